	.target	sm_100a

	.elftype	@"ET_EXEC"


//--------------------- .note.nv.tkinfo           --------------------------
	.section	.note.nv.tkinfo,"",@"SHT_NOTE"
	.sectionflags	@"SHF_NOTE_NV_TKINFO"
	.tkinfo
        /*0018*/ 	.word	0x00000002
        /*0030*/ 	.string	""
        /*0030*/ 	.string	"ptxas"
        /*0030*/ 	.string	"Cuda compilation tools, release 13.0, V13.0.88"
        /*0030*/ 	.string	"Build cuda_13.0.r13.0/compiler.36424714_0"
        /*0030*/ 	.string	"-arch sm_100a -m 64 "



//--------------------- .note.nv.cuinfo           --------------------------
	.section	.note.nv.cuinfo,"",@"SHT_NOTE"
	.sectionflags	@"SHF_NOTE_NV_CUINFO"
        /*0018*/ 	.short	0x0002
        /*001a*/ 	.short	0x0064
        /*001c*/ 	.short	0x0082
	.zero		2


//--------------------- .nv.info                  --------------------------
	.section	.nv.info,"",@"SHT_CUDA_INFO"
	.align	4


	//----- nvinfo : EIATTR_REGCOUNT
	.align		4
        /*0000*/ 	.byte	0x04, 0x2f
        /*0002*/ 	.short	(.L_50 - .L_49)
	.align		4
.L_49:
        /*0004*/ 	.word	index@(_ZN2at6native29vectorized_elementwise_kernelILi8EZNS0_43_GLOBAL__N__7cc8d1ed_10_Dropout_cu_0e96ed3819masked_scale_kernelIbddEEvRNS_6TensorERKS4_S7_T1_EUldbE_St5arrayIPcLm3EEEEviT0_S8_)
        /*0008*/ 	.word	0x00000020


	//----- nvinfo : EIATTR_FRAME_SIZE
	.align		4
.L_50:
        /*000c*/ 	.byte	0x04, 0x11
        /*000e*/ 	.short	(.L_52 - .L_51)
	.align		4
.L_51:
        /*0010*/ 	.word	index@(_ZN2at6native29vectorized_elementwise_kernelILi8EZNS0_43_GLOBAL__N__7cc8d1ed_10_Dropout_cu_0e96ed3819masked_scale_kernelIbddEEvRNS_6TensorERKS4_S7_T1_EUldbE_St5arrayIPcLm3EEEEviT0_S8_)
        /*0014*/ 	.word	0x00000000


	//----- nvinfo : EIATTR_REGCOUNT
	.align		4
.L_52:
        /*0018*/ 	.byte	0x04, 0x2f
        /*001a*/ 	.short	(.L_54 - .L_53)
	.align		4
.L_53:
        /*001c*/ 	.word	index@(_ZN2at6native29vectorized_elementwise_kernelILi4EZNS0_43_GLOBAL__N__7cc8d1ed_10_Dropout_cu_0e96ed3819masked_scale_kernelIbddEEvRNS_6TensorERKS4_S7_T1_EUldbE_St5arrayIPcLm3EEEEviT0_S8_)
        /*0020*/ 	.word	0x00000020


	//----- nvinfo : EIATTR_FRAME_SIZE
	.align		4
.L_54:
        /*0024*/ 	.byte	0x04, 0x11
        /*0026*/ 	.short	(.L_56 - .L_55)
	.align		4
.L_55:
        /*0028*/ 	.word	index@(_ZN2at6native29vectorized_elementwise_kernelILi4EZNS0_43_GLOBAL__N__7cc8d1ed_10_Dropout_cu_0e96ed3819masked_scale_kernelIbddEEvRNS_6TensorERKS4_S7_T1_EUldbE_St5arrayIPcLm3EEEEviT0_S8_)
        /*002c*/ 	.word	0x00000000


	//----- nvinfo : EIATTR_REGCOUNT
	.align		4
.L_56:
        /*0030*/ 	.byte	0x04, 0x2f
        /*0032*/ 	.short	(.L_58 - .L_57)
	.align		4
.L_57:
        /*0034*/ 	.word	index@(_ZN2at6native29vectorized_elementwise_kernelILi2EZNS0_43_GLOBAL__N__7cc8d1ed_10_Dropout_cu_0e96ed3819masked_scale_kernelIbddEEvRNS_6TensorERKS4_S7_T1_EUldbE_St5arrayIPcLm3EEEEviT0_S8_)
        /*0038*/ 	.word	0x00000020


	//----- nvinfo : EIATTR_FRAME_SIZE
	.align		4
.L_58:
        /*003c*/ 	.byte	0x04, 0x11
        /*003e*/ 	.short	(.L_60 - .L_59)
	.align		4
.L_59:
        /*0040*/ 	.word	index@(_ZN2at6native29vectorized_elementwise_kernelILi2EZNS0_43_GLOBAL__N__7cc8d1ed_10_Dropout_cu_0e96ed3819masked_scale_kernelIbddEEvRNS_6TensorERKS4_S7_T1_EUldbE_St5arrayIPcLm3EEEEviT0_S8_)
        /*0044*/ 	.word	0x00000000


	//----- nvinfo : EIATTR_REGCOUNT
	.align		4
.L_60:
        /*0048*/ 	.byte	0x04, 0x2f
        /*004a*/ 	.short	(.L_62 - .L_61)
	.align		4
.L_61:
        /*004c*/ 	.word	index@(_ZN2at6native27unrolled_elementwise_kernelIZNS0_43_GLOBAL__N__7cc8d1ed_10_Dropout_cu_0e96ed3819masked_scale_kernelIbddEEvRNS_6TensorERKS4_S7_T1_EUldbE_St5arrayIPcLm3EELi4E23TrivialOffsetCalculatorILi2EjESD_ILi1EjENS0_6memory15LoadWithoutCastENSG_16StoreWithoutCastEEEviT_T0_T2_T3_T4_T5_)
        /*0050*/ 	.word	0x0000001e


	//----- nvinfo : EIATTR_FRAME_SIZE
	.align		4
.L_62:
        /*0054*/ 	.byte	0x04, 0x11
        /*0056*/ 	.short	(.L_64 - .L_63)
	.align		4
.L_63:
        /*0058*/ 	.word	index@(_ZN2at6native27unrolled_elementwise_kernelIZNS0_43_GLOBAL__N__7cc8d1ed_10_Dropout_cu_0e96ed3819masked_scale_kernelIbddEEvRNS_6TensorERKS4_S7_T1_EUldbE_St5arrayIPcLm3EELi4E23TrivialOffsetCalculatorILi2EjESD_ILi1EjENS0_6memory15LoadWithoutCastENSG_16StoreWithoutCastEEEviT_T0_T2_T3_T4_T5_)
        /*005c*/ 	.word	0x00000000


	//----- nvinfo : EIATTR_REGCOUNT
	.align		4
.L_64:
        /*0060*/ 	.byte	0x04, 0x2f
        /*0062*/ 	.short	(.L_66 - .L_65)
	.align		4
.L_65:
        /*0064*/ 	.word	index@(_ZN2at6native18elementwise_kernelILi128ELi2EZNS0_22gpu_kernel_impl_nocastIZNS0_43_GLOBAL__N__7cc8d1ed_10_Dropout_cu_0e96ed3819masked_scale_kernelIbddEEvRNS_6TensorERKS5_S8_T1_EUldbE_EEvRNS_18TensorIteratorBaseERKT_EUliE_EEviS9_)
        /*0068*/ 	.word	0x00000014


	//----- nvinfo : EIATTR_FRAME_SIZE
	.align		4
.L_66:
        /*006c*/ 	.byte	0x04, 0x11
        /*006e*/ 	.short	(.L_68 - .L_67)
	.align		4
.L_67:
        /*0070*/ 	.word	index@(_ZN2at6native18elementwise_kernelILi128ELi2EZNS0_22gpu_kernel_impl_nocastIZNS0_43_GLOBAL__N__7cc8d1ed_10_Dropout_cu_0e96ed3819masked_scale_kernelIbddEEvRNS_6TensorERKS5_S8_T1_EUldbE_EEvRNS_18TensorIteratorBaseERKT_EUliE_EEviS9_)
        /*0074*/ 	.word	0x00000000


	//----- nvinfo : EIATTR_REGCOUNT
	.align		4
.L_68:
        /*0078*/ 	.byte	0x04, 0x2f
        /*007a*/ 	.short	(.L_70 - .L_69)
	.align		4
.L_69:
        /*007c*/ 	.word	index@(_ZN2at6native27unrolled_elementwise_kernelIZNS0_43_GLOBAL__N__7cc8d1ed_10_Dropout_cu_0e96ed3819masked_scale_kernelIbddEEvRNS_6TensorERKS4_S7_T1_EUldbE_St5arrayIPcLm3EELi4E23TrivialOffsetCalculatorILi2EjESD_ILi1EjENS0_6memory12LoadWithCastILi2EEENSG_13StoreWithCastILi1EEEEEviT_T0_T2_T3_T4_T5_)
        /*0080*/ 	.word	0x00000026


	//----- nvinfo : EIATTR_FRAME_SIZE
	.align		4
.L_70:
        /*0084*/ 	.byte	0x04, 0x11
        /*0086*/ 	.short	(.L_72 - .L_71)
	.align		4
.L_71:
        /*0088*/ 	.word	index@(_ZN2at6native27unrolled_elementwise_kernelIZNS0_43_GLOBAL__N__7cc8d1ed_10_Dropout_cu_0e96ed3819masked_scale_kernelIbddEEvRNS_6TensorERKS4_S7_T1_EUldbE_St5arrayIPcLm3EELi4E23TrivialOffsetCalculatorILi2EjESD_ILi1EjENS0_6memory12LoadWithCastILi2EEENSG_13StoreWithCastILi1EEEEEviT_T0_T2_T3_T4_T5_)
        /*008c*/ 	.word	0x00000000


	//----- nvinfo : EIATTR_REGCOUNT
	.align		4
.L_72:
        /*0090*/ 	.byte	0x04, 0x2f
        /*0092*/ 	.short	(.L_74 - .L_73)
	.align		4
.L_73:
        /*0094*/ 	.word	index@(_ZN2at6native18elementwise_kernelILi128ELi4EZNS0_15gpu_kernel_implIZNS0_43_GLOBAL__N__7cc8d1ed_10_Dropout_cu_0e96ed3819masked_scale_kernelIbddEEvRNS_6TensorERKS5_S8_T1_EUldbE_EEvRNS_18TensorIteratorBaseERKT_EUliE_EEviS9_)
        /*0098*/ 	.word	0x00000019


	//----- nvinfo : EIATTR_FRAME_SIZE
	.align		4
.L_74:
        /*009c*/ 	.byte	0x04, 0x11
        /*009e*/ 	.short	(.L_76 - .L_75)
	.align		4
.L_75:
        /*00a0*/ 	.word	index@(_ZN2at6native18elementwise_kernelILi128ELi4EZNS0_15gpu_kernel_implIZNS0_43_GLOBAL__N__7cc8d1ed_10_Dropout_cu_0e96ed3819masked_scale_kernelIbddEEvRNS_6TensorERKS5_S8_T1_EUldbE_EEvRNS_18TensorIteratorBaseERKT_EUliE_EEviS9_)
        /*00a4*/ 	.word	0x00000000


	//----- nvinfo : EIATTR_REGCOUNT
	.align		4
.L_76:
        /*00a8*/ 	.byte	0x04, 0x2f
        /*00aa*/ 	.short	(.L_78 - .L_77)
	.align		4
.L_77:
        /*00ac*/ 	.word	index@(_ZN2at6native29vectorized_elementwise_kernelILi8EZNS0_43_GLOBAL__N__7cc8d1ed_10_Dropout_cu_0e96ed3819masked_scale_kernelIbffEEvRNS_6TensorERKS4_S7_T1_EUlfbE_St5arrayIPcLm3EEEEviT0_S8_)
        /*00b0*/ 	.word	0x00000020


	//----- nvinfo : EIATTR_FRAME_SIZE
	.align		4
.L_78:
        /*00b4*/ 	.byte	0x04, 0x11
        /*00b6*/ 	.short	(.L_80 - .L_79)
	.align		4
.L_79:
        /*00b8*/ 	.word	index@(_ZN2at6native29vectorized_elementwise_kernelILi8EZNS0_43_GLOBAL__N__7cc8d1ed_10_Dropout_cu_0e96ed3819masked_scale_kernelIbffEEvRNS_6TensorERKS4_S7_T1_EUlfbE_St5arrayIPcLm3EEEEviT0_S8_)
        /*00bc*/ 	.word	0x00000000


	//----- nvinfo : EIATTR_REGCOUNT
	.align		4
.L_80:
        /*00c0*/ 	.byte	0x04, 0x2f
        /*00c2*/ 	.short	(.L_82 - .L_81)
	.align		4
.L_81:
        /*00c4*/ 	.word	index@(_ZN2at6native29vectorized_elementwise_kernelILi4EZNS0_43_GLOBAL__N__7cc8d1ed_10_Dropout_cu_0e96ed3819masked_scale_kernelIbffEEvRNS_6TensorERKS4_S7_T1_EUlfbE_St5arrayIPcLm3EEEEviT0_S8_)
        /*00c8*/ 	.word	0x00000020


	//----- nvinfo : EIATTR_FRAME_SIZE
	.align		4
.L_82:
        /*00cc*/ 	.byte	0x04, 0x11
        /*00ce*/ 	.short	(.L_84 - .L_83)
	.align		4
.L_83:
        /*00d0*/ 	.word	index@(_ZN2at6native29vectorized_elementwise_kernelILi4EZNS0_43_GLOBAL__N__7cc8d1ed_10_Dropout_cu_0e96ed3819masked_scale_kernelIbffEEvRNS_6TensorERKS4_S7_T1_EUlfbE_St5arrayIPcLm3EEEEviT0_S8_)
        /*00d4*/ 	.word	0x00000000


	//----- nvinfo : EIATTR_REGCOUNT
	.align		4
.L_84:
        /*00d8*/ 	.byte	0x04, 0x2f
        /*00da*/ 	.short	(.L_86 - .L_85)
	.align		4
.L_85:
        /*00dc*/ 	.word	index@(_ZN2at6native29vectorized_elementwise_kernelILi2EZNS0_43_GLOBAL__N__7cc8d1ed_10_Dropout_cu_0e96ed3819masked_scale_kernelIbffEEvRNS_6TensorERKS4_S7_T1_EUlfbE_St5arrayIPcLm3EEEEviT0_S8_)
        /*00e0*/ 	.word	0x00000020


	//----- nvinfo : EIATTR_FRAME_SIZE
	.align		4
.L_86:
        /*00e4*/ 	.byte	0x04, 0x11
        /*00e6*/ 	.short	(.L_88 - .L_87)
	.align		4
.L_87:
        /*00e8*/ 	.word	index@(_ZN2at6native29vectorized_elementwise_kernelILi2EZNS0_43_GLOBAL__N__7cc8d1ed_10_Dropout_cu_0e96ed3819masked_scale_kernelIbffEEvRNS_6TensorERKS4_S7_T1_EUlfbE_St5arrayIPcLm3EEEEviT0_S8_)
        /*00ec*/ 	.word	0x00000000


	//----- nvinfo : EIATTR_REGCOUNT
	.align		4
.L_88:
        /*00f0*/ 	.byte	0x04, 0x2f
        /*00f2*/ 	.short	(.L_90 - .L_89)
	.align		4
.L_89:
        /*00f4*/ 	.word	index@(_ZN2at6native27unrolled_elementwise_kernelIZNS0_43_GLOBAL__N__7cc8d1ed_10_Dropout_cu_0e96ed3819masked_scale_kernelIbffEEvRNS_6TensorERKS4_S7_T1_EUlfbE_St5arrayIPcLm3EELi4E23TrivialOffsetCalculatorILi2EjESD_ILi1EjENS0_6memory15LoadWithoutCastENSG_16StoreWithoutCastEEEviT_T0_T2_T3_T4_T5_)
        /*00f8*/ 	.word	0x0000001e


	//----- nvinfo : EIATTR_FRAME_SIZE
	.align		4
.L_90:
        /*00fc*/ 	.byte	0x04, 0x11
        /*00fe*/ 	.short	(.L_92 - .L_91)
	.align		4
.L_91:
        /*0100*/ 	.word	index@(_ZN2at6native27unrolled_elementwise_kernelIZNS0_43_GLOBAL__N__7cc8d1ed_10_Dropout_cu_0e96ed3819masked_scale_kernelIbffEEvRNS_6TensorERKS4_S7_T1_EUlfbE_St5arrayIPcLm3EELi4E23TrivialOffsetCalculatorILi2EjESD_ILi1EjENS0_6memory15LoadWithoutCastENSG_16StoreWithoutCastEEEviT_T0_T2_T3_T4_T5_)
        /*0104*/ 	.word	0x00000000


	//----- nvinfo : EIATTR_REGCOUNT
	.align		4
.L_92:
        /*0108*/ 	.byte	0x04, 0x2f
        /*010a*/ 	.short	(.L_94 - .L_93)
	.align		4
.L_93:
        /*010c*/ 	.word	index@(_ZN2at6native18elementwise_kernelILi128ELi2EZNS0_22gpu_kernel_impl_nocastIZNS0_43_GLOBAL__N__7cc8d1ed_10_Dropout_cu_0e96ed3819masked_scale_kernelIbffEEvRNS_6TensorERKS5_S8_T1_EUlfbE_EEvRNS_18TensorIteratorBaseERKT_EUliE_EEviS9_)
        /*0110*/ 	.word	0x00000014


	//----- nvinfo : EIATTR_FRAME_SIZE
	.align		4
.L_94:
        /*0114*/ 	.byte	0x04, 0x11
        /*0116*/ 	.short	(.L_96 - .L_95)
	.align		4
.L_95:
        /*0118*/ 	.word	index@(_ZN2at6native18elementwise_kernelILi128ELi2EZNS0_22gpu_kernel_impl_nocastIZNS0_43_GLOBAL__N__7cc8d1ed_10_Dropout_cu_0e96ed3819masked_scale_kernelIbffEEvRNS_6TensorERKS5_S8_T1_EUlfbE_EEvRNS_18TensorIteratorBaseERKT_EUliE_EEviS9_)
        /*011c*/ 	.word	0x00000000


	//----- nvinfo : EIATTR_REGCOUNT
	.align		4
.L_96:
        /*0120*/ 	.byte	0x04, 0x2f
        /*0122*/ 	.short	(.L_98 - .L_97)
	.align		4
.L_97:
        /*0124*/ 	.word	index@(_ZN2at6native27unrolled_elementwise_kernelIZNS0_43_GLOBAL__N__7cc8d1ed_10_Dropout_cu_0e96ed3819masked_scale_kernelIbffEEvRNS_6TensorERKS4_S7_T1_EUlfbE_St5arrayIPcLm3EELi4E23TrivialOffsetCalculatorILi2EjESD_ILi1EjENS0_6memory12LoadWithCastILi2EEENSG_13StoreWithCastILi1EEEEEviT_T0_T2_T3_T4_T5_)
        /*0128*/ 	.word	0x0000001e


	//----- nvinfo : EIATTR_FRAME_SIZE
	.align		4
.L_98:
        /*012c*/ 	.byte	0x04, 0x11
        /*012e*/ 	.short	(.L_100 - .L_99)
	.align		4
.L_99:
        /*0130*/ 	.word	index@(_ZN2at6native27unrolled_elementwise_kernelIZNS0_43_GLOBAL__N__7cc8d1ed_10_Dropout_cu_0e96ed3819masked_scale_kernelIbffEEvRNS_6TensorERKS4_S7_T1_EUlfbE_St5arrayIPcLm3EELi4E23TrivialOffsetCalculatorILi2EjESD_ILi1EjENS0_6memory12LoadWithCastILi2EEENSG_13StoreWithCastILi1EEEEEviT_T0_T2_T3_T4_T5_)
        /*0134*/ 	.word	0x00000000


	//----- nvinfo : EIATTR_REGCOUNT
	.align		4
.L_100:
        /*0138*/ 	.byte	0x04, 0x2f
        /*013a*/ 	.short	(.L_102 - .L_101)
	.align		4
.L_101:
        /*013c*/ 	.word	index@(_ZN2at6native18elementwise_kernelILi128ELi4EZNS0_15gpu_kernel_implIZNS0_43_GLOBAL__N__7cc8d1ed_10_Dropout_cu_0e96ed3819masked_scale_kernelIbffEEvRNS_6TensorERKS5_S8_T1_EUlfbE_EEvRNS_18TensorIteratorBaseERKT_EUliE_EEviS9_)
        /*0140*/ 	.word	0x00000018


	//----- nvinfo : EIATTR_FRAME_SIZE
	.align		4
.L_102:
        /*0144*/ 	.byte	0x04, 0x11
        /*0146*/ 	.short	(.L_104 - .L_103)
	.align		4
.L_103:
        /*0148*/ 	.word	index@(_ZN2at6native18elementwise_kernelILi128ELi4EZNS0_15gpu_kernel_implIZNS0_43_GLOBAL__N__7cc8d1ed_10_Dropout_cu_0e96ed3819masked_scale_kernelIbffEEvRNS_6TensorERKS5_S8_T1_EUlfbE_EEvRNS_18TensorIteratorBaseERKT_EUliE_EEviS9_)
        /*014c*/ 	.word	0x00000000


	//----- nvinfo : EIATTR_REGCOUNT
	.align		4
.L_104:
        /*0150*/ 	.byte	0x04, 0x2f
        /*0152*/ 	.short	(.L_106 - .L_105)
	.align		4
.L_105:
        /*0154*/ 	.word	index@(_ZN2at6native29vectorized_elementwise_kernelILi8EZNS0_43_GLOBAL__N__7cc8d1ed_10_Dropout_cu_0e96ed3819masked_scale_kernelIbN3c104HalfEfEEvRNS_6TensorERKS6_S9_T1_EUlS5_bE_St5arrayIPcLm3EEEEviT0_SA_)
        /*0158*/ 	.word	0x00000028


	//----- nvinfo : EIATTR_FRAME_SIZE
	.align		4
.L_106:
        /*015c*/ 	.byte	0x04, 0x11
        /*015e*/ 	.short	(.L_108 - .L_107)
	.align		4
.L_107:
        /*0160*/ 	.word	index@(_ZN2at6native29vectorized_elementwise_kernelILi8EZNS0_43_GLOBAL__N__7cc8d1ed_10_Dropout_cu_0e96ed3819masked_scale_kernelIbN3c104HalfEfEEvRNS_6TensorERKS6_S9_T1_EUlS5_bE_St5arrayIPcLm3EEEEviT0_SA_)
        /*0164*/ 	.word	0x00000000


	//----- nvinfo : EIATTR_REGCOUNT
	.align		4
.L_108:
        /*0168*/ 	.byte	0x04, 0x2f
        /*016a*/ 	.short	(.L_110 - .L_109)
	.align		4
.L_109:
        /*016c*/ 	.word	index@(_ZN2at6native29vectorized_elementwise_kernelILi4EZNS0_43_GLOBAL__N__7cc8d1ed_10_Dropout_cu_0e96ed3819masked_scale_kernelIbN3c104HalfEfEEvRNS_6TensorERKS6_S9_T1_EUlS5_bE_St5arrayIPcLm3EEEEviT0_SA_)
        /*0170*/ 	.word	0x00000028


	//----- nvinfo : EIATTR_FRAME_SIZE
	.align		4
.L_110:
        /*0174*/ 	.byte	0x04, 0x11
        /*0176*/ 	.short	(.L_112 - .L_111)
	.align		4
.L_111:
        /*0178*/ 	.word	index@(_ZN2at6native29vectorized_elementwise_kernelILi4EZNS0_43_GLOBAL__N__7cc8d1ed_10_Dropout_cu_0e96ed3819masked_scale_kernelIbN3c104HalfEfEEvRNS_6TensorERKS6_S9_T1_EUlS5_bE_St5arrayIPcLm3EEEEviT0_SA_)
        /*017c*/ 	.word	0x00000000


	//----- nvinfo : EIATTR_REGCOUNT
	.align		4
.L_112:
        /*0180*/ 	.byte	0x04, 0x2f
        /*0182*/ 	.short	(.L_114 - .L_113)
	.align		4
.L_113:
        /*0184*/ 	.word	index@(_ZN2at6native29vectorized_elementwise_kernelILi2EZNS0_43_GLOBAL__N__7cc8d1ed_10_Dropout_cu_0e96ed3819masked_scale_kernelIbN3c104HalfEfEEvRNS_6TensorERKS6_S9_T1_EUlS5_bE_St5arrayIPcLm3EEEEviT0_SA_)
        /*0188*/ 	.word	0x00000028


	//----- nvinfo : EIATTR_FRAME_SIZE
	.align		4
.L_114:
        /*018c*/ 	.byte	0x04, 0x11
        /*018e*/ 	.short	(.L_116 - .L_115)
	.align		4
.L_115:
        /*0190*/ 	.word	index@(_ZN2at6native29vectorized_elementwise_kernelILi2EZNS0_43_GLOBAL__N__7cc8d1ed_10_Dropout_cu_0e96ed3819masked_scale_kernelIbN3c104HalfEfEEvRNS_6TensorERKS6_S9_T1_EUlS5_bE_St5arrayIPcLm3EEEEviT0_SA_)
        /*0194*/ 	.word	0x00000000


	//----- nvinfo : EIATTR_REGCOUNT
	.align		4
.L_116:
        /*0198*/ 	.byte	0x04, 0x2f
        /*019a*/ 	.short	(.L_118 - .L_117)
	.align		4
.L_117:
        /*019c*/ 	.word	index@(_ZN2at6native27unrolled_elementwise_kernelIZNS0_43_GLOBAL__N__7cc8d1ed_10_Dropout_cu_0e96ed3819masked_scale_kernelIbN3c104HalfEfEEvRNS_6TensorERKS6_S9_T1_EUlS5_bE_St5arrayIPcLm3EELi4E23TrivialOffsetCalculatorILi2EjESF_ILi1EjENS0_6memory15LoadWithoutCastENSI_16StoreWithoutCastEEEviT_T0_T2_T3_T4_T5_)
        /*01a0*/ 	.word	0x0000001e


	//----- nvinfo : EIATTR_FRAME_SIZE
	.align		4
.L_118:
        /*01a4*/ 	.byte	0x04, 0x11
        /*01a6*/ 	.short	(.L_120 - .L_119)
	.align		4
.L_119:
        /*01a8*/ 	.word	index@(_ZN2at6native27unrolled_elementwise_kernelIZNS0_43_GLOBAL__N__7cc8d1ed_10_Dropout_cu_0e96ed3819masked_scale_kernelIbN3c104HalfEfEEvRNS_6TensorERKS6_S9_T1_EUlS5_bE_St5arrayIPcLm3EELi4E23TrivialOffsetCalculatorILi2EjESF_ILi1EjENS0_6memory15LoadWithoutCastENSI_16StoreWithoutCastEEEviT_T0_T2_T3_T4_T5_)
        /*01ac*/ 	.word	0x00000000


	//----- nvinfo : EIATTR_REGCOUNT
	.align		4
.L_120:
        /*01b0*/ 	.byte	0x04, 0x2f
        /*01b2*/ 	.short	(.L_122 - .L_121)
	.align		4
.L_121:
        /*01b4*/ 	.word	index@(_ZN2at6native18elementwise_kernelILi128ELi4EZNS0_22gpu_kernel_impl_nocastIZNS0_43_GLOBAL__N__7cc8d1ed_10_Dropout_cu_0e96ed3819masked_scale_kernelIbN3c104HalfEfEEvRNS_6TensorERKS7_SA_T1_EUlS6_bE_EEvRNS_18TensorIteratorBaseERKT_EUliE_EEviSB_)
        /*01b8*/ 	.word	0x00000014


	//----- nvinfo : EIATTR_FRAME_SIZE
	.align		4
.L_122:
        /*01bc*/ 	.byte	0x04, 0x11
        /*01be*/ 	.short	(.L_124 - .L_123)
	.align		4
.L_123:
        /*01c0*/ 	.word	index@(_ZN2at6native18elementwise_kernelILi128ELi4EZNS0_22gpu_kernel_impl_nocastIZNS0_43_GLOBAL__N__7cc8d1ed_10_Dropout_cu_0e96ed3819masked_scale_kernelIbN3c104HalfEfEEvRNS_6TensorERKS7_SA_T1_EUlS6_bE_EEvRNS_18TensorIteratorBaseERKT_EUliE_EEviSB_)
        /*01c4*/ 	.word	0x00000000


	//----- nvinfo : EIATTR_REGCOUNT
	.align		4
.L_124:
        /*01c8*/ 	.byte	0x04, 0x2f
        /*01ca*/ 	.short	(.L_126 - .L_125)
	.align		4
.L_125:
        /*01cc*/ 	.word	index@(_ZN2at6native27unrolled_elementwise_kernelIZNS0_43_GLOBAL__N__7cc8d1ed_10_Dropout_cu_0e96ed3819masked_scale_kernelIbN3c104HalfEfEEvRNS_6TensorERKS6_S9_T1_EUlS5_bE_St5arrayIPcLm3EELi4E23TrivialOffsetCalculatorILi2EjESF_ILi1EjENS0_6memory12LoadWithCastILi2EEENSI_13StoreWithCastILi1EEEEEviT_T0_T2_T3_T4_T5_)
        /*01d0*/ 	.word	0x0000001f


	//----- nvinfo : EIATTR_FRAME_SIZE
	.align		4
.L_126:
        /*01d4*/ 	.byte	0x04, 0x11
        /*01d6*/ 	.short	(.L_128 - .L_127)
	.align		4
.L_127:
        /*01d8*/ 	.word	index@(_ZN2at6native27unrolled_elementwise_kernelIZNS0_43_GLOBAL__N__7cc8d1ed_10_Dropout_cu_0e96ed3819masked_scale_kernelIbN3c104HalfEfEEvRNS_6TensorERKS6_S9_T1_EUlS5_bE_St5arrayIPcLm3EELi4E23TrivialOffsetCalculatorILi2EjESF_ILi1EjENS0_6memory12LoadWithCastILi2EEENSI_13StoreWithCastILi1EEEEEviT_T0_T2_T3_T4_T5_)
        /*01dc*/ 	.word	0x00000000


	//----- nvinfo : EIATTR_REGCOUNT
	.align		4
.L_128:
        /*01e0*/ 	.byte	0x04, 0x2f
        /*01e2*/ 	.short	(.L_130 - .L_129)
	.align		4
.L_129:
        /*01e4*/ 	.word	index@(_ZN2at6native18elementwise_kernelILi128ELi4EZNS0_15gpu_kernel_implIZNS0_43_GLOBAL__N__7cc8d1ed_10_Dropout_cu_0e96ed3819masked_scale_kernelIbN3c104HalfEfEEvRNS_6TensorERKS7_SA_T1_EUlS6_bE_EEvRNS_18TensorIteratorBaseERKT_EUliE_EEviSB_)
        /*01e8*/ 	.word	0x00000018


	//----- nvinfo : EIATTR_FRAME_SIZE
	.align		4
.L_130:
        /*01ec*/ 	.byte	0x04, 0x11
        /*01ee*/ 	.short	(.L_132 - .L_131)
	.align		4
.L_131:
        /*01f0*/ 	.word	index@(_ZN2at6native18elementwise_kernelILi128ELi4EZNS0_15gpu_kernel_implIZNS0_43_GLOBAL__N__7cc8d1ed_10_Dropout_cu_0e96ed3819masked_scale_kernelIbN3c104HalfEfEEvRNS_6TensorERKS7_SA_T1_EUlS6_bE_EEvRNS_18TensorIteratorBaseERKT_EUliE_EEviSB_)
        /*01f4*/ 	.word	0x00000000


	//----- nvinfo : EIATTR_REGCOUNT
	.align		4
.L_132:
        /*01f8*/ 	.byte	0x04, 0x2f
        /*01fa*/ 	.short	(.L_134 - .L_133)
	.align		4
.L_133:
        /*01fc*/ 	.word	index@(_ZN2at6native29vectorized_elementwise_kernelILi8EZNS0_43_GLOBAL__N__7cc8d1ed_10_Dropout_cu_0e96ed3819masked_scale_kernelIbN3c108BFloat16EfEEvRNS_6TensorERKS6_S9_T1_EUlS5_bE_St5arrayIPcLm3EEEEviT0_SA_)
        /*0200*/ 	.word	0x00000028


	//----- nvinfo : EIATTR_FRAME_SIZE
	.align		4
.L_134:
        /*0204*/ 	.byte	0x04, 0x11
        /*0206*/ 	.short	(.L_136 - .L_135)
	.align		4
.L_135:
        /*0208*/ 	.word	index@(_ZN2at6native29vectorized_elementwise_kernelILi8EZNS0_43_GLOBAL__N__7cc8d1ed_10_Dropout_cu_0e96ed3819masked_scale_kernelIbN3c108BFloat16EfEEvRNS_6TensorERKS6_S9_T1_EUlS5_bE_St5arrayIPcLm3EEEEviT0_SA_)
        /*020c*/ 	.word	0x00000000


	//----- nvinfo : EIATTR_REGCOUNT
	.align		4
.L_136:
        /*0210*/ 	.byte	0x04, 0x2f
        /*0212*/ 	.short	(.L_138 - .L_137)
	.align		4
.L_137:
        /*0214*/ 	.word	index@(_ZN2at6native29vectorized_elementwise_kernelILi4EZNS0_43_GLOBAL__N__7cc8d1ed_10_Dropout_cu_0e96ed3819masked_scale_kernelIbN3c108BFloat16EfEEvRNS_6TensorERKS6_S9_T1_EUlS5_bE_St5arrayIPcLm3EEEEviT0_SA_)
        /*0218*/ 	.word	0x00000028


	//----- nvinfo : EIATTR_FRAME_SIZE
	.align		4
.L_138:
        /*021c*/ 	.byte	0x04, 0x11
        /*021e*/ 	.short	(.L_140 - .L_139)
	.align		4
.L_139:
        /*0220*/ 	.word	index@(_ZN2at6native29vectorized_elementwise_kernelILi4EZNS0_43_GLOBAL__N__7cc8d1ed_10_Dropout_cu_0e96ed3819masked_scale_kernelIbN3c108BFloat16EfEEvRNS_6TensorERKS6_S9_T1_EUlS5_bE_St5arrayIPcLm3EEEEviT0_SA_)
        /*0224*/ 	.word	0x00000000


	//----- nvinfo : EIATTR_REGCOUNT
	.align		4
.L_140:
        /*0228*/ 	.byte	0x04, 0x2f
        /*022a*/ 	.short	(.L_142 - .L_141)
	.align		4
.L_141:
        /*022c*/ 	.word	index@(_ZN2at6native29vectorized_elementwise_kernelILi2EZNS0_43_GLOBAL__N__7cc8d1ed_10_Dropout_cu_0e96ed3819masked_scale_kernelIbN3c108BFloat16EfEEvRNS_6TensorERKS6_S9_T1_EUlS5_bE_St5arrayIPcLm3EEEEviT0_SA_)
        /*0230*/ 	.word	0x00000028


	//----- nvinfo : EIATTR_FRAME_SIZE
	.align		4
.L_142:
        /*0234*/ 	.byte	0x04, 0x11
        /*0236*/ 	.short	(.L_144 - .L_143)
	.align		4
.L_143:
        /*0238*/ 	.word	index@(_ZN2at6native29vectorized_elementwise_kernelILi2EZNS0_43_GLOBAL__N__7cc8d1ed_10_Dropout_cu_0e96ed3819masked_scale_kernelIbN3c108BFloat16EfEEvRNS_6TensorERKS6_S9_T1_EUlS5_bE_St5arrayIPcLm3EEEEviT0_SA_)
        /*023c*/ 	.word	0x00000000


	//----- nvinfo : EIATTR_REGCOUNT
	.align		4
.L_144:
        /*0240*/ 	.byte	0x04, 0x2f
        /*0242*/ 	.short	(.L_146 - .L_145)
	.align		4
.L_145:
        /*0244*/ 	.word	index@(_ZN2at6native27unrolled_elementwise_kernelIZNS0_43_GLOBAL__N__7cc8d1ed_10_Dropout_cu_0e96ed3819masked_scale_kernelIbN3c108BFloat16EfEEvRNS_6TensorERKS6_S9_T1_EUlS5_bE_St5arrayIPcLm3EELi4E23TrivialOffsetCalculatorILi2EjESF_ILi1EjENS0_6memory15LoadWithoutCastENSI_16StoreWithoutCastEEEviT_T0_T2_T3_T4_T5_)
        /*0248*/ 	.word	0x0000001e


	//----- nvinfo : EIATTR_FRAME_SIZE
	.align		4
.L_146:
        /*024c*/ 	.byte	0x04, 0x11
        /*024e*/ 	.short	(.L_148 - .L_147)
	.align		4
.L_147:
        /*0250*/ 	.word	index@(_ZN2at6native27unrolled_elementwise_kernelIZNS0_43_GLOBAL__N__7cc8d1ed_10_Dropout_cu_0e96ed3819masked_scale_kernelIbN3c108BFloat16EfEEvRNS_6TensorERKS6_S9_T1_EUlS5_bE_St5arrayIPcLm3EELi4E23TrivialOffsetCalculatorILi2EjESF_ILi1EjENS0_6memory15LoadWithoutCastENSI_16StoreWithoutCastEEEviT_T0_T2_T3_T4_T5_)
        /*0254*/ 	.word	0x00000000


	//----- nvinfo : EIATTR_REGCOUNT
	.align		4
.L_148:
        /*0258*/ 	.byte	0x04, 0x2f
        /*025a*/ 	.short	(.L_150 - .L_149)
	.align		4
.L_149:
        /*025c*/ 	.word	index@(_ZN2at6native18elementwise_kernelILi128ELi4EZNS0_22gpu_kernel_impl_nocastIZNS0_43_GLOBAL__N__7cc8d1ed_10_Dropout_cu_0e96ed3819masked_scale_kernelIbN3c108BFloat16EfEEvRNS_6TensorERKS7_SA_T1_EUlS6_bE_EEvRNS_18TensorIteratorBaseERKT_EUliE_EEviSB_)
        /*0260*/ 	.word	0x00000014


	//----- nvinfo : EIATTR_FRAME_SIZE
	.align		4
.L_150:
        /*0264*/ 	.byte	0x04, 0x11
        /*0266*/ 	.short	(.L_152 - .L_151)
	.align		4
.L_151:
        /*0268*/ 	.word	index@(_ZN2at6native18elementwise_kernelILi128ELi4EZNS0_22gpu_kernel_impl_nocastIZNS0_43_GLOBAL__N__7cc8d1ed_10_Dropout_cu_0e96ed3819masked_scale_kernelIbN3c108BFloat16EfEEvRNS_6TensorERKS7_SA_T1_EUlS6_bE_EEvRNS_18TensorIteratorBaseERKT_EUliE_EEviSB_)
        /*026c*/ 	.word	0x00000000


	//----- nvinfo : EIATTR_REGCOUNT
	.align		4
.L_152:
        /*0270*/ 	.byte	0x04, 0x2f
        /*0272*/ 	.short	(.L_154 - .L_153)
	.align		4
.L_153:
        /*0274*/ 	.word	index@(_ZN2at6native27unrolled_elementwise_kernelIZNS0_43_GLOBAL__N__7cc8d1ed_10_Dropout_cu_0e96ed3819masked_scale_kernelIbN3c108BFloat16EfEEvRNS_6TensorERKS6_S9_T1_EUlS5_bE_St5arrayIPcLm3EELi4E23TrivialOffsetCalculatorILi2EjESF_ILi1EjENS0_6memory12LoadWithCastILi2EEENSI_13StoreWithCastILi1EEEEEviT_T0_T2_T3_T4_T5_)
        /*0278*/ 	.word	0x0000001e


	//----- nvinfo : EIATTR_FRAME_SIZE
	.align		4
.L_154:
        /*027c*/ 	.byte	0x04, 0x11
        /*027e*/ 	.short	(.L_156 - .L_155)
	.align		4
.L_155:
        /*0280*/ 	.word	index@(_ZN2at6native27unrolled_elementwise_kernelIZNS0_43_GLOBAL__N__7cc8d1ed_10_Dropout_cu_0e96ed3819masked_scale_kernelIbN3c108BFloat16EfEEvRNS_6TensorERKS6_S9_T1_EUlS5_bE_St5arrayIPcLm3EELi4E23TrivialOffsetCalculatorILi2EjESF_ILi1EjENS0_6memory12LoadWithCastILi2EEENSI_13StoreWithCastILi1EEEEEviT_T0_T2_T3_T4_T5_)
        /*0284*/ 	.word	0x00000000


	//----- nvinfo : EIATTR_REGCOUNT
	.align		4
.L_156:
        /*0288*/ 	.byte	0x04, 0x2f
        /*028a*/ 	.short	(.L_158 - .L_157)
	.align		4
.L_157:
        /*028c*/ 	.word	index@(_ZN2at6native18elementwise_kernelILi128ELi4EZNS0_15gpu_kernel_implIZNS0_43_GLOBAL__N__7cc8d1ed_10_Dropout_cu_0e96ed3819masked_scale_kernelIbN3c108BFloat16EfEEvRNS_6TensorERKS7_SA_T1_EUlS6_bE_EEvRNS_18TensorIteratorBaseERKT_EUliE_EEviSB_)
        /*0290*/ 	.word	0x00000018


	//----- nvinfo : EIATTR_FRAME_SIZE
	.align		4
.L_158:
        /*0294*/ 	.byte	0x04, 0x11
        /*0296*/ 	.short	(.L_160 - .L_159)
	.align		4
.L_159:
        /*0298*/ 	.word	index@(_ZN2at6native18elementwise_kernelILi128ELi4EZNS0_15gpu_kernel_implIZNS0_43_GLOBAL__N__7cc8d1ed_10_Dropout_cu_0e96ed3819masked_scale_kernelIbN3c108BFloat16EfEEvRNS_6TensorERKS7_SA_T1_EUlS6_bE_EEvRNS_18TensorIteratorBaseERKT_EUliE_EEviSB_)
        /*029c*/ 	.word	0x00000000


	//----- nvinfo : EIATTR_REGCOUNT
	.align		4
.L_160:
        /*02a0*/ 	.byte	0x04, 0x2f
        /*02a2*/ 	.short	(.L_162 - .L_161)
	.align		4
.L_161:
        /*02a4*/ 	.word	index@(_ZN2at6native29vectorized_elementwise_kernelILi8EZNS0_43_GLOBAL__N__7cc8d1ed_10_Dropout_cu_0e96ed3819masked_scale_kernelIhddEEvRNS_6TensorERKS4_S7_T1_EUldhE_St5arrayIPcLm3EEEEviT0_S8_)
        /*02a8*/ 	.word	0x00000020


	//----- nvinfo : EIATTR_FRAME_SIZE
	.align		4
.L_162:
        /*02ac*/ 	.byte	0x04, 0x11
        /*02ae*/ 	.short	(.L_164 - .L_163)
	.align		4
.L_163:
        /*02b0*/ 	.word	index@(_ZN2at6native29vectorized_elementwise_kernelILi8EZNS0_43_GLOBAL__N__7cc8d1ed_10_Dropout_cu_0e96ed3819masked_scale_kernelIhddEEvRNS_6TensorERKS4_S7_T1_EUldhE_St5arrayIPcLm3EEEEviT0_S8_)
        /*02b4*/ 	.word	0x00000000


	//----- nvinfo : EIATTR_REGCOUNT
	.align		4
.L_164:
        /*02b8*/ 	.byte	0x04, 0x2f
        /*02ba*/ 	.short	(.L_166 - .L_165)
	.align		4
.L_165:
        /*02bc*/ 	.word	index@(_ZN2at6native29vectorized_elementwise_kernelILi4EZNS0_43_GLOBAL__N__7cc8d1ed_10_Dropout_cu_0e96ed3819masked_scale_kernelIhddEEvRNS_6TensorERKS4_S7_T1_EUldhE_St5arrayIPcLm3EEEEviT0_S8_)
        /*02c0*/ 	.word	0x00000020


	//----- nvinfo : EIATTR_FRAME_SIZE
	.align		4
.L_166:
        /*02c4*/ 	.byte	0x04, 0x11
        /*02c6*/ 	.short	(.L_168 - .L_167)
	.align		4
.L_167:
        /*02c8*/ 	.word	index@(_ZN2at6native29vectorized_elementwise_kernelILi4EZNS0_43_GLOBAL__N__7cc8d1ed_10_Dropout_cu_0e96ed3819masked_scale_kernelIhddEEvRNS_6TensorERKS4_S7_T1_EUldhE_St5arrayIPcLm3EEEEviT0_S8_)
        /*02cc*/ 	.word	0x00000000


	//----- nvinfo : EIATTR_REGCOUNT
	.align		4
.L_168:
        /*02d0*/ 	.byte	0x04, 0x2f
        /*02d2*/ 	.short	(.L_170 - .L_169)
	.align		4
.L_169:
        /*02d4*/ 	.word	index@(_ZN2at6native29vectorized_elementwise_kernelILi2EZNS0_43_GLOBAL__N__7cc8d1ed_10_Dropout_cu_0e96ed3819masked_scale_kernelIhddEEvRNS_6TensorERKS4_S7_T1_EUldhE_St5arrayIPcLm3EEEEviT0_S8_)
        /*02d8*/ 	.word	0x00000020


	//----- nvinfo : EIATTR_FRAME_SIZE
	.align		4
.L_170:
        /*02dc*/ 	.byte	0x04, 0x11
        /*02de*/ 	.short	(.L_172 - .L_171)
	.align		4
.L_171:
        /*02e0*/ 	.word	index@(_ZN2at6native29vectorized_elementwise_kernelILi2EZNS0_43_GLOBAL__N__7cc8d1ed_10_Dropout_cu_0e96ed3819masked_scale_kernelIhddEEvRNS_6TensorERKS4_S7_T1_EUldhE_St5arrayIPcLm3EEEEviT0_S8_)
        /*02e4*/ 	.word	0x00000000


	//----- nvinfo : EIATTR_REGCOUNT
	.align		4
.L_172:
        /*02e8*/ 	.byte	0x04, 0x2f
        /*02ea*/ 	.short	(.L_174 - .L_173)
	.align		4
.L_173:
        /*02ec*/ 	.word	index@(_ZN2at6native27unrolled_elementwise_kernelIZNS0_43_GLOBAL__N__7cc8d1ed_10_Dropout_cu_0e96ed3819masked_scale_kernelIhddEEvRNS_6TensorERKS4_S7_T1_EUldhE_St5arrayIPcLm3EELi4E23TrivialOffsetCalculatorILi2EjESD_ILi1EjENS0_6memory15LoadWithoutCastENSG_16StoreWithoutCastEEEviT_T0_T2_T3_T4_T5_)
        /*02f0*/ 	.word	0x00000020


	//----- nvinfo : EIATTR_FRAME_SIZE
	.align		4
.L_174:
        /*02f4*/ 	.byte	0x04, 0x11
        /*02f6*/ 	.short	(.L_176 - .L_175)
	.align		4
.L_175:
        /*02f8*/ 	.word	index@(_ZN2at6native27unrolled_elementwise_kernelIZNS0_43_GLOBAL__N__7cc8d1ed_10_Dropout_cu_0e96ed3819masked_scale_kernelIhddEEvRNS_6TensorERKS4_S7_T1_EUldhE_St5arrayIPcLm3EELi4E23TrivialOffsetCalculatorILi2EjESD_ILi1EjENS0_6memory15LoadWithoutCastENSG_16StoreWithoutCastEEEviT_T0_T2_T3_T4_T5_)
        /*02fc*/ 	.word	0x00000000


	//----- nvinfo : EIATTR_REGCOUNT
	.align		4
.L_176:
        /*0300*/ 	.byte	0x04, 0x2f
        /*0302*/ 	.short	(.L_178 - .L_177)
	.align		4
.L_177:
        /*0304*/ 	.word	index@(_ZN2at6native18elementwise_kernelILi128ELi2EZNS0_22gpu_kernel_impl_nocastIZNS0_43_GLOBAL__N__7cc8d1ed_10_Dropout_cu_0e96ed3819masked_scale_kernelIhddEEvRNS_6TensorERKS5_S8_T1_EUldhE_EEvRNS_18TensorIteratorBaseERKT_EUliE_EEviS9_)
        /*0308*/ 	.word	0x00000014


	//----- nvinfo : EIATTR_FRAME_SIZE
	.align		4
.L_178:
        /*030c*/ 	.byte	0x04, 0x11
        /*030e*/ 	.short	(.L_180 - .L_179)
	.align		4
.L_179:
        /*0310*/ 	.word	index@(_ZN2at6native18elementwise_kernelILi128ELi2EZNS0_22gpu_kernel_impl_nocastIZNS0_43_GLOBAL__N__7cc8d1ed_10_Dropout_cu_0e96ed3819masked_scale_kernelIhddEEvRNS_6TensorERKS5_S8_T1_EUldhE_EEvRNS_18TensorIteratorBaseERKT_EUliE_EEviS9_)
        /*0314*/ 	.word	0x00000000


	//----- nvinfo : EIATTR_REGCOUNT
	.align		4
.L_180:
        /*0318*/ 	.byte	0x04, 0x2f
        /*031a*/ 	.short	(.L_182 - .L_181)
	.align		4
.L_181:
        /*031c*/ 	.word	index@(_ZN2at6native27unrolled_elementwise_kernelIZNS0_43_GLOBAL__N__7cc8d1ed_10_Dropout_cu_0e96ed3819masked_scale_kernelIhddEEvRNS_6TensorERKS4_S7_T1_EUldhE_St5arrayIPcLm3EELi4E23TrivialOffsetCalculatorILi2EjESD_ILi1EjENS0_6memory12LoadWithCastILi2EEENSG_13StoreWithCastILi1EEEEEviT_T0_T2_T3_T4_T5_)
        /*0320*/ 	.word	0x00000026


	//----- nvinfo : EIATTR_FRAME_SIZE
	.align		4
.L_182:
        /*0324*/ 	.byte	0x04, 0x11
        /*0326*/ 	.short	(.L_184 - .L_183)
	.align		4
.L_183:
        /*0328*/ 	.word	index@(_ZN2at6native27unrolled_elementwise_kernelIZNS0_43_GLOBAL__N__7cc8d1ed_10_Dropout_cu_0e96ed3819masked_scale_kernelIhddEEvRNS_6TensorERKS4_S7_T1_EUldhE_St5arrayIPcLm3EELi4E23TrivialOffsetCalculatorILi2EjESD_ILi1EjENS0_6memory12LoadWithCastILi2EEENSG_13StoreWithCastILi1EEEEEviT_T0_T2_T3_T4_T5_)
        /*032c*/ 	.word	0x00000000


	//----- nvinfo : EIATTR_REGCOUNT
	.align		4
.L_184:
        /*0330*/ 	.byte	0x04, 0x2f
        /*0332*/ 	.short	(.L_186 - .L_185)
	.align		4
.L_185:
        /*0334*/ 	.word	index@(_ZN2at6native18elementwise_kernelILi128ELi4EZNS0_15gpu_kernel_implIZNS0_43_GLOBAL__N__7cc8d1ed_10_Dropout_cu_0e96ed3819masked_scale_kernelIhddEEvRNS_6TensorERKS5_S8_T1_EUldhE_EEvRNS_18TensorIteratorBaseERKT_EUliE_EEviS9_)
        /*0338*/ 	.word	0x0000001a


	//----- nvinfo : EIATTR_FRAME_SIZE
	.align		4
.L_186:
        /*033c*/ 	.byte	0x04, 0x11
        /*033e*/ 	.short	(.L_188 - .L_187)
	.align		4
.L_187:
        /*0340*/ 	.word	index@(_ZN2at6native18elementwise_kernelILi128ELi4EZNS0_15gpu_kernel_implIZNS0_43_GLOBAL__N__7cc8d1ed_10_Dropout_cu_0e96ed3819masked_scale_kernelIhddEEvRNS_6TensorERKS5_S8_T1_EUldhE_EEvRNS_18TensorIteratorBaseERKT_EUliE_EEviS9_)
        /*0344*/ 	.word	0x00000000


	//----- nvinfo : EIATTR_REGCOUNT
	.align		4
.L_188:
        /*0348*/ 	.byte	0x04, 0x2f
        /*034a*/ 	.short	(.L_190 - .L_189)
	.align		4
.L_189:
        /*034c*/ 	.word	index@(_ZN2at6native29vectorized_elementwise_kernelILi8EZNS0_43_GLOBAL__N__7cc8d1ed_10_Dropout_cu_0e96ed3819masked_scale_kernelIhffEEvRNS_6TensorERKS4_S7_T1_EUlfhE_St5arrayIPcLm3EEEEviT0_S8_)
        /*0350*/ 	.word	0x00000020


	//----- nvinfo : EIATTR_FRAME_SIZE
	.align		4
.L_190:
        /*0354*/ 	.byte	0x04, 0x11
        /*0356*/ 	.short	(.L_192 - .L_191)
	.align		4
.L_191:
        /*0358*/ 	.word	index@(_ZN2at6native29vectorized_elementwise_kernelILi8EZNS0_43_GLOBAL__N__7cc8d1ed_10_Dropout_cu_0e96ed3819masked_scale_kernelIhffEEvRNS_6TensorERKS4_S7_T1_EUlfhE_St5arrayIPcLm3EEEEviT0_S8_)
        /*035c*/ 	.word	0x00000000


	//----- nvinfo : EIATTR_REGCOUNT
	.align		4
.L_192:
        /*0360*/ 	.byte	0x04, 0x2f
        /*0362*/ 	.short	(.L_194 - .L_193)
	.align		4
.L_193:
        /*0364*/ 	.word	index@(_ZN2at6native29vectorized_elementwise_kernelILi4EZNS0_43_GLOBAL__N__7cc8d1ed_10_Dropout_cu_0e96ed3819masked_scale_kernelIhffEEvRNS_6TensorERKS4_S7_T1_EUlfhE_St5arrayIPcLm3EEEEviT0_S8_)
        /*0368*/ 	.word	0x00000020


	//----- nvinfo : EIATTR_FRAME_SIZE
	.align		4
.L_194:
        /*036c*/ 	.byte	0x04, 0x11
        /*036e*/ 	.short	(.L_196 - .L_195)
	.align		4
.L_195:
        /*0370*/ 	.word	index@(_ZN2at6native29vectorized_elementwise_kernelILi4EZNS0_43_GLOBAL__N__7cc8d1ed_10_Dropout_cu_0e96ed3819masked_scale_kernelIhffEEvRNS_6TensorERKS4_S7_T1_EUlfhE_St5arrayIPcLm3EEEEviT0_S8_)
        /*0374*/ 	.word	0x00000000


	//----- nvinfo : EIATTR_REGCOUNT
	.align		4
.L_196:
        /*0378*/ 	.byte	0x04, 0x2f
        /*037a*/ 	.short	(.L_198 - .L_197)
	.align		4
.L_197:
        /*037c*/ 	.word	index@(_ZN2at6native29vectorized_elementwise_kernelILi2EZNS0_43_GLOBAL__N__7cc8d1ed_10_Dropout_cu_0e96ed3819masked_scale_kernelIhffEEvRNS_6TensorERKS4_S7_T1_EUlfhE_St5arrayIPcLm3EEEEviT0_S8_)
        /*0380*/ 	.word	0x00000020


	//----- nvinfo : EIATTR_FRAME_SIZE
	.align		4
.L_198:
        /*0384*/ 	.byte	0x04, 0x11
        /*0386*/ 	.short	(.L_200 - .L_199)
	.align		4
.L_199:
        /*0388*/ 	.word	index@(_ZN2at6native29vectorized_elementwise_kernelILi2EZNS0_43_GLOBAL__N__7cc8d1ed_10_Dropout_cu_0e96ed3819masked_scale_kernelIhffEEvRNS_6TensorERKS4_S7_T1_EUlfhE_St5arrayIPcLm3EEEEviT0_S8_)
        /*038c*/ 	.word	0x00000000


	//----- nvinfo : EIATTR_REGCOUNT
	.align		4
.L_200:
        /*0390*/ 	.byte	0x04, 0x2f
        /*0392*/ 	.short	(.L_202 - .L_201)
	.align		4
.L_201:
        /*0394*/ 	.word	index@(_ZN2at6native27unrolled_elementwise_kernelIZNS0_43_GLOBAL__N__7cc8d1ed_10_Dropout_cu_0e96ed3819masked_scale_kernelIhffEEvRNS_6TensorERKS4_S7_T1_EUlfhE_St5arrayIPcLm3EELi4E23TrivialOffsetCalculatorILi2EjESD_ILi1EjENS0_6memory15LoadWithoutCastENSG_16StoreWithoutCastEEEviT_T0_T2_T3_T4_T5_)
        /*0398*/ 	.word	0x0000001e


	//----- nvinfo : EIATTR_FRAME_SIZE
	.align		4
.L_202:
        /*039c*/ 	.byte	0x04, 0x11
        /*039e*/ 	.short	(.L_204 - .L_203)
	.align		4
.L_203:
        /*03a0*/ 	.word	index@(_ZN2at6native27unrolled_elementwise_kernelIZNS0_43_GLOBAL__N__7cc8d1ed_10_Dropout_cu_0e96ed3819masked_scale_kernelIhffEEvRNS_6TensorERKS4_S7_T1_EUlfhE_St5arrayIPcLm3EELi4E23TrivialOffsetCalculatorILi2EjESD_ILi1EjENS0_6memory15LoadWithoutCastENSG_16StoreWithoutCastEEEviT_T0_T2_T3_T4_T5_)
        /*03a4*/ 	.word	0x00000000


	//----- nvinfo : EIATTR_REGCOUNT
	.align		4
.L_204:
        /*03a8*/ 	.byte	0x04, 0x2f
        /*03aa*/ 	.short	(.L_206 - .L_205)
	.align		4
.L_205:
        /*03ac*/ 	.word	index@(_ZN2at6native18elementwise_kernelILi128ELi2EZNS0_22gpu_kernel_impl_nocastIZNS0_43_GLOBAL__N__7cc8d1ed_10_Dropout_cu_0e96ed3819masked_scale_kernelIhffEEvRNS_6TensorERKS5_S8_T1_EUlfhE_EEvRNS_18TensorIteratorBaseERKT_EUliE_EEviS9_)
        /*03b0*/ 	.word	0x00000014


	//----- nvinfo : EIATTR_FRAME_SIZE
	.align		4
.L_206:
        /*03b4*/ 	.byte	0x04, 0x11
        /*03b6*/ 	.short	(.L_208 - .L_207)
	.align		4
.L_207:
        /*03b8*/ 	.word	index@(_ZN2at6native18elementwise_kernelILi128ELi2EZNS0_22gpu_kernel_impl_nocastIZNS0_43_GLOBAL__N__7cc8d1ed_10_Dropout_cu_0e96ed3819masked_scale_kernelIhffEEvRNS_6TensorERKS5_S8_T1_EUlfhE_EEvRNS_18TensorIteratorBaseERKT_EUliE_EEviS9_)
        /*03bc*/ 	.word	0x00000000


	//----- nvinfo : EIATTR_REGCOUNT
	.align		4
.L_208:
        /*03c0*/ 	.byte	0x04, 0x2f
        /*03c2*/ 	.short	(.L_210 - .L_209)
	.align		4
.L_209:
        /*03c4*/ 	.word	index@(_ZN2at6native27unrolled_elementwise_kernelIZNS0_43_GLOBAL__N__7cc8d1ed_10_Dropout_cu_0e96ed3819masked_scale_kernelIhffEEvRNS_6TensorERKS4_S7_T1_EUlfhE_St5arrayIPcLm3EELi4E23TrivialOffsetCalculatorILi2EjESD_ILi1EjENS0_6memory12LoadWithCastILi2EEENSG_13StoreWithCastILi1EEEEEviT_T0_T2_T3_T4_T5_)
        /*03c8*/ 	.word	0x0000001e


	//----- nvinfo : EIATTR_FRAME_SIZE
	.align		4
.L_210:
        /*03cc*/ 	.byte	0x04, 0x11
        /*03ce*/ 	.short	(.L_212 - .L_211)
	.align		4
.L_211:
        /*03d0*/ 	.word	index@(_ZN2at6native27unrolled_elementwise_kernelIZNS0_43_GLOBAL__N__7cc8d1ed_10_Dropout_cu_0e96ed3819masked_scale_kernelIhffEEvRNS_6TensorERKS4_S7_T1_EUlfhE_St5arrayIPcLm3EELi4E23TrivialOffsetCalculatorILi2EjESD_ILi1EjENS0_6memory12LoadWithCastILi2EEENSG_13StoreWithCastILi1EEEEEviT_T0_T2_T3_T4_T5_)
        /*03d4*/ 	.word	0x00000000


	//----- nvinfo : EIATTR_REGCOUNT
	.align		4
.L_212:
        /*03d8*/ 	.byte	0x04, 0x2f
        /*03da*/ 	.short	(.L_214 - .L_213)
	.align		4
.L_213:
        /*03dc*/ 	.word	index@(_ZN2at6native18elementwise_kernelILi128ELi4EZNS0_15gpu_kernel_implIZNS0_43_GLOBAL__N__7cc8d1ed_10_Dropout_cu_0e96ed3819masked_scale_kernelIhffEEvRNS_6TensorERKS5_S8_T1_EUlfhE_EEvRNS_18TensorIteratorBaseERKT_EUliE_EEviS9_)
        /*03e0*/ 	.word	0x00000018


	//----- nvinfo : EIATTR_FRAME_SIZE
	.align		4
.L_214:
        /*03e4*/ 	.byte	0x04, 0x11
        /*03e6*/ 	.short	(.L_216 - .L_215)
	.align		4
.L_215:
        /*03e8*/ 	.word	index@(_ZN2at6native18elementwise_kernelILi128ELi4EZNS0_15gpu_kernel_implIZNS0_43_GLOBAL__N__7cc8d1ed_10_Dropout_cu_0e96ed3819masked_scale_kernelIhffEEvRNS_6TensorERKS5_S8_T1_EUlfhE_EEvRNS_18TensorIteratorBaseERKT_EUliE_EEviS9_)
        /*03ec*/ 	.word	0x00000000


	//----- nvinfo : EIATTR_REGCOUNT
	.align		4
.L_216:
        /*03f0*/ 	.byte	0x04, 0x2f
        /*03f2*/ 	.short	(.L_218 - .L_217)
	.align		4
.L_217:
        /*03f4*/ 	.word	index@(_ZN2at6native29vectorized_elementwise_kernelILi8EZNS0_43_GLOBAL__N__7cc8d1ed_10_Dropout_cu_0e96ed3819masked_scale_kernelIhN3c104HalfEfEEvRNS_6TensorERKS6_S9_T1_EUlS5_hE_St5arrayIPcLm3EEEEviT0_SA_)
        /*03f8*/ 	.word	0x00000028


	//----- nvinfo : EIATTR_FRAME_SIZE
	.align		4
.L_218:
        /*03fc*/ 	.byte	0x04, 0x11
        /*03fe*/ 	.short	(.L_220 - .L_219)
	.align		4
.L_219:
        /*0400*/ 	.word	index@(_ZN2at6native29vectorized_elementwise_kernelILi8EZNS0_43_GLOBAL__N__7cc8d1ed_10_Dropout_cu_0e96ed3819masked_scale_kernelIhN3c104HalfEfEEvRNS_6TensorERKS6_S9_T1_EUlS5_hE_St5arrayIPcLm3EEEEviT0_SA_)
        /*0404*/ 	.word	0x00000000


	//----- nvinfo : EIATTR_REGCOUNT
	.align		4
.L_220:
        /*0408*/ 	.byte	0x04, 0x2f
        /*040a*/ 	.short	(.L_222 - .L_221)
	.align		4
.L_221:
        /*040c*/ 	.word	index@(_ZN2at6native29vectorized_elementwise_kernelILi4EZNS0_43_GLOBAL__N__7cc8d1ed_10_Dropout_cu_0e96ed3819masked_scale_kernelIhN3c104HalfEfEEvRNS_6TensorERKS6_S9_T1_EUlS5_hE_St5arrayIPcLm3EEEEviT0_SA_)
        /*0410*/ 	.word	0x00000028


	//----- nvinfo : EIATTR_FRAME_SIZE
	.align		4
.L_222:
        /*0414*/ 	.byte	0x04, 0x11
        /*0416*/ 	.short	(.L_224 - .L_223)
	.align		4
.L_223:
        /*0418*/ 	.word	index@(_ZN2at6native29vectorized_elementwise_kernelILi4EZNS0_43_GLOBAL__N__7cc8d1ed_10_Dropout_cu_0e96ed3819masked_scale_kernelIhN3c104HalfEfEEvRNS_6TensorERKS6_S9_T1_EUlS5_hE_St5arrayIPcLm3EEEEviT0_SA_)
        /*041c*/ 	.word	0x00000000


	//----- nvinfo : EIATTR_REGCOUNT
	.align		4
.L_224:
        /*0420*/ 	.byte	0x04, 0x2f
        /*0422*/ 	.short	(.L_226 - .L_225)
	.align		4
.L_225:
        /*0424*/ 	.word	index@(_ZN2at6native29vectorized_elementwise_kernelILi2EZNS0_43_GLOBAL__N__7cc8d1ed_10_Dropout_cu_0e96ed3819masked_scale_kernelIhN3c104HalfEfEEvRNS_6TensorERKS6_S9_T1_EUlS5_hE_St5arrayIPcLm3EEEEviT0_SA_)
        /*0428*/ 	.word	0x00000028


	//----- nvinfo : EIATTR_FRAME_SIZE
	.align		4
.L_226:
        /*042c*/ 	.byte	0x04, 0x11
        /*042e*/ 	.short	(.L_228 - .L_227)
	.align		4
.L_227:
        /*0430*/ 	.word	index@(_ZN2at6native29vectorized_elementwise_kernelILi2EZNS0_43_GLOBAL__N__7cc8d1ed_10_Dropout_cu_0e96ed3819masked_scale_kernelIhN3c104HalfEfEEvRNS_6TensorERKS6_S9_T1_EUlS5_hE_St5arrayIPcLm3EEEEviT0_SA_)
        /*0434*/ 	.word	0x00000000


	//----- nvinfo : EIATTR_REGCOUNT
	.align		4
.L_228:
        /*0438*/ 	.byte	0x04, 0x2f
        /*043a*/ 	.short	(.L_230 - .L_229)
	.align		4
.L_229:
        /*043c*/ 	.word	index@(_ZN2at6native27unrolled_elementwise_kernelIZNS0_43_GLOBAL__N__7cc8d1ed_10_Dropout_cu_0e96ed3819masked_scale_kernelIhN3c104HalfEfEEvRNS_6TensorERKS6_S9_T1_EUlS5_hE_St5arrayIPcLm3EELi4E23TrivialOffsetCalculatorILi2EjESF_ILi1EjENS0_6memory15LoadWithoutCastENSI_16StoreWithoutCastEEEviT_T0_T2_T3_T4_T5_)
        /*0440*/ 	.word	0x0000001c


	//----- nvinfo : EIATTR_FRAME_SIZE
	.align		4
.L_230:
        /*0444*/ 	.byte	0x04, 0x11
        /*0446*/ 	.short	(.L_232 - .L_231)
	.align		4
.L_231:
        /*0448*/ 	.word	index@(_ZN2at6native27unrolled_elementwise_kernelIZNS0_43_GLOBAL__N__7cc8d1ed_10_Dropout_cu_0e96ed3819masked_scale_kernelIhN3c104HalfEfEEvRNS_6TensorERKS6_S9_T1_EUlS5_hE_St5arrayIPcLm3EELi4E23TrivialOffsetCalculatorILi2EjESF_ILi1EjENS0_6memory15LoadWithoutCastENSI_16StoreWithoutCastEEEviT_T0_T2_T3_T4_T5_)
        /*044c*/ 	.word	0x00000000


	//----- nvinfo : EIATTR_REGCOUNT
	.align		4
.L_232:
        /*0450*/ 	.byte	0x04, 0x2f
        /*0452*/ 	.short	(.L_234 - .L_233)
	.align		4
.L_233:
        /*0454*/ 	.word	index@(_ZN2at6native18elementwise_kernelILi128ELi4EZNS0_22gpu_kernel_impl_nocastIZNS0_43_GLOBAL__N__7cc8d1ed_10_Dropout_cu_0e96ed3819masked_scale_kernelIhN3c104HalfEfEEvRNS_6TensorERKS7_SA_T1_EUlS6_hE_EEvRNS_18TensorIteratorBaseERKT_EUliE_EEviSB_)
        /*0458*/ 	.word	0x00000014


	//----- nvinfo : EIATTR_FRAME_SIZE
	.align		4
.L_234:
        /*045c*/ 	.byte	0x04, 0x11
        /*045e*/ 	.short	(.L_236 - .L_235)
	.align		4
.L_235:
        /*0460*/ 	.word	index@(_ZN2at6native18elementwise_kernelILi128ELi4EZNS0_22gpu_kernel_impl_nocastIZNS0_43_GLOBAL__N__7cc8d1ed_10_Dropout_cu_0e96ed3819masked_scale_kernelIhN3c104HalfEfEEvRNS_6TensorERKS7_SA_T1_EUlS6_hE_EEvRNS_18TensorIteratorBaseERKT_EUliE_EEviSB_)
        /*0464*/ 	.word	0x00000000


	//----- nvinfo : EIATTR_REGCOUNT
	.align		4
.L_236:
        /*0468*/ 	.byte	0x04, 0x2f
        /*046a*/ 	.short	(.L_238 - .L_237)
	.align		4
.L_237:
        /*046c*/ 	.word	index@(_ZN2at6native27unrolled_elementwise_kernelIZNS0_43_GLOBAL__N__7cc8d1ed_10_Dropout_cu_0e96ed3819masked_scale_kernelIhN3c104HalfEfEEvRNS_6TensorERKS6_S9_T1_EUlS5_hE_St5arrayIPcLm3EELi4E23TrivialOffsetCalculatorILi2EjESF_ILi1EjENS0_6memory12LoadWithCastILi2EEENSI_13StoreWithCastILi1EEEEEviT_T0_T2_T3_T4_T5_)
        /*0470*/ 	.word	0x0000001f


	//----- nvinfo : EIATTR_FRAME_SIZE
	.align		4
.L_238:
        /*0474*/ 	.byte	0x04, 0x11
        /*0476*/ 	.short	(.L_240 - .L_239)
	.align		4
.L_239:
        /*0478*/ 	.word	index@(_ZN2at6native27unrolled_elementwise_kernelIZNS0_43_GLOBAL__N__7cc8d1ed_10_Dropout_cu_0e96ed3819masked_scale_kernelIhN3c104HalfEfEEvRNS_6TensorERKS6_S9_T1_EUlS5_hE_St5arrayIPcLm3EELi4E23TrivialOffsetCalculatorILi2EjESF_ILi1EjENS0_6memory12LoadWithCastILi2EEENSI_13StoreWithCastILi1EEEEEviT_T0_T2_T3_T4_T5_)
        /*047c*/ 	.word	0x00000000


	//----- nvinfo : EIATTR_REGCOUNT
	.align		4
.L_240:
        /*0480*/ 	.byte	0x04, 0x2f
        /*0482*/ 	.short	(.L_242 - .L_241)
	.align		4
.L_241:
        /*0484*/ 	.word	index@(_ZN2at6native18elementwise_kernelILi128ELi4EZNS0_15gpu_kernel_implIZNS0_43_GLOBAL__N__7cc8d1ed_10_Dropout_cu_0e96ed3819masked_scale_kernelIhN3c104HalfEfEEvRNS_6TensorERKS7_SA_T1_EUlS6_hE_EEvRNS_18TensorIteratorBaseERKT_EUliE_EEviSB_)
        /*0488*/ 	.word	0x00000018


	//----- nvinfo : EIATTR_FRAME_SIZE
	.align		4
.L_242:
        /*048c*/ 	.byte	0x04, 0x11
        /*048e*/ 	.short	(.L_244 - .L_243)
	.align		4
.L_243:
        /*0490*/ 	.word	index@(_ZN2at6native18elementwise_kernelILi128ELi4EZNS0_15gpu_kernel_implIZNS0_43_GLOBAL__N__7cc8d1ed_10_Dropout_cu_0e96ed3819masked_scale_kernelIhN3c104HalfEfEEvRNS_6TensorERKS7_SA_T1_EUlS6_hE_EEvRNS_18TensorIteratorBaseERKT_EUliE_EEviSB_)
        /*0494*/ 	.word	0x00000000


	//----- nvinfo : EIATTR_REGCOUNT
	.align		4
.L_244:
        /*0498*/ 	.byte	0x04, 0x2f
        /*049a*/ 	.short	(.L_246 - .L_245)
	.align		4
.L_245:
        /*049c*/ 	.word	index@(_ZN2at6native29vectorized_elementwise_kernelILi8EZNS0_43_GLOBAL__N__7cc8d1ed_10_Dropout_cu_0e96ed3819masked_scale_kernelIhN3c108BFloat16EfEEvRNS_6TensorERKS6_S9_T1_EUlS5_hE_St5arrayIPcLm3EEEEviT0_SA_)
        /*04a0*/ 	.word	0x00000028


	//----- nvinfo : EIATTR_FRAME_SIZE
	.align		4
.L_246:
        /*04a4*/ 	.byte	0x04, 0x11
        /*04a6*/ 	.short	(.L_248 - .L_247)
	.align		4
.L_247:
        /*04a8*/ 	.word	index@(_ZN2at6native29vectorized_elementwise_kernelILi8EZNS0_43_GLOBAL__N__7cc8d1ed_10_Dropout_cu_0e96ed3819masked_scale_kernelIhN3c108BFloat16EfEEvRNS_6TensorERKS6_S9_T1_EUlS5_hE_St5arrayIPcLm3EEEEviT0_SA_)
        /*04ac*/ 	.word	0x00000000


	//----- nvinfo : EIATTR_REGCOUNT
	.align		4
.L_248:
        /*04b0*/ 	.byte	0x04, 0x2f
        /*04b2*/ 	.short	(.L_250 - .L_249)
	.align		4
.L_249:
        /*04b4*/ 	.word	index@(_ZN2at6native29vectorized_elementwise_kernelILi4EZNS0_43_GLOBAL__N__7cc8d1ed_10_Dropout_cu_0e96ed3819masked_scale_kernelIhN3c108BFloat16EfEEvRNS_6TensorERKS6_S9_T1_EUlS5_hE_St5arrayIPcLm3EEEEviT0_SA_)
        /*04b8*/ 	.word	0x00000028


	//----- nvinfo : EIATTR_FRAME_SIZE
	.align		4
.L_250:
        /*04bc*/ 	.byte	0x04, 0x11
        /*04be*/ 	.short	(.L_252 - .L_251)
	.align		4
.L_251:
        /*04c0*/ 	.word	index@(_ZN2at6native29vectorized_elementwise_kernelILi4EZNS0_43_GLOBAL__N__7cc8d1ed_10_Dropout_cu_0e96ed3819masked_scale_kernelIhN3c108BFloat16EfEEvRNS_6TensorERKS6_S9_T1_EUlS5_hE_St5arrayIPcLm3EEEEviT0_SA_)
        /*04c4*/ 	.word	0x00000000


	//----- nvinfo : EIATTR_REGCOUNT
	.align		4
.L_252:
        /*04c8*/ 	.byte	0x04, 0x2f
        /*04ca*/ 	.short	(.L_254 - .L_253)
	.align		4
.L_253:
        /*04cc*/ 	.word	index@(_ZN2at6native29vectorized_elementwise_kernelILi2EZNS0_43_GLOBAL__N__7cc8d1ed_10_Dropout_cu_0e96ed3819masked_scale_kernelIhN3c108BFloat16EfEEvRNS_6TensorERKS6_S9_T1_EUlS5_hE_St5arrayIPcLm3EEEEviT0_SA_)
        /*04d0*/ 	.word	0x00000028


	//----- nvinfo : EIATTR_FRAME_SIZE
	.align		4
.L_254:
        /*04d4*/ 	.byte	0x04, 0x11
        /*04d6*/ 	.short	(.L_256 - .L_255)
	.align		4
.L_255:
        /*04d8*/ 	.word	index@(_ZN2at6native29vectorized_elementwise_kernelILi2EZNS0_43_GLOBAL__N__7cc8d1ed_10_Dropout_cu_0e96ed3819masked_scale_kernelIhN3c108BFloat16EfEEvRNS_6TensorERKS6_S9_T1_EUlS5_hE_St5arrayIPcLm3EEEEviT0_SA_)
        /*04dc*/ 	.word	0x00000000


	//----- nvinfo : EIATTR_REGCOUNT
	.align		4
.L_256:
        /*04e0*/ 	.byte	0x04, 0x2f
        /*04e2*/ 	.short	(.L_258 - .L_257)
	.align		4
.L_257:
        /*04e4*/ 	.word	index@(_ZN2at6native27unrolled_elementwise_kernelIZNS0_43_GLOBAL__N__7cc8d1ed_10_Dropout_cu_0e96ed3819masked_scale_kernelIhN3c108BFloat16EfEEvRNS_6TensorERKS6_S9_T1_EUlS5_hE_St5arrayIPcLm3EELi4E23TrivialOffsetCalculatorILi2EjESF_ILi1EjENS0_6memory15LoadWithoutCastENSI_16StoreWithoutCastEEEviT_T0_T2_T3_T4_T5_)
        /*04e8*/ 	.word	0x0000001c


	//----- nvinfo : EIATTR_FRAME_SIZE
	.align		4
.L_258:
        /*04ec*/ 	.byte	0x04, 0x11
        /*04ee*/ 	.short	(.L_260 - .L_259)
	.align		4
.L_259:
        /*04f0*/ 	.word	index@(_ZN2at6native27unrolled_elementwise_kernelIZNS0_43_GLOBAL__N__7cc8d1ed_10_Dropout_cu_0e96ed3819masked_scale_kernelIhN3c108BFloat16EfEEvRNS_6TensorERKS6_S9_T1_EUlS5_hE_St5arrayIPcLm3EELi4E23TrivialOffsetCalculatorILi2EjESF_ILi1EjENS0_6memory15LoadWithoutCastENSI_16StoreWithoutCastEEEviT_T0_T2_T3_T4_T5_)
        /*04f4*/ 	.word	0x00000000


	//----- nvinfo : EIATTR_REGCOUNT
	.align		4
.L_260:
        /*04f8*/ 	.byte	0x04, 0x2f
        /*04fa*/ 	.short	(.L_262 - .L_261)
	.align		4
.L_261:
        /*04fc*/ 	.word	index@(_ZN2at6native18elementwise_kernelILi128ELi4EZNS0_22gpu_kernel_impl_nocastIZNS0_43_GLOBAL__N__7cc8d1ed_10_Dropout_cu_0e96ed3819masked_scale_kernelIhN3c108BFloat16EfEEvRNS_6TensorERKS7_SA_T1_EUlS6_hE_EEvRNS_18TensorIteratorBaseERKT_EUliE_EEviSB_)
        /*0500*/ 	.word	0x00000014


	//----- nvinfo : EIATTR_FRAME_SIZE
	.align		4
.L_262:
        /*0504*/ 	.byte	0x04, 0x11
        /*0506*/ 	.short	(.L_264 - .L_263)
	.align		4
.L_263:
        /*0508*/ 	.word	index@(_ZN2at6native18elementwise_kernelILi128ELi4EZNS0_22gpu_kernel_impl_nocastIZNS0_43_GLOBAL__N__7cc8d1ed_10_Dropout_cu_0e96ed3819masked_scale_kernelIhN3c108BFloat16EfEEvRNS_6TensorERKS7_SA_T1_EUlS6_hE_EEvRNS_18TensorIteratorBaseERKT_EUliE_EEviSB_)
        /*050c*/ 	.word	0x00000000


	//----- nvinfo : EIATTR_REGCOUNT
	.align		4
.L_264:
        /*0510*/ 	.byte	0x04, 0x2f
        /*0512*/ 	.short	(.L_266 - .L_265)
	.align		4
.L_265:
        /*0514*/ 	.word	index@(_ZN2at6native27unrolled_elementwise_kernelIZNS0_43_GLOBAL__N__7cc8d1ed_10_Dropout_cu_0e96ed3819masked_scale_kernelIhN3c108BFloat16EfEEvRNS_6TensorERKS6_S9_T1_EUlS5_hE_St5arrayIPcLm3EELi4E23TrivialOffsetCalculatorILi2EjESF_ILi1EjENS0_6memory12LoadWithCastILi2EEENSI_13StoreWithCastILi1EEEEEviT_T0_T2_T3_T4_T5_)
        /*0518*/ 	.word	0x0000001e


	//----- nvinfo : EIATTR_FRAME_SIZE
	.align		4
.L_266:
        /*051c*/ 	.byte	0x04, 0x11
        /*051e*/ 	.short	(.L_268 - .L_267)
	.align		4
.L_267:
        /*0520*/ 	.word	index@(_ZN2at6native27unrolled_elementwise_kernelIZNS0_43_GLOBAL__N__7cc8d1ed_10_Dropout_cu_0e96ed3819masked_scale_kernelIhN3c108BFloat16EfEEvRNS_6TensorERKS6_S9_T1_EUlS5_hE_St5arrayIPcLm3EELi4E23TrivialOffsetCalculatorILi2EjESF_ILi1EjENS0_6memory12LoadWithCastILi2EEENSI_13StoreWithCastILi1EEEEEviT_T0_T2_T3_T4_T5_)
        /*0524*/ 	.word	0x00000000


	//----- nvinfo : EIATTR_REGCOUNT
	.align		4
.L_268:
        /*0528*/ 	.byte	0x04, 0x2f
        /*052a*/ 	.short	(.L_270 - .L_269)
	.align		4
.L_269:
        /*052c*/ 	.word	index@(_ZN2at6native18elementwise_kernelILi128ELi4EZNS0_15gpu_kernel_implIZNS0_43_GLOBAL__N__7cc8d1ed_10_Dropout_cu_0e96ed3819masked_scale_kernelIhN3c108BFloat16EfEEvRNS_6TensorERKS7_SA_T1_EUlS6_hE_EEvRNS_18TensorIteratorBaseERKT_EUliE_EEviSB_)
        /*0530*/ 	.word	0x00000018


	//----- nvinfo : EIATTR_FRAME_SIZE
	.align		4
.L_270:
        /*0534*/ 	.byte	0x04, 0x11
        /*0536*/ 	.short	(.L_272 - .L_271)
	.align		4
.L_271:
        /*0538*/ 	.word	index@(_ZN2at6native18elementwise_kernelILi128ELi4EZNS0_15gpu_kernel_implIZNS0_43_GLOBAL__N__7cc8d1ed_10_Dropout_cu_0e96ed3819masked_scale_kernelIhN3c108BFloat16EfEEvRNS_6TensorERKS7_SA_T1_EUlS6_hE_EEvRNS_18TensorIteratorBaseERKT_EUliE_EEviSB_)
        /*053c*/ 	.word	0x00000000


	//----- nvinfo : EIATTR_REGCOUNT
	.align		4
.L_272:
        /*0540*/ 	.byte	0x04, 0x2f
        /*0542*/ 	.short	(.L_274 - .L_273)
	.align		4
.L_273:
        /*0544*/ 	.word	index@(_ZN2at6native43_GLOBAL__N__7cc8d1ed_10_Dropout_cu_0e96ed3824fused_dropout_kernel_vecIddjLi1ELi16EbEEvNS_4cuda6detail10TensorInfoIKT_T1_EENS5_IS6_S8_EENS5_IT4_S8_EES8_T0_NS_15PhiloxCudaStateE)
        /*0548*/ 	.word	0x00000040


	//----- nvinfo : EIATTR_FRAME_SIZE
	.align		4
.L_274:
        /*054c*/ 	.byte	0x04, 0x11
        /*054e*/ 	.short	(.L_276 - .L_275)
	.align		4
.L_275:
        /*0550*/ 	.word	index@($__internal_135_$__cuda_sm20_dblrcp_rn_slowpath_v3)
        /*0554*/ 	.word	0x00000030


	//----- nvinfo : EIATTR_FRAME_SIZE
	.align		4
.L_276:
        /*0558*/ 	.byte	0x04, 0x11
        /*055a*/ 	.short	(.L_278 - .L_277)
	.align		4
.L_277:
        /*055c*/ 	.word	index@(_ZN2at6native43_GLOBAL__N__7cc8d1ed_10_Dropout_cu_0e96ed3824fused_dropout_kernel_vecIddjLi1ELi16EbEEvNS_4cuda6detail10TensorInfoIKT_T1_EENS5_IS6_S8_EENS5_IT4_S8_EES8_T0_NS_15PhiloxCudaStateE)
        /*0560*/ 	.word	0x00000030


	//----- nvinfo : EIATTR_REGCOUNT
	.align		4
.L_278:
        /*0564*/ 	.byte	0x04, 0x2f
        /*0566*/ 	.short	(.L_280 - .L_279)
	.align		4
.L_279:
        /*0568*/ 	.word	index@(_ZN2at6native43_GLOBAL__N__7cc8d1ed_10_Dropout_cu_0e96ed3824fused_dropout_kernel_vecIddjLi1ELi8EbEEvNS_4cuda6detail10TensorInfoIKT_T1_EENS5_IS6_S8_EENS5_IT4_S8_EES8_T0_NS_15PhiloxCudaStateE)
        /*056c*/ 	.word	0x00000040


	//----- nvinfo : EIATTR_FRAME_SIZE
	.align		4
.L_280:
        /*0570*/ 	.byte	0x04, 0x11
        /*0572*/ 	.short	(.L_282 - .L_281)
	.align		4
.L_281:
        /*0574*/ 	.word	index@($__internal_134_$__cuda_sm20_dblrcp_rn_slowpath_v3)
        /*0578*/ 	.word	0x00000000


	//----- nvinfo : EIATTR_FRAME_SIZE
	.align		4
.L_282:
        /*057c*/ 	.byte	0x04, 0x11
        /*057e*/ 	.short	(.L_284 - .L_283)
	.align		4
.L_283:
        /*0580*/ 	.word	index@(_ZN2at6native43_GLOBAL__N__7cc8d1ed_10_Dropout_cu_0e96ed3824fused_dropout_kernel_vecIddjLi1ELi8EbEEvNS_4cuda6detail10TensorInfoIKT_T1_EENS5_IS6_S8_EENS5_IT4_S8_EES8_T0_NS_15PhiloxCudaStateE)
        /*0584*/ 	.word	0x00000000


	//----- nvinfo : EIATTR_REGCOUNT
	.align		4
.L_284:
        /*0588*/ 	.byte	0x04, 0x2f
        /*058a*/ 	.short	(.L_286 - .L_285)
	.align		4
.L_285:
        /*058c*/ 	.word	index@(_ZN2at6native43_GLOBAL__N__7cc8d1ed_10_Dropout_cu_0e96ed3824fused_dropout_kernel_vecIddjLi1ELi4EbEEvNS_4cuda6detail10TensorInfoIKT_T1_EENS5_IS6_S8_EENS5_IT4_S8_EES8_T0_NS_15PhiloxCudaStateE)
        /*0590*/ 	.word	0x00000038


	//----- nvinfo : EIATTR_FRAME_SIZE
	.align		4
.L_286:
        /*0594*/ 	.byte	0x04, 0x11
        /*0596*/ 	.short	(.L_288 - .L_287)
	.align		4
.L_287:
        /*0598*/ 	.word	index@($__internal_133_$__cuda_sm20_dblrcp_rn_slowpath_v3)
        /*059c*/ 	.word	0x00000000


	//----- nvinfo : EIATTR_FRAME_SIZE
	.align		4
.L_288:
        /*05a0*/ 	.byte	0x04, 0x11
        /*05a2*/ 	.short	(.L_290 - .L_289)
	.align		4
.L_289:
        /*05a4*/ 	.word	index@(_ZN2at6native43_GLOBAL__N__7cc8d1ed_10_Dropout_cu_0e96ed3824fused_dropout_kernel_vecIddjLi1ELi4EbEEvNS_4cuda6detail10TensorInfoIKT_T1_EENS5_IS6_S8_EENS5_IT4_S8_EES8_T0_NS_15PhiloxCudaStateE)
        /*05a8*/ 	.word	0x00000000


	//----- nvinfo : EIATTR_REGCOUNT
	.align		4
.L_290:
        /*05ac*/ 	.byte	0x04, 0x2f
        /*05ae*/ 	.short	(.L_292 - .L_291)
	.align		4
.L_291:
        /*05b0*/ 	.word	index@(_ZN2at6native43_GLOBAL__N__7cc8d1ed_10_Dropout_cu_0e96ed3824fused_dropout_kernel_vecIddjLi1ELi2EbEEvNS_4cuda6detail10TensorInfoIKT_T1_EENS5_IS6_S8_EENS5_IT4_S8_EES8_T0_NS_15PhiloxCudaStateE)
        /*05b4*/ 	.word	0x00000034


	//----- nvinfo : EIATTR_FRAME_SIZE
	.align		4
.L_292:
        /*05b8*/ 	.byte	0x04, 0x11
        /*05ba*/ 	.short	(.L_294 - .L_293)
	.align		4
.L_293:
        /*05bc*/ 	.word	index@($__internal_132_$__cuda_sm20_dblrcp_rn_slowpath_v3)
        /*05c0*/ 	.word	0x00000000


	//----- nvinfo : EIATTR_FRAME_SIZE
	.align		4
.L_294:
        /*05c4*/ 	.byte	0x04, 0x11
        /*05c6*/ 	.short	(.L_296 - .L_295)
	.align		4
.L_295:
        /*05c8*/ 	.word	index@(_ZN2at6native43_GLOBAL__N__7cc8d1ed_10_Dropout_cu_0e96ed3824fused_dropout_kernel_vecIddjLi1ELi2EbEEvNS_4cuda6detail10TensorInfoIKT_T1_EENS5_IS6_S8_EENS5_IT4_S8_EES8_T0_NS_15PhiloxCudaStateE)
        /*05cc*/ 	.word	0x00000000


	//----- nvinfo : EIATTR_REGCOUNT
	.align		4
.L_296:
        /*05d0*/ 	.byte	0x04, 0x2f
        /*05d2*/ 	.short	(.L_298 - .L_297)
	.align		4
.L_297:
        /*05d4*/ 	.word	index@(_ZN2at6native43_GLOBAL__N__7cc8d1ed_10_Dropout_cu_0e96ed3820fused_dropout_kernelIddjLi1ELi1EbEEvNS_4cuda6detail10TensorInfoIKT_T1_EENS5_IS6_S8_EENS5_IT4_S8_EES8_T0_NS_15PhiloxCudaStateE)
        /*05d8*/ 	.word	0x00000040


	//----- nvinfo : EIATTR_FRAME_SIZE
	.align		4
.L_298:
        /*05dc*/ 	.byte	0x04, 0x11
        /*05de*/ 	.short	(.L_300 - .L_299)
	.align		4
.L_299:
        /*05e0*/ 	.word	index@($__internal_131_$__cuda_sm20_dblrcp_rn_slowpath_v3)
        /*05e4*/ 	.word	0x00000000


	//----- nvinfo : EIATTR_FRAME_SIZE
	.align		4
.L_300:
        /*05e8*/ 	.byte	0x04, 0x11
        /*05ea*/ 	.short	(.L_302 - .L_301)
	.align		4
.L_301:
        /*05ec*/ 	.word	index@(_ZN2at6native43_GLOBAL__N__7cc8d1ed_10_Dropout_cu_0e96ed3820fused_dropout_kernelIddjLi1ELi1EbEEvNS_4cuda6detail10TensorInfoIKT_T1_EENS5_IS6_S8_EENS5_IT4_S8_EES8_T0_NS_15PhiloxCudaStateE)
        /*05f0*/ 	.word	0x00000000


	//----- nvinfo : EIATTR_REGCOUNT
	.align		4
.L_302:
        /*05f4*/ 	.byte	0x04, 0x2f
        /*05f6*/ 	.short	(.L_304 - .L_303)
	.align		4
.L_303:
        /*05f8*/ 	.word	index@(_ZN2at6native43_GLOBAL__N__7cc8d1ed_10_Dropout_cu_0e96ed3820fused_dropout_kernelIddjLin1ELi1EbEEvNS_4cuda6detail10TensorInfoIKT_T1_EENS5_IS6_S8_EENS5_IT4_S8_EES8_T0_NS_15PhiloxCudaStateE)
        /*05fc*/ 	.word	0x00000040


	//----- nvinfo : EIATTR_FRAME_SIZE
	.align		4
.L_304:
        /*0600*/ 	.byte	0x04, 0x11
        /*0602*/ 	.short	(.L_306 - .L_305)
	.align		4
.L_305:
        /*0604*/ 	.word	index@($__internal_130_$__cuda_sm20_dblrcp_rn_slowpath_v3)
        /*0608*/ 	.word	0x00000000


	//----- nvinfo : EIATTR_FRAME_SIZE
	.align		4
.L_306:
        /*060c*/ 	.byte	0x04, 0x11
        /*060e*/ 	.short	(.L_308 - .L_307)
	.align		4
.L_307:
        /*0610*/ 	.word	index@(_ZN2at6native43_GLOBAL__N__7cc8d1ed_10_Dropout_cu_0e96ed3820fused_dropout_kernelIddjLin1ELi1EbEEvNS_4cuda6detail10TensorInfoIKT_T1_EENS5_IS6_S8_EENS5_IT4_S8_EES8_T0_NS_15PhiloxCudaStateE)
        /*0614*/ 	.word	0x00000000


	//----- nvinfo : EIATTR_REGCOUNT
	.align		4
.L_308:
        /*0618*/ 	.byte	0x04, 0x2f
        /*061a*/ 	.short	(.L_310 - .L_309)
	.align		4
.L_309:
        /*061c*/ 	.word	index@(_ZN2at6native43_GLOBAL__N__7cc8d1ed_10_Dropout_cu_0e96ed3820fused_dropout_kernelIddjLin1ELin1EbEEvNS_4cuda6detail10TensorInfoIKT_T1_EENS5_IS6_S8_EENS5_IT4_S8_EES8_T0_NS_15PhiloxCudaStateE)
        /*0620*/ 	.word	0x0000003f


	//----- nvinfo : EIATTR_FRAME_SIZE
	.align		4
.L_310:
        /*0624*/ 	.byte	0x04, 0x11
        /*0626*/ 	.short	(.L_312 - .L_311)
	.align		4
.L_311:
        /*0628*/ 	.word	index@($__internal_129_$__cuda_sm20_dblrcp_rn_slowpath_v3)
        /*062c*/ 	.word	0x00000000


	//----- nvinfo : EIATTR_FRAME_SIZE
	.align		4
.L_312:
        /*0630*/ 	.byte	0x04, 0x11
        /*0632*/ 	.short	(.L_314 - .L_313)
	.align		4
.L_313:
        /*0634*/ 	.word	index@(_ZN2at6native43_GLOBAL__N__7cc8d1ed_10_Dropout_cu_0e96ed3820fused_dropout_kernelIddjLin1ELin1EbEEvNS_4cuda6detail10TensorInfoIKT_T1_EENS5_IS6_S8_EENS5_IT4_S8_EES8_T0_NS_15PhiloxCudaStateE)
        /*0638*/ 	.word	0x00000000


	//----- nvinfo : EIATTR_REGCOUNT
	.align		4
.L_314:
        /*063c*/ 	.byte	0x04, 0x2f
        /*063e*/ 	.short	(.L_316 - .L_315)
	.align		4
.L_315:
        /*0640*/ 	.word	index@(_ZN2at6native43_GLOBAL__N__7cc8d1ed_10_Dropout_cu_0e96ed3824fused_dropout_kernel_vecIffjLi1ELi16EbEEvNS_4cuda6detail10TensorInfoIKT_T1_EENS5_IS6_S8_EENS5_IT4_S8_EES8_T0_NS_15PhiloxCudaStateE)
        /*0644*/ 	.word	0x0000003a


	//----- nvinfo : EIATTR_FRAME_SIZE
	.align		4
.L_316:
        /*0648*/ 	.byte	0x04, 0x11
        /*064a*/ 	.short	(.L_318 - .L_317)
	.align		4
.L_317:
        /*064c*/ 	.word	index@($__internal_128_$__cuda_sm20_dblrcp_rn_slowpath_v3)
        /*0650*/ 	.word	0x00000000


	//----- nvinfo : EIATTR_FRAME_SIZE
	.align		4
.L_318:
        /*0654*/ 	.byte	0x04, 0x11
        /*0656*/ 	.short	(.L_320 - .L_319)
	.align		4
.L_319:
        /*0658*/ 	.word	index@(_ZN2at6native43_GLOBAL__N__7cc8d1ed_10_Dropout_cu_0e96ed3824fused_dropout_kernel_vecIffjLi1ELi16EbEEvNS_4cuda6detail10TensorInfoIKT_T1_EENS5_IS6_S8_EENS5_IT4_S8_EES8_T0_NS_15PhiloxCudaStateE)
        /*065c*/ 	.word	0x00000000


	//----- nvinfo : EIATTR_REGCOUNT
	.align		4
.L_320:
        /*0660*/ 	.byte	0x04, 0x2f
        /*0662*/ 	.short	(.L_322 - .L_321)
	.align		4
.L_321:
        /*0664*/ 	.word	index@(_ZN2at6native43_GLOBAL__N__7cc8d1ed_10_Dropout_cu_0e96ed3824fused_dropout_kernel_vecIffjLi1ELi8EbEEvNS_4cuda6detail10TensorInfoIKT_T1_EENS5_IS6_S8_EENS5_IT4_S8_EES8_T0_NS_15PhiloxCudaStateE)
        /*0668*/ 	.word	0x00000038


	//----- nvinfo : EIATTR_FRAME_SIZE
	.align		4
.L_322:
        /*066c*/ 	.byte	0x04, 0x11
        /*066e*/ 	.short	(.L_324 - .L_323)
	.align		4
.L_323:
        /*0670*/ 	.word	index@($__internal_127_$__cuda_sm20_dblrcp_rn_slowpath_v3)
        /*0674*/ 	.word	0x00000000


	//----- nvinfo : EIATTR_FRAME_SIZE
	.align		4
.L_324:
        /*0678*/ 	.byte	0x04, 0x11
        /*067a*/ 	.short	(.L_326 - .L_325)
	.align		4
.L_325:
        /*067c*/ 	.word	index@(_ZN2at6native43_GLOBAL__N__7cc8d1ed_10_Dropout_cu_0e96ed3824fused_dropout_kernel_vecIffjLi1ELi8EbEEvNS_4cuda6detail10TensorInfoIKT_T1_EENS5_IS6_S8_EENS5_IT4_S8_EES8_T0_NS_15PhiloxCudaStateE)
        /*0680*/ 	.word	0x00000000


	//----- nvinfo : EIATTR_REGCOUNT
	.align		4
.L_326:
        /*0684*/ 	.byte	0x04, 0x2f
        /*0686*/ 	.short	(.L_328 - .L_327)
	.align		4
.L_327:
        /*0688*/ 	.word	index@(_ZN2at6native43_GLOBAL__N__7cc8d1ed_10_Dropout_cu_0e96ed3824fused_dropout_kernel_vecIffjLi1ELi4EbEEvNS_4cuda6detail10TensorInfoIKT_T1_EENS5_IS6_S8_EENS5_IT4_S8_EES8_T0_NS_15PhiloxCudaStateE)
        /*068c*/ 	.word	0x00000034


	//----- nvinfo : EIATTR_FRAME_SIZE
	.align		4
.L_328:
        /*0690*/ 	.byte	0x04, 0x11
        /*0692*/ 	.short	(.L_330 - .L_329)
	.align		4
.L_329:
        /*0694*/ 	.word	index@($__internal_126_$__cuda_sm20_dblrcp_rn_slowpath_v3)
        /*0698*/ 	.word	0x00000000


	//----- nvinfo : EIATTR_FRAME_SIZE
	.align		4
.L_330:
        /*069c*/ 	.byte	0x04, 0x11
        /*069e*/ 	.short	(.L_332 - .L_331)
	.align		4
.L_331:
        /*06a0*/ 	.word	index@(_ZN2at6native43_GLOBAL__N__7cc8d1ed_10_Dropout_cu_0e96ed3824fused_dropout_kernel_vecIffjLi1ELi4EbEEvNS_4cuda6detail10TensorInfoIKT_T1_EENS5_IS6_S8_EENS5_IT4_S8_EES8_T0_NS_15PhiloxCudaStateE)
        /*06a4*/ 	.word	0x00000000


	//----- nvinfo : EIATTR_REGCOUNT
	.align		4
.L_332:
        /*06a8*/ 	.byte	0x04, 0x2f
        /*06aa*/ 	.short	(.L_334 - .L_333)
	.align		4
.L_333:
        /*06ac*/ 	.word	index@(_ZN2at6native43_GLOBAL__N__7cc8d1ed_10_Dropout_cu_0e96ed3824fused_dropout_kernel_vecIffjLi1ELi2EbEEvNS_4cuda6detail10TensorInfoIKT_T1_EENS5_IS6_S8_EENS5_IT4_S8_EES8_T0_NS_15PhiloxCudaStateE)
        /*06b0*/ 	.word	0x00000030


	//----- nvinfo : EIATTR_FRAME_SIZE
	.align		4
.L_334:
        /*06b4*/ 	.byte	0x04, 0x11
        /*06b6*/ 	.short	(.L_336 - .L_335)
	.align		4
.L_335:
        /*06b8*/ 	.word	index@($__internal_125_$__cuda_sm20_dblrcp_rn_slowpath_v3)
        /*06bc*/ 	.word	0x00000000


	//----- nvinfo : EIATTR_FRAME_SIZE
	.align		4
.L_336:
        /*06c0*/ 	.byte	0x04, 0x11
        /*06c2*/ 	.short	(.L_338 - .L_337)
	.align		4
.L_337:
        /*06c4*/ 	.word	index@(_ZN2at6native43_GLOBAL__N__7cc8d1ed_10_Dropout_cu_0e96ed3824fused_dropout_kernel_vecIffjLi1ELi2EbEEvNS_4cuda6detail10TensorInfoIKT_T1_EENS5_IS6_S8_EENS5_IT4_S8_EES8_T0_NS_15PhiloxCudaStateE)
        /*06c8*/ 	.word	0x00000000


	//----- nvinfo : EIATTR_REGCOUNT
	.align		4
.L_338:
        /*06cc*/ 	.byte	0x04, 0x2f
        /*06ce*/ 	.short	(.L_340 - .L_339)
	.align		4
.L_339:
        /*06d0*/ 	.word	index@(_ZN2at6native43_GLOBAL__N__7cc8d1ed_10_Dropout_cu_0e96ed3820fused_dropout_kernelIffjLi1ELi1EbEEvNS_4cuda6detail10TensorInfoIKT_T1_EENS5_IS6_S8_EENS5_IT4_S8_EES8_T0_NS_15PhiloxCudaStateE)
        /*06d4*/ 	.word	0x00000040


	//----- nvinfo : EIATTR_FRAME_SIZE
	.align		4
.L_340:
        /*06d8*/ 	.byte	0x04, 0x11
        /*06da*/ 	.short	(.L_342 - .L_341)
	.align		4
.L_341:
        /*06dc*/ 	.word	index@($__internal_124_$__cuda_sm20_dblrcp_rn_slowpath_v3)
        /*06e0*/ 	.word	0x00000000


	//----- nvinfo : EIATTR_FRAME_SIZE
	.align		4
.L_342:
        /*06e4*/ 	.byte	0x04, 0x11
        /*06e6*/ 	.short	(.L_344 - .L_343)
	.align		4
.L_343:
        /*06e8*/ 	.word	index@(_ZN2at6native43_GLOBAL__N__7cc8d1ed_10_Dropout_cu_0e96ed3820fused_dropout_kernelIffjLi1ELi1EbEEvNS_4cuda6detail10TensorInfoIKT_T1_EENS5_IS6_S8_EENS5_IT4_S8_EES8_T0_NS_15PhiloxCudaStateE)
        /*06ec*/ 	.word	0x00000000


	//----- nvinfo : EIATTR_REGCOUNT
	.align		4
.L_344:
        /*06f0*/ 	.byte	0x04, 0x2f
        /*06f2*/ 	.short	(.L_346 - .L_345)
	.align		4
.L_345:
        /*06f4*/ 	.word	index@(_ZN2at6native43_GLOBAL__N__7cc8d1ed_10_Dropout_cu_0e96ed3820fused_dropout_kernelIffjLin1ELi1EbEEvNS_4cuda6detail10TensorInfoIKT_T1_EENS5_IS6_S8_EENS5_IT4_S8_EES8_T0_NS_15PhiloxCudaStateE)
        /*06f8*/ 	.word	0x00000040


	//----- nvinfo : EIATTR_FRAME_SIZE
	.align		4
.L_346:
        /*06fc*/ 	.byte	0x04, 0x11
        /*06fe*/ 	.short	(.L_348 - .L_347)
	.align		4
.L_347:
        /*0700*/ 	.word	index@($__internal_123_$__cuda_sm20_dblrcp_rn_slowpath_v3)
        /*0704*/ 	.word	0x00000000


	//----- nvinfo : EIATTR_FRAME_SIZE
	.align		4
.L_348:
        /*0708*/ 	.byte	0x04, 0x11
        /*070a*/ 	.short	(.L_350 - .L_349)
	.align		4
.L_349:
        /*070c*/ 	.word	index@(_ZN2at6native43_GLOBAL__N__7cc8d1ed_10_Dropout_cu_0e96ed3820fused_dropout_kernelIffjLin1ELi1EbEEvNS_4cuda6detail10TensorInfoIKT_T1_EENS5_IS6_S8_EENS5_IT4_S8_EES8_T0_NS_15PhiloxCudaStateE)
        /*0710*/ 	.word	0x00000000


	//----- nvinfo : EIATTR_REGCOUNT
	.align		4
.L_350:
        /*0714*/ 	.byte	0x04, 0x2f
        /*0716*/ 	.short	(.L_352 - .L_351)
	.align		4
.L_351:
        /*0718*/ 	.word	index@(_ZN2at6native43_GLOBAL__N__7cc8d1ed_10_Dropout_cu_0e96ed3820fused_dropout_kernelIffjLin1ELin1EbEEvNS_4cuda6detail10TensorInfoIKT_T1_EENS5_IS6_S8_EENS5_IT4_S8_EES8_T0_NS_15PhiloxCudaStateE)
        /*071c*/ 	.word	0x0000003d


	//----- nvinfo : EIATTR_FRAME_SIZE
	.align		4
.L_352:
        /*0720*/ 	.byte	0x04, 0x11
        /*0722*/ 	.short	(.L_354 - .L_353)
	.align		4
.L_353:
        /*0724*/ 	.word	index@($__internal_122_$__cuda_sm20_dblrcp_rn_slowpath_v3)
        /*0728*/ 	.word	0x00000000


	//----- nvinfo : EIATTR_FRAME_SIZE
	.align		4
.L_354:
        /*072c*/ 	.byte	0x04, 0x11
        /*072e*/ 	.short	(.L_356 - .L_355)
	.align		4
.L_355:
        /*0730*/ 	.word	index@(_ZN2at6native43_GLOBAL__N__7cc8d1ed_10_Dropout_cu_0e96ed3820fused_dropout_kernelIffjLin1ELin1EbEEvNS_4cuda6detail10TensorInfoIKT_T1_EENS5_IS6_S8_EENS5_IT4_S8_EES8_T0_NS_15PhiloxCudaStateE)
        /*0734*/ 	.word	0x00000000


	//----- nvinfo : EIATTR_REGCOUNT
	.align		4
.L_356:
        /*0738*/ 	.byte	0x04, 0x2f
        /*073a*/ 	.short	(.L_358 - .L_357)
	.align		4
.L_357:
        /*073c*/ 	.word	index@(_ZN2at6native43_GLOBAL__N__7cc8d1ed_10_Dropout_cu_0e96ed3824fused_dropout_kernel_vecIN3c104HalfEfjLi1ELi16EbEEvNS_4cuda6detail10TensorInfoIKT_T1_EENS7_IS8_SA_EENS7_IT4_SA_EESA_T0_NS_15PhiloxCudaStateE)
        /*0740*/ 	.word	0x0000003f


	//----- nvinfo : EIATTR_FRAME_SIZE
	.align		4
.L_358:
        /*0744*/ 	.byte	0x04, 0x11
        /*0746*/ 	.short	(.L_360 - .L_359)
	.align		4
.L_359:
        /*0748*/ 	.word	index@($__internal_121_$__cuda_sm20_dblrcp_rn_slowpath_v3)
        /*074c*/ 	.word	0x00000000


	//----- nvinfo : EIATTR_FRAME_SIZE
	.align		4
.L_360:
        /*0750*/ 	.byte	0x04, 0x11
        /*0752*/ 	.short	(.L_362 - .L_361)
	.align		4
.L_361:
        /*0754*/ 	.word	index@(_ZN2at6native43_GLOBAL__N__7cc8d1ed_10_Dropout_cu_0e96ed3824fused_dropout_kernel_vecIN3c104HalfEfjLi1ELi16EbEEvNS_4cuda6detail10TensorInfoIKT_T1_EENS7_IS8_SA_EENS7_IT4_SA_EESA_T0_NS_15PhiloxCudaStateE)
        /*0758*/ 	.word	0x00000000


	//----- nvinfo : EIATTR_REGCOUNT
	.align		4
.L_362:
        /*075c*/ 	.byte	0x04, 0x2f
        /*075e*/ 	.short	(.L_364 - .L_363)
	.align		4
.L_363:
        /*0760*/ 	.word	index@(_ZN2at6native43_GLOBAL__N__7cc8d1ed_10_Dropout_cu_0e96ed3824fused_dropout_kernel_vecIN3c104HalfEfjLi1ELi8EbEEvNS_4cuda6detail10TensorInfoIKT_T1_EENS7_IS8_SA_EENS7_IT4_SA_EESA_T0_NS_15PhiloxCudaStateE)
        /*0764*/ 	.word	0x00000038


	//----- nvinfo : EIATTR_FRAME_SIZE
	.align		4
.L_364:
        /*0768*/ 	.byte	0x04, 0x11
        /*076a*/ 	.short	(.L_366 - .L_365)
	.align		4
.L_365:
        /*076c*/ 	.word	index@($__internal_120_$__cuda_sm20_dblrcp_rn_slowpath_v3)
        /*0770*/ 	.word	0x00000000


	//----- nvinfo : EIATTR_FRAME_SIZE
	.align		4
.L_366:
        /*0774*/ 	.byte	0x04, 0x11
        /*0776*/ 	.short	(.L_368 - .L_367)
	.align		4
.L_367:
        /*0778*/ 	.word	index@(_ZN2at6native43_GLOBAL__N__7cc8d1ed_10_Dropout_cu_0e96ed3824fused_dropout_kernel_vecIN3c104HalfEfjLi1ELi8EbEEvNS_4cuda6detail10TensorInfoIKT_T1_EENS7_IS8_SA_EENS7_IT4_SA_EESA_T0_NS_15PhiloxCudaStateE)
        /*077c*/ 	.word	0x00000000


	//----- nvinfo : EIATTR_REGCOUNT
	.align		4
.L_368:
        /*0780*/ 	.byte	0x04, 0x2f
        /*0782*/ 	.short	(.L_370 - .L_369)
	.align		4
.L_369:
        /*0784*/ 	.word	index@(_ZN2at6native43_GLOBAL__N__7cc8d1ed_10_Dropout_cu_0e96ed3824fused_dropout_kernel_vecIN3c104HalfEfjLi1ELi4EbEEvNS_4cuda6detail10TensorInfoIKT_T1_EENS7_IS8_SA_EENS7_IT4_SA_EESA_T0_NS_15PhiloxCudaStateE)
        /*0788*/ 	.word	0x00000030


	//----- nvinfo : EIATTR_FRAME_SIZE
	.align		4
.L_370:
        /*078c*/ 	.byte	0x04, 0x11
        /*078e*/ 	.short	(.L_372 - .L_371)
	.align		4
.L_371:
        /*0790*/ 	.word	index@($__internal_119_$__cuda_sm20_dblrcp_rn_slowpath_v3)
        /*0794*/ 	.word	0x00000000


	//----- nvinfo : EIATTR_FRAME_SIZE
	.align		4
.L_372:
        /*0798*/ 	.byte	0x04, 0x11
        /*079a*/ 	.short	(.L_374 - .L_373)
	.align		4
.L_373:
        /*079c*/ 	.word	index@(_ZN2at6native43_GLOBAL__N__7cc8d1ed_10_Dropout_cu_0e96ed3824fused_dropout_kernel_vecIN3c104HalfEfjLi1ELi4EbEEvNS_4cuda6detail10TensorInfoIKT_T1_EENS7_IS8_SA_EENS7_IT4_SA_EESA_T0_NS_15PhiloxCudaStateE)
        /*07a0*/ 	.word	0x00000000


	//----- nvinfo : EIATTR_REGCOUNT
	.align		4
.L_374:
        /*07a4*/ 	.byte	0x04, 0x2f
        /*07a6*/ 	.short	(.L_376 - .L_375)
	.align		4
.L_375:
        /*07a8*/ 	.word	index@(_ZN2at6native43_GLOBAL__N__7cc8d1ed_10_Dropout_cu_0e96ed3824fused_dropout_kernel_vecIN3c104HalfEfjLi1ELi2EbEEvNS_4cuda6detail10TensorInfoIKT_T1_EENS7_IS8_SA_EENS7_IT4_SA_EESA_T0_NS_15PhiloxCudaStateE)
        /*07ac*/ 	.word	0x0000002f


	//----- nvinfo : EIATTR_FRAME_SIZE
	.align		4
.L_376:
        /*07b0*/ 	.byte	0x04, 0x11
        /*07b2*/ 	.short	(.L_378 - .L_377)
	.align		4
.L_377:
        /*07b4*/ 	.word	index@($__internal_118_$__cuda_sm20_dblrcp_rn_slowpath_v3)
        /*07b8*/ 	.word	0x00000000


	//----- nvinfo : EIATTR_FRAME_SIZE
	.align		4
.L_378:
        /*07bc*/ 	.byte	0x04, 0x11
        /*07be*/ 	.short	(.L_380 - .L_379)
	.align		4
.L_379:
        /*07c0*/ 	.word	index@(_ZN2at6native43_GLOBAL__N__7cc8d1ed_10_Dropout_cu_0e96ed3824fused_dropout_kernel_vecIN3c104HalfEfjLi1ELi2EbEEvNS_4cuda6detail10TensorInfoIKT_T1_EENS7_IS8_SA_EENS7_IT4_SA_EESA_T0_NS_15PhiloxCudaStateE)
        /*07c4*/ 	.word	0x00000000


	//----- nvinfo : EIATTR_REGCOUNT
	.align		4
.L_380:
        /*07c8*/ 	.byte	0x04, 0x2f
        /*07ca*/ 	.short	(.L_382 - .L_381)
	.align		4
.L_381:
        /*07cc*/ 	.word	index@(_ZN2at6native43_GLOBAL__N__7cc8d1ed_10_Dropout_cu_0e96ed3820fused_dropout_kernelIN3c104HalfEfjLi1ELi1EbEEvNS_4cuda6detail10TensorInfoIKT_T1_EENS7_IS8_SA_EENS7_IT4_SA_EESA_T0_NS_15PhiloxCudaStateE)
        /*07d0*/ 	.word	0x00000040


	//----- nvinfo : EIATTR_FRAME_SIZE
	.align		4
.L_382:
        /*07d4*/ 	.byte	0x04, 0x11
        /*07d6*/ 	.short	(.L_384 - .L_383)
	.align		4
.L_383:
        /*07d8*/ 	.word	index@($__internal_117_$__cuda_sm20_dblrcp_rn_slowpath_v3)
        /*07dc*/ 	.word	0x00000000


	//----- nvinfo : EIATTR_FRAME_SIZE
	.align		4
.L_384:
        /*07e0*/ 	.byte	0x04, 0x11
        /*07e2*/ 	.short	(.L_386 - .L_385)
	.align		4
.L_385:
        /*07e4*/ 	.word	index@(_ZN2at6native43_GLOBAL__N__7cc8d1ed_10_Dropout_cu_0e96ed3820fused_dropout_kernelIN3c104HalfEfjLi1ELi1EbEEvNS_4cuda6detail10TensorInfoIKT_T1_EENS7_IS8_SA_EENS7_IT4_SA_EESA_T0_NS_15PhiloxCudaStateE)
        /*07e8*/ 	.word	0x00000000


	//----- nvinfo : EIATTR_REGCOUNT
	.align		4
.L_386:
        /*07ec*/ 	.byte	0x04, 0x2f
        /*07ee*/ 	.short	(.L_388 - .L_387)
	.align		4
.L_387:
        /*07f0*/ 	.word	index@(_ZN2at6native43_GLOBAL__N__7cc8d1ed_10_Dropout_cu_0e96ed3820fused_dropout_kernelIN3c104HalfEfjLin1ELi1EbEEvNS_4cuda6detail10TensorInfoIKT_T1_EENS7_IS8_SA_EENS7_IT4_SA_EESA_T0_NS_15PhiloxCudaStateE)
        /*07f4*/ 	.word	0x00000040


	//----- nvinfo : EIATTR_FRAME_SIZE
	.align		4
.L_388:
        /*07f8*/ 	.byte	0x04, 0x11
        /*07fa*/ 	.short	(.L_390 - .L_389)
	.align		4
.L_389:
        /*07fc*/ 	.word	index@($__internal_116_$__cuda_sm20_dblrcp_rn_slowpath_v3)
        /*0800*/ 	.word	0x00000000


	//----- nvinfo : EIATTR_FRAME_SIZE
	.align		4
.L_390:
        /*0804*/ 	.byte	0x04, 0x11
        /*0806*/ 	.short	(.L_392 - .L_391)
	.align		4
.L_391:
        /*0808*/ 	.word	index@(_ZN2at6native43_GLOBAL__N__7cc8d1ed_10_Dropout_cu_0e96ed3820fused_dropout_kernelIN3c104HalfEfjLin1ELi1EbEEvNS_4cuda6detail10TensorInfoIKT_T1_EENS7_IS8_SA_EENS7_IT4_SA_EESA_T0_NS_15PhiloxCudaStateE)
        /*080c*/ 	.word	0x00000000


	//----- nvinfo : EIATTR_REGCOUNT
	.align		4
.L_392:
        /*0810*/ 	.byte	0x04, 0x2f
        /*0812*/ 	.short	(.L_394 - .L_393)
	.align		4
.L_393:
        /*0814*/ 	.word	index@(_ZN2at6native43_GLOBAL__N__7cc8d1ed_10_Dropout_cu_0e96ed3820fused_dropout_kernelIN3c104HalfEfjLin1ELin1EbEEvNS_4cuda6detail10TensorInfoIKT_T1_EENS7_IS8_SA_EENS7_IT4_SA_EESA_T0_NS_15PhiloxCudaStateE)
        /*0818*/ 	.word	0x0000003d


	//----- nvinfo : EIATTR_FRAME_SIZE
	.align		4
.L_394:
        /*081c*/ 	.byte	0x04, 0x11
        /*081e*/ 	.short	(.L_396 - .L_395)
	.align		4
.L_395:
        /*0820*/ 	.word	index@($__internal_115_$__cuda_sm20_dblrcp_rn_slowpath_v3)
        /*0824*/ 	.word	0x00000000


	//----- nvinfo : EIATTR_FRAME_SIZE
	.align		4
.L_396:
        /*0828*/ 	.byte	0x04, 0x11
        /*082a*/ 	.short	(.L_398 - .L_397)
	.align		4
.L_397:
        /*082c*/ 	.word	index@(_ZN2at6native43_GLOBAL__N__7cc8d1ed_10_Dropout_cu_0e96ed3820fused_dropout_kernelIN3c104HalfEfjLin1ELin1EbEEvNS_4cuda6detail10TensorInfoIKT_T1_EENS7_IS8_SA_EENS7_IT4_SA_EESA_T0_NS_15PhiloxCudaStateE)
        /*0830*/ 	.word	0x00000000


	//----- nvinfo : EIATTR_REGCOUNT
	.align		4
.L_398:
        /*0834*/ 	.byte	0x04, 0x2f
        /*0836*/ 	.short	(.L_400 - .L_399)
	.align		4
.L_399:
        /*0838*/ 	.word	index@(_ZN2at6native43_GLOBAL__N__7cc8d1ed_10_Dropout_cu_0e96ed3824fused_dropout_kernel_vecIN3c108BFloat16EfjLi1ELi16EbEEvNS_4cuda6detail10TensorInfoIKT_T1_EENS7_IS8_SA_EENS7_IT4_SA_EESA_T0_NS_15PhiloxCudaStateE)
        /*083c*/ 	.word	0x00000038


	//----- nvinfo : EIATTR_FRAME_SIZE
	.align		4
.L_400:
        /*0840*/ 	.byte	0x04, 0x11
        /*0842*/ 	.short	(.L_402 - .L_401)
	.align		4
.L_401:
        /*0844*/ 	.word	index@($__internal_114_$__cuda_sm20_dblrcp_rn_slowpath_v3)
        /*0848*/ 	.word	0x00000000


	//----- nvinfo : EIATTR_FRAME_SIZE
	.align		4
.L_402:
        /*084c*/ 	.byte	0x04, 0x11
        /*084e*/ 	.short	(.L_404 - .L_403)
	.align		4
.L_403:
        /*0850*/ 	.word	index@(_ZN2at6native43_GLOBAL__N__7cc8d1ed_10_Dropout_cu_0e96ed3824fused_dropout_kernel_vecIN3c108BFloat16EfjLi1ELi16EbEEvNS_4cuda6detail10TensorInfoIKT_T1_EENS7_IS8_SA_EENS7_IT4_SA_EESA_T0_NS_15PhiloxCudaStateE)
        /*0854*/ 	.word	0x00000000


	//----- nvinfo : EIATTR_REGCOUNT
	.align		4
.L_404:
        /*0858*/ 	.byte	0x04, 0x2f
        /*085a*/ 	.short	(.L_406 - .L_405)
	.align		4
.L_405:
        /*085c*/ 	.word	index@(_ZN2at6native43_GLOBAL__N__7cc8d1ed_10_Dropout_cu_0e96ed3824fused_dropout_kernel_vecIN3c108BFloat16EfjLi1ELi8EbEEvNS_4cuda6detail10TensorInfoIKT_T1_EENS7_IS8_SA_EENS7_IT4_SA_EESA_T0_NS_15PhiloxCudaStateE)
        /*0860*/ 	.word	0x00000035


	//----- nvinfo : EIATTR_FRAME_SIZE
	.align		4
.L_406:
        /*0864*/ 	.byte	0x04, 0x11
        /*0866*/ 	.short	(.L_408 - .L_407)
	.align		4
.L_407:
        /*0868*/ 	.word	index@($__internal_113_$__cuda_sm20_dblrcp_rn_slowpath_v3)
        /*086c*/ 	.word	0x00000000


	//----- nvinfo : EIATTR_FRAME_SIZE
	.align		4
.L_408:
        /*0870*/ 	.byte	0x04, 0x11
        /*0872*/ 	.short	(.L_410 - .L_409)
	.align		4
.L_409:
        /*0874*/ 	.word	index@(_ZN2at6native43_GLOBAL__N__7cc8d1ed_10_Dropout_cu_0e96ed3824fused_dropout_kernel_vecIN3c108BFloat16EfjLi1ELi8EbEEvNS_4cuda6detail10TensorInfoIKT_T1_EENS7_IS8_SA_EENS7_IT4_SA_EESA_T0_NS_15PhiloxCudaStateE)
        /*0878*/ 	.word	0x00000000


	//----- nvinfo : EIATTR_REGCOUNT
	.align		4
.L_410:
        /*087c*/ 	.byte	0x04, 0x2f
        /*087e*/ 	.short	(.L_412 - .L_411)
	.align		4
.L_411:
        /*0880*/ 	.word	index@(_ZN2at6native43_GLOBAL__N__7cc8d1ed_10_Dropout_cu_0e96ed3824fused_dropout_kernel_vecIN3c108BFloat16EfjLi1ELi4EbEEvNS_4cuda6detail10TensorInfoIKT_T1_EENS7_IS8_SA_EENS7_IT4_SA_EESA_T0_NS_15PhiloxCudaStateE)
        /*0884*/ 	.word	0x00000030


	//----- nvinfo : EIATTR_FRAME_SIZE
	.align		4
.L_412:
        /*0888*/ 	.byte	0x04, 0x11
        /*088a*/ 	.short	(.L_414 - .L_413)
	.align		4
.L_413:
        /*088c*/ 	.word	index@($__internal_112_$__cuda_sm20_dblrcp_rn_slowpath_v3)
        /*0890*/ 	.word	0x00000000


	//----- nvinfo : EIATTR_FRAME_SIZE
	.align		4
.L_414:
        /*0894*/ 	.byte	0x04, 0x11
        /*0896*/ 	.short	(.L_416 - .L_415)
	.align		4
.L_415:
        /*0898*/ 	.word	index@(_ZN2at6native43_GLOBAL__N__7cc8d1ed_10_Dropout_cu_0e96ed3824fused_dropout_kernel_vecIN3c108BFloat16EfjLi1ELi4EbEEvNS_4cuda6detail10TensorInfoIKT_T1_EENS7_IS8_SA_EENS7_IT4_SA_EESA_T0_NS_15PhiloxCudaStateE)
        /*089c*/ 	.word	0x00000000


	//----- nvinfo : EIATTR_REGCOUNT
	.align		4
.L_416:
        /*08a0*/ 	.byte	0x04, 0x2f
        /*08a2*/ 	.short	(.L_418 - .L_417)
	.align		4
.L_417:
        /*08a4*/ 	.word	index@(_ZN2at6native43_GLOBAL__N__7cc8d1ed_10_Dropout_cu_0e96ed3824fused_dropout_kernel_vecIN3c108BFloat16EfjLi1ELi2EbEEvNS_4cuda6detail10TensorInfoIKT_T1_EENS7_IS8_SA_EENS7_IT4_SA_EESA_T0_NS_15PhiloxCudaStateE)
        /*08a8*/ 	.word	0x0000002f


	//----- nvinfo : EIATTR_FRAME_SIZE
	.align		4
.L_418:
        /*08ac*/ 	.byte	0x04, 0x11
        /*08ae*/ 	.short	(.L_420 - .L_419)
	.align		4
.L_419:
        /*08b0*/ 	.word	index@($__internal_111_$__cuda_sm20_dblrcp_rn_slowpath_v3)
        /*08b4*/ 	.word	0x00000000


	//----- nvinfo : EIATTR_FRAME_SIZE
	.align		4
.L_420:
        /*08b8*/ 	.byte	0x04, 0x11
        /*08ba*/ 	.short	(.L_422 - .L_421)
	.align		4
.L_421:
        /*08bc*/ 	.word	index@(_ZN2at6native43_GLOBAL__N__7cc8d1ed_10_Dropout_cu_0e96ed3824fused_dropout_kernel_vecIN3c108BFloat16EfjLi1ELi2EbEEvNS_4cuda6detail10TensorInfoIKT_T1_EENS7_IS8_SA_EENS7_IT4_SA_EESA_T0_NS_15PhiloxCudaStateE)
        /*08c0*/ 	.word	0x00000000


	//----- nvinfo : EIATTR_REGCOUNT
	.align		4
.L_422:
        /*08c4*/ 	.byte	0x04, 0x2f
        /*08c6*/ 	.short	(.L_424 - .L_423)
	.align		4
.L_423:
        /*08c8*/ 	.word	index@(_ZN2at6native43_GLOBAL__N__7cc8d1ed_10_Dropout_cu_0e96ed3820fused_dropout_kernelIN3c108BFloat16EfjLi1ELi1EbEEvNS_4cuda6detail10TensorInfoIKT_T1_EENS7_IS8_SA_EENS7_IT4_SA_EESA_T0_NS_15PhiloxCudaStateE)
        /*08cc*/ 	.word	0x00000040


	//----- nvinfo : EIATTR_FRAME_SIZE
	.align		4
.L_424:
        /*08d0*/ 	.byte	0x04, 0x11
        /*08d2*/ 	.short	(.L_426 - .L_425)
	.align		4
.L_425:
        /*08d4*/ 	.word	index@($__internal_110_$__cuda_sm20_dblrcp_rn_slowpath_v3)
        /*08d8*/ 	.word	0x00000000


	//----- nvinfo : EIATTR_FRAME_SIZE
	.align		4
.L_426:
        /*08dc*/ 	.byte	0x04, 0x11
        /*08de*/ 	.short	(.L_428 - .L_427)
	.align		4
.L_427:
        /*08e0*/ 	.word	index@(_ZN2at6native43_GLOBAL__N__7cc8d1ed_10_Dropout_cu_0e96ed3820fused_dropout_kernelIN3c108BFloat16EfjLi1ELi1EbEEvNS_4cuda6detail10TensorInfoIKT_T1_EENS7_IS8_SA_EENS7_IT4_SA_EESA_T0_NS_15PhiloxCudaStateE)
        /*08e4*/ 	.word	0x00000000


	//----- nvinfo : EIATTR_REGCOUNT
	.align		4
.L_428:
        /*08e8*/ 	.byte	0x04, 0x2f
        /*08ea*/ 	.short	(.L_430 - .L_429)
	.align		4
.L_429:
        /*08ec*/ 	.word	index@(_ZN2at6native43_GLOBAL__N__7cc8d1ed_10_Dropout_cu_0e96ed3820fused_dropout_kernelIN3c108BFloat16EfjLin1ELi1EbEEvNS_4cuda6detail10TensorInfoIKT_T1_EENS7_IS8_SA_EENS7_IT4_SA_EESA_T0_NS_15PhiloxCudaStateE)
        /*08f0*/ 	.word	0x00000040


	//----- nvinfo : EIATTR_FRAME_SIZE
	.align		4
.L_430:
        /*08f4*/ 	.byte	0x04, 0x11
        /*08f6*/ 	.short	(.L_432 - .L_431)
	.align		4
.L_431:
        /*08f8*/ 	.word	index@($__internal_109_$__cuda_sm20_dblrcp_rn_slowpath_v3)
        /*08fc*/ 	.word	0x00000000


	//----- nvinfo : EIATTR_FRAME_SIZE
	.align		4
.L_432:
        /*0900*/ 	.byte	0x04, 0x11
        /*0902*/ 	.short	(.L_434 - .L_433)
	.align		4
.L_433:
        /*0904*/ 	.word	index@(_ZN2at6native43_GLOBAL__N__7cc8d1ed_10_Dropout_cu_0e96ed3820fused_dropout_kernelIN3c108BFloat16EfjLin1ELi1EbEEvNS_4cuda6detail10TensorInfoIKT_T1_EENS7_IS8_SA_EENS7_IT4_SA_EESA_T0_NS_15PhiloxCudaStateE)
        /*0908*/ 	.word	0x00000000


	//----- nvinfo : EIATTR_REGCOUNT
	.align		4
.L_434:
        /*090c*/ 	.byte	0x04, 0x2f
        /*090e*/ 	.short	(.L_436 - .L_435)
	.align		4
.L_435:
        /*0910*/ 	.word	index@(_ZN2at6native43_GLOBAL__N__7cc8d1ed_10_Dropout_cu_0e96ed3820fused_dropout_kernelIN3c108BFloat16EfjLin1ELin1EbEEvNS_4cuda6detail10TensorInfoIKT_T1_EENS7_IS8_SA_EENS7_IT4_SA_EESA_T0_NS_15PhiloxCudaStateE)
        /*0914*/ 	.word	0x0000003d


	//----- nvinfo : EIATTR_FRAME_SIZE
	.align		4
.L_436:
        /*0918*/ 	.byte	0x04, 0x11
        /*091a*/ 	.short	(.L_438 - .L_437)
	.align		4
.L_437:
        /*091c*/ 	.word	index@($__internal_108_$__cuda_sm20_dblrcp_rn_slowpath_v3)
        /*0920*/ 	.word	0x00000000


	//----- nvinfo : EIATTR_FRAME_SIZE
	.align		4
.L_438:
        /*0924*/ 	.byte	0x04, 0x11
        /*0926*/ 	.short	(.L_440 - .L_439)
	.align		4
.L_439:
        /*0928*/ 	.word	index@(_ZN2at6native43_GLOBAL__N__7cc8d1ed_10_Dropout_cu_0e96ed3820fused_dropout_kernelIN3c108BFloat16EfjLin1ELin1EbEEvNS_4cuda6detail10TensorInfoIKT_T1_EENS7_IS8_SA_EENS7_IT4_SA_EESA_T0_NS_15PhiloxCudaStateE)
        /*092c*/ 	.word	0x00000000


	//----- nvinfo : EIATTR_REGCOUNT
	.align		4
.L_440:
        /*0930*/ 	.byte	0x04, 0x2f
        /*0932*/ 	.short	(.L_442 - .L_441)
	.align		4
.L_441:
        /*0934*/ 	.word	index@(_ZN2at6native43_GLOBAL__N__7cc8d1ed_10_Dropout_cu_0e96ed3824fused_dropout_kernel_vecIddmLi1ELi16EbEEvNS_4cuda6detail10TensorInfoIKT_T1_EENS5_IS6_S8_EENS5_IT4_S8_EES8_T0_NS_15PhiloxCudaStateE)
        /*0938*/ 	.word	0x00000040


	//----- nvinfo : EIATTR_FRAME_SIZE
	.align		4
.L_442:
        /*093c*/ 	.byte	0x04, 0x11
        /*093e*/ 	.short	(.L_444 - .L_443)
	.align		4
.L_443:
        /*0940*/ 	.word	index@($__internal_107_$__cuda_sm20_dblrcp_rn_slowpath_v3)
        /*0944*/ 	.word	0x00000008


	//----- nvinfo : EIATTR_FRAME_SIZE
	.align		4
.L_444:
        /*0948*/ 	.byte	0x04, 0x11
        /*094a*/ 	.short	(.L_446 - .L_445)
	.align		4
.L_445:
        /*094c*/ 	.word	index@(_ZN2at6native43_GLOBAL__N__7cc8d1ed_10_Dropout_cu_0e96ed3824fused_dropout_kernel_vecIddmLi1ELi16EbEEvNS_4cuda6detail10TensorInfoIKT_T1_EENS5_IS6_S8_EENS5_IT4_S8_EES8_T0_NS_15PhiloxCudaStateE)
        /*0950*/ 	.word	0x00000008


	//----- nvinfo : EIATTR_REGCOUNT
	.align		4
.L_446:
        /*0954*/ 	.byte	0x04, 0x2f
        /*0956*/ 	.short	(.L_448 - .L_447)
	.align		4
.L_447:
        /*0958*/ 	.word	index@(_ZN2at6native43_GLOBAL__N__7cc8d1ed_10_Dropout_cu_0e96ed3824fused_dropout_kernel_vecIddmLi1ELi8EbEEvNS_4cuda6detail10TensorInfoIKT_T1_EENS5_IS6_S8_EENS5_IT4_S8_EES8_T0_NS_15PhiloxCudaStateE)
        /*095c*/ 	.word	0x00000040


	//----- nvinfo : EIATTR_FRAME_SIZE
	.align		4
.L_448:
        /*0960*/ 	.byte	0x04, 0x11
        /*0962*/ 	.short	(.L_450 - .L_449)
	.align		4
.L_449:
        /*0964*/ 	.word	index@($__internal_106_$__cuda_sm20_dblrcp_rn_slowpath_v3)
        /*0968*/ 	.word	0x00000000


	//----- nvinfo : EIATTR_FRAME_SIZE
	.align		4
.L_450:
        /*096c*/ 	.byte	0x04, 0x11
        /*096e*/ 	.short	(.L_452 - .L_451)
	.align		4
.L_451:
        /*0970*/ 	.word	index@(_ZN2at6native43_GLOBAL__N__7cc8d1ed_10_Dropout_cu_0e96ed3824fused_dropout_kernel_vecIddmLi1ELi8EbEEvNS_4cuda6detail10TensorInfoIKT_T1_EENS5_IS6_S8_EENS5_IT4_S8_EES8_T0_NS_15PhiloxCudaStateE)
        /*0974*/ 	.word	0x00000000


	//----- nvinfo : EIATTR_REGCOUNT
	.align		4
.L_452:
        /*0978*/ 	.byte	0x04, 0x2f
        /*097a*/ 	.short	(.L_454 - .L_453)
	.align		4
.L_453:
        /*097c*/ 	.word	index@(_ZN2at6native43_GLOBAL__N__7cc8d1ed_10_Dropout_cu_0e96ed3824fused_dropout_kernel_vecIddmLi1ELi4EbEEvNS_4cuda6detail10TensorInfoIKT_T1_EENS5_IS6_S8_EENS5_IT4_S8_EES8_T0_NS_15PhiloxCudaStateE)
        /*0980*/ 	.word	0x0000003b


	//----- nvinfo : EIATTR_FRAME_SIZE
	.align		4
.L_454:
        /*0984*/ 	.byte	0x04, 0x11
        /*0986*/ 	.short	(.L_456 - .L_455)
	.align		4
.L_455:
        /*0988*/ 	.word	index@($__internal_105_$__cuda_sm20_dblrcp_rn_slowpath_v3)
        /*098c*/ 	.word	0x00000000


	//----- nvinfo : EIATTR_FRAME_SIZE
	.align		4
.L_456:
        /*0990*/ 	.byte	0x04, 0x11
        /*0992*/ 	.short	(.L_458 - .L_457)
	.align		4
.L_457:
        /*0994*/ 	.word	index@(_ZN2at6native43_GLOBAL__N__7cc8d1ed_10_Dropout_cu_0e96ed3824fused_dropout_kernel_vecIddmLi1ELi4EbEEvNS_4cuda6detail10TensorInfoIKT_T1_EENS5_IS6_S8_EENS5_IT4_S8_EES8_T0_NS_15PhiloxCudaStateE)
        /*0998*/ 	.word	0x00000000


	//----- nvinfo : EIATTR_REGCOUNT
	.align		4
.L_458:
        /*099c*/ 	.byte	0x04, 0x2f
        /*099e*/ 	.short	(.L_460 - .L_459)
	.align		4
.L_459:
        /*09a0*/ 	.word	index@(_ZN2at6native43_GLOBAL__N__7cc8d1ed_10_Dropout_cu_0e96ed3824fused_dropout_kernel_vecIddmLi1ELi2EbEEvNS_4cuda6detail10TensorInfoIKT_T1_EENS5_IS6_S8_EENS5_IT4_S8_EES8_T0_NS_15PhiloxCudaStateE)
        /*09a4*/ 	.word	0x00000030


	//----- nvinfo : EIATTR_FRAME_SIZE
	.align		4
.L_460:
        /*09a8*/ 	.byte	0x04, 0x11
        /*09aa*/ 	.short	(.L_462 - .L_461)
	.align		4
.L_461:
        /*09ac*/ 	.word	index@($__internal_104_$__cuda_sm20_dblrcp_rn_slowpath_v3)
        /*09b0*/ 	.word	0x00000000


	//----- nvinfo : EIATTR_FRAME_SIZE
	.align		4
.L_462:
        /*09b4*/ 	.byte	0x04, 0x11
        /*09b6*/ 	.short	(.L_464 - .L_463)
	.align		4
.L_463:
        /*09b8*/ 	.word	index@(_ZN2at6native43_GLOBAL__N__7cc8d1ed_10_Dropout_cu_0e96ed3824fused_dropout_kernel_vecIddmLi1ELi2EbEEvNS_4cuda6detail10TensorInfoIKT_T1_EENS5_IS6_S8_EENS5_IT4_S8_EES8_T0_NS_15PhiloxCudaStateE)
        /*09bc*/ 	.word	0x00000000


	//----- nvinfo : EIATTR_REGCOUNT
	.align		4
.L_464:
        /*09c0*/ 	.byte	0x04, 0x2f
        /*09c2*/ 	.short	(.L_466 - .L_465)
	.align		4
.L_465:
        /*09c4*/ 	.word	index@(_ZN2at6native43_GLOBAL__N__7cc8d1ed_10_Dropout_cu_0e96ed3820fused_dropout_kernelIddmLi1ELi1EbEEvNS_4cuda6detail10TensorInfoIKT_T1_EENS5_IS6_S8_EENS5_IT4_S8_EES8_T0_NS_15PhiloxCudaStateE)
        /*09c8*/ 	.word	0x00000040


	//----- nvinfo : EIATTR_FRAME_SIZE
	.align		4
.L_466:
        /*09cc*/ 	.byte	0x04, 0x11
        /*09ce*/ 	.short	(.L_468 - .L_467)
	.align		4
.L_467:
        /*09d0*/ 	.word	index@($__internal_103_$__cuda_sm20_div_u64)
        /*09d4*/ 	.word	0x00000000


	//----- nvinfo : EIATTR_FRAME_SIZE
	.align		4
.L_468:
        /*09d8*/ 	.byte	0x04, 0x11
        /*09da*/ 	.short	(.L_470 - .L_469)
	.align		4
.L_469:
        /*09dc*/ 	.word	index@($__internal_102_$__cuda_sm20_dblrcp_rn_slowpath_v3)
        /*09e0*/ 	.word	0x00000000


	//----- nvinfo : EIATTR_FRAME_SIZE
	.align		4
.L_470:
        /*09e4*/ 	.byte	0x04, 0x11
        /*09e6*/ 	.short	(.L_472 - .L_471)
	.align		4
.L_471:
        /*09e8*/ 	.word	index@(_ZN2at6native43_GLOBAL__N__7cc8d1ed_10_Dropout_cu_0e96ed3820fused_dropout_kernelIddmLi1ELi1EbEEvNS_4cuda6detail10TensorInfoIKT_T1_EENS5_IS6_S8_EENS5_IT4_S8_EES8_T0_NS_15PhiloxCudaStateE)
        /*09ec*/ 	.word	0x00000000


	//----- nvinfo : EIATTR_REGCOUNT
	.align		4
.L_472:
        /*09f0*/ 	.byte	0x04, 0x2f
        /*09f2*/ 	.short	(.L_474 - .L_473)
	.align		4
.L_473:
        /*09f4*/ 	.word	index@(_ZN2at6native43_GLOBAL__N__7cc8d1ed_10_Dropout_cu_0e96ed3820fused_dropout_kernelIddmLin1ELi1EbEEvNS_4cuda6detail10TensorInfoIKT_T1_EENS5_IS6_S8_EENS5_IT4_S8_EES8_T0_NS_15PhiloxCudaStateE)
        /*09f8*/ 	.word	0x00000040


	//----- nvinfo : EIATTR_FRAME_SIZE
	.align		4
.L_474:
        /*09fc*/ 	.byte	0x04, 0x11
        /*09fe*/ 	.short	(.L_476 - .L_475)
	.align		4
.L_475:
        /*0a00*/ 	.word	index@($__internal_101_$__cuda_sm20_div_u64)
        /*0a04*/ 	.word	0x00000000


	//----- nvinfo : EIATTR_FRAME_SIZE
	.align		4
.L_476:
        /*0a08*/ 	.byte	0x04, 0x11
        /*0a0a*/ 	.short	(.L_478 - .L_477)
	.align		4
.L_477:
        /*0a0c*/ 	.word	index@($__internal_100_$__cuda_sm20_dblrcp_rn_slowpath_v3)
        /*0a10*/ 	.word	0x00000000


	//----- nvinfo : EIATTR_FRAME_SIZE
	.align		4
.L_478:
        /*0a14*/ 	.byte	0x04, 0x11
        /*0a16*/ 	.short	(.L_480 - .L_479)
	.align		4
.L_479:
        /*0a18*/ 	.word	index@(_ZN2at6native43_GLOBAL__N__7cc8d1ed_10_Dropout_cu_0e96ed3820fused_dropout_kernelIddmLin1ELi1EbEEvNS_4cuda6detail10TensorInfoIKT_T1_EENS5_IS6_S8_EENS5_IT4_S8_EES8_T0_NS_15PhiloxCudaStateE)
        /*0a1c*/ 	.word	0x00000000


	//----- nvinfo : EIATTR_REGCOUNT
	.align		4
.L_480:
        /*0a20*/ 	.byte	0x04, 0x2f
        /*0a22*/ 	.short	(.L_482 - .L_481)
	.align		4
.L_481:
        /*0a24*/ 	.word	index@(_ZN2at6native43_GLOBAL__N__7cc8d1ed_10_Dropout_cu_0e96ed3820fused_dropout_kernelIddmLin1ELin1EbEEvNS_4cuda6detail10TensorInfoIKT_T1_EENS5_IS6_S8_EENS5_IT4_S8_EES8_T0_NS_15PhiloxCudaStateE)
        /*0a28*/ 	.word	0x0000003c


	//----- nvinfo : EIATTR_FRAME_SIZE
	.align		4
.L_482:
        /*0a2c*/ 	.byte	0x04, 0x11
        /*0a2e*/ 	.short	(.L_484 - .L_483)
	.align		4
.L_483:
        /*0a30*/ 	.word	index@($__internal_99_$__cuda_sm20_div_u64)
        /*0a34*/ 	.word	0x00000000


	//----- nvinfo : EIATTR_FRAME_SIZE
	.align		4
.L_484:
        /*0a38*/ 	.byte	0x04, 0x11
        /*0a3a*/ 	.short	(.L_486 - .L_485)
	.align		4
.L_485:
        /*0a3c*/ 	.word	index@($__internal_98_$__cuda_sm20_dblrcp_rn_slowpath_v3)
        /*0a40*/ 	.word	0x00000000


	//----- nvinfo : EIATTR_FRAME_SIZE
	.align		4
.L_486:
        /*0a44*/ 	.byte	0x04, 0x11
        /*0a46*/ 	.short	(.L_488 - .L_487)
	.align		4
.L_487:
        /*0a48*/ 	.word	index@(_ZN2at6native43_GLOBAL__N__7cc8d1ed_10_Dropout_cu_0e96ed3820fused_dropout_kernelIddmLin1ELin1EbEEvNS_4cuda6detail10TensorInfoIKT_T1_EENS5_IS6_S8_EENS5_IT4_S8_EES8_T0_NS_15PhiloxCudaStateE)
        /*0a4c*/ 	.word	0x00000000


	//----- nvinfo : EIATTR_REGCOUNT
	.align		4
.L_488:
        /*0a50*/ 	.byte	0x04, 0x2f
        /*0a52*/ 	.short	(.L_490 - .L_489)
	.align		4
.L_489:
        /*0a54*/ 	.word	index@(_ZN2at6native43_GLOBAL__N__7cc8d1ed_10_Dropout_cu_0e96ed3824fused_dropout_kernel_vecIffmLi1ELi16EbEEvNS_4cuda6detail10TensorInfoIKT_T1_EENS5_IS6_S8_EENS5_IT4_S8_EES8_T0_NS_15PhiloxCudaStateE)
        /*0a58*/ 	.word	0x0000003a


	//----- nvinfo : EIATTR_FRAME_SIZE
	.align		4
.L_490:
        /*0a5c*/ 	.byte	0x04, 0x11
        /*0a5e*/ 	.short	(.L_492 - .L_491)
	.align		4
.L_491:
        /*0a60*/ 	.word	index@($__internal_97_$__cuda_sm20_dblrcp_rn_slowpath_v3)
        /*0a64*/ 	.word	0x00000000


	//----- nvinfo : EIATTR_FRAME_SIZE
	.align		4
.L_492:
        /*0a68*/ 	.byte	0x04, 0x11
        /*0a6a*/ 	.short	(.L_494 - .L_493)
	.align		4
.L_493:
        /*0a6c*/ 	.word	index@(_ZN2at6native43_GLOBAL__N__7cc8d1ed_10_Dropout_cu_0e96ed3824fused_dropout_kernel_vecIffmLi1ELi16EbEEvNS_4cuda6detail10TensorInfoIKT_T1_EENS5_IS6_S8_EENS5_IT4_S8_EES8_T0_NS_15PhiloxCudaStateE)
        /*0a70*/ 	.word	0x00000000


	//----- nvinfo : EIATTR_REGCOUNT
	.align		4
.L_494:
        /*0a74*/ 	.byte	0x04, 0x2f
        /*0a76*/ 	.short	(.L_496 - .L_495)
	.align		4
.L_495:
        /*0a78*/ 	.word	index@(_ZN2at6native43_GLOBAL__N__7cc8d1ed_10_Dropout_cu_0e96ed3824fused_dropout_kernel_vecIffmLi1ELi8EbEEvNS_4cuda6detail10TensorInfoIKT_T1_EENS5_IS6_S8_EENS5_IT4_S8_EES8_T0_NS_15PhiloxCudaStateE)
        /*0a7c*/ 	.word	0x0000003c


	//----- nvinfo : EIATTR_FRAME_SIZE
	.align		4
.L_496:
        /*0a80*/ 	.byte	0x04, 0x11
        /*0a82*/ 	.short	(.L_498 - .L_497)
	.align		4
.L_497:
        /*0a84*/ 	.word	index@($__internal_96_$__cuda_sm20_dblrcp_rn_slowpath_v3)
        /*0a88*/ 	.word	0x00000000


	//----- nvinfo : EIATTR_FRAME_SIZE
	.align		4
.L_498:
        /*0a8c*/ 	.byte	0x04, 0x11
        /*0a8e*/ 	.short	(.L_500 - .L_499)
	.align		4
.L_499:
        /*0a90*/ 	.word	index@(_ZN2at6native43_GLOBAL__N__7cc8d1ed_10_Dropout_cu_0e96ed3824fused_dropout_kernel_vecIffmLi1ELi8EbEEvNS_4cuda6detail10TensorInfoIKT_T1_EENS5_IS6_S8_EENS5_IT4_S8_EES8_T0_NS_15PhiloxCudaStateE)
        /*0a94*/ 	.word	0x00000000


	//----- nvinfo : EIATTR_REGCOUNT
	.align		4
.L_500:
        /*0a98*/ 	.byte	0x04, 0x2f
        /*0a9a*/ 	.short	(.L_502 - .L_501)
	.align		4
.L_501:
        /*0a9c*/ 	.word	index@(_ZN2at6native43_GLOBAL__N__7cc8d1ed_10_Dropout_cu_0e96ed3824fused_dropout_kernel_vecIffmLi1ELi4EbEEvNS_4cuda6detail10TensorInfoIKT_T1_EENS5_IS6_S8_EENS5_IT4_S8_EES8_T0_NS_15PhiloxCudaStateE)
        /*0aa0*/ 	.word	0x00000033


	//----- nvinfo : EIATTR_FRAME_SIZE
	.align		4
.L_502:
        /*0aa4*/ 	.byte	0x04, 0x11
        /*0aa6*/ 	.short	(.L_504 - .L_503)
	.align		4
.L_503:
        /*0aa8*/ 	.word	index@($__internal_95_$__cuda_sm20_dblrcp_rn_slowpath_v3)
        /*0aac*/ 	.word	0x00000000


	//----- nvinfo : EIATTR_FRAME_SIZE
	.align		4
.L_504:
        /*0ab0*/ 	.byte	0x04, 0x11
        /*0ab2*/ 	.short	(.L_506 - .L_505)
	.align		4
.L_505:
        /*0ab4*/ 	.word	index@(_ZN2at6native43_GLOBAL__N__7cc8d1ed_10_Dropout_cu_0e96ed3824fused_dropout_kernel_vecIffmLi1ELi4EbEEvNS_4cuda6detail10TensorInfoIKT_T1_EENS5_IS6_S8_EENS5_IT4_S8_EES8_T0_NS_15PhiloxCudaStateE)
        /*0ab8*/ 	.word	0x00000000


	//----- nvinfo : EIATTR_REGCOUNT
	.align		4
.L_506:
        /*0abc*/ 	.byte	0x04, 0x2f
        /*0abe*/ 	.short	(.L_508 - .L_507)
	.align		4
.L_507:
        /*0ac0*/ 	.word	index@(_ZN2at6native43_GLOBAL__N__7cc8d1ed_10_Dropout_cu_0e96ed3824fused_dropout_kernel_vecIffmLi1ELi2EbEEvNS_4cuda6detail10TensorInfoIKT_T1_EENS5_IS6_S8_EENS5_IT4_S8_EES8_T0_NS_15PhiloxCudaStateE)
        /*0ac4*/ 	.word	0x00000030


	//----- nvinfo : EIATTR_FRAME_SIZE
	.align		4
.L_508:
        /*0ac8*/ 	.byte	0x04, 0x11
        /*0aca*/ 	.short	(.L_510 - .L_509)
	.align		4
.L_509:
        /*0acc*/ 	.word	index@($__internal_94_$__cuda_sm20_dblrcp_rn_slowpath_v3)
        /*0ad0*/ 	.word	0x00000000


	//----- nvinfo : EIATTR_FRAME_SIZE
	.align		4
.L_510:
        /*0ad4*/ 	.byte	0x04, 0x11
        /*0ad6*/ 	.short	(.L_512 - .L_511)
	.align		4
.L_511:
        /*0ad8*/ 	.word	index@(_ZN2at6native43_GLOBAL__N__7cc8d1ed_10_Dropout_cu_0e96ed3824fused_dropout_kernel_vecIffmLi1ELi2EbEEvNS_4cuda6detail10TensorInfoIKT_T1_EENS5_IS6_S8_EENS5_IT4_S8_EES8_T0_NS_15PhiloxCudaStateE)
        /*0adc*/ 	.word	0x00000000


	//----- nvinfo : EIATTR_REGCOUNT
	.align		4
.L_512:
        /*0ae0*/ 	.byte	0x04, 0x2f
        /*0ae2*/ 	.short	(.L_514 - .L_513)
	.align		4
.L_513:
        /*0ae4*/ 	.word	index@(_ZN2at6native43_GLOBAL__N__7cc8d1ed_10_Dropout_cu_0e96ed3820fused_dropout_kernelIffmLi1ELi1EbEEvNS_4cuda6detail10TensorInfoIKT_T1_EENS5_IS6_S8_EENS5_IT4_S8_EES8_T0_NS_15PhiloxCudaStateE)
        /*0ae8*/ 	.word	0x00000040


	//----- nvinfo : EIATTR_FRAME_SIZE
	.align		4
.L_514:
        /*0aec*/ 	.byte	0x04, 0x11
        /*0aee*/ 	.short	(.L_516 - .L_515)
	.align		4
.L_515:
        /*0af0*/ 	.word	index@($__internal_93_$__cuda_sm20_div_u64)
        /*0af4*/ 	.word	0x00000000


	//----- nvinfo : EIATTR_FRAME_SIZE
	.align		4
.L_516:
        /*0af8*/ 	.byte	0x04, 0x11
        /*0afa*/ 	.short	(.L_518 - .L_517)
	.align		4
.L_517:
        /*0afc*/ 	.word	index@($__internal_92_$__cuda_sm20_dblrcp_rn_slowpath_v3)
        /*0b00*/ 	.word	0x00000000


	//----- nvinfo : EIATTR_FRAME_SIZE
	.align		4
.L_518:
        /*0b04*/ 	.byte	0x04, 0x11
        /*0b06*/ 	.short	(.L_520 - .L_519)
	.align		4
.L_519:
        /*0b08*/ 	.word	index@(_ZN2at6native43_GLOBAL__N__7cc8d1ed_10_Dropout_cu_0e96ed3820fused_dropout_kernelIffmLi1ELi1EbEEvNS_4cuda6detail10TensorInfoIKT_T1_EENS5_IS6_S8_EENS5_IT4_S8_EES8_T0_NS_15PhiloxCudaStateE)
        /*0b0c*/ 	.word	0x00000000


	//----- nvinfo : EIATTR_REGCOUNT
	.align		4
.L_520:
        /*0b10*/ 	.byte	0x04, 0x2f
        /*0b12*/ 	.short	(.L_522 - .L_521)
	.align		4
.L_521:
        /*0b14*/ 	.word	index@(_ZN2at6native43_GLOBAL__N__7cc8d1ed_10_Dropout_cu_0e96ed3820fused_dropout_kernelIffmLin1ELi1EbEEvNS_4cuda6detail10TensorInfoIKT_T1_EENS5_IS6_S8_EENS5_IT4_S8_EES8_T0_NS_15PhiloxCudaStateE)
        /*0b18*/ 	.word	0x0000003c


	//----- nvinfo : EIATTR_FRAME_SIZE
	.align		4
.L_522:
        /*0b1c*/ 	.byte	0x04, 0x11
        /*0b1e*/ 	.short	(.L_524 - .L_523)
	.align		4
.L_523:
        /*0b20*/ 	.word	index@($__internal_91_$__cuda_sm20_div_u64)
        /*0b24*/ 	.word	0x00000000


	//----- nvinfo : EIATTR_FRAME_SIZE
	.align		4
.L_524:
        /*0b28*/ 	.byte	0x04, 0x11
        /*0b2a*/ 	.short	(.L_526 - .L_525)
	.align		4
.L_525:
        /*0b2c*/ 	.word	index@($__internal_90_$__cuda_sm20_dblrcp_rn_slowpath_v3)
        /*0b30*/ 	.word	0x00000000


	//----- nvinfo : EIATTR_FRAME_SIZE
	.align		4
.L_526:
        /*0b34*/ 	.byte	0x04, 0x11
        /*0b36*/ 	.short	(.L_528 - .L_527)
	.align		4
.L_527:
        /*0b38*/ 	.word	index@(_ZN2at6native43_GLOBAL__N__7cc8d1ed_10_Dropout_cu_0e96ed3820fused_dropout_kernelIffmLin1ELi1EbEEvNS_4cuda6detail10TensorInfoIKT_T1_EENS5_IS6_S8_EENS5_IT4_S8_EES8_T0_NS_15PhiloxCudaStateE)
        /*0b3c*/ 	.word	0x00000000


	//----- nvinfo : EIATTR_REGCOUNT
	.align		4
.L_528:
        /*0b40*/ 	.byte	0x04, 0x2f
        /*0b42*/ 	.short	(.L_530 - .L_529)
	.align		4
.L_529:
        /*0b44*/ 	.word	index@(_ZN2at6native43_GLOBAL__N__7cc8d1ed_10_Dropout_cu_0e96ed3820fused_dropout_kernelIffmLin1ELin1EbEEvNS_4cuda6detail10TensorInfoIKT_T1_EENS5_IS6_S8_EENS5_IT4_S8_EES8_T0_NS_15PhiloxCudaStateE)
        /*0b48*/ 	.word	0x00000038


	//----- nvinfo : EIATTR_FRAME_SIZE
	.align		4
.L_530:
        /*0b4c*/ 	.byte	0x04, 0x11
        /*0b4e*/ 	.short	(.L_532 - .L_531)
	.align		4
.L_531:
        /*0b50*/ 	.word	index@($__internal_89_$__cuda_sm20_div_u64)
        /*0b54*/ 	.word	0x00000000


	//----- nvinfo : EIATTR_FRAME_SIZE
	.align		4
.L_532:
        /*0b58*/ 	.byte	0x04, 0x11
        /*0b5a*/ 	.short	(.L_534 - .L_533)
	.align		4
.L_533:
        /*0b5c*/ 	.word	index@($__internal_88_$__cuda_sm20_dblrcp_rn_slowpath_v3)
        /*0b60*/ 	.word	0x00000000


	//----- nvinfo : EIATTR_FRAME_SIZE
	.align		4
.L_534:
        /*0b64*/ 	.byte	0x04, 0x11
        /*0b66*/ 	.short	(.L_536 - .L_535)
	.align		4
.L_535:
        /*0b68*/ 	.word	index@(_ZN2at6native43_GLOBAL__N__7cc8d1ed_10_Dropout_cu_0e96ed3820fused_dropout_kernelIffmLin1ELin1EbEEvNS_4cuda6detail10TensorInfoIKT_T1_EENS5_IS6_S8_EENS5_IT4_S8_EES8_T0_NS_15PhiloxCudaStateE)
        /*0b6c*/ 	.word	0x00000000


	//----- nvinfo : EIATTR_REGCOUNT
	.align		4
.L_536:
        /*0b70*/ 	.byte	0x04, 0x2f
        /*0b72*/ 	.short	(.L_538 - .L_537)
	.align		4
.L_537:
        /*0b74*/ 	.word	index@(_ZN2at6native43_GLOBAL__N__7cc8d1ed_10_Dropout_cu_0e96ed3824fused_dropout_kernel_vecIN3c104HalfEfmLi1ELi16EbEEvNS_4cuda6detail10TensorInfoIKT_T1_EENS7_IS8_SA_EENS7_IT4_SA_EESA_T0_NS_15PhiloxCudaStateE)
        /*0b78*/ 	.word	0x00000037


	//----- nvinfo : EIATTR_FRAME_SIZE
	.align		4
.L_538:
        /*0b7c*/ 	.byte	0x04, 0x11
        /*0b7e*/ 	.short	(.L_540 - .L_539)
	.align		4
.L_539:
        /*0b80*/ 	.word	index@($__internal_87_$__cuda_sm20_dblrcp_rn_slowpath_v3)
        /*0b84*/ 	.word	0x00000000


	//----- nvinfo : EIATTR_FRAME_SIZE
	.align		4
.L_540:
        /*0b88*/ 	.byte	0x04, 0x11
        /*0b8a*/ 	.short	(.L_542 - .L_541)
	.align		4
.L_541:
        /*0b8c*/ 	.word	index@(_ZN2at6native43_GLOBAL__N__7cc8d1ed_10_Dropout_cu_0e96ed3824fused_dropout_kernel_vecIN3c104HalfEfmLi1ELi16EbEEvNS_4cuda6detail10TensorInfoIKT_T1_EENS7_IS8_SA_EENS7_IT4_SA_EESA_T0_NS_15PhiloxCudaStateE)
        /*0b90*/ 	.word	0x00000000


	//----- nvinfo : EIATTR_REGCOUNT
	.align		4
.L_542:
        /*0b94*/ 	.byte	0x04, 0x2f
        /*0b96*/ 	.short	(.L_544 - .L_543)
	.align		4
.L_543:
        /*0b98*/ 	.word	index@(_ZN2at6native43_GLOBAL__N__7cc8d1ed_10_Dropout_cu_0e96ed3824fused_dropout_kernel_vecIN3c104HalfEfmLi1ELi8EbEEvNS_4cuda6detail10TensorInfoIKT_T1_EENS7_IS8_SA_EENS7_IT4_SA_EESA_T0_NS_15PhiloxCudaStateE)
        /*0b9c*/ 	.word	0x00000038


	//----- nvinfo : EIATTR_FRAME_SIZE
	.align		4
.L_544:
        /*0ba0*/ 	.byte	0x04, 0x11
        /*0ba2*/ 	.short	(.L_546 - .L_545)
	.align		4
.L_545:
        /*0ba4*/ 	.word	index@($__internal_86_$__cuda_sm20_dblrcp_rn_slowpath_v3)
        /*0ba8*/ 	.word	0x00000000


	//----- nvinfo : EIATTR_FRAME_SIZE
	.align		4
.L_546:
        /*0bac*/ 	.byte	0x04, 0x11
        /*0bae*/ 	.short	(.L_548 - .L_547)
	.align		4
.L_547:
        /*0bb0*/ 	.word	index@(_ZN2at6native43_GLOBAL__N__7cc8d1ed_10_Dropout_cu_0e96ed3824fused_dropout_kernel_vecIN3c104HalfEfmLi1ELi8EbEEvNS_4cuda6detail10TensorInfoIKT_T1_EENS7_IS8_SA_EENS7_IT4_SA_EESA_T0_NS_15PhiloxCudaStateE)
        /*0bb4*/ 	.word	0x00000000


	//----- nvinfo : EIATTR_REGCOUNT
	.align		4
.L_548:
        /*0bb8*/ 	.byte	0x04, 0x2f
        /*0bba*/ 	.short	(.L_550 - .L_549)
	.align		4
.L_549:
        /*0bbc*/ 	.word	index@(_ZN2at6native43_GLOBAL__N__7cc8d1ed_10_Dropout_cu_0e96ed3824fused_dropout_kernel_vecIN3c104HalfEfmLi1ELi4EbEEvNS_4cuda6detail10TensorInfoIKT_T1_EENS7_IS8_SA_EENS7_IT4_SA_EESA_T0_NS_15PhiloxCudaStateE)
        /*0bc0*/ 	.word	0x00000030


	//----- nvinfo : EIATTR_FRAME_SIZE
	.align		4
.L_550:
        /*0bc4*/ 	.byte	0x04, 0x11
        /*0bc6*/ 	.short	(.L_552 - .L_551)
	.align		4
.L_551:
        /*0bc8*/ 	.word	index@($__internal_85_$__cuda_sm20_dblrcp_rn_slowpath_v3)
        /*0bcc*/ 	.word	0x00000000


	//----- nvinfo : EIATTR_FRAME_SIZE
	.align		4
.L_552:
        /*0bd0*/ 	.byte	0x04, 0x11
        /*0bd2*/ 	.short	(.L_554 - .L_553)
	.align		4
.L_553:
        /*0bd4*/ 	.word	index@(_ZN2at6native43_GLOBAL__N__7cc8d1ed_10_Dropout_cu_0e96ed3824fused_dropout_kernel_vecIN3c104HalfEfmLi1ELi4EbEEvNS_4cuda6detail10TensorInfoIKT_T1_EENS7_IS8_SA_EENS7_IT4_SA_EESA_T0_NS_15PhiloxCudaStateE)
        /*0bd8*/ 	.word	0x00000000


	//----- nvinfo : EIATTR_REGCOUNT
	.align		4
.L_554:
        /*0bdc*/ 	.byte	0x04, 0x2f
        /*0bde*/ 	.short	(.L_556 - .L_555)
	.align		4
.L_555:
        /*0be0*/ 	.word	index@(_ZN2at6native43_GLOBAL__N__7cc8d1ed_10_Dropout_cu_0e96ed3824fused_dropout_kernel_vecIN3c104HalfEfmLi1ELi2EbEEvNS_4cuda6detail10TensorInfoIKT_T1_EENS7_IS8_SA_EENS7_IT4_SA_EESA_T0_NS_15PhiloxCudaStateE)
        /*0be4*/ 	.word	0x00000030


	//----- nvinfo : EIATTR_FRAME_SIZE
	.align		4
.L_556:
        /*0be8*/ 	.byte	0x04, 0x11
        /*0bea*/ 	.short	(.L_558 - .L_557)
	.align		4
.L_557:
        /*0bec*/ 	.word	index@($__internal_84_$__cuda_sm20_dblrcp_rn_slowpath_v3)
        /*0bf0*/ 	.word	0x00000000


	//----- nvinfo : EIATTR_FRAME_SIZE
	.align		4
.L_558:
        /*0bf4*/ 	.byte	0x04, 0x11
        /*0bf6*/ 	.short	(.L_560 - .L_559)
	.align		4
.L_559:
        /*0bf8*/ 	.word	index@(_ZN2at6native43_GLOBAL__N__7cc8d1ed_10_Dropout_cu_0e96ed3824fused_dropout_kernel_vecIN3c104HalfEfmLi1ELi2EbEEvNS_4cuda6detail10TensorInfoIKT_T1_EENS7_IS8_SA_EENS7_IT4_SA_EESA_T0_NS_15PhiloxCudaStateE)
        /*0bfc*/ 	.word	0x00000000


	//----- nvinfo : EIATTR_REGCOUNT
	.align		4
.L_560:
        /*0c00*/ 	.byte	0x04, 0x2f
        /*0c02*/ 	.short	(.L_562 - .L_561)
	.align		4
.L_561:
        /*0c04*/ 	.word	index@(_ZN2at6native43_GLOBAL__N__7cc8d1ed_10_Dropout_cu_0e96ed3820fused_dropout_kernelIN3c104HalfEfmLi1ELi1EbEEvNS_4cuda6detail10TensorInfoIKT_T1_EENS7_IS8_SA_EENS7_IT4_SA_EESA_T0_NS_15PhiloxCudaStateE)
        /*0c08*/ 	.word	0x00000040


	//----- nvinfo : EIATTR_FRAME_SIZE
	.align		4
.L_562:
        /*0c0c*/ 	.byte	0x04, 0x11
        /*0c0e*/ 	.short	(.L_564 - .L_563)
	.align		4
.L_563:
        /*0c10*/ 	.word	index@($__internal_83_$__cuda_sm20_div_u64)
        /*0c14*/ 	.word	0x00000000


	//----- nvinfo : EIATTR_FRAME_SIZE
	.align		4
.L_564:
        /*0c18*/ 	.byte	0x04, 0x11
        /*0c1a*/ 	.short	(.L_566 - .L_565)
	.align		4
.L_565:
        /*0c1c*/ 	.word	index@($__internal_82_$__cuda_sm20_dblrcp_rn_slowpath_v3)
        /*0c20*/ 	.word	0x00000000


	//----- nvinfo : EIATTR_FRAME_SIZE
	.align		4
.L_566:
        /*0c24*/ 	.byte	0x04, 0x11
        /*0c26*/ 	.short	(.L_568 - .L_567)
	.align		4
.L_567:
        /*0c28*/ 	.word	index@(_ZN2at6native43_GLOBAL__N__7cc8d1ed_10_Dropout_cu_0e96ed3820fused_dropout_kernelIN3c104HalfEfmLi1ELi1EbEEvNS_4cuda6detail10TensorInfoIKT_T1_EENS7_IS8_SA_EENS7_IT4_SA_EESA_T0_NS_15PhiloxCudaStateE)
        /*0c2c*/ 	.word	0x00000000


	//----- nvinfo : EIATTR_REGCOUNT
	.align		4
.L_568:
        /*0c30*/ 	.byte	0x04, 0x2f
        /*0c32*/ 	.short	(.L_570 - .L_569)
	.align		4
.L_569:
        /*0c34*/ 	.word	index@(_ZN2at6native43_GLOBAL__N__7cc8d1ed_10_Dropout_cu_0e96ed3820fused_dropout_kernelIN3c104HalfEfmLin1ELi1EbEEvNS_4cuda6detail10TensorInfoIKT_T1_EENS7_IS8_SA_EENS7_IT4_SA_EESA_T0_NS_15PhiloxCudaStateE)
        /*0c38*/ 	.word	0x0000003c


	//----- nvinfo : EIATTR_FRAME_SIZE
	.align		4
.L_570:
        /*0c3c*/ 	.byte	0x04, 0x11
        /*0c3e*/ 	.short	(.L_572 - .L_571)
	.align		4
.L_571:
        /*0c40*/ 	.word	index@($__internal_81_$__cuda_sm20_div_u64)
        /*0c44*/ 	.word	0x00000000


	//----- nvinfo : EIATTR_FRAME_SIZE
	.align		4
.L_572:
        /*0c48*/ 	.byte	0x04, 0x11
        /*0c4a*/ 	.short	(.L_574 - .L_573)
	.align		4
.L_573:
        /*0c4c*/ 	.word	index@($__internal_80_$__cuda_sm20_dblrcp_rn_slowpath_v3)
        /*0c50*/ 	.word	0x00000000


	//----- nvinfo : EIATTR_FRAME_SIZE
	.align		4
.L_574:
        /*0c54*/ 	.byte	0x04, 0x11
        /*0c56*/ 	.short	(.L_576 - .L_575)
	.align		4
.L_575:
        /*0c58*/ 	.word	index@(_ZN2at6native43_GLOBAL__N__7cc8d1ed_10_Dropout_cu_0e96ed3820fused_dropout_kernelIN3c104HalfEfmLin1ELi1EbEEvNS_4cuda6detail10TensorInfoIKT_T1_EENS7_IS8_SA_EENS7_IT4_SA_EESA_T0_NS_15PhiloxCudaStateE)
        /*0c5c*/ 	.word	0x00000000


	//----- nvinfo : EIATTR_REGCOUNT
	.align		4
.L_576:
        /*0c60*/ 	.byte	0x04, 0x2f
        /*0c62*/ 	.short	(.L_578 - .L_577)
	.align		4
.L_577:
        /*0c64*/ 	.word	index@(_ZN2at6native43_GLOBAL__N__7cc8d1ed_10_Dropout_cu_0e96ed3820fused_dropout_kernelIN3c104HalfEfmLin1ELin1EbEEvNS_4cuda6detail10TensorInfoIKT_T1_EENS7_IS8_SA_EENS7_IT4_SA_EESA_T0_NS_15PhiloxCudaStateE)
        /*0c68*/ 	.word	0x00000038


	//----- nvinfo : EIATTR_FRAME_SIZE
	.align		4
.L_578:
        /*0c6c*/ 	.byte	0x04, 0x11
        /*0c6e*/ 	.short	(.L_580 - .L_579)
	.align		4
.L_579:
        /*0c70*/ 	.word	index@($__internal_79_$__cuda_sm20_div_u64)
        /*0c74*/ 	.word	0x00000000


	//----- nvinfo : EIATTR_FRAME_SIZE
	.align		4
.L_580:
        /*0c78*/ 	.byte	0x04, 0x11
        /*0c7a*/ 	.short	(.L_582 - .L_581)
	.align		4
.L_581:
        /*0c7c*/ 	.word	index@($__internal_78_$__cuda_sm20_dblrcp_rn_slowpath_v3)
        /*0c80*/ 	.word	0x00000000


	//----- nvinfo : EIATTR_FRAME_SIZE
	.align		4
.L_582:
        /*0c84*/ 	.byte	0x04, 0x11
        /*0c86*/ 	.short	(.L_584 - .L_583)
	.align		4
.L_583:
        /*0c88*/ 	.word	index@(_ZN2at6native43_GLOBAL__N__7cc8d1ed_10_Dropout_cu_0e96ed3820fused_dropout_kernelIN3c104HalfEfmLin1ELin1EbEEvNS_4cuda6detail10TensorInfoIKT_T1_EENS7_IS8_SA_EENS7_IT4_SA_EESA_T0_NS_15PhiloxCudaStateE)
        /*0c8c*/ 	.word	0x00000000


	//----- nvinfo : EIATTR_REGCOUNT
	.align		4
.L_584:
        /*0c90*/ 	.byte	0x04, 0x2f
        /*0c92*/ 	.short	(.L_586 - .L_585)
	.align		4
.L_585:
        /*0c94*/ 	.word	index@(_ZN2at6native43_GLOBAL__N__7cc8d1ed_10_Dropout_cu_0e96ed3824fused_dropout_kernel_vecIN3c108BFloat16EfmLi1ELi16EbEEvNS_4cuda6detail10TensorInfoIKT_T1_EENS7_IS8_SA_EENS7_IT4_SA_EESA_T0_NS_15PhiloxCudaStateE)
        /*0c98*/ 	.word	0x00000037


	//----- nvinfo : EIATTR_FRAME_SIZE
	.align		4
.L_586:
        /*0c9c*/ 	.byte	0x04, 0x11
        /*0c9e*/ 	.short	(.L_588 - .L_587)
	.align		4
.L_587:
        /*0ca0*/ 	.word	index@($__internal_77_$__cuda_sm20_dblrcp_rn_slowpath_v3)
        /*0ca4*/ 	.word	0x00000000


	//----- nvinfo : EIATTR_FRAME_SIZE
	.align		4
.L_588:
        /*0ca8*/ 	.byte	0x04, 0x11
        /*0caa*/ 	.short	(.L_590 - .L_589)
	.align		4
.L_589:
        /*0cac*/ 	.word	index@(_ZN2at6native43_GLOBAL__N__7cc8d1ed_10_Dropout_cu_0e96ed3824fused_dropout_kernel_vecIN3c108BFloat16EfmLi1ELi16EbEEvNS_4cuda6detail10TensorInfoIKT_T1_EENS7_IS8_SA_EENS7_IT4_SA_EESA_T0_NS_15PhiloxCudaStateE)
        /*0cb0*/ 	.word	0x00000000


	//----- nvinfo : EIATTR_REGCOUNT
	.align		4
.L_590:
        /*0cb4*/ 	.byte	0x04, 0x2f
        /*0cb6*/ 	.short	(.L_592 - .L_591)
	.align		4
.L_591:
        /*0cb8*/ 	.word	index@(_ZN2at6native43_GLOBAL__N__7cc8d1ed_10_Dropout_cu_0e96ed3824fused_dropout_kernel_vecIN3c108BFloat16EfmLi1ELi8EbEEvNS_4cuda6detail10TensorInfoIKT_T1_EENS7_IS8_SA_EENS7_IT4_SA_EESA_T0_NS_15PhiloxCudaStateE)
        /*0cbc*/ 	.word	0x00000038


	//----- nvinfo : EIATTR_FRAME_SIZE
	.align		4
.L_592:
        /*0cc0*/ 	.byte	0x04, 0x11
        /*0cc2*/ 	.short	(.L_594 - .L_593)
	.align		4
.L_593:
        /*0cc4*/ 	.word	index@($__internal_76_$__cuda_sm20_dblrcp_rn_slowpath_v3)
        /*0cc8*/ 	.word	0x00000000


	//----- nvinfo : EIATTR_FRAME_SIZE
	.align		4
.L_594:
        /*0ccc*/ 	.byte	0x04, 0x11
        /*0cce*/ 	.short	(.L_596 - .L_595)
	.align		4
.L_595:
        /*0cd0*/ 	.word	index@(_ZN2at6native43_GLOBAL__N__7cc8d1ed_10_Dropout_cu_0e96ed3824fused_dropout_kernel_vecIN3c108BFloat16EfmLi1ELi8EbEEvNS_4cuda6detail10TensorInfoIKT_T1_EENS7_IS8_SA_EENS7_IT4_SA_EESA_T0_NS_15PhiloxCudaStateE)
        /*0cd4*/ 	.word	0x00000000


	//----- nvinfo : EIATTR_REGCOUNT
	.align		4
.L_596:
        /*0cd8*/ 	.byte	0x04, 0x2f
        /*0cda*/ 	.short	(.L_598 - .L_597)
	.align		4
.L_597:
        /*0cdc*/ 	.word	index@(_ZN2at6native43_GLOBAL__N__7cc8d1ed_10_Dropout_cu_0e96ed3824fused_dropout_kernel_vecIN3c108BFloat16EfmLi1ELi4EbEEvNS_4cuda6detail10TensorInfoIKT_T1_EENS7_IS8_SA_EENS7_IT4_SA_EESA_T0_NS_15PhiloxCudaStateE)
        /*0ce0*/ 	.word	0x00000030


	//----- nvinfo : EIATTR_FRAME_SIZE
	.align		4
.L_598:
        /*0ce4*/ 	.byte	0x04, 0x11
        /*0ce6*/ 	.short	(.L_600 - .L_599)
	.align		4
.L_599:
        /*0ce8*/ 	.word	index@($__internal_75_$__cuda_sm20_dblrcp_rn_slowpath_v3)
        /*0cec*/ 	.word	0x00000000


	//----- nvinfo : EIATTR_FRAME_SIZE
	.align		4
.L_600:
        /*0cf0*/ 	.byte	0x04, 0x11
        /*0cf2*/ 	.short	(.L_602 - .L_601)
	.align		4
.L_601:
        /*0cf4*/ 	.word	index@(_ZN2at6native43_GLOBAL__N__7cc8d1ed_10_Dropout_cu_0e96ed3824fused_dropout_kernel_vecIN3c108BFloat16EfmLi1ELi4EbEEvNS_4cuda6detail10TensorInfoIKT_T1_EENS7_IS8_SA_EENS7_IT4_SA_EESA_T0_NS_15PhiloxCudaStateE)
        /*0cf8*/ 	.word	0x00000000


	//----- nvinfo : EIATTR_REGCOUNT
	.align		4
.L_602:
        /*0cfc*/ 	.byte	0x04, 0x2f
        /*0cfe*/ 	.short	(.L_604 - .L_603)
	.align		4
.L_603:
        /*0d00*/ 	.word	index@(_ZN2at6native43_GLOBAL__N__7cc8d1ed_10_Dropout_cu_0e96ed3824fused_dropout_kernel_vecIN3c108BFloat16EfmLi1ELi2EbEEvNS_4cuda6detail10TensorInfoIKT_T1_EENS7_IS8_SA_EENS7_IT4_SA_EESA_T0_NS_15PhiloxCudaStateE)
        /*0d04*/ 	.word	0x00000030


	//----- nvinfo : EIATTR_FRAME_SIZE
	.align		4
.L_604:
        /*0d08*/ 	.byte	0x04, 0x11
        /*0d0a*/ 	.short	(.L_606 - .L_605)
	.align		4
.L_605:
        /*0d0c*/ 	.word	index@($__internal_74_$__cuda_sm20_dblrcp_rn_slowpath_v3)
        /*0d10*/ 	.word	0x00000000


	//----- nvinfo : EIATTR_FRAME_SIZE
	.align		4
.L_606:
        /*0d14*/ 	.byte	0x04, 0x11
        /*0d16*/ 	.short	(.L_608 - .L_607)
	.align		4
.L_607:
        /*0d18*/ 	.word	index@(_ZN2at6native43_GLOBAL__N__7cc8d1ed_10_Dropout_cu_0e96ed3824fused_dropout_kernel_vecIN3c108BFloat16EfmLi1ELi2EbEEvNS_4cuda6detail10TensorInfoIKT_T1_EENS7_IS8_SA_EENS7_IT4_SA_EESA_T0_NS_15PhiloxCudaStateE)
        /*0d1c*/ 	.word	0x00000000


	//----- nvinfo : EIATTR_REGCOUNT
	.align		4
.L_608:
        /*0d20*/ 	.byte	0x04, 0x2f
        /*0d22*/ 	.short	(.L_610 - .L_609)
	.align		4
.L_609:
        /*0d24*/ 	.word	index@(_ZN2at6native43_GLOBAL__N__7cc8d1ed_10_Dropout_cu_0e96ed3820fused_dropout_kernelIN3c108BFloat16EfmLi1ELi1EbEEvNS_4cuda6detail10TensorInfoIKT_T1_EENS7_IS8_SA_EENS7_IT4_SA_EESA_T0_NS_15PhiloxCudaStateE)
        /*0d28*/ 	.word	0x00000040


	//----- nvinfo : EIATTR_FRAME_SIZE
	.align		4
.L_610:
        /*0d2c*/ 	.byte	0x04, 0x11
        /*0d2e*/ 	.short	(.L_612 - .L_611)
	.align		4
.L_611:
        /*0d30*/ 	.word	index@($__internal_73_$__cuda_sm20_div_u64)
        /*0d34*/ 	.word	0x00000000


	//----- nvinfo : EIATTR_FRAME_SIZE
	.align		4
.L_612:
        /*0d38*/ 	.byte	0x04, 0x11
        /*0d3a*/ 	.short	(.L_614 - .L_613)
	.align		4
.L_613:
        /*0d3c*/ 	.word	index@($__internal_72_$__cuda_sm20_dblrcp_rn_slowpath_v3)
        /*0d40*/ 	.word	0x00000000


	//----- nvinfo : EIATTR_FRAME_SIZE
	.align		4
.L_614:
        /*0d44*/ 	.byte	0x04, 0x11
        /*0d46*/ 	.short	(.L_616 - .L_615)
	.align		4
.L_615:
        /*0d48*/ 	.word	index@(_ZN2at6native43_GLOBAL__N__7cc8d1ed_10_Dropout_cu_0e96ed3820fused_dropout_kernelIN3c108BFloat16EfmLi1ELi1EbEEvNS_4cuda6detail10TensorInfoIKT_T1_EENS7_IS8_SA_EENS7_IT4_SA_EESA_T0_NS_15PhiloxCudaStateE)
        /*0d4c*/ 	.word	0x00000000


	//----- nvinfo : EIATTR_REGCOUNT
	.align		4
.L_616:
        /*0d50*/ 	.byte	0x04, 0x2f
        /*0d52*/ 	.short	(.L_618 - .L_617)
	.align		4
.L_617:
        /*0d54*/ 	.word	index@(_ZN2at6native43_GLOBAL__N__7cc8d1ed_10_Dropout_cu_0e96ed3820fused_dropout_kernelIN3c108BFloat16EfmLin1ELi1EbEEvNS_4cuda6detail10TensorInfoIKT_T1_EENS7_IS8_SA_EENS7_IT4_SA_EESA_T0_NS_15PhiloxCudaStateE)
        /*0d58*/ 	.word	0x0000003c


	//----- nvinfo : EIATTR_FRAME_SIZE
	.align		4
.L_618:
        /*0d5c*/ 	.byte	0x04, 0x11
        /*0d5e*/ 	.short	(.L_620 - .L_619)
	.align		4
.L_619:
        /*0d60*/ 	.word	index@($__internal_71_$__cuda_sm20_div_u64)
        /*0d64*/ 	.word	0x00000000


	//----- nvinfo : EIATTR_FRAME_SIZE
	.align		4
.L_620:
        /*0d68*/ 	.byte	0x04, 0x11
        /*0d6a*/ 	.short	(.L_622 - .L_621)
	.align		4
.L_621:
        /*0d6c*/ 	.word	index@($__internal_70_$__cuda_sm20_dblrcp_rn_slowpath_v3)
        /*0d70*/ 	.word	0x00000000


	//----- nvinfo : EIATTR_FRAME_SIZE
	.align		4
.L_622:
        /*0d74*/ 	.byte	0x04, 0x11
        /*0d76*/ 	.short	(.L_624 - .L_623)
	.align		4
.L_623:
        /*0d78*/ 	.word	index@(_ZN2at6native43_GLOBAL__N__7cc8d1ed_10_Dropout_cu_0e96ed3820fused_dropout_kernelIN3c108BFloat16EfmLin1ELi1EbEEvNS_4cuda6detail10TensorInfoIKT_T1_EENS7_IS8_SA_EENS7_IT4_SA_EESA_T0_NS_15PhiloxCudaStateE)
        /*0d7c*/ 	.word	0x00000000


	//----- nvinfo : EIATTR_REGCOUNT
	.align		4
.L_624:
        /*0d80*/ 	.byte	0x04, 0x2f
        /*0d82*/ 	.short	(.L_626 - .L_625)
	.align		4
.L_625:
        /*0d84*/ 	.word	index@(_ZN2at6native43_GLOBAL__N__7cc8d1ed_10_Dropout_cu_0e96ed3820fused_dropout_kernelIN3c108BFloat16EfmLin1ELin1EbEEvNS_4cuda6detail10TensorInfoIKT_T1_EENS7_IS8_SA_EENS7_IT4_SA_EESA_T0_NS_15PhiloxCudaStateE)
        /*0d88*/ 	.word	0x00000038


	//----- nvinfo : EIATTR_FRAME_SIZE
	.align		4
.L_626:
        /*0d8c*/ 	.byte	0x04, 0x11
        /*0d8e*/ 	.short	(.L_628 - .L_627)
	.align		4
.L_627:
        /*0d90*/ 	.word	index@($__internal_69_$__cuda_sm20_div_u64)
        /*0d94*/ 	.word	0x00000000


	//----- nvinfo : EIATTR_FRAME_SIZE
	.align		4
.L_628:
        /*0d98*/ 	.byte	0x04, 0x11
        /*0d9a*/ 	.short	(.L_630 - .L_629)
	.align		4
.L_629:
        /*0d9c*/ 	.word	index@($__internal_68_$__cuda_sm20_dblrcp_rn_slowpath_v3)
        /*0da0*/ 	.word	0x00000000


	//----- nvinfo : EIATTR_FRAME_SIZE
	.align		4
.L_630:
        /*0da4*/ 	.byte	0x04, 0x11
        /*0da6*/ 	.short	(.L_632 - .L_631)
	.align		4
.L_631:
        /*0da8*/ 	.word	index@(_ZN2at6native43_GLOBAL__N__7cc8d1ed_10_Dropout_cu_0e96ed3820fused_dropout_kernelIN3c108BFloat16EfmLin1ELin1EbEEvNS_4cuda6detail10TensorInfoIKT_T1_EENS7_IS8_SA_EENS7_IT4_SA_EESA_T0_NS_15PhiloxCudaStateE)
        /*0dac*/ 	.word	0x00000000


	//----- nvinfo : EIATTR_REGCOUNT
	.align		4
.L_632:
        /*0db0*/ 	.byte	0x04, 0x2f
        /*0db2*/ 	.short	(.L_634 - .L_633)
	.align		4
.L_633:
        /*0db4*/ 	.word	index@(_ZN2at6native43_GLOBAL__N__7cc8d1ed_10_Dropout_cu_0e96ed3824fused_dropout_kernel_vecIddjLi1ELi16EhEEvNS_4cuda6detail10TensorInfoIKT_T1_EENS5_IS6_S8_EENS5_IT4_S8_EES8_T0_NS_15PhiloxCudaStateE)
        /*0db8*/ 	.word	0x00000040


	//----- nvinfo : EIATTR_FRAME_SIZE
	.align		4
.L_634:
        /*0dbc*/ 	.byte	0x04, 0x11
        /*0dbe*/ 	.short	(.L_636 - .L_635)
	.align		4
.L_635:
        /*0dc0*/ 	.word	index@($__internal_67_$__cuda_sm20_dblrcp_rn_slowpath_v3)
        /*0dc4*/ 	.word	0x00000010


	//----- nvinfo : EIATTR_FRAME_SIZE
	.align		4
.L_636:
        /*0dc8*/ 	.byte	0x04, 0x11
        /*0dca*/ 	.short	(.L_638 - .L_637)
	.align		4
.L_637:
        /*0dcc*/ 	.word	index@(_ZN2at6native43_GLOBAL__N__7cc8d1ed_10_Dropout_cu_0e96ed3824fused_dropout_kernel_vecIddjLi1ELi16EhEEvNS_4cuda6detail10TensorInfoIKT_T1_EENS5_IS6_S8_EENS5_IT4_S8_EES8_T0_NS_15PhiloxCudaStateE)
        /*0dd0*/ 	.word	0x00000010


	//----- nvinfo : EIATTR_REGCOUNT
	.align		4
.L_638:
        /*0dd4*/ 	.byte	0x04, 0x2f
        /*0dd6*/ 	.short	(.L_640 - .L_639)
	.align		4
.L_639:
        /*0dd8*/ 	.word	index@(_ZN2at6native43_GLOBAL__N__7cc8d1ed_10_Dropout_cu_0e96ed3824fused_dropout_kernel_vecIddjLi1ELi8EhEEvNS_4cuda6detail10TensorInfoIKT_T1_EENS5_IS6_S8_EENS5_IT4_S8_EES8_T0_NS_15PhiloxCudaStateE)
        /*0ddc*/ 	.word	0x00000030


	//----- nvinfo : EIATTR_FRAME_SIZE
	.align		4
.L_640:
        /*0de0*/ 	.byte	0x04, 0x11
        /*0de2*/ 	.short	(.L_642 - .L_641)
	.align		4
.L_641:
        /*0de4*/ 	.word	index@($__internal_66_$__cuda_sm20_dblrcp_rn_slowpath_v3)
        /*0de8*/ 	.word	0x00000000


	//----- nvinfo : EIATTR_FRAME_SIZE
	.align		4
.L_642:
        /*0dec*/ 	.byte	0x04, 0x11
        /*0dee*/ 	.short	(.L_644 - .L_643)
	.align		4
.L_643:
        /*0df0*/ 	.word	index@(_ZN2at6native43_GLOBAL__N__7cc8d1ed_10_Dropout_cu_0e96ed3824fused_dropout_kernel_vecIddjLi1ELi8EhEEvNS_4cuda6detail10TensorInfoIKT_T1_EENS5_IS6_S8_EENS5_IT4_S8_EES8_T0_NS_15PhiloxCudaStateE)
        /*0df4*/ 	.word	0x00000000


	//----- nvinfo : EIATTR_REGCOUNT
	.align		4
.L_644:
        /*0df8*/ 	.byte	0x04, 0x2f
        /*0dfa*/ 	.short	(.L_646 - .L_645)
	.align		4
.L_645:
        /*0dfc*/ 	.word	index@(_ZN2at6native43_GLOBAL__N__7cc8d1ed_10_Dropout_cu_0e96ed3824fused_dropout_kernel_vecIddjLi1ELi4EhEEvNS_4cuda6detail10TensorInfoIKT_T1_EENS5_IS6_S8_EENS5_IT4_S8_EES8_T0_NS_15PhiloxCudaStateE)
        /*0e00*/ 	.word	0x00000038


	//----- nvinfo : EIATTR_FRAME_SIZE
	.align		4
.L_646:
        /*0e04*/ 	.byte	0x04, 0x11
        /*0e06*/ 	.short	(.L_648 - .L_647)
	.align		4
.L_647:
        /*0e08*/ 	.word	index@($__internal_65_$__cuda_sm20_dblrcp_rn_slowpath_v3)
        /*0e0c*/ 	.word	0x00000000


	//----- nvinfo : EIATTR_FRAME_SIZE
	.align		4
.L_648:
        /*0e10*/ 	.byte	0x04, 0x11
        /*0e12*/ 	.short	(.L_650 - .L_649)
	.align		4
.L_649:
        /*0e14*/ 	.word	index@(_ZN2at6native43_GLOBAL__N__7cc8d1ed_10_Dropout_cu_0e96ed3824fused_dropout_kernel_vecIddjLi1ELi4EhEEvNS_4cuda6detail10TensorInfoIKT_T1_EENS5_IS6_S8_EENS5_IT4_S8_EES8_T0_NS_15PhiloxCudaStateE)
        /*0e18*/ 	.word	0x00000000


	//----- nvinfo : EIATTR_REGCOUNT
	.align		4
.L_650:
        /*0e1c*/ 	.byte	0x04, 0x2f
        /*0e1e*/ 	.short	(.L_652 - .L_651)
	.align		4
.L_651:
        /*0e20*/ 	.word	index@(_ZN2at6native43_GLOBAL__N__7cc8d1ed_10_Dropout_cu_0e96ed3824fused_dropout_kernel_vecIddjLi1ELi2EhEEvNS_4cuda6detail10TensorInfoIKT_T1_EENS5_IS6_S8_EENS5_IT4_S8_EES8_T0_NS_15PhiloxCudaStateE)
        /*0e24*/ 	.word	0x00000034


	//----- nvinfo : EIATTR_FRAME_SIZE
	.align		4
.L_652:
        /*0e28*/ 	.byte	0x04, 0x11
        /*0e2a*/ 	.short	(.L_654 - .L_653)
	.align		4
.L_653:
        /*0e2c*/ 	.word	index@($__internal_64_$__cuda_sm20_dblrcp_rn_slowpath_v3)
        /*0e30*/ 	.word	0x00000000


	//----- nvinfo : EIATTR_FRAME_SIZE
	.align		4
.L_654:
        /*0e34*/ 	.byte	0x04, 0x11
        /*0e36*/ 	.short	(.L_656 - .L_655)
	.align		4
.L_655:
        /*0e38*/ 	.word	index@(_ZN2at6native43_GLOBAL__N__7cc8d1ed_10_Dropout_cu_0e96ed3824fused_dropout_kernel_vecIddjLi1ELi2EhEEvNS_4cuda6detail10TensorInfoIKT_T1_EENS5_IS6_S8_EENS5_IT4_S8_EES8_T0_NS_15PhiloxCudaStateE)
        /*0e3c*/ 	.word	0x00000000


	//----- nvinfo : EIATTR_REGCOUNT
	.align		4
.L_656:
        /*0e40*/ 	.byte	0x04, 0x2f
        /*0e42*/ 	.short	(.L_658 - .L_657)
	.align		4
.L_657:
        /*0e44*/ 	.word	index@(_ZN2at6native43_GLOBAL__N__7cc8d1ed_10_Dropout_cu_0e96ed3820fused_dropout_kernelIddjLi1ELi1EhEEvNS_4cuda6detail10TensorInfoIKT_T1_EENS5_IS6_S8_EENS5_IT4_S8_EES8_T0_NS_15PhiloxCudaStateE)
        /*0e48*/ 	.word	0x00000040


	//----- nvinfo : EIATTR_FRAME_SIZE
	.align		4
.L_658:
        /*0e4c*/ 	.byte	0x04, 0x11
        /*0e4e*/ 	.short	(.L_660 - .L_659)
	.align		4
.L_659:
        /*0e50*/ 	.word	index@($__internal_63_$__cuda_sm20_dblrcp_rn_slowpath_v3)
        /*0e54*/ 	.word	0x00000000


	//----- nvinfo : EIATTR_FRAME_SIZE
	.align		4
.L_660:
        /*0e58*/ 	.byte	0x04, 0x11
        /*0e5a*/ 	.short	(.L_662 - .L_661)
	.align		4
.L_661:
        /*0e5c*/ 	.word	index@(_ZN2at6native43_GLOBAL__N__7cc8d1ed_10_Dropout_cu_0e96ed3820fused_dropout_kernelIddjLi1ELi1EhEEvNS_4cuda6detail10TensorInfoIKT_T1_EENS5_IS6_S8_EENS5_IT4_S8_EES8_T0_NS_15PhiloxCudaStateE)
        /*0e60*/ 	.word	0x00000000


	//----- nvinfo : EIATTR_REGCOUNT
	.align		4
.L_662:
        /*0e64*/ 	.byte	0x04, 0x2f
        /*0e66*/ 	.short	(.L_664 - .L_663)
	.align		4
.L_663:
        /*0e68*/ 	.word	index@(_ZN2at6native43_GLOBAL__N__7cc8d1ed_10_Dropout_cu_0e96ed3820fused_dropout_kernelIddjLin1ELi1EhEEvNS_4cuda6detail10TensorInfoIKT_T1_EENS5_IS6_S8_EENS5_IT4_S8_EES8_T0_NS_15PhiloxCudaStateE)
        /*0e6c*/ 	.word	0x00000040


	//----- nvinfo : EIATTR_FRAME_SIZE
	.align		4
.L_664:
        /*0e70*/ 	.byte	0x04, 0x11
        /*0e72*/ 	.short	(.L_666 - .L_665)
	.align		4
.L_665:
        /*0e74*/ 	.word	index@($__internal_62_$__cuda_sm20_dblrcp_rn_slowpath_v3)
        /*0e78*/ 	.word	0x00000000


	//----- nvinfo : EIATTR_FRAME_SIZE
	.align		4
.L_666:
        /*0e7c*/ 	.byte	0x04, 0x11
        /*0e7e*/ 	.short	(.L_668 - .L_667)
	.align		4
.L_667:
        /*0e80*/ 	.word	index@(_ZN2at6native43_GLOBAL__N__7cc8d1ed_10_Dropout_cu_0e96ed3820fused_dropout_kernelIddjLin1ELi1EhEEvNS_4cuda6detail10TensorInfoIKT_T1_EENS5_IS6_S8_EENS5_IT4_S8_EES8_T0_NS_15PhiloxCudaStateE)
        /*0e84*/ 	.word	0x00000000


	//----- nvinfo : EIATTR_REGCOUNT
	.align		4
.L_668:
        /*0e88*/ 	.byte	0x04, 0x2f
        /*0e8a*/ 	.short	(.L_670 - .L_669)
	.align		4
.L_669:
        /*0e8c*/ 	.word	index@(_ZN2at6native43_GLOBAL__N__7cc8d1ed_10_Dropout_cu_0e96ed3820fused_dropout_kernelIddjLin1ELin1EhEEvNS_4cuda6detail10TensorInfoIKT_T1_EENS5_IS6_S8_EENS5_IT4_S8_EES8_T0_NS_15PhiloxCudaStateE)
        /*0e90*/ 	.word	0x0000003e


	//----- nvinfo : EIATTR_FRAME_SIZE
	.align		4
.L_670:
        /*0e94*/ 	.byte	0x04, 0x11
        /*0e96*/ 	.short	(.L_672 - .L_671)
	.align		4
.L_671:
        /*0e98*/ 	.word	index@($__internal_61_$__cuda_sm20_dblrcp_rn_slowpath_v3)
        /*0e9c*/ 	.word	0x00000000


	//----- nvinfo : EIATTR_FRAME_SIZE
	.align		4
.L_672:
        /*0ea0*/ 	.byte	0x04, 0x11
        /*0ea2*/ 	.short	(.L_674 - .L_673)
	.align		4
.L_673:
        /*0ea4*/ 	.word	index@(_ZN2at6native43_GLOBAL__N__7cc8d1ed_10_Dropout_cu_0e96ed3820fused_dropout_kernelIddjLin1ELin1EhEEvNS_4cuda6detail10TensorInfoIKT_T1_EENS5_IS6_S8_EENS5_IT4_S8_EES8_T0_NS_15PhiloxCudaStateE)
        /*0ea8*/ 	.word	0x00000000


	//----- nvinfo : EIATTR_REGCOUNT
	.align		4
.L_674:
        /*0eac*/ 	.byte	0x04, 0x2f
        /*0eae*/ 	.short	(.L_676 - .L_675)
	.align		4
.L_675:
        /*0eb0*/ 	.word	index@(_ZN2at6native43_GLOBAL__N__7cc8d1ed_10_Dropout_cu_0e96ed3824fused_dropout_kernel_vecIffjLi1ELi16EhEEvNS_4cuda6detail10TensorInfoIKT_T1_EENS5_IS6_S8_EENS5_IT4_S8_EES8_T0_NS_15PhiloxCudaStateE)
        /*0eb4*/ 	.word	0x00000040


	//----- nvinfo : EIATTR_FRAME_SIZE
	.align		4
.L_676:
        /*0eb8*/ 	.byte	0x04, 0x11
        /*0eba*/ 	.short	(.L_678 - .L_677)
	.align		4
.L_677:
        /*0ebc*/ 	.word	index@($__internal_60_$__cuda_sm20_dblrcp_rn_slowpath_v3)
        /*0ec0*/ 	.word	0x00000000


	//----- nvinfo : EIATTR_FRAME_SIZE
	.align		4
.L_678:
        /*0ec4*/ 	.byte	0x04, 0x11
        /*0ec6*/ 	.short	(.L_680 - .L_679)
	.align		4
.L_679:
        /*0ec8*/ 	.word	index@(_ZN2at6native43_GLOBAL__N__7cc8d1ed_10_Dropout_cu_0e96ed3824fused_dropout_kernel_vecIffjLi1ELi16EhEEvNS_4cuda6detail10TensorInfoIKT_T1_EENS5_IS6_S8_EENS5_IT4_S8_EES8_T0_NS_15PhiloxCudaStateE)
        /*0ecc*/ 	.word	0x00000000


	//----- nvinfo : EIATTR_REGCOUNT
	.align		4
.L_680:
        /*0ed0*/ 	.byte	0x04, 0x2f
        /*0ed2*/ 	.short	(.L_682 - .L_681)
	.align		4
.L_681:
        /*0ed4*/ 	.word	index@(_ZN2at6native43_GLOBAL__N__7cc8d1ed_10_Dropout_cu_0e96ed3824fused_dropout_kernel_vecIffjLi1ELi8EhEEvNS_4cuda6detail10TensorInfoIKT_T1_EENS5_IS6_S8_EENS5_IT4_S8_EES8_T0_NS_15PhiloxCudaStateE)
        /*0ed8*/ 	.word	0x0000003f


	//----- nvinfo : EIATTR_FRAME_SIZE
	.align		4
.L_682:
        /*0edc*/ 	.byte	0x04, 0x11
        /*0ede*/ 	.short	(.L_684 - .L_683)
	.align		4
.L_683:
        /*0ee0*/ 	.word	index@($__internal_59_$__cuda_sm20_dblrcp_rn_slowpath_v3)
        /*0ee4*/ 	.word	0x00000000


	//----- nvinfo : EIATTR_FRAME_SIZE
	.align		4
.L_684:
        /*0ee8*/ 	.byte	0x04, 0x11
        /*0eea*/ 	.short	(.L_686 - .L_685)
	.align		4
.L_685:
        /*0eec*/ 	.word	index@(_ZN2at6native43_GLOBAL__N__7cc8d1ed_10_Dropout_cu_0e96ed3824fused_dropout_kernel_vecIffjLi1ELi8EhEEvNS_4cuda6detail10TensorInfoIKT_T1_EENS5_IS6_S8_EENS5_IT4_S8_EES8_T0_NS_15PhiloxCudaStateE)
        /*0ef0*/ 	.word	0x00000000


	//----- nvinfo : EIATTR_REGCOUNT
	.align		4
.L_686:
        /*0ef4*/ 	.byte	0x04, 0x2f
        /*0ef6*/ 	.short	(.L_688 - .L_687)
	.align		4
.L_687:
        /*0ef8*/ 	.word	index@(_ZN2at6native43_GLOBAL__N__7cc8d1ed_10_Dropout_cu_0e96ed3824fused_dropout_kernel_vecIffjLi1ELi4EhEEvNS_4cuda6detail10TensorInfoIKT_T1_EENS5_IS6_S8_EENS5_IT4_S8_EES8_T0_NS_15PhiloxCudaStateE)
        /*0efc*/ 	.word	0x00000035


	//----- nvinfo : EIATTR_FRAME_SIZE
	.align		4
.L_688:
        /*0f00*/ 	.byte	0x04, 0x11
        /*0f02*/ 	.short	(.L_690 - .L_689)
	.align		4
.L_689:
        /*0f04*/ 	.word	index@($__internal_58_$__cuda_sm20_dblrcp_rn_slowpath_v3)
        /*0f08*/ 	.word	0x00000000


	//----- nvinfo : EIATTR_FRAME_SIZE
	.align		4
.L_690:
        /*0f0c*/ 	.byte	0x04, 0x11
        /*0f0e*/ 	.short	(.L_692 - .L_691)
	.align		4
.L_691:
        /*0f10*/ 	.word	index@(_ZN2at6native43_GLOBAL__N__7cc8d1ed_10_Dropout_cu_0e96ed3824fused_dropout_kernel_vecIffjLi1ELi4EhEEvNS_4cuda6detail10TensorInfoIKT_T1_EENS5_IS6_S8_EENS5_IT4_S8_EES8_T0_NS_15PhiloxCudaStateE)
        /*0f14*/ 	.word	0x00000000


	//----- nvinfo : EIATTR_REGCOUNT
	.align		4
.L_692:
        /*0f18*/ 	.byte	0x04, 0x2f
        /*0f1a*/ 	.short	(.L_694 - .L_693)
	.align		4
.L_693:
        /*0f1c*/ 	.word	index@(_ZN2at6native43_GLOBAL__N__7cc8d1ed_10_Dropout_cu_0e96ed3824fused_dropout_kernel_vecIffjLi1ELi2EhEEvNS_4cuda6detail10TensorInfoIKT_T1_EENS5_IS6_S8_EENS5_IT4_S8_EES8_T0_NS_15PhiloxCudaStateE)
        /*0f20*/ 	.word	0x00000030


	//----- nvinfo : EIATTR_FRAME_SIZE
	.align		4
.L_694:
        /*0f24*/ 	.byte	0x04, 0x11
        /*0f26*/ 	.short	(.L_696 - .L_695)
	.align		4
.L_695:
        /*0f28*/ 	.word	index@($__internal_57_$__cuda_sm20_dblrcp_rn_slowpath_v3)
        /*0f2c*/ 	.word	0x00000000


	//----- nvinfo : EIATTR_FRAME_SIZE
	.align		4
.L_696:
        /*0f30*/ 	.byte	0x04, 0x11
        /*0f32*/ 	.short	(.L_698 - .L_697)
	.align		4
.L_697:
        /*0f34*/ 	.word	index@(_ZN2at6native43_GLOBAL__N__7cc8d1ed_10_Dropout_cu_0e96ed3824fused_dropout_kernel_vecIffjLi1ELi2EhEEvNS_4cuda6detail10TensorInfoIKT_T1_EENS5_IS6_S8_EENS5_IT4_S8_EES8_T0_NS_15PhiloxCudaStateE)
        /*0f38*/ 	.word	0x00000000


	//----- nvinfo : EIATTR_REGCOUNT
	.align		4
.L_698:
        /*0f3c*/ 	.byte	0x04, 0x2f
        /*0f3e*/ 	.short	(.L_700 - .L_699)
	.align		4
.L_699:
        /*0f40*/ 	.word	index@(_ZN2at6native43_GLOBAL__N__7cc8d1ed_10_Dropout_cu_0e96ed3820fused_dropout_kernelIffjLi1ELi1EhEEvNS_4cuda6detail10TensorInfoIKT_T1_EENS5_IS6_S8_EENS5_IT4_S8_EES8_T0_NS_15PhiloxCudaStateE)
        /*0f44*/ 	.word	0x0000003e


	//----- nvinfo : EIATTR_FRAME_SIZE
	.align		4
.L_700:
        /*0f48*/ 	.byte	0x04, 0x11
        /*0f4a*/ 	.short	(.L_702 - .L_701)
	.align		4
.L_701:
        /*0f4c*/ 	.word	index@($__internal_56_$__cuda_sm20_dblrcp_rn_slowpath_v3)
        /*0f50*/ 	.word	0x00000000


	//----- nvinfo : EIATTR_FRAME_SIZE
	.align		4
.L_702:
        /*0f54*/ 	.byte	0x04, 0x11
        /*0f56*/ 	.short	(.L_704 - .L_703)
	.align		4
.L_703:
        /*0f58*/ 	.word	index@(_ZN2at6native43_GLOBAL__N__7cc8d1ed_10_Dropout_cu_0e96ed3820fused_dropout_kernelIffjLi1ELi1EhEEvNS_4cuda6detail10TensorInfoIKT_T1_EENS5_IS6_S8_EENS5_IT4_S8_EES8_T0_NS_15PhiloxCudaStateE)
        /*0f5c*/ 	.word	0x00000000


	//----- nvinfo : EIATTR_REGCOUNT
	.align		4
.L_704:
        /*0f60*/ 	.byte	0x04, 0x2f
        /*0f62*/ 	.short	(.L_706 - .L_705)
	.align		4
.L_705:
        /*0f64*/ 	.word	index@(_ZN2at6native43_GLOBAL__N__7cc8d1ed_10_Dropout_cu_0e96ed3820fused_dropout_kernelIffjLin1ELi1EhEEvNS_4cuda6detail10TensorInfoIKT_T1_EENS5_IS6_S8_EENS5_IT4_S8_EES8_T0_NS_15PhiloxCudaStateE)
        /*0f68*/ 	.word	0x00000040


	//----- nvinfo : EIATTR_FRAME_SIZE
	.align		4
.L_706:
        /*0f6c*/ 	.byte	0x04, 0x11
        /*0f6e*/ 	.short	(.L_708 - .L_707)
	.align		4
.L_707:
        /*0f70*/ 	.word	index@($__internal_55_$__cuda_sm20_dblrcp_rn_slowpath_v3)
        /*0f74*/ 	.word	0x00000000


	//----- nvinfo : EIATTR_FRAME_SIZE
	.align		4
.L_708:
        /*0f78*/ 	.byte	0x04, 0x11
        /*0f7a*/ 	.short	(.L_710 - .L_709)
	.align		4
.L_709:
        /*0f7c*/ 	.word	index@(_ZN2at6native43_GLOBAL__N__7cc8d1ed_10_Dropout_cu_0e96ed3820fused_dropout_kernelIffjLin1ELi1EhEEvNS_4cuda6detail10TensorInfoIKT_T1_EENS5_IS6_S8_EENS5_IT4_S8_EES8_T0_NS_15PhiloxCudaStateE)
        /*0f80*/ 	.word	0x00000000


	//----- nvinfo : EIATTR_REGCOUNT
	.align		4
.L_710:
        /*0f84*/ 	.byte	0x04, 0x2f
        /*0f86*/ 	.short	(.L_712 - .L_711)
	.align		4
.L_711:
        /*0f88*/ 	.word	index@(_ZN2at6native43_GLOBAL__N__7cc8d1ed_10_Dropout_cu_0e96ed3820fused_dropout_kernelIffjLin1ELin1EhEEvNS_4cuda6detail10TensorInfoIKT_T1_EENS5_IS6_S8_EENS5_IT4_S8_EES8_T0_NS_15PhiloxCudaStateE)
        /*0f8c*/ 	.word	0x0000003e


	//----- nvinfo : EIATTR_FRAME_SIZE
	.align		4
.L_712:
        /*0f90*/ 	.byte	0x04, 0x11
        /*0f92*/ 	.short	(.L_714 - .L_713)
	.align		4
.L_713:
        /*0f94*/ 	.word	index@($__internal_54_$__cuda_sm20_dblrcp_rn_slowpath_v3)
        /*0f98*/ 	.word	0x00000000


	//----- nvinfo : EIATTR_FRAME_SIZE
	.align		4
.L_714:
        /*0f9c*/ 	.byte	0x04, 0x11
        /*0f9e*/ 	.short	(.L_716 - .L_715)
	.align		4
.L_715:
        /*0fa0*/ 	.word	index@(_ZN2at6native43_GLOBAL__N__7cc8d1ed_10_Dropout_cu_0e96ed3820fused_dropout_kernelIffjLin1ELin1EhEEvNS_4cuda6detail10TensorInfoIKT_T1_EENS5_IS6_S8_EENS5_IT4_S8_EES8_T0_NS_15PhiloxCudaStateE)
        /*0fa4*/ 	.word	0x00000000


	//----- nvinfo : EIATTR_REGCOUNT
	.align		4
.L_716:
        /*0fa8*/ 	.byte	0x04, 0x2f
        /*0faa*/ 	.short	(.L_718 - .L_717)
	.align		4
.L_717:
        /*0fac*/ 	.word	index@(_ZN2at6native43_GLOBAL__N__7cc8d1ed_10_Dropout_cu_0e96ed3824fused_dropout_kernel_vecIN3c104HalfEfjLi1ELi16EhEEvNS_4cuda6detail10TensorInfoIKT_T1_EENS7_IS8_SA_EENS7_IT4_SA_EESA_T0_NS_15PhiloxCudaStateE)
        /*0fb0*/ 	.word	0x00000038


	//----- nvinfo : EIATTR_FRAME_SIZE
	.align		4
.L_718:
        /*0fb4*/ 	.byte	0x04, 0x11
        /*0fb6*/ 	.short	(.L_720 - .L_719)
	.align		4
.L_719:
        /*0fb8*/ 	.word	index@($__internal_53_$__cuda_sm20_dblrcp_rn_slowpath_v3)
        /*0fbc*/ 	.word	0x00000000


	//----- nvinfo : EIATTR_FRAME_SIZE
	.align		4
.L_720:
        /*0fc0*/ 	.byte	0x04, 0x11
        /*0fc2*/ 	.short	(.L_722 - .L_721)
	.align		4
.L_721:
        /*0fc4*/ 	.word	index@(_ZN2at6native43_GLOBAL__N__7cc8d1ed_10_Dropout_cu_0e96ed3824fused_dropout_kernel_vecIN3c104HalfEfjLi1ELi16EhEEvNS_4cuda6detail10TensorInfoIKT_T1_EENS7_IS8_SA_EENS7_IT4_SA_EESA_T0_NS_15PhiloxCudaStateE)
        /*0fc8*/ 	.word	0x00000000


	//----- nvinfo : EIATTR_REGCOUNT
	.align		4
.L_722:
        /*0fcc*/ 	.byte	0x04, 0x2f
        /*0fce*/ 	.short	(.L_724 - .L_723)
	.align		4
.L_723:
        /*0fd0*/ 	.word	index@(_ZN2at6native43_GLOBAL__N__7cc8d1ed_10_Dropout_cu_0e96ed3824fused_dropout_kernel_vecIN3c104HalfEfjLi1ELi8EhEEvNS_4cuda6detail10TensorInfoIKT_T1_EENS7_IS8_SA_EENS7_IT4_SA_EESA_T0_NS_15PhiloxCudaStateE)
        /*0fd4*/ 	.word	0x0000003d


	//----- nvinfo : EIATTR_FRAME_SIZE
	.align		4
.L_724:
        /*0fd8*/ 	.byte	0x04, 0x11
        /*0fda*/ 	.short	(.L_726 - .L_725)
	.align		4
.L_725:
        /*0fdc*/ 	.word	index@($__internal_52_$__cuda_sm20_dblrcp_rn_slowpath_v3)
        /*0fe0*/ 	.word	0x00000000


	//----- nvinfo : EIATTR_FRAME_SIZE
	.align		4
.L_726:
        /*0fe4*/ 	.byte	0x04, 0x11
        /*0fe6*/ 	.short	(.L_728 - .L_727)
	.align		4
.L_727:
        /*0fe8*/ 	.word	index@(_ZN2at6native43_GLOBAL__N__7cc8d1ed_10_Dropout_cu_0e96ed3824fused_dropout_kernel_vecIN3c104HalfEfjLi1ELi8EhEEvNS_4cuda6detail10TensorInfoIKT_T1_EENS7_IS8_SA_EENS7_IT4_SA_EESA_T0_NS_15PhiloxCudaStateE)
        /*0fec*/ 	.word	0x00000000


	//----- nvinfo : EIATTR_REGCOUNT
	.align		4
.L_728:
        /*0ff0*/ 	.byte	0x04, 0x2f
        /*0ff2*/ 	.short	(.L_730 - .L_729)
	.align		4
.L_729:
        /*0ff4*/ 	.word	index@(_ZN2at6native43_GLOBAL__N__7cc8d1ed_10_Dropout_cu_0e96ed3824fused_dropout_kernel_vecIN3c104HalfEfjLi1ELi4EhEEvNS_4cuda6detail10TensorInfoIKT_T1_EENS7_IS8_SA_EENS7_IT4_SA_EESA_T0_NS_15PhiloxCudaStateE)
        /*0ff8*/ 	.word	0x00000034


	//----- nvinfo : EIATTR_FRAME_SIZE
	.align		4
.L_730:
        /*0ffc*/ 	.byte	0x04, 0x11
        /*0ffe*/ 	.short	(.L_732 - .L_731)
	.align		4
.L_731:
        /*1000*/ 	.word	index@($__internal_51_$__cuda_sm20_dblrcp_rn_slowpath_v3)
        /*1004*/ 	.word	0x00000000


	//----- nvinfo : EIATTR_FRAME_SIZE
	.align		4
.L_732:
        /*1008*/ 	.byte	0x04, 0x11
        /*100a*/ 	.short	(.L_734 - .L_733)
	.align		4
.L_733:
        /*100c*/ 	.word	index@(_ZN2at6native43_GLOBAL__N__7cc8d1ed_10_Dropout_cu_0e96ed3824fused_dropout_kernel_vecIN3c104HalfEfjLi1ELi4EhEEvNS_4cuda6detail10TensorInfoIKT_T1_EENS7_IS8_SA_EENS7_IT4_SA_EESA_T0_NS_15PhiloxCudaStateE)
        /*1010*/ 	.word	0x00000000


	//----- nvinfo : EIATTR_REGCOUNT
	.align		4
.L_734:
        /*1014*/ 	.byte	0x04, 0x2f
        /*1016*/ 	.short	(.L_736 - .L_735)
	.align		4
.L_735:
        /*1018*/ 	.word	index@(_ZN2at6native43_GLOBAL__N__7cc8d1ed_10_Dropout_cu_0e96ed3824fused_dropout_kernel_vecIN3c104HalfEfjLi1ELi2EhEEvNS_4cuda6detail10TensorInfoIKT_T1_EENS7_IS8_SA_EENS7_IT4_SA_EESA_T0_NS_15PhiloxCudaStateE)
        /*101c*/ 	.word	0x00000030


	//----- nvinfo : EIATTR_FRAME_SIZE
	.align		4
.L_736:
        /*1020*/ 	.byte	0x04, 0x11
        /*1022*/ 	.short	(.L_738 - .L_737)
	.align		4
.L_737:
        /*1024*/ 	.word	index@($__internal_50_$__cuda_sm20_dblrcp_rn_slowpath_v3)
        /*1028*/ 	.word	0x00000000


	//----- nvinfo : EIATTR_FRAME_SIZE
	.align		4
.L_738:
        /*102c*/ 	.byte	0x04, 0x11
        /*102e*/ 	.short	(.L_740 - .L_739)
	.align		4
.L_739:
        /*1030*/ 	.word	index@(_ZN2at6native43_GLOBAL__N__7cc8d1ed_10_Dropout_cu_0e96ed3824fused_dropout_kernel_vecIN3c104HalfEfjLi1ELi2EhEEvNS_4cuda6detail10TensorInfoIKT_T1_EENS7_IS8_SA_EENS7_IT4_SA_EESA_T0_NS_15PhiloxCudaStateE)
        /*1034*/ 	.word	0x00000000


	//----- nvinfo : EIATTR_REGCOUNT
	.align		4
.L_740:
        /*1038*/ 	.byte	0x04, 0x2f
        /*103a*/ 	.short	(.L_742 - .L_741)
	.align		4
.L_741:
        /*103c*/ 	.word	index@(_ZN2at6native43_GLOBAL__N__7cc8d1ed_10_Dropout_cu_0e96ed3820fused_dropout_kernelIN3c104HalfEfjLi1ELi1EhEEvNS_4cuda6detail10TensorInfoIKT_T1_EENS7_IS8_SA_EENS7_IT4_SA_EESA_T0_NS_15PhiloxCudaStateE)
        /*1040*/ 	.word	0x0000003e


	//----- nvinfo : EIATTR_FRAME_SIZE
	.align		4
.L_742:
        /*1044*/ 	.byte	0x04, 0x11
        /*1046*/ 	.short	(.L_744 - .L_743)
	.align		4
.L_743:
        /*1048*/ 	.word	index@($__internal_49_$__cuda_sm20_dblrcp_rn_slowpath_v3)
        /*104c*/ 	.word	0x00000000


	//----- nvinfo : EIATTR_FRAME_SIZE
	.align		4
.L_744:
        /*1050*/ 	.byte	0x04, 0x11
        /*1052*/ 	.short	(.L_746 - .L_745)
	.align		4
.L_745:
        /*1054*/ 	.word	index@(_ZN2at6native43_GLOBAL__N__7cc8d1ed_10_Dropout_cu_0e96ed3820fused_dropout_kernelIN3c104HalfEfjLi1ELi1EhEEvNS_4cuda6detail10TensorInfoIKT_T1_EENS7_IS8_SA_EENS7_IT4_SA_EESA_T0_NS_15PhiloxCudaStateE)
        /*1058*/ 	.word	0x00000000


	//----- nvinfo : EIATTR_REGCOUNT
	.align		4
.L_746:
        /*105c*/ 	.byte	0x04, 0x2f
        /*105e*/ 	.short	(.L_748 - .L_747)
	.align		4
.L_747:
        /*1060*/ 	.word	index@(_ZN2at6native43_GLOBAL__N__7cc8d1ed_10_Dropout_cu_0e96ed3820fused_dropout_kernelIN3c104HalfEfjLin1ELi1EhEEvNS_4cuda6detail10TensorInfoIKT_T1_EENS7_IS8_SA_EENS7_IT4_SA_EESA_T0_NS_15PhiloxCudaStateE)
        /*1064*/ 	.word	0x00000040


	//----- nvinfo : EIATTR_FRAME_SIZE
	.align		4
.L_748:
        /*1068*/ 	.byte	0x04, 0x11
        /*106a*/ 	.short	(.L_750 - .L_749)
	.align		4
.L_749:
        /*106c*/ 	.word	index@($__internal_48_$__cuda_sm20_dblrcp_rn_slowpath_v3)
        /*1070*/ 	.word	0x00000000


	//----- nvinfo : EIATTR_FRAME_SIZE
	.align		4
.L_750:
        /*1074*/ 	.byte	0x04, 0x11
        /*1076*/ 	.short	(.L_752 - .L_751)
	.align		4
.L_751:
        /*1078*/ 	.word	index@(_ZN2at6native43_GLOBAL__N__7cc8d1ed_10_Dropout_cu_0e96ed3820fused_dropout_kernelIN3c104HalfEfjLin1ELi1EhEEvNS_4cuda6detail10TensorInfoIKT_T1_EENS7_IS8_SA_EENS7_IT4_SA_EESA_T0_NS_15PhiloxCudaStateE)
        /*107c*/ 	.word	0x00000000


	//----- nvinfo : EIATTR_REGCOUNT
	.align		4
.L_752:
        /*1080*/ 	.byte	0x04, 0x2f
        /*1082*/ 	.short	(.L_754 - .L_753)
	.align		4
.L_753:
        /*1084*/ 	.word	index@(_ZN2at6native43_GLOBAL__N__7cc8d1ed_10_Dropout_cu_0e96ed3820fused_dropout_kernelIN3c104HalfEfjLin1ELin1EhEEvNS_4cuda6detail10TensorInfoIKT_T1_EENS7_IS8_SA_EENS7_IT4_SA_EESA_T0_NS_15PhiloxCudaStateE)
        /*1088*/ 	.word	0x0000003e


	//----- nvinfo : EIATTR_FRAME_SIZE
	.align		4
.L_754:
        /*108c*/ 	.byte	0x04, 0x11
        /*108e*/ 	.short	(.L_756 - .L_755)
	.align		4
.L_755:
        /*1090*/ 	.word	index@($__internal_47_$__cuda_sm20_dblrcp_rn_slowpath_v3)
        /*1094*/ 	.word	0x00000000


	//----- nvinfo : EIATTR_FRAME_SIZE
	.align		4
.L_756:
        /*1098*/ 	.byte	0x04, 0x11
        /*109a*/ 	.short	(.L_758 - .L_757)
	.align		4
.L_757:
        /*109c*/ 	.word	index@(_ZN2at6native43_GLOBAL__N__7cc8d1ed_10_Dropout_cu_0e96ed3820fused_dropout_kernelIN3c104HalfEfjLin1ELin1EhEEvNS_4cuda6detail10TensorInfoIKT_T1_EENS7_IS8_SA_EENS7_IT4_SA_EESA_T0_NS_15PhiloxCudaStateE)
        /*10a0*/ 	.word	0x00000000


	//----- nvinfo : EIATTR_REGCOUNT
	.align		4
.L_758:
        /*10a4*/ 	.byte	0x04, 0x2f
        /*10a6*/ 	.short	(.L_760 - .L_759)
	.align		4
.L_759:
        /*10a8*/ 	.word	index@(_ZN2at6native43_GLOBAL__N__7cc8d1ed_10_Dropout_cu_0e96ed3824fused_dropout_kernel_vecIN3c108BFloat16EfjLi1ELi16EhEEvNS_4cuda6detail10TensorInfoIKT_T1_EENS7_IS8_SA_EENS7_IT4_SA_EESA_T0_NS_15PhiloxCudaStateE)
        /*10ac*/ 	.word	0x00000038


	//----- nvinfo : EIATTR_FRAME_SIZE
	.align		4
.L_760:
        /*10b0*/ 	.byte	0x04, 0x11
        /*10b2*/ 	.short	(.L_762 - .L_761)
	.align		4
.L_761:
        /*10b4*/ 	.word	index@($__internal_46_$__cuda_sm20_dblrcp_rn_slowpath_v3)
        /*10b8*/ 	.word	0x00000000


	//----- nvinfo : EIATTR_FRAME_SIZE
	.align		4
.L_762:
        /*10bc*/ 	.byte	0x04, 0x11
        /*10be*/ 	.short	(.L_764 - .L_763)
	.align		4
.L_763:
        /*10c0*/ 	.word	index@(_ZN2at6native43_GLOBAL__N__7cc8d1ed_10_Dropout_cu_0e96ed3824fused_dropout_kernel_vecIN3c108BFloat16EfjLi1ELi16EhEEvNS_4cuda6detail10TensorInfoIKT_T1_EENS7_IS8_SA_EENS7_IT4_SA_EESA_T0_NS_15PhiloxCudaStateE)
        /*10c4*/ 	.word	0x00000000


	//----- nvinfo : EIATTR_REGCOUNT
	.align		4
.L_764:
        /*10c8*/ 	.byte	0x04, 0x2f
        /*10ca*/ 	.short	(.L_766 - .L_765)
	.align		4
.L_765:
        /*10cc*/ 	.word	index@(_ZN2at6native43_GLOBAL__N__7cc8d1ed_10_Dropout_cu_0e96ed3824fused_dropout_kernel_vecIN3c108BFloat16EfjLi1ELi8EhEEvNS_4cuda6detail10TensorInfoIKT_T1_EENS7_IS8_SA_EENS7_IT4_SA_EESA_T0_NS_15PhiloxCudaStateE)
        /*10d0*/ 	.word	0x0000003d


	//----- nvinfo : EIATTR_FRAME_SIZE
	.align		4
.L_766:
        /*10d4*/ 	.byte	0x04, 0x11
        /*10d6*/ 	.short	(.L_768 - .L_767)
	.align		4
.L_767:
        /*10d8*/ 	.word	index@($__internal_45_$__cuda_sm20_dblrcp_rn_slowpath_v3)
        /*10dc*/ 	.word	0x00000000


	//----- nvinfo : EIATTR_FRAME_SIZE
	.align		4
.L_768:
        /*10e0*/ 	.byte	0x04, 0x11
        /*10e2*/ 	.short	(.L_770 - .L_769)
	.align		4
.L_769:
        /*10e4*/ 	.word	index@(_ZN2at6native43_GLOBAL__N__7cc8d1ed_10_Dropout_cu_0e96ed3824fused_dropout_kernel_vecIN3c108BFloat16EfjLi1ELi8EhEEvNS_4cuda6detail10TensorInfoIKT_T1_EENS7_IS8_SA_EENS7_IT4_SA_EESA_T0_NS_15PhiloxCudaStateE)
        /*10e8*/ 	.word	0x00000000


	//----- nvinfo : EIATTR_REGCOUNT
	.align		4
.L_770:
        /*10ec*/ 	.byte	0x04, 0x2f
        /*10ee*/ 	.short	(.L_772 - .L_771)
	.align		4
.L_771:
        /*10f0*/ 	.word	index@(_ZN2at6native43_GLOBAL__N__7cc8d1ed_10_Dropout_cu_0e96ed3824fused_dropout_kernel_vecIN3c108BFloat16EfjLi1ELi4EhEEvNS_4cuda6detail10TensorInfoIKT_T1_EENS7_IS8_SA_EENS7_IT4_SA_EESA_T0_NS_15PhiloxCudaStateE)
        /*10f4*/ 	.word	0x00000033


	//----- nvinfo : EIATTR_FRAME_SIZE
	.align		4
.L_772:
        /*10f8*/ 	.byte	0x04, 0x11
        /*10fa*/ 	.short	(.L_774 - .L_773)
	.align		4
.L_773:
        /*10fc*/ 	.word	index@($__internal_44_$__cuda_sm20_dblrcp_rn_slowpath_v3)
        /*1100*/ 	.word	0x00000000


	//----- nvinfo : EIATTR_FRAME_SIZE
	.align		4
.L_774:
        /*1104*/ 	.byte	0x04, 0x11
        /*1106*/ 	.short	(.L_776 - .L_775)
	.align		4
.L_775:
        /*1108*/ 	.word	index@(_ZN2at6native43_GLOBAL__N__7cc8d1ed_10_Dropout_cu_0e96ed3824fused_dropout_kernel_vecIN3c108BFloat16EfjLi1ELi4EhEEvNS_4cuda6detail10TensorInfoIKT_T1_EENS7_IS8_SA_EENS7_IT4_SA_EESA_T0_NS_15PhiloxCudaStateE)
        /*110c*/ 	.word	0x00000000


	//----- nvinfo : EIATTR_REGCOUNT
	.align		4
.L_776:
        /*1110*/ 	.byte	0x04, 0x2f
        /*1112*/ 	.short	(.L_778 - .L_777)
	.align		4
.L_777:
        /*1114*/ 	.word	index@(_ZN2at6native43_GLOBAL__N__7cc8d1ed_10_Dropout_cu_0e96ed3824fused_dropout_kernel_vecIN3c108BFloat16EfjLi1ELi2EhEEvNS_4cuda6detail10TensorInfoIKT_T1_EENS7_IS8_SA_EENS7_IT4_SA_EESA_T0_NS_15PhiloxCudaStateE)
        /*1118*/ 	.word	0x00000030


	//----- nvinfo : EIATTR_FRAME_SIZE
	.align		4
.L_778:
        /*111c*/ 	.byte	0x04, 0x11
        /*111e*/ 	.short	(.L_780 - .L_779)
	.align		4
.L_779:
        /*1120*/ 	.word	index@($__internal_43_$__cuda_sm20_dblrcp_rn_slowpath_v3)
        /*1124*/ 	.word	0x00000000


	//----- nvinfo : EIATTR_FRAME_SIZE
	.align		4
.L_780:
        /*1128*/ 	.byte	0x04, 0x11
        /*112a*/ 	.short	(.L_782 - .L_781)
	.align		4
.L_781:
        /*112c*/ 	.word	index@(_ZN2at6native43_GLOBAL__N__7cc8d1ed_10_Dropout_cu_0e96ed3824fused_dropout_kernel_vecIN3c108BFloat16EfjLi1ELi2EhEEvNS_4cuda6detail10TensorInfoIKT_T1_EENS7_IS8_SA_EENS7_IT4_SA_EESA_T0_NS_15PhiloxCudaStateE)
        /*1130*/ 	.word	0x00000000


	//----- nvinfo : EIATTR_REGCOUNT
	.align		4
.L_782:
        /*1134*/ 	.byte	0x04, 0x2f
        /*1136*/ 	.short	(.L_784 - .L_783)
	.align		4
.L_783:
        /*1138*/ 	.word	index@(_ZN2at6native43_GLOBAL__N__7cc8d1ed_10_Dropout_cu_0e96ed3820fused_dropout_kernelIN3c108BFloat16EfjLi1ELi1EhEEvNS_4cuda6detail10TensorInfoIKT_T1_EENS7_IS8_SA_EENS7_IT4_SA_EESA_T0_NS_15PhiloxCudaStateE)
        /*113c*/ 	.word	0x0000003e


	//----- nvinfo : EIATTR_FRAME_SIZE
	.align		4
.L_784:
        /*1140*/ 	.byte	0x04, 0x11
        /*1142*/ 	.short	(.L_786 - .L_785)
	.align		4
.L_785:
        /*1144*/ 	.word	index@($__internal_42_$__cuda_sm20_dblrcp_rn_slowpath_v3)
        /*1148*/ 	.word	0x00000000


	//----- nvinfo : EIATTR_FRAME_SIZE
	.align		4
.L_786:
        /*114c*/ 	.byte	0x04, 0x11
        /*114e*/ 	.short	(.L_788 - .L_787)
	.align		4
.L_787:
        /*1150*/ 	.word	index@(_ZN2at6native43_GLOBAL__N__7cc8d1ed_10_Dropout_cu_0e96ed3820fused_dropout_kernelIN3c108BFloat16EfjLi1ELi1EhEEvNS_4cuda6detail10TensorInfoIKT_T1_EENS7_IS8_SA_EENS7_IT4_SA_EESA_T0_NS_15PhiloxCudaStateE)
        /*1154*/ 	.word	0x00000000


	//----- nvinfo : EIATTR_REGCOUNT
	.align		4
.L_788:
        /*1158*/ 	.byte	0x04, 0x2f
        /*115a*/ 	.short	(.L_790 - .L_789)
	.align		4
.L_789:
        /*115c*/ 	.word	index@(_ZN2at6native43_GLOBAL__N__7cc8d1ed_10_Dropout_cu_0e96ed3820fused_dropout_kernelIN3c108BFloat16EfjLin1ELi1EhEEvNS_4cuda6detail10TensorInfoIKT_T1_EENS7_IS8_SA_EENS7_IT4_SA_EESA_T0_NS_15PhiloxCudaStateE)
        /*1160*/ 	.word	0x00000040


	//----- nvinfo : EIATTR_FRAME_SIZE
	.align		4
.L_790:
        /*1164*/ 	.byte	0x04, 0x11
        /*1166*/ 	.short	(.L_792 - .L_791)
	.align		4
.L_791:
        /*1168*/ 	.word	index@($__internal_41_$__cuda_sm20_dblrcp_rn_slowpath_v3)
        /*116c*/ 	.word	0x00000000


	//----- nvinfo : EIATTR_FRAME_SIZE
	.align		4
.L_792:
        /*1170*/ 	.byte	0x04, 0x11
        /*1172*/ 	.short	(.L_794 - .L_793)
	.align		4
.L_793:
        /*1174*/ 	.word	index@(_ZN2at6native43_GLOBAL__N__7cc8d1ed_10_Dropout_cu_0e96ed3820fused_dropout_kernelIN3c108BFloat16EfjLin1ELi1EhEEvNS_4cuda6detail10TensorInfoIKT_T1_EENS7_IS8_SA_EENS7_IT4_SA_EESA_T0_NS_15PhiloxCudaStateE)
        /*1178*/ 	.word	0x00000000


	//----- nvinfo : EIATTR_REGCOUNT
	.align		4
.L_794:
        /*117c*/ 	.byte	0x04, 0x2f
        /*117e*/ 	.short	(.L_796 - .L_795)
	.align		4
.L_795:
        /*1180*/ 	.word	index@(_ZN2at6native43_GLOBAL__N__7cc8d1ed_10_Dropout_cu_0e96ed3820fused_dropout_kernelIN3c108BFloat16EfjLin1ELin1EhEEvNS_4cuda6detail10TensorInfoIKT_T1_EENS7_IS8_SA_EENS7_IT4_SA_EESA_T0_NS_15PhiloxCudaStateE)
        /*1184*/ 	.word	0x0000003e


	//----- nvinfo : EIATTR_FRAME_SIZE
	.align		4
.L_796:
        /*1188*/ 	.byte	0x04, 0x11
        /*118a*/ 	.short	(.L_798 - .L_797)
	.align		4
.L_797:
        /*118c*/ 	.word	index@($__internal_40_$__cuda_sm20_dblrcp_rn_slowpath_v3)
        /*1190*/ 	.word	0x00000000


	//----- nvinfo : EIATTR_FRAME_SIZE
	.align		4
.L_798:
        /*1194*/ 	.byte	0x04, 0x11
        /*1196*/ 	.short	(.L_800 - .L_799)
	.align		4
.L_799:
        /*1198*/ 	.word	index@(_ZN2at6native43_GLOBAL__N__7cc8d1ed_10_Dropout_cu_0e96ed3820fused_dropout_kernelIN3c108BFloat16EfjLin1ELin1EhEEvNS_4cuda6detail10TensorInfoIKT_T1_EENS7_IS8_SA_EENS7_IT4_SA_EESA_T0_NS_15PhiloxCudaStateE)
        /*119c*/ 	.word	0x00000000


	//----- nvinfo : EIATTR_REGCOUNT
	.align		4
.L_800:
        /*11a0*/ 	.byte	0x04, 0x2f
        /*11a2*/ 	.short	(.L_802 - .L_801)
	.align		4
.L_801:
        /*11a4*/ 	.word	index@(_ZN2at6native43_GLOBAL__N__7cc8d1ed_10_Dropout_cu_0e96ed3824fused_dropout_kernel_vecIddmLi1ELi16EhEEvNS_4cuda6detail10TensorInfoIKT_T1_EENS5_IS6_S8_EENS5_IT4_S8_EES8_T0_NS_15PhiloxCudaStateE)
        /*11a8*/ 	.word	0x00000040


	//----- nvinfo : EIATTR_FRAME_SIZE
	.align		4
.L_802:
        /*11ac*/ 	.byte	0x04, 0x11
        /*11ae*/ 	.short	(.L_804 - .L_803)
	.align		4
.L_803:
        /*11b0*/ 	.word	index@($__internal_39_$__cuda_sm20_dblrcp_rn_slowpath_v3)
        /*11b4*/ 	.word	0x00000018


	//----- nvinfo : EIATTR_FRAME_SIZE
	.align		4
.L_804:
        /*11b8*/ 	.byte	0x04, 0x11
        /*11ba*/ 	.short	(.L_806 - .L_805)
	.align		4
.L_805:
        /*11bc*/ 	.word	index@(_ZN2at6native43_GLOBAL__N__7cc8d1ed_10_Dropout_cu_0e96ed3824fused_dropout_kernel_vecIddmLi1ELi16EhEEvNS_4cuda6detail10TensorInfoIKT_T1_EENS5_IS6_S8_EENS5_IT4_S8_EES8_T0_NS_15PhiloxCudaStateE)
        /*11c0*/ 	.word	0x00000018


	//----- nvinfo : EIATTR_REGCOUNT
	.align		4
.L_806:
        /*11c4*/ 	.byte	0x04, 0x2f
        /*11c6*/ 	.short	(.L_808 - .L_807)
	.align		4
.L_807:
        /*11c8*/ 	.word	index@(_ZN2at6native43_GLOBAL__N__7cc8d1ed_10_Dropout_cu_0e96ed3824fused_dropout_kernel_vecIddmLi1ELi8EhEEvNS_4cuda6detail10TensorInfoIKT_T1_EENS5_IS6_S8_EENS5_IT4_S8_EES8_T0_NS_15PhiloxCudaStateE)
        /*11cc*/ 	.word	0x00000030


	//----- nvinfo : EIATTR_FRAME_SIZE
	.align		4
.L_808:
        /*11d0*/ 	.byte	0x04, 0x11
        /*11d2*/ 	.short	(.L_810 - .L_809)
	.align		4
.L_809:
        /*11d4*/ 	.word	index@($__internal_38_$__cuda_sm20_dblrcp_rn_slowpath_v3)
        /*11d8*/ 	.word	0x00000000


	//----- nvinfo : EIATTR_FRAME_SIZE
	.align		4
.L_810:
        /*11dc*/ 	.byte	0x04, 0x11
        /*11de*/ 	.short	(.L_812 - .L_811)
	.align		4
.L_811:
        /*11e0*/ 	.word	index@(_ZN2at6native43_GLOBAL__N__7cc8d1ed_10_Dropout_cu_0e96ed3824fused_dropout_kernel_vecIddmLi1ELi8EhEEvNS_4cuda6detail10TensorInfoIKT_T1_EENS5_IS6_S8_EENS5_IT4_S8_EES8_T0_NS_15PhiloxCudaStateE)
        /*11e4*/ 	.word	0x00000000


	//----- nvinfo : EIATTR_REGCOUNT
	.align		4
.L_812:
        /*11e8*/ 	.byte	0x04, 0x2f
        /*11ea*/ 	.short	(.L_814 - .L_813)
	.align		4
.L_813:
        /*11ec*/ 	.word	index@(_ZN2at6native43_GLOBAL__N__7cc8d1ed_10_Dropout_cu_0e96ed3824fused_dropout_kernel_vecIddmLi1ELi4EhEEvNS_4cuda6detail10TensorInfoIKT_T1_EENS5_IS6_S8_EENS5_IT4_S8_EES8_T0_NS_15PhiloxCudaStateE)
        /*11f0*/ 	.word	0x0000003a


	//----- nvinfo : EIATTR_FRAME_SIZE
	.align		4
.L_814:
        /*11f4*/ 	.byte	0x04, 0x11
        /*11f6*/ 	.short	(.L_816 - .L_815)
	.align		4
.L_815:
        /*11f8*/ 	.word	index@($__internal_37_$__cuda_sm20_dblrcp_rn_slowpath_v3)
        /*11fc*/ 	.word	0x00000000


	//----- nvinfo : EIATTR_FRAME_SIZE
	.align		4
.L_816:
        /*1200*/ 	.byte	0x04, 0x11
        /*1202*/ 	.short	(.L_818 - .L_817)
	.align		4
.L_817:
        /*1204*/ 	.word	index@(_ZN2at6native43_GLOBAL__N__7cc8d1ed_10_Dropout_cu_0e96ed3824fused_dropout_kernel_vecIddmLi1ELi4EhEEvNS_4cuda6detail10TensorInfoIKT_T1_EENS5_IS6_S8_EENS5_IT4_S8_EES8_T0_NS_15PhiloxCudaStateE)
        /*1208*/ 	.word	0x00000000


	//----- nvinfo : EIATTR_REGCOUNT
	.align		4
.L_818:
        /*120c*/ 	.byte	0x04, 0x2f
        /*120e*/ 	.short	(.L_820 - .L_819)
	.align		4
.L_819:
        /*1210*/ 	.word	index@(_ZN2at6native43_GLOBAL__N__7cc8d1ed_10_Dropout_cu_0e96ed3824fused_dropout_kernel_vecIddmLi1ELi2EhEEvNS_4cuda6detail10TensorInfoIKT_T1_EENS5_IS6_S8_EENS5_IT4_S8_EES8_T0_NS_15PhiloxCudaStateE)
        /*1214*/ 	.word	0x00000033


	//----- nvinfo : EIATTR_FRAME_SIZE
	.align		4
.L_820:
        /*1218*/ 	.byte	0x04, 0x11
        /*121a*/ 	.short	(.L_822 - .L_821)
	.align		4
.L_821:
        /*121c*/ 	.word	index@($__internal_36_$__cuda_sm20_dblrcp_rn_slowpath_v3)
        /*1220*/ 	.word	0x00000000


	//----- nvinfo : EIATTR_FRAME_SIZE
	.align		4
.L_822:
        /*1224*/ 	.byte	0x04, 0x11
        /*1226*/ 	.short	(.L_824 - .L_823)
	.align		4
.L_823:
        /*1228*/ 	.word	index@(_ZN2at6native43_GLOBAL__N__7cc8d1ed_10_Dropout_cu_0e96ed3824fused_dropout_kernel_vecIddmLi1ELi2EhEEvNS_4cuda6detail10TensorInfoIKT_T1_EENS5_IS6_S8_EENS5_IT4_S8_EES8_T0_NS_15PhiloxCudaStateE)
        /*122c*/ 	.word	0x00000000


	//----- nvinfo : EIATTR_REGCOUNT
	.align		4
.L_824:
        /*1230*/ 	.byte	0x04, 0x2f
        /*1232*/ 	.short	(.L_826 - .L_825)
	.align		4
.L_825:
        /*1234*/ 	.word	index@(_ZN2at6native43_GLOBAL__N__7cc8d1ed_10_Dropout_cu_0e96ed3820fused_dropout_kernelIddmLi1ELi1EhEEvNS_4cuda6detail10TensorInfoIKT_T1_EENS5_IS6_S8_EENS5_IT4_S8_EES8_T0_NS_15PhiloxCudaStateE)
        /*1238*/ 	.word	0x0000003e


	//----- nvinfo : EIATTR_FRAME_SIZE
	.align		4
.L_826:
        /*123c*/ 	.byte	0x04, 0x11
        /*123e*/ 	.short	(.L_828 - .L_827)
	.align		4
.L_827:
        /*1240*/ 	.word	index@($__internal_35_$__cuda_sm20_div_u64)
        /*1244*/ 	.word	0x00000000


	//----- nvinfo : EIATTR_FRAME_SIZE
	.align		4
.L_828:
        /*1248*/ 	.byte	0x04, 0x11
        /*124a*/ 	.short	(.L_830 - .L_829)
	.align		4
.L_829:
        /*124c*/ 	.word	index@($__internal_34_$__cuda_sm20_dblrcp_rn_slowpath_v3)
        /*1250*/ 	.word	0x00000000


	//----- nvinfo : EIATTR_FRAME_SIZE
	.align		4
.L_830:
        /*1254*/ 	.byte	0x04, 0x11
        /*1256*/ 	.short	(.L_832 - .L_831)
	.align		4
.L_831:
        /*1258*/ 	.word	index@(_ZN2at6native43_GLOBAL__N__7cc8d1ed_10_Dropout_cu_0e96ed3820fused_dropout_kernelIddmLi1ELi1EhEEvNS_4cuda6detail10TensorInfoIKT_T1_EENS5_IS6_S8_EENS5_IT4_S8_EES8_T0_NS_15PhiloxCudaStateE)
        /*125c*/ 	.word	0x00000000


	//----- nvinfo : EIATTR_REGCOUNT
	.align		4
.L_832:
        /*1260*/ 	.byte	0x04, 0x2f
        /*1262*/ 	.short	(.L_834 - .L_833)
	.align		4
.L_833:
        /*1264*/ 	.word	index@(_ZN2at6native43_GLOBAL__N__7cc8d1ed_10_Dropout_cu_0e96ed3820fused_dropout_kernelIddmLin1ELi1EhEEvNS_4cuda6detail10TensorInfoIKT_T1_EENS5_IS6_S8_EENS5_IT4_S8_EES8_T0_NS_15PhiloxCudaStateE)
        /*1268*/ 	.word	0x00000040


	//----- nvinfo : EIATTR_FRAME_SIZE
	.align		4
.L_834:
        /*126c*/ 	.byte	0x04, 0x11
        /*126e*/ 	.short	(.L_836 - .L_835)
	.align		4
.L_835:
        /*1270*/ 	.word	index@($__internal_33_$__cuda_sm20_div_u64)
        /*1274*/ 	.word	0x00000000


	//----- nvinfo : EIATTR_FRAME_SIZE
	.align		4
.L_836:
        /*1278*/ 	.byte	0x04, 0x11
        /*127a*/ 	.short	(.L_838 - .L_837)
	.align		4
.L_837:
        /*127c*/ 	.word	index@($__internal_32_$__cuda_sm20_dblrcp_rn_slowpath_v3)
        /*1280*/ 	.word	0x00000000


	//----- nvinfo : EIATTR_FRAME_SIZE
	.align		4
.L_838:
        /*1284*/ 	.byte	0x04, 0x11
        /*1286*/ 	.short	(.L_840 - .L_839)
	.align		4
.L_839:
        /*1288*/ 	.word	index@(_ZN2at6native43_GLOBAL__N__7cc8d1ed_10_Dropout_cu_0e96ed3820fused_dropout_kernelIddmLin1ELi1EhEEvNS_4cuda6detail10TensorInfoIKT_T1_EENS5_IS6_S8_EENS5_IT4_S8_EES8_T0_NS_15PhiloxCudaStateE)
        /*128c*/ 	.word	0x00000000


	//----- nvinfo : EIATTR_REGCOUNT
	.align		4
.L_840:
        /*1290*/ 	.byte	0x04, 0x2f
        /*1292*/ 	.short	(.L_842 - .L_841)
	.align		4
.L_841:
        /*1294*/ 	.word	index@(_ZN2at6native43_GLOBAL__N__7cc8d1ed_10_Dropout_cu_0e96ed3820fused_dropout_kernelIddmLin1ELin1EhEEvNS_4cuda6detail10TensorInfoIKT_T1_EENS5_IS6_S8_EENS5_IT4_S8_EES8_T0_NS_15PhiloxCudaStateE)
        /*1298*/ 	.word	0x0000003c


	//----- nvinfo : EIATTR_FRAME_SIZE
	.align		4
.L_842:
        /*129c*/ 	.byte	0x04, 0x11
        /*129e*/ 	.short	(.L_844 - .L_843)
	.align		4
.L_843:
        /*12a0*/ 	.word	index@($__internal_31_$__cuda_sm20_div_u64)
        /*12a4*/ 	.word	0x00000000


	//----- nvinfo : EIATTR_FRAME_SIZE
	.align		4
.L_844:
        /*12a8*/ 	.byte	0x04, 0x11
        /*12aa*/ 	.short	(.L_846 - .L_845)
	.align		4
.L_845:
        /*12ac*/ 	.word	index@($__internal_30_$__cuda_sm20_dblrcp_rn_slowpath_v3)
        /*12b0*/ 	.word	0x00000000


	//----- nvinfo : EIATTR_FRAME_SIZE
	.align		4
.L_846:
        /*12b4*/ 	.byte	0x04, 0x11
        /*12b6*/ 	.short	(.L_848 - .L_847)
	.align		4
.L_847:
        /*12b8*/ 	.word	index@(_ZN2at6native43_GLOBAL__N__7cc8d1ed_10_Dropout_cu_0e96ed3820fused_dropout_kernelIddmLin1ELin1EhEEvNS_4cuda6detail10TensorInfoIKT_T1_EENS5_IS6_S8_EENS5_IT4_S8_EES8_T0_NS_15PhiloxCudaStateE)
        /*12bc*/ 	.word	0x00000000


	//----- nvinfo : EIATTR_REGCOUNT
	.align		4
.L_848:
        /*12c0*/ 	.byte	0x04, 0x2f
        /*12c2*/ 	.short	(.L_850 - .L_849)
	.align		4
.L_849:
        /*12c4*/ 	.word	index@(_ZN2at6native43_GLOBAL__N__7cc8d1ed_10_Dropout_cu_0e96ed3824fused_dropout_kernel_vecIffmLi1ELi16EhEEvNS_4cuda6detail10TensorInfoIKT_T1_EENS5_IS6_S8_EENS5_IT4_S8_EES8_T0_NS_15PhiloxCudaStateE)
        /*12c8*/ 	.word	0x0000003f


	//----- nvinfo : EIATTR_FRAME_SIZE
	.align		4
.L_850:
        /*12cc*/ 	.byte	0x04, 0x11
        /*12ce*/ 	.short	(.L_852 - .L_851)
	.align		4
.L_851:
        /*12d0*/ 	.word	index@($__internal_29_$__cuda_sm20_dblrcp_rn_slowpath_v3)
        /*12d4*/ 	.word	0x00000000


	//----- nvinfo : EIATTR_FRAME_SIZE
	.align		4
.L_852:
        /*12d8*/ 	.byte	0x04, 0x11
        /*12da*/ 	.short	(.L_854 - .L_853)
	.align		4
.L_853:
        /*12dc*/ 	.word	index@(_ZN2at6native43_GLOBAL__N__7cc8d1ed_10_Dropout_cu_0e96ed3824fused_dropout_kernel_vecIffmLi1ELi16EhEEvNS_4cuda6detail10TensorInfoIKT_T1_EENS5_IS6_S8_EENS5_IT4_S8_EES8_T0_NS_15PhiloxCudaStateE)
        /*12e0*/ 	.word	0x00000000


	//----- nvinfo : EIATTR_REGCOUNT
	.align		4
.L_854:
        /*12e4*/ 	.byte	0x04, 0x2f
        /*12e6*/ 	.short	(.L_856 - .L_855)
	.align		4
.L_855:
        /*12e8*/ 	.word	index@(_ZN2at6native43_GLOBAL__N__7cc8d1ed_10_Dropout_cu_0e96ed3824fused_dropout_kernel_vecIffmLi1ELi8EhEEvNS_4cuda6detail10TensorInfoIKT_T1_EENS5_IS6_S8_EENS5_IT4_S8_EES8_T0_NS_15PhiloxCudaStateE)
        /*12ec*/ 	.word	0x0000003e


	//----- nvinfo : EIATTR_FRAME_SIZE
	.align		4
.L_856:
        /*12f0*/ 	.byte	0x04, 0x11
        /*12f2*/ 	.short	(.L_858 - .L_857)
	.align		4
.L_857:
        /*12f4*/ 	.word	index@($__internal_28_$__cuda_sm20_dblrcp_rn_slowpath_v3)
        /*12f8*/ 	.word	0x00000000


	//----- nvinfo : EIATTR_FRAME_SIZE
	.align		4
.L_858:
        /*12fc*/ 	.byte	0x04, 0x11
        /*12fe*/ 	.short	(.L_860 - .L_859)
	.align		4
.L_859:
        /*1300*/ 	.word	index@(_ZN2at6native43_GLOBAL__N__7cc8d1ed_10_Dropout_cu_0e96ed3824fused_dropout_kernel_vecIffmLi1ELi8EhEEvNS_4cuda6detail10TensorInfoIKT_T1_EENS5_IS6_S8_EENS5_IT4_S8_EES8_T0_NS_15PhiloxCudaStateE)
        /*1304*/ 	.word	0x00000000


	//----- nvinfo : EIATTR_REGCOUNT
	.align		4
.L_860:
        /*1308*/ 	.byte	0x04, 0x2f
        /*130a*/ 	.short	(.L_862 - .L_861)
	.align		4
.L_861:
        /*130c*/ 	.word	index@(_ZN2at6native43_GLOBAL__N__7cc8d1ed_10_Dropout_cu_0e96ed3824fused_dropout_kernel_vecIffmLi1ELi4EhEEvNS_4cuda6detail10TensorInfoIKT_T1_EENS5_IS6_S8_EENS5_IT4_S8_EES8_T0_NS_15PhiloxCudaStateE)
        /*1310*/ 	.word	0x00000033


	//----- nvinfo : EIATTR_FRAME_SIZE
	.align		4
.L_862:
        /*1314*/ 	.byte	0x04, 0x11
        /*1316*/ 	.short	(.L_864 - .L_863)
	.align		4
.L_863:
        /*1318*/ 	.word	index@($__internal_27_$__cuda_sm20_dblrcp_rn_slowpath_v3)
        /*131c*/ 	.word	0x00000000


	//----- nvinfo : EIATTR_FRAME_SIZE
	.align		4
.L_864:
        /*1320*/ 	.byte	0x04, 0x11
        /*1322*/ 	.short	(.L_866 - .L_865)
	.align		4
.L_865:
        /*1324*/ 	.word	index@(_ZN2at6native43_GLOBAL__N__7cc8d1ed_10_Dropout_cu_0e96ed3824fused_dropout_kernel_vecIffmLi1ELi4EhEEvNS_4cuda6detail10TensorInfoIKT_T1_EENS5_IS6_S8_EENS5_IT4_S8_EES8_T0_NS_15PhiloxCudaStateE)
        /*1328*/ 	.word	0x00000000


	//----- nvinfo : EIATTR_REGCOUNT
	.align		4
.L_866:
        /*132c*/ 	.byte	0x04, 0x2f
        /*132e*/ 	.short	(.L_868 - .L_867)
	.align		4
.L_867:
        /*1330*/ 	.word	index@(_ZN2at6native43_GLOBAL__N__7cc8d1ed_10_Dropout_cu_0e96ed3824fused_dropout_kernel_vecIffmLi1ELi2EhEEvNS_4cuda6detail10TensorInfoIKT_T1_EENS5_IS6_S8_EENS5_IT4_S8_EES8_T0_NS_15PhiloxCudaStateE)
        /*1334*/ 	.word	0x00000030


	//----- nvinfo : EIATTR_FRAME_SIZE
	.align		4
.L_868:
        /*1338*/ 	.byte	0x04, 0x11
        /*133a*/ 	.short	(.L_870 - .L_869)
	.align		4
.L_869:
        /*133c*/ 	.word	index@($__internal_26_$__cuda_sm20_dblrcp_rn_slowpath_v3)
        /*1340*/ 	.word	0x00000000


	//----- nvinfo : EIATTR_FRAME_SIZE
	.align		4
.L_870:
        /*1344*/ 	.byte	0x04, 0x11
        /*1346*/ 	.short	(.L_872 - .L_871)
	.align		4
.L_871:
        /*1348*/ 	.word	index@(_ZN2at6native43_GLOBAL__N__7cc8d1ed_10_Dropout_cu_0e96ed3824fused_dropout_kernel_vecIffmLi1ELi2EhEEvNS_4cuda6detail10TensorInfoIKT_T1_EENS5_IS6_S8_EENS5_IT4_S8_EES8_T0_NS_15PhiloxCudaStateE)
        /*134c*/ 	.word	0x00000000


	//----- nvinfo : EIATTR_REGCOUNT
	.align		4
.L_872:
        /*1350*/ 	.byte	0x04, 0x2f
        /*1352*/ 	.short	(.L_874 - .L_873)
	.align		4
.L_873:
        /*1354*/ 	.word	index@(_ZN2at6native43_GLOBAL__N__7cc8d1ed_10_Dropout_cu_0e96ed3820fused_dropout_kernelIffmLi1ELi1EhEEvNS_4cuda6detail10TensorInfoIKT_T1_EENS5_IS6_S8_EENS5_IT4_S8_EES8_T0_NS_15PhiloxCudaStateE)
        /*1358*/ 	.word	0x00000040


	//----- nvinfo : EIATTR_FRAME_SIZE
	.align		4
.L_874:
        /*135c*/ 	.byte	0x04, 0x11
        /*135e*/ 	.short	(.L_876 - .L_875)
	.align		4
.L_875:
        /*1360*/ 	.word	index@($__internal_25_$__cuda_sm20_div_u64)
        /*1364*/ 	.word	0x00000000


	//----- nvinfo : EIATTR_FRAME_SIZE
	.align		4
.L_876:
        /*1368*/ 	.byte	0x04, 0x11
        /*136a*/ 	.short	(.L_878 - .L_877)
	.align		4
.L_877:
        /*136c*/ 	.word	index@($__internal_24_$__cuda_sm20_dblrcp_rn_slowpath_v3)
        /*1370*/ 	.word	0x00000000


	//----- nvinfo : EIATTR_FRAME_SIZE
	.align		4
.L_878:
        /*1374*/ 	.byte	0x04, 0x11
        /*1376*/ 	.short	(.L_880 - .L_879)
	.align		4
.L_879:
        /*1378*/ 	.word	index@(_ZN2at6native43_GLOBAL__N__7cc8d1ed_10_Dropout_cu_0e96ed3820fused_dropout_kernelIffmLi1ELi1EhEEvNS_4cuda6detail10TensorInfoIKT_T1_EENS5_IS6_S8_EENS5_IT4_S8_EES8_T0_NS_15PhiloxCudaStateE)
        /*137c*/ 	.word	0x00000000


	//----- nvinfo : EIATTR_REGCOUNT
	.align		4
.L_880:
        /*1380*/ 	.byte	0x04, 0x2f
        /*1382*/ 	.short	(.L_882 - .L_881)
	.align		4
.L_881:
        /*1384*/ 	.word	index@(_ZN2at6native43_GLOBAL__N__7cc8d1ed_10_Dropout_cu_0e96ed3820fused_dropout_kernelIffmLin1ELi1EhEEvNS_4cuda6detail10TensorInfoIKT_T1_EENS5_IS6_S8_EENS5_IT4_S8_EES8_T0_NS_15PhiloxCudaStateE)
        /*1388*/ 	.word	0x0000003c


	//----- nvinfo : EIATTR_FRAME_SIZE
	.align		4
.L_882:
        /*138c*/ 	.byte	0x04, 0x11
        /*138e*/ 	.short	(.L_884 - .L_883)
	.align		4
.L_883:
        /*1390*/ 	.word	index@($__internal_23_$__cuda_sm20_div_u64)
        /*1394*/ 	.word	0x00000000


	//----- nvinfo : EIATTR_FRAME_SIZE
	.align		4
.L_884:
        /*1398*/ 	.byte	0x04, 0x11
        /*139a*/ 	.short	(.L_886 - .L_885)
	.align		4
.L_885:
        /*139c*/ 	.word	index@($__internal_22_$__cuda_sm20_dblrcp_rn_slowpath_v3)
        /*13a0*/ 	.word	0x00000000


	//----- nvinfo : EIATTR_FRAME_SIZE
	.align		4
.L_886:
        /*13a4*/ 	.byte	0x04, 0x11
        /*13a6*/ 	.short	(.L_888 - .L_887)
	.align		4
.L_887:
        /*13a8*/ 	.word	index@(_ZN2at6native43_GLOBAL__N__7cc8d1ed_10_Dropout_cu_0e96ed3820fused_dropout_kernelIffmLin1ELi1EhEEvNS_4cuda6detail10TensorInfoIKT_T1_EENS5_IS6_S8_EENS5_IT4_S8_EES8_T0_NS_15PhiloxCudaStateE)
        /*13ac*/ 	.word	0x00000000


	//----- nvinfo : EIATTR_REGCOUNT
	.align		4
.L_888:
        /*13b0*/ 	.byte	0x04, 0x2f
        /*13b2*/ 	.short	(.L_890 - .L_889)
	.align		4
.L_889:
        /*13b4*/ 	.word	index@(_ZN2at6native43_GLOBAL__N__7cc8d1ed_10_Dropout_cu_0e96ed3820fused_dropout_kernelIffmLin1ELin1EhEEvNS_4cuda6detail10TensorInfoIKT_T1_EENS5_IS6_S8_EENS5_IT4_S8_EES8_T0_NS_15PhiloxCudaStateE)
        /*13b8*/ 	.word	0x00000038


	//----- nvinfo : EIATTR_FRAME_SIZE
	.align		4
.L_890:
        /*13bc*/ 	.byte	0x04, 0x11
        /*13be*/ 	.short	(.L_892 - .L_891)
	.align		4
.L_891:
        /*13c0*/ 	.word	index@($__internal_21_$__cuda_sm20_div_u64)
        /*13c4*/ 	.word	0x00000000


	//----- nvinfo : EIATTR_FRAME_SIZE
	.align		4
.L_892:
        /*13c8*/ 	.byte	0x04, 0x11
        /*13ca*/ 	.short	(.L_894 - .L_893)
	.align		4
.L_893:
        /*13cc*/ 	.word	index@($__internal_20_$__cuda_sm20_dblrcp_rn_slowpath_v3)
        /*13d0*/ 	.word	0x00000000


	//----- nvinfo : EIATTR_FRAME_SIZE
	.align		4
.L_894:
        /*13d4*/ 	.byte	0x04, 0x11
        /*13d6*/ 	.short	(.L_896 - .L_895)
	.align		4
.L_895:
        /*13d8*/ 	.word	index@(_ZN2at6native43_GLOBAL__N__7cc8d1ed_10_Dropout_cu_0e96ed3820fused_dropout_kernelIffmLin1ELin1EhEEvNS_4cuda6detail10TensorInfoIKT_T1_EENS5_IS6_S8_EENS5_IT4_S8_EES8_T0_NS_15PhiloxCudaStateE)
        /*13dc*/ 	.word	0x00000000


	//----- nvinfo : EIATTR_REGCOUNT
	.align		4
.L_896:
        /*13e0*/ 	.byte	0x04, 0x2f
        /*13e2*/ 	.short	(.L_898 - .L_897)
	.align		4
.L_897:
        /*13e4*/ 	.word	index@(_ZN2at6native43_GLOBAL__N__7cc8d1ed_10_Dropout_cu_0e96ed3824fused_dropout_kernel_vecIN3c104HalfEfmLi1ELi16EhEEvNS_4cuda6detail10TensorInfoIKT_T1_EENS7_IS8_SA_EENS7_IT4_SA_EESA_T0_NS_15PhiloxCudaStateE)
        /*13e8*/ 	.word	0x00000037


	//----- nvinfo : EIATTR_FRAME_SIZE
	.align		4
.L_898:
        /*13ec*/ 	.byte	0x04, 0x11
        /*13ee*/ 	.short	(.L_900 - .L_899)
	.align		4
.L_899:
        /*13f0*/ 	.word	index@($__internal_19_$__cuda_sm20_dblrcp_rn_slowpath_v3)
        /*13f4*/ 	.word	0x00000000


	//----- nvinfo : EIATTR_FRAME_SIZE
	.align		4
.L_900:
        /*13f8*/ 	.byte	0x04, 0x11
        /*13fa*/ 	.short	(.L_902 - .L_901)
	.align		4
.L_901:
        /*13fc*/ 	.word	index@(_ZN2at6native43_GLOBAL__N__7cc8d1ed_10_Dropout_cu_0e96ed3824fused_dropout_kernel_vecIN3c104HalfEfmLi1ELi16EhEEvNS_4cuda6detail10TensorInfoIKT_T1_EENS7_IS8_SA_EENS7_IT4_SA_EESA_T0_NS_15PhiloxCudaStateE)
        /*1400*/ 	.word	0x00000000


	//----- nvinfo : EIATTR_REGCOUNT
	.align		4
.L_902:
        /*1404*/ 	.byte	0x04, 0x2f
        /*1406*/ 	.short	(.L_904 - .L_903)
	.align		4
.L_903:
        /*1408*/ 	.word	index@(_ZN2at6native43_GLOBAL__N__7cc8d1ed_10_Dropout_cu_0e96ed3824fused_dropout_kernel_vecIN3c104HalfEfmLi1ELi8EhEEvNS_4cuda6detail10TensorInfoIKT_T1_EENS7_IS8_SA_EENS7_IT4_SA_EESA_T0_NS_15PhiloxCudaStateE)
        /*140c*/ 	.word	0x0000003e


	//----- nvinfo : EIATTR_FRAME_SIZE
	.align		4
.L_904:
        /*1410*/ 	.byte	0x04, 0x11
        /*1412*/ 	.short	(.L_906 - .L_905)
	.align		4
.L_905:
        /*1414*/ 	.word	index@($__internal_18_$__cuda_sm20_dblrcp_rn_slowpath_v3)
        /*1418*/ 	.word	0x00000000


	//----- nvinfo : EIATTR_FRAME_SIZE
	.align		4
.L_906:
        /*141c*/ 	.byte	0x04, 0x11
        /*141e*/ 	.short	(.L_908 - .L_907)
	.align		4
.L_907:
        /*1420*/ 	.word	index@(_ZN2at6native43_GLOBAL__N__7cc8d1ed_10_Dropout_cu_0e96ed3824fused_dropout_kernel_vecIN3c104HalfEfmLi1ELi8EhEEvNS_4cuda6detail10TensorInfoIKT_T1_EENS7_IS8_SA_EENS7_IT4_SA_EESA_T0_NS_15PhiloxCudaStateE)
        /*1424*/ 	.word	0x00000000


	//----- nvinfo : EIATTR_REGCOUNT
	.align		4
.L_908:
        /*1428*/ 	.byte	0x04, 0x2f
        /*142a*/ 	.short	(.L_910 - .L_909)
	.align		4
.L_909:
        /*142c*/ 	.word	index@(_ZN2at6native43_GLOBAL__N__7cc8d1ed_10_Dropout_cu_0e96ed3824fused_dropout_kernel_vecIN3c104HalfEfmLi1ELi4EhEEvNS_4cuda6detail10TensorInfoIKT_T1_EENS7_IS8_SA_EENS7_IT4_SA_EESA_T0_NS_15PhiloxCudaStateE)
        /*1430*/ 	.word	0x00000033


	//----- nvinfo : EIATTR_FRAME_SIZE
	.align		4
.L_910:
        /*1434*/ 	.byte	0x04, 0x11
        /*1436*/ 	.short	(.L_912 - .L_911)
	.align		4
.L_911:
        /*1438*/ 	.word	index@($__internal_17_$__cuda_sm20_dblrcp_rn_slowpath_v3)
        /*143c*/ 	.word	0x00000000


	//----- nvinfo : EIATTR_FRAME_SIZE
	.align		4
.L_912:
        /*1440*/ 	.byte	0x04, 0x11
        /*1442*/ 	.short	(.L_914 - .L_913)
	.align		4
.L_913:
        /*1444*/ 	.word	index@(_ZN2at6native43_GLOBAL__N__7cc8d1ed_10_Dropout_cu_0e96ed3824fused_dropout_kernel_vecIN3c104HalfEfmLi1ELi4EhEEvNS_4cuda6detail10TensorInfoIKT_T1_EENS7_IS8_SA_EENS7_IT4_SA_EESA_T0_NS_15PhiloxCudaStateE)
        /*1448*/ 	.word	0x00000000


	//----- nvinfo : EIATTR_REGCOUNT
	.align		4
.L_914:
        /*144c*/ 	.byte	0x04, 0x2f
        /*144e*/ 	.short	(.L_916 - .L_915)
	.align		4
.L_915:
        /*1450*/ 	.word	index@(_ZN2at6native43_GLOBAL__N__7cc8d1ed_10_Dropout_cu_0e96ed3824fused_dropout_kernel_vecIN3c104HalfEfmLi1ELi2EhEEvNS_4cuda6detail10TensorInfoIKT_T1_EENS7_IS8_SA_EENS7_IT4_SA_EESA_T0_NS_15PhiloxCudaStateE)
        /*1454*/ 	.word	0x00000030


	//----- nvinfo : EIATTR_FRAME_SIZE
	.align		4
.L_916:
        /*1458*/ 	.byte	0x04, 0x11
        /*145a*/ 	.short	(.L_918 - .L_917)
	.align		4
.L_917:
        /*145c*/ 	.word	index@($__internal_16_$__cuda_sm20_dblrcp_rn_slowpath_v3)
        /*1460*/ 	.word	0x00000000


	//----- nvinfo : EIATTR_FRAME_SIZE
	.align		4
.L_918:
        /*1464*/ 	.byte	0x04, 0x11
        /*1466*/ 	.short	(.L_920 - .L_919)
	.align		4
.L_919:
        /*1468*/ 	.word	index@(_ZN2at6native43_GLOBAL__N__7cc8d1ed_10_Dropout_cu_0e96ed3824fused_dropout_kernel_vecIN3c104HalfEfmLi1ELi2EhEEvNS_4cuda6detail10TensorInfoIKT_T1_EENS7_IS8_SA_EENS7_IT4_SA_EESA_T0_NS_15PhiloxCudaStateE)
        /*146c*/ 	.word	0x00000000


	//----- nvinfo : EIATTR_REGCOUNT
	.align		4
.L_920:
        /*1470*/ 	.byte	0x04, 0x2f
        /*1472*/ 	.short	(.L_922 - .L_921)
	.align		4
.L_921:
        /*1474*/ 	.word	index@(_ZN2at6native43_GLOBAL__N__7cc8d1ed_10_Dropout_cu_0e96ed3820fused_dropout_kernelIN3c104HalfEfmLi1ELi1EhEEvNS_4cuda6detail10TensorInfoIKT_T1_EENS7_IS8_SA_EENS7_IT4_SA_EESA_T0_NS_15PhiloxCudaStateE)
        /*1478*/ 	.word	0x00000040


	//----- nvinfo : EIATTR_FRAME_SIZE
	.align		4
.L_922:
        /*147c*/ 	.byte	0x04, 0x11
        /*147e*/ 	.short	(.L_924 - .L_923)
	.align		4
.L_923:
        /*1480*/ 	.word	index@($__internal_15_$__cuda_sm20_div_u64)
        /*1484*/ 	.word	0x00000000


	//----- nvinfo : EIATTR_FRAME_SIZE
	.align		4
.L_924:
        /*1488*/ 	.byte	0x04, 0x11
        /*148a*/ 	.short	(.L_926 - .L_925)
	.align		4
.L_925:
        /*148c*/ 	.word	index@($__internal_14_$__cuda_sm20_dblrcp_rn_slowpath_v3)
        /*1490*/ 	.word	0x00000000


	//----- nvinfo : EIATTR_FRAME_SIZE
	.align		4
.L_926:
        /*1494*/ 	.byte	0x04, 0x11
        /*1496*/ 	.short	(.L_928 - .L_927)
	.align		4
.L_927:
        /*1498*/ 	.word	index@(_ZN2at6native43_GLOBAL__N__7cc8d1ed_10_Dropout_cu_0e96ed3820fused_dropout_kernelIN3c104HalfEfmLi1ELi1EhEEvNS_4cuda6detail10TensorInfoIKT_T1_EENS7_IS8_SA_EENS7_IT4_SA_EESA_T0_NS_15PhiloxCudaStateE)
        /*149c*/ 	.word	0x00000000


	//----- nvinfo : EIATTR_REGCOUNT
	.align		4
.L_928:
        /*14a0*/ 	.byte	0x04, 0x2f
        /*14a2*/ 	.short	(.L_930 - .L_929)
	.align		4
.L_929:
        /*14a4*/ 	.word	index@(_ZN2at6native43_GLOBAL__N__7cc8d1ed_10_Dropout_cu_0e96ed3820fused_dropout_kernelIN3c104HalfEfmLin1ELi1EhEEvNS_4cuda6detail10TensorInfoIKT_T1_EENS7_IS8_SA_EENS7_IT4_SA_EESA_T0_NS_15PhiloxCudaStateE)
        /*14a8*/ 	.word	0x0000003c


	//----- nvinfo : EIATTR_FRAME_SIZE
	.align		4
.L_930:
        /*14ac*/ 	.byte	0x04, 0x11
        /*14ae*/ 	.short	(.L_932 - .L_931)
	.align		4
.L_931:
        /*14b0*/ 	.word	index@($__internal_13_$__cuda_sm20_div_u64)
        /*14b4*/ 	.word	0x00000000


	//----- nvinfo : EIATTR_FRAME_SIZE
	.align		4
.L_932:
        /*14b8*/ 	.byte	0x04, 0x11
        /*14ba*/ 	.short	(.L_934 - .L_933)
	.align		4
.L_933:
        /*14bc*/ 	.word	index@($__internal_12_$__cuda_sm20_dblrcp_rn_slowpath_v3)
        /*14c0*/ 	.word	0x00000000


	//----- nvinfo : EIATTR_FRAME_SIZE
	.align		4
.L_934:
        /*14c4*/ 	.byte	0x04, 0x11
        /*14c6*/ 	.short	(.L_936 - .L_935)
	.align		4
.L_935:
        /*14c8*/ 	.word	index@(_ZN2at6native43_GLOBAL__N__7cc8d1ed_10_Dropout_cu_0e96ed3820fused_dropout_kernelIN3c104HalfEfmLin1ELi1EhEEvNS_4cuda6detail10TensorInfoIKT_T1_EENS7_IS8_SA_EENS7_IT4_SA_EESA_T0_NS_15PhiloxCudaStateE)
        /*14cc*/ 	.word	0x00000000


	//----- nvinfo : EIATTR_REGCOUNT
	.align		4
.L_936:
        /*14d0*/ 	.byte	0x04, 0x2f
        /*14d2*/ 	.short	(.L_938 - .L_937)
	.align		4
.L_937:
        /*14d4*/ 	.word	index@(_ZN2at6native43_GLOBAL__N__7cc8d1ed_10_Dropout_cu_0e96ed3820fused_dropout_kernelIN3c104HalfEfmLin1ELin1EhEEvNS_4cuda6detail10TensorInfoIKT_T1_EENS7_IS8_SA_EENS7_IT4_SA_EESA_T0_NS_15PhiloxCudaStateE)
        /*14d8*/ 	.word	0x00000038


	//----- nvinfo : EIATTR_FRAME_SIZE
	.align		4
.L_938:
        /*14dc*/ 	.byte	0x04, 0x11
        /*14de*/ 	.short	(.L_940 - .L_939)
	.align		4
.L_939:
        /*14e0*/ 	.word	index@($__internal_11_$__cuda_sm20_div_u64)
        /*14e4*/ 	.word	0x00000000


	//----- nvinfo : EIATTR_FRAME_SIZE
	.align		4
.L_940:
        /*14e8*/ 	.byte	0x04, 0x11
        /*14ea*/ 	.short	(.L_942 - .L_941)
	.align		4
.L_941:
        /*14ec*/ 	.word	index@($__internal_10_$__cuda_sm20_dblrcp_rn_slowpath_v3)
        /*14f0*/ 	.word	0x00000000


	//----- nvinfo : EIATTR_FRAME_SIZE
	.align		4
.L_942:
        /*14f4*/ 	.byte	0x04, 0x11
        /*14f6*/ 	.short	(.L_944 - .L_943)
	.align		4
.L_943:
        /*14f8*/ 	.word	index@(_ZN2at6native43_GLOBAL__N__7cc8d1ed_10_Dropout_cu_0e96ed3820fused_dropout_kernelIN3c104HalfEfmLin1ELin1EhEEvNS_4cuda6detail10TensorInfoIKT_T1_EENS7_IS8_SA_EENS7_IT4_SA_EESA_T0_NS_15PhiloxCudaStateE)
        /*14fc*/ 	.word	0x00000000


	//----- nvinfo : EIATTR_REGCOUNT
	.align		4
.L_944:
        /*1500*/ 	.byte	0x04, 0x2f
        /*1502*/ 	.short	(.L_946 - .L_945)
	.align		4
.L_945:
        /*1504*/ 	.word	index@(_ZN2at6native43_GLOBAL__N__7cc8d1ed_10_Dropout_cu_0e96ed3824fused_dropout_kernel_vecIN3c108BFloat16EfmLi1ELi16EhEEvNS_4cuda6detail10TensorInfoIKT_T1_EENS7_IS8_SA_EENS7_IT4_SA_EESA_T0_NS_15PhiloxCudaStateE)
        /*1508*/ 	.word	0x00000038


	//----- nvinfo : EIATTR_FRAME_SIZE
	.align		4
.L_946:
        /*150c*/ 	.byte	0x04, 0x11
        /*150e*/ 	.short	(.L_948 - .L_947)
	.align		4
.L_947:
        /*1510*/ 	.word	index@($__internal_9_$__cuda_sm20_dblrcp_rn_slowpath_v3)
        /*1514*/ 	.word	0x00000000


	//----- nvinfo : EIATTR_FRAME_SIZE
	.align		4
.L_948:
        /*1518*/ 	.byte	0x04, 0x11
        /*151a*/ 	.short	(.L_950 - .L_949)
	.align		4
.L_949:
        /*151c*/ 	.word	index@(_ZN2at6native43_GLOBAL__N__7cc8d1ed_10_Dropout_cu_0e96ed3824fused_dropout_kernel_vecIN3c108BFloat16EfmLi1ELi16EhEEvNS_4cuda6detail10TensorInfoIKT_T1_EENS7_IS8_SA_EENS7_IT4_SA_EESA_T0_NS_15PhiloxCudaStateE)
        /*1520*/ 	.word	0x00000000


	//----- nvinfo : EIATTR_REGCOUNT
	.align		4
.L_950:
        /*1524*/ 	.byte	0x04, 0x2f
        /*1526*/ 	.short	(.L_952 - .L_951)
	.align		4
.L_951:
        /*1528*/ 	.word	index@(_ZN2at6native43_GLOBAL__N__7cc8d1ed_10_Dropout_cu_0e96ed3824fused_dropout_kernel_vecIN3c108BFloat16EfmLi1ELi8EhEEvNS_4cuda6detail10TensorInfoIKT_T1_EENS7_IS8_SA_EENS7_IT4_SA_EESA_T0_NS_15PhiloxCudaStateE)
        /*152c*/ 	.word	0x0000003c


	//----- nvinfo : EIATTR_FRAME_SIZE
	.align		4
.L_952:
        /*1530*/ 	.byte	0x04, 0x11
        /*1532*/ 	.short	(.L_954 - .L_953)
	.align		4
.L_953:
        /*1534*/ 	.word	index@($__internal_8_$__cuda_sm20_dblrcp_rn_slowpath_v3)
        /*1538*/ 	.word	0x00000000


	//----- nvinfo : EIATTR_FRAME_SIZE
	.align		4
.L_954:
        /*153c*/ 	.byte	0x04, 0x11
        /*153e*/ 	.short	(.L_956 - .L_955)
	.align		4
.L_955:
        /*1540*/ 	.word	index@(_ZN2at6native43_GLOBAL__N__7cc8d1ed_10_Dropout_cu_0e96ed3824fused_dropout_kernel_vecIN3c108BFloat16EfmLi1ELi8EhEEvNS_4cuda6detail10TensorInfoIKT_T1_EENS7_IS8_SA_EENS7_IT4_SA_EESA_T0_NS_15PhiloxCudaStateE)
        /*1544*/ 	.word	0x00000000


	//----- nvinfo : EIATTR_REGCOUNT
	.align		4
.L_956:
        /*1548*/ 	.byte	0x04, 0x2f
        /*154a*/ 	.short	(.L_958 - .L_957)
	.align		4
.L_957:
        /*154c*/ 	.word	index@(_ZN2at6native43_GLOBAL__N__7cc8d1ed_10_Dropout_cu_0e96ed3824fused_dropout_kernel_vecIN3c108BFloat16EfmLi1ELi4EhEEvNS_4cuda6detail10TensorInfoIKT_T1_EENS7_IS8_SA_EENS7_IT4_SA_EESA_T0_NS_15PhiloxCudaStateE)
        /*1550*/ 	.word	0x00000033


	//----- nvinfo : EIATTR_FRAME_SIZE
	.align		4
.L_958:
        /*1554*/ 	.byte	0x04, 0x11
        /*1556*/ 	.short	(.L_960 - .L_959)
	.align		4
.L_959:
        /*1558*/ 	.word	index@($__internal_7_$__cuda_sm20_dblrcp_rn_slowpath_v3)
        /*155c*/ 	.word	0x00000000


	//----- nvinfo : EIATTR_FRAME_SIZE
	.align		4
.L_960:
        /*1560*/ 	.byte	0x04, 0x11
        /*1562*/ 	.short	(.L_962 - .L_961)
	.align		4
.L_961:
        /*1564*/ 	.word	index@(_ZN2at6native43_GLOBAL__N__7cc8d1ed_10_Dropout_cu_0e96ed3824fused_dropout_kernel_vecIN3c108BFloat16EfmLi1ELi4EhEEvNS_4cuda6detail10TensorInfoIKT_T1_EENS7_IS8_SA_EENS7_IT4_SA_EESA_T0_NS_15PhiloxCudaStateE)
        /*1568*/ 	.word	0x00000000


	//----- nvinfo : EIATTR_REGCOUNT
	.align		4
.L_962:
        /*156c*/ 	.byte	0x04, 0x2f
        /*156e*/ 	.short	(.L_964 - .L_963)
	.align		4
.L_963:
        /*1570*/ 	.word	index@(_ZN2at6native43_GLOBAL__N__7cc8d1ed_10_Dropout_cu_0e96ed3824fused_dropout_kernel_vecIN3c108BFloat16EfmLi1ELi2EhEEvNS_4cuda6detail10TensorInfoIKT_T1_EENS7_IS8_SA_EENS7_IT4_SA_EESA_T0_NS_15PhiloxCudaStateE)
        /*1574*/ 	.word	0x00000030


	//----- nvinfo : EIATTR_FRAME_SIZE
	.align		4
.L_964:
        /*1578*/ 	.byte	0x04, 0x11
        /*157a*/ 	.short	(.L_966 - .L_965)
	.align		4
.L_965:
        /*157c*/ 	.word	index@($__internal_6_$__cuda_sm20_dblrcp_rn_slowpath_v3)
        /*1580*/ 	.word	0x00000000


	//----- nvinfo : EIATTR_FRAME_SIZE
	.align		4
.L_966:
        /*1584*/ 	.byte	0x04, 0x11
        /*1586*/ 	.short	(.L_968 - .L_967)
	.align		4
.L_967:
        /*1588*/ 	.word	index@(_ZN2at6native43_GLOBAL__N__7cc8d1ed_10_Dropout_cu_0e96ed3824fused_dropout_kernel_vecIN3c108BFloat16EfmLi1ELi2EhEEvNS_4cuda6detail10TensorInfoIKT_T1_EENS7_IS8_SA_EENS7_IT4_SA_EESA_T0_NS_15PhiloxCudaStateE)
        /*158c*/ 	.word	0x00000000


	//----- nvinfo : EIATTR_REGCOUNT
	.align		4
.L_968:
        /*1590*/ 	.byte	0x04, 0x2f
        /*1592*/ 	.short	(.L_970 - .L_969)
	.align		4
.L_969:
        /*1594*/ 	.word	index@(_ZN2at6native43_GLOBAL__N__7cc8d1ed_10_Dropout_cu_0e96ed3820fused_dropout_kernelIN3c108BFloat16EfmLi1ELi1EhEEvNS_4cuda6detail10TensorInfoIKT_T1_EENS7_IS8_SA_EENS7_IT4_SA_EESA_T0_NS_15PhiloxCudaStateE)
        /*1598*/ 	.word	0x00000040


	//----- nvinfo : EIATTR_FRAME_SIZE
	.align		4
.L_970:
        /*159c*/ 	.byte	0x04, 0x11
        /*159e*/ 	.short	(.L_972 - .L_971)
	.align		4
.L_971:
        /*15a0*/ 	.word	index@($__internal_5_$__cuda_sm20_div_u64)
        /*15a4*/ 	.word	0x00000000


	//----- nvinfo : EIATTR_FRAME_SIZE
	.align		4
.L_972:
        /*15a8*/ 	.byte	0x04, 0x11
        /*15aa*/ 	.short	(.L_974 - .L_973)
	.align		4
.L_973:
        /*15ac*/ 	.word	index@($__internal_4_$__cuda_sm20_dblrcp_rn_slowpath_v3)
        /*15b0*/ 	.word	0x00000000


	//----- nvinfo : EIATTR_FRAME_SIZE
	.align		4
.L_974:
        /*15b4*/ 	.byte	0x04, 0x11
        /*15b6*/ 	.short	(.L_976 - .L_975)
	.align		4
.L_975:
        /*15b8*/ 	.word	index@(_ZN2at6native43_GLOBAL__N__7cc8d1ed_10_Dropout_cu_0e96ed3820fused_dropout_kernelIN3c108BFloat16EfmLi1ELi1EhEEvNS_4cuda6detail10TensorInfoIKT_T1_EENS7_IS8_SA_EENS7_IT4_SA_EESA_T0_NS_15PhiloxCudaStateE)
        /*15bc*/ 	.word	0x00000000


	//----- nvinfo : EIATTR_REGCOUNT
	.align		4
.L_976:
        /*15c0*/ 	.byte	0x04, 0x2f
        /*15c2*/ 	.short	(.L_978 - .L_977)
	.align		4
.L_977:
        /*15c4*/ 	.word	index@(_ZN2at6native43_GLOBAL__N__7cc8d1ed_10_Dropout_cu_0e96ed3820fused_dropout_kernelIN3c108BFloat16EfmLin1ELi1EhEEvNS_4cuda6detail10TensorInfoIKT_T1_EENS7_IS8_SA_EENS7_IT4_SA_EESA_T0_NS_15PhiloxCudaStateE)
        /*15c8*/ 	.word	0x0000003c


	//----- nvinfo : EIATTR_FRAME_SIZE
	.align		4
.L_978:
        /*15cc*/ 	.byte	0x04, 0x11
        /*15ce*/ 	.short	(.L_980 - .L_979)
	.align		4
.L_979:
        /*15d0*/ 	.word	index@($__internal_3_$__cuda_sm20_div_u64)
        /*15d4*/ 	.word	0x00000000


	//----- nvinfo : EIATTR_FRAME_SIZE
	.align		4
.L_980:
        /*15d8*/ 	.byte	0x04, 0x11
        /*15da*/ 	.short	(.L_982 - .L_981)
	.align		4
.L_981:
        /*15dc*/ 	.word	index@($__internal_2_$__cuda_sm20_dblrcp_rn_slowpath_v3)
        /*15e0*/ 	.word	0x00000000


	//----- nvinfo : EIATTR_FRAME_SIZE
	.align		4
.L_982:
        /*15e4*/ 	.byte	0x04, 0x11
        /*15e6*/ 	.short	(.L_984 - .L_983)
	.align		4
.L_983:
        /*15e8*/ 	.word	index@(_ZN2at6native43_GLOBAL__N__7cc8d1ed_10_Dropout_cu_0e96ed3820fused_dropout_kernelIN3c108BFloat16EfmLin1ELi1EhEEvNS_4cuda6detail10TensorInfoIKT_T1_EENS7_IS8_SA_EENS7_IT4_SA_EESA_T0_NS_15PhiloxCudaStateE)
        /*15ec*/ 	.word	0x00000000


	//----- nvinfo : EIATTR_REGCOUNT
	.align		4
.L_984:
        /*15f0*/ 	.byte	0x04, 0x2f
        /*15f2*/ 	.short	(.L_986 - .L_985)
	.align		4
.L_985:
        /*15f4*/ 	.word	index@(_ZN2at6native43_GLOBAL__N__7cc8d1ed_10_Dropout_cu_0e96ed3820fused_dropout_kernelIN3c108BFloat16EfmLin1ELin1EhEEvNS_4cuda6detail10TensorInfoIKT_T1_EENS7_IS8_SA_EENS7_IT4_SA_EESA_T0_NS_15PhiloxCudaStateE)
        /*15f8*/ 	.word	0x00000038


	//----- nvinfo : EIATTR_FRAME_SIZE
	.align		4
.L_986:
        /*15fc*/ 	.byte	0x04, 0x11
        /*15fe*/ 	.short	(.L_988 - .L_987)
	.align		4
.L_987:
        /*1600*/ 	.word	index@($__internal_1_$__cuda_sm20_div_u64)
        /*1604*/ 	.word	0x00000000


	//----- nvinfo : EIATTR_FRAME_SIZE
	.align		4
.L_988:
        /*1608*/ 	.byte	0x04, 0x11
        /*160a*/ 	.short	(.L_990 - .L_989)
	.align		4
.L_989:
        /*160c*/ 	.word	index@($__internal_0_$__cuda_sm20_dblrcp_rn_slowpath_v3)
        /*1610*/ 	.word	0x00000000


	//----- nvinfo : EIATTR_FRAME_SIZE
	.align		4
.L_990:
        /*1614*/ 	.byte	0x04, 0x11
        /*1616*/ 	.short	(.L_992 - .L_991)
	.align		4
.L_991:
        /*1618*/ 	.word	index@(_ZN2at6native43_GLOBAL__N__7cc8d1ed_10_Dropout_cu_0e96ed3820fused_dropout_kernelIN3c108BFloat16EfmLin1ELin1EhEEvNS_4cuda6detail10TensorInfoIKT_T1_EENS7_IS8_SA_EENS7_IT4_SA_EESA_T0_NS_15PhiloxCudaStateE)
        /*161c*/ 	.word	0x00000000


	//----- nvinfo : EIATTR_MIN_STACK_SIZE
	.align		4
.L_992:
        /*1620*/ 	.byte	0x04, 0x12
        /*1622*/ 	.short	(.L_994 - .L_993)
	.align		4
.L_993:
        /*1624*/ 	.word	index@(_ZN2at6native43_GLOBAL__N__7cc8d1ed_10_Dropout_cu_0e96ed3820fused_dropout_kernelIN3c108BFloat16EfmLin1ELin1EhEEvNS_4cuda6detail10TensorInfoIKT_T1_EENS7_IS8_SA_EENS7_IT4_SA_EESA_T0_NS_15PhiloxCudaStateE)
        /*1628*/ 	.word	0x00000000


	//----- nvinfo : EIATTR_MIN_STACK_SIZE
	.align		4
.L_994:
        /*162c*/ 	.byte	0x04, 0x12
        /*162e*/ 	.short	(.L_996 - .L_995)
	.align		4
.L_995:
        /*1630*/ 	.word	index@(_ZN2at6native43_GLOBAL__N__7cc8d1ed_10_Dropout_cu_0e96ed3820fused_dropout_kernelIN3c108BFloat16EfmLin1ELi1EhEEvNS_4cuda6detail10TensorInfoIKT_T1_EENS7_IS8_SA_EENS7_IT4_SA_EESA_T0_NS_15PhiloxCudaStateE)
        /*1634*/ 	.word	0x00000000


	//----- nvinfo : EIATTR_MIN_STACK_SIZE
	.align		4
.L_996:
        /*1638*/ 	.byte	0x04, 0x12
        /*163a*/ 	.short	(.L_998 - .L_997)
	.align		4
.L_997:
        /*163c*/ 	.word	index@(_ZN2at6native43_GLOBAL__N__7cc8d1ed_10_Dropout_cu_0e96ed3820fused_dropout_kernelIN3c108BFloat16EfmLi1ELi1EhEEvNS_4cuda6detail10TensorInfoIKT_T1_EENS7_IS8_SA_EENS7_IT4_SA_EESA_T0_NS_15PhiloxCudaStateE)
        /*1640*/ 	.word	0x00000000


	//----- nvinfo : EIATTR_MIN_STACK_SIZE
	.align		4
.L_998:
        /*1644*/ 	.byte	0x04, 0x12
        /*1646*/ 	.short	(.L_1000 - .L_999)
	.align		4
.L_999:
        /*1648*/ 	.word	index@(_ZN2at6native43_GLOBAL__N__7cc8d1ed_10_Dropout_cu_0e96ed3824fused_dropout_kernel_vecIN3c108BFloat16EfmLi1ELi2EhEEvNS_4cuda6detail10TensorInfoIKT_T1_EENS7_IS8_SA_EENS7_IT4_SA_EESA_T0_NS_15PhiloxCudaStateE)
        /*164c*/ 	.word	0x00000000


	//----- nvinfo : EIATTR_MIN_STACK_SIZE
	.align		4
.L_1000:
        /*1650*/ 	.byte	0x04, 0x12
        /*1652*/ 	.short	(.L_1002 - .L_1001)
	.align		4
.L_1001:
        /*1654*/ 	.word	index@(_ZN2at6native43_GLOBAL__N__7cc8d1ed_10_Dropout_cu_0e96ed3824fused_dropout_kernel_vecIN3c108BFloat16EfmLi1ELi4EhEEvNS_4cuda6detail10TensorInfoIKT_T1_EENS7_IS8_SA_EENS7_IT4_SA_EESA_T0_NS_15PhiloxCudaStateE)
        /*1658*/ 	.word	0x00000000


	//----- nvinfo : EIATTR_MIN_STACK_SIZE
	.align		4
.L_1002:
        /*165c*/ 	.byte	0x04, 0x12
        /*165e*/ 	.short	(.L_1004 - .L_1003)
	.align		4
.L_1003:
        /*1660*/ 	.word	index@(_ZN2at6native43_GLOBAL__N__7cc8d1ed_10_Dropout_cu_0e96ed3824fused_dropout_kernel_vecIN3c108BFloat16EfmLi1ELi8EhEEvNS_4cuda6detail10TensorInfoIKT_T1_EENS7_IS8_SA_EENS7_IT4_SA_EESA_T0_NS_15PhiloxCudaStateE)
        /*1664*/ 	.word	0x00000000


	//----- nvinfo : EIATTR_MIN_STACK_SIZE
	.align		4
.L_1004:
        /*1668*/ 	.byte	0x04, 0x12
        /*166a*/ 	.short	(.L_1006 - .L_1005)
	.align		4
.L_1005:
        /*166c*/ 	.word	index@(_ZN2at6native43_GLOBAL__N__7cc8d1ed_10_Dropout_cu_0e96ed3824fused_dropout_kernel_vecIN3c108BFloat16EfmLi1ELi16EhEEvNS_4cuda6detail10TensorInfoIKT_T1_EENS7_IS8_SA_EENS7_IT4_SA_EESA_T0_NS_15PhiloxCudaStateE)
        /*1670*/ 	.word	0x00000000


	//----- nvinfo : EIATTR_MIN_STACK_SIZE
	.align		4
.L_1006:
        /*1674*/ 	.byte	0x04, 0x12
        /*1676*/ 	.short	(.L_1008 - .L_1007)
	.align		4
.L_1007:
        /*1678*/ 	.word	index@(_ZN2at6native43_GLOBAL__N__7cc8d1ed_10_Dropout_cu_0e96ed3820fused_dropout_kernelIN3c104HalfEfmLin1ELin1EhEEvNS_4cuda6detail10TensorInfoIKT_T1_EENS7_IS8_SA_EENS7_IT4_SA_EESA_T0_NS_15PhiloxCudaStateE)
        /*167c*/ 	.word	0x00000000


	//----- nvinfo : EIATTR_MIN_STACK_SIZE
	.align		4
.L_1008:
        /*1680*/ 	.byte	0x04, 0x12
        /*1682*/ 	.short	(.L_1010 - .L_1009)
	.align		4
.L_1009:
        /*1684*/ 	.word	index@(_ZN2at6native43_GLOBAL__N__7cc8d1ed_10_Dropout_cu_0e96ed3820fused_dropout_kernelIN3c104HalfEfmLin1ELi1EhEEvNS_4cuda6detail10TensorInfoIKT_T1_EENS7_IS8_SA_EENS7_IT4_SA_EESA_T0_NS_15PhiloxCudaStateE)
        /*1688*/ 	.word	0x00000000


	//----- nvinfo : EIATTR_MIN_STACK_SIZE
	.align		4
.L_1010:
        /*168c*/ 	.byte	0x04, 0x12
        /*168e*/ 	.short	(.L_1012 - .L_1011)
	.align		4
.L_1011:
        /*1690*/ 	.word	index@(_ZN2at6native43_GLOBAL__N__7cc8d1ed_10_Dropout_cu_0e96ed3820fused_dropout_kernelIN3c104HalfEfmLi1ELi1EhEEvNS_4cuda6detail10TensorInfoIKT_T1_EENS7_IS8_SA_EENS7_IT4_SA_EESA_T0_NS_15PhiloxCudaStateE)
        /*1694*/ 	.word	0x00000000


	//----- nvinfo : EIATTR_MIN_STACK_SIZE
	.align		4
.L_1012:
        /*1698*/ 	.byte	0x04, 0x12
        /*169a*/ 	.short	(.L_1014 - .L_1013)
	.align		4
.L_1013:
        /*169c*/ 	.word	index@(_ZN2at6native43_GLOBAL__N__7cc8d1ed_10_Dropout_cu_0e96ed3824fused_dropout_kernel_vecIN3c104HalfEfmLi1ELi2EhEEvNS_4cuda6detail10TensorInfoIKT_T1_EENS7_IS8_SA_EENS7_IT4_SA_EESA_T0_NS_15PhiloxCudaStateE)
        /*16a0*/ 	.word	0x00000000


	//----- nvinfo : EIATTR_MIN_STACK_SIZE
	.align		4
.L_1014:
        /*16a4*/ 	.byte	0x04, 0x12
        /*16a6*/ 	.short	(.L_1016 - .L_1015)
	.align		4
.L_1015:
        /*16a8*/ 	.word	index@(_ZN2at6native43_GLOBAL__N__7cc8d1ed_10_Dropout_cu_0e96ed3824fused_dropout_kernel_vecIN3c104HalfEfmLi1ELi4EhEEvNS_4cuda6detail10TensorInfoIKT_T1_EENS7_IS8_SA_EENS7_IT4_SA_EESA_T0_NS_15PhiloxCudaStateE)
        /*16ac*/ 	.word	0x00000000


	//----- nvinfo : EIATTR_MIN_STACK_SIZE
	.align		4
.L_1016:
        /*16b0*/ 	.byte	0x04, 0x12
        /*16b2*/ 	.short	(.L_1018 - .L_1017)
	.align		4
.L_1017:
        /*16b4*/ 	.word	index@(_ZN2at6native43_GLOBAL__N__7cc8d1ed_10_Dropout_cu_0e96ed3824fused_dropout_kernel_vecIN3c104HalfEfmLi1ELi8EhEEvNS_4cuda6detail10TensorInfoIKT_T1_EENS7_IS8_SA_EENS7_IT4_SA_EESA_T0_NS_15PhiloxCudaStateE)
        /*16b8*/ 	.word	0x00000000


	//----- nvinfo : EIATTR_MIN_STACK_SIZE
	.align		4
.L_1018:
        /*16bc*/ 	.byte	0x04, 0x12
        /*16be*/ 	.short	(.L_1020 - .L_1019)
	.align		4
.L_1019:
        /*16c0*/ 	.word	index@(_ZN2at6native43_GLOBAL__N__7cc8d1ed_10_Dropout_cu_0e96ed3824fused_dropout_kernel_vecIN3c104HalfEfmLi1ELi16EhEEvNS_4cuda6detail10TensorInfoIKT_T1_EENS7_IS8_SA_EENS7_IT4_SA_EESA_T0_NS_15PhiloxCudaStateE)
        /*16c4*/ 	.word	0x00000000


	//----- nvinfo : EIATTR_MIN_STACK_SIZE
	.align		4
.L_1020:
        /*16c8*/ 	.byte	0x04, 0x12
        /*16ca*/ 	.short	(.L_1022 - .L_1021)
	.align		4
.L_1021:
        /*16cc*/ 	.word	index@(_ZN2at6native43_GLOBAL__N__7cc8d1ed_10_Dropout_cu_0e96ed3820fused_dropout_kernelIffmLin1ELin1EhEEvNS_4cuda6detail10TensorInfoIKT_T1_EENS5_IS6_S8_EENS5_IT4_S8_EES8_T0_NS_15PhiloxCudaStateE)
        /*16d0*/ 	.word	0x00000000


	//----- nvinfo : EIATTR_MIN_STACK_SIZE
	.align		4
.L_1022:
        /*16d4*/ 	.byte	0x04, 0x12
        /*16d6*/ 	.short	(.L_1024 - .L_1023)
	.align		4
.L_1023:
        /*16d8*/ 	.word	index@(_ZN2at6native43_GLOBAL__N__7cc8d1ed_10_Dropout_cu_0e96ed3820fused_dropout_kernelIffmLin1ELi1EhEEvNS_4cuda6detail10TensorInfoIKT_T1_EENS5_IS6_S8_EENS5_IT4_S8_EES8_T0_NS_15PhiloxCudaStateE)
        /*16dc*/ 	.word	0x00000000


	//----- nvinfo : EIATTR_MIN_STACK_SIZE
	.align		4
.L_1024:
        /*16e0*/ 	.byte	0x04, 0x12
        /*16e2*/ 	.short	(.L_1026 - .L_1025)
	.align		4
.L_1025:
        /*16e4*/ 	.word	index@(_ZN2at6native43_GLOBAL__N__7cc8d1ed_10_Dropout_cu_0e96ed3820fused_dropout_kernelIffmLi1ELi1EhEEvNS_4cuda6detail10TensorInfoIKT_T1_EENS5_IS6_S8_EENS5_IT4_S8_EES8_T0_NS_15PhiloxCudaStateE)
        /*16e8*/ 	.word	0x00000000


	//----- nvinfo : EIATTR_MIN_STACK_SIZE
	.align		4
.L_1026:
        /*16ec*/ 	.byte	0x04, 0x12
        /*16ee*/ 	.short	(.L_1028 - .L_1027)
	.align		4
.L_1027:
        /*16f0*/ 	.word	index@(_ZN2at6native43_GLOBAL__N__7cc8d1ed_10_Dropout_cu_0e96ed3824fused_dropout_kernel_vecIffmLi1ELi2EhEEvNS_4cuda6detail10TensorInfoIKT_T1_EENS5_IS6_S8_EENS5_IT4_S8_EES8_T0_NS_15PhiloxCudaStateE)
        /*16f4*/ 	.word	0x00000000


	//----- nvinfo : EIATTR_MIN_STACK_SIZE
	.align		4
.L_1028:
        /*16f8*/ 	.byte	0x04, 0x12
        /*16fa*/ 	.short	(.L_1030 - .L_1029)
	.align		4
.L_1029:
        /*16fc*/ 	.word	index@(_ZN2at6native43_GLOBAL__N__7cc8d1ed_10_Dropout_cu_0e96ed3824fused_dropout_kernel_vecIffmLi1ELi4EhEEvNS_4cuda6detail10TensorInfoIKT_T1_EENS5_IS6_S8_EENS5_IT4_S8_EES8_T0_NS_15PhiloxCudaStateE)
        /*1700*/ 	.word	0x00000000


	//----- nvinfo : EIATTR_MIN_STACK_SIZE
	.align		4
.L_1030:
        /*1704*/ 	.byte	0x04, 0x12
        /*1706*/ 	.short	(.L_1032 - .L_1031)
	.align		4
.L_1031:
        /*1708*/ 	.word	index@(_ZN2at6native43_GLOBAL__N__7cc8d1ed_10_Dropout_cu_0e96ed3824fused_dropout_kernel_vecIffmLi1ELi8EhEEvNS_4cuda6detail10TensorInfoIKT_T1_EENS5_IS6_S8_EENS5_IT4_S8_EES8_T0_NS_15PhiloxCudaStateE)
        /*170c*/ 	.word	0x00000000


	//----- nvinfo : EIATTR_MIN_STACK_SIZE
	.align		4
.L_1032:
        /*1710*/ 	.byte	0x04, 0x12
        /*1712*/ 	.short	(.L_1034 - .L_1033)
	.align		4
.L_1033:
        /*1714*/ 	.word	index@(_ZN2at6native43_GLOBAL__N__7cc8d1ed_10_Dropout_cu_0e96ed3824fused_dropout_kernel_vecIffmLi1ELi16EhEEvNS_4cuda6detail10TensorInfoIKT_T1_EENS5_IS6_S8_EENS5_IT4_S8_EES8_T0_NS_15PhiloxCudaStateE)
        /*1718*/ 	.word	0x00000000


	//----- nvinfo : EIATTR_MIN_STACK_SIZE
	.align		4
.L_1034:
        /*171c*/ 	.byte	0x04, 0x12
        /*171e*/ 	.short	(.L_1036 - .L_1035)
	.align		4
.L_1035:
        /*1720*/ 	.word	index@(_ZN2at6native43_GLOBAL__N__7cc8d1ed_10_Dropout_cu_0e96ed3820fused_dropout_kernelIddmLin1ELin1EhEEvNS_4cuda6detail10TensorInfoIKT_T1_EENS5_IS6_S8_EENS5_IT4_S8_EES8_T0_NS_15PhiloxCudaStateE)
        /*1724*/ 	.word	0x00000000


	//----- nvinfo : EIATTR_MIN_STACK_SIZE
	.align		4
.L_1036:
        /*1728*/ 	.byte	0x04, 0x12
        /*172a*/ 	.short	(.L_1038 - .L_1037)
	.align		4
.L_1037:
        /*172c*/ 	.word	index@(_ZN2at6native43_GLOBAL__N__7cc8d1ed_10_Dropout_cu_0e96ed3820fused_dropout_kernelIddmLin1ELi1EhEEvNS_4cuda6detail10TensorInfoIKT_T1_EENS5_IS6_S8_EENS5_IT4_S8_EES8_T0_NS_15PhiloxCudaStateE)
        /*1730*/ 	.word	0x00000000


	//----- nvinfo : EIATTR_MIN_STACK_SIZE
	.align		4
.L_1038:
        /*1734*/ 	.byte	0x04, 0x12
        /*1736*/ 	.short	(.L_1040 - .L_1039)
	.align		4
.L_1039:
        /*1738*/ 	.word	index@(_ZN2at6native43_GLOBAL__N__7cc8d1ed_10_Dropout_cu_0e96ed3820fused_dropout_kernelIddmLi1ELi1EhEEvNS_4cuda6detail10TensorInfoIKT_T1_EENS5_IS6_S8_EENS5_IT4_S8_EES8_T0_NS_15PhiloxCudaStateE)
        /*173c*/ 	.word	0x00000000


	//----- nvinfo : EIATTR_MIN_STACK_SIZE
	.align		4
.L_1040:
        /*1740*/ 	.byte	0x04, 0x12
        /*1742*/ 	.short	(.L_1042 - .L_1041)
	.align		4
.L_1041:
        /*1744*/ 	.word	index@(_ZN2at6native43_GLOBAL__N__7cc8d1ed_10_Dropout_cu_0e96ed3824fused_dropout_kernel_vecIddmLi1ELi2EhEEvNS_4cuda6detail10TensorInfoIKT_T1_EENS5_IS6_S8_EENS5_IT4_S8_EES8_T0_NS_15PhiloxCudaStateE)
        /*1748*/ 	.word	0x00000000


	//----- nvinfo : EIATTR_MIN_STACK_SIZE
	.align		4
.L_1042:
        /*174c*/ 	.byte	0x04, 0x12
        /*174e*/ 	.short	(.L_1044 - .L_1043)
	.align		4
.L_1043:
        /*1750*/ 	.word	index@(_ZN2at6native43_GLOBAL__N__7cc8d1ed_10_Dropout_cu_0e96ed3824fused_dropout_kernel_vecIddmLi1ELi4EhEEvNS_4cuda6detail10TensorInfoIKT_T1_EENS5_IS6_S8_EENS5_IT4_S8_EES8_T0_NS_15PhiloxCudaStateE)
        /*1754*/ 	.word	0x00000000


	//----- nvinfo : EIATTR_MIN_STACK_SIZE
	.align		4
.L_1044:
        /*1758*/ 	.byte	0x04, 0x12
        /*175a*/ 	.short	(.L_1046 - .L_1045)
	.align		4
.L_1045:
        /*175c*/ 	.word	index@(_ZN2at6native43_GLOBAL__N__7cc8d1ed_10_Dropout_cu_0e96ed3824fused_dropout_kernel_vecIddmLi1ELi8EhEEvNS_4cuda6detail10TensorInfoIKT_T1_EENS5_IS6_S8_EENS5_IT4_S8_EES8_T0_NS_15PhiloxCudaStateE)
        /*1760*/ 	.word	0x00000000


	//----- nvinfo : EIATTR_MIN_STACK_SIZE
	.align		4
.L_1046:
        /*1764*/ 	.byte	0x04, 0x12
        /*1766*/ 	.short	(.L_1048 - .L_1047)
	.align		4
.L_1047:
        /*1768*/ 	.word	index@(_ZN2at6native43_GLOBAL__N__7cc8d1ed_10_Dropout_cu_0e96ed3824fused_dropout_kernel_vecIddmLi1ELi16EhEEvNS_4cuda6detail10TensorInfoIKT_T1_EENS5_IS6_S8_EENS5_IT4_S8_EES8_T0_NS_15PhiloxCudaStateE)
        /*176c*/ 	.word	0x00000018


	//----- nvinfo : EIATTR_MIN_STACK_SIZE
	.align		4
.L_1048:
        /*1770*/ 	.byte	0x04, 0x12
        /*1772*/ 	.short	(.L_1050 - .L_1049)
	.align		4
.L_1049:
        /*1774*/ 	.word	index@(_ZN2at6native43_GLOBAL__N__7cc8d1ed_10_Dropout_cu_0e96ed3820fused_dropout_kernelIN3c108BFloat16EfjLin1ELin1EhEEvNS_4cuda6detail10TensorInfoIKT_T1_EENS7_IS8_SA_EENS7_IT4_SA_EESA_T0_NS_15PhiloxCudaStateE)
        /*1778*/ 	.word	0x00000000


	//----- nvinfo : EIATTR_MIN_STACK_SIZE
	.align		4
.L_1050:
        /*177c*/ 	.byte	0x04, 0x12
        /*177e*/ 	.short	(.L_1052 - .L_1051)
	.align		4
.L_1051:
        /*1780*/ 	.word	index@(_ZN2at6native43_GLOBAL__N__7cc8d1ed_10_Dropout_cu_0e96ed3820fused_dropout_kernelIN3c108BFloat16EfjLin1ELi1EhEEvNS_4cuda6detail10TensorInfoIKT_T1_EENS7_IS8_SA_EENS7_IT4_SA_EESA_T0_NS_15PhiloxCudaStateE)
        /*1784*/ 	.word	0x00000000


	//----- nvinfo : EIATTR_MIN_STACK_SIZE
	.align		4
.L_1052:
        /*1788*/ 	.byte	0x04, 0x12
        /*178a*/ 	.short	(.L_1054 - .L_1053)
	.align		4
.L_1053:
        /*178c*/ 	.word	index@(_ZN2at6native43_GLOBAL__N__7cc8d1ed_10_Dropout_cu_0e96ed3820fused_dropout_kernelIN3c108BFloat16EfjLi1ELi1EhEEvNS_4cuda6detail10TensorInfoIKT_T1_EENS7_IS8_SA_EENS7_IT4_SA_EESA_T0_NS_15PhiloxCudaStateE)
        /*1790*/ 	.word	0x00000000


	//----- nvinfo : EIATTR_MIN_STACK_SIZE
	.align		4
.L_1054:
        /*1794*/ 	.byte	0x04, 0x12
        /*1796*/ 	.short	(.L_1056 - .L_1055)
	.align		4
.L_1055:
        /*1798*/ 	.word	index@(_ZN2at6native43_GLOBAL__N__7cc8d1ed_10_Dropout_cu_0e96ed3824fused_dropout_kernel_vecIN3c108BFloat16EfjLi1ELi2EhEEvNS_4cuda6detail10TensorInfoIKT_T1_EENS7_IS8_SA_EENS7_IT4_SA_EESA_T0_NS_15PhiloxCudaStateE)
        /*179c*/ 	.word	0x00000000


	//----- nvinfo : EIATTR_MIN_STACK_SIZE
	.align		4
.L_1056:
        /*17a0*/ 	.byte	0x04, 0x12
        /*17a2*/ 	.short	(.L_1058 - .L_1057)
	.align		4
.L_1057:
        /*17a4*/ 	.word	index@(_ZN2at6native43_GLOBAL__N__7cc8d1ed_10_Dropout_cu_0e96ed3824fused_dropout_kernel_vecIN3c108BFloat16EfjLi1ELi4EhEEvNS_4cuda6detail10TensorInfoIKT_T1_EENS7_IS8_SA_EENS7_IT4_SA_EESA_T0_NS_15PhiloxCudaStateE)
        /*17a8*/ 	.word	0x00000000


	//----- nvinfo : EIATTR_MIN_STACK_SIZE
	.align		4
.L_1058:
        /*17ac*/ 	.byte	0x04, 0x12
        /*17ae*/ 	.short	(.L_1060 - .L_1059)
	.align		4
.L_1059:
        /*17b0*/ 	.word	index@(_ZN2at6native43_GLOBAL__N__7cc8d1ed_10_Dropout_cu_0e96ed3824fused_dropout_kernel_vecIN3c108BFloat16EfjLi1ELi8EhEEvNS_4cuda6detail10TensorInfoIKT_T1_EENS7_IS8_SA_EENS7_IT4_SA_EESA_T0_NS_15PhiloxCudaStateE)
        /*17b4*/ 	.word	0x00000000


	//----- nvinfo : EIATTR_MIN_STACK_SIZE
	.align		4
.L_1060:
        /*17b8*/ 	.byte	0x04, 0x12
        /*17ba*/ 	.short	(.L_1062 - .L_1061)
	.align		4
.L_1061:
        /*17bc*/ 	.word	index@(_ZN2at6native43_GLOBAL__N__7cc8d1ed_10_Dropout_cu_0e96ed3824fused_dropout_kernel_vecIN3c108BFloat16EfjLi1ELi16EhEEvNS_4cuda6detail10TensorInfoIKT_T1_EENS7_IS8_SA_EENS7_IT4_SA_EESA_T0_NS_15PhiloxCudaStateE)
        /*17c0*/ 	.word	0x00000000


	//----- nvinfo : EIATTR_MIN_STACK_SIZE
	.align		4
.L_1062:
        /*17c4*/ 	.byte	0x04, 0x12
        /*17c6*/ 	.short	(.L_1064 - .L_1063)
	.align		4
.L_1063:
        /*17c8*/ 	.word	index@(_ZN2at6native43_GLOBAL__N__7cc8d1ed_10_Dropout_cu_0e96ed3820fused_dropout_kernelIN3c104HalfEfjLin1ELin1EhEEvNS_4cuda6detail10TensorInfoIKT_T1_EENS7_IS8_SA_EENS7_IT4_SA_EESA_T0_NS_15PhiloxCudaStateE)
        /*17cc*/ 	.word	0x00000000


	//----- nvinfo : EIATTR_MIN_STACK_SIZE
	.align		4
.L_1064:
        /*17d0*/ 	.byte	0x04, 0x12
        /*17d2*/ 	.short	(.L_1066 - .L_1065)
	.align		4
.L_1065:
        /*17d4*/ 	.word	index@(_ZN2at6native43_GLOBAL__N__7cc8d1ed_10_Dropout_cu_0e96ed3820fused_dropout_kernelIN3c104HalfEfjLin1ELi1EhEEvNS_4cuda6detail10TensorInfoIKT_T1_EENS7_IS8_SA_EENS7_IT4_SA_EESA_T0_NS_15PhiloxCudaStateE)
        /*17d8*/ 	.word	0x00000000


	//----- nvinfo : EIATTR_MIN_STACK_SIZE
	.align		4
.L_1066:
        /*17dc*/ 	.byte	0x04, 0x12
        /*17de*/ 	.short	(.L_1068 - .L_1067)
	.align		4
.L_1067:
        /*17e0*/ 	.word	index@(_ZN2at6native43_GLOBAL__N__7cc8d1ed_10_Dropout_cu_0e96ed3820fused_dropout_kernelIN3c104HalfEfjLi1ELi1EhEEvNS_4cuda6detail10TensorInfoIKT_T1_EENS7_IS8_SA_EENS7_IT4_SA_EESA_T0_NS_15PhiloxCudaStateE)
        /*17e4*/ 	.word	0x00000000


	//----- nvinfo : EIATTR_MIN_STACK_SIZE
	.align		4
.L_1068:
        /*17e8*/ 	.byte	0x04, 0x12
        /*17ea*/ 	.short	(.L_1070 - .L_1069)
	.align		4
.L_1069:
        /*17ec*/ 	.word	index@(_ZN2at6native43_GLOBAL__N__7cc8d1ed_10_Dropout_cu_0e96ed3824fused_dropout_kernel_vecIN3c104HalfEfjLi1ELi2EhEEvNS_4cuda6detail10TensorInfoIKT_T1_EENS7_IS8_SA_EENS7_IT4_SA_EESA_T0_NS_15PhiloxCudaStateE)
        /*17f0*/ 	.word	0x00000000


	//----- nvinfo : EIATTR_MIN_STACK_SIZE
	.align		4
.L_1070:
        /*17f4*/ 	.byte	0x04, 0x12
        /*17f6*/ 	.short	(.L_1072 - .L_1071)
	.align		4
.L_1071:
        /*17f8*/ 	.word	index@(_ZN2at6native43_GLOBAL__N__7cc8d1ed_10_Dropout_cu_0e96ed3824fused_dropout_kernel_vecIN3c104HalfEfjLi1ELi4EhEEvNS_4cuda6detail10TensorInfoIKT_T1_EENS7_IS8_SA_EENS7_IT4_SA_EESA_T0_NS_15PhiloxCudaStateE)
        /*17fc*/ 	.word	0x00000000


	//----- nvinfo : EIATTR_MIN_STACK_SIZE
	.align		4
.L_1072:
        /*1800*/ 	.byte	0x04, 0x12
        /*1802*/ 	.short	(.L_1074 - .L_1073)
	.align		4
.L_1073:
        /*1804*/ 	.word	index@(_ZN2at6native43_GLOBAL__N__7cc8d1ed_10_Dropout_cu_0e96ed3824fused_dropout_kernel_vecIN3c104HalfEfjLi1ELi8EhEEvNS_4cuda6detail10TensorInfoIKT_T1_EENS7_IS8_SA_EENS7_IT4_SA_EESA_T0_NS_15PhiloxCudaStateE)
        /*1808*/ 	.word	0x00000000


	//----- nvinfo : EIATTR_MIN_STACK_SIZE
	.align		4
.L_1074:
        /*180c*/ 	.byte	0x04, 0x12
        /*180e*/ 	.short	(.L_1076 - .L_1075)
	.align		4
.L_1075:
        /*1810*/ 	.word	index@(_ZN2at6native43_GLOBAL__N__7cc8d1ed_10_Dropout_cu_0e96ed3824fused_dropout_kernel_vecIN3c104HalfEfjLi1ELi16EhEEvNS_4cuda6detail10TensorInfoIKT_T1_EENS7_IS8_SA_EENS7_IT4_SA_EESA_T0_NS_15PhiloxCudaStateE)
        /*1814*/ 	.word	0x00000000


	//----- nvinfo : EIATTR_MIN_STACK_SIZE
	.align		4
.L_1076:
        /*1818*/ 	.byte	0x04, 0x12
        /*181a*/ 	.short	(.L_1078 - .L_1077)
	.align		4
.L_1077:
        /*181c*/ 	.word	index@(_ZN2at6native43_GLOBAL__N__7cc8d1ed_10_Dropout_cu_0e96ed3820fused_dropout_kernelIffjLin1ELin1EhEEvNS_4cuda6detail10TensorInfoIKT_T1_EENS5_IS6_S8_EENS5_IT4_S8_EES8_T0_NS_15PhiloxCudaStateE)
        /*1820*/ 	.word	0x00000000


	//----- nvinfo : EIATTR_MIN_STACK_SIZE
	.align		4
.L_1078:
        /*1824*/ 	.byte	0x04, 0x12
        /*1826*/ 	.short	(.L_1080 - .L_1079)
	.align		4
.L_1079:
        /*1828*/ 	.word	index@(_ZN2at6native43_GLOBAL__N__7cc8d1ed_10_Dropout_cu_0e96ed3820fused_dropout_kernelIffjLin1ELi1EhEEvNS_4cuda6detail10TensorInfoIKT_T1_EENS5_IS6_S8_EENS5_IT4_S8_EES8_T0_NS_15PhiloxCudaStateE)
        /*182c*/ 	.word	0x00000000


	//----- nvinfo : EIATTR_MIN_STACK_SIZE
	.align		4
.L_1080:
        /*1830*/ 	.byte	0x04, 0x12
        /*1832*/ 	.short	(.L_1082 - .L_1081)
	.align		4
.L_1081:
        /*1834*/ 	.word	index@(_ZN2at6native43_GLOBAL__N__7cc8d1ed_10_Dropout_cu_0e96ed3820fused_dropout_kernelIffjLi1ELi1EhEEvNS_4cuda6detail10TensorInfoIKT_T1_EENS5_IS6_S8_EENS5_IT4_S8_EES8_T0_NS_15PhiloxCudaStateE)
        /*1838*/ 	.word	0x00000000


	//----- nvinfo : EIATTR_MIN_STACK_SIZE
	.align		4
.L_1082:
        /*183c*/ 	.byte	0x04, 0x12
        /*183e*/ 	.short	(.L_1084 - .L_1083)
	.align		4
.L_1083:
        /*1840*/ 	.word	index@(_ZN2at6native43_GLOBAL__N__7cc8d1ed_10_Dropout_cu_0e96ed3824fused_dropout_kernel_vecIffjLi1ELi2EhEEvNS_4cuda6detail10TensorInfoIKT_T1_EENS5_IS6_S8_EENS5_IT4_S8_EES8_T0_NS_15PhiloxCudaStateE)
        /*1844*/ 	.word	0x00000000


	//----- nvinfo : EIATTR_MIN_STACK_SIZE
	.align		4
.L_1084:
        /*1848*/ 	.byte	0x04, 0x12
        /*184a*/ 	.short	(.L_1086 - .L_1085)
	.align		4
.L_1085:
        /*184c*/ 	.word	index@(_ZN2at6native43_GLOBAL__N__7cc8d1ed_10_Dropout_cu_0e96ed3824fused_dropout_kernel_vecIffjLi1ELi4EhEEvNS_4cuda6detail10TensorInfoIKT_T1_EENS5_IS6_S8_EENS5_IT4_S8_EES8_T0_NS_15PhiloxCudaStateE)
        /*1850*/ 	.word	0x00000000


	//----- nvinfo : EIATTR_MIN_STACK_SIZE
	.align		4
.L_1086:
        /*1854*/ 	.byte	0x04, 0x12
        /*1856*/ 	.short	(.L_1088 - .L_1087)
	.align		4
.L_1087:
        /*1858*/ 	.word	index@(_ZN2at6native43_GLOBAL__N__7cc8d1ed_10_Dropout_cu_0e96ed3824fused_dropout_kernel_vecIffjLi1ELi8EhEEvNS_4cuda6detail10TensorInfoIKT_T1_EENS5_IS6_S8_EENS5_IT4_S8_EES8_T0_NS_15PhiloxCudaStateE)
        /*185c*/ 	.word	0x00000000


	//----- nvinfo : EIATTR_MIN_STACK_SIZE
	.align		4
.L_1088:
        /*1860*/ 	.byte	0x04, 0x12
        /*1862*/ 	.short	(.L_1090 - .L_1089)
	.align		4
.L_1089:
        /*1864*/ 	.word	index@(_ZN2at6native43_GLOBAL__N__7cc8d1ed_10_Dropout_cu_0e96ed3824fused_dropout_kernel_vecIffjLi1ELi16EhEEvNS_4cuda6detail10TensorInfoIKT_T1_EENS5_IS6_S8_EENS5_IT4_S8_EES8_T0_NS_15PhiloxCudaStateE)
        /*1868*/ 	.word	0x00000000


	//----- nvinfo : EIATTR_MIN_STACK_SIZE
	.align		4
.L_1090:
        /*186c*/ 	.byte	0x04, 0x12
        /*186e*/ 	.short	(.L_1092 - .L_1091)
	.align		4
.L_1091:
        /*1870*/ 	.word	index@(_ZN2at6native43_GLOBAL__N__7cc8d1ed_10_Dropout_cu_0e96ed3820fused_dropout_kernelIddjLin1ELin1EhEEvNS_4cuda6detail10TensorInfoIKT_T1_EENS5_IS6_S8_EENS5_IT4_S8_EES8_T0_NS_15PhiloxCudaStateE)
        /*1874*/ 	.word	0x00000000


	//----- nvinfo : EIATTR_MIN_STACK_SIZE
	.align		4
.L_1092:
        /*1878*/ 	.byte	0x04, 0x12
        /*187a*/ 	.short	(.L_1094 - .L_1093)
	.align		4
.L_1093:
        /*187c*/ 	.word	index@(_ZN2at6native43_GLOBAL__N__7cc8d1ed_10_Dropout_cu_0e96ed3820fused_dropout_kernelIddjLin1ELi1EhEEvNS_4cuda6detail10TensorInfoIKT_T1_EENS5_IS6_S8_EENS5_IT4_S8_EES8_T0_NS_15PhiloxCudaStateE)
        /*1880*/ 	.word	0x00000000


	//----- nvinfo : EIATTR_MIN_STACK_SIZE
	.align		4
.L_1094:
        /*1884*/ 	.byte	0x04, 0x12
        /*1886*/ 	.short	(.L_1096 - .L_1095)
	.align		4
.L_1095:
        /*1888*/ 	.word	index@(_ZN2at6native43_GLOBAL__N__7cc8d1ed_10_Dropout_cu_0e96ed3820fused_dropout_kernelIddjLi1ELi1EhEEvNS_4cuda6detail10TensorInfoIKT_T1_EENS5_IS6_S8_EENS5_IT4_S8_EES8_T0_NS_15PhiloxCudaStateE)
        /*188c*/ 	.word	0x00000000


	//----- nvinfo : EIATTR_MIN_STACK_SIZE
	.align		4
.L_1096:
        /*1890*/ 	.byte	0x04, 0x12
        /*1892*/ 	.short	(.L_1098 - .L_1097)
	.align		4
.L_1097:
        /*1894*/ 	.word	index@(_ZN2at6native43_GLOBAL__N__7cc8d1ed_10_Dropout_cu_0e96ed3824fused_dropout_kernel_vecIddjLi1ELi2EhEEvNS_4cuda6detail10TensorInfoIKT_T1_EENS5_IS6_S8_EENS5_IT4_S8_EES8_T0_NS_15PhiloxCudaStateE)
        /*1898*/ 	.word	0x00000000


	//----- nvinfo : EIATTR_MIN_STACK_SIZE
	.align		4
.L_1098:
        /*189c*/ 	.byte	0x04, 0x12
        /*189e*/ 	.short	(.L_1100 - .L_1099)
	.align		4
.L_1099:
        /*18a0*/ 	.word	index@(_ZN2at6native43_GLOBAL__N__7cc8d1ed_10_Dropout_cu_0e96ed3824fused_dropout_kernel_vecIddjLi1ELi4EhEEvNS_4cuda6detail10TensorInfoIKT_T1_EENS5_IS6_S8_EENS5_IT4_S8_EES8_T0_NS_15PhiloxCudaStateE)
        /*18a4*/ 	.word	0x00000000


	//----- nvinfo : EIATTR_MIN_STACK_SIZE
	.align		4
.L_1100:
        /*18a8*/ 	.byte	0x04, 0x12
        /*18aa*/ 	.short	(.L_1102 - .L_1101)
	.align		4
.L_1101:
        /*18ac*/ 	.word	index@(_ZN2at6native43_GLOBAL__N__7cc8d1ed_10_Dropout_cu_0e96ed3824fused_dropout_kernel_vecIddjLi1ELi8EhEEvNS_4cuda6detail10TensorInfoIKT_T1_EENS5_IS6_S8_EENS5_IT4_S8_EES8_T0_NS_15PhiloxCudaStateE)
        /*18b0*/ 	.word	0x00000000


	//----- nvinfo : EIATTR_MIN_STACK_SIZE
	.align		4
.L_1102:
        /*18b4*/ 	.byte	0x04, 0x12
        /*18b6*/ 	.short	(.L_1104 - .L_1103)
	.align		4
.L_1103:
        /*18b8*/ 	.word	index@(_ZN2at6native43_GLOBAL__N__7cc8d1ed_10_Dropout_cu_0e96ed3824fused_dropout_kernel_vecIddjLi1ELi16EhEEvNS_4cuda6detail10TensorInfoIKT_T1_EENS5_IS6_S8_EENS5_IT4_S8_EES8_T0_NS_15PhiloxCudaStateE)
        /*18bc*/ 	.word	0x00000010


	//----- nvinfo : EIATTR_MIN_STACK_SIZE
	.align		4
.L_1104:
        /*18c0*/ 	.byte	0x04, 0x12
        /*18c2*/ 	.short	(.L_1106 - .L_1105)
	.align		4
.L_1105:
        /*18c4*/ 	.word	index@(_ZN2at6native43_GLOBAL__N__7cc8d1ed_10_Dropout_cu_0e96ed3820fused_dropout_kernelIN3c108BFloat16EfmLin1ELin1EbEEvNS_4cuda6detail10TensorInfoIKT_T1_EENS7_IS8_SA_EENS7_IT4_SA_EESA_T0_NS_15PhiloxCudaStateE)
        /*18c8*/ 	.word	0x00000000


	//----- nvinfo : EIATTR_MIN_STACK_SIZE
	.align		4
.L_1106:
        /*18cc*/ 	.byte	0x04, 0x12
        /*18ce*/ 	.short	(.L_1108 - .L_1107)
	.align		4
.L_1107:
        /*18d0*/ 	.word	index@(_ZN2at6native43_GLOBAL__N__7cc8d1ed_10_Dropout_cu_0e96ed3820fused_dropout_kernelIN3c108BFloat16EfmLin1ELi1EbEEvNS_4cuda6detail10TensorInfoIKT_T1_EENS7_IS8_SA_EENS7_IT4_SA_EESA_T0_NS_15PhiloxCudaStateE)
        /*18d4*/ 	.word	0x00000000


	//----- nvinfo : EIATTR_MIN_STACK_SIZE
	.align		4
.L_1108:
        /*18d8*/ 	.byte	0x04, 0x12
        /*18da*/ 	.short	(.L_1110 - .L_1109)
	.align		4
.L_1109:
        /*18dc*/ 	.word	index@(_ZN2at6native43_GLOBAL__N__7cc8d1ed_10_Dropout_cu_0e96ed3820fused_dropout_kernelIN3c108BFloat16EfmLi1ELi1EbEEvNS_4cuda6detail10TensorInfoIKT_T1_EENS7_IS8_SA_EENS7_IT4_SA_EESA_T0_NS_15PhiloxCudaStateE)
        /*18e0*/ 	.word	0x00000000


	//----- nvinfo : EIATTR_MIN_STACK_SIZE
	.align		4
.L_1110:
        /*18e4*/ 	.byte	0x04, 0x12
        /*18e6*/ 	.short	(.L_1112 - .L_1111)
	.align		4
.L_1111:
        /*18e8*/ 	.word	index@(_ZN2at6native43_GLOBAL__N__7cc8d1ed_10_Dropout_cu_0e96ed3824fused_dropout_kernel_vecIN3c108BFloat16EfmLi1ELi2EbEEvNS_4cuda6detail10TensorInfoIKT_T1_EENS7_IS8_SA_EENS7_IT4_SA_EESA_T0_NS_15PhiloxCudaStateE)
        /*18ec*/ 	.word	0x00000000


	//----- nvinfo : EIATTR_MIN_STACK_SIZE
	.align		4
.L_1112:
        /*18f0*/ 	.byte	0x04, 0x12
        /*18f2*/ 	.short	(.L_1114 - .L_1113)
	.align		4
.L_1113:
        /*18f4*/ 	.word	index@(_ZN2at6native43_GLOBAL__N__7cc8d1ed_10_Dropout_cu_0e96ed3824fused_dropout_kernel_vecIN3c108BFloat16EfmLi1ELi4EbEEvNS_4cuda6detail10TensorInfoIKT_T1_EENS7_IS8_SA_EENS7_IT4_SA_EESA_T0_NS_15PhiloxCudaStateE)
        /*18f8*/ 	.word	0x00000000


	//----- nvinfo : EIATTR_MIN_STACK_SIZE
	.align		4
.L_1114:
        /*18fc*/ 	.byte	0x04, 0x12
        /*18fe*/ 	.short	(.L_1116 - .L_1115)
	.align		4
.L_1115:
        /*1900*/ 	.word	index@(_ZN2at6native43_GLOBAL__N__7cc8d1ed_10_Dropout_cu_0e96ed3824fused_dropout_kernel_vecIN3c108BFloat16EfmLi1ELi8EbEEvNS_4cuda6detail10TensorInfoIKT_T1_EENS7_IS8_SA_EENS7_IT4_SA_EESA_T0_NS_15PhiloxCudaStateE)
        /*1904*/ 	.word	0x00000000


	//----- nvinfo : EIATTR_MIN_STACK_SIZE
	.align		4
.L_1116:
        /*1908*/ 	.byte	0x04, 0x12
        /*190a*/ 	.short	(.L_1118 - .L_1117)
	.align		4
.L_1117:
        /*190c*/ 	.word	index@(_ZN2at6native43_GLOBAL__N__7cc8d1ed_10_Dropout_cu_0e96ed3824fused_dropout_kernel_vecIN3c108BFloat16EfmLi1ELi16EbEEvNS_4cuda6detail10TensorInfoIKT_T1_EENS7_IS8_SA_EENS7_IT4_SA_EESA_T0_NS_15PhiloxCudaStateE)
        /*1910*/ 	.word	0x00000000


	//----- nvinfo : EIATTR_MIN_STACK_SIZE
	.align		4
.L_1118:
        /*1914*/ 	.byte	0x04, 0x12
        /*1916*/ 	.short	(.L_1120 - .L_1119)
	.align		4
.L_1119:
        /*1918*/ 	.word	index@(_ZN2at6native43_GLOBAL__N__7cc8d1ed_10_Dropout_cu_0e96ed3820fused_dropout_kernelIN3c104HalfEfmLin1ELin1EbEEvNS_4cuda6detail10TensorInfoIKT_T1_EENS7_IS8_SA_EENS7_IT4_SA_EESA_T0_NS_15PhiloxCudaStateE)
        /*191c*/ 	.word	0x00000000


	//----- nvinfo : EIATTR_MIN_STACK_SIZE
	.align		4
.L_1120:
        /*1920*/ 	.byte	0x04, 0x12
        /*1922*/ 	.short	(.L_1122 - .L_1121)
	.align		4
.L_1121:
        /*1924*/ 	.word	index@(_ZN2at6native43_GLOBAL__N__7cc8d1ed_10_Dropout_cu_0e96ed3820fused_dropout_kernelIN3c104HalfEfmLin1ELi1EbEEvNS_4cuda6detail10TensorInfoIKT_T1_EENS7_IS8_SA_EENS7_IT4_SA_EESA_T0_NS_15PhiloxCudaStateE)
        /*1928*/ 	.word	0x00000000


	//----- nvinfo : EIATTR_MIN_STACK_SIZE
	.align		4
.L_1122:
        /*192c*/ 	.byte	0x04, 0x12
        /*192e*/ 	.short	(.L_1124 - .L_1123)
	.align		4
.L_1123:
        /*1930*/ 	.word	index@(_ZN2at6native43_GLOBAL__N__7cc8d1ed_10_Dropout_cu_0e96ed3820fused_dropout_kernelIN3c104HalfEfmLi1ELi1EbEEvNS_4cuda6detail10TensorInfoIKT_T1_EENS7_IS8_SA_EENS7_IT4_SA_EESA_T0_NS_15PhiloxCudaStateE)
        /*1934*/ 	.word	0x00000000


	//----- nvinfo : EIATTR_MIN_STACK_SIZE
	.align		4
.L_1124:
        /*1938*/ 	.byte	0x04, 0x12
        /*193a*/ 	.short	(.L_1126 - .L_1125)
	.align		4
.L_1125:
        /*193c*/ 	.word	index@(_ZN2at6native43_GLOBAL__N__7cc8d1ed_10_Dropout_cu_0e96ed3824fused_dropout_kernel_vecIN3c104HalfEfmLi1ELi2EbEEvNS_4cuda6detail10TensorInfoIKT_T1_EENS7_IS8_SA_EENS7_IT4_SA_EESA_T0_NS_15PhiloxCudaStateE)
        /*1940*/ 	.word	0x00000000


	//----- nvinfo : EIATTR_MIN_STACK_SIZE
	.align		4
.L_1126:
        /*1944*/ 	.byte	0x04, 0x12
        /*1946*/ 	.short	(.L_1128 - .L_1127)
	.align		4
.L_1127:
        /*1948*/ 	.word	index@(_ZN2at6native43_GLOBAL__N__7cc8d1ed_10_Dropout_cu_0e96ed3824fused_dropout_kernel_vecIN3c104HalfEfmLi1ELi4EbEEvNS_4cuda6detail10TensorInfoIKT_T1_EENS7_IS8_SA_EENS7_IT4_SA_EESA_T0_NS_15PhiloxCudaStateE)
        /*194c*/ 	.word	0x00000000


	//----- nvinfo : EIATTR_MIN_STACK_SIZE
	.align		4
.L_1128:
        /*1950*/ 	.byte	0x04, 0x12
        /*1952*/ 	.short	(.L_1130 - .L_1129)
	.align		4
.L_1129:
        /*1954*/ 	.word	index@(_ZN2at6native43_GLOBAL__N__7cc8d1ed_10_Dropout_cu_0e96ed3824fused_dropout_kernel_vecIN3c104HalfEfmLi1ELi8EbEEvNS_4cuda6detail10TensorInfoIKT_T1_EENS7_IS8_SA_EENS7_IT4_SA_EESA_T0_NS_15PhiloxCudaStateE)
        /*1958*/ 	.word	0x00000000


	//----- nvinfo : EIATTR_MIN_STACK_SIZE
	.align		4
.L_1130:
        /*195c*/ 	.byte	0x04, 0x12
        /*195e*/ 	.short	(.L_1132 - .L_1131)
	.align		4
.L_1131:
        /*1960*/ 	.word	index@(_ZN2at6native43_GLOBAL__N__7cc8d1ed_10_Dropout_cu_0e96ed3824fused_dropout_kernel_vecIN3c104HalfEfmLi1ELi16EbEEvNS_4cuda6detail10TensorInfoIKT_T1_EENS7_IS8_SA_EENS7_IT4_SA_EESA_T0_NS_15PhiloxCudaStateE)
        /*1964*/ 	.word	0x00000000


	//----- nvinfo : EIATTR_MIN_STACK_SIZE
	.align		4
.L_1132:
        /*1968*/ 	.byte	0x04, 0x12
        /*196a*/ 	.short	(.L_1134 - .L_1133)
	.align		4
.L_1133:
        /*196c*/ 	.word	index@(_ZN2at6native43_GLOBAL__N__7cc8d1ed_10_Dropout_cu_0e96ed3820fused_dropout_kernelIffmLin1ELin1EbEEvNS_4cuda6detail10TensorInfoIKT_T1_EENS5_IS6_S8_EENS5_IT4_S8_EES8_T0_NS_15PhiloxCudaStateE)
        /*1970*/ 	.word	0x00000000


	//----- nvinfo : EIATTR_MIN_STACK_SIZE
	.align		4
.L_1134:
        /*1974*/ 	.byte	0x04, 0x12
        /*1976*/ 	.short	(.L_1136 - .L_1135)
	.align		4
.L_1135:
        /*1978*/ 	.word	index@(_ZN2at6native43_GLOBAL__N__7cc8d1ed_10_Dropout_cu_0e96ed3820fused_dropout_kernelIffmLin1ELi1EbEEvNS_4cuda6detail10TensorInfoIKT_T1_EENS5_IS6_S8_EENS5_IT4_S8_EES8_T0_NS_15PhiloxCudaStateE)
        /*197c*/ 	.word	0x00000000


	//----- nvinfo : EIATTR_MIN_STACK_SIZE
	.align		4
.L_1136:
        /*1980*/ 	.byte	0x04, 0x12
        /*1982*/ 	.short	(.L_1138 - .L_1137)
	.align		4
.L_1137:
        /*1984*/ 	.word	index@(_ZN2at6native43_GLOBAL__N__7cc8d1ed_10_Dropout_cu_0e96ed3820fused_dropout_kernelIffmLi1ELi1EbEEvNS_4cuda6detail10TensorInfoIKT_T1_EENS5_IS6_S8_EENS5_IT4_S8_EES8_T0_NS_15PhiloxCudaStateE)
        /*1988*/ 	.word	0x00000000


	//----- nvinfo : EIATTR_MIN_STACK_SIZE
	.align		4
.L_1138:
        /*198c*/ 	.byte	0x04, 0x12
        /*198e*/ 	.short	(.L_1140 - .L_1139)
	.align		4
.L_1139:
        /*1990*/ 	.word	index@(_ZN2at6native43_GLOBAL__N__7cc8d1ed_10_Dropout_cu_0e96ed3824fused_dropout_kernel_vecIffmLi1ELi2EbEEvNS_4cuda6detail10TensorInfoIKT_T1_EENS5_IS6_S8_EENS5_IT4_S8_EES8_T0_NS_15PhiloxCudaStateE)
        /*1994*/ 	.word	0x00000000


	//----- nvinfo : EIATTR_MIN_STACK_SIZE
	.align		4
.L_1140:
        /*1998*/ 	.byte	0x04, 0x12
        /*199a*/ 	.short	(.L_1142 - .L_1141)
	.align		4
.L_1141:
        /*199c*/ 	.word	index@(_ZN2at6native43_GLOBAL__N__7cc8d1ed_10_Dropout_cu_0e96ed3824fused_dropout_kernel_vecIffmLi1ELi4EbEEvNS_4cuda6detail10TensorInfoIKT_T1_EENS5_IS6_S8_EENS5_IT4_S8_EES8_T0_NS_15PhiloxCudaStateE)
        /*19a0*/ 	.word	0x00000000


	//----- nvinfo : EIATTR_MIN_STACK_SIZE
	.align		4
.L_1142:
        /*19a4*/ 	.byte	0x04, 0x12
        /*19a6*/ 	.short	(.L_1144 - .L_1143)
	.align		4
.L_1143:
        /*19a8*/ 	.word	index@(_ZN2at6native43_GLOBAL__N__7cc8d1ed_10_Dropout_cu_0e96ed3824fused_dropout_kernel_vecIffmLi1ELi8EbEEvNS_4cuda6detail10TensorInfoIKT_T1_EENS5_IS6_S8_EENS5_IT4_S8_EES8_T0_NS_15PhiloxCudaStateE)
        /*19ac*/ 	.word	0x00000000


	//----- nvinfo : EIATTR_MIN_STACK_SIZE
	.align		4
.L_1144:
        /*19b0*/ 	.byte	0x04, 0x12
        /*19b2*/ 	.short	(.L_1146 - .L_1145)
	.align		4
.L_1145:
        /*19b4*/ 	.word	index@(_ZN2at6native43_GLOBAL__N__7cc8d1ed_10_Dropout_cu_0e96ed3824fused_dropout_kernel_vecIffmLi1ELi16EbEEvNS_4cuda6detail10TensorInfoIKT_T1_EENS5_IS6_S8_EENS5_IT4_S8_EES8_T0_NS_15PhiloxCudaStateE)
        /*19b8*/ 	.word	0x00000000


	//----- nvinfo : EIATTR_MIN_STACK_SIZE
	.align		4
.L_1146:
        /*19bc*/ 	.byte	0x04, 0x12
        /*19be*/ 	.short	(.L_1148 - .L_1147)
	.align		4
.L_1147:
        /*19c0*/ 	.word	index@(_ZN2at6native43_GLOBAL__N__7cc8d1ed_10_Dropout_cu_0e96ed3820fused_dropout_kernelIddmLin1ELin1EbEEvNS_4cuda6detail10TensorInfoIKT_T1_EENS5_IS6_S8_EENS5_IT4_S8_EES8_T0_NS_15PhiloxCudaStateE)
        /*19c4*/ 	.word	0x00000000


	//----- nvinfo : EIATTR_MIN_STACK_SIZE
	.align		4
.L_1148:
        /*19c8*/ 	.byte	0x04, 0x12
        /*19ca*/ 	.short	(.L_1150 - .L_1149)
	.align		4
.L_1149:
        /*19cc*/ 	.word	index@(_ZN2at6native43_GLOBAL__N__7cc8d1ed_10_Dropout_cu_0e96ed3820fused_dropout_kernelIddmLin1ELi1EbEEvNS_4cuda6detail10TensorInfoIKT_T1_EENS5_IS6_S8_EENS5_IT4_S8_EES8_T0_NS_15PhiloxCudaStateE)
        /*19d0*/ 	.word	0x00000000


	//----- nvinfo : EIATTR_MIN_STACK_SIZE
	.align		4
.L_1150:
        /*19d4*/ 	.byte	0x04, 0x12
        /*19d6*/ 	.short	(.L_1152 - .L_1151)
	.align		4
.L_1151:
        /*19d8*/ 	.word	index@(_ZN2at6native43_GLOBAL__N__7cc8d1ed_10_Dropout_cu_0e96ed3820fused_dropout_kernelIddmLi1ELi1EbEEvNS_4cuda6detail10TensorInfoIKT_T1_EENS5_IS6_S8_EENS5_IT4_S8_EES8_T0_NS_15PhiloxCudaStateE)
        /*19dc*/ 	.word	0x00000000


	//----- nvinfo : EIATTR_MIN_STACK_SIZE
	.align		4
.L_1152:
        /*19e0*/ 	.byte	0x04, 0x12
        /*19e2*/ 	.short	(.L_1154 - .L_1153)
	.align		4
.L_1153:
        /*19e4*/ 	.word	index@(_ZN2at6native43_GLOBAL__N__7cc8d1ed_10_Dropout_cu_0e96ed3824fused_dropout_kernel_vecIddmLi1ELi2EbEEvNS_4cuda6detail10TensorInfoIKT_T1_EENS5_IS6_S8_EENS5_IT4_S8_EES8_T0_NS_15PhiloxCudaStateE)
        /*19e8*/ 	.word	0x00000000


	//----- nvinfo : EIATTR_MIN_STACK_SIZE
	.align		4
.L_1154:
        /*19ec*/ 	.byte	0x04, 0x12
        /*19ee*/ 	.short	(.L_1156 - .L_1155)
	.align		4
.L_1155:
        /*19f0*/ 	.word	index@(_ZN2at6native43_GLOBAL__N__7cc8d1ed_10_Dropout_cu_0e96ed3824fused_dropout_kernel_vecIddmLi1ELi4EbEEvNS_4cuda6detail10TensorInfoIKT_T1_EENS5_IS6_S8_EENS5_IT4_S8_EES8_T0_NS_15PhiloxCudaStateE)
        /*19f4*/ 	.word	0x00000000


	//----- nvinfo : EIATTR_MIN_STACK_SIZE
	.align		4
.L_1156:
        /*19f8*/ 	.byte	0x04, 0x12
        /*19fa*/ 	.short	(.L_1158 - .L_1157)
	.align		4
.L_1157:
        /*19fc*/ 	.word	index@(_ZN2at6native43_GLOBAL__N__7cc8d1ed_10_Dropout_cu_0e96ed3824fused_dropout_kernel_vecIddmLi1ELi8EbEEvNS_4cuda6detail10TensorInfoIKT_T1_EENS5_IS6_S8_EENS5_IT4_S8_EES8_T0_NS_15PhiloxCudaStateE)
        /*1a00*/ 	.word	0x00000000


	//----- nvinfo : EIATTR_MIN_STACK_SIZE
	.align		4
.L_1158:
        /*1a04*/ 	.byte	0x04, 0x12
        /*1a06*/ 	.short	(.L_1160 - .L_1159)
	.align		4
.L_1159:
        /*1a08*/ 	.word	index@(_ZN2at6native43_GLOBAL__N__7cc8d1ed_10_Dropout_cu_0e96ed3824fused_dropout_kernel_vecIddmLi1ELi16EbEEvNS_4cuda6detail10TensorInfoIKT_T1_EENS5_IS6_S8_EENS5_IT4_S8_EES8_T0_NS_15PhiloxCudaStateE)
        /*1a0c*/ 	.word	0x00000008


	//----- nvinfo : EIATTR_MIN_STACK_SIZE
	.align		4
.L_1160:
        /*1a10*/ 	.byte	0x04, 0x12
        /*1a12*/ 	.short	(.L_1162 - .L_1161)
	.align		4
.L_1161:
        /*1a14*/ 	.word	index@(_ZN2at6native43_GLOBAL__N__7cc8d1ed_10_Dropout_cu_0e96ed3820fused_dropout_kernelIN3c108BFloat16EfjLin1ELin1EbEEvNS_4cuda6detail10TensorInfoIKT_T1_EENS7_IS8_SA_EENS7_IT4_SA_EESA_T0_NS_15PhiloxCudaStateE)
        /*1a18*/ 	.word	0x00000000


	//----- nvinfo : EIATTR_MIN_STACK_SIZE
	.align		4
.L_1162:
        /*1a1c*/ 	.byte	0x04, 0x12
        /*1a1e*/ 	.short	(.L_1164 - .L_1163)
	.align		4
.L_1163:
        /*1a20*/ 	.word	index@(_ZN2at6native43_GLOBAL__N__7cc8d1ed_10_Dropout_cu_0e96ed3820fused_dropout_kernelIN3c108BFloat16EfjLin1ELi1EbEEvNS_4cuda6detail10TensorInfoIKT_T1_EENS7_IS8_SA_EENS7_IT4_SA_EESA_T0_NS_15PhiloxCudaStateE)
        /*1a24*/ 	.word	0x00000000


	//----- nvinfo : EIATTR_MIN_STACK_SIZE
	.align		4
.L_1164:
        /*1a28*/ 	.byte	0x04, 0x12
        /*1a2a*/ 	.short	(.L_1166 - .L_1165)
	.align		4
.L_1165:
        /*1a2c*/ 	.word	index@(_ZN2at6native43_GLOBAL__N__7cc8d1ed_10_Dropout_cu_0e96ed3820fused_dropout_kernelIN3c108BFloat16EfjLi1ELi1EbEEvNS_4cuda6detail10TensorInfoIKT_T1_EENS7_IS8_SA_EENS7_IT4_SA_EESA_T0_NS_15PhiloxCudaStateE)
        /*1a30*/ 	.word	0x00000000


	//----- nvinfo : EIATTR_MIN_STACK_SIZE
	.align		4
.L_1166:
        /*1a34*/ 	.byte	0x04, 0x12
        /*1a36*/ 	.short	(.L_1168 - .L_1167)
	.align		4
.L_1167:
        /*1a38*/ 	.word	index@(_ZN2at6native43_GLOBAL__N__7cc8d1ed_10_Dropout_cu_0e96ed3824fused_dropout_kernel_vecIN3c108BFloat16EfjLi1ELi2EbEEvNS_4cuda6detail10TensorInfoIKT_T1_EENS7_IS8_SA_EENS7_IT4_SA_EESA_T0_NS_15PhiloxCudaStateE)
        /*1a3c*/ 	.word	0x00000000


	//----- nvinfo : EIATTR_MIN_STACK_SIZE
	.align		4
.L_1168:
        /*1a40*/ 	.byte	0x04, 0x12
        /*1a42*/ 	.short	(.L_1170 - .L_1169)
	.align		4
.L_1169:
        /*1a44*/ 	.word	index@(_ZN2at6native43_GLOBAL__N__7cc8d1ed_10_Dropout_cu_0e96ed3824fused_dropout_kernel_vecIN3c108BFloat16EfjLi1ELi4EbEEvNS_4cuda6detail10TensorInfoIKT_T1_EENS7_IS8_SA_EENS7_IT4_SA_EESA_T0_NS_15PhiloxCudaStateE)
        /*1a48*/ 	.word	0x00000000


	//----- nvinfo : EIATTR_MIN_STACK_SIZE
	.align		4
.L_1170:
        /*1a4c*/ 	.byte	0x04, 0x12
        /*1a4e*/ 	.short	(.L_1172 - .L_1171)
	.align		4
.L_1171:
        /*1a50*/ 	.word	index@(_ZN2at6native43_GLOBAL__N__7cc8d1ed_10_Dropout_cu_0e96ed3824fused_dropout_kernel_vecIN3c108BFloat16EfjLi1ELi8EbEEvNS_4cuda6detail10TensorInfoIKT_T1_EENS7_IS8_SA_EENS7_IT4_SA_EESA_T0_NS_15PhiloxCudaStateE)
        /*1a54*/ 	.word	0x00000000


	//----- nvinfo : EIATTR_MIN_STACK_SIZE
	.align		4
.L_1172:
        /*1a58*/ 	.byte	0x04, 0x12
        /*1a5a*/ 	.short	(.L_1174 - .L_1173)
	.align		4
.L_1173:
        /*1a5c*/ 	.word	index@(_ZN2at6native43_GLOBAL__N__7cc8d1ed_10_Dropout_cu_0e96ed3824fused_dropout_kernel_vecIN3c108BFloat16EfjLi1ELi16EbEEvNS_4cuda6detail10TensorInfoIKT_T1_EENS7_IS8_SA_EENS7_IT4_SA_EESA_T0_NS_15PhiloxCudaStateE)
        /*1a60*/ 	.word	0x00000000


	//----- nvinfo : EIATTR_MIN_STACK_SIZE
	.align		4
.L_1174:
        /*1a64*/ 	.byte	0x04, 0x12
        /*1a66*/ 	.short	(.L_1176 - .L_1175)
	.align		4
.L_1175:
        /*1a68*/ 	.word	index@(_ZN2at6native43_GLOBAL__N__7cc8d1ed_10_Dropout_cu_0e96ed3820fused_dropout_kernelIN3c104HalfEfjLin1ELin1EbEEvNS_4cuda6detail10TensorInfoIKT_T1_EENS7_IS8_SA_EENS7_IT4_SA_EESA_T0_NS_15PhiloxCudaStateE)
        /*1a6c*/ 	.word	0x00000000


	//----- nvinfo : EIATTR_MIN_STACK_SIZE
	.align		4
.L_1176:
        /*1a70*/ 	.byte	0x04, 0x12
        /*1a72*/ 	.short	(.L_1178 - .L_1177)
	.align		4
.L_1177:
        /*1a74*/ 	.word	index@(_ZN2at6native43_GLOBAL__N__7cc8d1ed_10_Dropout_cu_0e96ed3820fused_dropout_kernelIN3c104HalfEfjLin1ELi1EbEEvNS_4cuda6detail10TensorInfoIKT_T1_EENS7_IS8_SA_EENS7_IT4_SA_EESA_T0_NS_15PhiloxCudaStateE)
        /*1a78*/ 	.word	0x00000000


	//----- nvinfo : EIATTR_MIN_STACK_SIZE
	.align		4
.L_1178:
        /*1a7c*/ 	.byte	0x04, 0x12
        /*1a7e*/ 	.short	(.L_1180 - .L_1179)
	.align		4
.L_1179:
        /*1a80*/ 	.word	index@(_ZN2at6native43_GLOBAL__N__7cc8d1ed_10_Dropout_cu_0e96ed3820fused_dropout_kernelIN3c104HalfEfjLi1ELi1EbEEvNS_4cuda6detail10TensorInfoIKT_T1_EENS7_IS8_SA_EENS7_IT4_SA_EESA_T0_NS_15PhiloxCudaStateE)
        /*1a84*/ 	.word	0x00000000


	//----- nvinfo : EIATTR_MIN_STACK_SIZE
	.align		4
.L_1180:
        /*1a88*/ 	.byte	0x04, 0x12
        /*1a8a*/ 	.short	(.L_1182 - .L_1181)
	.align		4
.L_1181:
        /*1a8c*/ 	.word	index@(_ZN2at6native43_GLOBAL__N__7cc8d1ed_10_Dropout_cu_0e96ed3824fused_dropout_kernel_vecIN3c104HalfEfjLi1ELi2EbEEvNS_4cuda6detail10TensorInfoIKT_T1_EENS7_IS8_SA_EENS7_IT4_SA_EESA_T0_NS_15PhiloxCudaStateE)
        /*1a90*/ 	.word	0x00000000


	//----- nvinfo : EIATTR_MIN_STACK_SIZE
	.align		4
.L_1182:
        /*1a94*/ 	.byte	0x04, 0x12
        /*1a96*/ 	.short	(.L_1184 - .L_1183)
	.align		4
.L_1183:
        /*1a98*/ 	.word	index@(_ZN2at6native43_GLOBAL__N__7cc8d1ed_10_Dropout_cu_0e96ed3824fused_dropout_kernel_vecIN3c104HalfEfjLi1ELi4EbEEvNS_4cuda6detail10TensorInfoIKT_T1_EENS7_IS8_SA_EENS7_IT4_SA_EESA_T0_NS_15PhiloxCudaStateE)
        /*1a9c*/ 	.word	0x00000000


	//----- nvinfo : EIATTR_MIN_STACK_SIZE
	.align		4
.L_1184:
        /*1aa0*/ 	.byte	0x04, 0x12
        /*1aa2*/ 	.short	(.L_1186 - .L_1185)
	.align		4
.L_1185:
        /*1aa4*/ 	.word	index@(_ZN2at6native43_GLOBAL__N__7cc8d1ed_10_Dropout_cu_0e96ed3824fused_dropout_kernel_vecIN3c104HalfEfjLi1ELi8EbEEvNS_4cuda6detail10TensorInfoIKT_T1_EENS7_IS8_SA_EENS7_IT4_SA_EESA_T0_NS_15PhiloxCudaStateE)
        /*1aa8*/ 	.word	0x00000000


	//----- nvinfo : EIATTR_MIN_STACK_SIZE
	.align		4
.L_1186:
        /*1aac*/ 	.byte	0x04, 0x12
        /*1aae*/ 	.short	(.L_1188 - .L_1187)
	.align		4
.L_1187:
        /*1ab0*/ 	.word	index@(_ZN2at6native43_GLOBAL__N__7cc8d1ed_10_Dropout_cu_0e96ed3824fused_dropout_kernel_vecIN3c104HalfEfjLi1ELi16EbEEvNS_4cuda6detail10TensorInfoIKT_T1_EENS7_IS8_SA_EENS7_IT4_SA_EESA_T0_NS_15PhiloxCudaStateE)
        /*1ab4*/ 	.word	0x00000000


	//----- nvinfo : EIATTR_MIN_STACK_SIZE
	.align		4
.L_1188:
        /*1ab8*/ 	.byte	0x04, 0x12
        /*1aba*/ 	.short	(.L_1190 - .L_1189)
	.align		4
.L_1189:
        /*1abc*/ 	.word	index@(_ZN2at6native43_GLOBAL__N__7cc8d1ed_10_Dropout_cu_0e96ed3820fused_dropout_kernelIffjLin1ELin1EbEEvNS_4cuda6detail10TensorInfoIKT_T1_EENS5_IS6_S8_EENS5_IT4_S8_EES8_T0_NS_15PhiloxCudaStateE)
        /*1ac0*/ 	.word	0x00000000


	//----- nvinfo : EIATTR_MIN_STACK_SIZE
	.align		4
.L_1190:
        /*1ac4*/ 	.byte	0x04, 0x12
        /*1ac6*/ 	.short	(.L_1192 - .L_1191)
	.align		4
.L_1191:
        /*1ac8*/ 	.word	index@(_ZN2at6native43_GLOBAL__N__7cc8d1ed_10_Dropout_cu_0e96ed3820fused_dropout_kernelIffjLin1ELi1EbEEvNS_4cuda6detail10TensorInfoIKT_T1_EENS5_IS6_S8_EENS5_IT4_S8_EES8_T0_NS_15PhiloxCudaStateE)
        /*1acc*/ 	.word	0x00000000


	//----- nvinfo : EIATTR_MIN_STACK_SIZE
	.align		4
.L_1192:
        /*1ad0*/ 	.byte	0x04, 0x12
        /*1ad2*/ 	.short	(.L_1194 - .L_1193)
	.align		4
.L_1193:
        /*1ad4*/ 	.word	index@(_ZN2at6native43_GLOBAL__N__7cc8d1ed_10_Dropout_cu_0e96ed3820fused_dropout_kernelIffjLi1ELi1EbEEvNS_4cuda6detail10TensorInfoIKT_T1_EENS5_IS6_S8_EENS5_IT4_S8_EES8_T0_NS_15PhiloxCudaStateE)
        /*1ad8*/ 	.word	0x00000000


	//----- nvinfo : EIATTR_MIN_STACK_SIZE
	.align		4
.L_1194:
        /*1adc*/ 	.byte	0x04, 0x12
        /*1ade*/ 	.short	(.L_1196 - .L_1195)
	.align		4
.L_1195:
        /*1ae0*/ 	.word	index@(_ZN2at6native43_GLOBAL__N__7cc8d1ed_10_Dropout_cu_0e96ed3824fused_dropout_kernel_vecIffjLi1ELi2EbEEvNS_4cuda6detail10TensorInfoIKT_T1_EENS5_IS6_S8_EENS5_IT4_S8_EES8_T0_NS_15PhiloxCudaStateE)
        /*1ae4*/ 	.word	0x00000000


	//----- nvinfo : EIATTR_MIN_STACK_SIZE
	.align		4
.L_1196:
        /*1ae8*/ 	.byte	0x04, 0x12
        /*1aea*/ 	.short	(.L_1198 - .L_1197)
	.align		4
.L_1197:
        /*1aec*/ 	.word	index@(_ZN2at6native43_GLOBAL__N__7cc8d1ed_10_Dropout_cu_0e96ed3824fused_dropout_kernel_vecIffjLi1ELi4EbEEvNS_4cuda6detail10TensorInfoIKT_T1_EENS5_IS6_S8_EENS5_IT4_S8_EES8_T0_NS_15PhiloxCudaStateE)
        /*1af0*/ 	.word	0x00000000


	//----- nvinfo : EIATTR_MIN_STACK_SIZE
	.align		4
.L_1198:
        /*1af4*/ 	.byte	0x04, 0x12
        /*1af6*/ 	.short	(.L_1200 - .L_1199)
	.align		4
.L_1199:
        /*1af8*/ 	.word	index@(_ZN2at6native43_GLOBAL__N__7cc8d1ed_10_Dropout_cu_0e96ed3824fused_dropout_kernel_vecIffjLi1ELi8EbEEvNS_4cuda6detail10TensorInfoIKT_T1_EENS5_IS6_S8_EENS5_IT4_S8_EES8_T0_NS_15PhiloxCudaStateE)
        /*1afc*/ 	.word	0x00000000


	//----- nvinfo : EIATTR_MIN_STACK_SIZE
	.align		4
.L_1200:
        /*1b00*/ 	.byte	0x04, 0x12
        /*1b02*/ 	.short	(.L_1202 - .L_1201)
	.align		4
.L_1201:
        /*1b04*/ 	.word	index@(_ZN2at6native43_GLOBAL__N__7cc8d1ed_10_Dropout_cu_0e96ed3824fused_dropout_kernel_vecIffjLi1ELi16EbEEvNS_4cuda6detail10TensorInfoIKT_T1_EENS5_IS6_S8_EENS5_IT4_S8_EES8_T0_NS_15PhiloxCudaStateE)
        /*1b08*/ 	.word	0x00000000


	//----- nvinfo : EIATTR_MIN_STACK_SIZE
	.align		4
.L_1202:
        /*1b0c*/ 	.byte	0x04, 0x12
        /*1b0e*/ 	.short	(.L_1204 - .L_1203)
	.align		4
.L_1203:
        /*1b10*/ 	.word	index@(_ZN2at6native43_GLOBAL__N__7cc8d1ed_10_Dropout_cu_0e96ed3820fused_dropout_kernelIddjLin1ELin1EbEEvNS_4cuda6detail10TensorInfoIKT_T1_EENS5_IS6_S8_EENS5_IT4_S8_EES8_T0_NS_15PhiloxCudaStateE)
        /*1b14*/ 	.word	0x00000000


	//----- nvinfo : EIATTR_MIN_STACK_SIZE
	.align		4
.L_1204:
        /*1b18*/ 	.byte	0x04, 0x12
        /*1b1a*/ 	.short	(.L_1206 - .L_1205)
	.align		4
.L_1205:
        /*1b1c*/ 	.word	index@(_ZN2at6native43_GLOBAL__N__7cc8d1ed_10_Dropout_cu_0e96ed3820fused_dropout_kernelIddjLin1ELi1EbEEvNS_4cuda6detail10TensorInfoIKT_T1_EENS5_IS6_S8_EENS5_IT4_S8_EES8_T0_NS_15PhiloxCudaStateE)
        /*1b20*/ 	.word	0x00000000


	//----- nvinfo : EIATTR_MIN_STACK_SIZE
	.align		4
.L_1206:
        /*1b24*/ 	.byte	0x04, 0x12
        /*1b26*/ 	.short	(.L_1208 - .L_1207)
	.align		4
.L_1207:
        /*1b28*/ 	.word	index@(_ZN2at6native43_GLOBAL__N__7cc8d1ed_10_Dropout_cu_0e96ed3820fused_dropout_kernelIddjLi1ELi1EbEEvNS_4cuda6detail10TensorInfoIKT_T1_EENS5_IS6_S8_EENS5_IT4_S8_EES8_T0_NS_15PhiloxCudaStateE)
        /*1b2c*/ 	.word	0x00000000


	//----- nvinfo : EIATTR_MIN_STACK_SIZE
	.align		4
.L_1208:
        /*1b30*/ 	.byte	0x04, 0x12
        /*1b32*/ 	.short	(.L_1210 - .L_1209)
	.align		4
.L_1209:
        /*1b34*/ 	.word	index@(_ZN2at6native43_GLOBAL__N__7cc8d1ed_10_Dropout_cu_0e96ed3824fused_dropout_kernel_vecIddjLi1ELi2EbEEvNS_4cuda6detail10TensorInfoIKT_T1_EENS5_IS6_S8_EENS5_IT4_S8_EES8_T0_NS_15PhiloxCudaStateE)
        /*1b38*/ 	.word	0x00000000


	//----- nvinfo : EIATTR_MIN_STACK_SIZE
	.align		4
.L_1210:
        /*1b3c*/ 	.byte	0x04, 0x12
        /*1b3e*/ 	.short	(.L_1212 - .L_1211)
	.align		4
.L_1211:
        /*1b40*/ 	.word	index@(_ZN2at6native43_GLOBAL__N__7cc8d1ed_10_Dropout_cu_0e96ed3824fused_dropout_kernel_vecIddjLi1ELi4EbEEvNS_4cuda6detail10TensorInfoIKT_T1_EENS5_IS6_S8_EENS5_IT4_S8_EES8_T0_NS_15PhiloxCudaStateE)
        /*1b44*/ 	.word	0x00000000


	//----- nvinfo : EIATTR_MIN_STACK_SIZE
	.align		4
.L_1212:
        /*1b48*/ 	.byte	0x04, 0x12
        /*1b4a*/ 	.short	(.L_1214 - .L_1213)
	.align		4
.L_1213:
        /*1b4c*/ 	.word	index@(_ZN2at6native43_GLOBAL__N__7cc8d1ed_10_Dropout_cu_0e96ed3824fused_dropout_kernel_vecIddjLi1ELi8EbEEvNS_4cuda6detail10TensorInfoIKT_T1_EENS5_IS6_S8_EENS5_IT4_S8_EES8_T0_NS_15PhiloxCudaStateE)
        /*1b50*/ 	.word	0x00000000


	//----- nvinfo : EIATTR_MIN_STACK_SIZE
	.align		4
.L_1214:
        /*1b54*/ 	.byte	0x04, 0x12
        /*1b56*/ 	.short	(.L_1216 - .L_1215)
	.align		4
.L_1215:
        /*1b58*/ 	.word	index@(_ZN2at6native43_GLOBAL__N__7cc8d1ed_10_Dropout_cu_0e96ed3824fused_dropout_kernel_vecIddjLi1ELi16EbEEvNS_4cuda6detail10TensorInfoIKT_T1_EENS5_IS6_S8_EENS5_IT4_S8_EES8_T0_NS_15PhiloxCudaStateE)
        /*1b5c*/ 	.word	0x00000030


	//----- nvinfo : EIATTR_MIN_STACK_SIZE
	.align		4
.L_1216:
        /*1b60*/ 	.byte	0x04, 0x12
        /*1b62*/ 	.short	(.L_1218 - .L_1217)
	.align		4
.L_1217:
        /*1b64*/ 	.word	index@(_ZN2at6native18elementwise_kernelILi128ELi4EZNS0_15gpu_kernel_implIZNS0_43_GLOBAL__N__7cc8d1ed_10_Dropout_cu_0e96ed3819masked_scale_kernelIhN3c108BFloat16EfEEvRNS_6TensorERKS7_SA_T1_EUlS6_hE_EEvRNS_18TensorIteratorBaseERKT_EUliE_EEviSB_)
        /*1b68*/ 	.word	0x00000000


	//----- nvinfo : EIATTR_MIN_STACK_SIZE
	.align		4
.L_1218:
        /*1b6c*/ 	.byte	0x04, 0x12
        /*1b6e*/ 	.short	(.L_1220 - .L_1219)
	.align		4
.L_1219:
        /*1b70*/ 	.word	index@(_ZN2at6native27unrolled_elementwise_kernelIZNS0_43_GLOBAL__N__7cc8d1ed_10_Dropout_cu_0e96ed3819masked_scale_kernelIhN3c108BFloat16EfEEvRNS_6TensorERKS6_S9_T1_EUlS5_hE_St5arrayIPcLm3EELi4E23TrivialOffsetCalculatorILi2EjESF_ILi1EjENS0_6memory12LoadWithCastILi2EEENSI_13StoreWithCastILi1EEEEEviT_T0_T2_T3_T4_T5_)
        /*1b74*/ 	.word	0x00000000


	//----- nvinfo : EIATTR_MIN_STACK_SIZE
	.align		4
.L_1220:
        /*1b78*/ 	.byte	0x04, 0x12
        /*1b7a*/ 	.short	(.L_1222 - .L_1221)
	.align		4
.L_1221:
        /*1b7c*/ 	.word	index@(_ZN2at6native18elementwise_kernelILi128ELi4EZNS0_22gpu_kernel_impl_nocastIZNS0_43_GLOBAL__N__7cc8d1ed_10_Dropout_cu_0e96ed3819masked_scale_kernelIhN3c108BFloat16EfEEvRNS_6TensorERKS7_SA_T1_EUlS6_hE_EEvRNS_18TensorIteratorBaseERKT_EUliE_EEviSB_)
        /*1b80*/ 	.word	0x00000000


	//----- nvinfo : EIATTR_MIN_STACK_SIZE
	.align		4
.L_1222:
        /*1b84*/ 	.byte	0x04, 0x12
        /*1b86*/ 	.short	(.L_1224 - .L_1223)
	.align		4
.L_1223:
        /*1b88*/ 	.word	index@(_ZN2at6native27unrolled_elementwise_kernelIZNS0_43_GLOBAL__N__7cc8d1ed_10_Dropout_cu_0e96ed3819masked_scale_kernelIhN3c108BFloat16EfEEvRNS_6TensorERKS6_S9_T1_EUlS5_hE_St5arrayIPcLm3EELi4E23TrivialOffsetCalculatorILi2EjESF_ILi1EjENS0_6memory15LoadWithoutCastENSI_16StoreWithoutCastEEEviT_T0_T2_T3_T4_T5_)
        /*1b8c*/ 	.word	0x00000000


	//----- nvinfo : EIATTR_MIN_STACK_SIZE
	.align		4
.L_1224:
        /*1b90*/ 	.byte	0x04, 0x12
        /*1b92*/ 	.short	(.L_1226 - .L_1225)
	.align		4
.L_1225:
        /*1b94*/ 	.word	index@(_ZN2at6native29vectorized_elementwise_kernelILi2EZNS0_43_GLOBAL__N__7cc8d1ed_10_Dropout_cu_0e96ed3819masked_scale_kernelIhN3c108BFloat16EfEEvRNS_6TensorERKS6_S9_T1_EUlS5_hE_St5arrayIPcLm3EEEEviT0_SA_)
        /*1b98*/ 	.word	0x00000000


	//----- nvinfo : EIATTR_MIN_STACK_SIZE
	.align		4
.L_1226:
        /*1b9c*/ 	.byte	0x04, 0x12
        /*1b9e*/ 	.short	(.L_1228 - .L_1227)
	.align		4
.L_1227:
        /*1ba0*/ 	.word	index@(_ZN2at6native29vectorized_elementwise_kernelILi4EZNS0_43_GLOBAL__N__7cc8d1ed_10_Dropout_cu_0e96ed3819masked_scale_kernelIhN3c108BFloat16EfEEvRNS_6TensorERKS6_S9_T1_EUlS5_hE_St5arrayIPcLm3EEEEviT0_SA_)
        /*1ba4*/ 	.word	0x00000000


	//----- nvinfo : EIATTR_MIN_STACK_SIZE
	.align		4
.L_1228:
        /*1ba8*/ 	.byte	0x04, 0x12
        /*1baa*/ 	.short	(.L_1230 - .L_1229)
	.align		4
.L_1229:
        /*1bac*/ 	.word	index@(_ZN2at6native29vectorized_elementwise_kernelILi8EZNS0_43_GLOBAL__N__7cc8d1ed_10_Dropout_cu_0e96ed3819masked_scale_kernelIhN3c108BFloat16EfEEvRNS_6TensorERKS6_S9_T1_EUlS5_hE_St5arrayIPcLm3EEEEviT0_SA_)
        /*1bb0*/ 	.word	0x00000000


	//----- nvinfo : EIATTR_MIN_STACK_SIZE
	.align		4
.L_1230:
        /*1bb4*/ 	.byte	0x04, 0x12
        /*1bb6*/ 	.short	(.L_1232 - .L_1231)
	.align		4
.L_1231:
        /*1bb8*/ 	.word	index@(_ZN2at6native18elementwise_kernelILi128ELi4EZNS0_15gpu_kernel_implIZNS0_43_GLOBAL__N__7cc8d1ed_10_Dropout_cu_0e96ed3819masked_scale_kernelIhN3c104HalfEfEEvRNS_6TensorERKS7_SA_T1_EUlS6_hE_EEvRNS_18TensorIteratorBaseERKT_EUliE_EEviSB_)
        /*1bbc*/ 	.word	0x00000000


	//----- nvinfo : EIATTR_MIN_STACK_SIZE
	.align		4
.L_1232:
        /*1bc0*/ 	.byte	0x04, 0x12
        /*1bc2*/ 	.short	(.L_1234 - .L_1233)
	.align		4
.L_1233:
        /*1bc4*/ 	.word	index@(_ZN2at6native27unrolled_elementwise_kernelIZNS0_43_GLOBAL__N__7cc8d1ed_10_Dropout_cu_0e96ed3819masked_scale_kernelIhN3c104HalfEfEEvRNS_6TensorERKS6_S9_T1_EUlS5_hE_St5arrayIPcLm3EELi4E23TrivialOffsetCalculatorILi2EjESF_ILi1EjENS0_6memory12LoadWithCastILi2EEENSI_13StoreWithCastILi1EEEEEviT_T0_T2_T3_T4_T5_)
        /*1bc8*/ 	.word	0x00000000


	//----- nvinfo : EIATTR_MIN_STACK_SIZE
	.align		4
.L_1234:
        /*1bcc*/ 	.byte	0x04, 0x12
        /*1bce*/ 	.short	(.L_1236 - .L_1235)
	.align		4
.L_1235:
        /*1bd0*/ 	.word	index@(_ZN2at6native18elementwise_kernelILi128ELi4EZNS0_22gpu_kernel_impl_nocastIZNS0_43_GLOBAL__N__7cc8d1ed_10_Dropout_cu_0e96ed3819masked_scale_kernelIhN3c104HalfEfEEvRNS_6TensorERKS7_SA_T1_EUlS6_hE_EEvRNS_18TensorIteratorBaseERKT_EUliE_EEviSB_)
        /*1bd4*/ 	.word	0x00000000


	//----- nvinfo : EIATTR_MIN_STACK_SIZE
	.align		4
.L_1236:
        /*1bd8*/ 	.byte	0x04, 0x12
        /*1bda*/ 	.short	(.L_1238 - .L_1237)
	.align		4
.L_1237:
        /*1bdc*/ 	.word	index@(_ZN2at6native27unrolled_elementwise_kernelIZNS0_43_GLOBAL__N__7cc8d1ed_10_Dropout_cu_0e96ed3819masked_scale_kernelIhN3c104HalfEfEEvRNS_6TensorERKS6_S9_T1_EUlS5_hE_St5arrayIPcLm3EELi4E23TrivialOffsetCalculatorILi2EjESF_ILi1EjENS0_6memory15LoadWithoutCastENSI_16StoreWithoutCastEEEviT_T0_T2_T3_T4_T5_)
        /*1be0*/ 	.word	0x00000000


	//----- nvinfo : EIATTR_MIN_STACK_SIZE
	.align		4
.L_1238:
        /*1be4*/ 	.byte	0x04, 0x12
        /*1be6*/ 	.short	(.L_1240 - .L_1239)
	.align		4
.L_1239:
        /*1be8*/ 	.word	index@(_ZN2at6native29vectorized_elementwise_kernelILi2EZNS0_43_GLOBAL__N__7cc8d1ed_10_Dropout_cu_0e96ed3819masked_scale_kernelIhN3c104HalfEfEEvRNS_6TensorERKS6_S9_T1_EUlS5_hE_St5arrayIPcLm3EEEEviT0_SA_)
        /*1bec*/ 	.word	0x00000000


	//----- nvinfo : EIATTR_MIN_STACK_SIZE
	.align		4
.L_1240:
        /*1bf0*/ 	.byte	0x04, 0x12
        /*1bf2*/ 	.short	(.L_1242 - .L_1241)
	.align		4
.L_1241:
        /*1bf4*/ 	.word	index@(_ZN2at6native29vectorized_elementwise_kernelILi4EZNS0_43_GLOBAL__N__7cc8d1ed_10_Dropout_cu_0e96ed3819masked_scale_kernelIhN3c104HalfEfEEvRNS_6TensorERKS6_S9_T1_EUlS5_hE_St5arrayIPcLm3EEEEviT0_SA_)
        /*1bf8*/ 	.word	0x00000000


	//----- nvinfo : EIATTR_MIN_STACK_SIZE
	.align		4
.L_1242:
        /*1bfc*/ 	.byte	0x04, 0x12
        /*1bfe*/ 	.short	(.L_1244 - .L_1243)
	.align		4
.L_1243:
        /*1c00*/ 	.word	index@(_ZN2at6native29vectorized_elementwise_kernelILi8EZNS0_43_GLOBAL__N__7cc8d1ed_10_Dropout_cu_0e96ed3819masked_scale_kernelIhN3c104HalfEfEEvRNS_6TensorERKS6_S9_T1_EUlS5_hE_St5arrayIPcLm3EEEEviT0_SA_)
        /*1c04*/ 	.word	0x00000000


	//----- nvinfo : EIATTR_MIN_STACK_SIZE
	.align		4
.L_1244:
        /*1c08*/ 	.byte	0x04, 0x12
        /*1c0a*/ 	.short	(.L_1246 - .L_1245)
	.align		4
.L_1245:
        /*1c0c*/ 	.word	index@(_ZN2at6native18elementwise_kernelILi128ELi4EZNS0_15gpu_kernel_implIZNS0_43_GLOBAL__N__7cc8d1ed_10_Dropout_cu_0e96ed3819masked_scale_kernelIhffEEvRNS_6TensorERKS5_S8_T1_EUlfhE_EEvRNS_18TensorIteratorBaseERKT_EUliE_EEviS9_)
        /*1c10*/ 	.word	0x00000000


	//----- nvinfo : EIATTR_MIN_STACK_SIZE
	.align		4
.L_1246:
        /*1c14*/ 	.byte	0x04, 0x12
        /*1c16*/ 	.short	(.L_1248 - .L_1247)
	.align		4
.L_1247:
        /*1c18*/ 	.word	index@(_ZN2at6native27unrolled_elementwise_kernelIZNS0_43_GLOBAL__N__7cc8d1ed_10_Dropout_cu_0e96ed3819masked_scale_kernelIhffEEvRNS_6TensorERKS4_S7_T1_EUlfhE_St5arrayIPcLm3EELi4E23TrivialOffsetCalculatorILi2EjESD_ILi1EjENS0_6memory12LoadWithCastILi2EEENSG_13StoreWithCastILi1EEEEEviT_T0_T2_T3_T4_T5_)
        /*1c1c*/ 	.word	0x00000000


	//----- nvinfo : EIATTR_MIN_STACK_SIZE
	.align		4
.L_1248:
        /*1c20*/ 	.byte	0x04, 0x12
        /*1c22*/ 	.short	(.L_1250 - .L_1249)
	.align		4
.L_1249:
        /*1c24*/ 	.word	index@(_ZN2at6native18elementwise_kernelILi128ELi2EZNS0_22gpu_kernel_impl_nocastIZNS0_43_GLOBAL__N__7cc8d1ed_10_Dropout_cu_0e96ed3819masked_scale_kernelIhffEEvRNS_6TensorERKS5_S8_T1_EUlfhE_EEvRNS_18TensorIteratorBaseERKT_EUliE_EEviS9_)
        /*1c28*/ 	.word	0x00000000


	//----- nvinfo : EIATTR_MIN_STACK_SIZE
	.align		4
.L_1250:
        /*1c2c*/ 	.byte	0x04, 0x12
        /*1c2e*/ 	.short	(.L_1252 - .L_1251)
	.align		4
.L_1251:
        /*1c30*/ 	.word	index@(_ZN2at6native27unrolled_elementwise_kernelIZNS0_43_GLOBAL__N__7cc8d1ed_10_Dropout_cu_0e96ed3819masked_scale_kernelIhffEEvRNS_6TensorERKS4_S7_T1_EUlfhE_St5arrayIPcLm3EELi4E23TrivialOffsetCalculatorILi2EjESD_ILi1EjENS0_6memory15LoadWithoutCastENSG_16StoreWithoutCastEEEviT_T0_T2_T3_T4_T5_)
        /*1c34*/ 	.word	0x00000000


	//----- nvinfo : EIATTR_MIN_STACK_SIZE
	.align		4
.L_1252:
        /*1c38*/ 	.byte	0x04, 0x12
        /*1c3a*/ 	.short	(.L_1254 - .L_1253)
	.align		4
.L_1253:
        /*1c3c*/ 	.word	index@(_ZN2at6native29vectorized_elementwise_kernelILi2EZNS0_43_GLOBAL__N__7cc8d1ed_10_Dropout_cu_0e96ed3819masked_scale_kernelIhffEEvRNS_6TensorERKS4_S7_T1_EUlfhE_St5arrayIPcLm3EEEEviT0_S8_)
        /*1c40*/ 	.word	0x00000000


	//----- nvinfo : EIATTR_MIN_STACK_SIZE
	.align		4
.L_1254:
        /*1c44*/ 	.byte	0x04, 0x12
        /*1c46*/ 	.short	(.L_1256 - .L_1255)
	.align		4
.L_1255:
        /*1c48*/ 	.word	index@(_ZN2at6native29vectorized_elementwise_kernelILi4EZNS0_43_GLOBAL__N__7cc8d1ed_10_Dropout_cu_0e96ed3819masked_scale_kernelIhffEEvRNS_6TensorERKS4_S7_T1_EUlfhE_St5arrayIPcLm3EEEEviT0_S8_)
        /*1c4c*/ 	.word	0x00000000


	//----- nvinfo : EIATTR_MIN_STACK_SIZE
	.align		4
.L_1256:
        /*1c50*/ 	.byte	0x04, 0x12
        /*1c52*/ 	.short	(.L_1258 - .L_1257)
	.align		4
.L_1257:
        /*1c54*/ 	.word	index@(_ZN2at6native29vectorized_elementwise_kernelILi8EZNS0_43_GLOBAL__N__7cc8d1ed_10_Dropout_cu_0e96ed3819masked_scale_kernelIhffEEvRNS_6TensorERKS4_S7_T1_EUlfhE_St5arrayIPcLm3EEEEviT0_S8_)
        /*1c58*/ 	.word	0x00000000


	//----- nvinfo : EIATTR_MIN_STACK_SIZE
	.align		4
.L_1258:
        /*1c5c*/ 	.byte	0x04, 0x12
        /*1c5e*/ 	.short	(.L_1260 - .L_1259)
	.align		4
.L_1259:
        /*1c60*/ 	.word	index@(_ZN2at6native18elementwise_kernelILi128ELi4EZNS0_15gpu_kernel_implIZNS0_43_GLOBAL__N__7cc8d1ed_10_Dropout_cu_0e96ed3819masked_scale_kernelIhddEEvRNS_6TensorERKS5_S8_T1_EUldhE_EEvRNS_18TensorIteratorBaseERKT_EUliE_EEviS9_)
        /*1c64*/ 	.word	0x00000000


	//----- nvinfo : EIATTR_MIN_STACK_SIZE
	.align		4
.L_1260:
        /*1c68*/ 	.byte	0x04, 0x12
        /*1c6a*/ 	.short	(.L_1262 - .L_1261)
	.align		4
.L_1261:
        /*1c6c*/ 	.word	index@(_ZN2at6native27unrolled_elementwise_kernelIZNS0_43_GLOBAL__N__7cc8d1ed_10_Dropout_cu_0e96ed3819masked_scale_kernelIhddEEvRNS_6TensorERKS4_S7_T1_EUldhE_St5arrayIPcLm3EELi4E23TrivialOffsetCalculatorILi2EjESD_ILi1EjENS0_6memory12LoadWithCastILi2EEENSG_13StoreWithCastILi1EEEEEviT_T0_T2_T3_T4_T5_)
        /*1c70*/ 	.word	0x00000000


	//----- nvinfo : EIATTR_MIN_STACK_SIZE
	.align		4
.L_1262:
        /*1c74*/ 	.byte	0x04, 0x12
        /*1c76*/ 	.short	(.L_1264 - .L_1263)
	.align		4
.L_1263:
        /*1c78*/ 	.word	index@(_ZN2at6native18elementwise_kernelILi128ELi2EZNS0_22gpu_kernel_impl_nocastIZNS0_43_GLOBAL__N__7cc8d1ed_10_Dropout_cu_0e96ed3819masked_scale_kernelIhddEEvRNS_6TensorERKS5_S8_T1_EUldhE_EEvRNS_18TensorIteratorBaseERKT_EUliE_EEviS9_)
        /*1c7c*/ 	.word	0x00000000


	//----- nvinfo : EIATTR_MIN_STACK_SIZE
	.align		4
.L_1264:
        /*1c80*/ 	.byte	0x04, 0x12
        /*1c82*/ 	.short	(.L_1266 - .L_1265)
	.align		4
.L_1265:
        /*1c84*/ 	.word	index@(_ZN2at6native27unrolled_elementwise_kernelIZNS0_43_GLOBAL__N__7cc8d1ed_10_Dropout_cu_0e96ed3819masked_scale_kernelIhddEEvRNS_6TensorERKS4_S7_T1_EUldhE_St5arrayIPcLm3EELi4E23TrivialOffsetCalculatorILi2EjESD_ILi1EjENS0_6memory15LoadWithoutCastENSG_16StoreWithoutCastEEEviT_T0_T2_T3_T4_T5_)
        /*1c88*/ 	.word	0x00000000


	//----- nvinfo : EIATTR_MIN_STACK_SIZE
	.align		4
.L_1266:
        /*1c8c*/ 	.byte	0x04, 0x12
        /*1c8e*/ 	.short	(.L_1268 - .L_1267)
	.align		4
.L_1267:
        /*1c90*/ 	.word	index@(_ZN2at6native29vectorized_elementwise_kernelILi2EZNS0_43_GLOBAL__N__7cc8d1ed_10_Dropout_cu_0e96ed3819masked_scale_kernelIhddEEvRNS_6TensorERKS4_S7_T1_EUldhE_St5arrayIPcLm3EEEEviT0_S8_)
        /*1c94*/ 	.word	0x00000000


	//----- nvinfo : EIATTR_MIN_STACK_SIZE
	.align		4
.L_1268:
        /*1c98*/ 	.byte	0x04, 0x12
        /*1c9a*/ 	.short	(.L_1270 - .L_1269)
	.align		4
.L_1269:
        /*1c9c*/ 	.word	index@(_ZN2at6native29vectorized_elementwise_kernelILi4EZNS0_43_GLOBAL__N__7cc8d1ed_10_Dropout_cu_0e96ed3819masked_scale_kernelIhddEEvRNS_6TensorERKS4_S7_T1_EUldhE_St5arrayIPcLm3EEEEviT0_S8_)
        /*1ca0*/ 	.word	0x00000000


	//----- nvinfo : EIATTR_MIN_STACK_SIZE
	.align		4
.L_1270:
        /*1ca4*/ 	.byte	0x04, 0x12
        /*1ca6*/ 	.short	(.L_1272 - .L_1271)
	.align		4
.L_1271:
        /*1ca8*/ 	.word	index@(_ZN2at6native29vectorized_elementwise_kernelILi8EZNS0_43_GLOBAL__N__7cc8d1ed_10_Dropout_cu_0e96ed3819masked_scale_kernelIhddEEvRNS_6TensorERKS4_S7_T1_EUldhE_St5arrayIPcLm3EEEEviT0_S8_)
        /*1cac*/ 	.word	0x00000000


	//----- nvinfo : EIATTR_MIN_STACK_SIZE
	.align		4
.L_1272:
        /*1cb0*/ 	.byte	0x04, 0x12
        /*1cb2*/ 	.short	(.L_1274 - .L_1273)
	.align		4
.L_1273:
        /*1cb4*/ 	.word	index@(_ZN2at6native18elementwise_kernelILi128ELi4EZNS0_15gpu_kernel_implIZNS0_43_GLOBAL__N__7cc8d1ed_10_Dropout_cu_0e96ed3819masked_scale_kernelIbN3c108BFloat16EfEEvRNS_6TensorERKS7_SA_T1_EUlS6_bE_EEvRNS_18TensorIteratorBaseERKT_EUliE_EEviSB_)
        /*1cb8*/ 	.word	0x00000000


	//----- nvinfo : EIATTR_MIN_STACK_SIZE
	.align		4
.L_1274:
        /*1cbc*/ 	.byte	0x04, 0x12
        /*1cbe*/ 	.short	(.L_1276 - .L_1275)
	.align		4
.L_1275:
        /*1cc0*/ 	.word	index@(_ZN2at6native27unrolled_elementwise_kernelIZNS0_43_GLOBAL__N__7cc8d1ed_10_Dropout_cu_0e96ed3819masked_scale_kernelIbN3c108BFloat16EfEEvRNS_6TensorERKS6_S9_T1_EUlS5_bE_St5arrayIPcLm3EELi4E23TrivialOffsetCalculatorILi2EjESF_ILi1EjENS0_6memory12LoadWithCastILi2EEENSI_13StoreWithCastILi1EEEEEviT_T0_T2_T3_T4_T5_)
        /*1cc4*/ 	.word	0x00000000


	//----- nvinfo : EIATTR_MIN_STACK_SIZE
	.align		4
.L_1276:
        /*1cc8*/ 	.byte	0x04, 0x12
        /*1cca*/ 	.short	(.L_1278 - .L_1277)
	.align		4
.L_1277:
        /*1ccc*/ 	.word	index@(_ZN2at6native18elementwise_kernelILi128ELi4EZNS0_22gpu_kernel_impl_nocastIZNS0_43_GLOBAL__N__7cc8d1ed_10_Dropout_cu_0e96ed3819masked_scale_kernelIbN3c108BFloat16EfEEvRNS_6TensorERKS7_SA_T1_EUlS6_bE_EEvRNS_18TensorIteratorBaseERKT_EUliE_EEviSB_)
        /*1cd0*/ 	.word	0x00000000


	//----- nvinfo : EIATTR_MIN_STACK_SIZE
	.align		4
.L_1278:
        /*1cd4*/ 	.byte	0x04, 0x12
        /*1cd6*/ 	.short	(.L_1280 - .L_1279)
	.align		4
.L_1279:
        /*1cd8*/ 	.word	index@(_ZN2at6native27unrolled_elementwise_kernelIZNS0_43_GLOBAL__N__7cc8d1ed_10_Dropout_cu_0e96ed3819masked_scale_kernelIbN3c108BFloat16EfEEvRNS_6TensorERKS6_S9_T1_EUlS5_bE_St5arrayIPcLm3EELi4E23TrivialOffsetCalculatorILi2EjESF_ILi1EjENS0_6memory15LoadWithoutCastENSI_16StoreWithoutCastEEEviT_T0_T2_T3_T4_T5_)
        /*1cdc*/ 	.word	0x00000000


	//----- nvinfo : EIATTR_MIN_STACK_SIZE
	.align		4
.L_1280:
        /*1ce0*/ 	.byte	0x04, 0x12
        /*1ce2*/ 	.short	(.L_1282 - .L_1281)
	.align		4
.L_1281:
        /*1ce4*/ 	.word	index@(_ZN2at6native29vectorized_elementwise_kernelILi2EZNS0_43_GLOBAL__N__7cc8d1ed_10_Dropout_cu_0e96ed3819masked_scale_kernelIbN3c108BFloat16EfEEvRNS_6TensorERKS6_S9_T1_EUlS5_bE_St5arrayIPcLm3EEEEviT0_SA_)
        /*1ce8*/ 	.word	0x00000000


	//----- nvinfo : EIATTR_MIN_STACK_SIZE
	.align		4
.L_1282:
        /*1cec*/ 	.byte	0x04, 0x12
        /*1cee*/ 	.short	(.L_1284 - .L_1283)
	.align		4
.L_1283:
        /*1cf0*/ 	.word	index@(_ZN2at6native29vectorized_elementwise_kernelILi4EZNS0_43_GLOBAL__N__7cc8d1ed_10_Dropout_cu_0e96ed3819masked_scale_kernelIbN3c108BFloat16EfEEvRNS_6TensorERKS6_S9_T1_EUlS5_bE_St5arrayIPcLm3EEEEviT0_SA_)
        /*1cf4*/ 	.word	0x00000000


	//----- nvinfo : EIATTR_MIN_STACK_SIZE
	.align		4
.L_1284:
        /*1cf8*/ 	.byte	0x04, 0x12
        /*1cfa*/ 	.short	(.L_1286 - .L_1285)
	.align		4
.L_1285:
        /*1cfc*/ 	.word	index@(_ZN2at6native29vectorized_elementwise_kernelILi8EZNS0_43_GLOBAL__N__7cc8d1ed_10_Dropout_cu_0e96ed3819masked_scale_kernelIbN3c108BFloat16EfEEvRNS_6TensorERKS6_S9_T1_EUlS5_bE_St5arrayIPcLm3EEEEviT0_SA_)
        /*1d00*/ 	.word	0x00000000


	//----- nvinfo : EIATTR_MIN_STACK_SIZE
	.align		4
.L_1286:
        /*1d04*/ 	.byte	0x04, 0x12
        /*1d06*/ 	.short	(.L_1288 - .L_1287)
	.align		4
.L_1287:
        /*1d08*/ 	.word	index@(_ZN2at6native18elementwise_kernelILi128ELi4EZNS0_15gpu_kernel_implIZNS0_43_GLOBAL__N__7cc8d1ed_10_Dropout_cu_0e96ed3819masked_scale_kernelIbN3c104HalfEfEEvRNS_6TensorERKS7_SA_T1_EUlS6_bE_EEvRNS_18TensorIteratorBaseERKT_EUliE_EEviSB_)
        /*1d0c*/ 	.word	0x00000000


	//----- nvinfo : EIATTR_MIN_STACK_SIZE
	.align		4
.L_1288:
        /*1d10*/ 	.byte	0x04, 0x12
        /*1d12*/ 	.short	(.L_1290 - .L_1289)
	.align		4
.L_1289:
        /*1d14*/ 	.word	index@(_ZN2at6native27unrolled_elementwise_kernelIZNS0_43_GLOBAL__N__7cc8d1ed_10_Dropout_cu_0e96ed3819masked_scale_kernelIbN3c104HalfEfEEvRNS_6TensorERKS6_S9_T1_EUlS5_bE_St5arrayIPcLm3EELi4E23TrivialOffsetCalculatorILi2EjESF_ILi1EjENS0_6memory12LoadWithCastILi2EEENSI_13StoreWithCastILi1EEEEEviT_T0_T2_T3_T4_T5_)
        /*1d18*/ 	.word	0x00000000


	//----- nvinfo : EIATTR_MIN_STACK_SIZE
	.align		4
.L_1290:
        /*1d1c*/ 	.byte	0x04, 0x12
        /*1d1e*/ 	.short	(.L_1292 - .L_1291)
	.align		4
.L_1291:
        /*1d20*/ 	.word	index@(_ZN2at6native18elementwise_kernelILi128ELi4EZNS0_22gpu_kernel_impl_nocastIZNS0_43_GLOBAL__N__7cc8d1ed_10_Dropout_cu_0e96ed3819masked_scale_kernelIbN3c104HalfEfEEvRNS_6TensorERKS7_SA_T1_EUlS6_bE_EEvRNS_18TensorIteratorBaseERKT_EUliE_EEviSB_)
        /*1d24*/ 	.word	0x00000000


	//----- nvinfo : EIATTR_MIN_STACK_SIZE
	.align		4
.L_1292:
        /*1d28*/ 	.byte	0x04, 0x12
        /*1d2a*/ 	.short	(.L_1294 - .L_1293)
	.align		4
.L_1293:
        /*1d2c*/ 	.word	index@(_ZN2at6native27unrolled_elementwise_kernelIZNS0_43_GLOBAL__N__7cc8d1ed_10_Dropout_cu_0e96ed3819masked_scale_kernelIbN3c104HalfEfEEvRNS_6TensorERKS6_S9_T1_EUlS5_bE_St5arrayIPcLm3EELi4E23TrivialOffsetCalculatorILi2EjESF_ILi1EjENS0_6memory15LoadWithoutCastENSI_16StoreWithoutCastEEEviT_T0_T2_T3_T4_T5_)
        /*1d30*/ 	.word	0x00000000


	//----- nvinfo : EIATTR_MIN_STACK_SIZE
	.align		4
.L_1294:
        /*1d34*/ 	.byte	0x04, 0x12
        /*1d36*/ 	.short	(.L_1296 - .L_1295)
	.align		4
.L_1295:
        /*1d38*/ 	.word	index@(_ZN2at6native29vectorized_elementwise_kernelILi2EZNS0_43_GLOBAL__N__7cc8d1ed_10_Dropout_cu_0e96ed3819masked_scale_kernelIbN3c104HalfEfEEvRNS_6TensorERKS6_S9_T1_EUlS5_bE_St5arrayIPcLm3EEEEviT0_SA_)
        /*1d3c*/ 	.word	0x00000000


	//----- nvinfo : EIATTR_MIN_STACK_SIZE
	.align		4
.L_1296:
        /*1d40*/ 	.byte	0x04, 0x12
        /*1d42*/ 	.short	(.L_1298 - .L_1297)
	.align		4
.L_1297:
        /*1d44*/ 	.word	index@(_ZN2at6native29vectorized_elementwise_kernelILi4EZNS0_43_GLOBAL__N__7cc8d1ed_10_Dropout_cu_0e96ed3819masked_scale_kernelIbN3c104HalfEfEEvRNS_6TensorERKS6_S9_T1_EUlS5_bE_St5arrayIPcLm3EEEEviT0_SA_)
        /*1d48*/ 	.word	0x00000000


	//----- nvinfo : EIATTR_MIN_STACK_SIZE
	.align		4
.L_1298:
        /*1d4c*/ 	.byte	0x04, 0x12
        /*1d4e*/ 	.short	(.L_1300 - .L_1299)
	.align		4
.L_1299:
        /*1d50*/ 	.word	index@(_ZN2at6native29vectorized_elementwise_kernelILi8EZNS0_43_GLOBAL__N__7cc8d1ed_10_Dropout_cu_0e96ed3819masked_scale_kernelIbN3c104HalfEfEEvRNS_6TensorERKS6_S9_T1_EUlS5_bE_St5arrayIPcLm3EEEEviT0_SA_)
        /*1d54*/ 	.word	0x00000000


	//----- nvinfo : EIATTR_MIN_STACK_SIZE
	.align		4
.L_1300:
        /*1d58*/ 	.byte	0x04, 0x12
        /*1d5a*/ 	.short	(.L_1302 - .L_1301)
	.align		4
.L_1301:
        /*1d5c*/ 	.word	index@(_ZN2at6native18elementwise_kernelILi128ELi4EZNS0_15gpu_kernel_implIZNS0_43_GLOBAL__N__7cc8d1ed_10_Dropout_cu_0e96ed3819masked_scale_kernelIbffEEvRNS_6TensorERKS5_S8_T1_EUlfbE_EEvRNS_18TensorIteratorBaseERKT_EUliE_EEviS9_)
        /*1d60*/ 	.word	0x00000000


	//----- nvinfo : EIATTR_MIN_STACK_SIZE
	.align		4
.L_1302:
        /*1d64*/ 	.byte	0x04, 0x12
        /*1d66*/ 	.short	(.L_1304 - .L_1303)
	.align		4
.L_1303:
        /*1d68*/ 	.word	index@(_ZN2at6native27unrolled_elementwise_kernelIZNS0_43_GLOBAL__N__7cc8d1ed_10_Dropout_cu_0e96ed3819masked_scale_kernelIbffEEvRNS_6TensorERKS4_S7_T1_EUlfbE_St5arrayIPcLm3EELi4E23TrivialOffsetCalculatorILi2EjESD_ILi1EjENS0_6memory12LoadWithCastILi2EEENSG_13StoreWithCastILi1EEEEEviT_T0_T2_T3_T4_T5_)
        /*1d6c*/ 	.word	0x00000000


	//----- nvinfo : EIATTR_MIN_STACK_SIZE
	.align		4
.L_1304:
        /*1d70*/ 	.byte	0x04, 0x12
        /*1d72*/ 	.short	(.L_1306 - .L_1305)
	.align		4
.L_1305:
        /*1d74*/ 	.word	index@(_ZN2at6native18elementwise_kernelILi128ELi2EZNS0_22gpu_kernel_impl_nocastIZNS0_43_GLOBAL__N__7cc8d1ed_10_Dropout_cu_0e96ed3819masked_scale_kernelIbffEEvRNS_6TensorERKS5_S8_T1_EUlfbE_EEvRNS_18TensorIteratorBaseERKT_EUliE_EEviS9_)
        /*1d78*/ 	.word	0x00000000


	//----- nvinfo : EIATTR_MIN_STACK_SIZE
	.align		4
.L_1306:
        /*1d7c*/ 	.byte	0x04, 0x12
        /*1d7e*/ 	.short	(.L_1308 - .L_1307)
	.align		4
.L_1307:
        /*1d80*/ 	.word	index@(_ZN2at6native27unrolled_elementwise_kernelIZNS0_43_GLOBAL__N__7cc8d1ed_10_Dropout_cu_0e96ed3819masked_scale_kernelIbffEEvRNS_6TensorERKS4_S7_T1_EUlfbE_St5arrayIPcLm3EELi4E23TrivialOffsetCalculatorILi2EjESD_ILi1EjENS0_6memory15LoadWithoutCastENSG_16StoreWithoutCastEEEviT_T0_T2_T3_T4_T5_)
        /*1d84*/ 	.word	0x00000000


	//----- nvinfo : EIATTR_MIN_STACK_SIZE
	.align		4
.L_1308:
        /*1d88*/ 	.byte	0x04, 0x12
        /*1d8a*/ 	.short	(.L_1310 - .L_1309)
	.align		4
.L_1309:
        /*1d8c*/ 	.word	index@(_ZN2at6native29vectorized_elementwise_kernelILi2EZNS0_43_GLOBAL__N__7cc8d1ed_10_Dropout_cu_0e96ed3819masked_scale_kernelIbffEEvRNS_6TensorERKS4_S7_T1_EUlfbE_St5arrayIPcLm3EEEEviT0_S8_)
        /*1d90*/ 	.word	0x00000000


	//----- nvinfo : EIATTR_MIN_STACK_SIZE
	.align		4
.L_1310:
        /*1d94*/ 	.byte	0x04, 0x12
        /*1d96*/ 	.short	(.L_1312 - .L_1311)
	.align		4
.L_1311:
        /*1d98*/ 	.word	index@(_ZN2at6native29vectorized_elementwise_kernelILi4EZNS0_43_GLOBAL__N__7cc8d1ed_10_Dropout_cu_0e96ed3819masked_scale_kernelIbffEEvRNS_6TensorERKS4_S7_T1_EUlfbE_St5arrayIPcLm3EEEEviT0_S8_)
        /*1d9c*/ 	.word	0x00000000


	//----- nvinfo : EIATTR_MIN_STACK_SIZE
	.align		4
.L_1312:
        /*1da0*/ 	.byte	0x04, 0x12
        /*1da2*/ 	.short	(.L_1314 - .L_1313)
	.align		4
.L_1313:
        /*1da4*/ 	.word	index@(_ZN2at6native29vectorized_elementwise_kernelILi8EZNS0_43_GLOBAL__N__7cc8d1ed_10_Dropout_cu_0e96ed3819masked_scale_kernelIbffEEvRNS_6TensorERKS4_S7_T1_EUlfbE_St5arrayIPcLm3EEEEviT0_S8_)
        /*1da8*/ 	.word	0x00000000


	//----- nvinfo : EIATTR_MIN_STACK_SIZE
	.align		4
.L_1314:
        /*1dac*/ 	.byte	0x04, 0x12
        /*1dae*/ 	.short	(.L_1316 - .L_1315)
	.align		4
.L_1315:
        /*1db0*/ 	.word	index@(_ZN2at6native18elementwise_kernelILi128ELi4EZNS0_15gpu_kernel_implIZNS0_43_GLOBAL__N__7cc8d1ed_10_Dropout_cu_0e96ed3819masked_scale_kernelIbddEEvRNS_6TensorERKS5_S8_T1_EUldbE_EEvRNS_18TensorIteratorBaseERKT_EUliE_EEviS9_)
        /*1db4*/ 	.word	0x00000000


	//----- nvinfo : EIATTR_MIN_STACK_SIZE
	.align		4
.L_1316:
        /*1db8*/ 	.byte	0x04, 0x12
        /*1dba*/ 	.short	(.L_1318 - .L_1317)
	.align		4
.L_1317:
        /*1dbc*/ 	.word	index@(_ZN2at6native27unrolled_elementwise_kernelIZNS0_43_GLOBAL__N__7cc8d1ed_10_Dropout_cu_0e96ed3819masked_scale_kernelIbddEEvRNS_6TensorERKS4_S7_T1_EUldbE_St5arrayIPcLm3EELi4E23TrivialOffsetCalculatorILi2EjESD_ILi1EjENS0_6memory12LoadWithCastILi2EEENSG_13StoreWithCastILi1EEEEEviT_T0_T2_T3_T4_T5_)
        /*1dc0*/ 	.word	0x00000000


	//----- nvinfo : EIATTR_MIN_STACK_SIZE
	.align		4
.L_1318:
        /*1dc4*/ 	.byte	0x04, 0x12
        /*1dc6*/ 	.short	(.L_1320 - .L_1319)
	.align		4
.L_1319:
        /*1dc8*/ 	.word	index@(_ZN2at6native18elementwise_kernelILi128ELi2EZNS0_22gpu_kernel_impl_nocastIZNS0_43_GLOBAL__N__7cc8d1ed_10_Dropout_cu_0e96ed3819masked_scale_kernelIbddEEvRNS_6TensorERKS5_S8_T1_EUldbE_EEvRNS_18TensorIteratorBaseERKT_EUliE_EEviS9_)
        /*1dcc*/ 	.word	0x00000000


	//----- nvinfo : EIATTR_MIN_STACK_SIZE
	.align		4
.L_1320:
        /*1dd0*/ 	.byte	0x04, 0x12
        /*1dd2*/ 	.short	(.L_1322 - .L_1321)
	.align		4
.L_1321:
        /*1dd4*/ 	.word	index@(_ZN2at6native27unrolled_elementwise_kernelIZNS0_43_GLOBAL__N__7cc8d1ed_10_Dropout_cu_0e96ed3819masked_scale_kernelIbddEEvRNS_6TensorERKS4_S7_T1_EUldbE_St5arrayIPcLm3EELi4E23TrivialOffsetCalculatorILi2EjESD_ILi1EjENS0_6memory15LoadWithoutCastENSG_16StoreWithoutCastEEEviT_T0_T2_T3_T4_T5_)
        /*1dd8*/ 	.word	0x00000000


	//----- nvinfo : EIATTR_MIN_STACK_SIZE
	.align		4
.L_1322:
        /*1ddc*/ 	.byte	0x04, 0x12
        /*1dde*/ 	.short	(.L_1324 - .L_1323)
	.align		4
.L_1323:
        /*1de0*/ 	.word	index@(_ZN2at6native29vectorized_elementwise_kernelILi2EZNS0_43_GLOBAL__N__7cc8d1ed_10_Dropout_cu_0e96ed3819masked_scale_kernelIbddEEvRNS_6TensorERKS4_S7_T1_EUldbE_St5arrayIPcLm3EEEEviT0_S8_)
        /*1de4*/ 	.word	0x00000000


	//----- nvinfo : EIATTR_MIN_STACK_SIZE
	.align		4
.L_1324:
        /*1de8*/ 	.byte	0x04, 0x12
        /*1dea*/ 	.short	(.L_1326 - .L_1325)
	.align		4
.L_1325:
        /*1dec*/ 	.word	index@(_ZN2at6native29vectorized_elementwise_kernelILi4EZNS0_43_GLOBAL__N__7cc8d1ed_10_Dropout_cu_0e96ed3819masked_scale_kernelIbddEEvRNS_6TensorERKS4_S7_T1_EUldbE_St5arrayIPcLm3EEEEviT0_S8_)
        /*1df0*/ 	.word	0x00000000


	//----- nvinfo : EIATTR_MIN_STACK_SIZE
	.align		4
.L_1326:
        /*1df4*/ 	.byte	0x04, 0x12
        /*1df6*/ 	.short	(.L_1328 - .L_1327)
	.align		4
.L_1327:
        /*1df8*/ 	.word	index@(_ZN2at6native29vectorized_elementwise_kernelILi8EZNS0_43_GLOBAL__N__7cc8d1ed_10_Dropout_cu_0e96ed3819masked_scale_kernelIbddEEvRNS_6TensorERKS4_S7_T1_EUldbE_St5arrayIPcLm3EEEEviT0_S8_)
        /*1dfc*/ 	.word	0x00000000
.L_1328:


//--------------------- .nv.compat                --------------------------
	.section	.nv.compat,"",@"SHT_CUDA_COMPAT_INFO"
	.align	4
        /*0000*/ 	.byte	0x02, 0x09, 0x01, 0x00, 0x02, 0x02, 0x01, 0x00, 0x02, 0x05, 0x05, 0x00, 0x03, 0x07, 0x01, 0x01
        /*0010*/ 	.byte	0x02, 0x03, 0x00, 0x00, 0x02, 0x06, 0x01, 0x00, 0x04, 0x0b, 0x08, 0x00, 0x01, 0x00, 0x00, 0x00
        /*0020*/ 	.byte	0x00, 0x00, 0x00, 0x00


//--------------------- .nv.info._ZN2at6native43_GLOBAL__N__7cc8d1ed_10_Dropout_cu_0e96ed3820fused_dropout_kernelIN3c108BFloat16EfmLin1ELin1EhEEvNS_4cuda6detail10TensorInfoIKT_T1_EENS7_IS8_SA_EENS7_IT4_SA_EESA_T0_NS_15PhiloxCudaStateE --------------------------
	.section	.nv.info._ZN2at6native43_GLOBAL__N__7cc8d1ed_10_Dropout_cu_0e96ed3820fused_dropout_kernelIN3c108BFloat16EfmLin1ELin1EhEEvNS_4cuda6detail10TensorInfoIKT_T1_EENS7_IS8_SA_EENS7_IT4_SA_EESA_T0_NS_15PhiloxCudaStateE,"",@"SHT_CUDA_INFO"
	.sectionflags	@""
	.align	4


	//----- nvinfo : EIATTR_CUDA_API_VERSION
	.align		4
        /*0000*/ 	.byte	0x04, 0x37
        /*0002*/ 	.short	(.L_1330 - .L_1329)
.L_1329:
        /*0004*/ 	.word	0x00000082


	//----- nvinfo : EIATTR_KPARAM_INFO
	.align		4
.L_1330:
        /*0008*/ 	.byte	0x04, 0x17
        /*000a*/ 	.short	(.L_1332 - .L_1331)
.L_1331:
        /*000c*/ 	.word	0x00000000
        /*0010*/ 	.short	0x0005
        /*0012*/ 	.short	0x04f0
        /*0014*/ 	.byte	0x00, 0xf0, 0x61, 0x00


	//----- nvinfo : EIATTR_KPARAM_INFO
	.align		4
.L_1332:
        /*0018*/ 	.byte	0x04, 0x17
        /*001a*/ 	.short	(.L_1334 - .L_1333)
.L_1333:
        /*001c*/ 	.word	0x00000000
        /*0020*/ 	.short	0x0004
        /*0022*/ 	.short	0x04e8
        /*0024*/ 	.byte	0x00, 0xf0, 0x11, 0x00


	//----- nvinfo : EIATTR_KPARAM_INFO
	.align		4
.L_1334:
        /*0028*/ 	.byte	0x04, 0x17
        /*002a*/ 	.short	(.L_1336 - .L_1335)
.L_1335:
        /*002c*/ 	.word	0x00000000
        /*0030*/ 	.short	0x0003
        /*0032*/ 	.short	0x04e0
        /*0034*/ 	.byte	0x00, 0xf0, 0x21, 0x00


	//----- nvinfo : EIATTR_KPARAM_INFO
	.align		4
.L_1336:
        /*0038*/ 	.byte	0x04, 0x17
        /*003a*/ 	.short	(.L_1338 - .L_1337)
.L_1337:
        /*003c*/ 	.word	0x00000000
        /*0040*/ 	.short	0x0002
        /*0042*/ 	.short	0x0340
        /*0044*/ 	.byte	0x00, 0xf0, 0x81, 0x06


	//----- nvinfo : EIATTR_KPARAM_INFO
	.align		4
.L_1338:
        /*0048*/ 	.byte	0x04, 0x17
        /*004a*/ 	.short	(.L_1340 - .L_1339)
.L_1339:
        /*004c*/ 	.word	0x00000000
        /*0050*/ 	.short	0x0001
        /*0052*/ 	.short	0x01a0
        /*0054*/ 	.byte	0x00, 0xf0, 0x81, 0x06


	//----- nvinfo : EIATTR_KPARAM_INFO
	.align		4
.L_1340:
        /*0058*/ 	.byte	0x04, 0x17
        /*005a*/ 	.short	(.L_1342 - .L_1341)
.L_1341:
        /*005c*/ 	.word	0x00000000
        /*0060*/ 	.short	0x0000
        /*0062*/ 	.short	0x0000
        /*0064*/ 	.byte	0x00, 0xf0, 0x81, 0x06


	//----- nvinfo : EIATTR_SPARSE_MMA_MASK
	.align		4
.L_1342:
        /*0068*/ 	.byte	0x03, 0x50
        /*006a*/ 	.short	0x0000


	//----- nvinfo : EIATTR_MAXREG_COUNT
	.align		4
        /*006c*/ 	.byte	0x03, 0x1b
        /*006e*/ 	.short	0x0040


	//----- nvinfo : EIATTR_NUM_BARRIERS
	.align		4
        /*0070*/ 	.byte	0x02, 0x4c
        /*0072*/ 	.byte	0x01
	.zero		1


	//----- nvinfo : EIATTR_MERCURY_ISA_VERSION
	.align		4
        /*0074*/ 	.byte	0x03, 0x5f
        /*0076*/ 	.short	0x0101


	//----- nvinfo : EIATTR_VRC_CTA_INIT_COUNT
	.align		4
        /*0078*/ 	.byte	0x02, 0x4a
	.zero		1
	.zero		1


	//----- nvinfo : EIATTR_EXIT_INSTR_OFFSETS
	.align		4
        /*007c*/ 	.byte	0x04, 0x1c
        /*007e*/ 	.short	(.L_1344 - .L_1343)


	//   ....[0]....
.L_1343:
        /*0080*/ 	.word	0x00000910


	//   ....[1]....
        /*0084*/ 	.word	0x0001da80


	//----- nvinfo : EIATTR_MAX_THREADS
	.align		4
.L_1344:
        /*0088*/ 	.byte	0x04, 0x05
        /*008a*/ 	.short	(.L_1346 - .L_1345)
.L_1345:
        /*008c*/ 	.word	0x00000100
        /*0090*/ 	.word	0x00000001
        /*0094*/ 	.word	0x00000001


	//----- nvinfo : EIATTR_CRS_STACK_SIZE
	.align		4
.L_1346:
        /*0098*/ 	.byte	0x04, 0x1e
        /*009a*/ 	.short	(.L_1348 - .L_1347)
.L_1347:
        /*009c*/ 	.word	0x00000000


	//----- nvinfo : EIATTR_CBANK_PARAM_SIZE
	.align		4
.L_1348:
        /*00a0*/ 	.byte	0x03, 0x19
        /*00a2*/ 	.short	0x0508


	//----- nvinfo : EIATTR_PARAM_CBANK
	.align		4
        /*00a4*/ 	.byte	0x04, 0x0a
        /*00a6*/ 	.short	(.L_1350 - .L_1349)
	.align		4
.L_1349:
        /*00a8*/ 	.word	index@(.nv.constant0._ZN2at6native43_GLOBAL__N__7cc8d1ed_10_Dropout_cu_0e96ed3820fused_dropout_kernelIN3c108BFloat16EfmLin1ELin1EhEEvNS_4cuda6detail10TensorInfoIKT_T1_EENS7_IS8_SA_EENS7_IT4_SA_EESA_T0_NS_15PhiloxCudaStateE)
        /*00ac*/ 	.short	0x0380
        /*00ae*/ 	.short	0x0508


	//----- nvinfo : EIATTR_SW_WAR
	.align		4
.L_1350:
        /*00b0*/ 	.byte	0x04, 0x36
        /*00b2*/ 	.short	(.L_1352 - .L_1351)
.L_1351:
        /*00b4*/ 	.word	0x00000008
.L_1352:


//--------------------- .nv.info._ZN2at6native43_GLOBAL__N__7cc8d1ed_10_Dropout_cu_0e96ed3820fused_dropout_kernelIN3c108BFloat16EfmLin1ELi1EhEEvNS_4cuda6detail10TensorInfoIKT_T1_EENS7_IS8_SA_EENS7_IT4_SA_EESA_T0_NS_15PhiloxCudaStateE --------------------------
	.section	.nv.info._ZN2at6native43_GLOBAL__N__7cc8d1ed_10_Dropout_cu_0e96ed3820fused_dropout_kernelIN3c108BFloat16EfmLin1ELi1EhEEvNS_4cuda6detail10TensorInfoIKT_T1_EENS7_IS8_SA_EENS7_IT4_SA_EESA_T0_NS_15PhiloxCudaStateE,"",@"SHT_CUDA_INFO"
	.sectionflags	@""
	.align	4


	//----- nvinfo : EIATTR_CUDA_API_VERSION
	.align		4
        /*0000*/ 	.byte	0x04, 0x37
        /*0002*/ 	.short	(.L_1354 - .L_1353)
.L_1353:
        /*0004*/ 	.word	0x00000082


	//----- nvinfo : EIATTR_KPARAM_INFO
	.align		4
.L_1354:
        /*0008*/ 	.byte	0x04, 0x17
        /*000a*/ 	.short	(.L_1356 - .L_1355)
.L_1355:
        /*000c*/ 	.word	0x00000000
        /*0010*/ 	.short	0x0005
        /*0012*/ 	.short	0x04f0
        /*0014*/ 	.byte	0x00, 0xf0, 0x61, 0x00


	//----- nvinfo : EIATTR_KPARAM_INFO
	.align		4
.L_1356:
        /*0018*/ 	.byte	0x04, 0x17
        /*001a*/ 	.short	(.L_1358 - .L_1357)
.L_1357:
        /*001c*/ 	.word	0x00000000
        /*0020*/ 	.short	0x0004
        /*0022*/ 	.short	0x04e8
        /*0024*/ 	.byte	0x00, 0xf0, 0x11, 0x00


	//----- nvinfo : EIATTR_KPARAM_INFO
	.align		4
.L_1358:
        /*0028*/ 	.byte	0x04, 0x17
        /*002a*/ 	.short	(.L_1360 - .L_1359)
.L_1359:
        /*002c*/ 	.word	0x00000000
        /*0030*/ 	.short	0x0003
        /*0032*/ 	.short	0x04e0
        /*0034*/ 	.byte	0x00, 0xf0, 0x21, 0x00


	//----- nvinfo : EIATTR_KPARAM_INFO
	.align		4
.L_1360:
        /*0038*/ 	.byte	0x04, 0x17
        /*003a*/ 	.short	(.L_1362 - .L_1361)
.L_1361:
        /*003c*/ 	.word	0x00000000
        /*0040*/ 	.short	0x0002
        /*0042*/ 	.short	0x0340
        /*0044*/ 	.byte	0x00, 0xf0, 0x81, 0x06


	//----- nvinfo : EIATTR_KPARAM_INFO
	.align		4
.L_1362:
        /*0048*/ 	.byte	0x04, 0x17
        /*004a*/ 	.short	(.L_1364 - .L_1363)
.L_1363:
        /*004c*/ 	.word	0x00000000
        /*0050*/ 	.short	0x0001
        /*0052*/ 	.short	0x01a0
        /*0054*/ 	.byte	0x00, 0xf0, 0x81, 0x06


	//----- nvinfo : EIATTR_KPARAM_INFO
	.align		4
.L_1364:
        /*0058*/ 	.byte	0x04, 0x17
        /*005a*/ 	.short	(.L_1366 - .L_1365)
.L_1365:
        /*005c*/ 	.word	0x00000000
        /*0060*/ 	.short	0x0000
        /*0062*/ 	.short	0x0000
        /*0064*/ 	.byte	0x00, 0xf0, 0x81, 0x06


	//----- nvinfo : EIATTR_SPARSE_MMA_MASK
	.align		4
.L_1366:
        /*0068*/ 	.byte	0x03, 0x50
        /*006a*/ 	.short	0x0000


	//----- nvinfo : EIATTR_MAXREG_COUNT
	.align		4
        /*006c*/ 	.byte	0x03, 0x1b
        /*006e*/ 	.short	0x0040


	//----- nvinfo : EIATTR_NUM_BARRIERS
	.align		4
        /*0070*/ 	.byte	0x02, 0x4c
        /*0072*/ 	.byte	0x01
	.zero		1


	//----- nvinfo : EIATTR_MERCURY_ISA_VERSION
	.align		4
        /*0074*/ 	.byte	0x03, 0x5f
        /*0076*/ 	.short	0x0101


	//----- nvinfo : EIATTR_VRC_CTA_INIT_COUNT
	.align		4
        /*0078*/ 	.byte	0x02, 0x4a
	.zero		1
	.zero		1


	//----- nvinfo : EIATTR_EXIT_INSTR_OFFSETS
	.align		4
        /*007c*/ 	.byte	0x04, 0x1c
        /*007e*/ 	.short	(.L_1368 - .L_1367)


	//   ....[0]....
.L_1367:
        /*0080*/ 	.word	0x00000910


	//   ....[1]....
        /*0084*/ 	.word	0x0000f520


	//----- nvinfo : EIATTR_MAX_THREADS
	.align		4
.L_1368:
        /*0088*/ 	.byte	0x04, 0x05
        /*008a*/ 	.short	(.L_1370 - .L_1369)
.L_1369:
        /*008c*/ 	.word	0x00000100
        /*0090*/ 	.word	0x00000001
        /*0094*/ 	.word	0x00000001


	//----- nvinfo : EIATTR_CRS_STACK_SIZE
	.align		4
.L_1370:
        /*0098*/ 	.byte	0x04, 0x1e
        /*009a*/ 	.short	(.L_1372 - .L_1371)
.L_1371:
        /*009c*/ 	.word	0x00000000


	//----- nvinfo : EIATTR_CBANK_PARAM_SIZE
	.align		4
.L_1372:
        /*00a0*/ 	.byte	0x03, 0x19
        /*00a2*/ 	.short	0x0508


	//----- nvinfo : EIATTR_PARAM_CBANK
	.align		4
        /*00a4*/ 	.byte	0x04, 0x0a
        /*00a6*/ 	.short	(.L_1374 - .L_1373)
	.align		4
.L_1373:
        /*00a8*/ 	.word	index@(.nv.constant0._ZN2at6native43_GLOBAL__N__7cc8d1ed_10_Dropout_cu_0e96ed3820fused_dropout_kernelIN3c108BFloat16EfmLin1ELi1EhEEvNS_4cuda6detail10TensorInfoIKT_T1_EENS7_IS8_SA_EENS7_IT4_SA_EESA_T0_NS_15PhiloxCudaStateE)
        /*00ac*/ 	.short	0x0380
        /*00ae*/ 	.short	0x0508


	//----- nvinfo : EIATTR_SW_WAR
	.align		4
.L_1374:
        /*00b0*/ 	.byte	0x04, 0x36
        /*00b2*/ 	.short	(.L_1376 - .L_1375)
.L_1375:
        /*00b4*/ 	.word	0x00000008
.L_1376:


//--------------------- .nv.info._ZN2at6native43_GLOBAL__N__7cc8d1ed_10_Dropout_cu_0e96ed3820fused_dropout_kernelIN3c108BFloat16EfmLi1ELi1EhEEvNS_4cuda6detail10TensorInfoIKT_T1_EENS7_IS8_SA_EENS7_IT4_SA_EESA_T0_NS_15PhiloxCudaStateE --------------------------
	.section	.nv.info._ZN2at6native43_GLOBAL__N__7cc8d1ed_10_Dropout_cu_0e96ed3820fused_dropout_kernelIN3c108BFloat16EfmLi1ELi1EhEEvNS_4cuda6detail10TensorInfoIKT_T1_EENS7_IS8_SA_EENS7_IT4_SA_EESA_T0_NS_15PhiloxCudaStateE,"",@"SHT_CUDA_INFO"
	.sectionflags	@""
	.align	4


	//----- nvinfo : EIATTR_CUDA_API_VERSION
	.align		4
        /*0000*/ 	.byte	0x04, 0x37
        /*0002*/ 	.short	(.L_1378 - .L_1377)
.L_1377:
        /*0004*/ 	.word	0x00000082


	//----- nvinfo : EIATTR_KPARAM_INFO
	.align		4
.L_1378:
        /*0008*/ 	.byte	0x04, 0x17
        /*000a*/ 	.short	(.L_1380 - .L_1379)
.L_1379:
        /*000c*/ 	.word	0x00000000
        /*0010*/ 	.short	0x0005
        /*0012*/ 	.short	0x04f0
        /*0014*/ 	.byte	0x00, 0xf0, 0x61, 0x00


	//----- nvinfo : EIATTR_KPARAM_INFO
	.align		4
.L_1380:
        /*0018*/ 	.byte	0x04, 0x17
        /*001a*/ 	.short	(.L_1382 - .L_1381)
.L_1381:
        /*001c*/ 	.word	0x00000000
        /*0020*/ 	.short	0x0004
        /*0022*/ 	.short	0x04e8
        /*0024*/ 	.byte	0x00, 0xf0, 0x11, 0x00


	//----- nvinfo : EIATTR_KPARAM_INFO
	.align		4
.L_1382:
        /*0028*/ 	.byte	0x04, 0x17
        /*002a*/ 	.short	(.L_1384 - .L_1383)
.L_1383:
        /*002c*/ 	.word	0x00000000
        /*0030*/ 	.short	0x0003
        /*0032*/ 	.short	0x04e0
        /*0034*/ 	.byte	0x00, 0xf0, 0x21, 0x00


	//----- nvinfo : EIATTR_KPARAM_INFO
	.align		4
.L_1384:
        /*0038*/ 	.byte	0x04, 0x17
        /*003a*/ 	.short	(.L_1386 - .L_1385)
.L_1385:
        /*003c*/ 	.word	0x00000000
        /*0040*/ 	.short	0x0002
        /*0042*/ 	.short	0x0340
        /*0044*/ 	.byte	0x00, 0xf0, 0x81, 0x06


	//----- nvinfo : EIATTR_KPARAM_INFO
	.align		4
.L_1386:
        /*0048*/ 	.byte	0x04, 0x17
        /*004a*/ 	.short	(.L_1388 - .L_1387)
.L_1387:
        /*004c*/ 	.word	0x00000000
        /*0050*/ 	.short	0x0001
        /*0052*/ 	.short	0x01a0
        /*0054*/ 	.byte	0x00, 0xf0, 0x81, 0x06


	//----- nvinfo : EIATTR_KPARAM_INFO
	.align		4
.L_1388:
        /*0058*/ 	.byte	0x04, 0x17
        /*005a*/ 	.short	(.L_1390 - .L_1389)
.L_1389:
        /*005c*/ 	.word	0x00000000
        /*0060*/ 	.short	0x0000
        /*0062*/ 	.short	0x0000
        /*0064*/ 	.byte	0x00, 0xf0, 0x81, 0x06


	//----- nvinfo : EIATTR_SPARSE_MMA_MASK
	.align		4
.L_1390:
        /*0068*/ 	.byte	0x03, 0x50
        /*006a*/ 	.short	0x0000


	//----- nvinfo : EIATTR_MAXREG_COUNT
	.align		4
        /*006c*/ 	.byte	0x03, 0x1b
        /*006e*/ 	.short	0x0040


	//----- nvinfo : EIATTR_NUM_BARRIERS
	.align		4
        /*0070*/ 	.byte	0x02, 0x4c
        /*0072*/ 	.byte	0x01
	.zero		1


	//----- nvinfo : EIATTR_MERCURY_ISA_VERSION
	.align		4
        /*0074*/ 	.byte	0x03, 0x5f
        /*0076*/ 	.short	0x0101


	//----- nvinfo : EIATTR_VRC_CTA_INIT_COUNT
	.align		4
        /*0078*/ 	.byte	0x02, 0x4a
	.zero		1
	.zero		1


	//----- nvinfo : EIATTR_EXIT_INSTR_OFFSETS
	.align		4
        /*007c*/ 	.byte	0x04, 0x1c
        /*007e*/ 	.short	(.L_1392 - .L_1391)


	//   ....[0]....
.L_1391:
        /*0080*/ 	.word	0x00000910


	//   ....[1]....
        /*0084*/ 	.word	0x000017d0


	//----- nvinfo : EIATTR_MAX_THREADS
	.align		4
.L_1392:
        /*0088*/ 	.byte	0x04, 0x05
        /*008a*/ 	.short	(.L_1394 - .L_1393)
.L_1393:
        /*008c*/ 	.word	0x00000100
        /*0090*/ 	.word	0x00000001
        /*0094*/ 	.word	0x00000001


	//----- nvinfo : EIATTR_CRS_STACK_SIZE
	.align		4
.L_1394:
        /*0098*/ 	.byte	0x04, 0x1e
        /*009a*/ 	.short	(.L_1396 - .L_1395)
.L_1395:
        /*009c*/ 	.word	0x00000000


	//----- nvinfo : EIATTR_CBANK_PARAM_SIZE
	.align		4
.L_1396:
        /*00a0*/ 	.byte	0x03, 0x19
        /*00a2*/ 	.short	0x0508


	//----- nvinfo : EIATTR_PARAM_CBANK
	.align		4
        /*00a4*/ 	.byte	0x04, 0x0a
        /*00a6*/ 	.short	(.L_1398 - .L_1397)
	.align		4
.L_1397:
        /*00a8*/ 	.word	index@(.nv.constant0._ZN2at6native43_GLOBAL__N__7cc8d1ed_10_Dropout_cu_0e96ed3820fused_dropout_kernelIN3c108BFloat16EfmLi1ELi1EhEEvNS_4cuda6detail10TensorInfoIKT_T1_EENS7_IS8_SA_EENS7_IT4_SA_EESA_T0_NS_15PhiloxCudaStateE)
        /*00ac*/ 	.short	0x0380
        /*00ae*/ 	.short	0x0508


	//----- nvinfo : EIATTR_SW_WAR
	.align		4
.L_1398:
        /*00b0*/ 	.byte	0x04, 0x36
        /*00b2*/ 	.short	(.L_1400 - .L_1399)
.L_1399:
        /*00b4*/ 	.word	0x00000008
.L_1400:


//--------------------- .nv.info._ZN2at6native43_GLOBAL__N__7cc8d1ed_10_Dropout_cu_0e96ed3824fused_dropout_kernel_vecIN3c108BFloat16EfmLi1ELi2EhEEvNS_4cuda6detail10TensorInfoIKT_T1_EENS7_IS8_SA_EENS7_IT4_SA_EESA_T0_NS_15PhiloxCudaStateE --------------------------
	.section	.nv.info._ZN2at6native43_GLOBAL__N__7cc8d1ed_10_Dropout_cu_0e96ed3824fused_dropout_kernel_vecIN3c108BFloat16EfmLi1ELi2EhEEvNS_4cuda6detail10TensorInfoIKT_T1_EENS7_IS8_SA_EENS7_IT4_SA_EESA_T0_NS_15PhiloxCudaStateE,"",@"SHT_CUDA_INFO"
	.sectionflags	@""
	.align	4


	//----- nvinfo : EIATTR_CUDA_API_VERSION
	.align		4
        /*0000*/ 	.byte	0x04, 0x37
        /*0002*/ 	.short	(.L_1402 - .L_1401)
.L_1401:
        /*0004*/ 	.word	0x00000082


	//----- nvinfo : EIATTR_KPARAM_INFO
	.align		4
.L_1402:
        /*0008*/ 	.byte	0x04, 0x17
        /*000a*/ 	.short	(.L_1404 - .L_1403)
.L_1403:
        /*000c*/ 	.word	0x00000000
        /*0010*/ 	.short	0x0005
        /*0012*/ 	.short	0x04f0
        /*0014*/ 	.byte	0x00, 0xf0, 0x61, 0x00


	//----- nvinfo : EIATTR_KPARAM_INFO
	.align		4
.L_1404:
        /*0018*/ 	.byte	0x04, 0x17
        /*001a*/ 	.short	(.L_1406 - .L_1405)
.L_1405:
        /*001c*/ 	.word	0x00000000
        /*0020*/ 	.short	0x0004
        /*0022*/ 	.short	0x04e8
        /*0024*/ 	.byte	0x00, 0xf0, 0x11, 0x00


	//----- nvinfo : EIATTR_KPARAM_INFO
	.align		4
.L_1406:
        /*0028*/ 	.byte	0x04, 0x17
        /*002a*/ 	.short	(.L_1408 - .L_1407)
.L_1407:
        /*002c*/ 	.word	0x00000000
        /*0030*/ 	.short	0x0003
        /*0032*/ 	.short	0x04e0
        /*0034*/ 	.byte	0x00, 0xf0, 0x21, 0x00


	//----- nvinfo : EIATTR_KPARAM_INFO
	.align		4
.L_1408:
        /*0038*/ 	.byte	0x04, 0x17
        /*003a*/ 	.short	(.L_1410 - .L_1409)
.L_1409:
        /*003c*/ 	.word	0x00000000
        /*0040*/ 	.short	0x0002
        /*0042*/ 	.short	0x0340
        /*0044*/ 	.byte	0x00, 0xf0, 0x81, 0x06


	//----- nvinfo : EIATTR_KPARAM_INFO
	.align		4
.L_1410:
        /*0048*/ 	.byte	0x04, 0x17
        /*004a*/ 	.short	(.L_1412 - .L_1411)
.L_1411:
        /*004c*/ 	.word	0x00000000
        /*0050*/ 	.short	0x0001
        /*0052*/ 	.short	0x01a0
        /*0054*/ 	.byte	0x00, 0xf0, 0x81, 0x06


	//----- nvinfo : EIATTR_KPARAM_INFO
	.align		4
.L_1412:
        /*0058*/ 	.byte	0x04, 0x17
        /*005a*/ 	.short	(.L_1414 - .L_1413)
.L_1413:
        /*005c*/ 	.word	0x00000000
        /*0060*/ 	.short	0x0000
        /*0062*/ 	.short	0x0000
        /*0064*/ 	.byte	0x00, 0xf0, 0x81, 0x06


	//----- nvinfo : EIATTR_SPARSE_MMA_MASK
	.align		4
.L_1414:
        /*0068*/ 	.byte	0x03, 0x50
        /*006a*/ 	.short	0x0000


	//----- nvinfo : EIATTR_MAXREG_COUNT
	.align		4
        /*006c*/ 	.byte	0x03, 0x1b
        /*006e*/ 	.short	0x0040


	//----- nvinfo : EIATTR_NUM_BARRIERS
	.align		4
        /*0070*/ 	.byte	0x02, 0x4c
        /*0072*/ 	.byte	0x01
	.zero		1


	//----- nvinfo : EIATTR_MERCURY_ISA_VERSION
	.align		4
        /*0074*/ 	.byte	0x03, 0x5f
        /*0076*/ 	.short	0x0101


	//----- nvinfo : EIATTR_VRC_CTA_INIT_COUNT
	.align		4
        /*0078*/ 	.byte	0x02, 0x4a
	.zero		1
	.zero		1


	//----- nvinfo : EIATTR_EXIT_INSTR_OFFSETS
	.align		4
        /*007c*/ 	.byte	0x04, 0x1c
        /*007e*/ 	.short	(.L_1416 - .L_1415)


	//   ....[0]....
.L_1415:
        /*0080*/ 	.word	0x00000180


	//   ....[1]....
        /*0084*/ 	.word	0x00000e00


	//----- nvinfo : EIATTR_MAX_THREADS
	.align		4
.L_1416:
        /*0088*/ 	.byte	0x04, 0x05
        /*008a*/ 	.short	(.L_1418 - .L_1417)
.L_1417:
        /*008c*/ 	.word	0x00000100
        /*0090*/ 	.word	0x00000001
        /*0094*/ 	.word	0x00000001


	//----- nvinfo : EIATTR_CRS_STACK_SIZE
	.align		4
.L_1418:
        /*0098*/ 	.byte	0x04, 0x1e
        /*009a*/ 	.short	(.L_1420 - .L_1419)
.L_1419:
        /*009c*/ 	.word	0x00000000


	//----- nvinfo : EIATTR_CBANK_PARAM_SIZE
	.align		4
.L_1420:
        /*00a0*/ 	.byte	0x03, 0x19
        /*00a2*/ 	.short	0x0508


	//----- nvinfo : EIATTR_PARAM_CBANK
	.align		4
        /*00a4*/ 	.byte	0x04, 0x0a
        /*00a6*/ 	.short	(.L_1422 - .L_1421)
	.align		4
.L_1421:
        /*00a8*/ 	.word	index@(.nv.constant0._ZN2at6native43_GLOBAL__N__7cc8d1ed_10_Dropout_cu_0e96ed3824fused_dropout_kernel_vecIN3c108BFloat16EfmLi1ELi2EhEEvNS_4cuda6detail10TensorInfoIKT_T1_EENS7_IS8_SA_EENS7_IT4_SA_EESA_T0_NS_15PhiloxCudaStateE)
        /*00ac*/ 	.short	0x0380
        /*00ae*/ 	.short	0x0508


	//----- nvinfo : EIATTR_SW_WAR
	.align		4
.L_1422:
        /*00b0*/ 	.byte	0x04, 0x36
        /*00b2*/ 	.short	(.L_1424 - .L_1423)
.L_1423:
        /*00b4*/ 	.word	0x00000008
.L_1424:


//--------------------- .nv.info._ZN2at6native43_GLOBAL__N__7cc8d1ed_10_Dropout_cu_0e96ed3824fused_dropout_kernel_vecIN3c108BFloat16EfmLi1ELi4EhEEvNS_4cuda6detail10TensorInfoIKT_T1_EENS7_IS8_SA_EENS7_IT4_SA_EESA_T0_NS_15PhiloxCudaStateE --------------------------
	.section	.nv.info._ZN2at6native43_GLOBAL__N__7cc8d1ed_10_Dropout_cu_0e96ed3824fused_dropout_kernel_vecIN3c108BFloat16EfmLi1ELi4EhEEvNS_4cuda6detail10TensorInfoIKT_T1_EENS7_IS8_SA_EENS7_IT4_SA_EESA_T0_NS_15PhiloxCudaStateE,"",@"SHT_CUDA_INFO"
	.sectionflags	@""
	.align	4


	//----- nvinfo : EIATTR_CUDA_API_VERSION
	.align		4
        /*0000*/ 	.byte	0x04, 0x37
        /*0002*/ 	.short	(.L_1426 - .L_1425)
.L_1425:
        /*0004*/ 	.word	0x00000082


	//----- nvinfo : EIATTR_KPARAM_INFO
	.align		4
.L_1426:
        /*0008*/ 	.byte	0x04, 0x17
        /*000a*/ 	.short	(.L_1428 - .L_1427)
.L_1427:
        /*000c*/ 	.word	0x00000000
        /*0010*/ 	.short	0x0005
        /*0012*/ 	.short	0x04f0
        /*0014*/ 	.byte	0x00, 0xf0, 0x61, 0x00


	//----- nvinfo : EIATTR_KPARAM_INFO
	.align		4
.L_1428:
        /*0018*/ 	.byte	0x04, 0x17
        /*001a*/ 	.short	(.L_1430 - .L_1429)
.L_1429:
        /*001c*/ 	.word	0x00000000
        /*0020*/ 	.short	0x0004
        /*0022*/ 	.short	0x04e8
        /*0024*/ 	.byte	0x00, 0xf0, 0x11, 0x00


	//----- nvinfo : EIATTR_KPARAM_INFO
	.align		4
.L_1430:
        /*0028*/ 	.byte	0x04, 0x17
        /*002a*/ 	.short	(.L_1432 - .L_1431)
.L_1431:
        /*002c*/ 	.word	0x00000000
        /*0030*/ 	.short	0x0003
        /*0032*/ 	.short	0x04e0
        /*0034*/ 	.byte	0x00, 0xf0, 0x21, 0x00


	//----- nvinfo : EIATTR_KPARAM_INFO
	.align		4
.L_1432:
        /*0038*/ 	.byte	0x04, 0x17
        /*003a*/ 	.short	(.L_1434 - .L_1433)
.L_1433:
        /*003c*/ 	.word	0x00000000
        /*0040*/ 	.short	0x0002
        /*0042*/ 	.short	0x0340
        /*0044*/ 	.byte	0x00, 0xf0, 0x81, 0x06


	//----- nvinfo : EIATTR_KPARAM_INFO
	.align		4
.L_1434:
        /*0048*/ 	.byte	0x04, 0x17
        /*004a*/ 	.short	(.L_1436 - .L_1435)
.L_1435:
        /*004c*/ 	.word	0x00000000
        /*0050*/ 	.short	0x0001
        /*0052*/ 	.short	0x01a0
        /*0054*/ 	.byte	0x00, 0xf0, 0x81, 0x06


	//----- nvinfo : EIATTR_KPARAM_INFO
	.align		4
.L_1436:
        /*0058*/ 	.byte	0x04, 0x17
        /*005a*/ 	.short	(.L_1438 - .L_1437)
.L_1437:
        /*005c*/ 	.word	0x00000000
        /*0060*/ 	.short	0x0000
        /*0062*/ 	.short	0x0000
        /*0064*/ 	.byte	0x00, 0xf0, 0x81, 0x06


	//----- nvinfo : EIATTR_SPARSE_MMA_MASK
	.align		4
.L_1438:
        /*0068*/ 	.byte	0x03, 0x50
        /*006a*/ 	.short	0x0000


	//----- nvinfo : EIATTR_MAXREG_COUNT
	.align		4
        /*006c*/ 	.byte	0x03, 0x1b
        /*006e*/ 	.short	0x0040


	//----- nvinfo : EIATTR_NUM_BARRIERS
	.align		4
        /*0070*/ 	.byte	0x02, 0x4c
        /*0072*/ 	.byte	0x01
	.zero		1


	//----- nvinfo : EIATTR_MERCURY_ISA_VERSION
	.align		4
        /*0074*/ 	.byte	0x03, 0x5f
        /*0076*/ 	.short	0x0101


	//----- nvinfo : EIATTR_VRC_CTA_INIT_COUNT
	.align		4
        /*0078*/ 	.byte	0x02, 0x4a
	.zero		1
	.zero		1


	//----- nvinfo : EIATTR_EXIT_INSTR_OFFSETS
	.align		4
        /*007c*/ 	.byte	0x04, 0x1c
        /*007e*/ 	.short	(.L_1440 - .L_1439)


	//   ....[0]....
.L_1439:
        /*0080*/ 	.word	0x00000190


	//   ....[1]....
        /*0084*/ 	.word	0x00000fd0


	//----- nvinfo : EIATTR_MAX_THREADS
	.align		4
.L_1440:
        /*0088*/ 	.byte	0x04, 0x05
        /*008a*/ 	.short	(.L_1442 - .L_1441)
.L_1441:
        /*008c*/ 	.word	0x00000100
        /*0090*/ 	.word	0x00000001
        /*0094*/ 	.word	0x00000001


	//----- nvinfo : EIATTR_CRS_STACK_SIZE
	.align		4
.L_1442:
        /*0098*/ 	.byte	0x04, 0x1e
        /*009a*/ 	.short	(.L_1444 - .L_1443)
.L_1443:
        /*009c*/ 	.word	0x00000000


	//----- nvinfo : EIATTR_CBANK_PARAM_SIZE
	.align		4
.L_1444:
        /*00a0*/ 	.byte	0x03, 0x19
        /*00a2*/ 	.short	0x0508


	//----- nvinfo : EIATTR_PARAM_CBANK
	.align		4
        /*00a4*/ 	.byte	0x04, 0x0a
        /*00a6*/ 	.short	(.L_1446 - .L_1445)
	.align		4
.L_1445:
        /*00a8*/ 	.word	index@(.nv.constant0._ZN2at6native43_GLOBAL__N__7cc8d1ed_10_Dropout_cu_0e96ed3824fused_dropout_kernel_vecIN3c108BFloat16EfmLi1ELi4EhEEvNS_4cuda6detail10TensorInfoIKT_T1_EENS7_IS8_SA_EENS7_IT4_SA_EESA_T0_NS_15PhiloxCudaStateE)
        /*00ac*/ 	.short	0x0380
        /*00ae*/ 	.short	0x0508


	//----- nvinfo : EIATTR_SW_WAR
	.align		4
.L_1446:
        /*00b0*/ 	.byte	0x04, 0x36
        /*00b2*/ 	.short	(.L_1448 - .L_1447)
.L_1447:
        /*00b4*/ 	.word	0x00000008
.L_1448:


//--------------------- .nv.info._ZN2at6native43_GLOBAL__N__7cc8d1ed_10_Dropout_cu_0e96ed3824fused_dropout_kernel_vecIN3c108BFloat16EfmLi1ELi8EhEEvNS_4cuda6detail10TensorInfoIKT_T1_EENS7_IS8_SA_EENS7_IT4_SA_EESA_T0_NS_15PhiloxCudaStateE --------------------------
	.section	.nv.info._ZN2at6native43_GLOBAL__N__7cc8d1ed_10_Dropout_cu_0e96ed3824fused_dropout_kernel_vecIN3c108BFloat16EfmLi1ELi8EhEEvNS_4cuda6detail10TensorInfoIKT_T1_EENS7_IS8_SA_EENS7_IT4_SA_EESA_T0_NS_15PhiloxCudaStateE,"",@"SHT_CUDA_INFO"
	.sectionflags	@""
	.align	4


	//----- nvinfo : EIATTR_CUDA_API_VERSION
	.align		4
        /*0000*/ 	.byte	0x04, 0x37
        /*0002*/ 	.short	(.L_1450 - .L_1449)
.L_1449:
        /*0004*/ 	.word	0x00000082


	//----- nvinfo : EIATTR_KPARAM_INFO
	.align		4
.L_1450:
        /*0008*/ 	.byte	0x04, 0x17
        /*000a*/ 	.short	(.L_1452 - .L_1451)
.L_1451:
        /*000c*/ 	.word	0x00000000
        /*0010*/ 	.short	0x0005
        /*0012*/ 	.short	0x04f0
        /*0014*/ 	.byte	0x00, 0xf0, 0x61, 0x00


	//----- nvinfo : EIATTR_KPARAM_INFO
	.align		4
.L_1452:
        /*0018*/ 	.byte	0x04, 0x17
        /*001a*/ 	.short	(.L_1454 - .L_1453)
.L_1453:
        /*001c*/ 	.word	0x00000000
        /*0020*/ 	.short	0x0004
        /*0022*/ 	.short	0x04e8
        /*0024*/ 	.byte	0x00, 0xf0, 0x11, 0x00


	//----- nvinfo : EIATTR_KPARAM_INFO
	.align		4
.L_1454:
        /*0028*/ 	.byte	0x04, 0x17
        /*002a*/ 	.short	(.L_1456 - .L_1455)
.L_1455:
        /*002c*/ 	.word	0x00000000
        /*0030*/ 	.short	0x0003
        /*0032*/ 	.short	0x04e0
        /*0034*/ 	.byte	0x00, 0xf0, 0x21, 0x00


	//----- nvinfo : EIATTR_KPARAM_INFO
	.align		4
.L_1456:
        /*0038*/ 	.byte	0x04, 0x17
        /*003a*/ 	.short	(.L_1458 - .L_1457)
.L_1457:
        /*003c*/ 	.word	0x00000000
        /*0040*/ 	.short	0x0002
        /*0042*/ 	.short	0x0340
        /*0044*/ 	.byte	0x00, 0xf0, 0x81, 0x06


	//----- nvinfo : EIATTR_KPARAM_INFO
	.align		4
.L_1458:
        /*0048*/ 	.byte	0x04, 0x17
        /*004a*/ 	.short	(.L_1460 - .L_1459)
.L_1459:
        /*004c*/ 	.word	0x00000000
        /*0050*/ 	.short	0x0001
        /*0052*/ 	.short	0x01a0
        /*0054*/ 	.byte	0x00, 0xf0, 0x81, 0x06


	//----- nvinfo : EIATTR_KPARAM_INFO
	.align		4
.L_1460:
        /*0058*/ 	.byte	0x04, 0x17
        /*005a*/ 	.short	(.L_1462 - .L_1461)
.L_1461:
        /*005c*/ 	.word	0x00000000
        /*0060*/ 	.short	0x0000
        /*0062*/ 	.short	0x0000
        /*0064*/ 	.byte	0x00, 0xf0, 0x81, 0x06


	//----- nvinfo : EIATTR_SPARSE_MMA_MASK
	.align		4
.L_1462:
        /*0068*/ 	.byte	0x03, 0x50
        /*006a*/ 	.short	0x0000


	//----- nvinfo : EIATTR_MAXREG_COUNT
	.align		4
        /*006c*/ 	.byte	0x03, 0x1b
        /*006e*/ 	.short	0x0040


	//----- nvinfo : EIATTR_NUM_BARRIERS
	.align		4
        /*0070*/ 	.byte	0x02, 0x4c
        /*0072*/ 	.byte	0x01
	.zero		1


	//----- nvinfo : EIATTR_MERCURY_ISA_VERSION
	.align		4
        /*0074*/ 	.byte	0x03, 0x5f
        /*0076*/ 	.short	0x0101


	//----- nvinfo : EIATTR_VRC_CTA_INIT_COUNT
	.align		4
        /*0078*/ 	.byte	0x02, 0x4a
	.zero		1
	.zero		1


	//----- nvinfo : EIATTR_EXIT_INSTR_OFFSETS
	.align		4
        /*007c*/ 	.byte	0x04, 0x1c
        /*007e*/ 	.short	(.L_1464 - .L_1463)


	//   ....[0]....
.L_1463:
        /*0080*/ 	.word	0x00000190


	//   ....[1]....
        /*0084*/ 	.word	0x00001680


	//----- nvinfo : EIATTR_MAX_THREADS
	.align		4
.L_1464:
        /*0088*/ 	.byte	0x04, 0x05
        /*008a*/ 	.short	(.L_1466 - .L_1465)
.L_1465:
        /*008c*/ 	.word	0x00000100
        /*0090*/ 	.word	0x00000001
        /*0094*/ 	.word	0x00000001


	//----- nvinfo : EIATTR_CRS_STACK_SIZE
	.align		4
.L_1466:
        /*0098*/ 	.byte	0x04, 0x1e
        /*009a*/ 	.short	(.L_1468 - .L_1467)
.L_1467:
        /*009c*/ 	.word	0x00000000


	//----- nvinfo : EIATTR_CBANK_PARAM_SIZE
	.align		4
.L_1468:
        /*00a0*/ 	.byte	0x03, 0x19
        /*00a2*/ 	.short	0x0508


	//----- nvinfo : EIATTR_PARAM_CBANK
	.align		4
        /*00a4*/ 	.byte	0x04, 0x0a
        /*00a6*/ 	.short	(.L_1470 - .L_1469)
	.align		4
.L_1469:
        /*00a8*/ 	.word	index@(.nv.constant0._ZN2at6native43_GLOBAL__N__7cc8d1ed_10_Dropout_cu_0e96ed3824fused_dropout_kernel_vecIN3c108BFloat16EfmLi1ELi8EhEEvNS_4cuda6detail10TensorInfoIKT_T1_EENS7_IS8_SA_EENS7_IT4_SA_EESA_T0_NS_15PhiloxCudaStateE)
        /*00ac*/ 	.short	0x0380
        /*00ae*/ 	.short	0x0508


	//----- nvinfo : EIATTR_SW_WAR
	.align		4
.L_1470:
        /*00b0*/ 	.byte	0x04, 0x36
        /*00b2*/ 	.short	(.L_1472 - .L_1471)
.L_1471:
        /*00b4*/ 	.word	0x00000008
.L_1472:


//--------------------- .nv.info._ZN2at6native43_GLOBAL__N__7cc8d1ed_10_Dropout_cu_0e96ed3824fused_dropout_kernel_vecIN3c108BFloat16EfmLi1ELi16EhEEvNS_4cuda6detail10TensorInfoIKT_T1_EENS7_IS8_SA_EENS7_IT4_SA_EESA_T0_NS_15PhiloxCudaStateE --------------------------
	.section	.nv.info._ZN2at6native43_GLOBAL__N__7cc8d1ed_10_Dropout_cu_0e96ed3824fused_dropout_kernel_vecIN3c108BFloat16EfmLi1ELi16EhEEvNS_4cuda6detail10TensorInfoIKT_T1_EENS7_IS8_SA_EENS7_IT4_SA_EESA_T0_NS_15PhiloxCudaStateE,"",@"SHT_CUDA_INFO"
	.sectionflags	@""
	.align	4


	//----- nvinfo : EIATTR_CUDA_API_VERSION
	.align		4
        /*0000*/ 	.byte	0x04, 0x37
        /*0002*/ 	.short	(.L_1474 - .L_1473)
.L_1473:
        /*0004*/ 	.word	0x00000082


	//----- nvinfo : EIATTR_KPARAM_INFO
	.align		4
.L_1474:
        /*0008*/ 	.byte	0x04, 0x17
        /*000a*/ 	.short	(.L_1476 - .L_1475)
.L_1475:
        /*000c*/ 	.word	0x00000000
        /*0010*/ 	.short	0x0005
        /*0012*/ 	.short	0x04f0
        /*0014*/ 	.byte	0x00, 0xf0, 0x61, 0x00


	//----- nvinfo : EIATTR_KPARAM_INFO
	.align		4
.L_1476:
        /*0018*/ 	.byte	0x04, 0x17
        /*001a*/ 	.short	(.L_1478 - .L_1477)
.L_1477:
        /*001c*/ 	.word	0x00000000
        /*0020*/ 	.short	0x0004
        /*0022*/ 	.short	0x04e8
        /*0024*/ 	.byte	0x00, 0xf0, 0x11, 0x00


	//----- nvinfo : EIATTR_KPARAM_INFO
	.align		4
.L_1478:
        /*0028*/ 	.byte	0x04, 0x17
        /*002a*/ 	.short	(.L_1480 - .L_1479)
.L_1479:
        /*002c*/ 	.word	0x00000000
        /*0030*/ 	.short	0x0003
        /*0032*/ 	.short	0x04e0
        /*0034*/ 	.byte	0x00, 0xf0, 0x21, 0x00


	//----- nvinfo : EIATTR_KPARAM_INFO
	.align		4
.L_1480:
        /*0038*/ 	.byte	0x04, 0x17
        /*003a*/ 	.short	(.L_1482 - .L_1481)
.L_1481:
        /*003c*/ 	.word	0x00000000
        /*0040*/ 	.short	0x0002
        /*0042*/ 	.short	0x0340
        /*0044*/ 	.byte	0x00, 0xf0, 0x81, 0x06


	//----- nvinfo : EIATTR_KPARAM_INFO
	.align		4
.L_1482:
        /*0048*/ 	.byte	0x04, 0x17
        /*004a*/ 	.short	(.L_1484 - .L_1483)
.L_1483:
        /*004c*/ 	.word	0x00000000
        /*0050*/ 	.short	0x0001
        /*0052*/ 	.short	0x01a0
        /*0054*/ 	.byte	0x00, 0xf0, 0x81, 0x06


	//----- nvinfo : EIATTR_KPARAM_INFO
	.align		4
.L_1484:
        /*0058*/ 	.byte	0x04, 0x17
        /*005a*/ 	.short	(.L_1486 - .L_1485)
.L_1485:
        /*005c*/ 	.word	0x00000000
        /*0060*/ 	.short	0x0000
        /*0062*/ 	.short	0x0000
        /*0064*/ 	.byte	0x00, 0xf0, 0x81, 0x06


	//----- nvinfo : EIATTR_SPARSE_MMA_MASK
	.align		4
.L_1486:
        /*0068*/ 	.byte	0x03, 0x50
        /*006a*/ 	.short	0x0000


	//----- nvinfo : EIATTR_MAXREG_COUNT
	.align		4
        /*006c*/ 	.byte	0x03, 0x1b
        /*006e*/ 	.short	0x0040


	//----- nvinfo : EIATTR_NUM_BARRIERS
	.align		4
        /*0070*/ 	.byte	0x02, 0x4c
        /*0072*/ 	.byte	0x01
	.zero		1


	//----- nvinfo : EIATTR_MERCURY_ISA_VERSION
	.align		4
        /*0074*/ 	.byte	0x03, 0x5f
        /*0076*/ 	.short	0x0101


	//----- nvinfo : EIATTR_VRC_CTA_INIT_COUNT
	.align		4
        /*0078*/ 	.byte	0x02, 0x4a
	.zero		1
	.zero		1


	//----- nvinfo : EIATTR_EXIT_INSTR_OFFSETS
	.align		4
        /*007c*/ 	.byte	0x04, 0x1c
        /*007e*/ 	.short	(.L_1488 - .L_1487)


	//   ....[0]....
.L_1487:
        /*0080*/ 	.word	0x000005d0


	//   ....[1]....
        /*0084*/ 	.word	0x000025a0


	//----- nvinfo : EIATTR_MAX_THREADS
	.align		4
.L_1488:
        /*0088*/ 	.byte	0x04, 0x05
        /*008a*/ 	.short	(.L_1490 - .L_1489)
.L_1489:
        /*008c*/ 	.word	0x00000100
        /*0090*/ 	.word	0x00000001
        /*0094*/ 	.word	0x00000001


	//----- nvinfo : EIATTR_CRS_STACK_SIZE
	.align		4
.L_1490:
        /*0098*/ 	.byte	0x04, 0x1e
        /*009a*/ 	.short	(.L_1492 - .L_1491)
.L_1491:
        /*009c*/ 	.word	0x00000000


	//----- nvinfo : EIATTR_CBANK_PARAM_SIZE
	.align		4
.L_1492:
        /*00a0*/ 	.byte	0x03, 0x19
        /*00a2*/ 	.short	0x0508


	//----- nvinfo : EIATTR_PARAM_CBANK
	.align		4
        /*00a4*/ 	.byte	0x04, 0x0a
        /*00a6*/ 	.short	(.L_1494 - .L_1493)
	.align		4
.L_1493:
        /*00a8*/ 	.word	index@(.nv.constant0._ZN2at6native43_GLOBAL__N__7cc8d1ed_10_Dropout_cu_0e96ed3824fused_dropout_kernel_vecIN3c108BFloat16EfmLi1ELi16EhEEvNS_4cuda6detail10TensorInfoIKT_T1_EENS7_IS8_SA_EENS7_IT4_SA_EESA_T0_NS_15PhiloxCudaStateE)
        /*00ac*/ 	.short	0x0380
        /*00ae*/ 	.short	0x0508


	//----- nvinfo : EIATTR_SW_WAR
	.align		4
.L_1494:
        /*00b0*/ 	.byte	0x04, 0x36
        /*00b2*/ 	.short	(.L_1496 - .L_1495)
.L_1495:
        /*00b4*/ 	.word	0x00000008
.L_1496:


//--------------------- .nv.info._ZN2at6native43_GLOBAL__N__7cc8d1ed_10_Dropout_cu_0e96ed3820fused_dropout_kernelIN3c104HalfEfmLin1ELin1EhEEvNS_4cuda6detail10TensorInfoIKT_T1_EENS7_IS8_SA_EENS7_IT4_SA_EESA_T0_NS_15PhiloxCudaStateE --------------------------
	.section	.nv.info._ZN2at6native43_GLOBAL__N__7cc8d1ed_10_Dropout_cu_0e96ed3820fused_dropout_kernelIN3c104HalfEfmLin1ELin1EhEEvNS_4cuda6detail10TensorInfoIKT_T1_EENS7_IS8_SA_EENS7_IT4_SA_EESA_T0_NS_15PhiloxCudaStateE,"",@"SHT_CUDA_INFO"
	.sectionflags	@""
	.align	4


	//----- nvinfo : EIATTR_CUDA_API_VERSION
	.align		4
        /*0000*/ 	.byte	0x04, 0x37
        /*0002*/ 	.short	(.L_1498 - .L_1497)
.L_1497:
        /*0004*/ 	.word	0x00000082


	//----- nvinfo : EIATTR_KPARAM_INFO
	.align		4
.L_1498:
        /*0008*/ 	.byte	0x04, 0x17
        /*000a*/ 	.short	(.L_1500 - .L_1499)
.L_1499:
        /*000c*/ 	.word	0x00000000
        /*0010*/ 	.short	0x0005
        /*0012*/ 	.short	0x04f0
        /*0014*/ 	.byte	0x00, 0xf0, 0x61, 0x00


	//----- nvinfo : EIATTR_KPARAM_INFO
	.align		4
.L_1500:
        /*0018*/ 	.byte	0x04, 0x17
        /*001a*/ 	.short	(.L_1502 - .L_1501)
.L_1501:
        /*001c*/ 	.word	0x00000000
        /*0020*/ 	.short	0x0004
        /*0022*/ 	.short	0x04e8
        /*0024*/ 	.byte	0x00, 0xf0, 0x11, 0x00


	//----- nvinfo : EIATTR_KPARAM_INFO
	.align		4
.L_1502:
        /*0028*/ 	.byte	0x04, 0x17
        /*002a*/ 	.short	(.L_1504 - .L_1503)
.L_1503:
        /*002c*/ 	.word	0x00000000
        /*0030*/ 	.short	0x0003
        /*0032*/ 	.short	0x04e0
        /*0034*/ 	.byte	0x00, 0xf0, 0x21, 0x00


	//----- nvinfo : EIATTR_KPARAM_INFO
	.align		4
.L_1504:
        /*0038*/ 	.byte	0x04, 0x17
        /*003a*/ 	.short	(.L_1506 - .L_1505)
.L_1505:
        /*003c*/ 	.word	0x00000000
        /*0040*/ 	.short	0x0002
        /*0042*/ 	.short	0x0340
        /*0044*/ 	.byte	0x00, 0xf0, 0x81, 0x06


	//----- nvinfo : EIATTR_KPARAM_INFO
	.align		4
.L_1506:
        /*0048*/ 	.byte	0x04, 0x17
        /*004a*/ 	.short	(.L_1508 - .L_1507)
.L_1507:
        /*004c*/ 	.word	0x00000000
        /*0050*/ 	.short	0x0001
        /*0052*/ 	.short	0x01a0
        /*0054*/ 	.byte	0x00, 0xf0, 0x81, 0x06


	//----- nvinfo : EIATTR_KPARAM_INFO
	.align		4
.L_1508:
        /*0058*/ 	.byte	0x04, 0x17
        /*005a*/ 	.short	(.L_1510 - .L_1509)
.L_1509:
        /*005c*/ 	.word	0x00000000
        /*0060*/ 	.short	0x0000
        /*0062*/ 	.short	0x0000
        /*0064*/ 	.byte	0x00, 0xf0, 0x81, 0x06


	//----- nvinfo : EIATTR_SPARSE_MMA_MASK
	.align		4
.L_1510:
        /*0068*/ 	.byte	0x03, 0x50
        /*006a*/ 	.short	0x0000


	//----- nvinfo : EIATTR_MAXREG_COUNT
	.align		4
        /*006c*/ 	.byte	0x03, 0x1b
        /*006e*/ 	.short	0x0040


	//----- nvinfo : EIATTR_NUM_BARRIERS
	.align		4
        /*0070*/ 	.byte	0x02, 0x4c
        /*0072*/ 	.byte	0x01
	.zero		1


	//----- nvinfo : EIATTR_MERCURY_ISA_VERSION
	.align		4
        /*0074*/ 	.byte	0x03, 0x5f
        /*0076*/ 	.short	0x0101


	//----- nvinfo : EIATTR_VRC_CTA_INIT_COUNT
	.align		4
        /*0078*/ 	.byte	0x02, 0x4a
	.zero		1
	.zero		1


	//----- nvinfo : EIATTR_EXIT_INSTR_OFFSETS
	.align		4
        /*007c*/ 	.byte	0x04, 0x1c
        /*007e*/ 	.short	(.L_1512 - .L_1511)


	//   ....[0]....
.L_1511:
        /*0080*/ 	.word	0x00000910


	//   ....[1]....
        /*0084*/ 	.word	0x0001da80


	//----- nvinfo : EIATTR_MAX_THREADS
	.align		4
.L_1512:
        /*0088*/ 	.byte	0x04, 0x05
        /*008a*/ 	.short	(.L_1514 - .L_1513)
.L_1513:
        /*008c*/ 	.word	0x00000100
        /*0090*/ 	.word	0x00000001
        /*0094*/ 	.word	0x00000001


	//----- nvinfo : EIATTR_CRS_STACK_SIZE
	.align		4
.L_1514:
        /*0098*/ 	.byte	0x04, 0x1e
        /*009a*/ 	.short	(.L_1516 - .L_1515)
.L_1515:
        /*009c*/ 	.word	0x00000000


	//----- nvinfo : EIATTR_CBANK_PARAM_SIZE
	.align		4
.L_1516:
        /*00a0*/ 	.byte	0x03, 0x19
        /*00a2*/ 	.short	0x0508


	//----- nvinfo : EIATTR_PARAM_CBANK
	.align		4
        /*00a4*/ 	.byte	0x04, 0x0a
        /*00a6*/ 	.short	(.L_1518 - .L_1517)
	.align		4
.L_1517:
        /*00a8*/ 	.word	index@(.nv.constant0._ZN2at6native43_GLOBAL__N__7cc8d1ed_10_Dropout_cu_0e96ed3820fused_dropout_kernelIN3c104HalfEfmLin1ELin1EhEEvNS_4cuda6detail10TensorInfoIKT_T1_EENS7_IS8_SA_EENS7_IT4_SA_EESA_T0_NS_15PhiloxCudaStateE)
        /*00ac*/ 	.short	0x0380
        /*00ae*/ 	.short	0x0508


	//----- nvinfo : EIATTR_SW_WAR
	.align		4
.L_1518:
        /*00b0*/ 	.byte	0x04, 0x36
        /*00b2*/ 	.short	(.L_1520 - .L_1519)
.L_1519:
        /*00b4*/ 	.word	0x00000008
.L_1520:


//--------------------- .nv.info._ZN2at6native43_GLOBAL__N__7cc8d1ed_10_Dropout_cu_0e96ed3820fused_dropout_kernelIN3c104HalfEfmLin1ELi1EhEEvNS_4cuda6detail10TensorInfoIKT_T1_EENS7_IS8_SA_EENS7_IT4_SA_EESA_T0_NS_15PhiloxCudaStateE --------------------------
	.section	.nv.info._ZN2at6native43_GLOBAL__N__7cc8d1ed_10_Dropout_cu_0e96ed3820fused_dropout_kernelIN3c104HalfEfmLin1ELi1EhEEvNS_4cuda6detail10TensorInfoIKT_T1_EENS7_IS8_SA_EENS7_IT4_SA_EESA_T0_NS_15PhiloxCudaStateE,"",@"SHT_CUDA_INFO"
	.sectionflags	@""
	.align	4


	//----- nvinfo : EIATTR_CUDA_API_VERSION
	.align		4
        /*0000*/ 	.byte	0x04, 0x37
        /*0002*/ 	.short	(.L_1522 - .L_1521)
.L_1521:
        /*0004*/ 	.word	0x00000082


	//----- nvinfo : EIATTR_KPARAM_INFO
	.align		4
.L_1522:
        /*0008*/ 	.byte	0x04, 0x17
        /*000a*/ 	.short	(.L_1524 - .L_1523)
.L_1523:
        /*000c*/ 	.word	0x00000000
        /*0010*/ 	.short	0x0005
        /*0012*/ 	.short	0x04f0
        /*0014*/ 	.byte	0x00, 0xf0, 0x61, 0x00


	//----- nvinfo : EIATTR_KPARAM_INFO
	.align		4
.L_1524:
        /*0018*/ 	.byte	0x04, 0x17
        /*001a*/ 	.short	(.L_1526 - .L_1525)
.L_1525:
        /*001c*/ 	.word	0x00000000
        /*0020*/ 	.short	0x0004
        /*0022*/ 	.short	0x04e8
        /*0024*/ 	.byte	0x00, 0xf0, 0x11, 0x00


	//----- nvinfo : EIATTR_KPARAM_INFO
	.align		4
.L_1526:
        /*0028*/ 	.byte	0x04, 0x17
        /*002a*/ 	.short	(.L_1528 - .L_1527)
.L_1527:
        /*002c*/ 	.word	0x00000000
        /*0030*/ 	.short	0x0003
        /*0032*/ 	.short	0x04e0
        /*0034*/ 	.byte	0x00, 0xf0, 0x21, 0x00


	//----- nvinfo : EIATTR_KPARAM_INFO
	.align		4
.L_1528:
        /*0038*/ 	.byte	0x04, 0x17
        /*003a*/ 	.short	(.L_1530 - .L_1529)
.L_1529:
        /*003c*/ 	.word	0x00000000
        /*0040*/ 	.short	0x0002
        /*0042*/ 	.short	0x0340
        /*0044*/ 	.byte	0x00, 0xf0, 0x81, 0x06


	//----- nvinfo : EIATTR_KPARAM_INFO
	.align		4
.L_1530:
        /*0048*/ 	.byte	0x04, 0x17
        /*004a*/ 	.short	(.L_1532 - .L_1531)
.L_1531:
        /*004c*/ 	.word	0x00000000
        /*0050*/ 	.short	0x0001
        /*0052*/ 	.short	0x01a0
        /*0054*/ 	.byte	0x00, 0xf0, 0x81, 0x06


	//----- nvinfo : EIATTR_KPARAM_INFO
	.align		4
.L_1532:
        /*0058*/ 	.byte	0x04, 0x17
        /*005a*/ 	.short	(.L_1534 - .L_1533)
.L_1533:
        /*005c*/ 	.word	0x00000000
        /*0060*/ 	.short	0x0000
        /*0062*/ 	.short	0x0000
        /*0064*/ 	.byte	0x00, 0xf0, 0x81, 0x06


	//----- nvinfo : EIATTR_SPARSE_MMA_MASK
	.align		4
.L_1534:
        /*0068*/ 	.byte	0x03, 0x50
        /*006a*/ 	.short	0x0000


	//----- nvinfo : EIATTR_MAXREG_COUNT
	.align		4
        /*006c*/ 	.byte	0x03, 0x1b
        /*006e*/ 	.short	0x0040


	//----- nvinfo : EIATTR_NUM_BARRIERS
	.align		4
        /*0070*/ 	.byte	0x02, 0x4c
        /*0072*/ 	.byte	0x01
	.zero		1


	//----- nvinfo : EIATTR_MERCURY_ISA_VERSION
	.align		4
        /*0074*/ 	.byte	0x03, 0x5f
        /*0076*/ 	.short	0x0101


	//----- nvinfo : EIATTR_VRC_CTA_INIT_COUNT
	.align		4
        /*0078*/ 	.byte	0x02, 0x4a
	.zero		1
	.zero		1


	//----- nvinfo : EIATTR_EXIT_INSTR_OFFSETS
	.align		4
        /*007c*/ 	.byte	0x04, 0x1c
        /*007e*/ 	.short	(.L_1536 - .L_1535)


	//   ....[0]....
.L_1535:
        /*0080*/ 	.word	0x00000910


	//   ....[1]....
        /*0084*/ 	.word	0x0000f520


	//----- nvinfo : EIATTR_MAX_THREADS
	.align		4
.L_1536:
        /*0088*/ 	.byte	0x04, 0x05
        /*008a*/ 	.short	(.L_1538 - .L_1537)
.L_1537:
        /*008c*/ 	.word	0x00000100
        /*0090*/ 	.word	0x00000001
        /*0094*/ 	.word	0x00000001


	//----- nvinfo : EIATTR_CRS_STACK_SIZE
	.align		4
.L_1538:
        /*0098*/ 	.byte	0x04, 0x1e
        /*009a*/ 	.short	(.L_1540 - .L_1539)
.L_1539:
        /*009c*/ 	.word	0x00000000


	//----- nvinfo : EIATTR_CBANK_PARAM_SIZE
	.align		4
.L_1540:
        /*00a0*/ 	.byte	0x03, 0x19
        /*00a2*/ 	.short	0x0508


	//----- nvinfo : EIATTR_PARAM_CBANK
	.align		4
        /*00a4*/ 	.byte	0x04, 0x0a
        /*00a6*/ 	.short	(.L_1542 - .L_1541)
	.align		4
.L_1541:
        /*00a8*/ 	.word	index@(.nv.constant0._ZN2at6native43_GLOBAL__N__7cc8d1ed_10_Dropout_cu_0e96ed3820fused_dropout_kernelIN3c104HalfEfmLin1ELi1EhEEvNS_4cuda6detail10TensorInfoIKT_T1_EENS7_IS8_SA_EENS7_IT4_SA_EESA_T0_NS_15PhiloxCudaStateE)
        /*00ac*/ 	.short	0x0380
        /*00ae*/ 	.short	0x0508


	//----- nvinfo : EIATTR_SW_WAR
	.align		4
.L_1542:
        /*00b0*/ 	.byte	0x04, 0x36
        /*00b2*/ 	.short	(.L_1544 - .L_1543)
.L_1543:
        /*00b4*/ 	.word	0x00000008
.L_1544:


//--------------------- .nv.info._ZN2at6native43_GLOBAL__N__7cc8d1ed_10_Dropout_cu_0e96ed3820fused_dropout_kernelIN3c104HalfEfmLi1ELi1EhEEvNS_4cuda6detail10TensorInfoIKT_T1_EENS7_IS8_SA_EENS7_IT4_SA_EESA_T0_NS_15PhiloxCudaStateE --------------------------
	.section	.nv.info._ZN2at6native43_GLOBAL__N__7cc8d1ed_10_Dropout_cu_0e96ed3820fused_dropout_kernelIN3c104HalfEfmLi1ELi1EhEEvNS_4cuda6detail10TensorInfoIKT_T1_EENS7_IS8_SA_EENS7_IT4_SA_EESA_T0_NS_15PhiloxCudaStateE,"",@"SHT_CUDA_INFO"
	.sectionflags	@""
	.align	4


	//----- nvinfo : EIATTR_CUDA_API_VERSION
	.align		4
        /*0000*/ 	.byte	0x04, 0x37
        /*0002*/ 	.short	(.L_1546 - .L_1545)
.L_1545:
        /*0004*/ 	.word	0x00000082


	//----- nvinfo : EIATTR_KPARAM_INFO
	.align		4
.L_1546:
        /*0008*/ 	.byte	0x04, 0x17
        /*000a*/ 	.short	(.L_1548 - .L_1547)
.L_1547:
        /*000c*/ 	.word	0x00000000
        /*0010*/ 	.short	0x0005
        /*0012*/ 	.short	0x04f0
        /*0014*/ 	.byte	0x00, 0xf0, 0x61, 0x00


	//----- nvinfo : EIATTR_KPARAM_INFO
	.align		4
.L_1548:
        /*0018*/ 	.byte	0x04, 0x17
        /*001a*/ 	.short	(.L_1550 - .L_1549)
.L_1549:
        /*001c*/ 	.word	0x00000000
        /*0020*/ 	.short	0x0004
        /*0022*/ 	.short	0x04e8
        /*0024*/ 	.byte	0x00, 0xf0, 0x11, 0x00


	//----- nvinfo : EIATTR_KPARAM_INFO
	.align		4
.L_1550:
        /*0028*/ 	.byte	0x04, 0x17
        /*002a*/ 	.short	(.L_1552 - .L_1551)
.L_1551:
        /*002c*/ 	.word	0x00000000
        /*0030*/ 	.short	0x0003
        /*0032*/ 	.short	0x04e0
        /*0034*/ 	.byte	0x00, 0xf0, 0x21, 0x00


	//----- nvinfo : EIATTR_KPARAM_INFO
	.align		4
.L_1552:
        /*0038*/ 	.byte	0x04, 0x17
        /*003a*/ 	.short	(.L_1554 - .L_1553)
.L_1553:
        /*003c*/ 	.word	0x00000000
        /*0040*/ 	.short	0x0002
        /*0042*/ 	.short	0x0340
        /*0044*/ 	.byte	0x00, 0xf0, 0x81, 0x06


	//----- nvinfo : EIATTR_KPARAM_INFO
	.align		4
.L_1554:
        /*0048*/ 	.byte	0x04, 0x17
        /*004a*/ 	.short	(.L_1556 - .L_1555)
.L_1555:
        /*004c*/ 	.word	0x00000000
        /*0050*/ 	.short	0x0001
        /*0052*/ 	.short	0x01a0
        /*0054*/ 	.byte	0x00, 0xf0, 0x81, 0x06


	//----- nvinfo : EIATTR_KPARAM_INFO
	.align		4
.L_1556:
        /*0058*/ 	.byte	0x04, 0x17
        /*005a*/ 	.short	(.L_1558 - .L_1557)
.L_1557:
        /*005c*/ 	.word	0x00000000
        /*0060*/ 	.short	0x0000
        /*0062*/ 	.short	0x0000
        /*0064*/ 	.byte	0x00, 0xf0, 0x81, 0x06


	//----- nvinfo : EIATTR_SPARSE_MMA_MASK
	.align		4
.L_1558:
        /*0068*/ 	.byte	0x03, 0x50
        /*006a*/ 	.short	0x0000


	//----- nvinfo : EIATTR_MAXREG_COUNT
	.align		4
        /*006c*/ 	.byte	0x03, 0x1b
        /*006e*/ 	.short	0x0040


	//----- nvinfo : EIATTR_NUM_BARRIERS
	.align		4
        /*0070*/ 	.byte	0x02, 0x4c
        /*0072*/ 	.byte	0x01
	.zero		1


	//----- nvinfo : EIATTR_MERCURY_ISA_VERSION
	.align		4
        /*0074*/ 	.byte	0x03, 0x5f
        /*0076*/ 	.short	0x0101


	//----- nvinfo : EIATTR_VRC_CTA_INIT_COUNT
	.align		4
        /*0078*/ 	.byte	0x02, 0x4a
	.zero		1
	.zero		1


	//----- nvinfo : EIATTR_EXIT_INSTR_OFFSETS
	.align		4
        /*007c*/ 	.byte	0x04, 0x1c
        /*007e*/ 	.short	(.L_1560 - .L_1559)


	//   ....[0]....
.L_1559:
        /*0080*/ 	.word	0x00000910


	//   ....[1]....
        /*0084*/ 	.word	0x000017d0


	//----- nvinfo : EIATTR_MAX_THREADS
	.align		4
.L_1560:
        /*0088*/ 	.byte	0x04, 0x05
        /*008a*/ 	.short	(.L_1562 - .L_1561)
.L_1561:
        /*008c*/ 	.word	0x00000100
        /*0090*/ 	.word	0x00000001
        /*0094*/ 	.word	0x00000001


	//----- nvinfo : EIATTR_CRS_STACK_SIZE
	.align		4
.L_1562:
        /*0098*/ 	.byte	0x04, 0x1e
        /*009a*/ 	.short	(.L_1564 - .L_1563)
.L_1563:
        /*009c*/ 	.word	0x00000000


	//----- nvinfo : EIATTR_CBANK_PARAM_SIZE
	.align		4
.L_1564:
        /*00a0*/ 	.byte	0x03, 0x19
        /*00a2*/ 	.short	0x0508


	//----- nvinfo : EIATTR_PARAM_CBANK
	.align		4
        /*00a4*/ 	.byte	0x04, 0x0a
        /*00a6*/ 	.short	(.L_1566 - .L_1565)
	.align		4
.L_1565:
        /*00a8*/ 	.word	index@(.nv.constant0._ZN2at6native43_GLOBAL__N__7cc8d1ed_10_Dropout_cu_0e96ed3820fused_dropout_kernelIN3c104HalfEfmLi1ELi1EhEEvNS_4cuda6detail10TensorInfoIKT_T1_EENS7_IS8_SA_EENS7_IT4_SA_EESA_T0_NS_15PhiloxCudaStateE)
        /*00ac*/ 	.short	0x0380
        /*00ae*/ 	.short	0x0508


	//----- nvinfo : EIATTR_SW_WAR
	.align		4
.L_1566:
        /*00b0*/ 	.byte	0x04, 0x36
        /*00b2*/ 	.short	(.L_1568 - .L_1567)
.L_1567:
        /*00b4*/ 	.word	0x00000008
.L_1568:


//--------------------- .nv.info._ZN2at6native43_GLOBAL__N__7cc8d1ed_10_Dropout_cu_0e96ed3824fused_dropout_kernel_vecIN3c104HalfEfmLi1ELi2EhEEvNS_4cuda6detail10TensorInfoIKT_T1_EENS7_IS8_SA_EENS7_IT4_SA_EESA_T0_NS_15PhiloxCudaStateE --------------------------
	.section	.nv.info._ZN2at6native43_GLOBAL__N__7cc8d1ed_10_Dropout_cu_0e96ed3824fused_dropout_kernel_vecIN3c104HalfEfmLi1ELi2EhEEvNS_4cuda6detail10TensorInfoIKT_T1_EENS7_IS8_SA_EENS7_IT4_SA_EESA_T0_NS_15PhiloxCudaStateE,"",@"SHT_CUDA_INFO"
	.sectionflags	@""
	.align	4


	//----- nvinfo : EIATTR_CUDA_API_VERSION
	.align		4
        /*0000*/ 	.byte	0x04, 0x37
        /*0002*/ 	.short	(.L_1570 - .L_1569)
.L_1569:
        /*0004*/ 	.word	0x00000082


	//----- nvinfo : EIATTR_KPARAM_INFO
	.align		4
.L_1570:
        /*0008*/ 	.byte	0x04, 0x17
        /*000a*/ 	.short	(.L_1572 - .L_1571)
.L_1571:
        /*000c*/ 	.word	0x00000000
        /*0010*/ 	.short	0x0005
        /*0012*/ 	.short	0x04f0
        /*0014*/ 	.byte	0x00, 0xf0, 0x61, 0x00


	//----- nvinfo : EIATTR_KPARAM_INFO
	.align		4
.L_1572:
        /*0018*/ 	.byte	0x04, 0x17
        /*001a*/ 	.short	(.L_1574 - .L_1573)
.L_1573:
        /*001c*/ 	.word	0x00000000
        /*0020*/ 	.short	0x0004
        /*0022*/ 	.short	0x04e8
        /*0024*/ 	.byte	0x00, 0xf0, 0x11, 0x00


	//----- nvinfo : EIATTR_KPARAM_INFO
	.align		4
.L_1574:
        /*0028*/ 	.byte	0x04, 0x17
        /*002a*/ 	.short	(.L_1576 - .L_1575)
.L_1575:
        /*002c*/ 	.word	0x00000000
        /*0030*/ 	.short	0x0003
        /*0032*/ 	.short	0x04e0
        /*0034*/ 	.byte	0x00, 0xf0, 0x21, 0x00


	//----- nvinfo : EIATTR_KPARAM_INFO
	.align		4
.L_1576:
        /*0038*/ 	.byte	0x04, 0x17
        /*003a*/ 	.short	(.L_1578 - .L_1577)
.L_1577:
        /*003c*/ 	.word	0x00000000
        /*0040*/ 	.short	0x0002
        /*0042*/ 	.short	0x0340
        /*0044*/ 	.byte	0x00, 0xf0, 0x81, 0x06


	//----- nvinfo : EIATTR_KPARAM_INFO
	.align		4
.L_1578:
        /*0048*/ 	.byte	0x04, 0x17
        /*004a*/ 	.short	(.L_1580 - .L_1579)
.L_1579:
        /*004c*/ 	.word	0x00000000
        /*0050*/ 	.short	0x0001
        /*0052*/ 	.short	0x01a0
        /*0054*/ 	.byte	0x00, 0xf0, 0x81, 0x06


	//----- nvinfo : EIATTR_KPARAM_INFO
	.align		4
.L_1580:
        /*0058*/ 	.byte	0x04, 0x17
        /*005a*/ 	.short	(.L_1582 - .L_1581)
.L_1581:
        /*005c*/ 	.word	0x00000000
        /*0060*/ 	.short	0x0000
        /*0062*/ 	.short	0x0000
        /*0064*/ 	.byte	0x00, 0xf0, 0x81, 0x06


	//----- nvinfo : EIATTR_SPARSE_MMA_MASK
	.align		4
.L_1582:
        /*0068*/ 	.byte	0x03, 0x50
        /*006a*/ 	.short	0x0000


	//----- nvinfo : EIATTR_MAXREG_COUNT
	.align		4
        /*006c*/ 	.byte	0x03, 0x1b
        /*006e*/ 	.short	0x0040


	//----- nvinfo : EIATTR_NUM_BARRIERS
	.align		4
        /*0070*/ 	.byte	0x02, 0x4c
        /*0072*/ 	.byte	0x01
	.zero		1


	//----- nvinfo : EIATTR_MERCURY_ISA_VERSION
	.align		4
        /*0074*/ 	.byte	0x03, 0x5f
        /*0076*/ 	.short	0x0101


	//----- nvinfo : EIATTR_VRC_CTA_INIT_COUNT
	.align		4
        /*0078*/ 	.byte	0x02, 0x4a
	.zero		1
	.zero		1


	//----- nvinfo : EIATTR_EXIT_INSTR_OFFSETS
	.align		4
        /*007c*/ 	.byte	0x04, 0x1c
        /*007e*/ 	.short	(.L_1584 - .L_1583)


	//   ....[0]....
.L_1583:
        /*0080*/ 	.word	0x00000180


	//   ....[1]....
        /*0084*/ 	.word	0x00000df0


	//----- nvinfo : EIATTR_MAX_THREADS
	.align		4
.L_1584:
        /*0088*/ 	.byte	0x04, 0x05
        /*008a*/ 	.short	(.L_1586 - .L_1585)
.L_1585:
        /*008c*/ 	.word	0x00000100
        /*0090*/ 	.word	0x00000001
        /*0094*/ 	.word	0x00000001


	//----- nvinfo : EIATTR_CRS_STACK_SIZE
	.align		4
.L_1586:
        /*0098*/ 	.byte	0x04, 0x1e
        /*009a*/ 	.short	(.L_1588 - .L_1587)
.L_1587:
        /*009c*/ 	.word	0x00000000


	//----- nvinfo : EIATTR_CBANK_PARAM_SIZE
	.align		4
.L_1588:
        /*00a0*/ 	.byte	0x03, 0x19
        /*00a2*/ 	.short	0x0508


	//----- nvinfo : EIATTR_PARAM_CBANK
	.align		4
        /*00a4*/ 	.byte	0x04, 0x0a
        /*00a6*/ 	.short	(.L_1590 - .L_1589)
	.align		4
.L_1589:
        /*00a8*/ 	.word	index@(.nv.constant0._ZN2at6native43_GLOBAL__N__7cc8d1ed_10_Dropout_cu_0e96ed3824fused_dropout_kernel_vecIN3c104HalfEfmLi1ELi2EhEEvNS_4cuda6detail10TensorInfoIKT_T1_EENS7_IS8_SA_EENS7_IT4_SA_EESA_T0_NS_15PhiloxCudaStateE)
        /*00ac*/ 	.short	0x0380
        /*00ae*/ 	.short	0x0508


	//----- nvinfo : EIATTR_SW_WAR
	.align		4
.L_1590:
        /*00b0*/ 	.byte	0x04, 0x36
        /*00b2*/ 	.short	(.L_1592 - .L_1591)
.L_1591:
        /*00b4*/ 	.word	0x00000008
.L_1592:


//--------------------- .nv.info._ZN2at6native43_GLOBAL__N__7cc8d1ed_10_Dropout_cu_0e96ed3824fused_dropout_kernel_vecIN3c104HalfEfmLi1ELi4EhEEvNS_4cuda6detail10TensorInfoIKT_T1_EENS7_IS8_SA_EENS7_IT4_SA_EESA_T0_NS_15PhiloxCudaStateE --------------------------
	.section	.nv.info._ZN2at6native43_GLOBAL__N__7cc8d1ed_10_Dropout_cu_0e96ed3824fused_dropout_kernel_vecIN3c104HalfEfmLi1ELi4EhEEvNS_4cuda6detail10TensorInfoIKT_T1_EENS7_IS8_SA_EENS7_IT4_SA_EESA_T0_NS_15PhiloxCudaStateE,"",@"SHT_CUDA_INFO"
	.sectionflags	@""
	.align	4


	//----- nvinfo : EIATTR_CUDA_API_VERSION
	.align		4
        /*0000*/ 	.byte	0x04, 0x37
        /*0002*/ 	.short	(.L_1594 - .L_1593)
.L_1593:
        /*0004*/ 	.word	0x00000082


	//----- nvinfo : EIATTR_KPARAM_INFO
	.align		4
.L_1594:
        /*0008*/ 	.byte	0x04, 0x17
        /*000a*/ 	.short	(.L_1596 - .L_1595)
.L_1595:
        /*000c*/ 	.word	0x00000000
        /*0010*/ 	.short	0x0005
        /*0012*/ 	.short	0x04f0
        /*0014*/ 	.byte	0x00, 0xf0, 0x61, 0x00


	//----- nvinfo : EIATTR_KPARAM_INFO
	.align		4
.L_1596:
        /*0018*/ 	.byte	0x04, 0x17
        /*001a*/ 	.short	(.L_1598 - .L_1597)
.L_1597:
        /*001c*/ 	.word	0x00000000
        /*0020*/ 	.short	0x0004
        /*0022*/ 	.short	0x04e8
        /*0024*/ 	.byte	0x00, 0xf0, 0x11, 0x00


	//----- nvinfo : EIATTR_KPARAM_INFO
	.align		4
.L_1598:
        /*0028*/ 	.byte	0x04, 0x17
        /*002a*/ 	.short	(.L_1600 - .L_1599)
.L_1599:
        /*002c*/ 	.word	0x00000000
        /*0030*/ 	.short	0x0003
        /*0032*/ 	.short	0x04e0
        /*0034*/ 	.byte	0x00, 0xf0, 0x21, 0x00


	//----- nvinfo : EIATTR_KPARAM_INFO
	.align		4
.L_1600:
        /*0038*/ 	.byte	0x04, 0x17
        /*003a*/ 	.short	(.L_1602 - .L_1601)
.L_1601:
        /*003c*/ 	.word	0x00000000
        /*0040*/ 	.short	0x0002
        /*0042*/ 	.short	0x0340
        /*0044*/ 	.byte	0x00, 0xf0, 0x81, 0x06


	//----- nvinfo : EIATTR_KPARAM_INFO
	.align		4
.L_1602:
        /*0048*/ 	.byte	0x04, 0x17
        /*004a*/ 	.short	(.L_1604 - .L_1603)
.L_1603:
        /*004c*/ 	.word	0x00000000
        /*0050*/ 	.short	0x0001
        /*0052*/ 	.short	0x01a0
        /*0054*/ 	.byte	0x00, 0xf0, 0x81, 0x06


	//----- nvinfo : EIATTR_KPARAM_INFO
	.align		4
.L_1604:
        /*0058*/ 	.byte	0x04, 0x17
        /*005a*/ 	.short	(.L_1606 - .L_1605)
.L_1605:
        /*005c*/ 	.word	0x00000000
        /*0060*/ 	.short	0x0000
        /*0062*/ 	.short	0x0000
        /*0064*/ 	.byte	0x00, 0xf0, 0x81, 0x06


	//----- nvinfo : EIATTR_SPARSE_MMA_MASK
	.align		4
.L_1606:
        /*0068*/ 	.byte	0x03, 0x50
        /*006a*/ 	.short	0x0000


	//----- nvinfo : EIATTR_MAXREG_COUNT
	.align		4
        /*006c*/ 	.byte	0x03, 0x1b
        /*006e*/ 	.short	0x0040


	//----- nvinfo : EIATTR_NUM_BARRIERS
	.align		4
        /*0070*/ 	.byte	0x02, 0x4c
        /*0072*/ 	.byte	0x01
	.zero		1


	//----- nvinfo : EIATTR_MERCURY_ISA_VERSION
	.align		4
        /*0074*/ 	.byte	0x03, 0x5f
        /*0076*/ 	.short	0x0101


	//----- nvinfo : EIATTR_VRC_CTA_INIT_COUNT
	.align		4
        /*0078*/ 	.byte	0x02, 0x4a
	.zero		1
	.zero		1


	//----- nvinfo : EIATTR_EXIT_INSTR_OFFSETS
	.align		4
        /*007c*/ 	.byte	0x04, 0x1c
        /*007e*/ 	.short	(.L_1608 - .L_1607)


	//   ....[0]....
.L_1607:
        /*0080*/ 	.word	0x00000190


	//   ....[1]....
        /*0084*/ 	.word	0x00000fb0


	//----- nvinfo : EIATTR_MAX_THREADS
	.align		4
.L_1608:
        /*0088*/ 	.byte	0x04, 0x05
        /*008a*/ 	.short	(.L_1610 - .L_1609)
.L_1609:
        /*008c*/ 	.word	0x00000100
        /*0090*/ 	.word	0x00000001
        /*0094*/ 	.word	0x00000001


	//----- nvinfo : EIATTR_CRS_STACK_SIZE
	.align		4
.L_1610:
        /*0098*/ 	.byte	0x04, 0x1e
        /*009a*/ 	.short	(.L_1612 - .L_1611)
.L_1611:
        /*009c*/ 	.word	0x00000000


	//----- nvinfo : EIATTR_CBANK_PARAM_SIZE
	.align		4
.L_1612:
        /*00a0*/ 	.byte	0x03, 0x19
        /*00a2*/ 	.short	0x0508


	//----- nvinfo : EIATTR_PARAM_CBANK
	.align		4
        /*00a4*/ 	.byte	0x04, 0x0a
        /*00a6*/ 	.short	(.L_1614 - .L_1613)
	.align		4
.L_1613:
        /*00a8*/ 	.word	index@(.nv.constant0._ZN2at6native43_GLOBAL__N__7cc8d1ed_10_Dropout_cu_0e96ed3824fused_dropout_kernel_vecIN3c104HalfEfmLi1ELi4EhEEvNS_4cuda6detail10TensorInfoIKT_T1_EENS7_IS8_SA_EENS7_IT4_SA_EESA_T0_NS_15PhiloxCudaStateE)
        /*00ac*/ 	.short	0x0380
        /*00ae*/ 	.short	0x0508


	//----- nvinfo : EIATTR_SW_WAR
	.align		4
.L_1614:
        /*00b0*/ 	.byte	0x04, 0x36
        /*00b2*/ 	.short	(.L_1616 - .L_1615)
.L_1615:
        /*00b4*/ 	.word	0x00000008
.L_1616:


//--------------------- .nv.info._ZN2at6native43_GLOBAL__N__7cc8d1ed_10_Dropout_cu_0e96ed3824fused_dropout_kernel_vecIN3c104HalfEfmLi1ELi8EhEEvNS_4cuda6detail10TensorInfoIKT_T1_EENS7_IS8_SA_EENS7_IT4_SA_EESA_T0_NS_15PhiloxCudaStateE --------------------------
	.section	.nv.info._ZN2at6native43_GLOBAL__N__7cc8d1ed_10_Dropout_cu_0e96ed3824fused_dropout_kernel_vecIN3c104HalfEfmLi1ELi8EhEEvNS_4cuda6detail10TensorInfoIKT_T1_EENS7_IS8_SA_EENS7_IT4_SA_EESA_T0_NS_15PhiloxCudaStateE,"",@"SHT_CUDA_INFO"
	.sectionflags	@""
	.align	4


	//----- nvinfo : EIATTR_CUDA_API_VERSION
	.align		4
        /*0000*/ 	.byte	0x04, 0x37
        /*0002*/ 	.short	(.L_1618 - .L_1617)
.L_1617:
        /*0004*/ 	.word	0x00000082


	//----- nvinfo : EIATTR_KPARAM_INFO
	.align		4
.L_1618:
        /*0008*/ 	.byte	0x04, 0x17
        /*000a*/ 	.short	(.L_1620 - .L_1619)
.L_1619:
        /*000c*/ 	.word	0x00000000
        /*0010*/ 	.short	0x0005
        /*0012*/ 	.short	0x04f0
        /*0014*/ 	.byte	0x00, 0xf0, 0x61, 0x00


	//----- nvinfo : EIATTR_KPARAM_INFO
	.align		4
.L_1620:
        /*0018*/ 	.byte	0x04, 0x17
        /*001a*/ 	.short	(.L_1622 - .L_1621)
.L_1621:
        /*001c*/ 	.word	0x00000000
        /*0020*/ 	.short	0x0004
        /*0022*/ 	.short	0x04e8
        /*0024*/ 	.byte	0x00, 0xf0, 0x11, 0x00


	//----- nvinfo : EIATTR_KPARAM_INFO
	.align		4
.L_1622:
        /*0028*/ 	.byte	0x04, 0x17
        /*002a*/ 	.short	(.L_1624 - .L_1623)
.L_1623:
        /*002c*/ 	.word	0x00000000
        /*0030*/ 	.short	0x0003
        /*0032*/ 	.short	0x04e0
        /*0034*/ 	.byte	0x00, 0xf0, 0x21, 0x00


	//----- nvinfo : EIATTR_KPARAM_INFO
	.align		4
.L_1624:
        /*0038*/ 	.byte	0x04, 0x17
        /*003a*/ 	.short	(.L_1626 - .L_1625)
.L_1625:
        /*003c*/ 	.word	0x00000000
        /*0040*/ 	.short	0x0002
        /*0042*/ 	.short	0x0340
        /*0044*/ 	.byte	0x00, 0xf0, 0x81, 0x06


	//----- nvinfo : EIATTR_KPARAM_INFO
	.align		4
.L_1626:
        /*0048*/ 	.byte	0x04, 0x17
        /*004a*/ 	.short	(.L_1628 - .L_1627)
.L_1627:
        /*004c*/ 	.word	0x00000000
        /*0050*/ 	.short	0x0001
        /*0052*/ 	.short	0x01a0
        /*0054*/ 	.byte	0x00, 0xf0, 0x81, 0x06


	//----- nvinfo : EIATTR_KPARAM_INFO
	.align		4
.L_1628:
        /*0058*/ 	.byte	0x04, 0x17
        /*005a*/ 	.short	(.L_1630 - .L_1629)
.L_1629:
        /*005c*/ 	.word	0x00000000
        /*0060*/ 	.short	0x0000
        /*0062*/ 	.short	0x0000
        /*0064*/ 	.byte	0x00, 0xf0, 0x81, 0x06


	//----- nvinfo : EIATTR_SPARSE_MMA_MASK
	.align		4
.L_1630:
        /*0068*/ 	.byte	0x03, 0x50
        /*006a*/ 	.short	0x0000


	//----- nvinfo : EIATTR_MAXREG_COUNT
	.align		4
        /*006c*/ 	.byte	0x03, 0x1b
        /*006e*/ 	.short	0x0040


	//----- nvinfo : EIATTR_NUM_BARRIERS
	.align		4
        /*0070*/ 	.byte	0x02, 0x4c
        /*0072*/ 	.byte	0x01
	.zero		1


	//----- nvinfo : EIATTR_MERCURY_ISA_VERSION
	.align		4
        /*0074*/ 	.byte	0x03, 0x5f
        /*0076*/ 	.short	0x0101


	//----- nvinfo : EIATTR_VRC_CTA_INIT_COUNT
	.align		4
        /*0078*/ 	.byte	0x02, 0x4a
	.zero		1
	.zero		1


	//----- nvinfo : EIATTR_EXIT_INSTR_OFFSETS
	.align		4
        /*007c*/ 	.byte	0x04, 0x1c
        /*007e*/ 	.short	(.L_1632 - .L_1631)


	//   ....[0]....
.L_1631:
        /*0080*/ 	.word	0x00000190


	//   ....[1]....
        /*0084*/ 	.word	0x00001640


	//----- nvinfo : EIATTR_MAX_THREADS
	.align		4
.L_1632:
        /*0088*/ 	.byte	0x04, 0x05
        /*008a*/ 	.short	(.L_1634 - .L_1633)
.L_1633:
        /*008c*/ 	.word	0x00000100
        /*0090*/ 	.word	0x00000001
        /*0094*/ 	.word	0x00000001


	//----- nvinfo : EIATTR_CRS_STACK_SIZE
	.align		4
.L_1634:
        /*0098*/ 	.byte	0x04, 0x1e
        /*009a*/ 	.short	(.L_1636 - .L_1635)
.L_1635:
        /*009c*/ 	.word	0x00000000


	//----- nvinfo : EIATTR_CBANK_PARAM_SIZE
	.align		4
.L_1636:
        /*00a0*/ 	.byte	0x03, 0x19
        /*00a2*/ 	.short	0x0508


	//----- nvinfo : EIATTR_PARAM_CBANK
	.align		4
        /*00a4*/ 	.byte	0x04, 0x0a
        /*00a6*/ 	.short	(.L_1638 - .L_1637)
	.align		4
.L_1637:
        /*00a8*/ 	.word	index@(.nv.constant0._ZN2at6native43_GLOBAL__N__7cc8d1ed_10_Dropout_cu_0e96ed3824fused_dropout_kernel_vecIN3c104HalfEfmLi1ELi8EhEEvNS_4cuda6detail10TensorInfoIKT_T1_EENS7_IS8_SA_EENS7_IT4_SA_EESA_T0_NS_15PhiloxCudaStateE)
        /*00ac*/ 	.short	0x0380
        /*00ae*/ 	.short	0x0508


	//----- nvinfo : EIATTR_SW_WAR
	.align		4
.L_1638:
        /*00b0*/ 	.byte	0x04, 0x36
        /*00b2*/ 	.short	(.L_1640 - .L_1639)
.L_1639:
        /*00b4*/ 	.word	0x00000008
.L_1640:


//--------------------- .nv.info._ZN2at6native43_GLOBAL__N__7cc8d1ed_10_Dropout_cu_0e96ed3824fused_dropout_kernel_vecIN3c104HalfEfmLi1ELi16EhEEvNS_4cuda6detail10TensorInfoIKT_T1_EENS7_IS8_SA_EENS7_IT4_SA_EESA_T0_NS_15PhiloxCudaStateE --------------------------
	.section	.nv.info._ZN2at6native43_GLOBAL__N__7cc8d1ed_10_Dropout_cu_0e96ed3824fused_dropout_kernel_vecIN3c104HalfEfmLi1ELi16EhEEvNS_4cuda6detail10TensorInfoIKT_T1_EENS7_IS8_SA_EENS7_IT4_SA_EESA_T0_NS_15PhiloxCudaStateE,"",@"SHT_CUDA_INFO"
	.sectionflags	@""
	.align	4


	//----- nvinfo : EIATTR_CUDA_API_VERSION
	.align		4
        /*0000*/ 	.byte	0x04, 0x37
        /*0002*/ 	.short	(.L_1642 - .L_1641)
.L_1641:
        /*0004*/ 	.word	0x00000082


	//----- nvinfo : EIATTR_KPARAM_INFO
	.align		4
.L_1642:
        /*0008*/ 	.byte	0x04, 0x17
        /*000a*/ 	.short	(.L_1644 - .L_1643)
.L_1643:
        /*000c*/ 	.word	0x00000000
        /*0010*/ 	.short	0x0005
        /*0012*/ 	.short	0x04f0
        /*0014*/ 	.byte	0x00, 0xf0, 0x61, 0x00


	//----- nvinfo : EIATTR_KPARAM_INFO
	.align		4
.L_1644:
        /*0018*/ 	.byte	0x04, 0x17
        /*001a*/ 	.short	(.L_1646 - .L_1645)
.L_1645:
        /*001c*/ 	.word	0x00000000
        /*0020*/ 	.short	0x0004
        /*0022*/ 	.short	0x04e8
        /*0024*/ 	.byte	0x00, 0xf0, 0x11, 0x00


	//----- nvinfo : EIATTR_KPARAM_INFO
	.align		4
.L_1646:
        /*0028*/ 	.byte	0x04, 0x17
        /*002a*/ 	.short	(.L_1648 - .L_1647)
.L_1647:
        /*002c*/ 	.word	0x00000000
        /*0030*/ 	.short	0x0003
        /*0032*/ 	.short	0x04e0
        /*0034*/ 	.byte	0x00, 0xf0, 0x21, 0x00


	//----- nvinfo : EIATTR_KPARAM_INFO
	.align		4
.L_1648:
        /*0038*/ 	.byte	0x04, 0x17
        /*003a*/ 	.short	(.L_1650 - .L_1649)
.L_1649:
        /*003c*/ 	.word	0x00000000
        /*0040*/ 	.short	0x0002
        /*0042*/ 	.short	0x0340
        /*0044*/ 	.byte	0x00, 0xf0, 0x81, 0x06


	//----- nvinfo : EIATTR_KPARAM_INFO
	.align		4
.L_1650:
        /*0048*/ 	.byte	0x04, 0x17
        /*004a*/ 	.short	(.L_1652 - .L_1651)
.L_1651:
        /*004c*/ 	.word	0x00000000
        /*0050*/ 	.short	0x0001
        /*0052*/ 	.short	0x01a0
        /*0054*/ 	.byte	0x00, 0xf0, 0x81, 0x06


	//----- nvinfo : EIATTR_KPARAM_INFO
	.align		4
.L_1652:
        /*0058*/ 	.byte	0x04, 0x17
        /*005a*/ 	.short	(.L_1654 - .L_1653)
.L_1653:
        /*005c*/ 	.word	0x00000000
        /*0060*/ 	.short	0x0000
        /*0062*/ 	.short	0x0000
        /*0064*/ 	.byte	0x00, 0xf0, 0x81, 0x06


	//----- nvinfo : EIATTR_SPARSE_MMA_MASK
	.align		4
.L_1654:
        /*0068*/ 	.byte	0x03, 0x50
        /*006a*/ 	.short	0x0000


	//----- nvinfo : EIATTR_MAXREG_COUNT
	.align		4
        /*006c*/ 	.byte	0x03, 0x1b
        /*006e*/ 	.short	0x0040


	//----- nvinfo : EIATTR_NUM_BARRIERS
	.align		4
        /*0070*/ 	.byte	0x02, 0x4c
        /*0072*/ 	.byte	0x01
	.zero		1


	//----- nvinfo : EIATTR_MERCURY_ISA_VERSION
	.align		4
        /*0074*/ 	.byte	0x03, 0x5f
        /*0076*/ 	.short	0x0101


	//----- nvinfo : EIATTR_VRC_CTA_INIT_COUNT
	.align		4
        /*0078*/ 	.byte	0x02, 0x4a
	.zero		1
	.zero		1


	//----- nvinfo : EIATTR_EXIT_INSTR_OFFSETS
	.align		4
        /*007c*/ 	.byte	0x04, 0x1c
        /*007e*/ 	.short	(.L_1656 - .L_1655)


	//   ....[0]....
.L_1655:
        /*0080*/ 	.word	0x000005d0


	//   ....[1]....
        /*0084*/ 	.word	0x00002520


	//----- nvinfo : EIATTR_MAX_THREADS
	.align		4
.L_1656:
        /*0088*/ 	.byte	0x04, 0x05
        /*008a*/ 	.short	(.L_1658 - .L_1657)
.L_1657:
        /*008c*/ 	.word	0x00000100
        /*0090*/ 	.word	0x00000001
        /*0094*/ 	.word	0x00000001


	//----- nvinfo : EIATTR_CRS_STACK_SIZE
	.align		4
.L_1658:
        /*0098*/ 	.byte	0x04, 0x1e
        /*009a*/ 	.short	(.L_1660 - .L_1659)
.L_1659:
        /*009c*/ 	.word	0x00000000


	//----- nvinfo : EIATTR_CBANK_PARAM_SIZE
	.align		4
.L_1660:
        /*00a0*/ 	.byte	0x03, 0x19
        /*00a2*/ 	.short	0x0508


	//----- nvinfo : EIATTR_PARAM_CBANK
	.align		4
        /*00a4*/ 	.byte	0x04, 0x0a
        /*00a6*/ 	.short	(.L_1662 - .L_1661)
	.align		4
.L_1661:
        /*00a8*/ 	.word	index@(.nv.constant0._ZN2at6native43_GLOBAL__N__7cc8d1ed_10_Dropout_cu_0e96ed3824fused_dropout_kernel_vecIN3c104HalfEfmLi1ELi16EhEEvNS_4cuda6detail10TensorInfoIKT_T1_EENS7_IS8_SA_EENS7_IT4_SA_EESA_T0_NS_15PhiloxCudaStateE)
        /*00ac*/ 	.short	0x0380
        /*00ae*/ 	.short	0x0508


	//----- nvinfo : EIATTR_SW_WAR
	.align		4
.L_1662:
        /*00b0*/ 	.byte	0x04, 0x36
        /*00b2*/ 	.short	(.L_1664 - .L_1663)
.L_1663:
        /*00b4*/ 	.word	0x00000008
.L_1664:


//--------------------- .nv.info._ZN2at6native43_GLOBAL__N__7cc8d1ed_10_Dropout_cu_0e96ed3820fused_dropout_kernelIffmLin1ELin1EhEEvNS_4cuda6detail10TensorInfoIKT_T1_EENS5_IS6_S8_EENS5_IT4_S8_EES8_T0_NS_15PhiloxCudaStateE --------------------------
	.section	.nv.info._ZN2at6native43_GLOBAL__N__7cc8d1ed_10_Dropout_cu_0e96ed3820fused_dropout_kernelIffmLin1ELin1EhEEvNS_4cuda6detail10TensorInfoIKT_T1_EENS5_IS6_S8_EENS5_IT4_S8_EES8_T0_NS_15PhiloxCudaStateE,"",@"SHT_CUDA_INFO"
	.sectionflags	@""
	.align	4


	//----- nvinfo : EIATTR_CUDA_API_VERSION
	.align		4
        /*0000*/ 	.byte	0x04, 0x37
        /*0002*/ 	.short	(.L_1666 - .L_1665)
.L_1665:
        /*0004*/ 	.word	0x00000082


	//----- nvinfo : EIATTR_KPARAM_INFO
	.align		4
.L_1666:
        /*0008*/ 	.byte	0x04, 0x17
        /*000a*/ 	.short	(.L_1668 - .L_1667)
.L_1667:
        /*000c*/ 	.word	0x00000000
        /*0010*/ 	.short	0x0005
        /*0012*/ 	.short	0x04f0
        /*0014*/ 	.byte	0x00, 0xf0, 0x61, 0x00


	//----- nvinfo : EIATTR_KPARAM_INFO
	.align		4
.L_1668:
        /*0018*/ 	.byte	0x04, 0x17
        /*001a*/ 	.short	(.L_1670 - .L_1669)
.L_1669:
        /*001c*/ 	.word	0x00000000
        /*0020*/ 	.short	0x0004
        /*0022*/ 	.short	0x04e8
        /*0024*/ 	.byte	0x00, 0xf0, 0x11, 0x00


	//----- nvinfo : EIATTR_KPARAM_INFO
	.align		4
.L_1670:
        /*0028*/ 	.byte	0x04, 0x17
        /*002a*/ 	.short	(.L_1672 - .L_1671)
.L_1671:
        /*002c*/ 	.word	0x00000000
        /*0030*/ 	.short	0x0003
        /*0032*/ 	.short	0x04e0
        /*0034*/ 	.byte	0x00, 0xf0, 0x21, 0x00


	//----- nvinfo : EIATTR_KPARAM_INFO
	.align		4
.L_1672:
        /*0038*/ 	.byte	0x04, 0x17
        /*003a*/ 	.short	(.L_1674 - .L_1673)
.L_1673:
        /*003c*/ 	.word	0x00000000
        /*0040*/ 	.short	0x0002
        /*0042*/ 	.short	0x0340
        /*0044*/ 	.byte	0x00, 0xf0, 0x81, 0x06


	//----- nvinfo : EIATTR_KPARAM_INFO
	.align		4
.L_1674:
        /*0048*/ 	.byte	0x04, 0x17
        /*004a*/ 	.short	(.L_1676 - .L_1675)
.L_1675:
        /*004c*/ 	.word	0x00000000
        /*0050*/ 	.short	0x0001
        /*0052*/ 	.short	0x01a0
        /*0054*/ 	.byte	0x00, 0xf0, 0x81, 0x06


	//----- nvinfo : EIATTR_KPARAM_INFO
	.align		4
.L_1676:
        /*0058*/ 	.byte	0x04, 0x17
        /*005a*/ 	.short	(.L_1678 - .L_1677)
.L_1677:
        /*005c*/ 	.word	0x00000000
        /*0060*/ 	.short	0x0000
        /*0062*/ 	.short	0x0000
        /*0064*/ 	.byte	0x00, 0xf0, 0x81, 0x06


	//----- nvinfo : EIATTR_SPARSE_MMA_MASK
	.align		4
.L_1678:
        /*0068*/ 	.byte	0x03, 0x50
        /*006a*/ 	.short	0x0000


	//----- nvinfo : EIATTR_MAXREG_COUNT
	.align		4
        /*006c*/ 	.byte	0x03, 0x1b
        /*006e*/ 	.short	0x0040


	//----- nvinfo : EIATTR_NUM_BARRIERS
	.align		4
        /*0070*/ 	.byte	0x02, 0x4c
        /*0072*/ 	.byte	0x01
	.zero		1


	//----- nvinfo : EIATTR_MERCURY_ISA_VERSION
	.align		4
        /*0074*/ 	.byte	0x03, 0x5f
        /*0076*/ 	.short	0x0101


	//----- nvinfo : EIATTR_VRC_CTA_INIT_COUNT
	.align		4
        /*0078*/ 	.byte	0x02, 0x4a
	.zero		1
	.zero		1


	//----- nvinfo : EIATTR_EXIT_INSTR_OFFSETS
	.align		4
        /*007c*/ 	.byte	0x04, 0x1c
        /*007e*/ 	.short	(.L_1680 - .L_1679)


	//   ....[0]....
.L_1679:
        /*0080*/ 	.word	0x00000910


	//   ....[1]....
        /*0084*/ 	.word	0x0001d980


	//----- nvinfo : EIATTR_MAX_THREADS
	.align		4
.L_1680:
        /*0088*/ 	.byte	0x04, 0x05
        /*008a*/ 	.short	(.L_1682 - .L_1681)
.L_1681:
        /*008c*/ 	.word	0x00000100
        /*0090*/ 	.word	0x00000001
        /*0094*/ 	.word	0x00000001


	//----- nvinfo : EIATTR_CRS_STACK_SIZE
	.align		4
.L_1682:
        /*0098*/ 	.byte	0x04, 0x1e
        /*009a*/ 	.short	(.L_1684 - .L_1683)
.L_1683:
        /*009c*/ 	.word	0x00000000


	//----- nvinfo : EIATTR_CBANK_PARAM_SIZE
	.align		4
.L_1684:
        /*00a0*/ 	.byte	0x03, 0x19
        /*00a2*/ 	.short	0x0508


	//----- nvinfo : EIATTR_PARAM_CBANK
	.align		4
        /*00a4*/ 	.byte	0x04, 0x0a
        /*00a6*/ 	.short	(.L_1686 - .L_1685)
	.align		4
.L_1685:
        /*00a8*/ 	.word	index@(.nv.constant0._ZN2at6native43_GLOBAL__N__7cc8d1ed_10_Dropout_cu_0e96ed3820fused_dropout_kernelIffmLin1ELin1EhEEvNS_4cuda6detail10TensorInfoIKT_T1_EENS5_IS6_S8_EENS5_IT4_S8_EES8_T0_NS_15PhiloxCudaStateE)
        /*00ac*/ 	.short	0x0380
        /*00ae*/ 	.short	0x0508


	//----- nvinfo : EIATTR_SW_WAR
	.align		4
.L_1686:
        /*00b0*/ 	.byte	0x04, 0x36
        /*00b2*/ 	.short	(.L_1688 - .L_1687)
.L_1687:
        /*00b4*/ 	.word	0x00000008
.L_1688:


//--------------------- .nv.info._ZN2at6native43_GLOBAL__N__7cc8d1ed_10_Dropout_cu_0e96ed3820fused_dropout_kernelIffmLin1ELi1EhEEvNS_4cuda6detail10TensorInfoIKT_T1_EENS5_IS6_S8_EENS5_IT4_S8_EES8_T0_NS_15PhiloxCudaStateE --------------------------
	.section	.nv.info._ZN2at6native43_GLOBAL__N__7cc8d1ed_10_Dropout_cu_0e96ed3820fused_dropout_kernelIffmLin1ELi1EhEEvNS_4cuda6detail10TensorInfoIKT_T1_EENS5_IS6_S8_EENS5_IT4_S8_EES8_T0_NS_15PhiloxCudaStateE,"",@"SHT_CUDA_INFO"
	.sectionflags	@""
	.align	4


	//----- nvinfo : EIATTR_CUDA_API_VERSION
	.align		4
        /*0000*/ 	.byte	0x04, 0x37
        /*0002*/ 	.short	(.L_1690 - .L_1689)
.L_1689:
        /*0004*/ 	.word	0x00000082


	//----- nvinfo : EIATTR_KPARAM_INFO
	.align		4
.L_1690:
        /*0008*/ 	.byte	0x04, 0x17
        /*000a*/ 	.short	(.L_1692 - .L_1691)
.L_1691:
        /*000c*/ 	.word	0x00000000
        /*0010*/ 	.short	0x0005
        /*0012*/ 	.short	0x04f0
        /*0014*/ 	.byte	0x00, 0xf0, 0x61, 0x00


	//----- nvinfo : EIATTR_KPARAM_INFO
	.align		4
.L_1692:
        /*0018*/ 	.byte	0x04, 0x17
        /*001a*/ 	.short	(.L_1694 - .L_1693)
.L_1693:
        /*001c*/ 	.word	0x00000000
        /*0020*/ 	.short	0x0004
        /*0022*/ 	.short	0x04e8
        /*0024*/ 	.byte	0x00, 0xf0, 0x11, 0x00


	//----- nvinfo : EIATTR_KPARAM_INFO
	.align		4
.L_1694:
        /*0028*/ 	.byte	0x04, 0x17
        /*002a*/ 	.short	(.L_1696 - .L_1695)
.L_1695:
        /*002c*/ 	.word	0x00000000
        /*0030*/ 	.short	0x0003
        /*0032*/ 	.short	0x04e0
        /*0034*/ 	.byte	0x00, 0xf0, 0x21, 0x00


	//----- nvinfo : EIATTR_KPARAM_INFO
	.align		4
.L_1696:
        /*0038*/ 	.byte	0x04, 0x17
        /*003a*/ 	.short	(.L_1698 - .L_1697)
.L_1697:
        /*003c*/ 	.word	0x00000000
        /*0040*/ 	.short	0x0002
        /*0042*/ 	.short	0x0340
        /*0044*/ 	.byte	0x00, 0xf0, 0x81, 0x06


	//----- nvinfo : EIATTR_KPARAM_INFO
	.align		4
.L_1698:
        /*0048*/ 	.byte	0x04, 0x17
        /*004a*/ 	.short	(.L_1700 - .L_1699)
.L_1699:
        /*004c*/ 	.word	0x00000000
        /*0050*/ 	.short	0x0001
        /*0052*/ 	.short	0x01a0
        /*0054*/ 	.byte	0x00, 0xf0, 0x81, 0x06


	//----- nvinfo : EIATTR_KPARAM_INFO
	.align		4
.L_1700:
        /*0058*/ 	.byte	0x04, 0x17
        /*005a*/ 	.short	(.L_1702 - .L_1701)
.L_1701:
        /*005c*/ 	.word	0x00000000
        /*0060*/ 	.short	0x0000
        /*0062*/ 	.short	0x0000
        /*0064*/ 	.byte	0x00, 0xf0, 0x81, 0x06


	//----- nvinfo : EIATTR_SPARSE_MMA_MASK
	.align		4
.L_1702:
        /*0068*/ 	.byte	0x03, 0x50
        /*006a*/ 	.short	0x0000


	//----- nvinfo : EIATTR_MAXREG_COUNT
	.align		4
        /*006c*/ 	.byte	0x03, 0x1b
        /*006e*/ 	.short	0x0040


	//----- nvinfo : EIATTR_NUM_BARRIERS
	.align		4
        /*0070*/ 	.byte	0x02, 0x4c
        /*0072*/ 	.byte	0x01
	.zero		1


	//----- nvinfo : EIATTR_MERCURY_ISA_VERSION
	.align		4
        /*0074*/ 	.byte	0x03, 0x5f
        /*0076*/ 	.short	0x0101


	//----- nvinfo : EIATTR_VRC_CTA_INIT_COUNT
	.align		4
        /*0078*/ 	.byte	0x02, 0x4a
	.zero		1
	.zero		1


	//----- nvinfo : EIATTR_EXIT_INSTR_OFFSETS
	.align		4
        /*007c*/ 	.byte	0x04, 0x1c
        /*007e*/ 	.short	(.L_1704 - .L_1703)


	//   ....[0]....
.L_1703:
        /*0080*/ 	.word	0x00000910


	//   ....[1]....
        /*0084*/ 	.word	0x0000f4a0


	//----- nvinfo : EIATTR_MAX_THREADS
	.align		4
.L_1704:
        /*0088*/ 	.byte	0x04, 0x05
        /*008a*/ 	.short	(.L_1706 - .L_1705)
.L_1705:
        /*008c*/ 	.word	0x00000100
        /*0090*/ 	.word	0x00000001
        /*0094*/ 	.word	0x00000001


	//----- nvinfo : EIATTR_CRS_STACK_SIZE
	.align		4
.L_1706:
        /*0098*/ 	.byte	0x04, 0x1e
        /*009a*/ 	.short	(.L_1708 - .L_1707)
.L_1707:
        /*009c*/ 	.word	0x00000000


	//----- nvinfo : EIATTR_CBANK_PARAM_SIZE
	.align		4
.L_1708:
        /*00a0*/ 	.byte	0x03, 0x19
        /*00a2*/ 	.short	0x0508


	//----- nvinfo : EIATTR_PARAM_CBANK
	.align		4
        /*00a4*/ 	.byte	0x04, 0x0a
        /*00a6*/ 	.short	(.L_1710 - .L_1709)
	.align		4
.L_1709:
        /*00a8*/ 	.word	index@(.nv.constant0._ZN2at6native43_GLOBAL__N__7cc8d1ed_10_Dropout_cu_0e96ed3820fused_dropout_kernelIffmLin1ELi1EhEEvNS_4cuda6detail10TensorInfoIKT_T1_EENS5_IS6_S8_EENS5_IT4_S8_EES8_T0_NS_15PhiloxCudaStateE)
        /*00ac*/ 	.short	0x0380
        /*00ae*/ 	.short	0x0508


	//----- nvinfo : EIATTR_SW_WAR
	.align		4
.L_1710:
        /*00b0*/ 	.byte	0x04, 0x36
        /*00b2*/ 	.short	(.L_1712 - .L_1711)
.L_1711:
        /*00b4*/ 	.word	0x00000008
.L_1712:


//--------------------- .nv.info._ZN2at6native43_GLOBAL__N__7cc8d1ed_10_Dropout_cu_0e96ed3820fused_dropout_kernelIffmLi1ELi1EhEEvNS_4cuda6detail10TensorInfoIKT_T1_EENS5_IS6_S8_EENS5_IT4_S8_EES8_T0_NS_15PhiloxCudaStateE --------------------------
	.section	.nv.info._ZN2at6native43_GLOBAL__N__7cc8d1ed_10_Dropout_cu_0e96ed3820fused_dropout_kernelIffmLi1ELi1EhEEvNS_4cuda6detail10TensorInfoIKT_T1_EENS5_IS6_S8_EENS5_IT4_S8_EES8_T0_NS_15PhiloxCudaStateE,"",@"SHT_CUDA_INFO"
	.sectionflags	@""
	.align	4


	//----- nvinfo : EIATTR_CUDA_API_VERSION
	.align		4
        /*0000*/ 	.byte	0x04, 0x37
        /*0002*/ 	.short	(.L_1714 - .L_1713)
.L_1713:
        /*0004*/ 	.word	0x00000082


	//----- nvinfo : EIATTR_KPARAM_INFO
	.align		4
.L_1714:
        /*0008*/ 	.byte	0x04, 0x17
        /*000a*/ 	.short	(.L_1716 - .L_1715)
.L_1715:
        /*000c*/ 	.word	0x00000000
        /*0010*/ 	.short	0x0005
        /*0012*/ 	.short	0x04f0
        /*0014*/ 	.byte	0x00, 0xf0, 0x61, 0x00


	//----- nvinfo : EIATTR_KPARAM_INFO
	.align		4
.L_1716:
        /*0018*/ 	.byte	0x04, 0x17
        /*001a*/ 	.short	(.L_1718 - .L_1717)
.L_1717:
        /*001c*/ 	.word	0x00000000
        /*0020*/ 	.short	0x0004
        /*0022*/ 	.short	0x04e8
        /*0024*/ 	.byte	0x00, 0xf0, 0x11, 0x00


	//----- nvinfo : EIATTR_KPARAM_INFO
	.align		4
.L_1718:
        /*0028*/ 	.byte	0x04, 0x17
        /*002a*/ 	.short	(.L_1720 - .L_1719)
.L_1719:
        /*002c*/ 	.word	0x00000000
        /*0030*/ 	.short	0x0003
        /*0032*/ 	.short	0x04e0
        /*0034*/ 	.byte	0x00, 0xf0, 0x21, 0x00


	//----- nvinfo : EIATTR_KPARAM_INFO
	.align		4
.L_1720:
        /*0038*/ 	.byte	0x04, 0x17
        /*003a*/ 	.short	(.L_1722 - .L_1721)
.L_1721:
        /*003c*/ 	.word	0x00000000
        /*0040*/ 	.short	0x0002
        /*0042*/ 	.short	0x0340
        /*0044*/ 	.byte	0x00, 0xf0, 0x81, 0x06


	//----- nvinfo : EIATTR_KPARAM_INFO
	.align		4
.L_1722:
        /*0048*/ 	.byte	0x04, 0x17
        /*004a*/ 	.short	(.L_1724 - .L_1723)
.L_1723:
        /*004c*/ 	.word	0x00000000
        /*0050*/ 	.short	0x0001
        /*0052*/ 	.short	0x01a0
        /*0054*/ 	.byte	0x00, 0xf0, 0x81, 0x06


	//----- nvinfo : EIATTR_KPARAM_INFO
	.align		4
.L_1724:
        /*0058*/ 	.byte	0x04, 0x17
        /*005a*/ 	.short	(.L_1726 - .L_1725)
.L_1725:
        /*005c*/ 	.word	0x00000000
        /*0060*/ 	.short	0x0000
        /*0062*/ 	.short	0x0000
        /*0064*/ 	.byte	0x00, 0xf0, 0x81, 0x06


	//----- nvinfo : EIATTR_SPARSE_MMA_MASK
	.align		4
.L_1726:
        /*0068*/ 	.byte	0x03, 0x50
        /*006a*/ 	.short	0x0000


	//----- nvinfo : EIATTR_MAXREG_COUNT
	.align		4
        /*006c*/ 	.byte	0x03, 0x1b
        /*006e*/ 	.short	0x0040


	//----- nvinfo : EIATTR_NUM_BARRIERS
	.align		4
        /*0070*/ 	.byte	0x02, 0x4c
        /*0072*/ 	.byte	0x01
	.zero		1


	//----- nvinfo : EIATTR_MERCURY_ISA_VERSION
	.align		4
        /*0074*/ 	.byte	0x03, 0x5f
        /*0076*/ 	.short	0x0101


	//----- nvinfo : EIATTR_VRC_CTA_INIT_COUNT
	.align		4
        /*0078*/ 	.byte	0x02, 0x4a
	.zero		1
	.zero		1


	//----- nvinfo : EIATTR_EXIT_INSTR_OFFSETS
	.align		4
        /*007c*/ 	.byte	0x04, 0x1c
        /*007e*/ 	.short	(.L_1728 - .L_1727)


	//   ....[0]....
.L_1727:
        /*0080*/ 	.word	0x00000910


	//   ....[1]....
        /*0084*/ 	.word	0x00001750


	//----- nvinfo : EIATTR_MAX_THREADS
	.align		4
.L_1728:
        /*0088*/ 	.byte	0x04, 0x05
        /*008a*/ 	.short	(.L_1730 - .L_1729)
.L_1729:
        /*008c*/ 	.word	0x00000100
        /*0090*/ 	.word	0x00000001
        /*0094*/ 	.word	0x00000001


	//----- nvinfo : EIATTR_CRS_STACK_SIZE
	.align		4
.L_1730:
        /*0098*/ 	.byte	0x04, 0x1e
        /*009a*/ 	.short	(.L_1732 - .L_1731)
.L_1731:
        /*009c*/ 	.word	0x00000000


	//----- nvinfo : EIATTR_CBANK_PARAM_SIZE
	.align		4
.L_1732:
        /*00a0*/ 	.byte	0x03, 0x19
        /*00a2*/ 	.short	0x0508


	//----- nvinfo : EIATTR_PARAM_CBANK
	.align		4
        /*00a4*/ 	.byte	0x04, 0x0a
        /*00a6*/ 	.short	(.L_1734 - .L_1733)
	.align		4
.L_1733:
        /*00a8*/ 	.word	index@(.nv.constant0._ZN2at6native43_GLOBAL__N__7cc8d1ed_10_Dropout_cu_0e96ed3820fused_dropout_kernelIffmLi1ELi1EhEEvNS_4cuda6detail10TensorInfoIKT_T1_EENS5_IS6_S8_EENS5_IT4_S8_EES8_T0_NS_15PhiloxCudaStateE)
        /*00ac*/ 	.short	0x0380
        /*00ae*/ 	.short	0x0508


	//----- nvinfo : EIATTR_SW_WAR
	.align		4
.L_1734:
        /*00b0*/ 	.byte	0x04, 0x36
        /*00b2*/ 	.short	(.L_1736 - .L_1735)
.L_1735:
        /*00b4*/ 	.word	0x00000008
.L_1736:


//--------------------- .nv.info._ZN2at6native43_GLOBAL__N__7cc8d1ed_10_Dropout_cu_0e96ed3824fused_dropout_kernel_vecIffmLi1ELi2EhEEvNS_4cuda6detail10TensorInfoIKT_T1_EENS5_IS6_S8_EENS5_IT4_S8_EES8_T0_NS_15PhiloxCudaStateE --------------------------
	.section	.nv.info._ZN2at6native43_GLOBAL__N__7cc8d1ed_10_Dropout_cu_0e96ed3824fused_dropout_kernel_vecIffmLi1ELi2EhEEvNS_4cuda6detail10TensorInfoIKT_T1_EENS5_IS6_S8_EENS5_IT4_S8_EES8_T0_NS_15PhiloxCudaStateE,"",@"SHT_CUDA_INFO"
	.sectionflags	@""
	.align	4


	//----- nvinfo : EIATTR_CUDA_API_VERSION
	.align		4
        /*0000*/ 	.byte	0x04, 0x37
        /*0002*/ 	.short	(.L_1738 - .L_1737)
.L_1737:
        /*0004*/ 	.word	0x00000082


	//----- nvinfo : EIATTR_KPARAM_INFO
	.align		4
.L_1738:
        /*0008*/ 	.byte	0x04, 0x17
        /*000a*/ 	.short	(.L_1740 - .L_1739)
.L_1739:
        /*000c*/ 	.word	0x00000000
        /*0010*/ 	.short	0x0005
        /*0012*/ 	.short	0x04f0
        /*0014*/ 	.byte	0x00, 0xf0, 0x61, 0x00


	//----- nvinfo : EIATTR_KPARAM_INFO
	.align		4
.L_1740:
        /*0018*/ 	.byte	0x04, 0x17
        /*001a*/ 	.short	(.L_1742 - .L_1741)
.L_1741:
        /*001c*/ 	.word	0x00000000
        /*0020*/ 	.short	0x0004
        /*0022*/ 	.short	0x04e8
        /*0024*/ 	.byte	0x00, 0xf0, 0x11, 0x00


	//----- nvinfo : EIATTR_KPARAM_INFO
	.align		4
.L_1742:
        /*0028*/ 	.byte	0x04, 0x17
        /*002a*/ 	.short	(.L_1744 - .L_1743)
.L_1743:
        /*002c*/ 	.word	0x00000000
        /*0030*/ 	.short	0x0003
        /*0032*/ 	.short	0x04e0
        /*0034*/ 	.byte	0x00, 0xf0, 0x21, 0x00


	//----- nvinfo : EIATTR_KPARAM_INFO
	.align		4
.L_1744:
        /*0038*/ 	.byte	0x04, 0x17
        /*003a*/ 	.short	(.L_1746 - .L_1745)
.L_1745:
        /*003c*/ 	.word	0x00000000
        /*0040*/ 	.short	0x0002
        /*0042*/ 	.short	0x0340
        /*0044*/ 	.byte	0x00, 0xf0, 0x81, 0x06


	//----- nvinfo : EIATTR_KPARAM_INFO
	.align		4
.L_1746:
        /*0048*/ 	.byte	0x04, 0x17
        /*004a*/ 	.short	(.L_1748 - .L_1747)
.L_1747:
        /*004c*/ 	.word	0x00000000
        /*0050*/ 	.short	0x0001
        /*0052*/ 	.short	0x01a0
        /*0054*/ 	.byte	0x00, 0xf0, 0x81, 0x06


	//----- nvinfo : EIATTR_KPARAM_INFO
	.align		4
.L_1748:
        /*0058*/ 	.byte	0x04, 0x17
        /*005a*/ 	.short	(.L_1750 - .L_1749)
.L_1749:
        /*005c*/ 	.word	0x00000000
        /*0060*/ 	.short	0x0000
        /*0062*/ 	.short	0x0000
        /*0064*/ 	.byte	0x00, 0xf0, 0x81, 0x06


	//----- nvinfo : EIATTR_SPARSE_MMA_MASK
	.align		4
.L_1750:
        /*0068*/ 	.byte	0x03, 0x50
        /*006a*/ 	.short	0x0000


	//----- nvinfo : EIATTR_MAXREG_COUNT
	.align		4
        /*006c*/ 	.byte	0x03, 0x1b
        /*006e*/ 	.short	0x0040


	//----- nvinfo : EIATTR_NUM_BARRIERS
	.align		4
        /*0070*/ 	.byte	0x02, 0x4c
        /*0072*/ 	.byte	0x01
	.zero		1


	//----- nvinfo : EIATTR_MERCURY_ISA_VERSION
	.align		4
        /*0074*/ 	.byte	0x03, 0x5f
        /*0076*/ 	.short	0x0101


	//----- nvinfo : EIATTR_VRC_CTA_INIT_COUNT
	.align		4
        /*0078*/ 	.byte	0x02, 0x4a
	.zero		1
	.zero		1


	//----- nvinfo : EIATTR_EXIT_INSTR_OFFSETS
	.align		4
        /*007c*/ 	.byte	0x04, 0x1c
        /*007e*/ 	.short	(.L_1752 - .L_1751)


	//   ....[0]....
.L_1751:
        /*0080*/ 	.word	0x00000160


	//   ....[1]....
        /*0084*/ 	.word	0x00000da0


	//----- nvinfo : EIATTR_MAX_THREADS
	.align		4
.L_1752:
        /*0088*/ 	.byte	0x04, 0x05
        /*008a*/ 	.short	(.L_1754 - .L_1753)
.L_1753:
        /*008c*/ 	.word	0x00000100
        /*0090*/ 	.word	0x00000001
        /*0094*/ 	.word	0x00000001


	//----- nvinfo : EIATTR_CRS_STACK_SIZE
	.align		4
.L_1754:
        /*0098*/ 	.byte	0x04, 0x1e
        /*009a*/ 	.short	(.L_1756 - .L_1755)
.L_1755:
        /*009c*/ 	.word	0x00000000


	//----- nvinfo : EIATTR_CBANK_PARAM_SIZE
	.align		4
.L_1756:
        /*00a0*/ 	.byte	0x03, 0x19
        /*00a2*/ 	.short	0x0508


	//----- nvinfo : EIATTR_PARAM_CBANK
	.align		4
        /*00a4*/ 	.byte	0x04, 0x0a
        /*00a6*/ 	.short	(.L_1758 - .L_1757)
	.align		4
.L_1757:
        /*00a8*/ 	.word	index@(.nv.constant0._ZN2at6native43_GLOBAL__N__7cc8d1ed_10_Dropout_cu_0e96ed3824fused_dropout_kernel_vecIffmLi1ELi2EhEEvNS_4cuda6detail10TensorInfoIKT_T1_EENS5_IS6_S8_EENS5_IT4_S8_EES8_T0_NS_15PhiloxCudaStateE)
        /*00ac*/ 	.short	0x0380
        /*00ae*/ 	.short	0x0508


	//----- nvinfo : EIATTR_SW_WAR
	.align		4
.L_1758:
        /*00b0*/ 	.byte	0x04, 0x36
        /*00b2*/ 	.short	(.L_1760 - .L_1759)
.L_1759:
        /*00b4*/ 	.word	0x00000008
.L_1760:


//--------------------- .nv.info._ZN2at6native43_GLOBAL__N__7cc8d1ed_10_Dropout_cu_0e96ed3824fused_dropout_kernel_vecIffmLi1ELi4EhEEvNS_4cuda6detail10TensorInfoIKT_T1_EENS5_IS6_S8_EENS5_IT4_S8_EES8_T0_NS_15PhiloxCudaStateE --------------------------
	.section	.nv.info._ZN2at6native43_GLOBAL__N__7cc8d1ed_10_Dropout_cu_0e96ed3824fused_dropout_kernel_vecIffmLi1ELi4EhEEvNS_4cuda6detail10TensorInfoIKT_T1_EENS5_IS6_S8_EENS5_IT4_S8_EES8_T0_NS_15PhiloxCudaStateE,"",@"SHT_CUDA_INFO"
	.sectionflags	@""
	.align	4


	//----- nvinfo : EIATTR_CUDA_API_VERSION
	.align		4
        /*0000*/ 	.byte	0x04, 0x37
        /*0002*/ 	.short	(.L_1762 - .L_1761)
.L_1761:
        /*0004*/ 	.word	0x00000082


	//----- nvinfo : EIATTR_KPARAM_INFO
	.align		4
.L_1762:
        /*0008*/ 	.byte	0x04, 0x17
        /*000a*/ 	.short	(.L_1764 - .L_1763)
.L_1763:
        /*000c*/ 	.word	0x00000000
        /*0010*/ 	.short	0x0005
        /*0012*/ 	.short	0x04f0
        /*0014*/ 	.byte	0x00, 0xf0, 0x61, 0x00


	//----- nvinfo : EIATTR_KPARAM_INFO
	.align		4
.L_1764:
        /*0018*/ 	.byte	0x04, 0x17
        /*001a*/ 	.short	(.L_1766 - .L_1765)
.L_1765:
        /*001c*/ 	.word	0x00000000
        /*0020*/ 	.short	0x0004
        /*0022*/ 	.short	0x04e8
        /*0024*/ 	.byte	0x00, 0xf0, 0x11, 0x00


	//----- nvinfo : EIATTR_KPARAM_INFO
	.align		4
.L_1766:
        /*0028*/ 	.byte	0x04, 0x17
        /*002a*/ 	.short	(.L_1768 - .L_1767)
.L_1767:
        /*002c*/ 	.word	0x00000000
        /*0030*/ 	.short	0x0003
        /*0032*/ 	.short	0x04e0
        /*0034*/ 	.byte	0x00, 0xf0, 0x21, 0x00


	//----- nvinfo : EIATTR_KPARAM_INFO
	.align		4
.L_1768:
        /*0038*/ 	.byte	0x04, 0x17
        /*003a*/ 	.short	(.L_1770 - .L_1769)
.L_1769:
        /*003c*/ 	.word	0x00000000
        /*0040*/ 	.short	0x0002
        /*0042*/ 	.short	0x0340
        /*0044*/ 	.byte	0x00, 0xf0, 0x81, 0x06


	//----- nvinfo : EIATTR_KPARAM_INFO
	.align		4
.L_1770:
        /*0048*/ 	.byte	0x04, 0x17
        /*004a*/ 	.short	(.L_1772 - .L_1771)
.L_1771:
        /*004c*/ 	.word	0x00000000
        /*0050*/ 	.short	0x0001
        /*0052*/ 	.short	0x01a0
        /*0054*/ 	.byte	0x00, 0xf0, 0x81, 0x06


	//----- nvinfo : EIATTR_KPARAM_INFO
	.align		4
.L_1772:
        /*0058*/ 	.byte	0x04, 0x17
        /*005a*/ 	.short	(.L_1774 - .L_1773)
.L_1773:
        /*005c*/ 	.word	0x00000000
        /*0060*/ 	.short	0x0000
        /*0062*/ 	.short	0x0000
        /*0064*/ 	.byte	0x00, 0xf0, 0x81, 0x06


	//----- nvinfo : EIATTR_SPARSE_MMA_MASK
	.align		4
.L_1774:
        /*0068*/ 	.byte	0x03, 0x50
        /*006a*/ 	.short	0x0000


	//----- nvinfo : EIATTR_MAXREG_COUNT
	.align		4
        /*006c*/ 	.byte	0x03, 0x1b
        /*006e*/ 	.short	0x0040


	//----- nvinfo : EIATTR_NUM_BARRIERS
	.align		4
        /*0070*/ 	.byte	0x02, 0x4c
        /*0072*/ 	.byte	0x01
	.zero		1


	//----- nvinfo : EIATTR_MERCURY_ISA_VERSION
	.align		4
        /*0074*/ 	.byte	0x03, 0x5f
        /*0076*/ 	.short	0x0101


	//----- nvinfo : EIATTR_VRC_CTA_INIT_COUNT
	.align		4
        /*0078*/ 	.byte	0x02, 0x4a
	.zero		1
	.zero		1


	//----- nvinfo : EIATTR_EXIT_INSTR_OFFSETS
	.align		4
        /*007c*/ 	.byte	0x04, 0x1c
        /*007e*/ 	.short	(.L_1776 - .L_1775)


	//   ....[0]....
.L_1775:
        /*0080*/ 	.word	0x00000190


	//   ....[1]....
        /*0084*/ 	.word	0x00000f50


	//----- nvinfo : EIATTR_MAX_THREADS
	.align		4
.L_1776:
        /*0088*/ 	.byte	0x04, 0x05
        /*008a*/ 	.short	(.L_1778 - .L_1777)
.L_1777:
        /*008c*/ 	.word	0x00000100
        /*0090*/ 	.word	0x00000001
        /*0094*/ 	.word	0x00000001


	//----- nvinfo : EIATTR_CRS_STACK_SIZE
	.align		4
.L_1778:
        /*0098*/ 	.byte	0x04, 0x1e
        /*009a*/ 	.short	(.L_1780 - .L_1779)
.L_1779:
        /*009c*/ 	.word	0x00000000


	//----- nvinfo : EIATTR_CBANK_PARAM_SIZE
	.align		4
.L_1780:
        /*00a0*/ 	.byte	0x03, 0x19
        /*00a2*/ 	.short	0x0508


	//----- nvinfo : EIATTR_PARAM_CBANK
	.align		4
        /*00a4*/ 	.byte	0x04, 0x0a
        /*00a6*/ 	.short	(.L_1782 - .L_1781)
	.align		4
.L_1781:
        /*00a8*/ 	.word	index@(.nv.constant0._ZN2at6native43_GLOBAL__N__7cc8d1ed_10_Dropout_cu_0e96ed3824fused_dropout_kernel_vecIffmLi1ELi4EhEEvNS_4cuda6detail10TensorInfoIKT_T1_EENS5_IS6_S8_EENS5_IT4_S8_EES8_T0_NS_15PhiloxCudaStateE)
        /*00ac*/ 	.short	0x0380
        /*00ae*/ 	.short	0x0508


	//----- nvinfo : EIATTR_SW_WAR
	.align		4
.L_1782:
        /*00b0*/ 	.byte	0x04, 0x36
        /*00b2*/ 	.short	(.L_1784 - .L_1783)
.L_1783:
        /*00b4*/ 	.word	0x00000008
.L_1784:


//--------------------- .nv.info._ZN2at6native43_GLOBAL__N__7cc8d1ed_10_Dropout_cu_0e96ed3824fused_dropout_kernel_vecIffmLi1ELi8EhEEvNS_4cuda6detail10TensorInfoIKT_T1_EENS5_IS6_S8_EENS5_IT4_S8_EES8_T0_NS_15PhiloxCudaStateE --------------------------
	.section	.nv.info._ZN2at6native43_GLOBAL__N__7cc8d1ed_10_Dropout_cu_0e96ed3824fused_dropout_kernel_vecIffmLi1ELi8EhEEvNS_4cuda6detail10TensorInfoIKT_T1_EENS5_IS6_S8_EENS5_IT4_S8_EES8_T0_NS_15PhiloxCudaStateE,"",@"SHT_CUDA_INFO"
	.sectionflags	@""
	.align	4


	//----- nvinfo : EIATTR_CUDA_API_VERSION
	.align		4
        /*0000*/ 	.byte	0x04, 0x37
        /*0002*/ 	.short	(.L_1786 - .L_1785)
.L_1785:
        /*0004*/ 	.word	0x00000082


	//----- nvinfo : EIATTR_KPARAM_INFO
	.align		4
.L_1786:
        /*0008*/ 	.byte	0x04, 0x17
        /*000a*/ 	.short	(.L_1788 - .L_1787)
.L_1787:
        /*000c*/ 	.word	0x00000000
        /*0010*/ 	.short	0x0005
        /*0012*/ 	.short	0x04f0
        /*0014*/ 	.byte	0x00, 0xf0, 0x61, 0x00


	//----- nvinfo : EIATTR_KPARAM_INFO
	.align		4
.L_1788:
        /*0018*/ 	.byte	0x04, 0x17
        /*001a*/ 	.short	(.L_1790 - .L_1789)
.L_1789:
        /*001c*/ 	.word	0x00000000
        /*0020*/ 	.short	0x0004
        /*0022*/ 	.short	0x04e8
        /*0024*/ 	.byte	0x00, 0xf0, 0x11, 0x00


	//----- nvinfo : EIATTR_KPARAM_INFO
	.align		4
.L_1790:
        /*0028*/ 	.byte	0x04, 0x17
        /*002a*/ 	.short	(.L_1792 - .L_1791)
.L_1791:
        /*002c*/ 	.word	0x00000000
        /*0030*/ 	.short	0x0003
        /*0032*/ 	.short	0x04e0
        /*0034*/ 	.byte	0x00, 0xf0, 0x21, 0x00


	//----- nvinfo : EIATTR_KPARAM_INFO
	.align		4
.L_1792:
        /*0038*/ 	.byte	0x04, 0x17
        /*003a*/ 	.short	(.L_1794 - .L_1793)
.L_1793:
        /*003c*/ 	.word	0x00000000
        /*0040*/ 	.short	0x0002
        /*0042*/ 	.short	0x0340
        /*0044*/ 	.byte	0x00, 0xf0, 0x81, 0x06


	//----- nvinfo : EIATTR_KPARAM_INFO
	.align		4
.L_1794:
        /*0048*/ 	.byte	0x04, 0x17
        /*004a*/ 	.short	(.L_1796 - .L_1795)
.L_1795:
        /*004c*/ 	.word	0x00000000
        /*0050*/ 	.short	0x0001
        /*0052*/ 	.short	0x01a0
        /*0054*/ 	.byte	0x00, 0xf0, 0x81, 0x06


	//----- nvinfo : EIATTR_KPARAM_INFO
	.align		4
.L_1796:
        /*0058*/ 	.byte	0x04, 0x17
        /*005a*/ 	.short	(.L_1798 - .L_1797)
.L_1797:
        /*005c*/ 	.word	0x00000000
        /*0060*/ 	.short	0x0000
        /*0062*/ 	.short	0x0000
        /*0064*/ 	.byte	0x00, 0xf0, 0x81, 0x06


	//----- nvinfo : EIATTR_SPARSE_MMA_MASK
	.align		4
.L_1798:
        /*0068*/ 	.byte	0x03, 0x50
        /*006a*/ 	.short	0x0000


	//----- nvinfo : EIATTR_MAXREG_COUNT
	.align		4
        /*006c*/ 	.byte	0x03, 0x1b
        /*006e*/ 	.short	0x0040


	//----- nvinfo : EIATTR_NUM_BARRIERS
	.align		4
        /*0070*/ 	.byte	0x02, 0x4c
        /*0072*/ 	.byte	0x01
	.zero		1


	//----- nvinfo : EIATTR_MERCURY_ISA_VERSION
	.align		4
        /*0074*/ 	.byte	0x03, 0x5f
        /*0076*/ 	.short	0x0101


	//----- nvinfo : EIATTR_VRC_CTA_INIT_COUNT
	.align		4
        /*0078*/ 	.byte	0x02, 0x4a
	.zero		1
	.zero		1


	//----- nvinfo : EIATTR_EXIT_INSTR_OFFSETS
	.align		4
        /*007c*/ 	.byte	0x04, 0x1c
        /*007e*/ 	.short	(.L_1800 - .L_1799)


	//   ....[0]....
.L_1799:
        /*0080*/ 	.word	0x00000190


	//   ....[1]....
        /*0084*/ 	.word	0x00001590


	//----- nvinfo : EIATTR_MAX_THREADS
	.align		4
.L_1800:
        /*0088*/ 	.byte	0x04, 0x05
        /*008a*/ 	.short	(.L_1802 - .L_1801)
.L_1801:
        /*008c*/ 	.word	0x00000100
        /*0090*/ 	.word	0x00000001
        /*0094*/ 	.word	0x00000001


	//----- nvinfo : EIATTR_CRS_STACK_SIZE
	.align		4
.L_1802:
        /*0098*/ 	.byte	0x04, 0x1e
        /*009a*/ 	.short	(.L_1804 - .L_1803)
.L_1803:
        /*009c*/ 	.word	0x00000000


	//----- nvinfo : EIATTR_CBANK_PARAM_SIZE
	.align		4
.L_1804:
        /*00a0*/ 	.byte	0x03, 0x19
        /*00a2*/ 	.short	0x0508


	//----- nvinfo : EIATTR_PARAM_CBANK
	.align		4
        /*00a4*/ 	.byte	0x04, 0x0a
        /*00a6*/ 	.short	(.L_1806 - .L_1805)
	.align		4
.L_1805:
        /*00a8*/ 	.word	index@(.nv.constant0._ZN2at6native43_GLOBAL__N__7cc8d1ed_10_Dropout_cu_0e96ed3824fused_dropout_kernel_vecIffmLi1ELi8EhEEvNS_4cuda6detail10TensorInfoIKT_T1_EENS5_IS6_S8_EENS5_IT4_S8_EES8_T0_NS_15PhiloxCudaStateE)
        /*00ac*/ 	.short	0x0380
        /*00ae*/ 	.short	0x0508


	//----- nvinfo : EIATTR_SW_WAR
	.align		4
.L_1806:
        /*00b0*/ 	.byte	0x04, 0x36
        /*00b2*/ 	.short	(.L_1808 - .L_1807)
.L_1807:
        /*00b4*/ 	.word	0x00000008
.L_1808:


//--------------------- .nv.info._ZN2at6native43_GLOBAL__N__7cc8d1ed_10_Dropout_cu_0e96ed3824fused_dropout_kernel_vecIffmLi1ELi16EhEEvNS_4cuda6detail10TensorInfoIKT_T1_EENS5_IS6_S8_EENS5_IT4_S8_EES8_T0_NS_15PhiloxCudaStateE --------------------------
	.section	.nv.info._ZN2at6native43_GLOBAL__N__7cc8d1ed_10_Dropout_cu_0e96ed3824fused_dropout_kernel_vecIffmLi1ELi16EhEEvNS_4cuda6detail10TensorInfoIKT_T1_EENS5_IS6_S8_EENS5_IT4_S8_EES8_T0_NS_15PhiloxCudaStateE,"",@"SHT_CUDA_INFO"
	.sectionflags	@""
	.align	4


	//----- nvinfo : EIATTR_CUDA_API_VERSION
	.align		4
        /*0000*/ 	.byte	0x04, 0x37
        /*0002*/ 	.short	(.L_1810 - .L_1809)
.L_1809:
        /*0004*/ 	.word	0x00000082


	//----- nvinfo : EIATTR_KPARAM_INFO
	.align		4
.L_1810:
        /*0008*/ 	.byte	0x04, 0x17
        /*000a*/ 	.short	(.L_1812 - .L_1811)
.L_1811:
        /*000c*/ 	.word	0x00000000
        /*0010*/ 	.short	0x0005
        /*0012*/ 	.short	0x04f0
        /*0014*/ 	.byte	0x00, 0xf0, 0x61, 0x00


	//----- nvinfo : EIATTR_KPARAM_INFO
	.align		4
.L_1812:
        /*0018*/ 	.byte	0x04, 0x17
        /*001a*/ 	.short	(.L_1814 - .L_1813)
.L_1813:
        /*001c*/ 	.word	0x00000000
        /*0020*/ 	.short	0x0004
        /*0022*/ 	.short	0x04e8
        /*0024*/ 	.byte	0x00, 0xf0, 0x11, 0x00


	//----- nvinfo : EIATTR_KPARAM_INFO
	.align		4
.L_1814:
        /*0028*/ 	.byte	0x04, 0x17
        /*002a*/ 	.short	(.L_1816 - .L_1815)
.L_1815:
        /*002c*/ 	.word	0x00000000
        /*0030*/ 	.short	0x0003
        /*0032*/ 	.short	0x04e0
        /*0034*/ 	.byte	0x00, 0xf0, 0x21, 0x00


	//----- nvinfo : EIATTR_KPARAM_INFO
	.align		4
.L_1816:
        /*0038*/ 	.byte	0x04, 0x17
        /*003a*/ 	.short	(.L_1818 - .L_1817)
.L_1817:
        /*003c*/ 	.word	0x00000000
        /*0040*/ 	.short	0x0002
        /*0042*/ 	.short	0x0340
        /*0044*/ 	.byte	0x00, 0xf0, 0x81, 0x06


	//----- nvinfo : EIATTR_KPARAM_INFO
	.align		4
.L_1818:
        /*0048*/ 	.byte	0x04, 0x17
        /*004a*/ 	.short	(.L_1820 - .L_1819)
.L_1819:
        /*004c*/ 	.word	0x00000000
        /*0050*/ 	.short	0x0001
        /*0052*/ 	.short	0x01a0
        /*0054*/ 	.byte	0x00, 0xf0, 0x81, 0x06


	//----- nvinfo : EIATTR_KPARAM_INFO
	.align		4
.L_1820:
        /*0058*/ 	.byte	0x04, 0x17
        /*005a*/ 	.short	(.L_1822 - .L_1821)
.L_1821:
        /*005c*/ 	.word	0x00000000
        /*0060*/ 	.short	0x0000
        /*0062*/ 	.short	0x0000
        /*0064*/ 	.byte	0x00, 0xf0, 0x81, 0x06


	//----- nvinfo : EIATTR_SPARSE_MMA_MASK
	.align		4
.L_1822:
        /*0068*/ 	.byte	0x03, 0x50
        /*006a*/ 	.short	0x0000


	//----- nvinfo : EIATTR_MAXREG_COUNT
	.align		4
        /*006c*/ 	.byte	0x03, 0x1b
        /*006e*/ 	.short	0x0040


	//----- nvinfo : EIATTR_NUM_BARRIERS
	.align		4
        /*0070*/ 	.byte	0x02, 0x4c
        /*0072*/ 	.byte	0x01
	.zero		1


	//----- nvinfo : EIATTR_MERCURY_ISA_VERSION
	.align		4
        /*0074*/ 	.byte	0x03, 0x5f
        /*0076*/ 	.short	0x0101


	//----- nvinfo : EIATTR_VRC_CTA_INIT_COUNT
	.align		4
        /*0078*/ 	.byte	0x02, 0x4a
	.zero		1
	.zero		1


	//----- nvinfo : EIATTR_EXIT_INSTR_OFFSETS
	.align		4
        /*007c*/ 	.byte	0x04, 0x1c
        /*007e*/ 	.short	(.L_1824 - .L_1823)


	//   ....[0]....
.L_1823:
        /*0080*/ 	.word	0x000005d0


	//   ....[1]....
        /*0084*/ 	.word	0x000023a0


	//----- nvinfo : EIATTR_MAX_THREADS
	.align		4
.L_1824:
        /*0088*/ 	.byte	0x04, 0x05
        /*008a*/ 	.short	(.L_1826 - .L_1825)
.L_1825:
        /*008c*/ 	.word	0x00000100
        /*0090*/ 	.word	0x00000001
        /*0094*/ 	.word	0x00000001


	//----- nvinfo : EIATTR_CRS_STACK_SIZE
	.align		4
.L_1826:
        /*0098*/ 	.byte	0x04, 0x1e
        /*009a*/ 	.short	(.L_1828 - .L_1827)
.L_1827:
        /*009c*/ 	.word	0x00000000


	//----- nvinfo : EIATTR_CBANK_PARAM_SIZE
	.align		4
.L_1828:
        /*00a0*/ 	.byte	0x03, 0x19
        /*00a2*/ 	.short	0x0508


	//----- nvinfo : EIATTR_PARAM_CBANK
	.align		4
        /*00a4*/ 	.byte	0x04, 0x0a
        /*00a6*/ 	.short	(.L_1830 - .L_1829)
	.align		4
.L_1829:
        /*00a8*/ 	.word	index@(.nv.constant0._ZN2at6native43_GLOBAL__N__7cc8d1ed_10_Dropout_cu_0e96ed3824fused_dropout_kernel_vecIffmLi1ELi16EhEEvNS_4cuda6detail10TensorInfoIKT_T1_EENS5_IS6_S8_EENS5_IT4_S8_EES8_T0_NS_15PhiloxCudaStateE)
        /*00ac*/ 	.short	0x0380
        /*00ae*/ 	.short	0x0508


	//----- nvinfo : EIATTR_SW_WAR
	.align		4
.L_1830:
        /*00b0*/ 	.byte	0x04, 0x36
        /*00b2*/ 	.short	(.L_1832 - .L_1831)
.L_1831:
        /*00b4*/ 	.word	0x00000008
.L_1832:


//--------------------- .nv.info._ZN2at6native43_GLOBAL__N__7cc8d1ed_10_Dropout_cu_0e96ed3820fused_dropout_kernelIddmLin1ELin1EhEEvNS_4cuda6detail10TensorInfoIKT_T1_EENS5_IS6_S8_EENS5_IT4_S8_EES8_T0_NS_15PhiloxCudaStateE --------------------------
	.section	.nv.info._ZN2at6native43_GLOBAL__N__7cc8d1ed_10_Dropout_cu_0e96ed3820fused_dropout_kernelIddmLin1ELin1EhEEvNS_4cuda6detail10TensorInfoIKT_T1_EENS5_IS6_S8_EENS5_IT4_S8_EES8_T0_NS_15PhiloxCudaStateE,"",@"SHT_CUDA_INFO"
	.sectionflags	@""
	.align	4


	//----- nvinfo : EIATTR_CUDA_API_VERSION
	.align		4
        /*0000*/ 	.byte	0x04, 0x37
        /*0002*/ 	.short	(.L_1834 - .L_1833)
.L_1833:
        /*0004*/ 	.word	0x00000082


	//----- nvinfo : EIATTR_KPARAM_INFO
	.align		4
.L_1834:
        /*0008*/ 	.byte	0x04, 0x17
        /*000a*/ 	.short	(.L_1836 - .L_1835)
.L_1835:
        /*000c*/ 	.word	0x00000000
        /*0010*/ 	.short	0x0005
        /*0012*/ 	.short	0x04f0
        /*0014*/ 	.byte	0x00, 0xf0, 0x61, 0x00


	//----- nvinfo : EIATTR_KPARAM_INFO
	.align		4
.L_1836:
        /*0018*/ 	.byte	0x04, 0x17
        /*001a*/ 	.short	(.L_1838 - .L_1837)
.L_1837:
        /*001c*/ 	.word	0x00000000
        /*0020*/ 	.short	0x0004
        /*0022*/ 	.short	0x04e8
        /*0024*/ 	.byte	0x00, 0xf0, 0x21, 0x00


	//----- nvinfo : EIATTR_KPARAM_INFO
	.align		4
.L_1838:
        /*0028*/ 	.byte	0x04, 0x17
        /*002a*/ 	.short	(.L_1840 - .L_1839)
.L_1839:
        /*002c*/ 	.word	0x00000000
        /*0030*/ 	.short	0x0003
        /*0032*/ 	.short	0x04e0
        /*0034*/ 	.byte	0x00, 0xf0, 0x21, 0x00


	//----- nvinfo : EIATTR_KPARAM_INFO
	.align		4
.L_1840:
        /*0038*/ 	.byte	0x04, 0x17
        /*003a*/ 	.short	(.L_1842 - .L_1841)
.L_1841:
        /*003c*/ 	.word	0x00000000
        /*0040*/ 	.short	0x0002
        /*0042*/ 	.short	0x0340
        /*0044*/ 	.byte	0x00, 0xf0, 0x81, 0x06


	//----- nvinfo : EIATTR_KPARAM_INFO
	.align		4
.L_1842:
        /*0048*/ 	.byte	0x04, 0x17
        /*004a*/ 	.short	(.L_1844 - .L_1843)
.L_1843:
        /*004c*/ 	.word	0x00000000
        /*0050*/ 	.short	0x0001
        /*0052*/ 	.short	0x01a0
        /*0054*/ 	.byte	0x00, 0xf0, 0x81, 0x06


	//----- nvinfo : EIATTR_KPARAM_INFO
	.align		4
.L_1844:
        /*0058*/ 	.byte	0x04, 0x17
        /*005a*/ 	.short	(.L_1846 - .L_1845)
.L_1845:
        /*005c*/ 	.word	0x00000000
        /*0060*/ 	.short	0x0000
        /*0062*/ 	.short	0x0000
        /*0064*/ 	.byte	0x00, 0xf0, 0x81, 0x06


	//----- nvinfo : EIATTR_SPARSE_MMA_MASK
	.align		4
.L_1846:
        /*0068*/ 	.byte	0x03, 0x50
        /*006a*/ 	.short	0x0000


	//----- nvinfo : EIATTR_MAXREG_COUNT
	.align		4
        /*006c*/ 	.byte	0x03, 0x1b
        /*006e*/ 	.short	0x0040


	//----- nvinfo : EIATTR_NUM_BARRIERS
	.align		4
        /*0070*/ 	.byte	0x02, 0x4c
        /*0072*/ 	.byte	0x01
	.zero		1


	//----- nvinfo : EIATTR_MERCURY_ISA_VERSION
	.align		4
        /*0074*/ 	.byte	0x03, 0x5f
        /*0076*/ 	.short	0x0101


	//----- nvinfo : EIATTR_VRC_CTA_INIT_COUNT
	.align		4
        /*0078*/ 	.byte	0x02, 0x4a
	.zero		1
	.zero		1


	//----- nvinfo : EIATTR_EXIT_INSTR_OFFSETS
	.align		4
        /*007c*/ 	.byte	0x04, 0x1c
        /*007e*/ 	.short	(.L_1848 - .L_1847)


	//   ....[0]....
.L_1847:
        /*0080*/ 	.word	0x000008a0


	//   ....[1]....
        /*0084*/ 	.word	0x0001d500


	//----- nvinfo : EIATTR_MAX_THREADS
	.align		4
.L_1848:
        /*0088*/ 	.byte	0x04, 0x05
        /*008a*/ 	.short	(.L_1850 - .L_1849)
.L_1849:
        /*008c*/ 	.word	0x00000100
        /*0090*/ 	.word	0x00000001
        /*0094*/ 	.word	0x00000001


	//----- nvinfo : EIATTR_CRS_STACK_SIZE
	.align		4
.L_1850:
        /*0098*/ 	.byte	0x04, 0x1e
        /*009a*/ 	.short	(.L_1852 - .L_1851)
.L_1851:
        /*009c*/ 	.word	0x00000000


	//----- nvinfo : EIATTR_CBANK_PARAM_SIZE
	.align		4
.L_1852:
        /*00a0*/ 	.byte	0x03, 0x19
        /*00a2*/ 	.short	0x0508


	//----- nvinfo : EIATTR_PARAM_CBANK
	.align		4
        /*00a4*/ 	.byte	0x04, 0x0a
        /*00a6*/ 	.short	(.L_1854 - .L_1853)
	.align		4
.L_1853:
        /*00a8*/ 	.word	index@(.nv.constant0._ZN2at6native43_GLOBAL__N__7cc8d1ed_10_Dropout_cu_0e96ed3820fused_dropout_kernelIddmLin1ELin1EhEEvNS_4cuda6detail10TensorInfoIKT_T1_EENS5_IS6_S8_EENS5_IT4_S8_EES8_T0_NS_15PhiloxCudaStateE)
        /*00ac*/ 	.short	0x0380
        /*00ae*/ 	.short	0x0508


	//----- nvinfo : EIATTR_SW_WAR
	.align		4
.L_1854:
        /*00b0*/ 	.byte	0x04, 0x36
        /*00b2*/ 	.short	(.L_1856 - .L_1855)
.L_1855:
        /*00b4*/ 	.word	0x00000008
.L_1856:


//--------------------- .nv.info._ZN2at6native43_GLOBAL__N__7cc8d1ed_10_Dropout_cu_0e96ed3820fused_dropout_kernelIddmLin1ELi1EhEEvNS_4cuda6detail10TensorInfoIKT_T1_EENS5_IS6_S8_EENS5_IT4_S8_EES8_T0_NS_15PhiloxCudaStateE --------------------------
	.section	.nv.info._ZN2at6native43_GLOBAL__N__7cc8d1ed_10_Dropout_cu_0e96ed3820fused_dropout_kernelIddmLin1ELi1EhEEvNS_4cuda6detail10TensorInfoIKT_T1_EENS5_IS6_S8_EENS5_IT4_S8_EES8_T0_NS_15PhiloxCudaStateE,"",@"SHT_CUDA_INFO"
	.sectionflags	@""
	.align	4


	//----- nvinfo : EIATTR_CUDA_API_VERSION
	.align		4
        /*0000*/ 	.byte	0x04, 0x37
        /*0002*/ 	.short	(.L_1858 - .L_1857)
.L_1857:
        /*0004*/ 	.word	0x00000082


	//----- nvinfo : EIATTR_KPARAM_INFO
	.align		4
.L_1858:
        /*0008*/ 	.byte	0x04, 0x17
        /*000a*/ 	.short	(.L_1860 - .L_1859)
.L_1859:
        /*000c*/ 	.word	0x00000000
        /*0010*/ 	.short	0x0005
        /*0012*/ 	.short	0x04f0
        /*0014*/ 	.byte	0x00, 0xf0, 0x61, 0x00


	//----- nvinfo : EIATTR_KPARAM_INFO
	.align		4
.L_1860:
        /*0018*/ 	.byte	0x04, 0x17
        /*001a*/ 	.short	(.L_1862 - .L_1861)
.L_1861:
        /*001c*/ 	.word	0x00000000
        /*0020*/ 	.short	0x0004
        /*0022*/ 	.short	0x04e8
        /*0024*/ 	.byte	0x00, 0xf0, 0x21, 0x00


	//----- nvinfo : EIATTR_KPARAM_INFO
	.align		4
.L_1862:
        /*0028*/ 	.byte	0x04, 0x17
        /*002a*/ 	.short	(.L_1864 - .L_1863)
.L_1863:
        /*002c*/ 	.word	0x00000000
        /*0030*/ 	.short	0x0003
        /*0032*/ 	.short	0x04e0
        /*0034*/ 	.byte	0x00, 0xf0, 0x21, 0x00


	//----- nvinfo : EIATTR_KPARAM_INFO
	.align		4
.L_1864:
        /*0038*/ 	.byte	0x04, 0x17
        /*003a*/ 	.short	(.L_1866 - .L_1865)
.L_1865:
        /*003c*/ 	.word	0x00000000
        /*0040*/ 	.short	0x0002
        /*0042*/ 	.short	0x0340
        /*0044*/ 	.byte	0x00, 0xf0, 0x81, 0x06


	//----- nvinfo : EIATTR_KPARAM_INFO
	.align		4
.L_1866:
        /*0048*/ 	.byte	0x04, 0x17
        /*004a*/ 	.short	(.L_1868 - .L_1867)
.L_1867:
        /*004c*/ 	.word	0x00000000
        /*0050*/ 	.short	0x0001
        /*0052*/ 	.short	0x01a0
        /*0054*/ 	.byte	0x00, 0xf0, 0x81, 0x06


	//----- nvinfo : EIATTR_KPARAM_INFO
	.align		4
.L_1868:
        /*0058*/ 	.byte	0x04, 0x17
        /*005a*/ 	.short	(.L_1870 - .L_1869)
.L_1869:
        /*005c*/ 	.word	0x00000000
        /*0060*/ 	.short	0x0000
        /*0062*/ 	.short	0x0000
        /*0064*/ 	.byte	0x00, 0xf0, 0x81, 0x06


	//----- nvinfo : EIATTR_SPARSE_MMA_MASK
	.align		4
.L_1870:
        /*0068*/ 	.byte	0x03, 0x50
        /*006a*/ 	.short	0x0000


	//----- nvinfo : EIATTR_MAXREG_COUNT
	.align		4
        /*006c*/ 	.byte	0x03, 0x1b
        /*006e*/ 	.short	0x0040


	//----- nvinfo : EIATTR_NUM_BARRIERS
	.align		4
        /*0070*/ 	.byte	0x02, 0x4c
        /*0072*/ 	.byte	0x01
	.zero		1


	//----- nvinfo : EIATTR_MERCURY_ISA_VERSION
	.align		4
        /*0074*/ 	.byte	0x03, 0x5f
        /*0076*/ 	.short	0x0101


	//----- nvinfo : EIATTR_VRC_CTA_INIT_COUNT
	.align		4
        /*0078*/ 	.byte	0x02, 0x4a
	.zero		1
	.zero		1


	//----- nvinfo : EIATTR_EXIT_INSTR_OFFSETS
	.align		4
        /*007c*/ 	.byte	0x04, 0x1c
        /*007e*/ 	.short	(.L_1872 - .L_1871)


	//   ....[0]....
.L_1871:
        /*0080*/ 	.word	0x000008b0


	//   ....[1]....
        /*0084*/ 	.word	0x0000f680


	//----- nvinfo : EIATTR_MAX_THREADS
	.align		4
.L_1872:
        /*0088*/ 	.byte	0x04, 0x05
        /*008a*/ 	.short	(.L_1874 - .L_1873)
.L_1873:
        /*008c*/ 	.word	0x00000100
        /*0090*/ 	.word	0x00000001
        /*0094*/ 	.word	0x00000001


	//----- nvinfo : EIATTR_CRS_STACK_SIZE
	.align		4
.L_1874:
        /*0098*/ 	.byte	0x04, 0x1e
        /*009a*/ 	.short	(.L_1876 - .L_1875)
.L_1875:
        /*009c*/ 	.word	0x00000000


	//----- nvinfo : EIATTR_CBANK_PARAM_SIZE
	.align		4
.L_1876:
        /*00a0*/ 	.byte	0x03, 0x19
        /*00a2*/ 	.short	0x0508


	//----- nvinfo : EIATTR_PARAM_CBANK
	.align		4
        /*00a4*/ 	.byte	0x04, 0x0a
        /*00a6*/ 	.short	(.L_1878 - .L_1877)
	.align		4
.L_1877:
        /*00a8*/ 	.word	index@(.nv.constant0._ZN2at6native43_GLOBAL__N__7cc8d1ed_10_Dropout_cu_0e96ed3820fused_dropout_kernelIddmLin1ELi1EhEEvNS_4cuda6detail10TensorInfoIKT_T1_EENS5_IS6_S8_EENS5_IT4_S8_EES8_T0_NS_15PhiloxCudaStateE)
        /*00ac*/ 	.short	0x0380
        /*00ae*/ 	.short	0x0508


	//----- nvinfo : EIATTR_SW_WAR
	.align		4
.L_1878:
        /*00b0*/ 	.byte	0x04, 0x36
        /*00b2*/ 	.short	(.L_1880 - .L_1879)
.L_1879:
        /*00b4*/ 	.word	0x00000008
.L_1880:


//--------------------- .nv.info._ZN2at6native43_GLOBAL__N__7cc8d1ed_10_Dropout_cu_0e96ed3820fused_dropout_kernelIddmLi1ELi1EhEEvNS_4cuda6detail10TensorInfoIKT_T1_EENS5_IS6_S8_EENS5_IT4_S8_EES8_T0_NS_15PhiloxCudaStateE --------------------------
	.section	.nv.info._ZN2at6native43_GLOBAL__N__7cc8d1ed_10_Dropout_cu_0e96ed3820fused_dropout_kernelIddmLi1ELi1EhEEvNS_4cuda6detail10TensorInfoIKT_T1_EENS5_IS6_S8_EENS5_IT4_S8_EES8_T0_NS_15PhiloxCudaStateE,"",@"SHT_CUDA_INFO"
	.sectionflags	@""
	.align	4


	//----- nvinfo : EIATTR_CUDA_API_VERSION
	.align		4
        /*0000*/ 	.byte	0x04, 0x37
        /*0002*/ 	.short	(.L_1882 - .L_1881)
.L_1881:
        /*0004*/ 	.word	0x00000082


	//----- nvinfo : EIATTR_KPARAM_INFO
	.align		4
.L_1882:
        /*0008*/ 	.byte	0x04, 0x17
        /*000a*/ 	.short	(.L_1884 - .L_1883)
.L_1883:
        /*000c*/ 	.word	0x00000000
        /*0010*/ 	.short	0x0005
        /*0012*/ 	.short	0x04f0
        /*0014*/ 	.byte	0x00, 0xf0, 0x61, 0x00


	//----- nvinfo : EIATTR_KPARAM_INFO
	.align		4
.L_1884:
        /*0018*/ 	.byte	0x04, 0x17
        /*001a*/ 	.short	(.L_1886 - .L_1885)
.L_1885:
        /*001c*/ 	.word	0x00000000
        /*0020*/ 	.short	0x0004
        /*0022*/ 	.short	0x04e8
        /*0024*/ 	.byte	0x00, 0xf0, 0x21, 0x00


	//----- nvinfo : EIATTR_KPARAM_INFO
	.align		4
.L_1886:
        /*0028*/ 	.byte	0x04, 0x17
        /*002a*/ 	.short	(.L_1888 - .L_1887)
.L_1887:
        /*002c*/ 	.word	0x00000000
        /*0030*/ 	.short	0x0003
        /*0032*/ 	.short	0x04e0
        /*0034*/ 	.byte	0x00, 0xf0, 0x21, 0x00


	//----- nvinfo : EIATTR_KPARAM_INFO
	.align		4
.L_1888:
        /*0038*/ 	.byte	0x04, 0x17
        /*003a*/ 	.short	(.L_1890 - .L_1889)
.L_1889:
        /*003c*/ 	.word	0x00000000
        /*0040*/ 	.short	0x0002
        /*0042*/ 	.short	0x0340
        /*0044*/ 	.byte	0x00, 0xf0, 0x81, 0x06


	//----- nvinfo : EIATTR_KPARAM_INFO
	.align		4
.L_1890:
        /*0048*/ 	.byte	0x04, 0x17
        /*004a*/ 	.short	(.L_1892 - .L_1891)
.L_1891:
        /*004c*/ 	.word	0x00000000
        /*0050*/ 	.short	0x0001
        /*0052*/ 	.short	0x01a0
        /*0054*/ 	.byte	0x00, 0xf0, 0x81, 0x06


	//----- nvinfo : EIATTR_KPARAM_INFO
	.align		4
.L_1892:
        /*0058*/ 	.byte	0x04, 0x17
        /*005a*/ 	.short	(.L_1894 - .L_1893)
.L_1893:
        /*005c*/ 	.word	0x00000000
        /*0060*/ 	.short	0x0000
        /*0062*/ 	.short	0x0000
        /*0064*/ 	.byte	0x00, 0xf0, 0x81, 0x06


	//----- nvinfo : EIATTR_SPARSE_MMA_MASK
	.align		4
.L_1894:
        /*0068*/ 	.byte	0x03, 0x50
        /*006a*/ 	.short	0x0000


	//----- nvinfo : EIATTR_MAXREG_COUNT
	.align		4
        /*006c*/ 	.byte	0x03, 0x1b
        /*006e*/ 	.short	0x0040


	//----- nvinfo : EIATTR_NUM_BARRIERS
	.align		4
        /*0070*/ 	.byte	0x02, 0x4c
        /*0072*/ 	.byte	0x01
	.zero		1


	//----- nvinfo : EIATTR_MERCURY_ISA_VERSION
	.align		4
        /*0074*/ 	.byte	0x03, 0x5f
        /*0076*/ 	.short	0x0101


	//----- nvinfo : EIATTR_VRC_CTA_INIT_COUNT
	.align		4
        /*0078*/ 	.byte	0x02, 0x4a
	.zero		1
	.zero		1


	//----- nvinfo : EIATTR_EXIT_INSTR_OFFSETS
	.align		4
        /*007c*/ 	.byte	0x04, 0x1c
        /*007e*/ 	.short	(.L_1896 - .L_1895)


	//   ....[0]....
.L_1895:
        /*0080*/ 	.word	0x000008c0


	//   ....[1]....
        /*0084*/ 	.word	0x000018b0


	//----- nvinfo : EIATTR_MAX_THREADS
	.align		4
.L_1896:
        /*0088*/ 	.byte	0x04, 0x05
        /*008a*/ 	.short	(.L_1898 - .L_1897)
.L_1897:
        /*008c*/ 	.word	0x00000100
        /*0090*/ 	.word	0x00000001
        /*0094*/ 	.word	0x00000001


	//----- nvinfo : EIATTR_CRS_STACK_SIZE
	.align		4
.L_1898:
        /*0098*/ 	.byte	0x04, 0x1e
        /*009a*/ 	.short	(.L_1900 - .L_1899)
.L_1899:
        /*009c*/ 	.word	0x00000000


	//----- nvinfo : EIATTR_CBANK_PARAM_SIZE
	.align		4
.L_1900:
        /*00a0*/ 	.byte	0x03, 0x19
        /*00a2*/ 	.short	0x0508


	//----- nvinfo : EIATTR_PARAM_CBANK
	.align		4
        /*00a4*/ 	.byte	0x04, 0x0a
        /*00a6*/ 	.short	(.L_1902 - .L_1901)
	.align		4
.L_1901:
        /*00a8*/ 	.word	index@(.nv.constant0._ZN2at6native43_GLOBAL__N__7cc8d1ed_10_Dropout_cu_0e96ed3820fused_dropout_kernelIddmLi1ELi1EhEEvNS_4cuda6detail10TensorInfoIKT_T1_EENS5_IS6_S8_EENS5_IT4_S8_EES8_T0_NS_15PhiloxCudaStateE)
        /*00ac*/ 	.short	0x0380
        /*00ae*/ 	.short	0x0508


	//----- nvinfo : EIATTR_SW_WAR
	.align		4
.L_1902:
        /*00b0*/ 	.byte	0x04, 0x36
        /*00b2*/ 	.short	(.L_1904 - .L_1903)
.L_1903:
        /*00b4*/ 	.word	0x00000008
.L_1904:


//--------------------- .nv.info._ZN2at6native43_GLOBAL__N__7cc8d1ed_10_Dropout_cu_0e96ed3824fused_dropout_kernel_vecIddmLi1ELi2EhEEvNS_4cuda6detail10TensorInfoIKT_T1_EENS5_IS6_S8_EENS5_IT4_S8_EES8_T0_NS_15PhiloxCudaStateE --------------------------
	.section	.nv.info._ZN2at6native43_GLOBAL__N__7cc8d1ed_10_Dropout_cu_0e96ed3824fused_dropout_kernel_vecIddmLi1ELi2EhEEvNS_4cuda6detail10TensorInfoIKT_T1_EENS5_IS6_S8_EENS5_IT4_S8_EES8_T0_NS_15PhiloxCudaStateE,"",@"SHT_CUDA_INFO"
	.sectionflags	@""
	.align	4


	//----- nvinfo : EIATTR_CUDA_API_VERSION
	.align		4
        /*0000*/ 	.byte	0x04, 0x37
        /*0002*/ 	.short	(.L_1906 - .L_1905)
.L_1905:
        /*0004*/ 	.word	0x00000082


	//----- nvinfo : EIATTR_KPARAM_INFO
	.align		4
.L_1906:
        /*0008*/ 	.byte	0x04, 0x17
        /*000a*/ 	.short	(.L_1908 - .L_1907)
.L_1907:
        /*000c*/ 	.word	0x00000000
        /*0010*/ 	.short	0x0005
        /*0012*/ 	.short	0x04f0
        /*0014*/ 	.byte	0x00, 0xf0, 0x61, 0x00


	//----- nvinfo : EIATTR_KPARAM_INFO
	.align		4
.L_1908:
        /*0018*/ 	.byte	0x04, 0x17
        /*001a*/ 	.short	(.L_1910 - .L_1909)
.L_1909:
        /*001c*/ 	.word	0x00000000
        /*0020*/ 	.short	0x0004
        /*0022*/ 	.short	0x04e8
        /*0024*/ 	.byte	0x00, 0xf0, 0x21, 0x00


	//----- nvinfo : EIATTR_KPARAM_INFO
	.align		4
.L_1910:
        /*0028*/ 	.byte	0x04, 0x17
        /*002a*/ 	.short	(.L_1912 - .L_1911)
.L_1911:
        /*002c*/ 	.word	0x00000000
        /*0030*/ 	.short	0x0003
        /*0032*/ 	.short	0x04e0
        /*0034*/ 	.byte	0x00, 0xf0, 0x21, 0x00


	//----- nvinfo : EIATTR_KPARAM_INFO
	.align		4
.L_1912:
        /*0038*/ 	.byte	0x04, 0x17
        /*003a*/ 	.short	(.L_1914 - .L_1913)
.L_1913:
        /*003c*/ 	.word	0x00000000
        /*0040*/ 	.short	0x0002
        /*0042*/ 	.short	0x0340
        /*0044*/ 	.byte	0x00, 0xf0, 0x81, 0x06


	//----- nvinfo : EIATTR_KPARAM_INFO
	.align		4
.L_1914:
        /*0048*/ 	.byte	0x04, 0x17
        /*004a*/ 	.short	(.L_1916 - .L_1915)
.L_1915:
        /*004c*/ 	.word	0x00000000
        /*0050*/ 	.short	0x0001
        /*0052*/ 	.short	0x01a0
        /*0054*/ 	.byte	0x00, 0xf0, 0x81, 0x06


	//----- nvinfo : EIATTR_KPARAM_INFO
	.align		4
.L_1916:
        /*0058*/ 	.byte	0x04, 0x17
        /*005a*/ 	.short	(.L_1918 - .L_1917)
.L_1917:
        /*005c*/ 	.word	0x00000000
        /*0060*/ 	.short	0x0000
        /*0062*/ 	.short	0x0000
        /*0064*/ 	.byte	0x00, 0xf0, 0x81, 0x06


	//----- nvinfo : EIATTR_SPARSE_MMA_MASK
	.align		4
.L_1918:
        /*0068*/ 	.byte	0x03, 0x50
        /*006a*/ 	.short	0x0000


	//----- nvinfo : EIATTR_MAXREG_COUNT
	.align		4
        /*006c*/ 	.byte	0x03, 0x1b
        /*006e*/ 	.short	0x0040


	//----- nvinfo : EIATTR_NUM_BARRIERS
	.align		4
        /*0070*/ 	.byte	0x02, 0x4c
        /*0072*/ 	.byte	0x01
	.zero		1


	//----- nvinfo : EIATTR_MERCURY_ISA_VERSION
	.align		4
        /*0074*/ 	.byte	0x03, 0x5f
        /*0076*/ 	.short	0x0101


	//----- nvinfo : EIATTR_VRC_CTA_INIT_COUNT
	.align		4
        /*0078*/ 	.byte	0x02, 0x4a
	.zero		1
	.zero		1


	//----- nvinfo : EIATTR_EXIT_INSTR_OFFSETS
	.align		4
        /*007c*/ 	.byte	0x04, 0x1c
        /*007e*/ 	.short	(.L_1920 - .L_1919)


	//   ....[0]....
.L_1919:
        /*0080*/ 	.word	0x00000190


	//   ....[1]....
        /*0084*/ 	.word	0x00000e10


	//----- nvinfo : EIATTR_MAX_THREADS
	.align		4
.L_1920:
        /*0088*/ 	.byte	0x04, 0x05
        /*008a*/ 	.short	(.L_1922 - .L_1921)
.L_1921:
        /*008c*/ 	.word	0x00000100
        /*0090*/ 	.word	0x00000001
        /*0094*/ 	.word	0x00000001


	//----- nvinfo : EIATTR_CRS_STACK_SIZE
	.align		4
.L_1922:
        /*0098*/ 	.byte	0x04, 0x1e
        /*009a*/ 	.short	(.L_1924 - .L_1923)
.L_1923:
        /*009c*/ 	.word	0x00000000


	//----- nvinfo : EIATTR_CBANK_PARAM_SIZE
	.align		4
.L_1924:
        /*00a0*/ 	.byte	0x03, 0x19
        /*00a2*/ 	.short	0x0508


	//----- nvinfo : EIATTR_PARAM_CBANK
	.align		4
        /*00a4*/ 	.byte	0x04, 0x0a
        /*00a6*/ 	.short	(.L_1926 - .L_1925)
	.align		4
.L_1925:
        /*00a8*/ 	.word	index@(.nv.constant0._ZN2at6native43_GLOBAL__N__7cc8d1ed_10_Dropout_cu_0e96ed3824fused_dropout_kernel_vecIddmLi1ELi2EhEEvNS_4cuda6detail10TensorInfoIKT_T1_EENS5_IS6_S8_EENS5_IT4_S8_EES8_T0_NS_15PhiloxCudaStateE)
        /*00ac*/ 	.short	0x0380
        /*00ae*/ 	.short	0x0508


	//----- nvinfo : EIATTR_SW_WAR
	.align		4
.L_1926:
        /*00b0*/ 	.byte	0x04, 0x36
        /*00b2*/ 	.short	(.L_1928 - .L_1927)
.L_1927:
        /*00b4*/ 	.word	0x00000008
.L_1928:


//--------------------- .nv.info._ZN2at6native43_GLOBAL__N__7cc8d1ed_10_Dropout_cu_0e96ed3824fused_dropout_kernel_vecIddmLi1ELi4EhEEvNS_4cuda6detail10TensorInfoIKT_T1_EENS5_IS6_S8_EENS5_IT4_S8_EES8_T0_NS_15PhiloxCudaStateE --------------------------
	.section	.nv.info._ZN2at6native43_GLOBAL__N__7cc8d1ed_10_Dropout_cu_0e96ed3824fused_dropout_kernel_vecIddmLi1ELi4EhEEvNS_4cuda6detail10TensorInfoIKT_T1_EENS5_IS6_S8_EENS5_IT4_S8_EES8_T0_NS_15PhiloxCudaStateE,"",@"SHT_CUDA_INFO"
	.sectionflags	@""
	.align	4


	//----- nvinfo : EIATTR_CUDA_API_VERSION
	.align		4
        /*0000*/ 	.byte	0x04, 0x37
        /*0002*/ 	.short	(.L_1930 - .L_1929)
.L_1929:
        /*0004*/ 	.word	0x00000082


	//----- nvinfo : EIATTR_KPARAM_INFO
	.align		4
.L_1930:
        /*0008*/ 	.byte	0x04, 0x17
        /*000a*/ 	.short	(.L_1932 - .L_1931)
.L_1931:
        /*000c*/ 	.word	0x00000000
        /*0010*/ 	.short	0x0005
        /*0012*/ 	.short	0x04f0
        /*0014*/ 	.byte	0x00, 0xf0, 0x61, 0x00


	//----- nvinfo : EIATTR_KPARAM_INFO
	.align		4
.L_1932:
        /*0018*/ 	.byte	0x04, 0x17
        /*001a*/ 	.short	(.L_1934 - .L_1933)
.L_1933:
        /*001c*/ 	.word	0x00000000
        /*0020*/ 	.short	0x0004
        /*0022*/ 	.short	0x04e8
        /*0024*/ 	.byte	0x00, 0xf0, 0x21, 0x00


	//----- nvinfo : EIATTR_KPARAM_INFO
	.align		4
.L_1934:
        /*0028*/ 	.byte	0x04, 0x17
        /*002a*/ 	.short	(.L_1936 - .L_1935)
.L_1935:
        /*002c*/ 	.word	0x00000000
        /*0030*/ 	.short	0x0003
        /*0032*/ 	.short	0x04e0
        /*0034*/ 	.byte	0x00, 0xf0, 0x21, 0x00


	//----- nvinfo : EIATTR_KPARAM_INFO
	.align		4
.L_1936:
        /*0038*/ 	.byte	0x04, 0x17
        /*003a*/ 	.short	(.L_1938 - .L_1937)
.L_1937:
        /*003c*/ 	.word	0x00000000
        /*0040*/ 	.short	0x0002
        /*0042*/ 	.short	0x0340
        /*0044*/ 	.byte	0x00, 0xf0, 0x81, 0x06


	//----- nvinfo : EIATTR_KPARAM_INFO
	.align		4
.L_1938:
        /*0048*/ 	.byte	0x04, 0x17
        /*004a*/ 	.short	(.L_1940 - .L_1939)
.L_1939:
        /*004c*/ 	.word	0x00000000
        /*0050*/ 	.short	0x0001
        /*0052*/ 	.short	0x01a0
        /*0054*/ 	.byte	0x00, 0xf0, 0x81, 0x06


	//----- nvinfo : EIATTR_KPARAM_INFO
	.align		4
.L_1940:
        /*0058*/ 	.byte	0x04, 0x17
        /*005a*/ 	.short	(.L_1942 - .L_1941)
.L_1941:
        /*005c*/ 	.word	0x00000000
        /*0060*/ 	.short	0x0000
        /*0062*/ 	.short	0x0000
        /*0064*/ 	.byte	0x00, 0xf0, 0x81, 0x06


	//----- nvinfo : EIATTR_SPARSE_MMA_MASK
	.align		4
.L_1942:
        /*0068*/ 	.byte	0x03, 0x50
        /*006a*/ 	.short	0x0000


	//----- nvinfo : EIATTR_MAXREG_COUNT
	.align		4
        /*006c*/ 	.byte	0x03, 0x1b
        /*006e*/ 	.short	0x0040


	//----- nvinfo : EIATTR_NUM_BARRIERS
	.align		4
        /*0070*/ 	.byte	0x02, 0x4c
        /*0072*/ 	.byte	0x01
	.zero		1


	//----- nvinfo : EIATTR_MERCURY_ISA_VERSION
	.align		4
        /*0074*/ 	.byte	0x03, 0x5f
        /*0076*/ 	.short	0x0101


	//----- nvinfo : EIATTR_VRC_CTA_INIT_COUNT
	.align		4
        /*0078*/ 	.byte	0x02, 0x4a
	.zero		1
	.zero		1


	//----- nvinfo : EIATTR_EXIT_INSTR_OFFSETS
	.align		4
        /*007c*/ 	.byte	0x04, 0x1c
        /*007e*/ 	.short	(.L_1944 - .L_1943)


	//   ....[0]....
.L_1943:
        /*0080*/ 	.word	0x00000250


	//   ....[1]....
        /*0084*/ 	.word	0x00001030


	//----- nvinfo : EIATTR_MAX_THREADS
	.align		4
.L_1944:
        /*0088*/ 	.byte	0x04, 0x05
        /*008a*/ 	.short	(.L_1946 - .L_1945)
.L_1945:
        /*008c*/ 	.word	0x00000100
        /*0090*/ 	.word	0x00000001
        /*0094*/ 	.word	0x00000001


	//----- nvinfo : EIATTR_CRS_STACK_SIZE
	.align		4
.L_1946:
        /*0098*/ 	.byte	0x04, 0x1e
        /*009a*/ 	.short	(.L_1948 - .L_1947)
.L_1947:
        /*009c*/ 	.word	0x00000000


	//----- nvinfo : EIATTR_CBANK_PARAM_SIZE
	.align		4
.L_1948:
        /*00a0*/ 	.byte	0x03, 0x19
        /*00a2*/ 	.short	0x0508


	//----- nvinfo : EIATTR_PARAM_CBANK
	.align		4
        /*00a4*/ 	.byte	0x04, 0x0a
        /*00a6*/ 	.short	(.L_1950 - .L_1949)
	.align		4
.L_1949:
        /*00a8*/ 	.word	index@(.nv.constant0._ZN2at6native43_GLOBAL__N__7cc8d1ed_10_Dropout_cu_0e96ed3824fused_dropout_kernel_vecIddmLi1ELi4EhEEvNS_4cuda6detail10TensorInfoIKT_T1_EENS5_IS6_S8_EENS5_IT4_S8_EES8_T0_NS_15PhiloxCudaStateE)
        /*00ac*/ 	.short	0x0380
        /*00ae*/ 	.short	0x0508


	//----- nvinfo : EIATTR_SW_WAR
	.align		4
.L_1950:
        /*00b0*/ 	.byte	0x04, 0x36
        /*00b2*/ 	.short	(.L_1952 - .L_1951)
.L_1951:
        /*00b4*/ 	.word	0x00000008
.L_1952:


//--------------------- .nv.info._ZN2at6native43_GLOBAL__N__7cc8d1ed_10_Dropout_cu_0e96ed3824fused_dropout_kernel_vecIddmLi1ELi8EhEEvNS_4cuda6detail10TensorInfoIKT_T1_EENS5_IS6_S8_EENS5_IT4_S8_EES8_T0_NS_15PhiloxCudaStateE --------------------------
	.section	.nv.info._ZN2at6native43_GLOBAL__N__7cc8d1ed_10_Dropout_cu_0e96ed3824fused_dropout_kernel_vecIddmLi1ELi8EhEEvNS_4cuda6detail10TensorInfoIKT_T1_EENS5_IS6_S8_EENS5_IT4_S8_EES8_T0_NS_15PhiloxCudaStateE,"",@"SHT_CUDA_INFO"
	.sectionflags	@""
	.align	4


	//----- nvinfo : EIATTR_CUDA_API_VERSION
	.align		4
        /*0000*/ 	.byte	0x04, 0x37
        /*0002*/ 	.short	(.L_1954 - .L_1953)
.L_1953:
        /*0004*/ 	.word	0x00000082


	//----- nvinfo : EIATTR_KPARAM_INFO
	.align		4
.L_1954:
        /*0008*/ 	.byte	0x04, 0x17
        /*000a*/ 	.short	(.L_1956 - .L_1955)
.L_1955:
        /*000c*/ 	.word	0x00000000
        /*0010*/ 	.short	0x0005
        /*0012*/ 	.short	0x04f0
        /*0014*/ 	.byte	0x00, 0xf0, 0x61, 0x00


	//----- nvinfo : EIATTR_KPARAM_INFO
	.align		4
.L_1956:
        /*0018*/ 	.byte	0x04, 0x17
        /*001a*/ 	.short	(.L_1958 - .L_1957)
.L_1957:
        /*001c*/ 	.word	0x00000000
        /*0020*/ 	.short	0x0004
        /*0022*/ 	.short	0x04e8
        /*0024*/ 	.byte	0x00, 0xf0, 0x21, 0x00


	//----- nvinfo : EIATTR_KPARAM_INFO
	.align		4
.L_1958:
        /*0028*/ 	.byte	0x04, 0x17
        /*002a*/ 	.short	(.L_1960 - .L_1959)
.L_1959:
        /*002c*/ 	.word	0x00000000
        /*0030*/ 	.short	0x0003
        /*0032*/ 	.short	0x04e0
        /*0034*/ 	.byte	0x00, 0xf0, 0x21, 0x00


	//----- nvinfo : EIATTR_KPARAM_INFO
	.align		4
.L_1960:
        /*0038*/ 	.byte	0x04, 0x17
        /*003a*/ 	.short	(.L_1962 - .L_1961)
.L_1961:
        /*003c*/ 	.word	0x00000000
        /*0040*/ 	.short	0x0002
        /*0042*/ 	.short	0x0340
        /*0044*/ 	.byte	0x00, 0xf0, 0x81, 0x06


	//----- nvinfo : EIATTR_KPARAM_INFO
	.align		4
.L_1962:
        /*0048*/ 	.byte	0x04, 0x17
        /*004a*/ 	.short	(.L_1964 - .L_1963)
.L_1963:
        /*004c*/ 	.word	0x00000000
        /*0050*/ 	.short	0x0001
        /*0052*/ 	.short	0x01a0
        /*0054*/ 	.byte	0x00, 0xf0, 0x81, 0x06


	//----- nvinfo : EIATTR_KPARAM_INFO
	.align		4
.L_1964:
        /*0058*/ 	.byte	0x04, 0x17
        /*005a*/ 	.short	(.L_1966 - .L_1965)
.L_1965:
        /*005c*/ 	.word	0x00000000
        /*0060*/ 	.short	0x0000
        /*0062*/ 	.short	0x0000
        /*0064*/ 	.byte	0x00, 0xf0, 0x81, 0x06


	//----- nvinfo : EIATTR_SPARSE_MMA_MASK
	.align		4
.L_1966:
        /*0068*/ 	.byte	0x03, 0x50
        /*006a*/ 	.short	0x0000


	//----- nvinfo : EIATTR_MAXREG_COUNT
	.align		4
        /*006c*/ 	.byte	0x03, 0x1b
        /*006e*/ 	.short	0x0040


	//----- nvinfo : EIATTR_NUM_BARRIERS
	.align		4
        /*0070*/ 	.byte	0x02, 0x4c
        /*0072*/ 	.byte	0x01
	.zero		1


	//----- nvinfo : EIATTR_MERCURY_ISA_VERSION
	.align		4
        /*0074*/ 	.byte	0x03, 0x5f
        /*0076*/ 	.short	0x0101


	//----- nvinfo : EIATTR_VRC_CTA_INIT_COUNT
	.align		4
        /*0078*/ 	.byte	0x02, 0x4a
	.zero		1
	.zero		1


	//----- nvinfo : EIATTR_EXIT_INSTR_OFFSETS
	.align		4
        /*007c*/ 	.byte	0x04, 0x1c
        /*007e*/ 	.short	(.L_1968 - .L_1967)


	//   ....[0]....
.L_1967:
        /*0080*/ 	.word	0x000005e0


	//   ....[1]....
        /*0084*/ 	.word	0x000018e0


	//----- nvinfo : EIATTR_MAX_THREADS
	.align		4
.L_1968:
        /*0088*/ 	.byte	0x04, 0x05
        /*008a*/ 	.short	(.L_1970 - .L_1969)
.L_1969:
        /*008c*/ 	.word	0x00000100
        /*0090*/ 	.word	0x00000001
        /*0094*/ 	.word	0x00000001


	//----- nvinfo : EIATTR_CRS_STACK_SIZE
	.align		4
.L_1970:
        /*0098*/ 	.byte	0x04, 0x1e
        /*009a*/ 	.short	(.L_1972 - .L_1971)
.L_1971:
        /*009c*/ 	.word	0x00000000


	//----- nvinfo : EIATTR_CBANK_PARAM_SIZE
	.align		4
.L_1972:
        /*00a0*/ 	.byte	0x03, 0x19
        /*00a2*/ 	.short	0x0508


	//----- nvinfo : EIATTR_PARAM_CBANK
	.align		4
        /*00a4*/ 	.byte	0x04, 0x0a
        /*00a6*/ 	.short	(.L_1974 - .L_1973)
	.align		4
.L_1973:
        /*00a8*/ 	.word	index@(.nv.constant0._ZN2at6native43_GLOBAL__N__7cc8d1ed_10_Dropout_cu_0e96ed3824fused_dropout_kernel_vecIddmLi1ELi8EhEEvNS_4cuda6detail10TensorInfoIKT_T1_EENS5_IS6_S8_EENS5_IT4_S8_EES8_T0_NS_15PhiloxCudaStateE)
        /*00ac*/ 	.short	0x0380
        /*00ae*/ 	.short	0x0508


	//----- nvinfo : EIATTR_SW_WAR
	.align		4
.L_1974:
        /*00b0*/ 	.byte	0x04, 0x36
        /*00b2*/ 	.short	(.L_1976 - .L_1975)
.L_1975:
        /*00b4*/ 	.word	0x00000008
.L_1976:


//--------------------- .nv.info._ZN2at6native43_GLOBAL__N__7cc8d1ed_10_Dropout_cu_0e96ed3824fused_dropout_kernel_vecIddmLi1ELi16EhEEvNS_4cuda6detail10TensorInfoIKT_T1_EENS5_IS6_S8_EENS5_IT4_S8_EES8_T0_NS_15PhiloxCudaStateE --------------------------
	.section	.nv.info._ZN2at6native43_GLOBAL__N__7cc8d1ed_10_Dropout_cu_0e96ed3824fused_dropout_kernel_vecIddmLi1ELi16EhEEvNS_4cuda6detail10TensorInfoIKT_T1_EENS5_IS6_S8_EENS5_IT4_S8_EES8_T0_NS_15PhiloxCudaStateE,"",@"SHT_CUDA_INFO"
	.sectionflags	@""
	.align	4


	//----- nvinfo : EIATTR_CUDA_API_VERSION
	.align		4
        /*0000*/ 	.byte	0x04, 0x37
        /*0002*/ 	.short	(.L_1978 - .L_1977)
.L_1977:
        /*0004*/ 	.word	0x00000082


	//----- nvinfo : EIATTR_KPARAM_INFO
	.align		4
.L_1978:
        /*0008*/ 	.byte	0x04, 0x17
        /*000a*/ 	.short	(.L_1980 - .L_1979)
.L_1979:
        /*000c*/ 	.word	0x00000000
        /*0010*/ 	.short	0x0005
        /*0012*/ 	.short	0x04f0
        /*0014*/ 	.byte	0x00, 0xf0, 0x61, 0x00


	//----- nvinfo : EIATTR_KPARAM_INFO
	.align		4
.L_1980:
        /*0018*/ 	.byte	0x04, 0x17
        /*001a*/ 	.short	(.L_1982 - .L_1981)
.L_1981:
        /*001c*/ 	.word	0x00000000
        /*0020*/ 	.short	0x0004
        /*0022*/ 	.short	0x04e8
        /*0024*/ 	.byte	0x00, 0xf0, 0x21, 0x00


	//----- nvinfo : EIATTR_KPARAM_INFO
	.align		4
.L_1982:
        /*0028*/ 	.byte	0x04, 0x17
        /*002a*/ 	.short	(.L_1984 - .L_1983)
.L_1983:
        /*002c*/ 	.word	0x00000000
        /*0030*/ 	.short	0x0003
        /*0032*/ 	.short	0x04e0
        /*0034*/ 	.byte	0x00, 0xf0, 0x21, 0x00


	//----- nvinfo : EIATTR_KPARAM_INFO
	.align		4
.L_1984:
        /*0038*/ 	.byte	0x04, 0x17
        /*003a*/ 	.short	(.L_1986 - .L_1985)
.L_1985:
        /*003c*/ 	.word	0x00000000
        /*0040*/ 	.short	0x0002
        /*0042*/ 	.short	0x0340
        /*0044*/ 	.byte	0x00, 0xf0, 0x81, 0x06


	//----- nvinfo : EIATTR_KPARAM_INFO
	.align		4
.L_1986:
        /*0048*/ 	.byte	0x04, 0x17
        /*004a*/ 	.short	(.L_1988 - .L_1987)
.L_1987:
        /*004c*/ 	.word	0x00000000
        /*0050*/ 	.short	0x0001
        /*0052*/ 	.short	0x01a0
        /*0054*/ 	.byte	0x00, 0xf0, 0x81, 0x06


	//----- nvinfo : EIATTR_KPARAM_INFO
	.align		4
.L_1988:
        /*0058*/ 	.byte	0x04, 0x17
        /*005a*/ 	.short	(.L_1990 - .L_1989)
.L_1989:
        /*005c*/ 	.word	0x00000000
        /*0060*/ 	.short	0x0000
        /*0062*/ 	.short	0x0000
        /*0064*/ 	.byte	0x00, 0xf0, 0x81, 0x06


	//----- nvinfo : EIATTR_SPARSE_MMA_MASK
	.align		4
.L_1990:
        /*0068*/ 	.byte	0x03, 0x50
        /*006a*/ 	.short	0x0000


	//----- nvinfo : EIATTR_MAXREG_COUNT
	.align		4
        /*006c*/ 	.byte	0x03, 0x1b
        /*006e*/ 	.short	0x0040


	//----- nvinfo : EIATTR_NUM_BARRIERS
	.align		4
        /*0070*/ 	.byte	0x02, 0x4c
        /*0072*/ 	.byte	0x01
	.zero		1


	//----- nvinfo : EIATTR_ANNOTATIONS
	.align		4
        /*0074*/ 	.byte	0x04, 0x55
        /*0076*/ 	.short	(.L_1992 - .L_1991)


	//   ....[0]....
.L_1991:
        /*0078*/ 	.word	0x00000001
        /*007c*/ 	.byte	0x90, 0x02, 0x00, 0x00, 0x01, 0x00, 0x00, 0x00, 0xe0, 0x05, 0x00, 0x00, 0x01, 0x00, 0x00, 0x00
        /*008c*/ 	.byte	0x30, 0x08, 0x00, 0x00, 0x01, 0x00, 0x00, 0x00, 0x80, 0x16, 0x00, 0x00, 0x01, 0x00, 0x00, 0x00
        /*009c*/ 	.byte	0x90, 0x16, 0x00, 0x00, 0x01, 0x00, 0x00, 0x00, 0x80, 0x1b, 0x00, 0x00, 0x01, 0x00, 0x00, 0x00
        /*00ac*/ 	.byte	0xf0, 0x1c, 0x00, 0x00, 0x01, 0x00, 0x00, 0x00, 0x10, 0x1d, 0x00, 0x00, 0x01, 0x00, 0x00, 0x00
        /*00bc*/ 	.byte	0xb0, 0x1d, 0x00, 0x00, 0x01, 0x00, 0x00, 0x00, 0xe0, 0x1d, 0x00, 0x00, 0x01, 0x00, 0x00, 0x00
        /*00cc*/ 	.byte	0x30, 0x20, 0x00, 0x00, 0x01, 0x00, 0x00, 0x00, 0xe0, 0x27, 0x00, 0x00, 0x01, 0x00, 0x00, 0x00
        /*00dc*/ 	.byte	0x60, 0x29, 0x00, 0x00


	//----- nvinfo : EIATTR_MERCURY_ISA_VERSION
	.align		4
.L_1992:
        /*00e0*/ 	.byte	0x03, 0x5f
        /*00e2*/ 	.short	0x0101


	//----- nvinfo : EIATTR_VRC_CTA_INIT_COUNT
	.align		4
        /*00e4*/ 	.byte	0x02, 0x4a
	.zero		1
	.zero		1


	//----- nvinfo : EIATTR_EXIT_INSTR_OFFSETS
	.align		4
        /*00e8*/ 	.byte	0x04, 0x1c
        /*00ea*/ 	.short	(.L_1994 - .L_1993)


	//   ....[0]....
.L_1993:
        /*00ec*/ 	.word	0x00000260


	//   ....[1]....
        /*00f0*/ 	.word	0x000029b0


	//----- nvinfo : EIATTR_MAX_THREADS
	.align		4
.L_1994:
        /*00f4*/ 	.byte	0x04, 0x05
        /*00f6*/ 	.short	(.L_1996 - .L_1995)
.L_1995:
        /*00f8*/ 	.word	0x00000100
        /*00fc*/ 	.word	0x00000001
        /*0100*/ 	.word	0x00000001


	//----- nvinfo : EIATTR_CRS_STACK_SIZE
	.align		4
.L_1996:
        /*0104*/ 	.byte	0x04, 0x1e
        /*0106*/ 	.short	(.L_1998 - .L_1997)
.L_1997:
        /*0108*/ 	.word	0x00000000


	//----- nvinfo : EIATTR_CBANK_PARAM_SIZE
	.align		4
.L_1998:
        /*010c*/ 	.byte	0x03, 0x19
        /*010e*/ 	.short	0x0508


	//----- nvinfo : EIATTR_PARAM_CBANK
	.align		4
        /*0110*/ 	.byte	0x04, 0x0a
        /*0112*/ 	.short	(.L_2000 - .L_1999)
	.align		4
.L_1999:
        /*0114*/ 	.word	index@(.nv.constant0._ZN2at6native43_GLOBAL__N__7cc8d1ed_10_Dropout_cu_0e96ed3824fused_dropout_kernel_vecIddmLi1ELi16EhEEvNS_4cuda6detail10TensorInfoIKT_T1_EENS5_IS6_S8_EENS5_IT4_S8_EES8_T0_NS_15PhiloxCudaStateE)
        /*0118*/ 	.short	0x0380
        /*011a*/ 	.short	0x0508


	//----- nvinfo : EIATTR_SW_WAR
	.align		4
.L_2000:
        /*011c*/ 	.byte	0x04, 0x36
        /*011e*/ 	.short	(.L_2002 - .L_2001)
.L_2001:
        /*0120*/ 	.word	0x00000008
.L_2002:


//--------------------- .nv.info._ZN2at6native43_GLOBAL__N__7cc8d1ed_10_Dropout_cu_0e96ed3820fused_dropout_kernelIN3c108BFloat16EfjLin1ELin1EhEEvNS_4cuda6detail10TensorInfoIKT_T1_EENS7_IS8_SA_EENS7_IT4_SA_EESA_T0_NS_15PhiloxCudaStateE --------------------------
	.section	.nv.info._ZN2at6native43_GLOBAL__N__7cc8d1ed_10_Dropout_cu_0e96ed3820fused_dropout_kernelIN3c108BFloat16EfjLin1ELin1EhEEvNS_4cuda6detail10TensorInfoIKT_T1_EENS7_IS8_SA_EENS7_IT4_SA_EESA_T0_NS_15PhiloxCudaStateE,"",@"SHT_CUDA_INFO"
	.sectionflags	@""
	.align	4


	//----- nvinfo : EIATTR_CUDA_API_VERSION
	.align		4
        /*0000*/ 	.byte	0x04, 0x37
        /*0002*/ 	.short	(.L_2004 - .L_2003)
.L_2003:
        /*0004*/ 	.word	0x00000082


	//----- nvinfo : EIATTR_KPARAM_INFO
	.align		4
.L_2004:
        /*0008*/ 	.byte	0x04, 0x17
        /*000a*/ 	.short	(.L_2006 - .L_2005)
.L_2005:
        /*000c*/ 	.word	0x00000000
        /*0010*/ 	.short	0x0005
        /*0012*/ 	.short	0x0290
        /*0014*/ 	.byte	0x00, 0xf0, 0x61, 0x00


	//----- nvinfo : EIATTR_KPARAM_INFO
	.align		4
.L_2006:
        /*0018*/ 	.byte	0x04, 0x17
        /*001a*/ 	.short	(.L_2008 - .L_2007)
.L_2007:
        /*001c*/ 	.word	0x00000000
        /*0020*/ 	.short	0x0004
        /*0022*/ 	.short	0x028c
        /*0024*/ 	.byte	0x00, 0xf0, 0x11, 0x00


	//----- nvinfo : EIATTR_KPARAM_INFO
	.align		4
.L_2008:
        /*0028*/ 	.byte	0x04, 0x17
        /*002a*/ 	.short	(.L_2010 - .L_2009)
.L_2009:
        /*002c*/ 	.word	0x00000000
        /*0030*/ 	.short	0x0003
        /*0032*/ 	.short	0x0288
        /*0034*/ 	.byte	0x00, 0xf0, 0x11, 0x00


	//----- nvinfo : EIATTR_KPARAM_INFO
	.align		4
.L_2010:
        /*0038*/ 	.byte	0x04, 0x17
        /*003a*/ 	.short	(.L_2012 - .L_2011)
.L_2011:
        /*003c*/ 	.word	0x00000000
        /*0040*/ 	.short	0x0002
        /*0042*/ 	.short	0x01b0
        /*0044*/ 	.byte	0x00, 0xf0, 0x61, 0x03


	//----- nvinfo : EIATTR_KPARAM_INFO
	.align		4
.L_2012:
        /*0048*/ 	.byte	0x04, 0x17
        /*004a*/ 	.short	(.L_2014 - .L_2013)
.L_2013:
        /*004c*/ 	.word	0x00000000
        /*0050*/ 	.short	0x0001
        /*0052*/ 	.short	0x00d8
        /*0054*/ 	.byte	0x00, 0xf0, 0x61, 0x03


	//----- nvinfo : EIATTR_KPARAM_INFO
	.align		4
.L_2014:
        /*0058*/ 	.byte	0x04, 0x17
        /*005a*/ 	.short	(.L_2016 - .L_2015)
.L_2015:
        /*005c*/ 	.word	0x00000000
        /*0060*/ 	.short	0x0000
        /*0062*/ 	.short	0x0000
        /*0064*/ 	.byte	0x00, 0xf0, 0x61, 0x03


	//----- nvinfo : EIATTR_SPARSE_MMA_MASK
	.align		4
.L_2016:
        /*0068*/ 	.byte	0x03, 0x50
        /*006a*/ 	.short	0x0000


	//----- nvinfo : EIATTR_MAXREG_COUNT
	.align		4
        /*006c*/ 	.byte	0x03, 0x1b
        /*006e*/ 	.short	0x0040


	//----- nvinfo : EIATTR_NUM_BARRIERS
	.align		4
        /*0070*/ 	.byte	0x02, 0x4c
        /*0072*/ 	.byte	0x01
	.zero		1


	//----- nvinfo : EIATTR_MERCURY_ISA_VERSION
	.align		4
        /*0074*/ 	.byte	0x03, 0x5f
        /*0076*/ 	.short	0x0101


	//----- nvinfo : EIATTR_VRC_CTA_INIT_COUNT
	.align		4
        /*0078*/ 	.byte	0x02, 0x4a
	.zero		1
	.zero		1


	//----- nvinfo : EIATTR_EXIT_INSTR_OFFSETS
	.align		4
        /*007c*/ 	.byte	0x04, 0x1c
        /*007e*/ 	.short	(.L_2018 - .L_2017)


	//   ....[0]....
.L_2017:
        /*0080*/ 	.word	0x000007c0


	//   ....[1]....
        /*0084*/ 	.word	0x0000e8f0


	//----- nvinfo : EIATTR_MAX_THREADS
	.align		4
.L_2018:
        /*0088*/ 	.byte	0x04, 0x05
        /*008a*/ 	.short	(.L_2020 - .L_2019)
.L_2019:
        /*008c*/ 	.word	0x00000100
        /*0090*/ 	.word	0x00000001
        /*0094*/ 	.word	0x00000001


	//----- nvinfo : EIATTR_CRS_STACK_SIZE
	.align		4
.L_2020:
        /*0098*/ 	.byte	0x04, 0x1e
        /*009a*/ 	.short	(.L_2022 - .L_2021)
.L_2021:
        /*009c*/ 	.word	0x00000000


	//----- nvinfo : EIATTR_CBANK_PARAM_SIZE
	.align		4
.L_2022:
        /*00a0*/ 	.byte	0x03, 0x19
        /*00a2*/ 	.short	0x02a8


	//----- nvinfo : EIATTR_PARAM_CBANK
	.align		4
        /*00a4*/ 	.byte	0x04, 0x0a
        /*00a6*/ 	.short	(.L_2024 - .L_2023)
	.align		4
.L_2023:
        /*00a8*/ 	.word	index@(.nv.constant0._ZN2at6native43_GLOBAL__N__7cc8d1ed_10_Dropout_cu_0e96ed3820fused_dropout_kernelIN3c108BFloat16EfjLin1ELin1EhEEvNS_4cuda6detail10TensorInfoIKT_T1_EENS7_IS8_SA_EENS7_IT4_SA_EESA_T0_NS_15PhiloxCudaStateE)
        /*00ac*/ 	.short	0x0380
        /*00ae*/ 	.short	0x02a8


	//----- nvinfo : EIATTR_SW_WAR
	.align		4
.L_2024:
        /*00b0*/ 	.byte	0x04, 0x36
        /*00b2*/ 	.short	(.L_2026 - .L_2025)
.L_2025:
        /*00b4*/ 	.word	0x00000008
.L_2026:


//--------------------- .nv.info._ZN2at6native43_GLOBAL__N__7cc8d1ed_10_Dropout_cu_0e96ed3820fused_dropout_kernelIN3c108BFloat16EfjLin1ELi1EhEEvNS_4cuda6detail10TensorInfoIKT_T1_EENS7_IS8_SA_EENS7_IT4_SA_EESA_T0_NS_15PhiloxCudaStateE --------------------------
	.section	.nv.info._ZN2at6native43_GLOBAL__N__7cc8d1ed_10_Dropout_cu_0e96ed3820fused_dropout_kernelIN3c108BFloat16EfjLin1ELi1EhEEvNS_4cuda6detail10TensorInfoIKT_T1_EENS7_IS8_SA_EENS7_IT4_SA_EESA_T0_NS_15PhiloxCudaStateE,"",@"SHT_CUDA_INFO"
	.sectionflags	@""
	.align	4


	//----- nvinfo : EIATTR_CUDA_API_VERSION
	.align		4
        /*0000*/ 	.byte	0x04, 0x37
        /*0002*/ 	.short	(.L_2028 - .L_2027)
.L_2027:
        /*0004*/ 	.word	0x00000082


	//----- nvinfo : EIATTR_KPARAM_INFO
	.align		4
.L_2028:
        /*0008*/ 	.byte	0x04, 0x17
        /*000a*/ 	.short	(.L_2030 - .L_2029)
.L_2029:
        /*000c*/ 	.word	0x00000000
        /*0010*/ 	.short	0x0005
        /*0012*/ 	.short	0x0290
        /*0014*/ 	.byte	0x00, 0xf0, 0x61, 0x00


	//----- nvinfo : EIATTR_KPARAM_INFO
	.align		4
.L_2030:
        /*0018*/ 	.byte	0x04, 0x17
        /*001a*/ 	.short	(.L_2032 - .L_2031)
.L_2031:
        /*001c*/ 	.word	0x00000000
        /*0020*/ 	.short	0x0004
        /*0022*/ 	.short	0x028c
        /*0024*/ 	.byte	0x00, 0xf0, 0x11, 0x00


	//----- nvinfo : EIATTR_KPARAM_INFO
	.align		4
.L_2032:
        /*0028*/ 	.byte	0x04, 0x17
        /*002a*/ 	.short	(.L_2034 - .L_2033)
.L_2033:
        /*002c*/ 	.word	0x00000000
        /*0030*/ 	.short	0x0003
        /*0032*/ 	.short	0x0288
        /*0034*/ 	.byte	0x00, 0xf0, 0x11, 0x00


	//----- nvinfo : EIATTR_KPARAM_INFO
	.align		4
.L_2034:
        /*0038*/ 	.byte	0x04, 0x17
        /*003a*/ 	.short	(.L_2036 - .L_2035)
.L_2035:
        /*003c*/ 	.word	0x00000000
        /*0040*/ 	.short	0x0002
        /*0042*/ 	.short	0x01b0
        /*0044*/ 	.byte	0x00, 0xf0, 0x61, 0x03


	//----- nvinfo : EIATTR_KPARAM_INFO
	.align		4
.L_2036:
        /*0048*/ 	.byte	0x04, 0x17
        /*004a*/ 	.short	(.L_2038 - .L_2037)
.L_2037:
        /*004c*/ 	.word	0x00000000
        /*0050*/ 	.short	0x0001
        /*0052*/ 	.short	0x00d8
        /*0054*/ 	.byte	0x00, 0xf0, 0x61, 0x03


	//----- nvinfo : EIATTR_KPARAM_INFO
	.align		4
.L_2038:
        /*0058*/ 	.byte	0x04, 0x17
        /*005a*/ 	.short	(.L_2040 - .L_2039)
.L_2039:
        /*005c*/ 	.word	0x00000000
        /*0060*/ 	.short	0x0000
        /*0062*/ 	.short	0x0000
        /*0064*/ 	.byte	0x00, 0xf0, 0x61, 0x03


	//----- nvinfo : EIATTR_SPARSE_MMA_MASK
	.align		4
.L_2040:
        /*0068*/ 	.byte	0x03, 0x50
        /*006a*/ 	.short	0x0000


	//----- nvinfo : EIATTR_MAXREG_COUNT
	.align		4
        /*006c*/ 	.byte	0x03, 0x1b
        /*006e*/ 	.short	0x0040


	//----- nvinfo : EIATTR_NUM_BARRIERS
	.align		4
        /*0070*/ 	.byte	0x02, 0x4c
        /*0072*/ 	.byte	0x01
	.zero		1


	//----- nvinfo : EIATTR_MERCURY_ISA_VERSION
	.align		4
        /*0074*/ 	.byte	0x03, 0x5f
        /*0076*/ 	.short	0x0101


	//----- nvinfo : EIATTR_VRC_CTA_INIT_COUNT
	.align		4
        /*0078*/ 	.byte	0x02, 0x4a
	.zero		1
	.zero		1


	//----- nvinfo : EIATTR_EXIT_INSTR_OFFSETS
	.align		4
        /*007c*/ 	.byte	0x04, 0x1c
        /*007e*/ 	.short	(.L_2042 - .L_2041)


	//   ....[0]....
.L_2041:
        /*0080*/ 	.word	0x000007f0


	//   ....[1]....
        /*0084*/ 	.word	0x00007de0


	//----- nvinfo : EIATTR_MAX_THREADS
	.align		4
.L_2042:
        /*0088*/ 	.byte	0x04, 0x05
        /*008a*/ 	.short	(.L_2044 - .L_2043)
.L_2043:
        /*008c*/ 	.word	0x00000100
        /*0090*/ 	.word	0x00000001
        /*0094*/ 	.word	0x00000001


	//----- nvinfo : EIATTR_CRS_STACK_SIZE
	.align		4
.L_2044:
        /*0098*/ 	.byte	0x04, 0x1e
        /*009a*/ 	.short	(.L_2046 - .L_2045)
.L_2045:
        /*009c*/ 	.word	0x00000000


	//----- nvinfo : EIATTR_CBANK_PARAM_SIZE
	.align		4
.L_2046:
        /*00a0*/ 	.byte	0x03, 0x19
        /*00a2*/ 	.short	0x02a8


	//----- nvinfo : EIATTR_PARAM_CBANK
	.align		4
        /*00a4*/ 	.byte	0x04, 0x0a
        /*00a6*/ 	.short	(.L_2048 - .L_2047)
	.align		4
.L_2047:
        /*00a8*/ 	.word	index@(.nv.constant0._ZN2at6native43_GLOBAL__N__7cc8d1ed_10_Dropout_cu_0e96ed3820fused_dropout_kernelIN3c108BFloat16EfjLin1ELi1EhEEvNS_4cuda6detail10TensorInfoIKT_T1_EENS7_IS8_SA_EENS7_IT4_SA_EESA_T0_NS_15PhiloxCudaStateE)
        /*00ac*/ 	.short	0x0380
        /*00ae*/ 	.short	0x02a8


	//----- nvinfo : EIATTR_SW_WAR
	.align		4
.L_2048:
        /*00b0*/ 	.byte	0x04, 0x36
        /*00b2*/ 	.short	(.L_2050 - .L_2049)
.L_2049:
        /*00b4*/ 	.word	0x00000008
.L_2050:


//--------------------- .nv.info._ZN2at6native43_GLOBAL__N__7cc8d1ed_10_Dropout_cu_0e96ed3820fused_dropout_kernelIN3c108BFloat16EfjLi1ELi1EhEEvNS_4cuda6detail10TensorInfoIKT_T1_EENS7_IS8_SA_EENS7_IT4_SA_EESA_T0_NS_15PhiloxCudaStateE --------------------------
	.section	.nv.info._ZN2at6native43_GLOBAL__N__7cc8d1ed_10_Dropout_cu_0e96ed3820fused_dropout_kernelIN3c108BFloat16EfjLi1ELi1EhEEvNS_4cuda6detail10TensorInfoIKT_T1_EENS7_IS8_SA_EENS7_IT4_SA_EESA_T0_NS_15PhiloxCudaStateE,"",@"SHT_CUDA_INFO"
	.sectionflags	@""
	.align	4


	//----- nvinfo : EIATTR_CUDA_API_VERSION
	.align		4
        /*0000*/ 	.byte	0x04, 0x37
        /*0002*/ 	.short	(.L_2052 - .L_2051)
.L_2051:
        /*0004*/ 	.word	0x00000082


	//----- nvinfo : EIATTR_KPARAM_INFO
	.align		4
.L_2052:
        /*0008*/ 	.byte	0x04, 0x17
        /*000a*/ 	.short	(.L_2054 - .L_2053)
.L_2053:
        /*000c*/ 	.word	0x00000000
        /*0010*/ 	.short	0x0005
        /*0012*/ 	.short	0x0290
        /*0014*/ 	.byte	0x00, 0xf0, 0x61, 0x00


	//----- nvinfo : EIATTR_KPARAM_INFO
	.align		4
.L_2054:
        /*0018*/ 	.byte	0x04, 0x17
        /*001a*/ 	.short	(.L_2056 - .L_2055)
.L_2055:
        /*001c*/ 	.word	0x00000000
        /*0020*/ 	.short	0x0004
        /*0022*/ 	.short	0x028c
        /*0024*/ 	.byte	0x00, 0xf0, 0x11, 0x00


	//----- nvinfo : EIATTR_KPARAM_INFO
	.align		4
.L_2056:
        /*0028*/ 	.byte	0x04, 0x17
        /*002a*/ 	.short	(.L_2058 - .L_2057)
.L_2057:
        /*002c*/ 	.word	0x00000000
        /*0030*/ 	.short	0x0003
        /*0032*/ 	.short	0x0288
        /*0034*/ 	.byte	0x00, 0xf0, 0x11, 0x00


	//----- nvinfo : EIATTR_KPARAM_INFO
	.align		4
.L_2058:
        /*0038*/ 	.byte	0x04, 0x17
        /*003a*/ 	.short	(.L_2060 - .L_2059)
.L_2059:
        /*003c*/ 	.word	0x00000000
        /*0040*/ 	.short	0x0002
        /*0042*/ 	.short	0x01b0
        /*0044*/ 	.byte	0x00, 0xf0, 0x61, 0x03


	//----- nvinfo : EIATTR_KPARAM_INFO
	.align		4
.L_2060:
        /*0048*/ 	.byte	0x04, 0x17
        /*004a*/ 	.short	(.L_2062 - .L_2061)
.L_2061:
        /*004c*/ 	.word	0x00000000
        /*0050*/ 	.short	0x0001
        /*0052*/ 	.short	0x00d8
        /*0054*/ 	.byte	0x00, 0xf0, 0x61, 0x03


	//----- nvinfo : EIATTR_KPARAM_INFO
	.align		4
.L_2062:
        /*0058*/ 	.byte	0x04, 0x17
        /*005a*/ 	.short	(.L_2064 - .L_2063)
.L_2063:
        /*005c*/ 	.word	0x00000000
        /*0060*/ 	.short	0x0000
        /*0062*/ 	.short	0x0000
        /*0064*/ 	.byte	0x00, 0xf0, 0x61, 0x03


	//----- nvinfo : EIATTR_SPARSE_MMA_MASK
	.align		4
.L_2064:
        /*0068*/ 	.byte	0x03, 0x50
        /*006a*/ 	.short	0x0000


	//----- nvinfo : EIATTR_MAXREG_COUNT
	.align		4
        /*006c*/ 	.byte	0x03, 0x1b
        /*006e*/ 	.short	0x0040


	//----- nvinfo : EIATTR_NUM_BARRIERS
	.align		4
        /*0070*/ 	.byte	0x02, 0x4c
        /*0072*/ 	.byte	0x01
	.zero		1


	//----- nvinfo : EIATTR_MERCURY_ISA_VERSION
	.align		4
        /*0074*/ 	.byte	0x03, 0x5f
        /*0076*/ 	.short	0x0101


	//----- nvinfo : EIATTR_VRC_CTA_INIT_COUNT
	.align		4
        /*0078*/ 	.byte	0x02, 0x4a
	.zero		1
	.zero		1


	//----- nvinfo : EIATTR_EXIT_INSTR_OFFSETS
	.align		4
        /*007c*/ 	.byte	0x04, 0x1c
        /*007e*/ 	.short	(.L_2066 - .L_2065)


	//   ....[0]....
.L_2065:
        /*0080*/ 	.word	0x000007e0


	//   ....[1]....
        /*0084*/ 	.word	0x000013b0


	//----- nvinfo : EIATTR_MAX_THREADS
	.align		4
.L_2066:
        /*0088*/ 	.byte	0x04, 0x05
        /*008a*/ 	.short	(.L_2068 - .L_2067)
.L_2067:
        /*008c*/ 	.word	0x00000100
        /*0090*/ 	.word	0x00000001
        /*0094*/ 	.word	0x00000001


	//----- nvinfo : EIATTR_CRS_STACK_SIZE
	.align		4
.L_2068:
        /*0098*/ 	.byte	0x04, 0x1e
        /*009a*/ 	.short	(.L_2070 - .L_2069)
.L_2069:
        /*009c*/ 	.word	0x00000000


	//----- nvinfo : EIATTR_CBANK_PARAM_SIZE
	.align		4
.L_2070:
        /*00a0*/ 	.byte	0x03, 0x19
        /*00a2*/ 	.short	0x02a8


	//----- nvinfo : EIATTR_PARAM_CBANK
	.align		4
        /*00a4*/ 	.byte	0x04, 0x0a
        /*00a6*/ 	.short	(.L_2072 - .L_2071)
	.align		4
.L_2071:
        /*00a8*/ 	.word	index@(.nv.constant0._ZN2at6native43_GLOBAL__N__7cc8d1ed_10_Dropout_cu_0e96ed3820fused_dropout_kernelIN3c108BFloat16EfjLi1ELi1EhEEvNS_4cuda6detail10TensorInfoIKT_T1_EENS7_IS8_SA_EENS7_IT4_SA_EESA_T0_NS_15PhiloxCudaStateE)
        /*00ac*/ 	.short	0x0380
        /*00ae*/ 	.short	0x02a8


	//----- nvinfo : EIATTR_SW_WAR
	.align		4
.L_2072:
        /*00b0*/ 	.byte	0x04, 0x36
        /*00b2*/ 	.short	(.L_2074 - .L_2073)
.L_2073:
        /*00b4*/ 	.word	0x00000008
.L_2074:


//--------------------- .nv.info._ZN2at6native43_GLOBAL__N__7cc8d1ed_10_Dropout_cu_0e96ed3824fused_dropout_kernel_vecIN3c108BFloat16EfjLi1ELi2EhEEvNS_4cuda6detail10TensorInfoIKT_T1_EENS7_IS8_SA_EENS7_IT4_SA_EESA_T0_NS_15PhiloxCudaStateE --------------------------
	.section	.nv.info._ZN2at6native43_GLOBAL__N__7cc8d1ed_10_Dropout_cu_0e96ed3824fused_dropout_kernel_vecIN3c108BFloat16EfjLi1ELi2EhEEvNS_4cuda6detail10TensorInfoIKT_T1_EENS7_IS8_SA_EENS7_IT4_SA_EESA_T0_NS_15PhiloxCudaStateE,"",@"SHT_CUDA_INFO"
	.sectionflags	@""
	.align	4


	//----- nvinfo : EIATTR_CUDA_API_VERSION
	.align		4
        /*0000*/ 	.byte	0x04, 0x37
        /*0002*/ 	.short	(.L_2076 - .L_2075)
.L_2075:
        /*0004*/ 	.word	0x00000082


	//----- nvinfo : EIATTR_KPARAM_INFO
	.align		4
.L_2076:
        /*0008*/ 	.byte	0x04, 0x17
        /*000a*/ 	.short	(.L_2078 - .L_2077)
.L_2077:
        /*000c*/ 	.word	0x00000000
        /*0010*/ 	.short	0x0005
        /*0012*/ 	.short	0x0290
        /*0014*/ 	.byte	0x00, 0xf0, 0x61, 0x00


	//----- nvinfo : EIATTR_KPARAM_INFO
	.align		4
.L_2078:
        /*0018*/ 	.byte	0x04, 0x17
        /*001a*/ 	.short	(.L_2080 - .L_2079)
.L_2079:
        /*001c*/ 	.word	0x00000000
        /*0020*/ 	.short	0x0004
        /*0022*/ 	.short	0x028c
        /*0024*/ 	.byte	0x00, 0xf0, 0x11, 0x00


	//----- nvinfo : EIATTR_KPARAM_INFO
	.align		4
.L_2080:
        /*0028*/ 	.byte	0x04, 0x17
        /*002a*/ 	.short	(.L_2082 - .L_2081)
.L_2081:
        /*002c*/ 	.word	0x00000000
        /*0030*/ 	.short	0x0003
        /*0032*/ 	.short	0x0288
        /*0034*/ 	.byte	0x00, 0xf0, 0x11, 0x00


	//----- nvinfo : EIATTR_KPARAM_INFO
	.align		4
.L_2082:
        /*0038*/ 	.byte	0x04, 0x17
        /*003a*/ 	.short	(.L_2084 - .L_2083)
.L_2083:
        /*003c*/ 	.word	0x00000000
        /*0040*/ 	.short	0x0002
        /*0042*/ 	.short	0x01b0
        /*0044*/ 	.byte	0x00, 0xf0, 0x61, 0x03


	//----- nvinfo : EIATTR_KPARAM_INFO
	.align		4
.L_2084:
        /*0048*/ 	.byte	0x04, 0x17
        /*004a*/ 	.short	(.L_2086 - .L_2085)
.L_2085:
        /*004c*/ 	.word	0x00000000
        /*0050*/ 	.short	0x0001
        /*0052*/ 	.short	0x00d8
        /*0054*/ 	.byte	0x00, 0xf0, 0x61, 0x03


	//----- nvinfo : EIATTR_KPARAM_INFO
	.align		4
.L_2086:
        /*0058*/ 	.byte	0x04, 0x17
        /*005a*/ 	.short	(.L_2088 - .L_2087)
.L_2087:
        /*005c*/ 	.word	0x00000000
        /*0060*/ 	.short	0x0000
        /*0062*/ 	.short	0x0000
        /*0064*/ 	.byte	0x00, 0xf0, 0x61, 0x03


	//----- nvinfo : EIATTR_SPARSE_MMA_MASK
	.align		4
.L_2088:
        /*0068*/ 	.byte	0x03, 0x50
        /*006a*/ 	.short	0x0000


	//----- nvinfo : EIATTR_MAXREG_COUNT
	.align		4
        /*006c*/ 	.byte	0x03, 0x1b
        /*006e*/ 	.short	0x0040


	//----- nvinfo : EIATTR_NUM_BARRIERS
	.align		4
        /*0070*/ 	.byte	0x02, 0x4c
        /*0072*/ 	.byte	0x01
	.zero		1


	//----- nvinfo : EIATTR_MERCURY_ISA_VERSION
	.align		4
        /*0074*/ 	.byte	0x03, 0x5f
        /*0076*/ 	.short	0x0101


	//----- nvinfo : EIATTR_VRC_CTA_INIT_COUNT
	.align		4
        /*0078*/ 	.byte	0x02, 0x4a
	.zero		1
	.zero		1


	//----- nvinfo : EIATTR_EXIT_INSTR_OFFSETS
	.align		4
        /*007c*/ 	.byte	0x04, 0x1c
        /*007e*/ 	.short	(.L_2090 - .L_2089)


	//   ....[0]....
.L_2089:
        /*0080*/ 	.word	0x00000150


	//   ....[1]....
        /*0084*/ 	.word	0x00000d50


	//----- nvinfo : EIATTR_MAX_THREADS
	.align		4
.L_2090:
        /*0088*/ 	.byte	0x04, 0x05
        /*008a*/ 	.short	(.L_2092 - .L_2091)
.L_2091:
        /*008c*/ 	.word	0x00000100
        /*0090*/ 	.word	0x00000001
        /*0094*/ 	.word	0x00000001


	//----- nvinfo : EIATTR_CRS_STACK_SIZE
	.align		4
.L_2092:
        /*0098*/ 	.byte	0x04, 0x1e
        /*009a*/ 	.short	(.L_2094 - .L_2093)
.L_2093:
        /*009c*/ 	.word	0x00000000


	//----- nvinfo : EIATTR_CBANK_PARAM_SIZE
	.align		4
.L_2094:
        /*00a0*/ 	.byte	0x03, 0x19
        /*00a2*/ 	.short	0x02a8


	//----- nvinfo : EIATTR_PARAM_CBANK
	.align		4
        /*00a4*/ 	.byte	0x04, 0x0a
        /*00a6*/ 	.short	(.L_2096 - .L_2095)
	.align		4
.L_2095:
        /*00a8*/ 	.word	index@(.nv.constant0._ZN2at6native43_GLOBAL__N__7cc8d1ed_10_Dropout_cu_0e96ed3824fused_dropout_kernel_vecIN3c108BFloat16EfjLi1ELi2EhEEvNS_4cuda6detail10TensorInfoIKT_T1_EENS7_IS8_SA_EENS7_IT4_SA_EESA_T0_NS_15PhiloxCudaStateE)
        /*00ac*/ 	.short	0x0380
        /*00ae*/ 	.short	0x02a8


	//----- nvinfo : EIATTR_SW_WAR
	.align		4
.L_2096:
        /*00b0*/ 	.byte	0x04, 0x36
        /*00b2*/ 	.short	(.L_2098 - .L_2097)
.L_2097:
        /*00b4*/ 	.word	0x00000008
.L_2098:


//--------------------- .nv.info._ZN2at6native43_GLOBAL__N__7cc8d1ed_10_Dropout_cu_0e96ed3824fused_dropout_kernel_vecIN3c108BFloat16EfjLi1ELi4EhEEvNS_4cuda6detail10TensorInfoIKT_T1_EENS7_IS8_SA_EENS7_IT4_SA_EESA_T0_NS_15PhiloxCudaStateE --------------------------
	.section	.nv.info._ZN2at6native43_GLOBAL__N__7cc8d1ed_10_Dropout_cu_0e96ed3824fused_dropout_kernel_vecIN3c108BFloat16EfjLi1ELi4EhEEvNS_4cuda6detail10TensorInfoIKT_T1_EENS7_IS8_SA_EENS7_IT4_SA_EESA_T0_NS_15PhiloxCudaStateE,"",@"SHT_CUDA_INFO"
	.sectionflags	@""
	.align	4


	//----- nvinfo : EIATTR_CUDA_API_VERSION
	.align		4
        /*0000*/ 	.byte	0x04, 0x37
        /*0002*/ 	.short	(.L_2100 - .L_2099)
.L_2099:
        /*0004*/ 	.word	0x00000082


	//----- nvinfo : EIATTR_KPARAM_INFO
	.align		4
.L_2100:
        /*0008*/ 	.byte	0x04, 0x17
        /*000a*/ 	.short	(.L_2102 - .L_2101)
.L_2101:
        /*000c*/ 	.word	0x00000000
        /*0010*/ 	.short	0x0005
        /*0012*/ 	.short	0x0290
        /*0014*/ 	.byte	0x00, 0xf0, 0x61, 0x00


	//----- nvinfo : EIATTR_KPARAM_INFO
	.align		4
.L_2102:
        /*0018*/ 	.byte	0x04, 0x17
        /*001a*/ 	.short	(.L_2104 - .L_2103)
.L_2103:
        /*001c*/ 	.word	0x00000000
        /*0020*/ 	.short	0x0004
        /*0022*/ 	.short	0x028c
        /*0024*/ 	.byte	0x00, 0xf0, 0x11, 0x00


	//----- nvinfo : EIATTR_KPARAM_INFO
	.align		4
.L_2104:
        /*0028*/ 	.byte	0x04, 0x17
        /*002a*/ 	.short	(.L_2106 - .L_2105)
.L_2105:
        /*002c*/ 	.word	0x00000000
        /*0030*/ 	.short	0x0003
        /*0032*/ 	.short	0x0288
        /*0034*/ 	.byte	0x00, 0xf0, 0x11, 0x00


	//----- nvinfo : EIATTR_KPARAM_INFO
	.align		4
.L_2106:
        /*0038*/ 	.byte	0x04, 0x17
        /*003a*/ 	.short	(.L_2108 - .L_2107)
.L_2107:
        /*003c*/ 	.word	0x00000000
        /*0040*/ 	.short	0x0002
        /*0042*/ 	.short	0x01b0
        /*0044*/ 	.byte	0x00, 0xf0, 0x61, 0x03


	//----- nvinfo : EIATTR_KPARAM_INFO
	.align		4
.L_2108:
        /*0048*/ 	.byte	0x04, 0x17
        /*004a*/ 	.short	(.L_2110 - .L_2109)
.L_2109:
        /*004c*/ 	.word	0x00000000
        /*0050*/ 	.short	0x0001
        /*0052*/ 	.short	0x00d8
        /*0054*/ 	.byte	0x00, 0xf0, 0x61, 0x03


	//----- nvinfo : EIATTR_KPARAM_INFO
	.align		4
.L_2110:
        /*0058*/ 	.byte	0x04, 0x17
        /*005a*/ 	.short	(.L_2112 - .L_2111)
.L_2111:
        /*005c*/ 	.word	0x00000000
        /*0060*/ 	.short	0x0000
        /*0062*/ 	.short	0x0000
        /*0064*/ 	.byte	0x00, 0xf0, 0x61, 0x03


	//----- nvinfo : EIATTR_SPARSE_MMA_MASK
	.align		4
.L_2112:
        /*0068*/ 	.byte	0x03, 0x50
        /*006a*/ 	.short	0x0000


	//----- nvinfo : EIATTR_MAXREG_COUNT
	.align		4
        /*006c*/ 	.byte	0x03, 0x1b
        /*006e*/ 	.short	0x0040


	//----- nvinfo : EIATTR_NUM_BARRIERS
	.align		4
        /*0070*/ 	.byte	0x02, 0x4c
        /*0072*/ 	.byte	0x01
	.zero		1


	//----- nvinfo : EIATTR_MERCURY_ISA_VERSION
	.align		4
        /*0074*/ 	.byte	0x03, 0x5f
        /*0076*/ 	.short	0x0101


	//----- nvinfo : EIATTR_VRC_CTA_INIT_COUNT
	.align		4
        /*0078*/ 	.byte	0x02, 0x4a
	.zero		1
	.zero		1


	//----- nvinfo : EIATTR_EXIT_INSTR_OFFSETS
	.align		4
        /*007c*/ 	.byte	0x04, 0x1c
        /*007e*/ 	.short	(.L_2114 - .L_2113)


	//   ....[0]....
.L_2113:
        /*0080*/ 	.word	0x000001a0


	//   ....[1]....
        /*0084*/ 	.word	0x00000f60


	//----- nvinfo : EIATTR_MAX_THREADS
	.align		4
.L_2114:
        /*0088*/ 	.byte	0x04, 0x05
        /*008a*/ 	.short	(.L_2116 - .L_2115)
.L_2115:
        /*008c*/ 	.word	0x00000100
        /*0090*/ 	.word	0x00000001
        /*0094*/ 	.word	0x00000001


	//----- nvinfo : EIATTR_CRS_STACK_SIZE
	.align		4
.L_2116:
        /*0098*/ 	.byte	0x04, 0x1e
        /*009a*/ 	.short	(.L_2118 - .L_2117)
.L_2117:
        /*009c*/ 	.word	0x00000000


	//----- nvinfo : EIATTR_CBANK_PARAM_SIZE
	.align		4
.L_2118:
        /*00a0*/ 	.byte	0x03, 0x19
        /*00a2*/ 	.short	0x02a8


	//----- nvinfo : EIATTR_PARAM_CBANK
	.align		4
        /*00a4*/ 	.byte	0x04, 0x0a
        /*00a6*/ 	.short	(.L_2120 - .L_2119)
	.align		4
.L_2119:
        /*00a8*/ 	.word	index@(.nv.constant0._ZN2at6native43_GLOBAL__N__7cc8d1ed_10_Dropout_cu_0e96ed3824fused_dropout_kernel_vecIN3c108BFloat16EfjLi1ELi4EhEEvNS_4cuda6detail10TensorInfoIKT_T1_EENS7_IS8_SA_EENS7_IT4_SA_EESA_T0_NS_15PhiloxCudaStateE)
        /*00ac*/ 	.short	0x0380
        /*00ae*/ 	.short	0x02a8


	//----- nvinfo : EIATTR_SW_WAR
	.align		4
.L_2120:
        /*00b0*/ 	.byte	0x04, 0x36
        /*00b2*/ 	.short	(.L_2122 - .L_2121)
.L_2121:
        /*00b4*/ 	.word	0x00000008
.L_2122:


//--------------------- .nv.info._ZN2at6native43_GLOBAL__N__7cc8d1ed_10_Dropout_cu_0e96ed3824fused_dropout_kernel_vecIN3c108BFloat16EfjLi1ELi8EhEEvNS_4cuda6detail10TensorInfoIKT_T1_EENS7_IS8_SA_EENS7_IT4_SA_EESA_T0_NS_15PhiloxCudaStateE --------------------------
	.section	.nv.info._ZN2at6native43_GLOBAL__N__7cc8d1ed_10_Dropout_cu_0e96ed3824fused_dropout_kernel_vecIN3c108BFloat16EfjLi1ELi8EhEEvNS_4cuda6detail10TensorInfoIKT_T1_EENS7_IS8_SA_EENS7_IT4_SA_EESA_T0_NS_15PhiloxCudaStateE,"",@"SHT_CUDA_INFO"
	.sectionflags	@""
	.align	4


	//----- nvinfo : EIATTR_CUDA_API_VERSION
	.align		4
        /*0000*/ 	.byte	0x04, 0x37
        /*0002*/ 	.short	(.L_2124 - .L_2123)
.L_2123:
        /*0004*/ 	.word	0x00000082


	//----- nvinfo : EIATTR_KPARAM_INFO
	.align		4
.L_2124:
        /*0008*/ 	.byte	0x04, 0x17
        /*000a*/ 	.short	(.L_2126 - .L_2125)
.L_2125:
        /*000c*/ 	.word	0x00000000
        /*0010*/ 	.short	0x0005
        /*0012*/ 	.short	0x0290
        /*0014*/ 	.byte	0x00, 0xf0, 0x61, 0x00


	//----- nvinfo : EIATTR_KPARAM_INFO
	.align		4
.L_2126:
        /*0018*/ 	.byte	0x04, 0x17
        /*001a*/ 	.short	(.L_2128 - .L_2127)
.L_2127:
        /*001c*/ 	.word	0x00000000
        /*0020*/ 	.short	0x0004
        /*0022*/ 	.short	0x028c
        /*0024*/ 	.byte	0x00, 0xf0, 0x11, 0x00


	//----- nvinfo : EIATTR_KPARAM_INFO
	.align		4
.L_2128:
        /*0028*/ 	.byte	0x04, 0x17
        /*002a*/ 	.short	(.L_2130 - .L_2129)
.L_2129:
        /*002c*/ 	.word	0x00000000
        /*0030*/ 	.short	0x0003
        /*0032*/ 	.short	0x0288
        /*0034*/ 	.byte	0x00, 0xf0, 0x11, 0x00


	//----- nvinfo : EIATTR_KPARAM_INFO
	.align		4
.L_2130:
        /*0038*/ 	.byte	0x04, 0x17
        /*003a*/ 	.short	(.L_2132 - .L_2131)
.L_2131:
        /*003c*/ 	.word	0x00000000
        /*0040*/ 	.short	0x0002
        /*0042*/ 	.short	0x01b0
        /*0044*/ 	.byte	0x00, 0xf0, 0x61, 0x03


	//----- nvinfo : EIATTR_KPARAM_INFO
	.align		4
.L_2132:
        /*0048*/ 	.byte	0x04, 0x17
        /*004a*/ 	.short	(.L_2134 - .L_2133)
.L_2133:
        /*004c*/ 	.word	0x00000000
        /*0050*/ 	.short	0x0001
        /*0052*/ 	.short	0x00d8
        /*0054*/ 	.byte	0x00, 0xf0, 0x61, 0x03


	//----- nvinfo : EIATTR_KPARAM_INFO
	.align		4
.L_2134:
        /*0058*/ 	.byte	0x04, 0x17
        /*005a*/ 	.short	(.L_2136 - .L_2135)
.L_2135:
        /*005c*/ 	.word	0x00000000
        /*0060*/ 	.short	0x0000
        /*0062*/ 	.short	0x0000
        /*0064*/ 	.byte	0x00, 0xf0, 0x61, 0x03


	//----- nvinfo : EIATTR_SPARSE_MMA_MASK
	.align		4
.L_2136:
        /*0068*/ 	.byte	0x03, 0x50
        /*006a*/ 	.short	0x0000


	//----- nvinfo : EIATTR_MAXREG_COUNT
	.align		4
        /*006c*/ 	.byte	0x03, 0x1b
        /*006e*/ 	.short	0x0040


	//----- nvinfo : EIATTR_NUM_BARRIERS
	.align		4
        /*0070*/ 	.byte	0x02, 0x4c
        /*0072*/ 	.byte	0x01
	.zero		1


	//----- nvinfo : EIATTR_MERCURY_ISA_VERSION
	.align		4
        /*0074*/ 	.byte	0x03, 0x5f
        /*0076*/ 	.short	0x0101


	//----- nvinfo : EIATTR_VRC_CTA_INIT_COUNT
	.align		4
        /*0078*/ 	.byte	0x02, 0x4a
	.zero		1
	.zero		1


	//----- nvinfo : EIATTR_EXIT_INSTR_OFFSETS
	.align		4
        /*007c*/ 	.byte	0x04, 0x1c
        /*007e*/ 	.short	(.L_2138 - .L_2137)


	//   ....[0]....
.L_2137:
        /*0080*/ 	.word	0x00000190


	//   ....[1]....
        /*0084*/ 	.word	0x00001650


	//----- nvinfo : EIATTR_MAX_THREADS
	.align		4
.L_2138:
        /*0088*/ 	.byte	0x04, 0x05
        /*008a*/ 	.short	(.L_2140 - .L_2139)
.L_2139:
        /*008c*/ 	.word	0x00000100
        /*0090*/ 	.word	0x00000001
        /*0094*/ 	.word	0x00000001


	//----- nvinfo : EIATTR_CRS_STACK_SIZE
	.align		4
.L_2140:
        /*0098*/ 	.byte	0x04, 0x1e
        /*009a*/ 	.short	(.L_2142 - .L_2141)
.L_2141:
        /*009c*/ 	.word	0x00000000


	//----- nvinfo : EIATTR_CBANK_PARAM_SIZE
	.align		4
.L_2142:
        /*00a0*/ 	.byte	0x03, 0x19
        /*00a2*/ 	.short	0x02a8


	//----- nvinfo : EIATTR_PARAM_CBANK
	.align		4
        /*00a4*/ 	.byte	0x04, 0x0a
        /*00a6*/ 	.short	(.L_2144 - .L_2143)
	.align		4
.L_2143:
        /*00a8*/ 	.word	index@(.nv.constant0._ZN2at6native43_GLOBAL__N__7cc8d1ed_10_Dropout_cu_0e96ed3824fused_dropout_kernel_vecIN3c108BFloat16EfjLi1ELi8EhEEvNS_4cuda6detail10TensorInfoIKT_T1_EENS7_IS8_SA_EENS7_IT4_SA_EESA_T0_NS_15PhiloxCudaStateE)
        /*00ac*/ 	.short	0x0380
        /*00ae*/ 	.short	0x02a8


	//----- nvinfo : EIATTR_SW_WAR
	.align		4
.L_2144:
        /*00b0*/ 	.byte	0x04, 0x36
        /*00b2*/ 	.short	(.L_2146 - .L_2145)
.L_2145:
        /*00b4*/ 	.word	0x00000008
.L_2146:


//--------------------- .nv.info._ZN2at6native43_GLOBAL__N__7cc8d1ed_10_Dropout_cu_0e96ed3824fused_dropout_kernel_vecIN3c108BFloat16EfjLi1ELi16EhEEvNS_4cuda6detail10TensorInfoIKT_T1_EENS7_IS8_SA_EENS7_IT4_SA_EESA_T0_NS_15PhiloxCudaStateE --------------------------
	.section	.nv.info._ZN2at6native43_GLOBAL__N__7cc8d1ed_10_Dropout_cu_0e96ed3824fused_dropout_kernel_vecIN3c108BFloat16EfjLi1ELi16EhEEvNS_4cuda6detail10TensorInfoIKT_T1_EENS7_IS8_SA_EENS7_IT4_SA_EESA_T0_NS_15PhiloxCudaStateE,"",@"SHT_CUDA_INFO"
	.sectionflags	@""
	.align	4


	//----- nvinfo : EIATTR_CUDA_API_VERSION
	.align		4
        /*0000*/ 	.byte	0x04, 0x37
        /*0002*/ 	.short	(.L_2148 - .L_2147)
.L_2147:
        /*0004*/ 	.word	0x00000082


	//----- nvinfo : EIATTR_KPARAM_INFO
	.align		4
.L_2148:
        /*0008*/ 	.byte	0x04, 0x17
        /*000a*/ 	.short	(.L_2150 - .L_2149)
.L_2149:
        /*000c*/ 	.word	0x00000000
        /*0010*/ 	.short	0x0005
        /*0012*/ 	.short	0x0290
        /*0014*/ 	.byte	0x00, 0xf0, 0x61, 0x00


	//----- nvinfo : EIATTR_KPARAM_INFO
	.align		4
.L_2150:
        /*0018*/ 	.byte	0x04, 0x17
        /*001a*/ 	.short	(.L_2152 - .L_2151)
.L_2151:
        /*001c*/ 	.word	0x00000000
        /*0020*/ 	.short	0x0004
        /*0022*/ 	.short	0x028c
        /*0024*/ 	.byte	0x00, 0xf0, 0x11, 0x00


	//----- nvinfo : EIATTR_KPARAM_INFO
	.align		4
.L_2152:
        /*0028*/ 	.byte	0x04, 0x17
        /*002a*/ 	.short	(.L_2154 - .L_2153)
.L_2153:
        /*002c*/ 	.word	0x00000000
        /*0030*/ 	.short	0x0003
        /*0032*/ 	.short	0x0288
        /*0034*/ 	.byte	0x00, 0xf0, 0x11, 0x00


	//----- nvinfo : EIATTR_KPARAM_INFO
	.align		4
.L_2154:
        /*0038*/ 	.byte	0x04, 0x17
        /*003a*/ 	.short	(.L_2156 - .L_2155)
.L_2155:
        /*003c*/ 	.word	0x00000000
        /*0040*/ 	.short	0x0002
        /*0042*/ 	.short	0x01b0
        /*0044*/ 	.byte	0x00, 0xf0, 0x61, 0x03


	//----- nvinfo : EIATTR_KPARAM_INFO
	.align		4
.L_2156:
        /*0048*/ 	.byte	0x04, 0x17
        /*004a*/ 	.short	(.L_2158 - .L_2157)
.L_2157:
        /*004c*/ 	.word	0x00000000
        /*0050*/ 	.short	0x0001
        /*0052*/ 	.short	0x00d8
        /*0054*/ 	.byte	0x00, 0xf0, 0x61, 0x03


	//----- nvinfo : EIATTR_KPARAM_INFO
	.align		4
.L_2158:
        /*0058*/ 	.byte	0x04, 0x17
        /*005a*/ 	.short	(.L_2160 - .L_2159)
.L_2159:
        /*005c*/ 	.word	0x00000000
        /*0060*/ 	.short	0x0000
        /*0062*/ 	.short	0x0000
        /*0064*/ 	.byte	0x00, 0xf0, 0x61, 0x03


	//----- nvinfo : EIATTR_SPARSE_MMA_MASK
	.align		4
.L_2160:
        /*0068*/ 	.byte	0x03, 0x50
        /*006a*/ 	.short	0x0000


	//----- nvinfo : EIATTR_MAXREG_COUNT
	.align		4
        /*006c*/ 	.byte	0x03, 0x1b
        /*006e*/ 	.short	0x0040


	//----- nvinfo : EIATTR_NUM_BARRIERS
	.align		4
        /*0070*/ 	.byte	0x02, 0x4c
        /*0072*/ 	.byte	0x01
	.zero		1


	//----- nvinfo : EIATTR_MERCURY_ISA_VERSION
	.align		4
        /*0074*/ 	.byte	0x03, 0x5f
        /*0076*/ 	.short	0x0101


	//----- nvinfo : EIATTR_VRC_CTA_INIT_COUNT
	.align		4
        /*0078*/ 	.byte	0x02, 0x4a
	.zero		1
	.zero		1


	//----- nvinfo : EIATTR_EXIT_INSTR_OFFSETS
	.align		4
        /*007c*/ 	.byte	0x04, 0x1c
        /*007e*/ 	.short	(.L_2162 - .L_2161)


	//   ....[0]....
.L_2161:
        /*0080*/ 	.word	0x000005c0


	//   ....[1]....
        /*0084*/ 	.word	0x00002550


	//----- nvinfo : EIATTR_MAX_THREADS
	.align		4
.L_2162:
        /*0088*/ 	.byte	0x04, 0x05
        /*008a*/ 	.short	(.L_2164 - .L_2163)
.L_2163:
        /*008c*/ 	.word	0x00000100
        /*0090*/ 	.word	0x00000001
        /*0094*/ 	.word	0x00000001


	//----- nvinfo : EIATTR_CRS_STACK_SIZE
	.align		4
.L_2164:
        /*0098*/ 	.byte	0x04, 0x1e
        /*009a*/ 	.short	(.L_2166 - .L_2165)
.L_2165:
        /*009c*/ 	.word	0x00000000


	//----- nvinfo : EIATTR_CBANK_PARAM_SIZE
	.align		4
.L_2166:
        /*00a0*/ 	.byte	0x03, 0x19
        /*00a2*/ 	.short	0x02a8


	//----- nvinfo : EIATTR_PARAM_CBANK
	.align		4
        /*00a4*/ 	.byte	0x04, 0x0a
        /*00a6*/ 	.short	(.L_2168 - .L_2167)
	.align		4
.L_2167:
        /*00a8*/ 	.word	index@(.nv.constant0._ZN2at6native43_GLOBAL__N__7cc8d1ed_10_Dropout_cu_0e96ed3824fused_dropout_kernel_vecIN3c108BFloat16EfjLi1ELi16EhEEvNS_4cuda6detail10TensorInfoIKT_T1_EENS7_IS8_SA_EENS7_IT4_SA_EESA_T0_NS_15PhiloxCudaStateE)
        /*00ac*/ 	.short	0x0380
        /*00ae*/ 	.short	0x02a8


	//----- nvinfo : EIATTR_SW_WAR
	.align		4
.L_2168:
        /*00b0*/ 	.byte	0x04, 0x36
        /*00b2*/ 	.short	(.L_2170 - .L_2169)
.L_2169:
        /*00b4*/ 	.word	0x00000008
.L_2170:


//--------------------- .nv.info._ZN2at6native43_GLOBAL__N__7cc8d1ed_10_Dropout_cu_0e96ed3820fused_dropout_kernelIN3c104HalfEfjLin1ELin1EhEEvNS_4cuda6detail10TensorInfoIKT_T1_EENS7_IS8_SA_EENS7_IT4_SA_EESA_T0_NS_15PhiloxCudaStateE --------------------------
	.section	.nv.info._ZN2at6native43_GLOBAL__N__7cc8d1ed_10_Dropout_cu_0e96ed3820fused_dropout_kernelIN3c104HalfEfjLin1ELin1EhEEvNS_4cuda6detail10TensorInfoIKT_T1_EENS7_IS8_SA_EENS7_IT4_SA_EESA_T0_NS_15PhiloxCudaStateE,"",@"SHT_CUDA_INFO"
	.sectionflags	@""
	.align	4


	//----- nvinfo : EIATTR_CUDA_API_VERSION
	.align		4
        /*0000*/ 	.byte	0x04, 0x37
        /*0002*/ 	.short	(.L_2172 - .L_2171)
.L_2171:
        /*0004*/ 	.word	0x00000082


	//----- nvinfo : EIATTR_KPARAM_INFO
	.align		4
.L_2172:
        /*0008*/ 	.byte	0x04, 0x17
        /*000a*/ 	.short	(.L_2174 - .L_2173)
.L_2173:
        /*000c*/ 	.word	0x00000000
        /*0010*/ 	.short	0x0005
        /*0012*/ 	.short	0x0290
        /*0014*/ 	.byte	0x00, 0xf0, 0x61, 0x00


	//----- nvinfo : EIATTR_KPARAM_INFO
	.align		4
.L_2174:
        /*0018*/ 	.byte	0x04, 0x17
        /*001a*/ 	.short	(.L_2176 - .L_2175)
.L_2175:
        /*001c*/ 	.word	0x00000000
        /*0020*/ 	.short	0x0004
        /*0022*/ 	.short	0x028c
        /*0024*/ 	.byte	0x00, 0xf0, 0x11, 0x00


	//----- nvinfo : EIATTR_KPARAM_INFO
	.align		4
.L_2176:
        /*0028*/ 	.byte	0x04, 0x17
        /*002a*/ 	.short	(.L_2178 - .L_2177)
.L_2177:
        /*002c*/ 	.word	0x00000000
        /*0030*/ 	.short	0x0003
        /*0032*/ 	.short	0x0288
        /*0034*/ 	.byte	0x00, 0xf0, 0x11, 0x00


	//----- nvinfo : EIATTR_KPARAM_INFO
	.align		4
.L_2178:
        /*0038*/ 	.byte	0x04, 0x17
        /*003a*/ 	.short	(.L_2180 - .L_2179)
.L_2179:
        /*003c*/ 	.word	0x00000000
        /*0040*/ 	.short	0x0002
        /*0042*/ 	.short	0x01b0
        /*0044*/ 	.byte	0x00, 0xf0, 0x61, 0x03


	//----- nvinfo : EIATTR_KPARAM_INFO
	.align		4
.L_2180:
        /*0048*/ 	.byte	0x04, 0x17
        /*004a*/ 	.short	(.L_2182 - .L_2181)
.L_2181:
        /*004c*/ 	.word	0x00000000
        /*0050*/ 	.short	0x0001
        /*0052*/ 	.short	0x00d8
        /*0054*/ 	.byte	0x00, 0xf0, 0x61, 0x03


	//----- nvinfo : EIATTR_KPARAM_INFO
	.align		4
.L_2182:
        /*0058*/ 	.byte	0x04, 0x17
        /*005a*/ 	.short	(.L_2184 - .L_2183)
.L_2183:
        /*005c*/ 	.word	0x00000000
        /*0060*/ 	.short	0x0000
        /*0062*/ 	.short	0x0000
        /*0064*/ 	.byte	0x00, 0xf0, 0x61, 0x03


	//----- nvinfo : EIATTR_SPARSE_MMA_MASK
	.align		4
.L_2184:
        /*0068*/ 	.byte	0x03, 0x50
        /*006a*/ 	.short	0x0000


	//----- nvinfo : EIATTR_MAXREG_COUNT
	.align		4
        /*006c*/ 	.byte	0x03, 0x1b
        /*006e*/ 	.short	0x0040


	//----- nvinfo : EIATTR_NUM_BARRIERS
	.align		4
        /*0070*/ 	.byte	0x02, 0x4c
        /*0072*/ 	.byte	0x01
	.zero		1


	//----- nvinfo : EIATTR_MERCURY_ISA_VERSION
	.align		4
        /*0074*/ 	.byte	0x03, 0x5f
        /*0076*/ 	.short	0x0101


	//----- nvinfo : EIATTR_VRC_CTA_INIT_COUNT
	.align		4
        /*0078*/ 	.byte	0x02, 0x4a
	.zero		1
	.zero		1


	//----- nvinfo : EIATTR_EXIT_INSTR_OFFSETS
	.align		4
        /*007c*/ 	.byte	0x04, 0x1c
        /*007e*/ 	.short	(.L_2186 - .L_2185)


	//   ....[0]....
.L_2185:
        /*0080*/ 	.word	0x000007c0


	//   ....[1]....
        /*0084*/ 	.word	0x0000e8f0


	//----- nvinfo : EIATTR_MAX_THREADS
	.align		4
.L_2186:
        /*0088*/ 	.byte	0x04, 0x05
        /*008a*/ 	.short	(.L_2188 - .L_2187)
.L_2187:
        /*008c*/ 	.word	0x00000100
        /*0090*/ 	.word	0x00000001
        /*0094*/ 	.word	0x00000001


	//----- nvinfo : EIATTR_CRS_STACK_SIZE
	.align		4
.L_2188:
        /*0098*/ 	.byte	0x04, 0x1e
        /*009a*/ 	.short	(.L_2190 - .L_2189)
.L_2189:
        /*009c*/ 	.word	0x00000000


	//----- nvinfo : EIATTR_CBANK_PARAM_SIZE
	.align		4
.L_2190:
        /*00a0*/ 	.byte	0x03, 0x19
        /*00a2*/ 	.short	0x02a8


	//----- nvinfo : EIATTR_PARAM_CBANK
	.align		4
        /*00a4*/ 	.byte	0x04, 0x0a
        /*00a6*/ 	.short	(.L_2192 - .L_2191)
	.align		4
.L_2191:
        /*00a8*/ 	.word	index@(.nv.constant0._ZN2at6native43_GLOBAL__N__7cc8d1ed_10_Dropout_cu_0e96ed3820fused_dropout_kernelIN3c104HalfEfjLin1ELin1EhEEvNS_4cuda6detail10TensorInfoIKT_T1_EENS7_IS8_SA_EENS7_IT4_SA_EESA_T0_NS_15PhiloxCudaStateE)
        /*00ac*/ 	.short	0x0380
        /*00ae*/ 	.short	0x02a8


	//----- nvinfo : EIATTR_SW_WAR
	.align		4
.L_2192:
        /*00b0*/ 	.byte	0x04, 0x36
        /*00b2*/ 	.short	(.L_2194 - .L_2193)
.L_2193:
        /*00b4*/ 	.word	0x00000008
.L_2194:


//--------------------- .nv.info._ZN2at6native43_GLOBAL__N__7cc8d1ed_10_Dropout_cu_0e96ed3820fused_dropout_kernelIN3c104HalfEfjLin1ELi1EhEEvNS_4cuda6detail10TensorInfoIKT_T1_EENS7_IS8_SA_EENS7_IT4_SA_EESA_T0_NS_15PhiloxCudaStateE --------------------------
	.section	.nv.info._ZN2at6native43_GLOBAL__N__7cc8d1ed_10_Dropout_cu_0e96ed3820fused_dropout_kernelIN3c104HalfEfjLin1ELi1EhEEvNS_4cuda6detail10TensorInfoIKT_T1_EENS7_IS8_SA_EENS7_IT4_SA_EESA_T0_NS_15PhiloxCudaStateE,"",@"SHT_CUDA_INFO"
	.sectionflags	@""
	.align	4


	//----- nvinfo : EIATTR_CUDA_API_VERSION
	.align		4
        /*0000*/ 	.byte	0x04, 0x37
        /*0002*/ 	.short	(.L_2196 - .L_2195)
.L_2195:
        /*0004*/ 	.word	0x00000082


	//----- nvinfo : EIATTR_KPARAM_INFO
	.align		4
.L_2196:
        /*0008*/ 	.byte	0x04, 0x17
        /*000a*/ 	.short	(.L_2198 - .L_2197)
.L_2197:
        /*000c*/ 	.word	0x00000000
        /*0010*/ 	.short	0x0005
        /*0012*/ 	.short	0x0290
        /*0014*/ 	.byte	0x00, 0xf0, 0x61, 0x00


	//----- nvinfo : EIATTR_KPARAM_INFO
	.align		4
.L_2198:
        /*0018*/ 	.byte	0x04, 0x17
        /*001a*/ 	.short	(.L_2200 - .L_2199)
.L_2199:
        /*001c*/ 	.word	0x00000000
        /*0020*/ 	.short	0x0004
        /*0022*/ 	.short	0x028c
        /*0024*/ 	.byte	0x00, 0xf0, 0x11, 0x00


	//----- nvinfo : EIATTR_KPARAM_INFO
	.align		4
.L_2200:
        /*0028*/ 	.byte	0x04, 0x17
        /*002a*/ 	.short	(.L_2202 - .L_2201)
.L_2201:
        /*002c*/ 	.word	0x00000000
        /*0030*/ 	.short	0x0003
        /*0032*/ 	.short	0x0288
        /*0034*/ 	.byte	0x00, 0xf0, 0x11, 0x00


	//----- nvinfo : EIATTR_KPARAM_INFO
	.align		4
.L_2202:
        /*0038*/ 	.byte	0x04, 0x17
        /*003a*/ 	.short	(.L_2204 - .L_2203)
.L_2203:
        /*003c*/ 	.word	0x00000000
        /*0040*/ 	.short	0x0002
        /*0042*/ 	.short	0x01b0
        /*0044*/ 	.byte	0x00, 0xf0, 0x61, 0x03


	//----- nvinfo : EIATTR_KPARAM_INFO
	.align		4
.L_2204:
        /*0048*/ 	.byte	0x04, 0x17
        /*004a*/ 	.short	(.L_2206 - .L_2205)
.L_2205:
        /*004c*/ 	.word	0x00000000
        /*0050*/ 	.short	0x0001
        /*0052*/ 	.short	0x00d8
        /*0054*/ 	.byte	0x00, 0xf0, 0x61, 0x03


	//----- nvinfo : EIATTR_KPARAM_INFO
	.align		4
.L_2206:
        /*0058*/ 	.byte	0x04, 0x17
        /*005a*/ 	.short	(.L_2208 - .L_2207)
.L_2207:
        /*005c*/ 	.word	0x00000000
        /*0060*/ 	.short	0x0000
        /*0062*/ 	.short	0x0000
        /*0064*/ 	.byte	0x00, 0xf0, 0x61, 0x03


	//----- nvinfo : EIATTR_SPARSE_MMA_MASK
	.align		4
.L_2208:
        /*0068*/ 	.byte	0x03, 0x50
        /*006a*/ 	.short	0x0000


	//----- nvinfo : EIATTR_MAXREG_COUNT
	.align		4
        /*006c*/ 	.byte	0x03, 0x1b
        /*006e*/ 	.short	0x0040


	//----- nvinfo : EIATTR_NUM_BARRIERS
	.align		4
        /*0070*/ 	.byte	0x02, 0x4c
        /*0072*/ 	.byte	0x01
	.zero		1


	//----- nvinfo : EIATTR_MERCURY_ISA_VERSION
	.align		4
        /*0074*/ 	.byte	0x03, 0x5f
        /*0076*/ 	.short	0x0101


	//----- nvinfo : EIATTR_VRC_CTA_INIT_COUNT
	.align		4
        /*0078*/ 	.byte	0x02, 0x4a
	.zero		1
	.zero		1


	//----- nvinfo : EIATTR_EXIT_INSTR_OFFSETS
	.align		4
        /*007c*/ 	.byte	0x04, 0x1c
        /*007e*/ 	.short	(.L_2210 - .L_2209)


	//   ....[0]....
.L_2209:
        /*0080*/ 	.word	0x000007f0


	//   ....[1]....
        /*0084*/ 	.word	0x00007de0


	//----- nvinfo : EIATTR_MAX_THREADS
	.align		4
.L_2210:
        /*0088*/ 	.byte	0x04, 0x05
        /*008a*/ 	.short	(.L_2212 - .L_2211)
.L_2211:
        /*008c*/ 	.word	0x00000100
        /*0090*/ 	.word	0x00000001
        /*0094*/ 	.word	0x00000001


	//----- nvinfo : EIATTR_CRS_STACK_SIZE
	.align		4
.L_2212:
        /*0098*/ 	.byte	0x04, 0x1e
        /*009a*/ 	.short	(.L_2214 - .L_2213)
.L_2213:
        /*009c*/ 	.word	0x00000000


	//----- nvinfo : EIATTR_CBANK_PARAM_SIZE
	.align		4
.L_2214:
        /*00a0*/ 	.byte	0x03, 0x19
        /*00a2*/ 	.short	0x02a8


	//----- nvinfo : EIATTR_PARAM_CBANK
	.align		4
        /*00a4*/ 	.byte	0x04, 0x0a
        /*00a6*/ 	.short	(.L_2216 - .L_2215)
	.align		4
.L_2215:
        /*00a8*/ 	.word	index@(.nv.constant0._ZN2at6native43_GLOBAL__N__7cc8d1ed_10_Dropout_cu_0e96ed3820fused_dropout_kernelIN3c104HalfEfjLin1ELi1EhEEvNS_4cuda6detail10TensorInfoIKT_T1_EENS7_IS8_SA_EENS7_IT4_SA_EESA_T0_NS_15PhiloxCudaStateE)
        /*00ac*/ 	.short	0x0380
        /*00ae*/ 	.short	0x02a8


	//----- nvinfo : EIATTR_SW_WAR
	.align		4
.L_2216:
        /*00b0*/ 	.byte	0x04, 0x36
        /*00b2*/ 	.short	(.L_2218 - .L_2217)
.L_2217:
        /*00b4*/ 	.word	0x00000008
.L_2218:


//--------------------- .nv.info._ZN2at6native43_GLOBAL__N__7cc8d1ed_10_Dropout_cu_0e96ed3820fused_dropout_kernelIN3c104HalfEfjLi1ELi1EhEEvNS_4cuda6detail10TensorInfoIKT_T1_EENS7_IS8_SA_EENS7_IT4_SA_EESA_T0_NS_15PhiloxCudaStateE --------------------------
	.section	.nv.info._ZN2at6native43_GLOBAL__N__7cc8d1ed_10_Dropout_cu_0e96ed3820fused_dropout_kernelIN3c104HalfEfjLi1ELi1EhEEvNS_4cuda6detail10TensorInfoIKT_T1_EENS7_IS8_SA_EENS7_IT4_SA_EESA_T0_NS_15PhiloxCudaStateE,"",@"SHT_CUDA_INFO"
	.sectionflags	@""
	.align	4


	//----- nvinfo : EIATTR_CUDA_API_VERSION
	.align		4
        /*0000*/ 	.byte	0x04, 0x37
        /*0002*/ 	.short	(.L_2220 - .L_2219)
.L_2219:
        /*0004*/ 	.word	0x00000082


	//----- nvinfo : EIATTR_KPARAM_INFO
	.align		4
.L_2220:
        /*0008*/ 	.byte	0x04, 0x17
        /*000a*/ 	.short	(.L_2222 - .L_2221)
.L_2221:
        /*000c*/ 	.word	0x00000000
        /*0010*/ 	.short	0x0005
        /*0012*/ 	.short	0x0290
        /*0014*/ 	.byte	0x00, 0xf0, 0x61, 0x00


	//----- nvinfo : EIATTR_KPARAM_INFO
	.align		4
.L_2222:
        /*0018*/ 	.byte	0x04, 0x17
        /*001a*/ 	.short	(.L_2224 - .L_2223)
.L_2223:
        /*001c*/ 	.word	0x00000000
        /*0020*/ 	.short	0x0004
        /*0022*/ 	.short	0x028c
        /*0024*/ 	.byte	0x00, 0xf0, 0x11, 0x00


	//----- nvinfo : EIATTR_KPARAM_INFO
	.align		4
.L_2224:
        /*0028*/ 	.byte	0x04, 0x17
        /*002a*/ 	.short	(.L_2226 - .L_2225)
.L_2225:
        /*002c*/ 	.word	0x00000000
        /*0030*/ 	.short	0x0003
        /*0032*/ 	.short	0x0288
        /*0034*/ 	.byte	0x00, 0xf0, 0x11, 0x00


	//----- nvinfo : EIATTR_KPARAM_INFO
	.align		4
.L_2226:
        /*0038*/ 	.byte	0x04, 0x17
        /*003a*/ 	.short	(.L_2228 - .L_2227)
.L_2227:
        /*003c*/ 	.word	0x00000000
        /*0040*/ 	.short	0x0002
        /*0042*/ 	.short	0x01b0
        /*0044*/ 	.byte	0x00, 0xf0, 0x61, 0x03


	//----- nvinfo : EIATTR_KPARAM_INFO
	.align		4
.L_2228:
        /*0048*/ 	.byte	0x04, 0x17
        /*004a*/ 	.short	(.L_2230 - .L_2229)
.L_2229:
        /*004c*/ 	.word	0x00000000
        /*0050*/ 	.short	0x0001
        /*0052*/ 	.short	0x00d8
        /*0054*/ 	.byte	0x00, 0xf0, 0x61, 0x03


	//----- nvinfo : EIATTR_KPARAM_INFO
	.align		4
.L_2230:
        /*0058*/ 	.byte	0x04, 0x17
        /*005a*/ 	.short	(.L_2232 - .L_2231)
.L_2231:
        /*005c*/ 	.word	0x00000000
        /*0060*/ 	.short	0x0000
        /*0062*/ 	.short	0x0000
        /*0064*/ 	.byte	0x00, 0xf0, 0x61, 0x03


	//----- nvinfo : EIATTR_SPARSE_MMA_MASK
	.align		4
.L_2232:
        /*0068*/ 	.byte	0x03, 0x50
        /*006a*/ 	.short	0x0000


	//----- nvinfo : EIATTR_MAXREG_COUNT
	.align		4
        /*006c*/ 	.byte	0x03, 0x1b
        /*006e*/ 	.short	0x0040


	//----- nvinfo : EIATTR_NUM_BARRIERS
	.align		4
        /*0070*/ 	.byte	0x02, 0x4c
        /*0072*/ 	.byte	0x01
	.zero		1


	//----- nvinfo : EIATTR_MERCURY_ISA_VERSION
	.align		4
        /*0074*/ 	.byte	0x03, 0x5f
        /*0076*/ 	.short	0x0101


	//----- nvinfo : EIATTR_VRC_CTA_INIT_COUNT
	.align		4
        /*0078*/ 	.byte	0x02, 0x4a
	.zero		1
	.zero		1


	//----- nvinfo : EIATTR_EXIT_INSTR_OFFSETS
	.align		4
        /*007c*/ 	.byte	0x04, 0x1c
        /*007e*/ 	.short	(.L_2234 - .L_2233)


	//   ....[0]....
.L_2233:
        /*0080*/ 	.word	0x000007e0


	//   ....[1]....
        /*0084*/ 	.word	0x000013b0


	//----- nvinfo : EIATTR_MAX_THREADS
	.align		4
.L_2234:
        /*0088*/ 	.byte	0x04, 0x05
        /*008a*/ 	.short	(.L_2236 - .L_2235)
.L_2235:
        /*008c*/ 	.word	0x00000100
        /*0090*/ 	.word	0x00000001
        /*0094*/ 	.word	0x00000001


	//----- nvinfo : EIATTR_CRS_STACK_SIZE
	.align		4
.L_2236:
        /*0098*/ 	.byte	0x04, 0x1e
        /*009a*/ 	.short	(.L_2238 - .L_2237)
.L_2237:
        /*009c*/ 	.word	0x00000000


	//----- nvinfo : EIATTR_CBANK_PARAM_SIZE
	.align		4
.L_2238:
        /*00a0*/ 	.byte	0x03, 0x19
        /*00a2*/ 	.short	0x02a8


	//----- nvinfo : EIATTR_PARAM_CBANK
	.align		4
        /*00a4*/ 	.byte	0x04, 0x0a
        /*00a6*/ 	.short	(.L_2240 - .L_2239)
	.align		4
.L_2239:
        /*00a8*/ 	.word	index@(.nv.constant0._ZN2at6native43_GLOBAL__N__7cc8d1ed_10_Dropout_cu_0e96ed3820fused_dropout_kernelIN3c104HalfEfjLi1ELi1EhEEvNS_4cuda6detail10TensorInfoIKT_T1_EENS7_IS8_SA_EENS7_IT4_SA_EESA_T0_NS_15PhiloxCudaStateE)
        /*00ac*/ 	.short	0x0380
        /*00ae*/ 	.short	0x02a8


	//----- nvinfo : EIATTR_SW_WAR
	.align		4
.L_2240:
        /*00b0*/ 	.byte	0x04, 0x36
        /*00b2*/ 	.short	(.L_2242 - .L_2241)
.L_2241:
        /*00b4*/ 	.word	0x00000008
.L_2242:


//--------------------- .nv.info._ZN2at6native43_GLOBAL__N__7cc8d1ed_10_Dropout_cu_0e96ed3824fused_dropout_kernel_vecIN3c104HalfEfjLi1ELi2EhEEvNS_4cuda6detail10TensorInfoIKT_T1_EENS7_IS8_SA_EENS7_IT4_SA_EESA_T0_NS_15PhiloxCudaStateE --------------------------
	.section	.nv.info._ZN2at6native43_GLOBAL__N__7cc8d1ed_10_Dropout_cu_0e96ed3824fused_dropout_kernel_vecIN3c104HalfEfjLi1ELi2EhEEvNS_4cuda6detail10TensorInfoIKT_T1_EENS7_IS8_SA_EENS7_IT4_SA_EESA_T0_NS_15PhiloxCudaStateE,"",@"SHT_CUDA_INFO"
	.sectionflags	@""
	.align	4


	//----- nvinfo : EIATTR_CUDA_API_VERSION
	.align		4
        /*0000*/ 	.byte	0x04, 0x37
        /*0002*/ 	.short	(.L_2244 - .L_2243)
.L_2243:
        /*0004*/ 	.word	0x00000082


	//----- nvinfo : EIATTR_KPARAM_INFO
	.align		4
.L_2244:
        /*0008*/ 	.byte	0x04, 0x17
        /*000a*/ 	.short	(.L_2246 - .L_2245)
.L_2245:
        /*000c*/ 	.word	0x00000000
        /*0010*/ 	.short	0x0005
        /*0012*/ 	.short	0x0290
        /*0014*/ 	.byte	0x00, 0xf0, 0x61, 0x00


	//----- nvinfo : EIATTR_KPARAM_INFO
	.align		4
.L_2246:
        /*0018*/ 	.byte	0x04, 0x17
        /*001a*/ 	.short	(.L_2248 - .L_2247)
.L_2247:
        /*001c*/ 	.word	0x00000000
        /*0020*/ 	.short	0x0004
        /*0022*/ 	.short	0x028c
        /*0024*/ 	.byte	0x00, 0xf0, 0x11, 0x00


	//----- nvinfo : EIATTR_KPARAM_INFO
	.align		4
.L_2248:
        /*0028*/ 	.byte	0x04, 0x17
        /*002a*/ 	.short	(.L_2250 - .L_2249)
.L_2249:
        /*002c*/ 	.word	0x00000000
        /*0030*/ 	.short	0x0003
        /*0032*/ 	.short	0x0288
        /*0034*/ 	.byte	0x00, 0xf0, 0x11, 0x00


	//----- nvinfo : EIATTR_KPARAM_INFO
	.align		4
.L_2250:
        /*0038*/ 	.byte	0x04, 0x17
        /*003a*/ 	.short	(.L_2252 - .L_2251)
.L_2251:
        /*003c*/ 	.word	0x00000000
        /*0040*/ 	.short	0x0002
        /*0042*/ 	.short	0x01b0
        /*0044*/ 	.byte	0x00, 0xf0, 0x61, 0x03


	//----- nvinfo : EIATTR_KPARAM_INFO
	.align		4
.L_2252:
        /*0048*/ 	.byte	0x04, 0x17
        /*004a*/ 	.short	(.L_2254 - .L_2253)
.L_2253:
        /*004c*/ 	.word	0x00000000
        /*0050*/ 	.short	0x0001
        /*0052*/ 	.short	0x00d8
        /*0054*/ 	.byte	0x00, 0xf0, 0x61, 0x03


	//----- nvinfo : EIATTR_KPARAM_INFO
	.align		4
.L_2254:
        /*0058*/ 	.byte	0x04, 0x17
        /*005a*/ 	.short	(.L_2256 - .L_2255)
.L_2255:
        /*005c*/ 	.word	0x00000000
        /*0060*/ 	.short	0x0000
        /*0062*/ 	.short	0x0000
        /*0064*/ 	.byte	0x00, 0xf0, 0x61, 0x03


	//----- nvinfo : EIATTR_SPARSE_MMA_MASK
	.align		4
.L_2256:
        /*0068*/ 	.byte	0x03, 0x50
        /*006a*/ 	.short	0x0000


	//----- nvinfo : EIATTR_MAXREG_COUNT
	.align		4
        /*006c*/ 	.byte	0x03, 0x1b
        /*006e*/ 	.short	0x0040


	//----- nvinfo : EIATTR_NUM_BARRIERS
	.align		4
        /*0070*/ 	.byte	0x02, 0x4c
        /*0072*/ 	.byte	0x01
	.zero		1


	//----- nvinfo : EIATTR_MERCURY_ISA_VERSION
	.align		4
        /*0074*/ 	.byte	0x03, 0x5f
        /*0076*/ 	.short	0x0101


	//----- nvinfo : EIATTR_VRC_CTA_INIT_COUNT
	.align		4
        /*0078*/ 	.byte	0x02, 0x4a
	.zero		1
	.zero		1


	//----- nvinfo : EIATTR_EXIT_INSTR_OFFSETS
	.align		4
        /*007c*/ 	.byte	0x04, 0x1c
        /*007e*/ 	.short	(.L_2258 - .L_2257)


	//   ....[0]....
.L_2257:
        /*0080*/ 	.word	0x00000150


	//   ....[1]....
        /*0084*/ 	.word	0x00000d40


	//----- nvinfo : EIATTR_MAX_THREADS
	.align		4
.L_2258:
        /*0088*/ 	.byte	0x04, 0x05
        /*008a*/ 	.short	(.L_2260 - .L_2259)
.L_2259:
        /*008c*/ 	.word	0x00000100
        /*0090*/ 	.word	0x00000001
        /*0094*/ 	.word	0x00000001


	//----- nvinfo : EIATTR_CRS_STACK_SIZE
	.align		4
.L_2260:
        /*0098*/ 	.byte	0x04, 0x1e
        /*009a*/ 	.short	(.L_2262 - .L_2261)
.L_2261:
        /*009c*/ 	.word	0x00000000


	//----- nvinfo : EIATTR_CBANK_PARAM_SIZE
	.align		4
.L_2262:
        /*00a0*/ 	.byte	0x03, 0x19
        /*00a2*/ 	.short	0x02a8


	//----- nvinfo : EIATTR_PARAM_CBANK
	.align		4
        /*00a4*/ 	.byte	0x04, 0x0a
        /*00a6*/ 	.short	(.L_2264 - .L_2263)
	.align		4
.L_2263:
        /*00a8*/ 	.word	index@(.nv.constant0._ZN2at6native43_GLOBAL__N__7cc8d1ed_10_Dropout_cu_0e96ed3824fused_dropout_kernel_vecIN3c104HalfEfjLi1ELi2EhEEvNS_4cuda6detail10TensorInfoIKT_T1_EENS7_IS8_SA_EENS7_IT4_SA_EESA_T0_NS_15PhiloxCudaStateE)
        /*00ac*/ 	.short	0x0380
        /*00ae*/ 	.short	0x02a8


	//----- nvinfo : EIATTR_SW_WAR
	.align		4
.L_2264:
        /*00b0*/ 	.byte	0x04, 0x36
        /*00b2*/ 	.short	(.L_2266 - .L_2265)
.L_2265:
        /*00b4*/ 	.word	0x00000008
.L_2266:


//--------------------- .nv.info._ZN2at6native43_GLOBAL__N__7cc8d1ed_10_Dropout_cu_0e96ed3824fused_dropout_kernel_vecIN3c104HalfEfjLi1ELi4EhEEvNS_4cuda6detail10TensorInfoIKT_T1_EENS7_IS8_SA_EENS7_IT4_SA_EESA_T0_NS_15PhiloxCudaStateE --------------------------
	.section	.nv.info._ZN2at6native43_GLOBAL__N__7cc8d1ed_10_Dropout_cu_0e96ed3824fused_dropout_kernel_vecIN3c104HalfEfjLi1ELi4EhEEvNS_4cuda6detail10TensorInfoIKT_T1_EENS7_IS8_SA_EENS7_IT4_SA_EESA_T0_NS_15PhiloxCudaStateE,"",@"SHT_CUDA_INFO"
	.sectionflags	@""
	.align	4


	//----- nvinfo : EIATTR_CUDA_API_VERSION
	.align		4
        /*0000*/ 	.byte	0x04, 0x37
        /*0002*/ 	.short	(.L_2268 - .L_2267)
.L_2267:
        /*0004*/ 	.word	0x00000082


	//----- nvinfo : EIATTR_KPARAM_INFO
	.align		4
.L_2268:
        /*0008*/ 	.byte	0x04, 0x17
        /*000a*/ 	.short	(.L_2270 - .L_2269)
.L_2269:
        /*000c*/ 	.word	0x00000000
        /*0010*/ 	.short	0x0005
        /*0012*/ 	.short	0x0290
        /*0014*/ 	.byte	0x00, 0xf0, 0x61, 0x00


	//----- nvinfo : EIATTR_KPARAM_INFO
	.align		4
.L_2270:
        /*0018*/ 	.byte	0x04, 0x17
        /*001a*/ 	.short	(.L_2272 - .L_2271)
.L_2271:
        /*001c*/ 	.word	0x00000000
        /*0020*/ 	.short	0x0004
        /*0022*/ 	.short	0x028c
        /*0024*/ 	.byte	0x00, 0xf0, 0x11, 0x00


	//----- nvinfo : EIATTR_KPARAM_INFO
	.align		4
.L_2272:
        /*0028*/ 	.byte	0x04, 0x17
        /*002a*/ 	.short	(.L_2274 - .L_2273)
.L_2273:
        /*002c*/ 	.word	0x00000000
        /*0030*/ 	.short	0x0003
        /*0032*/ 	.short	0x0288
        /*0034*/ 	.byte	0x00, 0xf0, 0x11, 0x00


	//----- nvinfo : EIATTR_KPARAM_INFO
	.align		4
.L_2274:
        /*0038*/ 	.byte	0x04, 0x17
        /*003a*/ 	.short	(.L_2276 - .L_2275)
.L_2275:
        /*003c*/ 	.word	0x00000000
        /*0040*/ 	.short	0x0002
        /*0042*/ 	.short	0x01b0
        /*0044*/ 	.byte	0x00, 0xf0, 0x61, 0x03


	//----- nvinfo : EIATTR_KPARAM_INFO
	.align		4
.L_2276:
        /*0048*/ 	.byte	0x04, 0x17
        /*004a*/ 	.short	(.L_2278 - .L_2277)
.L_2277:
        /*004c*/ 	.word	0x00000000
        /*0050*/ 	.short	0x0001
        /*0052*/ 	.short	0x00d8
        /*0054*/ 	.byte	0x00, 0xf0, 0x61, 0x03


	//----- nvinfo : EIATTR_KPARAM_INFO
	.align		4
.L_2278:
        /*0058*/ 	.byte	0x04, 0x17
        /*005a*/ 	.short	(.L_2280 - .L_2279)
.L_2279:
        /*005c*/ 	.word	0x00000000
        /*0060*/ 	.short	0x0000
        /*0062*/ 	.short	0x0000
        /*0064*/ 	.byte	0x00, 0xf0, 0x61, 0x03


	//----- nvinfo : EIATTR_SPARSE_MMA_MASK
	.align		4
.L_2280:
        /*0068*/ 	.byte	0x03, 0x50
        /*006a*/ 	.short	0x0000


	//----- nvinfo : EIATTR_MAXREG_COUNT
	.align		4
        /*006c*/ 	.byte	0x03, 0x1b
        /*006e*/ 	.short	0x0040


	//----- nvinfo : EIATTR_NUM_BARRIERS
	.align		4
        /*0070*/ 	.byte	0x02, 0x4c
        /*0072*/ 	.byte	0x01
	.zero		1


	//----- nvinfo : EIATTR_MERCURY_ISA_VERSION
	.align		4
        /*0074*/ 	.byte	0x03, 0x5f
        /*0076*/ 	.short	0x0101


	//----- nvinfo : EIATTR_VRC_CTA_INIT_COUNT
	.align		4
        /*0078*/ 	.byte	0x02, 0x4a
	.zero		1
	.zero		1


	//----- nvinfo : EIATTR_EXIT_INSTR_OFFSETS
	.align		4
        /*007c*/ 	.byte	0x04, 0x1c
        /*007e*/ 	.short	(.L_2282 - .L_2281)


	//   ....[0]....
.L_2281:
        /*0080*/ 	.word	0x000001a0


	//   ....[1]....
        /*0084*/ 	.word	0x00000f40


	//----- nvinfo : EIATTR_MAX_THREADS
	.align		4
.L_2282:
        /*0088*/ 	.byte	0x04, 0x05
        /*008a*/ 	.short	(.L_2284 - .L_2283)
.L_2283:
        /*008c*/ 	.word	0x00000100
        /*0090*/ 	.word	0x00000001
        /*0094*/ 	.word	0x00000001


	//----- nvinfo : EIATTR_CRS_STACK_SIZE
	.align		4
.L_2284:
        /*0098*/ 	.byte	0x04, 0x1e
        /*009a*/ 	.short	(.L_2286 - .L_2285)
.L_2285:
        /*009c*/ 	.word	0x00000000


	//----- nvinfo : EIATTR_CBANK_PARAM_SIZE
	.align		4
.L_2286:
        /*00a0*/ 	.byte	0x03, 0x19
        /*00a2*/ 	.short	0x02a8


	//----- nvinfo : EIATTR_PARAM_CBANK
	.align		4
        /*00a4*/ 	.byte	0x04, 0x0a
        /*00a6*/ 	.short	(.L_2288 - .L_2287)
	.align		4
.L_2287:
        /*00a8*/ 	.word	index@(.nv.constant0._ZN2at6native43_GLOBAL__N__7cc8d1ed_10_Dropout_cu_0e96ed3824fused_dropout_kernel_vecIN3c104HalfEfjLi1ELi4EhEEvNS_4cuda6detail10TensorInfoIKT_T1_EENS7_IS8_SA_EENS7_IT4_SA_EESA_T0_NS_15PhiloxCudaStateE)
        /*00ac*/ 	.short	0x0380
        /*00ae*/ 	.short	0x02a8


	//----- nvinfo : EIATTR_SW_WAR
	.align		4
.L_2288:
        /*00b0*/ 	.byte	0x04, 0x36
        /*00b2*/ 	.short	(.L_2290 - .L_2289)
.L_2289:
        /*00b4*/ 	.word	0x00000008
.L_2290:


//--------------------- .nv.info._ZN2at6native43_GLOBAL__N__7cc8d1ed_10_Dropout_cu_0e96ed3824fused_dropout_kernel_vecIN3c104HalfEfjLi1ELi8EhEEvNS_4cuda6detail10TensorInfoIKT_T1_EENS7_IS8_SA_EENS7_IT4_SA_EESA_T0_NS_15PhiloxCudaStateE --------------------------
	.section	.nv.info._ZN2at6native43_GLOBAL__N__7cc8d1ed_10_Dropout_cu_0e96ed3824fused_dropout_kernel_vecIN3c104HalfEfjLi1ELi8EhEEvNS_4cuda6detail10TensorInfoIKT_T1_EENS7_IS8_SA_EENS7_IT4_SA_EESA_T0_NS_15PhiloxCudaStateE,"",@"SHT_CUDA_INFO"
	.sectionflags	@""
	.align	4


	//----- nvinfo : EIATTR_CUDA_API_VERSION
	.align		4
        /*0000*/ 	.byte	0x04, 0x37
        /*0002*/ 	.short	(.L_2292 - .L_2291)
.L_2291:
        /*0004*/ 	.word	0x00000082


	//----- nvinfo : EIATTR_KPARAM_INFO
	.align		4
.L_2292:
        /*0008*/ 	.byte	0x04, 0x17
        /*000a*/ 	.short	(.L_2294 - .L_2293)
.L_2293:
        /*000c*/ 	.word	0x00000000
        /*0010*/ 	.short	0x0005
        /*0012*/ 	.short	0x0290
        /*0014*/ 	.byte	0x00, 0xf0, 0x61, 0x00


	//----- nvinfo : EIATTR_KPARAM_INFO
	.align		4
.L_2294:
        /*0018*/ 	.byte	0x04, 0x17
        /*001a*/ 	.short	(.L_2296 - .L_2295)
.L_2295:
        /*001c*/ 	.word	0x00000000
        /*0020*/ 	.short	0x0004
        /*0022*/ 	.short	0x028c
        /*0024*/ 	.byte	0x00, 0xf0, 0x11, 0x00


	//----- nvinfo : EIATTR_KPARAM_INFO
	.align		4
.L_2296:
        /*0028*/ 	.byte	0x04, 0x17
        /*002a*/ 	.short	(.L_2298 - .L_2297)
.L_2297:
        /*002c*/ 	.word	0x00000000
        /*0030*/ 	.short	0x0003
        /*0032*/ 	.short	0x0288
        /*0034*/ 	.byte	0x00, 0xf0, 0x11, 0x00


	//----- nvinfo : EIATTR_KPARAM_INFO
	.align		4
.L_2298:
        /*0038*/ 	.byte	0x04, 0x17
        /*003a*/ 	.short	(.L_2300 - .L_2299)
.L_2299:
        /*003c*/ 	.word	0x00000000
        /*0040*/ 	.short	0x0002
        /*0042*/ 	.short	0x01b0
        /*0044*/ 	.byte	0x00, 0xf0, 0x61, 0x03


	//----- nvinfo : EIATTR_KPARAM_INFO
	.align		4
.L_2300:
        /*0048*/ 	.byte	0x04, 0x17
        /*004a*/ 	.short	(.L_2302 - .L_2301)
.L_2301:
        /*004c*/ 	.word	0x00000000
        /*0050*/ 	.short	0x0001
        /*0052*/ 	.short	0x00d8
        /*0054*/ 	.byte	0x00, 0xf0, 0x61, 0x03


	//----- nvinfo : EIATTR_KPARAM_INFO
	.align		4
.L_2302:
        /*0058*/ 	.byte	0x04, 0x17
        /*005a*/ 	.short	(.L_2304 - .L_2303)
.L_2303:
        /*005c*/ 	.word	0x00000000
        /*0060*/ 	.short	0x0000
        /*0062*/ 	.short	0x0000
        /*0064*/ 	.byte	0x00, 0xf0, 0x61, 0x03


	//----- nvinfo : EIATTR_SPARSE_MMA_MASK
	.align		4
.L_2304:
        /*0068*/ 	.byte	0x03, 0x50
        /*006a*/ 	.short	0x0000


	//----- nvinfo : EIATTR_MAXREG_COUNT
	.align		4
        /*006c*/ 	.byte	0x03, 0x1b
        /*006e*/ 	.short	0x0040


	//----- nvinfo : EIATTR_NUM_BARRIERS
	.align		4
        /*0070*/ 	.byte	0x02, 0x4c
        /*0072*/ 	.byte	0x01
	.zero		1


	//----- nvinfo : EIATTR_MERCURY_ISA_VERSION
	.align		4
        /*0074*/ 	.byte	0x03, 0x5f
        /*0076*/ 	.short	0x0101


	//----- nvinfo : EIATTR_VRC_CTA_INIT_COUNT
	.align		4
        /*0078*/ 	.byte	0x02, 0x4a
	.zero		1
	.zero		1


	//----- nvinfo : EIATTR_EXIT_INSTR_OFFSETS
	.align		4
        /*007c*/ 	.byte	0x04, 0x1c
        /*007e*/ 	.short	(.L_2306 - .L_2305)


	//   ....[0]....
.L_2305:
        /*0080*/ 	.word	0x00000190


	//   ....[1]....
        /*0084*/ 	.word	0x00001610


	//----- nvinfo : EIATTR_MAX_THREADS
	.align		4
.L_2306:
        /*0088*/ 	.byte	0x04, 0x05
        /*008a*/ 	.short	(.L_2308 - .L_2307)
.L_2307:
        /*008c*/ 	.word	0x00000100
        /*0090*/ 	.word	0x00000001
        /*0094*/ 	.word	0x00000001


	//----- nvinfo : EIATTR_CRS_STACK_SIZE
	.align		4
.L_2308:
        /*0098*/ 	.byte	0x04, 0x1e
        /*009a*/ 	.short	(.L_2310 - .L_2309)
.L_2309:
        /*009c*/ 	.word	0x00000000


	//----- nvinfo : EIATTR_CBANK_PARAM_SIZE
	.align		4
.L_2310:
        /*00a0*/ 	.byte	0x03, 0x19
        /*00a2*/ 	.short	0x02a8


	//----- nvinfo : EIATTR_PARAM_CBANK
	.align		4
        /*00a4*/ 	.byte	0x04, 0x0a
        /*00a6*/ 	.short	(.L_2312 - .L_2311)
	.align		4
.L_2311:
        /*00a8*/ 	.word	index@(.nv.constant0._ZN2at6native43_GLOBAL__N__7cc8d1ed_10_Dropout_cu_0e96ed3824fused_dropout_kernel_vecIN3c104HalfEfjLi1ELi8EhEEvNS_4cuda6detail10TensorInfoIKT_T1_EENS7_IS8_SA_EENS7_IT4_SA_EESA_T0_NS_15PhiloxCudaStateE)
        /*00ac*/ 	.short	0x0380
        /*00ae*/ 	.short	0x02a8


	//----- nvinfo : EIATTR_SW_WAR
	.align		4
.L_2312:
        /*00b0*/ 	.byte	0x04, 0x36
        /*00b2*/ 	.short	(.L_2314 - .L_2313)
.L_2313:
        /*00b4*/ 	.word	0x00000008
.L_2314:


//--------------------- .nv.info._ZN2at6native43_GLOBAL__N__7cc8d1ed_10_Dropout_cu_0e96ed3824fused_dropout_kernel_vecIN3c104HalfEfjLi1ELi16EhEEvNS_4cuda6detail10TensorInfoIKT_T1_EENS7_IS8_SA_EENS7_IT4_SA_EESA_T0_NS_15PhiloxCudaStateE --------------------------
	.section	.nv.info._ZN2at6native43_GLOBAL__N__7cc8d1ed_10_Dropout_cu_0e96ed3824fused_dropout_kernel_vecIN3c104HalfEfjLi1ELi16EhEEvNS_4cuda6detail10TensorInfoIKT_T1_EENS7_IS8_SA_EENS7_IT4_SA_EESA_T0_NS_15PhiloxCudaStateE,"",@"SHT_CUDA_INFO"
	.sectionflags	@""
	.align	4


	//----- nvinfo : EIATTR_CUDA_API_VERSION
	.align		4
        /*0000*/ 	.byte	0x04, 0x37
        /*0002*/ 	.short	(.L_2316 - .L_2315)
.L_2315:
        /*0004*/ 	.word	0x00000082


	//----- nvinfo : EIATTR_KPARAM_INFO
	.align		4
.L_2316:
        /*0008*/ 	.byte	0x04, 0x17
        /*000a*/ 	.short	(.L_2318 - .L_2317)
.L_2317:
        /*000c*/ 	.word	0x00000000
        /*0010*/ 	.short	0x0005
        /*0012*/ 	.short	0x0290
        /*0014*/ 	.byte	0x00, 0xf0, 0x61, 0x00


	//----- nvinfo : EIATTR_KPARAM_INFO
	.align		4
.L_2318:
        /*0018*/ 	.byte	0x04, 0x17
        /*001a*/ 	.short	(.L_2320 - .L_2319)
.L_2319:
        /*001c*/ 	.word	0x00000000
        /*0020*/ 	.short	0x0004
        /*0022*/ 	.short	0x028c
        /*0024*/ 	.byte	0x00, 0xf0, 0x11, 0x00


	//----- nvinfo : EIATTR_KPARAM_INFO
	.align		4
.L_2320:
        /*0028*/ 	.byte	0x04, 0x17
        /*002a*/ 	.short	(.L_2322 - .L_2321)
.L_2321:
        /*002c*/ 	.word	0x00000000
        /*0030*/ 	.short	0x0003
        /*0032*/ 	.short	0x0288
        /*0034*/ 	.byte	0x00, 0xf0, 0x11, 0x00


	//----- nvinfo : EIATTR_KPARAM_INFO
	.align		4
.L_2322:
        /*0038*/ 	.byte	0x04, 0x17
        /*003a*/ 	.short	(.L_2324 - .L_2323)
.L_2323:
        /*003c*/ 	.word	0x00000000
        /*0040*/ 	.short	0x0002
        /*0042*/ 	.short	0x01b0
        /*0044*/ 	.byte	0x00, 0xf0, 0x61, 0x03


	//----- nvinfo : EIATTR_KPARAM_INFO
	.align		4
.L_2324:
        /*0048*/ 	.byte	0x04, 0x17
        /*004a*/ 	.short	(.L_2326 - .L_2325)
.L_2325:
        /*004c*/ 	.word	0x00000000
        /*0050*/ 	.short	0x0001
        /*0052*/ 	.short	0x00d8
        /*0054*/ 	.byte	0x00, 0xf0, 0x61, 0x03


	//----- nvinfo : EIATTR_KPARAM_INFO
	.align		4
.L_2326:
        /*0058*/ 	.byte	0x04, 0x17
        /*005a*/ 	.short	(.L_2328 - .L_2327)
.L_2327:
        /*005c*/ 	.word	0x00000000
        /*0060*/ 	.short	0x0000
        /*0062*/ 	.short	0x0000
        /*0064*/ 	.byte	0x00, 0xf0, 0x61, 0x03


	//----- nvinfo : EIATTR_SPARSE_MMA_MASK
	.align		4
.L_2328:
        /*0068*/ 	.byte	0x03, 0x50
        /*006a*/ 	.short	0x0000


	//----- nvinfo : EIATTR_MAXREG_COUNT
	.align		4
        /*006c*/ 	.byte	0x03, 0x1b
        /*006e*/ 	.short	0x0040


	//----- nvinfo : EIATTR_NUM_BARRIERS
	.align		4
        /*0070*/ 	.byte	0x02, 0x4c
        /*0072*/ 	.byte	0x01
	.zero		1


	//----- nvinfo : EIATTR_MERCURY_ISA_VERSION
	.align		4
        /*0074*/ 	.byte	0x03, 0x5f
        /*0076*/ 	.short	0x0101


	//----- nvinfo : EIATTR_VRC_CTA_INIT_COUNT
	.align		4
        /*0078*/ 	.byte	0x02, 0x4a
	.zero		1
	.zero		1


	//----- nvinfo : EIATTR_EXIT_INSTR_OFFSETS
	.align		4
        /*007c*/ 	.byte	0x04, 0x1c
        /*007e*/ 	.short	(.L_2330 - .L_2329)


	//   ....[0]....
.L_2329:
        /*0080*/ 	.word	0x000005c0


	//   ....[1]....
        /*0084*/ 	.word	0x000024e0


	//----- nvinfo : EIATTR_MAX_THREADS
	.align		4
.L_2330:
        /*0088*/ 	.byte	0x04, 0x05
        /*008a*/ 	.short	(.L_2332 - .L_2331)
.L_2331:
        /*008c*/ 	.word	0x00000100
        /*0090*/ 	.word	0x00000001
        /*0094*/ 	.word	0x00000001


	//----- nvinfo : EIATTR_CRS_STACK_SIZE
	.align		4
.L_2332:
        /*0098*/ 	.byte	0x04, 0x1e
        /*009a*/ 	.short	(.L_2334 - .L_2333)
.L_2333:
        /*009c*/ 	.word	0x00000000


	//----- nvinfo : EIATTR_CBANK_PARAM_SIZE
	.align		4
.L_2334:
        /*00a0*/ 	.byte	0x03, 0x19
        /*00a2*/ 	.short	0x02a8


	//----- nvinfo : EIATTR_PARAM_CBANK
	.align		4
        /*00a4*/ 	.byte	0x04, 0x0a
        /*00a6*/ 	.short	(.L_2336 - .L_2335)
	.align		4
.L_2335:
        /*00a8*/ 	.word	index@(.nv.constant0._ZN2at6native43_GLOBAL__N__7cc8d1ed_10_Dropout_cu_0e96ed3824fused_dropout_kernel_vecIN3c104HalfEfjLi1ELi16EhEEvNS_4cuda6detail10TensorInfoIKT_T1_EENS7_IS8_SA_EENS7_IT4_SA_EESA_T0_NS_15PhiloxCudaStateE)
        /*00ac*/ 	.short	0x0380
        /*00ae*/ 	.short	0x02a8


	//----- nvinfo : EIATTR_SW_WAR
	.align		4
.L_2336:
        /*00b0*/ 	.byte	0x04, 0x36
        /*00b2*/ 	.short	(.L_2338 - .L_2337)
.L_2337:
        /*00b4*/ 	.word	0x00000008
.L_2338:


//--------------------- .nv.info._ZN2at6native43_GLOBAL__N__7cc8d1ed_10_Dropout_cu_0e96ed3820fused_dropout_kernelIffjLin1ELin1EhEEvNS_4cuda6detail10TensorInfoIKT_T1_EENS5_IS6_S8_EENS5_IT4_S8_EES8_T0_NS_15PhiloxCudaStateE --------------------------
	.section	.nv.info._ZN2at6native43_GLOBAL__N__7cc8d1ed_10_Dropout_cu_0e96ed3820fused_dropout_kernelIffjLin1ELin1EhEEvNS_4cuda6detail10TensorInfoIKT_T1_EENS5_IS6_S8_EENS5_IT4_S8_EES8_T0_NS_15PhiloxCudaStateE,"",@"SHT_CUDA_INFO"
	.sectionflags	@""
	.align	4


	//----- nvinfo : EIATTR_CUDA_API_VERSION
	.align		4
        /*0000*/ 	.byte	0x04, 0x37
        /*0002*/ 	.short	(.L_2340 - .L_2339)
.L_2339:
        /*0004*/ 	.word	0x00000082


	//----- nvinfo : EIATTR_KPARAM_INFO
	.align		4
.L_2340:
        /*0008*/ 	.byte	0x04, 0x17
        /*000a*/ 	.short	(.L_2342 - .L_2341)
.L_2341:
        /*000c*/ 	.word	0x00000000
        /*0010*/ 	.short	0x0005
        /*0012*/ 	.short	0x0290
        /*0014*/ 	.byte	0x00, 0xf0, 0x61, 0x00


	//----- nvinfo : EIATTR_KPARAM_INFO
	.align		4
.L_2342:
        /*0018*/ 	.byte	0x04, 0x17
        /*001a*/ 	.short	(.L_2344 - .L_2343)
.L_2343:
        /*001c*/ 	.word	0x00000000
        /*0020*/ 	.short	0x0004
        /*0022*/ 	.short	0x028c
        /*0024*/ 	.byte	0x00, 0xf0, 0x11, 0x00


	//----- nvinfo : EIATTR_KPARAM_INFO
	.align		4
.L_2344:
        /*0028*/ 	.byte	0x04, 0x17
        /*002a*/ 	.short	(.L_2346 - .L_2345)
.L_2345:
        /*002c*/ 	.word	0x00000000
        /*0030*/ 	.short	0x0003
        /*0032*/ 	.short	0x0288
        /*0034*/ 	.byte	0x00, 0xf0, 0x11, 0x00


	//----- nvinfo : EIATTR_KPARAM_INFO
	.align		4
.L_2346:
        /*0038*/ 	.byte	0x04, 0x17
        /*003a*/ 	.short	(.L_2348 - .L_2347)
.L_2347:
        /*003c*/ 	.word	0x00000000
        /*0040*/ 	.short	0x0002
        /*0042*/ 	.short	0x01b0
        /*0044*/ 	.byte	0x00, 0xf0, 0x61, 0x03


	//----- nvinfo : EIATTR_KPARAM_INFO
	.align		4
.L_2348:
        /*0048*/ 	.byte	0x04, 0x17
        /*004a*/ 	.short	(.L_2350 - .L_2349)
.L_2349:
        /*004c*/ 	.word	0x00000000
        /*0050*/ 	.short	0x0001
        /*0052*/ 	.short	0x00d8
        /*0054*/ 	.byte	0x00, 0xf0, 0x61, 0x03


	//----- nvinfo : EIATTR_KPARAM_INFO
	.align		4
.L_2350:
        /*0058*/ 	.byte	0x04, 0x17
        /*005a*/ 	.short	(.L_2352 - .L_2351)
.L_2351:
        /*005c*/ 	.word	0x00000000
        /*0060*/ 	.short	0x0000
        /*0062*/ 	.short	0x0000
        /*0064*/ 	.byte	0x00, 0xf0, 0x61, 0x03


	//----- nvinfo : EIATTR_SPARSE_MMA_MASK
	.align		4
.L_2352:
        /*0068*/ 	.byte	0x03, 0x50
        /*006a*/ 	.short	0x0000


	//----- nvinfo : EIATTR_MAXREG_COUNT
	.align		4
        /*006c*/ 	.byte	0x03, 0x1b
        /*006e*/ 	.short	0x0040


	//----- nvinfo : EIATTR_NUM_BARRIERS
	.align		4
        /*0070*/ 	.byte	0x02, 0x4c
        /*0072*/ 	.byte	0x01
	.zero		1


	//----- nvinfo : EIATTR_MERCURY_ISA_VERSION
	.align		4
        /*0074*/ 	.byte	0x03, 0x5f
        /*0076*/ 	.short	0x0101


	//----- nvinfo : EIATTR_VRC_CTA_INIT_COUNT
	.align		4
        /*0078*/ 	.byte	0x02, 0x4a
	.zero		1
	.zero		1


	//----- nvinfo : EIATTR_EXIT_INSTR_OFFSETS
	.align		4
        /*007c*/ 	.byte	0x04, 0x1c
        /*007e*/ 	.short	(.L_2354 - .L_2353)


	//   ....[0]....
.L_2353:
        /*0080*/ 	.word	0x000007c0


	//   ....[1]....
        /*0084*/ 	.word	0x0000e7f0


	//----- nvinfo : EIATTR_MAX_THREADS
	.align		4
.L_2354:
        /*0088*/ 	.byte	0x04, 0x05
        /*008a*/ 	.short	(.L_2356 - .L_2355)
.L_2355:
        /*008c*/ 	.word	0x00000100
        /*0090*/ 	.word	0x00000001
        /*0094*/ 	.word	0x00000001


	//----- nvinfo : EIATTR_CRS_STACK_SIZE
	.align		4
.L_2356:
        /*0098*/ 	.byte	0x04, 0x1e
        /*009a*/ 	.short	(.L_2358 - .L_2357)
.L_2357:
        /*009c*/ 	.word	0x00000000


	//----- nvinfo : EIATTR_CBANK_PARAM_SIZE
	.align		4
.L_2358:
        /*00a0*/ 	.byte	0x03, 0x19
        /*00a2*/ 	.short	0x02a8


	//----- nvinfo : EIATTR_PARAM_CBANK
	.align		4
        /*00a4*/ 	.byte	0x04, 0x0a
        /*00a6*/ 	.short	(.L_2360 - .L_2359)
	.align		4
.L_2359:
        /*00a8*/ 	.word	index@(.nv.constant0._ZN2at6native43_GLOBAL__N__7cc8d1ed_10_Dropout_cu_0e96ed3820fused_dropout_kernelIffjLin1ELin1EhEEvNS_4cuda6detail10TensorInfoIKT_T1_EENS5_IS6_S8_EENS5_IT4_S8_EES8_T0_NS_15PhiloxCudaStateE)
        /*00ac*/ 	.short	0x0380
        /*00ae*/ 	.short	0x02a8


	//----- nvinfo : EIATTR_SW_WAR
	.align		4
.L_2360:
        /*00b0*/ 	.byte	0x04, 0x36
        /*00b2*/ 	.short	(.L_2362 - .L_2361)
.L_2361:
        /*00b4*/ 	.word	0x00000008
.L_2362:


//--------------------- .nv.info._ZN2at6native43_GLOBAL__N__7cc8d1ed_10_Dropout_cu_0e96ed3820fused_dropout_kernelIffjLin1ELi1EhEEvNS_4cuda6detail10TensorInfoIKT_T1_EENS5_IS6_S8_EENS5_IT4_S8_EES8_T0_NS_15PhiloxCudaStateE --------------------------
	.section	.nv.info._ZN2at6native43_GLOBAL__N__7cc8d1ed_10_Dropout_cu_0e96ed3820fused_dropout_kernelIffjLin1ELi1EhEEvNS_4cuda6detail10TensorInfoIKT_T1_EENS5_IS6_S8_EENS5_IT4_S8_EES8_T0_NS_15PhiloxCudaStateE,"",@"SHT_CUDA_INFO"
	.sectionflags	@""
	.align	4


	//----- nvinfo : EIATTR_CUDA_API_VERSION
	.align		4
        /*0000*/ 	.byte	0x04, 0x37
        /*0002*/ 	.short	(.L_2364 - .L_2363)
.L_2363:
        /*0004*/ 	.word	0x00000082


	//----- nvinfo : EIATTR_KPARAM_INFO
	.align		4
.L_2364:
        /*0008*/ 	.byte	0x04, 0x17
        /*000a*/ 	.short	(.L_2366 - .L_2365)
.L_2365:
        /*000c*/ 	.word	0x00000000
        /*0010*/ 	.short	0x0005
        /*0012*/ 	.short	0x0290
        /*0014*/ 	.byte	0x00, 0xf0, 0x61, 0x00


	//----- nvinfo : EIATTR_KPARAM_INFO
	.align		4
.L_2366:
        /*0018*/ 	.byte	0x04, 0x17
        /*001a*/ 	.short	(.L_2368 - .L_2367)
.L_2367:
        /*001c*/ 	.word	0x00000000
        /*0020*/ 	.short	0x0004
        /*0022*/ 	.short	0x028c
        /*0024*/ 	.byte	0x00, 0xf0, 0x11, 0x00


	//----- nvinfo : EIATTR_KPARAM_INFO
	.align		4
.L_2368:
        /*0028*/ 	.byte	0x04, 0x17
        /*002a*/ 	.short	(.L_2370 - .L_2369)
.L_2369:
        /*002c*/ 	.word	0x00000000
        /*0030*/ 	.short	0x0003
        /*0032*/ 	.short	0x0288
        /*0034*/ 	.byte	0x00, 0xf0, 0x11, 0x00


	//----- nvinfo : EIATTR_KPARAM_INFO
	.align		4
.L_2370:
        /*0038*/ 	.byte	0x04, 0x17
        /*003a*/ 	.short	(.L_2372 - .L_2371)
.L_2371:
        /*003c*/ 	.word	0x00000000
        /*0040*/ 	.short	0x0002
        /*0042*/ 	.short	0x01b0
        /*0044*/ 	.byte	0x00, 0xf0, 0x61, 0x03


	//----- nvinfo : EIATTR_KPARAM_INFO
	.align		4
.L_2372:
        /*0048*/ 	.byte	0x04, 0x17
        /*004a*/ 	.short	(.L_2374 - .L_2373)
.L_2373:
        /*004c*/ 	.word	0x00000000
        /*0050*/ 	.short	0x0001
        /*0052*/ 	.short	0x00d8
        /*0054*/ 	.byte	0x00, 0xf0, 0x61, 0x03


	//----- nvinfo : EIATTR_KPARAM_INFO
	.align		4
.L_2374:
        /*0058*/ 	.byte	0x04, 0x17
        /*005a*/ 	.short	(.L_2376 - .L_2375)
.L_2375:
        /*005c*/ 	.word	0x00000000
        /*0060*/ 	.short	0x0000
        /*0062*/ 	.short	0x0000
        /*0064*/ 	.byte	0x00, 0xf0, 0x61, 0x03


	//----- nvinfo : EIATTR_SPARSE_MMA_MASK
	.align		4
.L_2376:
        /*0068*/ 	.byte	0x03, 0x50
        /*006a*/ 	.short	0x0000


	//----- nvinfo : EIATTR_MAXREG_COUNT
	.align		4
        /*006c*/ 	.byte	0x03, 0x1b
        /*006e*/ 	.short	0x0040


	//----- nvinfo : EIATTR_NUM_BARRIERS
	.align		4
        /*0070*/ 	.byte	0x02, 0x4c
        /*0072*/ 	.byte	0x01
	.zero		1


	//----- nvinfo : EIATTR_MERCURY_ISA_VERSION
	.align		4
        /*0074*/ 	.byte	0x03, 0x5f
        /*0076*/ 	.short	0x0101


	//----- nvinfo : EIATTR_VRC_CTA_INIT_COUNT
	.align		4
        /*0078*/ 	.byte	0x02, 0x4a
	.zero		1
	.zero		1


	//----- nvinfo : EIATTR_EXIT_INSTR_OFFSETS
	.align		4
        /*007c*/ 	.byte	0x04, 0x1c
        /*007e*/ 	.short	(.L_2378 - .L_2377)


	//   ....[0]....
.L_2377:
        /*0080*/ 	.word	0x000007f0


	//   ....[1]....
        /*0084*/ 	.word	0x00007d60


	//----- nvinfo : EIATTR_MAX_THREADS
	.align		4
.L_2378:
        /*0088*/ 	.byte	0x04, 0x05
        /*008a*/ 	.short	(.L_2380 - .L_2379)
.L_2379:
        /*008c*/ 	.word	0x00000100
        /*0090*/ 	.word	0x00000001
        /*0094*/ 	.word	0x00000001


	//----- nvinfo : EIATTR_CRS_STACK_SIZE
	.align		4
.L_2380:
        /*0098*/ 	.byte	0x04, 0x1e
        /*009a*/ 	.short	(.L_2382 - .L_2381)
.L_2381:
        /*009c*/ 	.word	0x00000000


	//----- nvinfo : EIATTR_CBANK_PARAM_SIZE
	.align		4
.L_2382:
        /*00a0*/ 	.byte	0x03, 0x19
        /*00a2*/ 	.short	0x02a8


	//----- nvinfo : EIATTR_PARAM_CBANK
	.align		4
        /*00a4*/ 	.byte	0x04, 0x0a
        /*00a6*/ 	.short	(.L_2384 - .L_2383)
	.align		4
.L_2383:
        /*00a8*/ 	.word	index@(.nv.constant0._ZN2at6native43_GLOBAL__N__7cc8d1ed_10_Dropout_cu_0e96ed3820fused_dropout_kernelIffjLin1ELi1EhEEvNS_4cuda6detail10TensorInfoIKT_T1_EENS5_IS6_S8_EENS5_IT4_S8_EES8_T0_NS_15PhiloxCudaStateE)
        /*00ac*/ 	.short	0x0380
        /*00ae*/ 	.short	0x02a8


	//----- nvinfo : EIATTR_SW_WAR
	.align		4
.L_2384:
        /*00b0*/ 	.byte	0x04, 0x36
        /*00b2*/ 	.short	(.L_2386 - .L_2385)
.L_2385:
        /*00b4*/ 	.word	0x00000008
.L_2386:


//--------------------- .nv.info._ZN2at6native43_GLOBAL__N__7cc8d1ed_10_Dropout_cu_0e96ed3820fused_dropout_kernelIffjLi1ELi1EhEEvNS_4cuda6detail10TensorInfoIKT_T1_EENS5_IS6_S8_EENS5_IT4_S8_EES8_T0_NS_15PhiloxCudaStateE --------------------------
	.section	.nv.info._ZN2at6native43_GLOBAL__N__7cc8d1ed_10_Dropout_cu_0e96ed3820fused_dropout_kernelIffjLi1ELi1EhEEvNS_4cuda6detail10TensorInfoIKT_T1_EENS5_IS6_S8_EENS5_IT4_S8_EES8_T0_NS_15PhiloxCudaStateE,"",@"SHT_CUDA_INFO"
	.sectionflags	@""
	.align	4


	//----- nvinfo : EIATTR_CUDA_API_VERSION
	.align		4
        /*0000*/ 	.byte	0x04, 0x37
        /*0002*/ 	.short	(.L_2388 - .L_2387)
.L_2387:
        /*0004*/ 	.word	0x00000082


	//----- nvinfo : EIATTR_KPARAM_INFO
	.align		4
.L_2388:
        /*0008*/ 	.byte	0x04, 0x17
        /*000a*/ 	.short	(.L_2390 - .L_2389)
.L_2389:
        /*000c*/ 	.word	0x00000000
        /*0010*/ 	.short	0x0005
        /*0012*/ 	.short	0x0290
        /*0014*/ 	.byte	0x00, 0xf0, 0x61, 0x00


	//----- nvinfo : EIATTR_KPARAM_INFO
	.align		4
.L_2390:
        /*0018*/ 	.byte	0x04, 0x17
        /*001a*/ 	.short	(.L_2392 - .L_2391)
.L_2391:
        /*001c*/ 	.word	0x00000000
        /*0020*/ 	.short	0x0004
        /*0022*/ 	.short	0x028c
        /*0024*/ 	.byte	0x00, 0xf0, 0x11, 0x00


	//----- nvinfo : EIATTR_KPARAM_INFO
	.align		4
.L_2392:
        /*0028*/ 	.byte	0x04, 0x17
        /*002a*/ 	.short	(.L_2394 - .L_2393)
.L_2393:
        /*002c*/ 	.word	0x00000000
        /*0030*/ 	.short	0x0003
        /*0032*/ 	.short	0x0288
        /*0034*/ 	.byte	0x00, 0xf0, 0x11, 0x00


	//----- nvinfo : EIATTR_KPARAM_INFO
	.align		4
.L_2394:
        /*0038*/ 	.byte	0x04, 0x17
        /*003a*/ 	.short	(.L_2396 - .L_2395)
.L_2395:
        /*003c*/ 	.word	0x00000000
        /*0040*/ 	.short	0x0002
        /*0042*/ 	.short	0x01b0
        /*0044*/ 	.byte	0x00, 0xf0, 0x61, 0x03


	//----- nvinfo : EIATTR_KPARAM_INFO
	.align		4
.L_2396:
        /*0048*/ 	.byte	0x04, 0x17
        /*004a*/ 	.short	(.L_2398 - .L_2397)
.L_2397:
        /*004c*/ 	.word	0x00000000
        /*0050*/ 	.short	0x0001
        /*0052*/ 	.short	0x00d8
        /*0054*/ 	.byte	0x00, 0xf0, 0x61, 0x03


	//----- nvinfo : EIATTR_KPARAM_INFO
	.align		4
.L_2398:
        /*0058*/ 	.byte	0x04, 0x17
        /*005a*/ 	.short	(.L_2400 - .L_2399)
.L_2399:
        /*005c*/ 	.word	0x00000000
        /*0060*/ 	.short	0x0000
        /*0062*/ 	.short	0x0000
        /*0064*/ 	.byte	0x00, 0xf0, 0x61, 0x03


	//----- nvinfo : EIATTR_SPARSE_MMA_MASK
	.align		4
.L_2400:
        /*0068*/ 	.byte	0x03, 0x50
        /*006a*/ 	.short	0x0000


	//----- nvinfo : EIATTR_MAXREG_COUNT
	.align		4
        /*006c*/ 	.byte	0x03, 0x1b
        /*006e*/ 	.short	0x0040


	//----- nvinfo : EIATTR_NUM_BARRIERS
	.align		4
        /*0070*/ 	.byte	0x02, 0x4c
        /*0072*/ 	.byte	0x01
	.zero		1


	//----- nvinfo : EIATTR_MERCURY_ISA_VERSION
	.align		4
        /*0074*/ 	.byte	0x03, 0x5f
        /*0076*/ 	.short	0x0101


	//----- nvinfo : EIATTR_VRC_CTA_INIT_COUNT
	.align		4
        /*0078*/ 	.byte	0x02, 0x4a
	.zero		1
	.zero		1


	//----- nvinfo : EIATTR_EXIT_INSTR_OFFSETS
	.align		4
        /*007c*/ 	.byte	0x04, 0x1c
        /*007e*/ 	.short	(.L_2402 - .L_2401)


	//   ....[0]....
.L_2401:
        /*0080*/ 	.word	0x000007e0


	//   ....[1]....
        /*0084*/ 	.word	0x00001330


	//----- nvinfo : EIATTR_MAX_THREADS
	.align		4
.L_2402:
        /*0088*/ 	.byte	0x04, 0x05
        /*008a*/ 	.short	(.L_2404 - .L_2403)
.L_2403:
        /*008c*/ 	.word	0x00000100
        /*0090*/ 	.word	0x00000001
        /*0094*/ 	.word	0x00000001


	//----- nvinfo : EIATTR_CRS_STACK_SIZE
	.align		4
.L_2404:
        /*0098*/ 	.byte	0x04, 0x1e
        /*009a*/ 	.short	(.L_2406 - .L_2405)
.L_2405:
        /*009c*/ 	.word	0x00000000


	//----- nvinfo : EIATTR_CBANK_PARAM_SIZE
	.align		4
.L_2406:
        /*00a0*/ 	.byte	0x03, 0x19
        /*00a2*/ 	.short	0x02a8


	//----- nvinfo : EIATTR_PARAM_CBANK
	.align		4
        /*00a4*/ 	.byte	0x04, 0x0a
        /*00a6*/ 	.short	(.L_2408 - .L_2407)
	.align		4
.L_2407:
        /*00a8*/ 	.word	index@(.nv.constant0._ZN2at6native43_GLOBAL__N__7cc8d1ed_10_Dropout_cu_0e96ed3820fused_dropout_kernelIffjLi1ELi1EhEEvNS_4cuda6detail10TensorInfoIKT_T1_EENS5_IS6_S8_EENS5_IT4_S8_EES8_T0_NS_15PhiloxCudaStateE)
        /*00ac*/ 	.short	0x0380
        /*00ae*/ 	.short	0x02a8


	//----- nvinfo : EIATTR_SW_WAR
	.align		4
.L_2408:
        /*00b0*/ 	.byte	0x04, 0x36
        /*00b2*/ 	.short	(.L_2410 - .L_2409)
.L_2409:
        /*00b4*/ 	.word	0x00000008
.L_2410:


//--------------------- .nv.info._ZN2at6native43_GLOBAL__N__7cc8d1ed_10_Dropout_cu_0e96ed3824fused_dropout_kernel_vecIffjLi1ELi2EhEEvNS_4cuda6detail10TensorInfoIKT_T1_EENS5_IS6_S8_EENS5_IT4_S8_EES8_T0_NS_15PhiloxCudaStateE --------------------------
	.section	.nv.info._ZN2at6native43_GLOBAL__N__7cc8d1ed_10_Dropout_cu_0e96ed3824fused_dropout_kernel_vecIffjLi1ELi2EhEEvNS_4cuda6detail10TensorInfoIKT_T1_EENS5_IS6_S8_EENS5_IT4_S8_EES8_T0_NS_15PhiloxCudaStateE,"",@"SHT_CUDA_INFO"
	.sectionflags	@""
	.align	4


	//----- nvinfo : EIATTR_CUDA_API_VERSION
	.align		4
        /*0000*/ 	.byte	0x04, 0x37
        /*0002*/ 	.short	(.L_2412 - .L_2411)
.L_2411:
        /*0004*/ 	.word	0x00000082


	//----- nvinfo : EIATTR_KPARAM_INFO
	.align		4
.L_2412:
        /*0008*/ 	.byte	0x04, 0x17
        /*000a*/ 	.short	(.L_2414 - .L_2413)
.L_2413:
        /*000c*/ 	.word	0x00000000
        /*0010*/ 	.short	0x0005
        /*0012*/ 	.short	0x0290
        /*0014*/ 	.byte	0x00, 0xf0, 0x61, 0x00


	//----- nvinfo : EIATTR_KPARAM_INFO
	.align		4
.L_2414:
        /*0018*/ 	.byte	0x04, 0x17
        /*001a*/ 	.short	(.L_2416 - .L_2415)
.L_2415:
        /*001c*/ 	.word	0x00000000
        /*0020*/ 	.short	0x0004
        /*0022*/ 	.short	0x028c
        /*0024*/ 	.byte	0x00, 0xf0, 0x11, 0x00


	//----- nvinfo : EIATTR_KPARAM_INFO
	.align		4
.L_2416:
        /*0028*/ 	.byte	0x04, 0x17
        /*002a*/ 	.short	(.L_2418 - .L_2417)
.L_2417:
        /*002c*/ 	.word	0x00000000
        /*0030*/ 	.short	0x0003
        /*0032*/ 	.short	0x0288
        /*0034*/ 	.byte	0x00, 0xf0, 0x11, 0x00


	//----- nvinfo : EIATTR_KPARAM_INFO
	.align		4
.L_2418:
        /*0038*/ 	.byte	0x04, 0x17
        /*003a*/ 	.short	(.L_2420 - .L_2419)
.L_2419:
        /*003c*/ 	.word	0x00000000
        /*0040*/ 	.short	0x0002
        /*0042*/ 	.short	0x01b0
        /*0044*/ 	.byte	0x00, 0xf0, 0x61, 0x03


	//----- nvinfo : EIATTR_KPARAM_INFO
	.align		4
.L_2420:
        /*0048*/ 	.byte	0x04, 0x17
        /*004a*/ 	.short	(.L_2422 - .L_2421)
.L_2421:
        /*004c*/ 	.word	0x00000000
        /*0050*/ 	.short	0x0001
        /*0052*/ 	.short	0x00d8
        /*0054*/ 	.byte	0x00, 0xf0, 0x61, 0x03


	//----- nvinfo : EIATTR_KPARAM_INFO
	.align		4
.L_2422:
        /*0058*/ 	.byte	0x04, 0x17
        /*005a*/ 	.short	(.L_2424 - .L_2423)
.L_2423:
        /*005c*/ 	.word	0x00000000
        /*0060*/ 	.short	0x0000
        /*0062*/ 	.short	0x0000
        /*0064*/ 	.byte	0x00, 0xf0, 0x61, 0x03


	//----- nvinfo : EIATTR_SPARSE_MMA_MASK
	.align		4
.L_2424:
        /*0068*/ 	.byte	0x03, 0x50
        /*006a*/ 	.short	0x0000


	//----- nvinfo : EIATTR_MAXREG_COUNT
	.align		4
        /*006c*/ 	.byte	0x03, 0x1b
        /*006e*/ 	.short	0x0040


	//----- nvinfo : EIATTR_NUM_BARRIERS
	.align		4
        /*0070*/ 	.byte	0x02, 0x4c
        /*0072*/ 	.byte	0x01
	.zero		1


	//----- nvinfo : EIATTR_MERCURY_ISA_VERSION
	.align		4
        /*0074*/ 	.byte	0x03, 0x5f
        /*0076*/ 	.short	0x0101


	//----- nvinfo : EIATTR_VRC_CTA_INIT_COUNT
	.align		4
        /*0078*/ 	.byte	0x02, 0x4a
	.zero		1
	.zero		1


	//----- nvinfo : EIATTR_EXIT_INSTR_OFFSETS
	.align		4
        /*007c*/ 	.byte	0x04, 0x1c
        /*007e*/ 	.short	(.L_2426 - .L_2425)


	//   ....[0]....
.L_2425:
        /*0080*/ 	.word	0x00000150


	//   ....[1]....
        /*0084*/ 	.word	0x00000d20


	//----- nvinfo : EIATTR_MAX_THREADS
	.align		4
.L_2426:
        /*0088*/ 	.byte	0x04, 0x05
        /*008a*/ 	.short	(.L_2428 - .L_2427)
.L_2427:
        /*008c*/ 	.word	0x00000100
        /*0090*/ 	.word	0x00000001
        /*0094*/ 	.word	0x00000001


	//----- nvinfo : EIATTR_CRS_STACK_SIZE
	.align		4
.L_2428:
        /*0098*/ 	.byte	0x04, 0x1e
        /*009a*/ 	.short	(.L_2430 - .L_2429)
.L_2429:
        /*009c*/ 	.word	0x00000000


	//----- nvinfo : EIATTR_CBANK_PARAM_SIZE
	.align		4
.L_2430:
        /*00a0*/ 	.byte	0x03, 0x19
        /*00a2*/ 	.short	0x02a8


	//----- nvinfo : EIATTR_PARAM_CBANK
	.align		4
        /*00a4*/ 	.byte	0x04, 0x0a
        /*00a6*/ 	.short	(.L_2432 - .L_2431)
	.align		4
.L_2431:
        /*00a8*/ 	.word	index@(.nv.constant0._ZN2at6native43_GLOBAL__N__7cc8d1ed_10_Dropout_cu_0e96ed3824fused_dropout_kernel_vecIffjLi1ELi2EhEEvNS_4cuda6detail10TensorInfoIKT_T1_EENS5_IS6_S8_EENS5_IT4_S8_EES8_T0_NS_15PhiloxCudaStateE)
        /*00ac*/ 	.short	0x0380
        /*00ae*/ 	.short	0x02a8


	//----- nvinfo : EIATTR_SW_WAR
	.align		4
.L_2432:
        /*00b0*/ 	.byte	0x04, 0x36
        /*00b2*/ 	.short	(.L_2434 - .L_2433)
.L_2433:
        /*00b4*/ 	.word	0x00000008
.L_2434:


//--------------------- .nv.info._ZN2at6native43_GLOBAL__N__7cc8d1ed_10_Dropout_cu_0e96ed3824fused_dropout_kernel_vecIffjLi1ELi4EhEEvNS_4cuda6detail10TensorInfoIKT_T1_EENS5_IS6_S8_EENS5_IT4_S8_EES8_T0_NS_15PhiloxCudaStateE --------------------------
	.section	.nv.info._ZN2at6native43_GLOBAL__N__7cc8d1ed_10_Dropout_cu_0e96ed3824fused_dropout_kernel_vecIffjLi1ELi4EhEEvNS_4cuda6detail10TensorInfoIKT_T1_EENS5_IS6_S8_EENS5_IT4_S8_EES8_T0_NS_15PhiloxCudaStateE,"",@"SHT_CUDA_INFO"
	.sectionflags	@""
	.align	4


	//----- nvinfo : EIATTR_CUDA_API_VERSION
	.align		4
        /*0000*/ 	.byte	0x04, 0x37
        /*0002*/ 	.short	(.L_2436 - .L_2435)
.L_2435:
        /*0004*/ 	.word	0x00000082


	//----- nvinfo : EIATTR_KPARAM_INFO
	.align		4
.L_2436:
        /*0008*/ 	.byte	0x04, 0x17
        /*000a*/ 	.short	(.L_2438 - .L_2437)
.L_2437:
        /*000c*/ 	.word	0x00000000
        /*0010*/ 	.short	0x0005
        /*0012*/ 	.short	0x0290
        /*0014*/ 	.byte	0x00, 0xf0, 0x61, 0x00


	//----- nvinfo : EIATTR_KPARAM_INFO
	.align		4
.L_2438:
        /*0018*/ 	.byte	0x04, 0x17
        /*001a*/ 	.short	(.L_2440 - .L_2439)
.L_2439:
        /*001c*/ 	.word	0x00000000
        /*0020*/ 	.short	0x0004
        /*0022*/ 	.short	0x028c
        /*0024*/ 	.byte	0x00, 0xf0, 0x11, 0x00


	//----- nvinfo : EIATTR_KPARAM_INFO
	.align		4
.L_2440:
        /*0028*/ 	.byte	0x04, 0x17
        /*002a*/ 	.short	(.L_2442 - .L_2441)
.L_2441:
        /*002c*/ 	.word	0x00000000
        /*0030*/ 	.short	0x0003
        /*0032*/ 	.short	0x0288
        /*0034*/ 	.byte	0x00, 0xf0, 0x11, 0x00


	//----- nvinfo : EIATTR_KPARAM_INFO
	.align		4
.L_2442:
        /*0038*/ 	.byte	0x04, 0x17
        /*003a*/ 	.short	(.L_2444 - .L_2443)
.L_2443:
        /*003c*/ 	.word	0x00000000
        /*0040*/ 	.short	0x0002
        /*0042*/ 	.short	0x01b0
        /*0044*/ 	.byte	0x00, 0xf0, 0x61, 0x03


	//----- nvinfo : EIATTR_KPARAM_INFO
	.align		4
.L_2444:
        /*0048*/ 	.byte	0x04, 0x17
        /*004a*/ 	.short	(.L_2446 - .L_2445)
.L_2445:
        /*004c*/ 	.word	0x00000000
        /*0050*/ 	.short	0x0001
        /*0052*/ 	.short	0x00d8
        /*0054*/ 	.byte	0x00, 0xf0, 0x61, 0x03


	//----- nvinfo : EIATTR_KPARAM_INFO
	.align		4
.L_2446:
        /*0058*/ 	.byte	0x04, 0x17
        /*005a*/ 	.short	(.L_2448 - .L_2447)
.L_2447:
        /*005c*/ 	.word	0x00000000
        /*0060*/ 	.short	0x0000
        /*0062*/ 	.short	0x0000
        /*0064*/ 	.byte	0x00, 0xf0, 0x61, 0x03


	//----- nvinfo : EIATTR_SPARSE_MMA_MASK
	.align		4
.L_2448:
        /*0068*/ 	.byte	0x03, 0x50
        /*006a*/ 	.short	0x0000


	//----- nvinfo : EIATTR_MAXREG_COUNT
	.align		4
        /*006c*/ 	.byte	0x03, 0x1b
        /*006e*/ 	.short	0x0040


	//----- nvinfo : EIATTR_NUM_BARRIERS
	.align		4
        /*0070*/ 	.byte	0x02, 0x4c
        /*0072*/ 	.byte	0x01
	.zero		1


	//----- nvinfo : EIATTR_MERCURY_ISA_VERSION
	.align		4
        /*0074*/ 	.byte	0x03, 0x5f
        /*0076*/ 	.short	0x0101


	//----- nvinfo : EIATTR_VRC_CTA_INIT_COUNT
	.align		4
        /*0078*/ 	.byte	0x02, 0x4a
	.zero		1
	.zero		1


	//----- nvinfo : EIATTR_EXIT_INSTR_OFFSETS
	.align		4
        /*007c*/ 	.byte	0x04, 0x1c
        /*007e*/ 	.short	(.L_2450 - .L_2449)


	//   ....[0]....
.L_2449:
        /*0080*/ 	.word	0x000001a0


	//   ....[1]....
        /*0084*/ 	.word	0x00000f00


	//----- nvinfo : EIATTR_MAX_THREADS
	.align		4
.L_2450:
        /*0088*/ 	.byte	0x04, 0x05
        /*008a*/ 	.short	(.L_2452 - .L_2451)
.L_2451:
        /*008c*/ 	.word	0x00000100
        /*0090*/ 	.word	0x00000001
        /*0094*/ 	.word	0x00000001


	//----- nvinfo : EIATTR_CRS_STACK_SIZE
	.align		4
.L_2452:
        /*0098*/ 	.byte	0x04, 0x1e
        /*009a*/ 	.short	(.L_2454 - .L_2453)
.L_2453:
        /*009c*/ 	.word	0x00000000


	//----- nvinfo : EIATTR_CBANK_PARAM_SIZE
	.align		4
.L_2454:
        /*00a0*/ 	.byte	0x03, 0x19
        /*00a2*/ 	.short	0x02a8


	//----- nvinfo : EIATTR_PARAM_CBANK
	.align		4
        /*00a4*/ 	.byte	0x04, 0x0a
        /*00a6*/ 	.short	(.L_2456 - .L_2455)
	.align		4
.L_2455:
        /*00a8*/ 	.word	index@(.nv.constant0._ZN2at6native43_GLOBAL__N__7cc8d1ed_10_Dropout_cu_0e96ed3824fused_dropout_kernel_vecIffjLi1ELi4EhEEvNS_4cuda6detail10TensorInfoIKT_T1_EENS5_IS6_S8_EENS5_IT4_S8_EES8_T0_NS_15PhiloxCudaStateE)
        /*00ac*/ 	.short	0x0380
        /*00ae*/ 	.short	0x02a8


	//----- nvinfo : EIATTR_SW_WAR
	.align		4
.L_2456:
        /*00b0*/ 	.byte	0x04, 0x36
        /*00b2*/ 	.short	(.L_2458 - .L_2457)
.L_2457:
        /*00b4*/ 	.word	0x00000008
.L_2458:


//--------------------- .nv.info._ZN2at6native43_GLOBAL__N__7cc8d1ed_10_Dropout_cu_0e96ed3824fused_dropout_kernel_vecIffjLi1ELi8EhEEvNS_4cuda6detail10TensorInfoIKT_T1_EENS5_IS6_S8_EENS5_IT4_S8_EES8_T0_NS_15PhiloxCudaStateE --------------------------
	.section	.nv.info._ZN2at6native43_GLOBAL__N__7cc8d1ed_10_Dropout_cu_0e96ed3824fused_dropout_kernel_vecIffjLi1ELi8EhEEvNS_4cuda6detail10TensorInfoIKT_T1_EENS5_IS6_S8_EENS5_IT4_S8_EES8_T0_NS_15PhiloxCudaStateE,"",@"SHT_CUDA_INFO"
	.sectionflags	@""
	.align	4


	//----- nvinfo : EIATTR_CUDA_API_VERSION
	.align		4
        /*0000*/ 	.byte	0x04, 0x37
        /*0002*/ 	.short	(.L_2460 - .L_2459)
.L_2459:
        /*0004*/ 	.word	0x00000082


	//----- nvinfo : EIATTR_KPARAM_INFO
	.align		4
.L_2460:
        /*0008*/ 	.byte	0x04, 0x17
        /*000a*/ 	.short	(.L_2462 - .L_2461)
.L_2461:
        /*000c*/ 	.word	0x00000000
        /*0010*/ 	.short	0x0005
        /*0012*/ 	.short	0x0290
        /*0014*/ 	.byte	0x00, 0xf0, 0x61, 0x00


	//----- nvinfo : EIATTR_KPARAM_INFO
	.align		4
.L_2462:
        /*0018*/ 	.byte	0x04, 0x17
        /*001a*/ 	.short	(.L_2464 - .L_2463)
.L_2463:
        /*001c*/ 	.word	0x00000000
        /*0020*/ 	.short	0x0004
        /*0022*/ 	.short	0x028c
        /*0024*/ 	.byte	0x00, 0xf0, 0x11, 0x00


	//----- nvinfo : EIATTR_KPARAM_INFO
	.align		4
.L_2464:
        /*0028*/ 	.byte	0x04, 0x17
        /*002a*/ 	.short	(.L_2466 - .L_2465)
.L_2465:
        /*002c*/ 	.word	0x00000000
        /*0030*/ 	.short	0x0003
        /*0032*/ 	.short	0x0288
        /*0034*/ 	.byte	0x00, 0xf0, 0x11, 0x00


	//----- nvinfo : EIATTR_KPARAM_INFO
	.align		4
.L_2466:
        /*0038*/ 	.byte	0x04, 0x17
        /*003a*/ 	.short	(.L_2468 - .L_2467)
.L_2467:
        /*003c*/ 	.word	0x00000000
        /*0040*/ 	.short	0x0002
        /*0042*/ 	.short	0x01b0
        /*0044*/ 	.byte	0x00, 0xf0, 0x61, 0x03


	//----- nvinfo : EIATTR_KPARAM_INFO
	.align		4
.L_2468:
        /*0048*/ 	.byte	0x04, 0x17
        /*004a*/ 	.short	(.L_2470 - .L_2469)
.L_2469:
        /*004c*/ 	.word	0x00000000
        /*0050*/ 	.short	0x0001
        /*0052*/ 	.short	0x00d8
        /*0054*/ 	.byte	0x00, 0xf0, 0x61, 0x03


	//----- nvinfo : EIATTR_KPARAM_INFO
	.align		4
.L_2470:
        /*0058*/ 	.byte	0x04, 0x17
        /*005a*/ 	.short	(.L_2472 - .L_2471)
.L_2471:
        /*005c*/ 	.word	0x00000000
        /*0060*/ 	.short	0x0000
        /*0062*/ 	.short	0x0000
        /*0064*/ 	.byte	0x00, 0xf0, 0x61, 0x03


	//----- nvinfo : EIATTR_SPARSE_MMA_MASK
	.align		4
.L_2472:
        /*0068*/ 	.byte	0x03, 0x50
        /*006a*/ 	.short	0x0000


	//----- nvinfo : EIATTR_MAXREG_COUNT
	.align		4
        /*006c*/ 	.byte	0x03, 0x1b
        /*006e*/ 	.short	0x0040


	//----- nvinfo : EIATTR_NUM_BARRIERS
	.align		4
        /*0070*/ 	.byte	0x02, 0x4c
        /*0072*/ 	.byte	0x01
	.zero		1


	//----- nvinfo : EIATTR_MERCURY_ISA_VERSION
	.align		4
        /*0074*/ 	.byte	0x03, 0x5f
        /*0076*/ 	.short	0x0101


	//----- nvinfo : EIATTR_VRC_CTA_INIT_COUNT
	.align		4
        /*0078*/ 	.byte	0x02, 0x4a
	.zero		1
	.zero		1


	//----- nvinfo : EIATTR_EXIT_INSTR_OFFSETS
	.align		4
        /*007c*/ 	.byte	0x04, 0x1c
        /*007e*/ 	.short	(.L_2474 - .L_2473)


	//   ....[0]....
.L_2473:
        /*0080*/ 	.word	0x00000180


	//   ....[1]....
        /*0084*/ 	.word	0x00001510


	//----- nvinfo : EIATTR_MAX_THREADS
	.align		4
.L_2474:
        /*0088*/ 	.byte	0x04, 0x05
        /*008a*/ 	.short	(.L_2476 - .L_2475)
.L_2475:
        /*008c*/ 	.word	0x00000100
        /*0090*/ 	.word	0x00000001
        /*0094*/ 	.word	0x00000001


	//----- nvinfo : EIATTR_CRS_STACK_SIZE
	.align		4
.L_2476:
        /*0098*/ 	.byte	0x04, 0x1e
        /*009a*/ 	.short	(.L_2478 - .L_2477)
.L_2477:
        /*009c*/ 	.word	0x00000000


	//----- nvinfo : EIATTR_CBANK_PARAM_SIZE
	.align		4
.L_2478:
        /*00a0*/ 	.byte	0x03, 0x19
        /*00a2*/ 	.short	0x02a8


	//----- nvinfo : EIATTR_PARAM_CBANK
	.align		4
        /*00a4*/ 	.byte	0x04, 0x0a
        /*00a6*/ 	.short	(.L_2480 - .L_2479)
	.align		4
.L_2479:
        /*00a8*/ 	.word	index@(.nv.constant0._ZN2at6native43_GLOBAL__N__7cc8d1ed_10_Dropout_cu_0e96ed3824fused_dropout_kernel_vecIffjLi1ELi8EhEEvNS_4cuda6detail10TensorInfoIKT_T1_EENS5_IS6_S8_EENS5_IT4_S8_EES8_T0_NS_15PhiloxCudaStateE)
        /*00ac*/ 	.short	0x0380
        /*00ae*/ 	.short	0x02a8


	//----- nvinfo : EIATTR_SW_WAR
	.align		4
.L_2480:
        /*00b0*/ 	.byte	0x04, 0x36
        /*00b2*/ 	.short	(.L_2482 - .L_2481)
.L_2481:
        /*00b4*/ 	.word	0x00000008
.L_2482:


//--------------------- .nv.info._ZN2at6native43_GLOBAL__N__7cc8d1ed_10_Dropout_cu_0e96ed3824fused_dropout_kernel_vecIffjLi1ELi16EhEEvNS_4cuda6detail10TensorInfoIKT_T1_EENS5_IS6_S8_EENS5_IT4_S8_EES8_T0_NS_15PhiloxCudaStateE --------------------------
	.section	.nv.info._ZN2at6native43_GLOBAL__N__7cc8d1ed_10_Dropout_cu_0e96ed3824fused_dropout_kernel_vecIffjLi1ELi16EhEEvNS_4cuda6detail10TensorInfoIKT_T1_EENS5_IS6_S8_EENS5_IT4_S8_EES8_T0_NS_15PhiloxCudaStateE,"",@"SHT_CUDA_INFO"
	.sectionflags	@""
	.align	4


	//----- nvinfo : EIATTR_CUDA_API_VERSION
	.align		4
        /*0000*/ 	.byte	0x04, 0x37
        /*0002*/ 	.short	(.L_2484 - .L_2483)
.L_2483:
        /*0004*/ 	.word	0x00000082


	//----- nvinfo : EIATTR_KPARAM_INFO
	.align		4
.L_2484:
        /*0008*/ 	.byte	0x04, 0x17
        /*000a*/ 	.short	(.L_2486 - .L_2485)
.L_2485:
        /*000c*/ 	.word	0x00000000
        /*0010*/ 	.short	0x0005
        /*0012*/ 	.short	0x0290
        /*0014*/ 	.byte	0x00, 0xf0, 0x61, 0x00


	//----- nvinfo : EIATTR_KPARAM_INFO
	.align		4
.L_2486:
        /*0018*/ 	.byte	0x04, 0x17
        /*001a*/ 	.short	(.L_2488 - .L_2487)
.L_2487:
        /*001c*/ 	.word	0x00000000
        /*0020*/ 	.short	0x0004
        /*0022*/ 	.short	0x028c
        /*0024*/ 	.byte	0x00, 0xf0, 0x11, 0x00


	//----- nvinfo : EIATTR_KPARAM_INFO
	.align		4
.L_2488:
        /*0028*/ 	.byte	0x04, 0x17
        /*002a*/ 	.short	(.L_2490 - .L_2489)
.L_2489:
        /*002c*/ 	.word	0x00000000
        /*0030*/ 	.short	0x0003
        /*0032*/ 	.short	0x0288
        /*0034*/ 	.byte	0x00, 0xf0, 0x11, 0x00


	//----- nvinfo : EIATTR_KPARAM_INFO
	.align		4
.L_2490:
        /*0038*/ 	.byte	0x04, 0x17
        /*003a*/ 	.short	(.L_2492 - .L_2491)
.L_2491:
        /*003c*/ 	.word	0x00000000
        /*0040*/ 	.short	0x0002
        /*0042*/ 	.short	0x01b0
        /*0044*/ 	.byte	0x00, 0xf0, 0x61, 0x03


	//----- nvinfo : EIATTR_KPARAM_INFO
	.align		4
.L_2492:
        /*0048*/ 	.byte	0x04, 0x17
        /*004a*/ 	.short	(.L_2494 - .L_2493)
.L_2493:
        /*004c*/ 	.word	0x00000000
        /*0050*/ 	.short	0x0001
        /*0052*/ 	.short	0x00d8
        /*0054*/ 	.byte	0x00, 0xf0, 0x61, 0x03


	//----- nvinfo : EIATTR_KPARAM_INFO
	.align		4
.L_2494:
        /*0058*/ 	.byte	0x04, 0x17
        /*005a*/ 	.short	(.L_2496 - .L_2495)
.L_2495:
        /*005c*/ 	.word	0x00000000
        /*0060*/ 	.short	0x0000
        /*0062*/ 	.short	0x0000
        /*0064*/ 	.byte	0x00, 0xf0, 0x61, 0x03


	//----- nvinfo : EIATTR_SPARSE_MMA_MASK
	.align		4
.L_2496:
        /*0068*/ 	.byte	0x03, 0x50
        /*006a*/ 	.short	0x0000


	//----- nvinfo : EIATTR_MAXREG_COUNT
	.align		4
        /*006c*/ 	.byte	0x03, 0x1b
        /*006e*/ 	.short	0x0040


	//----- nvinfo : EIATTR_NUM_BARRIERS
	.align		4
        /*0070*/ 	.byte	0x02, 0x4c
        /*0072*/ 	.byte	0x01
	.zero		1


	//----- nvinfo : EIATTR_MERCURY_ISA_VERSION
	.align		4
        /*0074*/ 	.byte	0x03, 0x5f
        /*0076*/ 	.short	0x0101


	//----- nvinfo : EIATTR_VRC_CTA_INIT_COUNT
	.align		4
        /*0078*/ 	.byte	0x02, 0x4a
	.zero		1
	.zero		1


	//----- nvinfo : EIATTR_EXIT_INSTR_OFFSETS
	.align		4
        /*007c*/ 	.byte	0x04, 0x1c
        /*007e*/ 	.short	(.L_2498 - .L_2497)


	//   ....[0]....
.L_2497:
        /*0080*/ 	.word	0x000005c0


	//   ....[1]....
        /*0084*/ 	.word	0x00002360


	//----- nvinfo : EIATTR_MAX_THREADS
	.align		4
.L_2498:
        /*0088*/ 	.byte	0x04, 0x05
        /*008a*/ 	.short	(.L_2500 - .L_2499)
.L_2499:
        /*008c*/ 	.word	0x00000100
        /*0090*/ 	.word	0x00000001
        /*0094*/ 	.word	0x00000001


	//----- nvinfo : EIATTR_CRS_STACK_SIZE
	.align		4
.L_2500:
        /*0098*/ 	.byte	0x04, 0x1e
        /*009a*/ 	.short	(.L_2502 - .L_2501)
.L_2501:
        /*009c*/ 	.word	0x00000000


	//----- nvinfo : EIATTR_CBANK_PARAM_SIZE
	.align		4
.L_2502:
        /*00a0*/ 	.byte	0x03, 0x19
        /*00a2*/ 	.short	0x02a8


	//----- nvinfo : EIATTR_PARAM_CBANK
	.align		4
        /*00a4*/ 	.byte	0x04, 0x0a
        /*00a6*/ 	.short	(.L_2504 - .L_2503)
	.align		4
.L_2503:
        /*00a8*/ 	.word	index@(.nv.constant0._ZN2at6native43_GLOBAL__N__7cc8d1ed_10_Dropout_cu_0e96ed3824fused_dropout_kernel_vecIffjLi1ELi16EhEEvNS_4cuda6detail10TensorInfoIKT_T1_EENS5_IS6_S8_EENS5_IT4_S8_EES8_T0_NS_15PhiloxCudaStateE)
        /*00ac*/ 	.short	0x0380
        /*00ae*/ 	.short	0x02a8


	//----- nvinfo : EIATTR_SW_WAR
	.align		4
.L_2504:
        /*00b0*/ 	.byte	0x04, 0x36
        /*00b2*/ 	.short	(.L_2506 - .L_2505)
.L_2505:
        /*00b4*/ 	.word	0x00000008
.L_2506:


//--------------------- .nv.info._ZN2at6native43_GLOBAL__N__7cc8d1ed_10_Dropout_cu_0e96ed3820fused_dropout_kernelIddjLin1ELin1EhEEvNS_4cuda6detail10TensorInfoIKT_T1_EENS5_IS6_S8_EENS5_IT4_S8_EES8_T0_NS_15PhiloxCudaStateE --------------------------
	.section	.nv.info._ZN2at6native43_GLOBAL__N__7cc8d1ed_10_Dropout_cu_0e96ed3820fused_dropout_kernelIddjLin1ELin1EhEEvNS_4cuda6detail10TensorInfoIKT_T1_EENS5_IS6_S8_EENS5_IT4_S8_EES8_T0_NS_15PhiloxCudaStateE,"",@"SHT_CUDA_INFO"
	.sectionflags	@""
	.align	4


	//----- nvinfo : EIATTR_CUDA_API_VERSION
	.align		4
        /*0000*/ 	.byte	0x04, 0x37
        /*0002*/ 	.short	(.L_2508 - .L_2507)
.L_2507:
        /*0004*/ 	.word	0x00000082


	//----- nvinfo : EIATTR_KPARAM_INFO
	.align		4
.L_2508:
        /*0008*/ 	.byte	0x04, 0x17
        /*000a*/ 	.short	(.L_2510 - .L_2509)
.L_2509:
        /*000c*/ 	.word	0x00000000
        /*0010*/ 	.short	0x0005
        /*0012*/ 	.short	0x0298
        /*0014*/ 	.byte	0x00, 0xf0, 0x61, 0x00


	//----- nvinfo : EIATTR_KPARAM_INFO
	.align		4
.L_2510:
        /*0018*/ 	.byte	0x04, 0x17
        /*001a*/ 	.short	(.L_2512 - .L_2511)
.L_2511:
        /*001c*/ 	.word	0x00000000
        /*0020*/ 	.short	0x0004
        /*0022*/ 	.short	0x0290
        /*0024*/ 	.byte	0x00, 0xf0, 0x21, 0x00


	//----- nvinfo : EIATTR_KPARAM_INFO
	.align		4
.L_2512:
        /*0028*/ 	.byte	0x04, 0x17
        /*002a*/ 	.short	(.L_2514 - .L_2513)
.L_2513:
        /*002c*/ 	.word	0x00000000
        /*0030*/ 	.short	0x0003
        /*0032*/ 	.short	0x0288
        /*0034*/ 	.byte	0x00, 0xf0, 0x11, 0x00


	//----- nvinfo : EIATTR_KPARAM_INFO
	.align		4
.L_2514:
        /*0038*/ 	.byte	0x04, 0x17
        /*003a*/ 	.short	(.L_2516 - .L_2515)
.L_2515:
        /*003c*/ 	.word	0x00000000
        /*0040*/ 	.short	0x0002
        /*0042*/ 	.short	0x01b0
        /*0044*/ 	.byte	0x00, 0xf0, 0x61, 0x03


	//----- nvinfo : EIATTR_KPARAM_INFO
	.align		4
.L_2516:
        /*0048*/ 	.byte	0x04, 0x17
        /*004a*/ 	.short	(.L_2518 - .L_2517)
.L_2517:
        /*004c*/ 	.word	0x00000000
        /*0050*/ 	.short	0x0001
        /*0052*/ 	.short	0x00d8
        /*0054*/ 	.byte	0x00, 0xf0, 0x61, 0x03


	//----- nvinfo : EIATTR_KPARAM_INFO
	.align		4
.L_2518:
        /*0058*/ 	.byte	0x04, 0x17
        /*005a*/ 	.short	(.L_2520 - .L_2519)
.L_2519:
        /*005c*/ 	.word	0x00000000
        /*0060*/ 	.short	0x0000
        /*0062*/ 	.short	0x0000
        /*0064*/ 	.byte	0x00, 0xf0, 0x61, 0x03


	//----- nvinfo : EIATTR_SPARSE_MMA_MASK
	.align		4
.L_2520:
        /*0068*/ 	.byte	0x03, 0x50
        /*006a*/ 	.short	0x0000


	//----- nvinfo : EIATTR_MAXREG_COUNT
	.align		4
        /*006c*/ 	.byte	0x03, 0x1b
        /*006e*/ 	.short	0x0040


	//----- nvinfo : EIATTR_NUM_BARRIERS
	.align		4
        /*0070*/ 	.byte	0x02, 0x4c
        /*0072*/ 	.byte	0x01
	.zero		1


	//----- nvinfo : EIATTR_MERCURY_ISA_VERSION
	.align		4
        /*0074*/ 	.byte	0x03, 0x5f
        /*0076*/ 	.short	0x0101


	//----- nvinfo : EIATTR_VRC_CTA_INIT_COUNT
	.align		4
        /*0078*/ 	.byte	0x02, 0x4a
	.zero		1
	.zero		1


	//----- nvinfo : EIATTR_EXIT_INSTR_OFFSETS
	.align		4
        /*007c*/ 	.byte	0x04, 0x1c
        /*007e*/ 	.short	(.L_2522 - .L_2521)


	//   ....[0]....
.L_2521:
        /*0080*/ 	.word	0x00000780


	//   ....[1]....
        /*0084*/ 	.word	0x0000e940


	//----- nvinfo : EIATTR_MAX_THREADS
	.align		4
.L_2522:
        /*0088*/ 	.byte	0x04, 0x05
        /*008a*/ 	.short	(.L_2524 - .L_2523)
.L_2523:
        /*008c*/ 	.word	0x00000100
        /*0090*/ 	.word	0x00000001
        /*0094*/ 	.word	0x00000001


	//----- nvinfo : EIATTR_CRS_STACK_SIZE
	.align		4
.L_2524:
        /*0098*/ 	.byte	0x04, 0x1e
        /*009a*/ 	.short	(.L_2526 - .L_2525)
.L_2525:
        /*009c*/ 	.word	0x00000000


	//----- nvinfo : EIATTR_CBANK_PARAM_SIZE
	.align		4
.L_2526:
        /*00a0*/ 	.byte	0x03, 0x19
        /*00a2*/ 	.short	0x02b0


	//----- nvinfo : EIATTR_PARAM_CBANK
	.align		4
        /*00a4*/ 	.byte	0x04, 0x0a
        /*00a6*/ 	.short	(.L_2528 - .L_2527)
	.align		4
.L_2527:
        /*00a8*/ 	.word	index@(.nv.constant0._ZN2at6native43_GLOBAL__N__7cc8d1ed_10_Dropout_cu_0e96ed3820fused_dropout_kernelIddjLin1ELin1EhEEvNS_4cuda6detail10TensorInfoIKT_T1_EENS5_IS6_S8_EENS5_IT4_S8_EES8_T0_NS_15PhiloxCudaStateE)
        /*00ac*/ 	.short	0x0380
        /*00ae*/ 	.short	0x02b0


	//----- nvinfo : EIATTR_SW_WAR
	.align		4
.L_2528:
        /*00b0*/ 	.byte	0x04, 0x36
        /*00b2*/ 	.short	(.L_2530 - .L_2529)
.L_2529:
        /*00b4*/ 	.word	0x00000008
.L_2530:


//--------------------- .nv.info._ZN2at6native43_GLOBAL__N__7cc8d1ed_10_Dropout_cu_0e96ed3820fused_dropout_kernelIddjLin1ELi1EhEEvNS_4cuda6detail10TensorInfoIKT_T1_EENS5_IS6_S8_EENS5_IT4_S8_EES8_T0_NS_15PhiloxCudaStateE --------------------------
	.section	.nv.info._ZN2at6native43_GLOBAL__N__7cc8d1ed_10_Dropout_cu_0e96ed3820fused_dropout_kernelIddjLin1ELi1EhEEvNS_4cuda6detail10TensorInfoIKT_T1_EENS5_IS6_S8_EENS5_IT4_S8_EES8_T0_NS_15PhiloxCudaStateE,"",@"SHT_CUDA_INFO"
	.sectionflags	@""
	.align	4


	//----- nvinfo : EIATTR_CUDA_API_VERSION
	.align		4
        /*0000*/ 	.byte	0x04, 0x37
        /*0002*/ 	.short	(.L_2532 - .L_2531)
.L_2531:
        /*0004*/ 	.word	0x00000082


	//----- nvinfo : EIATTR_KPARAM_INFO
	.align		4
.L_2532:
        /*0008*/ 	.byte	0x04, 0x17
        /*000a*/ 	.short	(.L_2534 - .L_2533)
.L_2533:
        /*000c*/ 	.word	0x00000000
        /*0010*/ 	.short	0x0005
        /*0012*/ 	.short	0x0298
        /*0014*/ 	.byte	0x00, 0xf0, 0x61, 0x00


	//----- nvinfo : EIATTR_KPARAM_INFO
	.align		4
.L_2534:
        /*0018*/ 	.byte	0x04, 0x17
        /*001a*/ 	.short	(.L_2536 - .L_2535)
.L_2535:
        /*001c*/ 	.word	0x00000000
        /*0020*/ 	.short	0x0004
        /*0022*/ 	.short	0x0290
        /*0024*/ 	.byte	0x00, 0xf0, 0x21, 0x00


	//----- nvinfo : EIATTR_KPARAM_INFO
	.align		4
.L_2536:
        /*0028*/ 	.byte	0x04, 0x17
        /*002a*/ 	.short	(.L_2538 - .L_2537)
.L_2537:
        /*002c*/ 	.word	0x00000000
        /*0030*/ 	.short	0x0003
        /*0032*/ 	.short	0x0288
        /*0034*/ 	.byte	0x00, 0xf0, 0x11, 0x00


	//----- nvinfo : EIATTR_KPARAM_INFO
	.align		4
.L_2538:
        /*0038*/ 	.byte	0x04, 0x17
        /*003a*/ 	.short	(.L_2540 - .L_2539)
.L_2539:
        /*003c*/ 	.word	0x00000000
        /*0040*/ 	.short	0x0002
        /*0042*/ 	.short	0x01b0
        /*0044*/ 	.byte	0x00, 0xf0, 0x61, 0x03


	//----- nvinfo : EIATTR_KPARAM_INFO
	.align		4
.L_2540:
        /*0048*/ 	.byte	0x04, 0x17
        /*004a*/ 	.short	(.L_2542 - .L_2541)
.L_2541:
        /*004c*/ 	.word	0x00000000
        /*0050*/ 	.short	0x0001
        /*0052*/ 	.short	0x00d8
        /*0054*/ 	.byte	0x00, 0xf0, 0x61, 0x03


	//----- nvinfo : EIATTR_KPARAM_INFO
	.align		4
.L_2542:
        /*0058*/ 	.byte	0x04, 0x17
        /*005a*/ 	.short	(.L_2544 - .L_2543)
.L_2543:
        /*005c*/ 	.word	0x00000000
        /*0060*/ 	.short	0x0000
        /*0062*/ 	.short	0x0000
        /*0064*/ 	.byte	0x00, 0xf0, 0x61, 0x03


	//----- nvinfo : EIATTR_SPARSE_MMA_MASK
	.align		4
.L_2544:
        /*0068*/ 	.byte	0x03, 0x50
        /*006a*/ 	.short	0x0000


	//----- nvinfo : EIATTR_MAXREG_COUNT
	.align		4
        /*006c*/ 	.byte	0x03, 0x1b
        /*006e*/ 	.short	0x0040


	//----- nvinfo : EIATTR_NUM_BARRIERS
	.align		4
        /*0070*/ 	.byte	0x02, 0x4c
        /*0072*/ 	.byte	0x01
	.zero		1


	//----- nvinfo : EIATTR_MERCURY_ISA_VERSION
	.align		4
        /*0074*/ 	.byte	0x03, 0x5f
        /*0076*/ 	.short	0x0101


	//----- nvinfo : EIATTR_VRC_CTA_INIT_COUNT
	.align		4
        /*0078*/ 	.byte	0x02, 0x4a
	.zero		1
	.zero		1


	//----- nvinfo : EIATTR_EXIT_INSTR_OFFSETS
	.align		4
        /*007c*/ 	.byte	0x04, 0x1c
        /*007e*/ 	.short	(.L_2546 - .L_2545)


	//   ....[0]....
.L_2545:
        /*0080*/ 	.word	0x00000780


	//   ....[1]....
        /*0084*/ 	.word	0x00007e50


	//----- nvinfo : EIATTR_MAX_THREADS
	.align		4
.L_2546:
        /*0088*/ 	.byte	0x04, 0x05
        /*008a*/ 	.short	(.L_2548 - .L_2547)
.L_2547:
        /*008c*/ 	.word	0x00000100
        /*0090*/ 	.word	0x00000001
        /*0094*/ 	.word	0x00000001


	//----- nvinfo : EIATTR_CRS_STACK_SIZE
	.align		4
.L_2548:
        /*0098*/ 	.byte	0x04, 0x1e
        /*009a*/ 	.short	(.L_2550 - .L_2549)
.L_2549:
        /*009c*/ 	.word	0x00000000


	//----- nvinfo : EIATTR_CBANK_PARAM_SIZE
	.align		4
.L_2550:
        /*00a0*/ 	.byte	0x03, 0x19
        /*00a2*/ 	.short	0x02b0


	//----- nvinfo : EIATTR_PARAM_CBANK
	.align		4
        /*00a4*/ 	.byte	0x04, 0x0a
        /*00a6*/ 	.short	(.L_2552 - .L_2551)
	.align		4
.L_2551:
        /*00a8*/ 	.word	index@(.nv.constant0._ZN2at6native43_GLOBAL__N__7cc8d1ed_10_Dropout_cu_0e96ed3820fused_dropout_kernelIddjLin1ELi1EhEEvNS_4cuda6detail10TensorInfoIKT_T1_EENS5_IS6_S8_EENS5_IT4_S8_EES8_T0_NS_15PhiloxCudaStateE)
        /*00ac*/ 	.short	0x0380
        /*00ae*/ 	.short	0x02b0


	//----- nvinfo : EIATTR_SW_WAR
	.align		4
.L_2552:
        /*00b0*/ 	.byte	0x04, 0x36
        /*00b2*/ 	.short	(.L_2554 - .L_2553)
.L_2553:
        /*00b4*/ 	.word	0x00000008
.L_2554:


//--------------------- .nv.info._ZN2at6native43_GLOBAL__N__7cc8d1ed_10_Dropout_cu_0e96ed3820fused_dropout_kernelIddjLi1ELi1EhEEvNS_4cuda6detail10TensorInfoIKT_T1_EENS5_IS6_S8_EENS5_IT4_S8_EES8_T0_NS_15PhiloxCudaStateE --------------------------
	.section	.nv.info._ZN2at6native43_GLOBAL__N__7cc8d1ed_10_Dropout_cu_0e96ed3820fused_dropout_kernelIddjLi1ELi1EhEEvNS_4cuda6detail10TensorInfoIKT_T1_EENS5_IS6_S8_EENS5_IT4_S8_EES8_T0_NS_15PhiloxCudaStateE,"",@"SHT_CUDA_INFO"
	.sectionflags	@""
	.align	4


	//----- nvinfo : EIATTR_CUDA_API_VERSION
	.align		4
        /*0000*/ 	.byte	0x04, 0x37
        /*0002*/ 	.short	(.L_2556 - .L_2555)
.L_2555:
        /*0004*/ 	.word	0x00000082


	//----- nvinfo : EIATTR_KPARAM_INFO
	.align		4
.L_2556:
        /*0008*/ 	.byte	0x04, 0x17
        /*000a*/ 	.short	(.L_2558 - .L_2557)
.L_2557:
        /*000c*/ 	.word	0x00000000
        /*0010*/ 	.short	0x0005
        /*0012*/ 	.short	0x0298
        /*0014*/ 	.byte	0x00, 0xf0, 0x61, 0x00


	//----- nvinfo : EIATTR_KPARAM_INFO
	.align		4
.L_2558:
        /*0018*/ 	.byte	0x04, 0x17
        /*001a*/ 	.short	(.L_2560 - .L_2559)
.L_2559:
        /*001c*/ 	.word	0x00000000
        /*0020*/ 	.short	0x0004
        /*0022*/ 	.short	0x0290
        /*0024*/ 	.byte	0x00, 0xf0, 0x21, 0x00


	//----- nvinfo : EIATTR_KPARAM_INFO
	.align		4
.L_2560:
        /*0028*/ 	.byte	0x04, 0x17
        /*002a*/ 	.short	(.L_2562 - .L_2561)
.L_2561:
        /*002c*/ 	.word	0x00000000
        /*0030*/ 	.short	0x0003
        /*0032*/ 	.short	0x0288
        /*0034*/ 	.byte	0x00, 0xf0, 0x11, 0x00


	//----- nvinfo : EIATTR_KPARAM_INFO
	.align		4
.L_2562:
        /*0038*/ 	.byte	0x04, 0x17
        /*003a*/ 	.short	(.L_2564 - .L_2563)
.L_2563:
        /*003c*/ 	.word	0x00000000
        /*0040*/ 	.short	0x0002
        /*0042*/ 	.short	0x01b0
        /*0044*/ 	.byte	0x00, 0xf0, 0x61, 0x03


	//----- nvinfo : EIATTR_KPARAM_INFO
	.align		4
.L_2564:
        /*0048*/ 	.byte	0x04, 0x17
        /*004a*/ 	.short	(.L_2566 - .L_2565)
.L_2565:
        /*004c*/ 	.word	0x00000000
        /*0050*/ 	.short	0x0001
        /*0052*/ 	.short	0x00d8
        /*0054*/ 	.byte	0x00, 0xf0, 0x61, 0x03


	//----- nvinfo : EIATTR_KPARAM_INFO
	.align		4
.L_2566:
        /*0058*/ 	.byte	0x04, 0x17
        /*005a*/ 	.short	(.L_2568 - .L_2567)
.L_2567:
        /*005c*/ 	.word	0x00000000
        /*0060*/ 	.short	0x0000
        /*0062*/ 	.short	0x0000
        /*0064*/ 	.byte	0x00, 0xf0, 0x61, 0x03


	//----- nvinfo : EIATTR_SPARSE_MMA_MASK
	.align		4
.L_2568:
        /*0068*/ 	.byte	0x03, 0x50
        /*006a*/ 	.short	0x0000


	//----- nvinfo : EIATTR_MAXREG_COUNT
	.align		4
        /*006c*/ 	.byte	0x03, 0x1b
        /*006e*/ 	.short	0x0040


	//----- nvinfo : EIATTR_NUM_BARRIERS
	.align		4
        /*0070*/ 	.byte	0x02, 0x4c
        /*0072*/ 	.byte	0x01
	.zero		1


	//----- nvinfo : EIATTR_MERCURY_ISA_VERSION
	.align		4
        /*0074*/ 	.byte	0x03, 0x5f
        /*0076*/ 	.short	0x0101


	//----- nvinfo : EIATTR_VRC_CTA_INIT_COUNT
	.align		4
        /*0078*/ 	.byte	0x02, 0x4a
	.zero		1
	.zero		1


	//----- nvinfo : EIATTR_EXIT_INSTR_OFFSETS
	.align		4
        /*007c*/ 	.byte	0x04, 0x1c
        /*007e*/ 	.short	(.L_2570 - .L_2569)


	//   ....[0]....
.L_2569:
        /*0080*/ 	.word	0x000007a0


	//   ....[1]....
        /*0084*/ 	.word	0x00001440


	//----- nvinfo : EIATTR_MAX_THREADS
	.align		4
.L_2570:
        /*0088*/ 	.byte	0x04, 0x05
        /*008a*/ 	.short	(.L_2572 - .L_2571)
.L_2571:
        /*008c*/ 	.word	0x00000100
        /*0090*/ 	.word	0x00000001
        /*0094*/ 	.word	0x00000001


	//----- nvinfo : EIATTR_CRS_STACK_SIZE
	.align		4
.L_2572:
        /*0098*/ 	.byte	0x04, 0x1e
        /*009a*/ 	.short	(.L_2574 - .L_2573)
.L_2573:
        /*009c*/ 	.word	0x00000000


	//----- nvinfo : EIATTR_CBANK_PARAM_SIZE
	.align		4
.L_2574:
        /*00a0*/ 	.byte	0x03, 0x19
        /*00a2*/ 	.short	0x02b0


	//----- nvinfo : EIATTR_PARAM_CBANK
	.align		4
        /*00a4*/ 	.byte	0x04, 0x0a
        /*00a6*/ 	.short	(.L_2576 - .L_2575)
	.align		4
.L_2575:
        /*00a8*/ 	.word	index@(.nv.constant0._ZN2at6native43_GLOBAL__N__7cc8d1ed_10_Dropout_cu_0e96ed3820fused_dropout_kernelIddjLi1ELi1EhEEvNS_4cuda6detail10TensorInfoIKT_T1_EENS5_IS6_S8_EENS5_IT4_S8_EES8_T0_NS_15PhiloxCudaStateE)
        /*00ac*/ 	.short	0x0380
        /*00ae*/ 	.short	0x02b0


	//----- nvinfo : EIATTR_SW_WAR
	.align		4
.L_2576:
        /*00b0*/ 	.byte	0x04, 0x36
        /*00b2*/ 	.short	(.L_2578 - .L_2577)
.L_2577:
        /*00b4*/ 	.word	0x00000008
.L_2578:


//--------------------- .nv.info._ZN2at6native43_GLOBAL__N__7cc8d1ed_10_Dropout_cu_0e96ed3824fused_dropout_kernel_vecIddjLi1ELi2EhEEvNS_4cuda6detail10TensorInfoIKT_T1_EENS5_IS6_S8_EENS5_IT4_S8_EES8_T0_NS_15PhiloxCudaStateE --------------------------
	.section	.nv.info._ZN2at6native43_GLOBAL__N__7cc8d1ed_10_Dropout_cu_0e96ed3824fused_dropout_kernel_vecIddjLi1ELi2EhEEvNS_4cuda6detail10TensorInfoIKT_T1_EENS5_IS6_S8_EENS5_IT4_S8_EES8_T0_NS_15PhiloxCudaStateE,"",@"SHT_CUDA_INFO"
	.sectionflags	@""
	.align	4


	//----- nvinfo : EIATTR_CUDA_API_VERSION
	.align		4
        /*0000*/ 	.byte	0x04, 0x37
        /*0002*/ 	.short	(.L_2580 - .L_2579)
.L_2579:
        /*0004*/ 	.word	0x00000082


	//----- nvinfo : EIATTR_KPARAM_INFO
	.align		4
.L_2580:
        /*0008*/ 	.byte	0x04, 0x17
        /*000a*/ 	.short	(.L_2582 - .L_2581)
.L_2581:
        /*000c*/ 	.word	0x00000000
        /*0010*/ 	.short	0x0005
        /*0012*/ 	.short	0x0298
        /*0014*/ 	.byte	0x00, 0xf0, 0x61, 0x00


	//----- nvinfo : EIATTR_KPARAM_INFO
	.align		4
.L_2582:
        /*0018*/ 	.byte	0x04, 0x17
        /*001a*/ 	.short	(.L_2584 - .L_2583)
.L_2583:
        /*001c*/ 	.word	0x00000000
        /*0020*/ 	.short	0x0004
        /*0022*/ 	.short	0x0290
        /*0024*/ 	.byte	0x00, 0xf0, 0x21, 0x00


	//----- nvinfo : EIATTR_KPARAM_INFO
	.align		4
.L_2584:
        /*0028*/ 	.byte	0x04, 0x17
        /*002a*/ 	.short	(.L_2586 - .L_2585)
.L_2585:
        /*002c*/ 	.word	0x00000000
        /*0030*/ 	.short	0x0003
        /*0032*/ 	.short	0x0288
        /*0034*/ 	.byte	0x00, 0xf0, 0x11, 0x00


	//----- nvinfo : EIATTR_KPARAM_INFO
	.align		4
.L_2586:
        /*0038*/ 	.byte	0x04, 0x17
        /*003a*/ 	.short	(.L_2588 - .L_2587)
.L_2587:
        /*003c*/ 	.word	0x00000000
        /*0040*/ 	.short	0x0002
        /*0042*/ 	.short	0x01b0
        /*0044*/ 	.byte	0x00, 0xf0, 0x61, 0x03


	//----- nvinfo : EIATTR_KPARAM_INFO
	.align		4
.L_2588:
        /*0048*/ 	.byte	0x04, 0x17
        /*004a*/ 	.short	(.L_2590 - .L_2589)
.L_2589:
        /*004c*/ 	.word	0x00000000
        /*0050*/ 	.short	0x0001
        /*0052*/ 	.short	0x00d8
        /*0054*/ 	.byte	0x00, 0xf0, 0x61, 0x03


	//----- nvinfo : EIATTR_KPARAM_INFO
	.align		4
.L_2590:
        /*0058*/ 	.byte	0x04, 0x17
        /*005a*/ 	.short	(.L_2592 - .L_2591)
.L_2591:
        /*005c*/ 	.word	0x00000000
        /*0060*/ 	.short	0x0000
        /*0062*/ 	.short	0x0000
        /*0064*/ 	.byte	0x00, 0xf0, 0x61, 0x03


	//----- nvinfo : EIATTR_SPARSE_MMA_MASK
	.align		4
.L_2592:
        /*0068*/ 	.byte	0x03, 0x50
        /*006a*/ 	.short	0x0000


	//----- nvinfo : EIATTR_MAXREG_COUNT
	.align		4
        /*006c*/ 	.byte	0x03, 0x1b
        /*006e*/ 	.short	0x0040


	//----- nvinfo : EIATTR_NUM_BARRIERS
	.align		4
        /*0070*/ 	.byte	0x02, 0x4c
        /*0072*/ 	.byte	0x01
	.zero		1


	//----- nvinfo : EIATTR_MERCURY_ISA_VERSION
	.align		4
        /*0074*/ 	.byte	0x03, 0x5f
        /*0076*/ 	.short	0x0101


	//----- nvinfo : EIATTR_VRC_CTA_INIT_COUNT
	.align		4
        /*0078*/ 	.byte	0x02, 0x4a
	.zero		1
	.zero		1


	//----- nvinfo : EIATTR_EXIT_INSTR_OFFSETS
	.align		4
        /*007c*/ 	.byte	0x04, 0x1c
        /*007e*/ 	.short	(.L_2594 - .L_2593)


	//   ....[0]....
.L_2593:
        /*0080*/ 	.word	0x00000160


	//   ....[1]....
        /*0084*/ 	.word	0x00000d60


	//----- nvinfo : EIATTR_MAX_THREADS
	.align		4
.L_2594:
        /*0088*/ 	.byte	0x04, 0x05
        /*008a*/ 	.short	(.L_2596 - .L_2595)
.L_2595:
        /*008c*/ 	.word	0x00000100
        /*0090*/ 	.word	0x00000001
        /*0094*/ 	.word	0x00000001


	//----- nvinfo : EIATTR_CRS_STACK_SIZE
	.align		4
.L_2596:
        /*0098*/ 	.byte	0x04, 0x1e
        /*009a*/ 	.short	(.L_2598 - .L_2597)
.L_2597:
        /*009c*/ 	.word	0x00000000


	//----- nvinfo : EIATTR_CBANK_PARAM_SIZE
	.align		4
.L_2598:
        /*00a0*/ 	.byte	0x03, 0x19
        /*00a2*/ 	.short	0x02b0


	//----- nvinfo : EIATTR_PARAM_CBANK
	.align		4
        /*00a4*/ 	.byte	0x04, 0x0a
        /*00a6*/ 	.short	(.L_2600 - .L_2599)
	.align		4
.L_2599:
        /*00a8*/ 	.word	index@(.nv.constant0._ZN2at6native43_GLOBAL__N__7cc8d1ed_10_Dropout_cu_0e96ed3824fused_dropout_kernel_vecIddjLi1ELi2EhEEvNS_4cuda6detail10TensorInfoIKT_T1_EENS5_IS6_S8_EENS5_IT4_S8_EES8_T0_NS_15PhiloxCudaStateE)
        /*00ac*/ 	.short	0x0380
        /*00ae*/ 	.short	0x02b0


	//----- nvinfo : EIATTR_SW_WAR
	.align		4
.L_2600:
        /*00b0*/ 	.byte	0x04, 0x36
        /*00b2*/ 	.short	(.L_2602 - .L_2601)
.L_2601:
        /*00b4*/ 	.word	0x00000008
.L_2602:


//--------------------- .nv.info._ZN2at6native43_GLOBAL__N__7cc8d1ed_10_Dropout_cu_0e96ed3824fused_dropout_kernel_vecIddjLi1ELi4EhEEvNS_4cuda6detail10TensorInfoIKT_T1_EENS5_IS6_S8_EENS5_IT4_S8_EES8_T0_NS_15PhiloxCudaStateE --------------------------
	.section	.nv.info._ZN2at6native43_GLOBAL__N__7cc8d1ed_10_Dropout_cu_0e96ed3824fused_dropout_kernel_vecIddjLi1ELi4EhEEvNS_4cuda6detail10TensorInfoIKT_T1_EENS5_IS6_S8_EENS5_IT4_S8_EES8_T0_NS_15PhiloxCudaStateE,"",@"SHT_CUDA_INFO"
	.sectionflags	@""
	.align	4


	//----- nvinfo : EIATTR_CUDA_API_VERSION
	.align		4
        /*0000*/ 	.byte	0x04, 0x37
        /*0002*/ 	.short	(.L_2604 - .L_2603)
.L_2603:
        /*0004*/ 	.word	0x00000082


	//----- nvinfo : EIATTR_KPARAM_INFO
	.align		4
.L_2604:
        /*0008*/ 	.byte	0x04, 0x17
        /*000a*/ 	.short	(.L_2606 - .L_2605)
.L_2605:
        /*000c*/ 	.word	0x00000000
        /*0010*/ 	.short	0x0005
        /*0012*/ 	.short	0x0298
        /*0014*/ 	.byte	0x00, 0xf0, 0x61, 0x00


	//----- nvinfo : EIATTR_KPARAM_INFO
	.align		4
.L_2606:
        /*0018*/ 	.byte	0x04, 0x17
        /*001a*/ 	.short	(.L_2608 - .L_2607)
.L_2607:
        /*001c*/ 	.word	0x00000000
        /*0020*/ 	.short	0x0004
        /*0022*/ 	.short	0x0290
        /*0024*/ 	.byte	0x00, 0xf0, 0x21, 0x00


	//----- nvinfo : EIATTR_KPARAM_INFO
	.align		4
.L_2608:
        /*0028*/ 	.byte	0x04, 0x17
        /*002a*/ 	.short	(.L_2610 - .L_2609)
.L_2609:
        /*002c*/ 	.word	0x00000000
        /*0030*/ 	.short	0x0003
        /*0032*/ 	.short	0x0288
        /*0034*/ 	.byte	0x00, 0xf0, 0x11, 0x00


	//----- nvinfo : EIATTR_KPARAM_INFO
	.align		4
.L_2610:
        /*0038*/ 	.byte	0x04, 0x17
        /*003a*/ 	.short	(.L_2612 - .L_2611)
.L_2611:
        /*003c*/ 	.word	0x00000000
        /*0040*/ 	.short	0x0002
        /*0042*/ 	.short	0x01b0
        /*0044*/ 	.byte	0x00, 0xf0, 0x61, 0x03


	//----- nvinfo : EIATTR_KPARAM_INFO
	.align		4
.L_2612:
        /*0048*/ 	.byte	0x04, 0x17
        /*004a*/ 	.short	(.L_2614 - .L_2613)
.L_2613:
        /*004c*/ 	.word	0x00000000
        /*0050*/ 	.short	0x0001
        /*0052*/ 	.short	0x00d8
        /*0054*/ 	.byte	0x00, 0xf0, 0x61, 0x03


	//----- nvinfo : EIATTR_KPARAM_INFO
	.align		4
.L_2614:
        /*0058*/ 	.byte	0x04, 0x17
        /*005a*/ 	.short	(.L_2616 - .L_2615)
.L_2615:
        /*005c*/ 	.word	0x00000000
        /*0060*/ 	.short	0x0000
        /*0062*/ 	.short	0x0000
        /*0064*/ 	.byte	0x00, 0xf0, 0x61, 0x03


	//----- nvinfo : EIATTR_SPARSE_MMA_MASK
	.align		4
.L_2616:
        /*0068*/ 	.byte	0x03, 0x50
        /*006a*/ 	.short	0x0000


	//----- nvinfo : EIATTR_MAXREG_COUNT
	.align		4
        /*006c*/ 	.byte	0x03, 0x1b
        /*006e*/ 	.short	0x0040


	//----- nvinfo : EIATTR_NUM_BARRIERS
	.align		4
        /*0070*/ 	.byte	0x02, 0x4c
        /*0072*/ 	.byte	0x01
	.zero		1


	//----- nvinfo : EIATTR_MERCURY_ISA_VERSION
	.align		4
        /*0074*/ 	.byte	0x03, 0x5f
        /*0076*/ 	.short	0x0101


	//----- nvinfo : EIATTR_VRC_CTA_INIT_COUNT
	.align		4
        /*0078*/ 	.byte	0x02, 0x4a
	.zero		1
	.zero		1


	//----- nvinfo : EIATTR_EXIT_INSTR_OFFSETS
	.align		4
        /*007c*/ 	.byte	0x04, 0x1c
        /*007e*/ 	.short	(.L_2618 - .L_2617)


	//   ....[0]....
.L_2617:
        /*0080*/ 	.word	0x00000240


	//   ....[1]....
        /*0084*/ 	.word	0x00000fd0


	//----- nvinfo : EIATTR_MAX_THREADS
	.align		4
.L_2618:
        /*0088*/ 	.byte	0x04, 0x05
        /*008a*/ 	.short	(.L_2620 - .L_2619)
.L_2619:
        /*008c*/ 	.word	0x00000100
        /*0090*/ 	.word	0x00000001
        /*0094*/ 	.word	0x00000001


	//----- nvinfo : EIATTR_CRS_STACK_SIZE
	.align		4
.L_2620:
        /*0098*/ 	.byte	0x04, 0x1e
        /*009a*/ 	.short	(.L_2622 - .L_2621)
.L_2621:
        /*009c*/ 	.word	0x00000000


	//----- nvinfo : EIATTR_CBANK_PARAM_SIZE
	.align		4
.L_2622:
        /*00a0*/ 	.byte	0x03, 0x19
        /*00a2*/ 	.short	0x02b0


	//----- nvinfo : EIATTR_PARAM_CBANK
	.align		4
        /*00a4*/ 	.byte	0x04, 0x0a
        /*00a6*/ 	.short	(.L_2624 - .L_2623)
	.align		4
.L_2623:
        /*00a8*/ 	.word	index@(.nv.constant0._ZN2at6native43_GLOBAL__N__7cc8d1ed_10_Dropout_cu_0e96ed3824fused_dropout_kernel_vecIddjLi1ELi4EhEEvNS_4cuda6detail10TensorInfoIKT_T1_EENS5_IS6_S8_EENS5_IT4_S8_EES8_T0_NS_15PhiloxCudaStateE)
        /*00ac*/ 	.short	0x0380
        /*00ae*/ 	.short	0x02b0


	//----- nvinfo : EIATTR_SW_WAR
	.align		4
.L_2624:
        /*00b0*/ 	.byte	0x04, 0x36
        /*00b2*/ 	.short	(.L_2626 - .L_2625)
.L_2625:
        /*00b4*/ 	.word	0x00000008
.L_2626:


//--------------------- .nv.info._ZN2at6native43_GLOBAL__N__7cc8d1ed_10_Dropout_cu_0e96ed3824fused_dropout_kernel_vecIddjLi1ELi8EhEEvNS_4cuda6detail10TensorInfoIKT_T1_EENS5_IS6_S8_EENS5_IT4_S8_EES8_T0_NS_15PhiloxCudaStateE --------------------------
	.section	.nv.info._ZN2at6native43_GLOBAL__N__7cc8d1ed_10_Dropout_cu_0e96ed3824fused_dropout_kernel_vecIddjLi1ELi8EhEEvNS_4cuda6detail10TensorInfoIKT_T1_EENS5_IS6_S8_EENS5_IT4_S8_EES8_T0_NS_15PhiloxCudaStateE,"",@"SHT_CUDA_INFO"
	.sectionflags	@""
	.align	4


	//----- nvinfo : EIATTR_CUDA_API_VERSION
	.align		4
        /*0000*/ 	.byte	0x04, 0x37
        /*0002*/ 	.short	(.L_2628 - .L_2627)
.L_2627:
        /*0004*/ 	.word	0x00000082


	//----- nvinfo : EIATTR_KPARAM_INFO
	.align		4
.L_2628:
        /*0008*/ 	.byte	0x04, 0x17
        /*000a*/ 	.short	(.L_2630 - .L_2629)
.L_2629:
        /*000c*/ 	.word	0x00000000
        /*0010*/ 	.short	0x0005
        /*0012*/ 	.short	0x0298
        /*0014*/ 	.byte	0x00, 0xf0, 0x61, 0x00


	//----- nvinfo : EIATTR_KPARAM_INFO
	.align		4
.L_2630:
        /*0018*/ 	.byte	0x04, 0x17
        /*001a*/ 	.short	(.L_2632 - .L_2631)
.L_2631:
        /*001c*/ 	.word	0x00000000
        /*0020*/ 	.short	0x0004
        /*0022*/ 	.short	0x0290
        /*0024*/ 	.byte	0x00, 0xf0, 0x21, 0x00


	//----- nvinfo : EIATTR_KPARAM_INFO
	.align		4
.L_2632:
        /*0028*/ 	.byte	0x04, 0x17
        /*002a*/ 	.short	(.L_2634 - .L_2633)
.L_2633:
        /*002c*/ 	.word	0x00000000
        /*0030*/ 	.short	0x0003
        /*0032*/ 	.short	0x0288
        /*0034*/ 	.byte	0x00, 0xf0, 0x11, 0x00


	//----- nvinfo : EIATTR_KPARAM_INFO
	.align		4
.L_2634:
        /*0038*/ 	.byte	0x04, 0x17
        /*003a*/ 	.short	(.L_2636 - .L_2635)
.L_2635:
        /*003c*/ 	.word	0x00000000
        /*0040*/ 	.short	0x0002
        /*0042*/ 	.short	0x01b0
        /*0044*/ 	.byte	0x00, 0xf0, 0x61, 0x03


	//----- nvinfo : EIATTR_KPARAM_INFO
	.align		4
.L_2636:
        /*0048*/ 	.byte	0x04, 0x17
        /*004a*/ 	.short	(.L_2638 - .L_2637)
.L_2637:
        /*004c*/ 	.word	0x00000000
        /*0050*/ 	.short	0x0001
        /*0052*/ 	.short	0x00d8
        /*0054*/ 	.byte	0x00, 0xf0, 0x61, 0x03


	//----- nvinfo : EIATTR_KPARAM_INFO
	.align		4
.L_2638:
        /*0058*/ 	.byte	0x04, 0x17
        /*005a*/ 	.short	(.L_2640 - .L_2639)
.L_2639:
        /*005c*/ 	.word	0x00000000
        /*0060*/ 	.short	0x0000
        /*0062*/ 	.short	0x0000
        /*0064*/ 	.byte	0x00, 0xf0, 0x61, 0x03


	//----- nvinfo : EIATTR_SPARSE_MMA_MASK
	.align		4
.L_2640:
        /*0068*/ 	.byte	0x03, 0x50
        /*006a*/ 	.short	0x0000


	//----- nvinfo : EIATTR_MAXREG_COUNT
	.align		4
        /*006c*/ 	.byte	0x03, 0x1b
        /*006e*/ 	.short	0x0040


	//----- nvinfo : EIATTR_NUM_BARRIERS
	.align		4
        /*0070*/ 	.byte	0x02, 0x4c
        /*0072*/ 	.byte	0x01
	.zero		1


	//----- nvinfo : EIATTR_MERCURY_ISA_VERSION
	.align		4
        /*0074*/ 	.byte	0x03, 0x5f
        /*0076*/ 	.short	0x0101


	//----- nvinfo : EIATTR_VRC_CTA_INIT_COUNT
	.align		4
        /*0078*/ 	.byte	0x02, 0x4a
	.zero		1
	.zero		1


	//----- nvinfo : EIATTR_EXIT_INSTR_OFFSETS
	.align		4
        /*007c*/ 	.byte	0x04, 0x1c
        /*007e*/ 	.short	(.L_2642 - .L_2641)


	//   ....[0]....
.L_2641:
        /*0080*/ 	.word	0x000005d0


	//   ....[1]....
        /*0084*/ 	.word	0x00001880


	//----- nvinfo : EIATTR_MAX_THREADS
	.align		4
.L_2642:
        /*0088*/ 	.byte	0x04, 0x05
        /*008a*/ 	.short	(.L_2644 - .L_2643)
.L_2643:
        /*008c*/ 	.word	0x00000100
        /*0090*/ 	.word	0x00000001
        /*0094*/ 	.word	0x00000001


	//----- nvinfo : EIATTR_CRS_STACK_SIZE
	.align		4
.L_2644:
        /*0098*/ 	.byte	0x04, 0x1e
        /*009a*/ 	.short	(.L_2646 - .L_2645)
.L_2645:
        /*009c*/ 	.word	0x00000000


	//----- nvinfo : EIATTR_CBANK_PARAM_SIZE
	.align		4
.L_2646:
        /*00a0*/ 	.byte	0x03, 0x19
        /*00a2*/ 	.short	0x02b0


	//----- nvinfo : EIATTR_PARAM_CBANK
	.align		4
        /*00a4*/ 	.byte	0x04, 0x0a
        /*00a6*/ 	.short	(.L_2648 - .L_2647)
	.align		4
.L_2647:
        /*00a8*/ 	.word	index@(.nv.constant0._ZN2at6native43_GLOBAL__N__7cc8d1ed_10_Dropout_cu_0e96ed3824fused_dropout_kernel_vecIddjLi1ELi8EhEEvNS_4cuda6detail10TensorInfoIKT_T1_EENS5_IS6_S8_EENS5_IT4_S8_EES8_T0_NS_15PhiloxCudaStateE)
        /*00ac*/ 	.short	0x0380
        /*00ae*/ 	.short	0x02b0


	//----- nvinfo : EIATTR_SW_WAR
	.align		4
.L_2648:
        /*00b0*/ 	.byte	0x04, 0x36
        /*00b2*/ 	.short	(.L_2650 - .L_2649)
.L_2649:
        /*00b4*/ 	.word	0x00000008
.L_2650:


//--------------------- .nv.info._ZN2at6native43_GLOBAL__N__7cc8d1ed_10_Dropout_cu_0e96ed3824fused_dropout_kernel_vecIddjLi1ELi16EhEEvNS_4cuda6detail10TensorInfoIKT_T1_EENS5_IS6_S8_EENS5_IT4_S8_EES8_T0_NS_15PhiloxCudaStateE --------------------------
	.section	.nv.info._ZN2at6native43_GLOBAL__N__7cc8d1ed_10_Dropout_cu_0e96ed3824fused_dropout_kernel_vecIddjLi1ELi16EhEEvNS_4cuda6detail10TensorInfoIKT_T1_EENS5_IS6_S8_EENS5_IT4_S8_EES8_T0_NS_15PhiloxCudaStateE,"",@"SHT_CUDA_INFO"
	.sectionflags	@""
	.align	4


	//----- nvinfo : EIATTR_CUDA_API_VERSION
	.align		4
        /*0000*/ 	.byte	0x04, 0x37
        /*0002*/ 	.short	(.L_2652 - .L_2651)
.L_2651:
        /*0004*/ 	.word	0x00000082


	//----- nvinfo : EIATTR_KPARAM_INFO
	.align		4
.L_2652:
        /*0008*/ 	.byte	0x04, 0x17
        /*000a*/ 	.short	(.L_2654 - .L_2653)
.L_2653:
        /*000c*/ 	.word	0x00000000
        /*0010*/ 	.short	0x0005
        /*0012*/ 	.short	0x0298
        /*0014*/ 	.byte	0x00, 0xf0, 0x61, 0x00


	//----- nvinfo : EIATTR_KPARAM_INFO
	.align		4
.L_2654:
        /*0018*/ 	.byte	0x04, 0x17
        /*001a*/ 	.short	(.L_2656 - .L_2655)
.L_2655:
        /*001c*/ 	.word	0x00000000
        /*0020*/ 	.short	0x0004
        /*0022*/ 	.short	0x0290
        /*0024*/ 	.byte	0x00, 0xf0, 0x21, 0x00


	//----- nvinfo : EIATTR_KPARAM_INFO
	.align		4
.L_2656:
        /*0028*/ 	.byte	0x04, 0x17
        /*002a*/ 	.short	(.L_2658 - .L_2657)
.L_2657:
        /*002c*/ 	.word	0x00000000
        /*0030*/ 	.short	0x0003
        /*0032*/ 	.short	0x0288
        /*0034*/ 	.byte	0x00, 0xf0, 0x11, 0x00


	//----- nvinfo : EIATTR_KPARAM_INFO
	.align		4
.L_2658:
        /*0038*/ 	.byte	0x04, 0x17
        /*003a*/ 	.short	(.L_2660 - .L_2659)
.L_2659:
        /*003c*/ 	.word	0x00000000
        /*0040*/ 	.short	0x0002
        /*0042*/ 	.short	0x01b0
        /*0044*/ 	.byte	0x00, 0xf0, 0x61, 0x03


	//----- nvinfo : EIATTR_KPARAM_INFO
	.align		4
.L_2660:
        /*0048*/ 	.byte	0x04, 0x17
        /*004a*/ 	.short	(.L_2662 - .L_2661)
.L_2661:
        /*004c*/ 	.word	0x00000000
        /*0050*/ 	.short	0x0001
        /*0052*/ 	.short	0x00d8
        /*0054*/ 	.byte	0x00, 0xf0, 0x61, 0x03


	//----- nvinfo : EIATTR_KPARAM_INFO
	.align		4
.L_2662:
        /*0058*/ 	.byte	0x04, 0x17
        /*005a*/ 	.short	(.L_2664 - .L_2663)
.L_2663:
        /*005c*/ 	.word	0x00000000
        /*0060*/ 	.short	0x0000
        /*0062*/ 	.short	0x0000
        /*0064*/ 	.byte	0x00, 0xf0, 0x61, 0x03


	//----- nvinfo : EIATTR_SPARSE_MMA_MASK
	.align		4
.L_2664:
        /*0068*/ 	.byte	0x03, 0x50
        /*006a*/ 	.short	0x0000


	//----- nvinfo : EIATTR_MAXREG_COUNT
	.align		4
        /*006c*/ 	.byte	0x03, 0x1b
        /*006e*/ 	.short	0x0040


	//----- nvinfo : EIATTR_NUM_BARRIERS
	.align		4
        /*0070*/ 	.byte	0x02, 0x4c
        /*0072*/ 	.byte	0x01
	.zero		1


	//----- nvinfo : EIATTR_ANNOTATIONS
	.align		4
        /*0074*/ 	.byte	0x04, 0x55
        /*0076*/ 	.short	(.L_2666 - .L_2665)


	//   ....[0]....
.L_2665:
        /*0078*/ 	.word	0x00000001
        /*007c*/ 	.byte	0x80, 0x05, 0x00, 0x00, 0x01, 0x00, 0x00, 0x00, 0xa0, 0x07, 0x00, 0x00, 0x01, 0x00, 0x00, 0x00
        /*008c*/ 	.byte	0xd0, 0x15, 0x00, 0x00, 0x01, 0x00, 0x00, 0x00, 0xe0, 0x15, 0x00, 0x00, 0x01, 0x00, 0x00, 0x00
        /*009c*/ 	.byte	0xd0, 0x1a, 0x00, 0x00, 0x01, 0x00, 0x00, 0x00, 0x50, 0x1c, 0x00, 0x00, 0x01, 0x00, 0x00, 0x00
        /*00ac*/ 	.byte	0x80, 0x1c, 0x00, 0x00, 0x01, 0x00, 0x00, 0x00, 0x30, 0x1d, 0x00, 0x00, 0x01, 0x00, 0x00, 0x00
        /*00bc*/ 	.byte	0x20, 0x21, 0x00, 0x00


	//----- nvinfo : EIATTR_MERCURY_ISA_VERSION
	.align		4
.L_2666:
        /*00c0*/ 	.byte	0x03, 0x5f
        /*00c2*/ 	.short	0x0101


	//----- nvinfo : EIATTR_VRC_CTA_INIT_COUNT
	.align		4
        /*00c4*/ 	.byte	0x02, 0x4a
	.zero		1
	.zero		1


	//----- nvinfo : EIATTR_EXIT_INSTR_OFFSETS
	.align		4
        /*00c8*/ 	.byte	0x04, 0x1c
        /*00ca*/ 	.short	(.L_2668 - .L_2667)


	//   ....[0]....
.L_2667:
        /*00cc*/ 	.word	0x00000240


	//   ....[1]....
        /*00d0*/ 	.word	0x000028b0


	//----- nvinfo : EIATTR_MAX_THREADS
	.align		4
.L_2668:
        /*00d4*/ 	.byte	0x04, 0x05
        /*00d6*/ 	.short	(.L_2670 - .L_2669)
.L_2669:
        /*00d8*/ 	.word	0x00000100
        /*00dc*/ 	.word	0x00000001
        /*00e0*/ 	.word	0x00000001


	//----- nvinfo : EIATTR_CRS_STACK_SIZE
	.align		4
.L_2670:
        /*00e4*/ 	.byte	0x04, 0x1e
        /*00e6*/ 	.short	(.L_2672 - .L_2671)
.L_2671:
        /*00e8*/ 	.word	0x00000000


	//----- nvinfo : EIATTR_CBANK_PARAM_SIZE
	.align		4
.L_2672:
        /*00ec*/ 	.byte	0x03, 0x19
        /*00ee*/ 	.short	0x02b0


	//----- nvinfo : EIATTR_PARAM_CBANK
	.align		4
        /*00f0*/ 	.byte	0x04, 0x0a
        /*00f2*/ 	.short	(.L_2674 - .L_2673)
	.align		4
.L_2673:
        /*00f4*/ 	.word	index@(.nv.constant0._ZN2at6native43_GLOBAL__N__7cc8d1ed_10_Dropout_cu_0e96ed3824fused_dropout_kernel_vecIddjLi1ELi16EhEEvNS_4cuda6detail10TensorInfoIKT_T1_EENS5_IS6_S8_EENS5_IT4_S8_EES8_T0_NS_15PhiloxCudaStateE)
        /*00f8*/ 	.short	0x0380
        /*00fa*/ 	.short	0x02b0


	//----- nvinfo : EIATTR_SW_WAR
	.align		4
.L_2674:
        /*00fc*/ 	.byte	0x04, 0x36
        /*00fe*/ 	.short	(.L_2676 - .L_2675)
.L_2675:
        /*0100*/ 	.word	0x00000008
.L_2676:


//--------------------- .nv.info._ZN2at6native43_GLOBAL__N__7cc8d1ed_10_Dropout_cu_0e96ed3820fused_dropout_kernelIN3c108BFloat16EfmLin1ELin1EbEEvNS_4cuda6detail10TensorInfoIKT_T1_EENS7_IS8_SA_EENS7_IT4_SA_EESA_T0_NS_15PhiloxCudaStateE --------------------------
	.section	.nv.info._ZN2at6native43_GLOBAL__N__7cc8d1ed_10_Dropout_cu_0e96ed3820fused_dropout_kernelIN3c108BFloat16EfmLin1ELin1EbEEvNS_4cuda6detail10TensorInfoIKT_T1_EENS7_IS8_SA_EENS7_IT4_SA_EESA_T0_NS_15PhiloxCudaStateE,"",@"SHT_CUDA_INFO"
	.sectionflags	@""
	.align	4


	//----- nvinfo : EIATTR_CUDA_API_VERSION
	.align		4
        /*0000*/ 	.byte	0x04, 0x37
        /*0002*/ 	.short	(.L_2678 - .L_2677)
.L_2677:
        /*0004*/ 	.word	0x00000082


	//----- nvinfo : EIATTR_KPARAM_INFO
	.align		4
.L_2678:
        /*0008*/ 	.byte	0x04, 0x17
        /*000a*/ 	.short	(.L_2680 - .L_2679)
.L_2679:
        /*000c*/ 	.word	0x00000000
        /*0010*/ 	.short	0x0005
        /*0012*/ 	.short	0x04f0
        /*0014*/ 	.byte	0x00, 0xf0, 0x61, 0x00


	//----- nvinfo : EIATTR_KPARAM_INFO
	.align		4
.L_2680:
        /*0018*/ 	.byte	0x04, 0x17
        /*001a*/ 	.short	(.L_2682 - .L_2681)
.L_2681:
        /*001c*/ 	.word	0x00000000
        /*0020*/ 	.short	0x0004
        /*0022*/ 	.short	0x04e8
        /*0024*/ 	.byte	0x00, 0xf0, 0x11, 0x00


	//----- nvinfo : EIATTR_KPARAM_INFO
	.align		4
.L_2682:
        /*0028*/ 	.byte	0x04, 0x17
        /*002a*/ 	.short	(.L_2684 - .L_2683)
.L_2683:
        /*002c*/ 	.word	0x00000000
        /*0030*/ 	.short	0x0003
        /*0032*/ 	.short	0x04e0
        /*0034*/ 	.byte	0x00, 0xf0, 0x21, 0x00


	//----- nvinfo : EIATTR_KPARAM_INFO
	.align		4
.L_2684:
        /*0038*/ 	.byte	0x04, 0x17
        /*003a*/ 	.short	(.L_2686 - .L_2685)
.L_2685:
        /*003c*/ 	.word	0x00000000
        /*0040*/ 	.short	0x0002
        /*0042*/ 	.short	0x0340
        /*0044*/ 	.byte	0x00, 0xf0, 0x81, 0x06


	//----- nvinfo : EIATTR_KPARAM_INFO
	.align		4
.L_2686:
        /*0048*/ 	.byte	0x04, 0x17
        /*004a*/ 	.short	(.L_2688 - .L_2687)
.L_2687:
        /*004c*/ 	.word	0x00000000
        /*0050*/ 	.short	0x0001
        /*0052*/ 	.short	0x01a0
        /*0054*/ 	.byte	0x00, 0xf0, 0x81, 0x06


	//----- nvinfo : EIATTR_KPARAM_INFO
	.align		4
.L_2688:
        /*0058*/ 	.byte	0x04, 0x17
        /*005a*/ 	.short	(.L_2690 - .L_2689)
.L_2689:
        /*005c*/ 	.word	0x00000000
        /*0060*/ 	.short	0x0000
        /*0062*/ 	.short	0x0000
        /*0064*/ 	.byte	0x00, 0xf0, 0x81, 0x06


	//----- nvinfo : EIATTR_SPARSE_MMA_MASK
	.align		4
.L_2690:
        /*0068*/ 	.byte	0x03, 0x50
        /*006a*/ 	.short	0x0000


	//----- nvinfo : EIATTR_MAXREG_COUNT
	.align		4
        /*006c*/ 	.byte	0x03, 0x1b
        /*006e*/ 	.short	0x0040


	//----- nvinfo : EIATTR_NUM_BARRIERS
	.align		4
        /*0070*/ 	.byte	0x02, 0x4c
        /*0072*/ 	.byte	0x01
	.zero		1


	//----- nvinfo : EIATTR_MERCURY_ISA_VERSION
	.align		4
        /*0074*/ 	.byte	0x03, 0x5f
        /*0076*/ 	.short	0x0101


	//----- nvinfo : EIATTR_VRC_CTA_INIT_COUNT
	.align		4
        /*0078*/ 	.byte	0x02, 0x4a
	.zero		1
	.zero		1


	//----- nvinfo : EIATTR_EXIT_INSTR_OFFSETS
	.align		4
        /*007c*/ 	.byte	0x04, 0x1c
        /*007e*/ 	.short	(.L_2692 - .L_2691)


	//   ....[0]....
.L_2691:
        /*0080*/ 	.word	0x00000900


	//   ....[1]....
        /*0084*/ 	.word	0x0001de60


	//----- nvinfo : EIATTR_MAX_THREADS
	.align		4
.L_2692:
        /*0088*/ 	.byte	0x04, 0x05
        /*008a*/ 	.short	(.L_2694 - .L_2693)
.L_2693:
        /*008c*/ 	.word	0x00000100
        /*0090*/ 	.word	0x00000001
        /*0094*/ 	.word	0x00000001


	//----- nvinfo : EIATTR_CRS_STACK_SIZE
	.align		4
.L_2694:
        /*0098*/ 	.byte	0x04, 0x1e
        /*009a*/ 	.short	(.L_2696 - .L_2695)
.L_2695:
        /*009c*/ 	.word	0x00000000


	//----- nvinfo : EIATTR_CBANK_PARAM_SIZE
	.align		4
.L_2696:
        /*00a0*/ 	.byte	0x03, 0x19
        /*00a2*/ 	.short	0x0508


	//----- nvinfo : EIATTR_PARAM_CBANK
	.align		4
        /*00a4*/ 	.byte	0x04, 0x0a
        /*00a6*/ 	.short	(.L_2698 - .L_2697)
	.align		4
.L_2697:
        /*00a8*/ 	.word	index@(.nv.constant0._ZN2at6native43_GLOBAL__N__7cc8d1ed_10_Dropout_cu_0e96ed3820fused_dropout_kernelIN3c108BFloat16EfmLin1ELin1EbEEvNS_4cuda6detail10TensorInfoIKT_T1_EENS7_IS8_SA_EENS7_IT4_SA_EESA_T0_NS_15PhiloxCudaStateE)
        /*00ac*/ 	.short	0x0380
        /*00ae*/ 	.short	0x0508


	//----- nvinfo : EIATTR_SW_WAR
	.align		4
.L_2698:
        /*00b0*/ 	.byte	0x04, 0x36
        /*00b2*/ 	.short	(.L_2700 - .L_2699)
.L_2699:
        /*00b4*/ 	.word	0x00000008
.L_2700:


//--------------------- .nv.info._ZN2at6native43_GLOBAL__N__7cc8d1ed_10_Dropout_cu_0e96ed3820fused_dropout_kernelIN3c108BFloat16EfmLin1ELi1EbEEvNS_4cuda6detail10TensorInfoIKT_T1_EENS7_IS8_SA_EENS7_IT4_SA_EESA_T0_NS_15PhiloxCudaStateE --------------------------
	.section	.nv.info._ZN2at6native43_GLOBAL__N__7cc8d1ed_10_Dropout_cu_0e96ed3820fused_dropout_kernelIN3c108BFloat16EfmLin1ELi1EbEEvNS_4cuda6detail10TensorInfoIKT_T1_EENS7_IS8_SA_EENS7_IT4_SA_EESA_T0_NS_15PhiloxCudaStateE,"",@"SHT_CUDA_INFO"
	.sectionflags	@""
	.align	4


	//----- nvinfo : EIATTR_CUDA_API_VERSION
	.align		4
        /*0000*/ 	.byte	0x04, 0x37
        /*0002*/ 	.short	(.L_2702 - .L_2701)
.L_2701:
        /*0004*/ 	.word	0x00000082


	//----- nvinfo : EIATTR_KPARAM_INFO
	.align		4
.L_2702:
        /*0008*/ 	.byte	0x04, 0x17
        /*000a*/ 	.short	(.L_2704 - .L_2703)
.L_2703:
        /*000c*/ 	.word	0x00000000
        /*0010*/ 	.short	0x0005
        /*0012*/ 	.short	0x04f0
        /*0014*/ 	.byte	0x00, 0xf0, 0x61, 0x00


	//----- nvinfo : EIATTR_KPARAM_INFO
	.align		4
.L_2704:
        /*0018*/ 	.byte	0x04, 0x17
        /*001a*/ 	.short	(.L_2706 - .L_2705)
.L_2705:
        /*001c*/ 	.word	0x00000000
        /*0020*/ 	.short	0x0004
        /*0022*/ 	.short	0x04e8
        /*0024*/ 	.byte	0x00, 0xf0, 0x11, 0x00


	//----- nvinfo : EIATTR_KPARAM_INFO
	.align		4
.L_2706:
        /*0028*/ 	.byte	0x04, 0x17
        /*002a*/ 	.short	(.L_2708 - .L_2707)
.L_2707:
        /*002c*/ 	.word	0x00000000
        /*0030*/ 	.short	0x0003
        /*0032*/ 	.short	0x04e0
        /*0034*/ 	.byte	0x00, 0xf0, 0x21, 0x00


	//----- nvinfo : EIATTR_KPARAM_INFO
	.align		4
.L_2708:
        /*0038*/ 	.byte	0x04, 0x17
        /*003a*/ 	.short	(.L_2710 - .L_2709)
.L_2709:
        /*003c*/ 	.word	0x00000000
        /*0040*/ 	.short	0x0002
        /*0042*/ 	.short	0x0340
        /*0044*/ 	.byte	0x00, 0xf0, 0x81, 0x06


	//----- nvinfo : EIATTR_KPARAM_INFO
	.align		4
.L_2710:
        /*0048*/ 	.byte	0x04, 0x17
        /*004a*/ 	.short	(.L_2712 - .L_2711)
.L_2711:
        /*004c*/ 	.word	0x00000000
        /*0050*/ 	.short	0x0001
        /*0052*/ 	.short	0x01a0
        /*0054*/ 	.byte	0x00, 0xf0, 0x81, 0x06


	//----- nvinfo : EIATTR_KPARAM_INFO
	.align		4
.L_2712:
        /*0058*/ 	.byte	0x04, 0x17
        /*005a*/ 	.short	(.L_2714 - .L_2713)
.L_2713:
        /*005c*/ 	.word	0x00000000
        /*0060*/ 	.short	0x0000
        /*0062*/ 	.short	0x0000
        /*0064*/ 	.byte	0x00, 0xf0, 0x81, 0x06


	//----- nvinfo : EIATTR_SPARSE_MMA_MASK
	.align		4
.L_2714:
        /*0068*/ 	.byte	0x03, 0x50
        /*006a*/ 	.short	0x0000


	//----- nvinfo : EIATTR_MAXREG_COUNT
	.align		4
        /*006c*/ 	.byte	0x03, 0x1b
        /*006e*/ 	.short	0x0040


	//----- nvinfo : EIATTR_NUM_BARRIERS
	.align		4
        /*0070*/ 	.byte	0x02, 0x4c
        /*0072*/ 	.byte	0x01
	.zero		1


	//----- nvinfo : EIATTR_MERCURY_ISA_VERSION
	.align		4
        /*0074*/ 	.byte	0x03, 0x5f
        /*0076*/ 	.short	0x0101


	//----- nvinfo : EIATTR_VRC_CTA_INIT_COUNT
	.align		4
        /*0078*/ 	.byte	0x02, 0x4a
	.zero		1
	.zero		1


	//----- nvinfo : EIATTR_EXIT_INSTR_OFFSETS
	.align		4
        /*007c*/ 	.byte	0x04, 0x1c
        /*007e*/ 	.short	(.L_2716 - .L_2715)


	//   ....[0]....
.L_2715:
        /*0080*/ 	.word	0x00000910


	//   ....[1]....
        /*0084*/ 	.word	0x0000f590


	//----- nvinfo : EIATTR_MAX_THREADS
	.align		4
.L_2716:
        /*0088*/ 	.byte	0x04, 0x05
        /*008a*/ 	.short	(.L_2718 - .L_2717)
.L_2717:
        /*008c*/ 	.word	0x00000100
        /*0090*/ 	.word	0x00000001
        /*0094*/ 	.word	0x00000001


	//----- nvinfo : EIATTR_CRS_STACK_SIZE
	.align		4
.L_2718:
        /*0098*/ 	.byte	0x04, 0x1e
        /*009a*/ 	.short	(.L_2720 - .L_2719)
.L_2719:
        /*009c*/ 	.word	0x00000000


	//----- nvinfo : EIATTR_CBANK_PARAM_SIZE
	.align		4
.L_2720:
        /*00a0*/ 	.byte	0x03, 0x19
        /*00a2*/ 	.short	0x0508


	//----- nvinfo : EIATTR_PARAM_CBANK
	.align		4
        /*00a4*/ 	.byte	0x04, 0x0a
        /*00a6*/ 	.short	(.L_2722 - .L_2721)
	.align		4
.L_2721:
        /*00a8*/ 	.word	index@(.nv.constant0._ZN2at6native43_GLOBAL__N__7cc8d1ed_10_Dropout_cu_0e96ed3820fused_dropout_kernelIN3c108BFloat16EfmLin1ELi1EbEEvNS_4cuda6detail10TensorInfoIKT_T1_EENS7_IS8_SA_EENS7_IT4_SA_EESA_T0_NS_15PhiloxCudaStateE)
        /*00ac*/ 	.short	0x0380
        /*00ae*/ 	.short	0x0508


	//----- nvinfo : EIATTR_SW_WAR
	.align		4
.L_2722:
        /*00b0*/ 	.byte	0x04, 0x36
        /*00b2*/ 	.short	(.L_2724 - .L_2723)
.L_2723:
        /*00b4*/ 	.word	0x00000008
.L_2724:


//--------------------- .nv.info._ZN2at6native43_GLOBAL__N__7cc8d1ed_10_Dropout_cu_0e96ed3820fused_dropout_kernelIN3c108BFloat16EfmLi1ELi1EbEEvNS_4cuda6detail10TensorInfoIKT_T1_EENS7_IS8_SA_EENS7_IT4_SA_EESA_T0_NS_15PhiloxCudaStateE --------------------------
	.section	.nv.info._ZN2at6native43_GLOBAL__N__7cc8d1ed_10_Dropout_cu_0e96ed3820fused_dropout_kernelIN3c108BFloat16EfmLi1ELi1EbEEvNS_4cuda6detail10TensorInfoIKT_T1_EENS7_IS8_SA_EENS7_IT4_SA_EESA_T0_NS_15PhiloxCudaStateE,"",@"SHT_CUDA_INFO"
	.sectionflags	@""
	.align	4


	//----- nvinfo : EIATTR_CUDA_API_VERSION
	.align		4
        /*0000*/ 	.byte	0x04, 0x37
        /*0002*/ 	.short	(.L_2726 - .L_2725)
.L_2725:
        /*0004*/ 	.word	0x00000082


	//----- nvinfo : EIATTR_KPARAM_INFO
	.align		4
.L_2726:
        /*0008*/ 	.byte	0x04, 0x17
        /*000a*/ 	.short	(.L_2728 - .L_2727)
.L_2727:
        /*000c*/ 	.word	0x00000000
        /*0010*/ 	.short	0x0005
        /*0012*/ 	.short	0x04f0
        /*0014*/ 	.byte	0x00, 0xf0, 0x61, 0x00


	//----- nvinfo : EIATTR_KPARAM_INFO
	.align		4
.L_2728:
        /*0018*/ 	.byte	0x04, 0x17
        /*001a*/ 	.short	(.L_2730 - .L_2729)
.L_2729:
        /*001c*/ 	.word	0x00000000
        /*0020*/ 	.short	0x0004
        /*0022*/ 	.short	0x04e8
        /*0024*/ 	.byte	0x00, 0xf0, 0x11, 0x00


	//----- nvinfo : EIATTR_KPARAM_INFO
	.align		4
.L_2730:
        /*0028*/ 	.byte	0x04, 0x17
        /*002a*/ 	.short	(.L_2732 - .L_2731)
.L_2731:
        /*002c*/ 	.word	0x00000000
        /*0030*/ 	.short	0x0003
        /*0032*/ 	.short	0x04e0
        /*0034*/ 	.byte	0x00, 0xf0, 0x21, 0x00


	//----- nvinfo : EIATTR_KPARAM_INFO
	.align		4
.L_2732:
        /*0038*/ 	.byte	0x04, 0x17
        /*003a*/ 	.short	(.L_2734 - .L_2733)
.L_2733:
        /*003c*/ 	.word	0x00000000
        /*0040*/ 	.short	0x0002
        /*0042*/ 	.short	0x0340
        /*0044*/ 	.byte	0x00, 0xf0, 0x81, 0x06


	//----- nvinfo : EIATTR_KPARAM_INFO
	.align		4
.L_2734:
        /*0048*/ 	.byte	0x04, 0x17
        /*004a*/ 	.short	(.L_2736 - .L_2735)
.L_2735:
        /*004c*/ 	.word	0x00000000
        /*0050*/ 	.short	0x0001
        /*0052*/ 	.short	0x01a0
        /*0054*/ 	.byte	0x00, 0xf0, 0x81, 0x06


	//----- nvinfo : EIATTR_KPARAM_INFO
	.align		4
.L_2736:
        /*0058*/ 	.byte	0x04, 0x17
        /*005a*/ 	.short	(.L_2738 - .L_2737)
.L_2737:
        /*005c*/ 	.word	0x00000000
        /*0060*/ 	.short	0x0000
        /*0062*/ 	.short	0x0000
        /*0064*/ 	.byte	0x00, 0xf0, 0x81, 0x06


	//----- nvinfo : EIATTR_SPARSE_MMA_MASK
	.align		4
.L_2738:
        /*0068*/ 	.byte	0x03, 0x50
        /*006a*/ 	.short	0x0000


	//----- nvinfo : EIATTR_MAXREG_COUNT
	.align		4
        /*006c*/ 	.byte	0x03, 0x1b
        /*006e*/ 	.short	0x0040


	//----- nvinfo : EIATTR_NUM_BARRIERS
	.align		4
        /*0070*/ 	.byte	0x02, 0x4c
        /*0072*/ 	.byte	0x01
	.zero		1


	//----- nvinfo : EIATTR_MERCURY_ISA_VERSION
	.align		4
        /*0074*/ 	.byte	0x03, 0x5f
        /*0076*/ 	.short	0x0101


	//----- nvinfo : EIATTR_VRC_CTA_INIT_COUNT
	.align		4
        /*0078*/ 	.byte	0x02, 0x4a
	.zero		1
	.zero		1


	//----- nvinfo : EIATTR_EXIT_INSTR_OFFSETS
	.align		4
        /*007c*/ 	.byte	0x04, 0x1c
        /*007e*/ 	.short	(.L_2740 - .L_2739)


	//   ....[0]....
.L_2739:
        /*0080*/ 	.word	0x00000910


	//   ....[1]....
        /*0084*/ 	.word	0x00001830


	//----- nvinfo : EIATTR_MAX_THREADS
	.align		4
.L_2740:
        /*0088*/ 	.byte	0x04, 0x05
        /*008a*/ 	.short	(.L_2742 - .L_2741)
.L_2741:
        /*008c*/ 	.word	0x00000100
        /*0090*/ 	.word	0x00000001
        /*0094*/ 	.word	0x00000001


	//----- nvinfo : EIATTR_CRS_STACK_SIZE
	.align		4
.L_2742:
        /*0098*/ 	.byte	0x04, 0x1e
        /*009a*/ 	.short	(.L_2744 - .L_2743)
.L_2743:
        /*009c*/ 	.word	0x00000000


	//----- nvinfo : EIATTR_CBANK_PARAM_SIZE
	.align		4
.L_2744:
        /*00a0*/ 	.byte	0x03, 0x19
        /*00a2*/ 	.short	0x0508


	//----- nvinfo : EIATTR_PARAM_CBANK
	.align		4
        /*00a4*/ 	.byte	0x04, 0x0a
        /*00a6*/ 	.short	(.L_2746 - .L_2745)
	.align		4
.L_2745:
        /*00a8*/ 	.word	index@(.nv.constant0._ZN2at6native43_GLOBAL__N__7cc8d1ed_10_Dropout_cu_0e96ed3820fused_dropout_kernelIN3c108BFloat16EfmLi1ELi1EbEEvNS_4cuda6detail10TensorInfoIKT_T1_EENS7_IS8_SA_EENS7_IT4_SA_EESA_T0_NS_15PhiloxCudaStateE)
        /*00ac*/ 	.short	0x0380
        /*00ae*/ 	.short	0x0508


	//----- nvinfo : EIATTR_SW_WAR
	.align		4
.L_2746:
        /*00b0*/ 	.byte	0x04, 0x36
        /*00b2*/ 	.short	(.L_2748 - .L_2747)
.L_2747:
        /*00b4*/ 	.word	0x00000008
.L_2748:


//--------------------- .nv.info._ZN2at6native43_GLOBAL__N__7cc8d1ed_10_Dropout_cu_0e96ed3824fused_dropout_kernel_vecIN3c108BFloat16EfmLi1ELi2EbEEvNS_4cuda6detail10TensorInfoIKT_T1_EENS7_IS8_SA_EENS7_IT4_SA_EESA_T0_NS_15PhiloxCudaStateE --------------------------
	.section	.nv.info._ZN2at6native43_GLOBAL__N__7cc8d1ed_10_Dropout_cu_0e96ed3824fused_dropout_kernel_vecIN3c108BFloat16EfmLi1ELi2EbEEvNS_4cuda6detail10TensorInfoIKT_T1_EENS7_IS8_SA_EENS7_IT4_SA_EESA_T0_NS_15PhiloxCudaStateE,"",@"SHT_CUDA_INFO"
	.sectionflags	@""
	.align	4


	//----- nvinfo : EIATTR_CUDA_API_VERSION
	.align		4
        /*0000*/ 	.byte	0x04, 0x37
        /*0002*/ 	.short	(.L_2750 - .L_2749)
.L_2749:
        /*0004*/ 	.word	0x00000082


	//----- nvinfo : EIATTR_KPARAM_INFO
	.align		4
.L_2750:
        /*0008*/ 	.byte	0x04, 0x17
        /*000a*/ 	.short	(.L_2752 - .L_2751)
.L_2751:
        /*000c*/ 	.word	0x00000000
        /*0010*/ 	.short	0x0005
        /*0012*/ 	.short	0x04f0
        /*0014*/ 	.byte	0x00, 0xf0, 0x61, 0x00


	//----- nvinfo : EIATTR_KPARAM_INFO
	.align		4
.L_2752:
        /*0018*/ 	.byte	0x04, 0x17
        /*001a*/ 	.short	(.L_2754 - .L_2753)
.L_2753:
        /*001c*/ 	.word	0x00000000
        /*0020*/ 	.short	0x0004
        /*0022*/ 	.short	0x04e8
        /*0024*/ 	.byte	0x00, 0xf0, 0x11, 0x00


	//----- nvinfo : EIATTR_KPARAM_INFO
	.align		4
.L_2754:
        /*0028*/ 	.byte	0x04, 0x17
        /*002a*/ 	.short	(.L_2756 - .L_2755)
.L_2755:
        /*002c*/ 	.word	0x00000000
        /*0030*/ 	.short	0x0003
        /*0032*/ 	.short	0x04e0
        /*0034*/ 	.byte	0x00, 0xf0, 0x21, 0x00


	//----- nvinfo : EIATTR_KPARAM_INFO
	.align		4
.L_2756:
        /*0038*/ 	.byte	0x04, 0x17
        /*003a*/ 	.short	(.L_2758 - .L_2757)
.L_2757:
        /*003c*/ 	.word	0x00000000
        /*0040*/ 	.short	0x0002
        /*0042*/ 	.short	0x0340
        /*0044*/ 	.byte	0x00, 0xf0, 0x81, 0x06


	//----- nvinfo : EIATTR_KPARAM_INFO
	.align		4
.L_2758:
        /*0048*/ 	.byte	0x04, 0x17
        /*004a*/ 	.short	(.L_2760 - .L_2759)
.L_2759:
        /*004c*/ 	.word	0x00000000
        /*0050*/ 	.short	0x0001
        /*0052*/ 	.short	0x01a0
        /*0054*/ 	.byte	0x00, 0xf0, 0x81, 0x06


	//----- nvinfo : EIATTR_KPARAM_INFO
	.align		4
.L_2760:
        /*0058*/ 	.byte	0x04, 0x17
        /*005a*/ 	.short	(.L_2762 - .L_2761)
.L_2761:
        /*005c*/ 	.word	0x00000000
        /*0060*/ 	.short	0x0000
        /*0062*/ 	.short	0x0000
        /*0064*/ 	.byte	0x00, 0xf0, 0x81, 0x06


	//----- nvinfo : EIATTR_SPARSE_MMA_MASK
	.align		4
.L_2762:
        /*0068*/ 	.byte	0x03, 0x50
        /*006a*/ 	.short	0x0000


	//----- nvinfo : EIATTR_MAXREG_COUNT
	.align		4
        /*006c*/ 	.byte	0x03, 0x1b
        /*006e*/ 	.short	0x0040


	//----- nvinfo : EIATTR_NUM_BARRIERS
	.align		4
        /*0070*/ 	.byte	0x02, 0x4c
        /*0072*/ 	.byte	0x01
	.zero		1


	//----- nvinfo : EIATTR_MERCURY_ISA_VERSION
	.align		4
        /*0074*/ 	.byte	0x03, 0x5f
        /*0076*/ 	.short	0x0101


	//----- nvinfo : EIATTR_VRC_CTA_INIT_COUNT
	.align		4
        /*0078*/ 	.byte	0x02, 0x4a
	.zero		1
	.zero		1


	//----- nvinfo : EIATTR_EXIT_INSTR_OFFSETS
	.align		4
        /*007c*/ 	.byte	0x04, 0x1c
        /*007e*/ 	.short	(.L_2764 - .L_2763)


	//   ....[0]....
.L_2763:
        /*0080*/ 	.word	0x00000180


	//   ....[1]....
        /*0084*/ 	.word	0x00000e20


	//----- nvinfo : EIATTR_MAX_THREADS
	.align		4
.L_2764:
        /*0088*/ 	.byte	0x04, 0x05
        /*008a*/ 	.short	(.L_2766 - .L_2765)
.L_2765:
        /*008c*/ 	.word	0x00000100
        /*0090*/ 	.word	0x00000001
        /*0094*/ 	.word	0x00000001


	//----- nvinfo : EIATTR_CRS_STACK_SIZE
	.align		4
.L_2766:
        /*0098*/ 	.byte	0x04, 0x1e
        /*009a*/ 	.short	(.L_2768 - .L_2767)
.L_2767:
        /*009c*/ 	.word	0x00000000


	//----- nvinfo : EIATTR_CBANK_PARAM_SIZE
	.align		4
.L_2768:
        /*00a0*/ 	.byte	0x03, 0x19
        /*00a2*/ 	.short	0x0508


	//----- nvinfo : EIATTR_PARAM_CBANK
	.align		4
        /*00a4*/ 	.byte	0x04, 0x0a
        /*00a6*/ 	.short	(.L_2770 - .L_2769)
	.align		4
.L_2769:
        /*00a8*/ 	.word	index@(.nv.constant0._ZN2at6native43_GLOBAL__N__7cc8d1ed_10_Dropout_cu_0e96ed3824fused_dropout_kernel_vecIN3c108BFloat16EfmLi1ELi2EbEEvNS_4cuda6detail10TensorInfoIKT_T1_EENS7_IS8_SA_EENS7_IT4_SA_EESA_T0_NS_15PhiloxCudaStateE)
        /*00ac*/ 	.short	0x0380
        /*00ae*/ 	.short	0x0508


	//----- nvinfo : EIATTR_SW_WAR
	.align		4
.L_2770:
        /*00b0*/ 	.byte	0x04, 0x36
        /*00b2*/ 	.short	(.L_2772 - .L_2771)
.L_2771:
        /*00b4*/ 	.word	0x00000008
.L_2772:


//--------------------- .nv.info._ZN2at6native43_GLOBAL__N__7cc8d1ed_10_Dropout_cu_0e96ed3824fused_dropout_kernel_vecIN3c108BFloat16EfmLi1ELi4EbEEvNS_4cuda6detail10TensorInfoIKT_T1_EENS7_IS8_SA_EENS7_IT4_SA_EESA_T0_NS_15PhiloxCudaStateE --------------------------
	.section	.nv.info._ZN2at6native43_GLOBAL__N__7cc8d1ed_10_Dropout_cu_0e96ed3824fused_dropout_kernel_vecIN3c108BFloat16EfmLi1ELi4EbEEvNS_4cuda6detail10TensorInfoIKT_T1_EENS7_IS8_SA_EENS7_IT4_SA_EESA_T0_NS_15PhiloxCudaStateE,"",@"SHT_CUDA_INFO"
	.sectionflags	@""
	.align	4


	//----- nvinfo : EIATTR_CUDA_API_VERSION
	.align		4
        /*0000*/ 	.byte	0x04, 0x37
        /*0002*/ 	.short	(.L_2774 - .L_2773)
.L_2773:
        /*0004*/ 	.word	0x00000082


	//----- nvinfo : EIATTR_KPARAM_INFO
	.align		4
.L_2774:
        /*0008*/ 	.byte	0x04, 0x17
        /*000a*/ 	.short	(.L_2776 - .L_2775)
.L_2775:
        /*000c*/ 	.word	0x00000000
        /*0010*/ 	.short	0x0005
        /*0012*/ 	.short	0x04f0
        /*0014*/ 	.byte	0x00, 0xf0, 0x61, 0x00


	//----- nvinfo : EIATTR_KPARAM_INFO
	.align		4
.L_2776:
        /*0018*/ 	.byte	0x04, 0x17
        /*001a*/ 	.short	(.L_2778 - .L_2777)
.L_2777:
        /*001c*/ 	.word	0x00000000
        /*0020*/ 	.short	0x0004
        /*0022*/ 	.short	0x04e8
        /*0024*/ 	.byte	0x00, 0xf0, 0x11, 0x00


	//----- nvinfo : EIATTR_KPARAM_INFO
	.align		4
.L_2778:
        /*0028*/ 	.byte	0x04, 0x17
        /*002a*/ 	.short	(.L_2780 - .L_2779)
.L_2779:
        /*002c*/ 	.word	0x00000000
        /*0030*/ 	.short	0x0003
        /*0032*/ 	.short	0x04e0
        /*0034*/ 	.byte	0x00, 0xf0, 0x21, 0x00


	//----- nvinfo : EIATTR_KPARAM_INFO
	.align		4
.L_2780:
        /*0038*/ 	.byte	0x04, 0x17
        /*003a*/ 	.short	(.L_2782 - .L_2781)
.L_2781:
        /*003c*/ 	.word	0x00000000
        /*0040*/ 	.short	0x0002
        /*0042*/ 	.short	0x0340
        /*0044*/ 	.byte	0x00, 0xf0, 0x81, 0x06


	//----- nvinfo : EIATTR_KPARAM_INFO
	.align		4
.L_2782:
        /*0048*/ 	.byte	0x04, 0x17
        /*004a*/ 	.short	(.L_2784 - .L_2783)
.L_2783:
        /*004c*/ 	.word	0x00000000
        /*0050*/ 	.short	0x0001
        /*0052*/ 	.short	0x01a0
        /*0054*/ 	.byte	0x00, 0xf0, 0x81, 0x06


	//----- nvinfo : EIATTR_KPARAM_INFO
	.align		4
.L_2784:
        /*0058*/ 	.byte	0x04, 0x17
        /*005a*/ 	.short	(.L_2786 - .L_2785)
.L_2785:
        /*005c*/ 	.word	0x00000000
        /*0060*/ 	.short	0x0000
        /*0062*/ 	.short	0x0000
        /*0064*/ 	.byte	0x00, 0xf0, 0x81, 0x06


	//----- nvinfo : EIATTR_SPARSE_MMA_MASK
	.align		4
.L_2786:
        /*0068*/ 	.byte	0x03, 0x50
        /*006a*/ 	.short	0x0000


	//----- nvinfo : EIATTR_MAXREG_COUNT
	.align		4
        /*006c*/ 	.byte	0x03, 0x1b
        /*006e*/ 	.short	0x0040


	//----- nvinfo : EIATTR_NUM_BARRIERS
	.align		4
        /*0070*/ 	.byte	0x02, 0x4c
        /*0072*/ 	.byte	0x01
	.zero		1


	//----- nvinfo : EIATTR_MERCURY_ISA_VERSION
	.align		4
        /*0074*/ 	.byte	0x03, 0x5f
        /*0076*/ 	.short	0x0101


	//----- nvinfo : EIATTR_VRC_CTA_INIT_COUNT
	.align		4
        /*0078*/ 	.byte	0x02, 0x4a
	.zero		1
	.zero		1


	//----- nvinfo : EIATTR_EXIT_INSTR_OFFSETS
	.align		4
        /*007c*/ 	.byte	0x04, 0x1c
        /*007e*/ 	.short	(.L_2788 - .L_2787)


	//   ....[0]....
.L_2787:
        /*0080*/ 	.word	0x00000190


	//   ....[1]....
        /*0084*/ 	.word	0x00001020


	//----- nvinfo : EIATTR_MAX_THREADS
	.align		4
.L_2788:
        /*0088*/ 	.byte	0x04, 0x05
        /*008a*/ 	.short	(.L_2790 - .L_2789)
.L_2789:
        /*008c*/ 	.word	0x00000100
        /*0090*/ 	.word	0x00000001
        /*0094*/ 	.word	0x00000001


	//----- nvinfo : EIATTR_CRS_STACK_SIZE
	.align		4
.L_2790:
        /*0098*/ 	.byte	0x04, 0x1e
        /*009a*/ 	.short	(.L_2792 - .L_2791)
.L_2791:
        /*009c*/ 	.word	0x00000000


	//----- nvinfo : EIATTR_CBANK_PARAM_SIZE
	.align		4
.L_2792:
        /*00a0*/ 	.byte	0x03, 0x19
        /*00a2*/ 	.short	0x0508


	//----- nvinfo : EIATTR_PARAM_CBANK
	.align		4
        /*00a4*/ 	.byte	0x04, 0x0a
        /*00a6*/ 	.short	(.L_2794 - .L_2793)
	.align		4
.L_2793:
        /*00a8*/ 	.word	index@(.nv.constant0._ZN2at6native43_GLOBAL__N__7cc8d1ed_10_Dropout_cu_0e96ed3824fused_dropout_kernel_vecIN3c108BFloat16EfmLi1ELi4EbEEvNS_4cuda6detail10TensorInfoIKT_T1_EENS7_IS8_SA_EENS7_IT4_SA_EESA_T0_NS_15PhiloxCudaStateE)
        /*00ac*/ 	.short	0x0380
        /*00ae*/ 	.short	0x0508


	//----- nvinfo : EIATTR_SW_WAR
	.align		4
.L_2794:
        /*00b0*/ 	.byte	0x04, 0x36
        /*00b2*/ 	.short	(.L_2796 - .L_2795)
.L_2795:
        /*00b4*/ 	.word	0x00000008
.L_2796:


//--------------------- .nv.info._ZN2at6native43_GLOBAL__N__7cc8d1ed_10_Dropout_cu_0e96ed3824fused_dropout_kernel_vecIN3c108BFloat16EfmLi1ELi8EbEEvNS_4cuda6detail10TensorInfoIKT_T1_EENS7_IS8_SA_EENS7_IT4_SA_EESA_T0_NS_15PhiloxCudaStateE --------------------------
	.section	.nv.info._ZN2at6native43_GLOBAL__N__7cc8d1ed_10_Dropout_cu_0e96ed3824fused_dropout_kernel_vecIN3c108BFloat16EfmLi1ELi8EbEEvNS_4cuda6detail10TensorInfoIKT_T1_EENS7_IS8_SA_EENS7_IT4_SA_EESA_T0_NS_15PhiloxCudaStateE,"",@"SHT_CUDA_INFO"
	.sectionflags	@""
	.align	4


	//----- nvinfo : EIATTR_CUDA_API_VERSION
	.align		4
        /*0000*/ 	.byte	0x04, 0x37
        /*0002*/ 	.short	(.L_2798 - .L_2797)
.L_2797:
        /*0004*/ 	.word	0x00000082


	//----- nvinfo : EIATTR_KPARAM_INFO
	.align		4
.L_2798:
        /*0008*/ 	.byte	0x04, 0x17
        /*000a*/ 	.short	(.L_2800 - .L_2799)
.L_2799:
        /*000c*/ 	.word	0x00000000
        /*0010*/ 	.short	0x0005
        /*0012*/ 	.short	0x04f0
        /*0014*/ 	.byte	0x00, 0xf0, 0x61, 0x00


	//----- nvinfo : EIATTR_KPARAM_INFO
	.align		4
.L_2800:
        /*0018*/ 	.byte	0x04, 0x17
        /*001a*/ 	.short	(.L_2802 - .L_2801)
.L_2801:
        /*001c*/ 	.word	0x00000000
        /*0020*/ 	.short	0x0004
        /*0022*/ 	.short	0x04e8
        /*0024*/ 	.byte	0x00, 0xf0, 0x11, 0x00


	//----- nvinfo : EIATTR_KPARAM_INFO
	.align		4
.L_2802:
        /*0028*/ 	.byte	0x04, 0x17
        /*002a*/ 	.short	(.L_2804 - .L_2803)
.L_2803:
        /*002c*/ 	.word	0x00000000
        /*0030*/ 	.short	0x0003
        /*0032*/ 	.short	0x04e0
        /*0034*/ 	.byte	0x00, 0xf0, 0x21, 0x00


	//----- nvinfo : EIATTR_KPARAM_INFO
	.align		4
.L_2804:
        /*0038*/ 	.byte	0x04, 0x17
        /*003a*/ 	.short	(.L_2806 - .L_2805)
.L_2805:
        /*003c*/ 	.word	0x00000000
        /*0040*/ 	.short	0x0002
        /*0042*/ 	.short	0x0340
        /*0044*/ 	.byte	0x00, 0xf0, 0x81, 0x06


	//----- nvinfo : EIATTR_KPARAM_INFO
	.align		4
.L_2806:
        /*0048*/ 	.byte	0x04, 0x17
        /*004a*/ 	.short	(.L_2808 - .L_2807)
.L_2807:
        /*004c*/ 	.word	0x00000000
        /*0050*/ 	.short	0x0001
        /*0052*/ 	.short	0x01a0
        /*0054*/ 	.byte	0x00, 0xf0, 0x81, 0x06


	//----- nvinfo : EIATTR_KPARAM_INFO
	.align		4
.L_2808:
        /*0058*/ 	.byte	0x04, 0x17
        /*005a*/ 	.short	(.L_2810 - .L_2809)
.L_2809:
        /*005c*/ 	.word	0x00000000
        /*0060*/ 	.short	0x0000
        /*0062*/ 	.short	0x0000
        /*0064*/ 	.byte	0x00, 0xf0, 0x81, 0x06


	//----- nvinfo : EIATTR_SPARSE_MMA_MASK
	.align		4
.L_2810:
        /*0068*/ 	.byte	0x03, 0x50
        /*006a*/ 	.short	0x0000


	//----- nvinfo : EIATTR_MAXREG_COUNT
	.align		4
        /*006c*/ 	.byte	0x03, 0x1b
        /*006e*/ 	.short	0x0040


	//----- nvinfo : EIATTR_NUM_BARRIERS
	.align		4
        /*0070*/ 	.byte	0x02, 0x4c
        /*0072*/ 	.byte	0x01
	.zero		1


	//----- nvinfo : EIATTR_MERCURY_ISA_VERSION
	.align		4
        /*0074*/ 	.byte	0x03, 0x5f
        /*0076*/ 	.short	0x0101


	//----- nvinfo : EIATTR_VRC_CTA_INIT_COUNT
	.align		4
        /*0078*/ 	.byte	0x02, 0x4a
	.zero		1
	.zero		1


	//----- nvinfo : EIATTR_EXIT_INSTR_OFFSETS
	.align		4
        /*007c*/ 	.byte	0x04, 0x1c
        /*007e*/ 	.short	(.L_2812 - .L_2811)


	//   ....[0]....
.L_2811:
        /*0080*/ 	.word	0x000001b0


	//   ....[1]....
        /*0084*/ 	.word	0x00001760


	//----- nvinfo : EIATTR_MAX_THREADS
	.align		4
.L_2812:
        /*0088*/ 	.byte	0x04, 0x05
        /*008a*/ 	.short	(.L_2814 - .L_2813)
.L_2813:
        /*008c*/ 	.word	0x00000100
        /*0090*/ 	.word	0x00000001
        /*0094*/ 	.word	0x00000001


	//----- nvinfo : EIATTR_CRS_STACK_SIZE
	.align		4
.L_2814:
        /*0098*/ 	.byte	0x04, 0x1e
        /*009a*/ 	.short	(.L_2816 - .L_2815)
.L_2815:
        /*009c*/ 	.word	0x00000000


	//----- nvinfo : EIATTR_CBANK_PARAM_SIZE
	.align		4
.L_2816:
        /*00a0*/ 	.byte	0x03, 0x19
        /*00a2*/ 	.short	0x0508


	//----- nvinfo : EIATTR_PARAM_CBANK
	.align		4
        /*00a4*/ 	.byte	0x04, 0x0a
        /*00a6*/ 	.short	(.L_2818 - .L_2817)
	.align		4
.L_2817:
        /*00a8*/ 	.word	index@(.nv.constant0._ZN2at6native43_GLOBAL__N__7cc8d1ed_10_Dropout_cu_0e96ed3824fused_dropout_kernel_vecIN3c108BFloat16EfmLi1ELi8EbEEvNS_4cuda6detail10TensorInfoIKT_T1_EENS7_IS8_SA_EENS7_IT4_SA_EESA_T0_NS_15PhiloxCudaStateE)
        /*00ac*/ 	.short	0x0380
        /*00ae*/ 	.short	0x0508


	//----- nvinfo : EIATTR_SW_WAR
	.align		4
.L_2818:
        /*00b0*/ 	.byte	0x04, 0x36
        /*00b2*/ 	.short	(.L_2820 - .L_2819)
.L_2819:
        /*00b4*/ 	.word	0x00000008
.L_2820:


//--------------------- .nv.info._ZN2at6native43_GLOBAL__N__7cc8d1ed_10_Dropout_cu_0e96ed3824fused_dropout_kernel_vecIN3c108BFloat16EfmLi1ELi16EbEEvNS_4cuda6detail10TensorInfoIKT_T1_EENS7_IS8_SA_EENS7_IT4_SA_EESA_T0_NS_15PhiloxCudaStateE --------------------------
	.section	.nv.info._ZN2at6native43_GLOBAL__N__7cc8d1ed_10_Dropout_cu_0e96ed3824fused_dropout_kernel_vecIN3c108BFloat16EfmLi1ELi16EbEEvNS_4cuda6detail10TensorInfoIKT_T1_EENS7_IS8_SA_EENS7_IT4_SA_EESA_T0_NS_15PhiloxCudaStateE,"",@"SHT_CUDA_INFO"
	.sectionflags	@""
	.align	4


	//----- nvinfo : EIATTR_CUDA_API_VERSION
	.align		4
        /*0000*/ 	.byte	0x04, 0x37
        /*0002*/ 	.short	(.L_2822 - .L_2821)
.L_2821:
        /*0004*/ 	.word	0x00000082


	//----- nvinfo : EIATTR_KPARAM_INFO
	.align		4
.L_2822:
        /*0008*/ 	.byte	0x04, 0x17
        /*000a*/ 	.short	(.L_2824 - .L_2823)
.L_2823:
        /*000c*/ 	.word	0x00000000
        /*0010*/ 	.short	0x0005
        /*0012*/ 	.short	0x04f0
        /*0014*/ 	.byte	0x00, 0xf0, 0x61, 0x00


	//----- nvinfo : EIATTR_KPARAM_INFO
	.align		4
.L_2824:
        /*0018*/ 	.byte	0x04, 0x17
        /*001a*/ 	.short	(.L_2826 - .L_2825)
.L_2825:
        /*001c*/ 	.word	0x00000000
        /*0020*/ 	.short	0x0004
        /*0022*/ 	.short	0x04e8
        /*0024*/ 	.byte	0x00, 0xf0, 0x11, 0x00


	//----- nvinfo : EIATTR_KPARAM_INFO
	.align		4
.L_2826:
        /*0028*/ 	.byte	0x04, 0x17
        /*002a*/ 	.short	(.L_2828 - .L_2827)
.L_2827:
        /*002c*/ 	.word	0x00000000
        /*0030*/ 	.short	0x0003
        /*0032*/ 	.short	0x04e0
        /*0034*/ 	.byte	0x00, 0xf0, 0x21, 0x00


	//----- nvinfo : EIATTR_KPARAM_INFO
	.align		4
.L_2828:
        /*0038*/ 	.byte	0x04, 0x17
        /*003a*/ 	.short	(.L_2830 - .L_2829)
.L_2829:
        /*003c*/ 	.word	0x00000000
        /*0040*/ 	.short	0x0002
        /*0042*/ 	.short	0x0340
        /*0044*/ 	.byte	0x00, 0xf0, 0x81, 0x06


	//----- nvinfo : EIATTR_KPARAM_INFO
	.align		4
.L_2830:
        /*0048*/ 	.byte	0x04, 0x17
        /*004a*/ 	.short	(.L_2832 - .L_2831)
.L_2831:
        /*004c*/ 	.word	0x00000000
        /*0050*/ 	.short	0x0001
        /*0052*/ 	.short	0x01a0
        /*0054*/ 	.byte	0x00, 0xf0, 0x81, 0x06


	//----- nvinfo : EIATTR_KPARAM_INFO
	.align		4
.L_2832:
        /*0058*/ 	.byte	0x04, 0x17
        /*005a*/ 	.short	(.L_2834 - .L_2833)
.L_2833:
        /*005c*/ 	.word	0x00000000
        /*0060*/ 	.short	0x0000
        /*0062*/ 	.short	0x0000
        /*0064*/ 	.byte	0x00, 0xf0, 0x81, 0x06


	//----- nvinfo : EIATTR_SPARSE_MMA_MASK
	.align		4
.L_2834:
        /*0068*/ 	.byte	0x03, 0x50
        /*006a*/ 	.short	0x0000


	//----- nvinfo : EIATTR_MAXREG_COUNT
	.align		4
        /*006c*/ 	.byte	0x03, 0x1b
        /*006e*/ 	.short	0x0040


	//----- nvinfo : EIATTR_NUM_BARRIERS
	.align		4
        /*0070*/ 	.byte	0x02, 0x4c
        /*0072*/ 	.byte	0x01
	.zero		1


	//----- nvinfo : EIATTR_MERCURY_ISA_VERSION
	.align		4
        /*0074*/ 	.byte	0x03, 0x5f
        /*0076*/ 	.short	0x0101


	//----- nvinfo : EIATTR_VRC_CTA_INIT_COUNT
	.align		4
        /*0078*/ 	.byte	0x02, 0x4a
	.zero		1
	.zero		1


	//----- nvinfo : EIATTR_EXIT_INSTR_OFFSETS
	.align		4
        /*007c*/ 	.byte	0x04, 0x1c
        /*007e*/ 	.short	(.L_2836 - .L_2835)


	//   ....[0]....
.L_2835:
        /*0080*/ 	.word	0x000005d0


	//   ....[1]....
        /*0084*/ 	.word	0x000026b0


	//----- nvinfo : EIATTR_MAX_THREADS
	.align		4
.L_2836:
        /*0088*/ 	.byte	0x04, 0x05
        /*008a*/ 	.short	(.L_2838 - .L_2837)
.L_2837:
        /*008c*/ 	.word	0x00000100
        /*0090*/ 	.word	0x00000001
        /*0094*/ 	.word	0x00000001


	//----- nvinfo : EIATTR_CRS_STACK_SIZE
	.align		4
.L_2838:
        /*0098*/ 	.byte	0x04, 0x1e
        /*009a*/ 	.short	(.L_2840 - .L_2839)
.L_2839:
        /*009c*/ 	.word	0x00000000


	//----- nvinfo : EIATTR_CBANK_PARAM_SIZE
	.align		4
.L_2840:
        /*00a0*/ 	.byte	0x03, 0x19
        /*00a2*/ 	.short	0x0508


	//----- nvinfo : EIATTR_PARAM_CBANK
	.align		4
        /*00a4*/ 	.byte	0x04, 0x0a
        /*00a6*/ 	.short	(.L_2842 - .L_2841)
	.align		4
.L_2841:
        /*00a8*/ 	.word	index@(.nv.constant0._ZN2at6native43_GLOBAL__N__7cc8d1ed_10_Dropout_cu_0e96ed3824fused_dropout_kernel_vecIN3c108BFloat16EfmLi1ELi16EbEEvNS_4cuda6detail10TensorInfoIKT_T1_EENS7_IS8_SA_EENS7_IT4_SA_EESA_T0_NS_15PhiloxCudaStateE)
        /*00ac*/ 	.short	0x0380
        /*00ae*/ 	.short	0x0508


	//----- nvinfo : EIATTR_SW_WAR
	.align		4
.L_2842:
        /*00b0*/ 	.byte	0x04, 0x36
        /*00b2*/ 	.short	(.L_2844 - .L_2843)
.L_2843:
        /*00b4*/ 	.word	0x00000008
.L_2844:


//--------------------- .nv.info._ZN2at6native43_GLOBAL__N__7cc8d1ed_10_Dropout_cu_0e96ed3820fused_dropout_kernelIN3c104HalfEfmLin1ELin1EbEEvNS_4cuda6detail10TensorInfoIKT_T1_EENS7_IS8_SA_EENS7_IT4_SA_EESA_T0_NS_15PhiloxCudaStateE --------------------------
	.section	.nv.info._ZN2at6native43_GLOBAL__N__7cc8d1ed_10_Dropout_cu_0e96ed3820fused_dropout_kernelIN3c104HalfEfmLin1ELin1EbEEvNS_4cuda6detail10TensorInfoIKT_T1_EENS7_IS8_SA_EENS7_IT4_SA_EESA_T0_NS_15PhiloxCudaStateE,"",@"SHT_CUDA_INFO"
	.sectionflags	@""
	.align	4


	//----- nvinfo : EIATTR_CUDA_API_VERSION
	.align		4
        /*0000*/ 	.byte	0x04, 0x37
        /*0002*/ 	.short	(.L_2846 - .L_2845)
.L_2845:
        /*0004*/ 	.word	0x00000082


	//----- nvinfo : EIATTR_KPARAM_INFO
	.align		4
.L_2846:
        /*0008*/ 	.byte	0x04, 0x17
        /*000a*/ 	.short	(.L_2848 - .L_2847)
.L_2847:
        /*000c*/ 	.word	0x00000000
        /*0010*/ 	.short	0x0005
        /*0012*/ 	.short	0x04f0
        /*0014*/ 	.byte	0x00, 0xf0, 0x61, 0x00


	//----- nvinfo : EIATTR_KPARAM_INFO
	.align		4
.L_2848:
        /*0018*/ 	.byte	0x04, 0x17
        /*001a*/ 	.short	(.L_2850 - .L_2849)
.L_2849:
        /*001c*/ 	.word	0x00000000
        /*0020*/ 	.short	0x0004
        /*0022*/ 	.short	0x04e8
        /*0024*/ 	.byte	0x00, 0xf0, 0x11, 0x00


	//----- nvinfo : EIATTR_KPARAM_INFO
	.align		4
.L_2850:
        /*0028*/ 	.byte	0x04, 0x17
        /*002a*/ 	.short	(.L_2852 - .L_2851)
.L_2851:
        /*002c*/ 	.word	0x00000000
        /*0030*/ 	.short	0x0003
        /*0032*/ 	.short	0x04e0
        /*0034*/ 	.byte	0x00, 0xf0, 0x21, 0x00


	//----- nvinfo : EIATTR_KPARAM_INFO
	.align		4
.L_2852:
        /*0038*/ 	.byte	0x04, 0x17
        /*003a*/ 	.short	(.L_2854 - .L_2853)
.L_2853:
        /*003c*/ 	.word	0x00000000
        /*0040*/ 	.short	0x0002
        /*0042*/ 	.short	0x0340
        /*0044*/ 	.byte	0x00, 0xf0, 0x81, 0x06


	//----- nvinfo : EIATTR_KPARAM_INFO
	.align		4
.L_2854:
        /*0048*/ 	.byte	0x04, 0x17
        /*004a*/ 	.short	(.L_2856 - .L_2855)
.L_2855:
        /*004c*/ 	.word	0x00000000
        /*0050*/ 	.short	0x0001
        /*0052*/ 	.short	0x01a0
        /*0054*/ 	.byte	0x00, 0xf0, 0x81, 0x06


	//----- nvinfo : EIATTR_KPARAM_INFO
	.align		4
.L_2856:
        /*0058*/ 	.byte	0x04, 0x17
        /*005a*/ 	.short	(.L_2858 - .L_2857)
.L_2857:
        /*005c*/ 	.word	0x00000000
        /*0060*/ 	.short	0x0000
        /*0062*/ 	.short	0x0000
        /*0064*/ 	.byte	0x00, 0xf0, 0x81, 0x06


	//----- nvinfo : EIATTR_SPARSE_MMA_MASK
	.align		4
.L_2858:
        /*0068*/ 	.byte	0x03, 0x50
        /*006a*/ 	.short	0x0000


	//----- nvinfo : EIATTR_MAXREG_COUNT
	.align		4
        /*006c*/ 	.byte	0x03, 0x1b
        /*006e*/ 	.short	0x0040


	//----- nvinfo : EIATTR_NUM_BARRIERS
	.align		4
        /*0070*/ 	.byte	0x02, 0x4c
        /*0072*/ 	.byte	0x01
	.zero		1


	//----- nvinfo : EIATTR_MERCURY_ISA_VERSION
	.align		4
        /*0074*/ 	.byte	0x03, 0x5f
        /*0076*/ 	.short	0x0101


	//----- nvinfo : EIATTR_VRC_CTA_INIT_COUNT
	.align		4
        /*0078*/ 	.byte	0x02, 0x4a
	.zero		1
	.zero		1


	//----- nvinfo : EIATTR_EXIT_INSTR_OFFSETS
	.align		4
        /*007c*/ 	.byte	0x04, 0x1c
        /*007e*/ 	.short	(.L_2860 - .L_2859)


	//   ....[0]....
.L_2859:
        /*0080*/ 	.word	0x00000900


	//   ....[1]....
        /*0084*/ 	.word	0x0001de60


	//----- nvinfo : EIATTR_MAX_THREADS
	.align		4
.L_2860:
        /*0088*/ 	.byte	0x04, 0x05
        /*008a*/ 	.short	(.L_2862 - .L_2861)
.L_2861:
        /*008c*/ 	.word	0x00000100
        /*0090*/ 	.word	0x00000001
        /*0094*/ 	.word	0x00000001


	//----- nvinfo : EIATTR_CRS_STACK_SIZE
	.align		4
.L_2862:
        /*0098*/ 	.byte	0x04, 0x1e
        /*009a*/ 	.short	(.L_2864 - .L_2863)
.L_2863:
        /*009c*/ 	.word	0x00000000


	//----- nvinfo : EIATTR_CBANK_PARAM_SIZE
	.align		4
.L_2864:
        /*00a0*/ 	.byte	0x03, 0x19
        /*00a2*/ 	.short	0x0508


	//----- nvinfo : EIATTR_PARAM_CBANK
	.align		4
        /*00a4*/ 	.byte	0x04, 0x0a
        /*00a6*/ 	.short	(.L_2866 - .L_2865)
	.align		4
.L_2865:
        /*00a8*/ 	.word	index@(.nv.constant0._ZN2at6native43_GLOBAL__N__7cc8d1ed_10_Dropout_cu_0e96ed3820fused_dropout_kernelIN3c104HalfEfmLin1ELin1EbEEvNS_4cuda6detail10TensorInfoIKT_T1_EENS7_IS8_SA_EENS7_IT4_SA_EESA_T0_NS_15PhiloxCudaStateE)
        /*00ac*/ 	.short	0x0380
        /*00ae*/ 	.short	0x0508


	//----- nvinfo : EIATTR_SW_WAR
	.align		4
.L_2866:
        /*00b0*/ 	.byte	0x04, 0x36
        /*00b2*/ 	.short	(.L_2868 - .L_2867)
.L_2867:
        /*00b4*/ 	.word	0x00000008
.L_2868:


//--------------------- .nv.info._ZN2at6native43_GLOBAL__N__7cc8d1ed_10_Dropout_cu_0e96ed3820fused_dropout_kernelIN3c104HalfEfmLin1ELi1EbEEvNS_4cuda6detail10TensorInfoIKT_T1_EENS7_IS8_SA_EENS7_IT4_SA_EESA_T0_NS_15PhiloxCudaStateE --------------------------
	.section	.nv.info._ZN2at6native43_GLOBAL__N__7cc8d1ed_10_Dropout_cu_0e96ed3820fused_dropout_kernelIN3c104HalfEfmLin1ELi1EbEEvNS_4cuda6detail10TensorInfoIKT_T1_EENS7_IS8_SA_EENS7_IT4_SA_EESA_T0_NS_15PhiloxCudaStateE,"",@"SHT_CUDA_INFO"
	.sectionflags	@""
	.align	4


	//----- nvinfo : EIATTR_CUDA_API_VERSION
	.align		4
        /*0000*/ 	.byte	0x04, 0x37
        /*0002*/ 	.short	(.L_2870 - .L_2869)
.L_2869:
        /*0004*/ 	.word	0x00000082


	//----- nvinfo : EIATTR_KPARAM_INFO
	.align		4
.L_2870:
        /*0008*/ 	.byte	0x04, 0x17
        /*000a*/ 	.short	(.L_2872 - .L_2871)
.L_2871:
        /*000c*/ 	.word	0x00000000
        /*0010*/ 	.short	0x0005
        /*0012*/ 	.short	0x04f0
        /*0014*/ 	.byte	0x00, 0xf0, 0x61, 0x00


	//----- nvinfo : EIATTR_KPARAM_INFO
	.align		4
.L_2872:
        /*0018*/ 	.byte	0x04, 0x17
        /*001a*/ 	.short	(.L_2874 - .L_2873)
.L_2873:
        /*001c*/ 	.word	0x00000000
        /*0020*/ 	.short	0x0004
        /*0022*/ 	.short	0x04e8
        /*0024*/ 	.byte	0x00, 0xf0, 0x11, 0x00


	//----- nvinfo : EIATTR_KPARAM_INFO
	.align		4
.L_2874:
        /*0028*/ 	.byte	0x04, 0x17
        /*002a*/ 	.short	(.L_2876 - .L_2875)
.L_2875:
        /*002c*/ 	.word	0x00000000
        /*0030*/ 	.short	0x0003
        /*0032*/ 	.short	0x04e0
        /*0034*/ 	.byte	0x00, 0xf0, 0x21, 0x00


	//----- nvinfo : EIATTR_KPARAM_INFO
	.align		4
.L_2876:
        /*0038*/ 	.byte	0x04, 0x17
        /*003a*/ 	.short	(.L_2878 - .L_2877)
.L_2877:
        /*003c*/ 	.word	0x00000000
        /*0040*/ 	.short	0x0002
        /*0042*/ 	.short	0x0340
        /*0044*/ 	.byte	0x00, 0xf0, 0x81, 0x06


	//----- nvinfo : EIATTR_KPARAM_INFO
	.align		4
.L_2878:
        /*0048*/ 	.byte	0x04, 0x17
        /*004a*/ 	.short	(.L_2880 - .L_2879)
.L_2879:
        /*004c*/ 	.word	0x00000000
        /*0050*/ 	.short	0x0001
        /*0052*/ 	.short	0x01a0
        /*0054*/ 	.byte	0x00, 0xf0, 0x81, 0x06


	//----- nvinfo : EIATTR_KPARAM_INFO
	.align		4
.L_2880:
        /*0058*/ 	.byte	0x04, 0x17
        /*005a*/ 	.short	(.L_2882 - .L_2881)
.L_2881:
        /*005c*/ 	.word	0x00000000
        /*0060*/ 	.short	0x0000
        /*0062*/ 	.short	0x0000
        /*0064*/ 	.byte	0x00, 0xf0, 0x81, 0x06


	//----- nvinfo : EIATTR_SPARSE_MMA_MASK
	.align		4
.L_2882:
        /*0068*/ 	.byte	0x03, 0x50
        /*006a*/ 	.short	0x0000


	//----- nvinfo : EIATTR_MAXREG_COUNT
	.align		4
        /*006c*/ 	.byte	0x03, 0x1b
        /*006e*/ 	.short	0x0040


	//----- nvinfo : EIATTR_NUM_BARRIERS
	.align		4
        /*0070*/ 	.byte	0x02, 0x4c
        /*0072*/ 	.byte	0x01
	.zero		1


	//----- nvinfo : EIATTR_MERCURY_ISA_VERSION
	.align		4
        /*0074*/ 	.byte	0x03, 0x5f
        /*0076*/ 	.short	0x0101


	//----- nvinfo : EIATTR_VRC_CTA_INIT_COUNT
	.align		4
        /*0078*/ 	.byte	0x02, 0x4a
	.zero		1
	.zero		1


	//----- nvinfo : EIATTR_EXIT_INSTR_OFFSETS
	.align		4
        /*007c*/ 	.byte	0x04, 0x1c
        /*007e*/ 	.short	(.L_2884 - .L_2883)


	//   ....[0]....
.L_2883:
        /*0080*/ 	.word	0x00000910


	//   ....[1]....
        /*0084*/ 	.word	0x0000f590


	//----- nvinfo : EIATTR_MAX_THREADS
	.align		4
.L_2884:
        /*0088*/ 	.byte	0x04, 0x05
        /*008a*/ 	.short	(.L_2886 - .L_2885)
.L_2885:
        /*008c*/ 	.word	0x00000100
        /*0090*/ 	.word	0x00000001
        /*0094*/ 	.word	0x00000001


	//----- nvinfo : EIATTR_CRS_STACK_SIZE
	.align		4
.L_2886:
        /*0098*/ 	.byte	0x04, 0x1e
        /*009a*/ 	.short	(.L_2888 - .L_2887)
.L_2887:
        /*009c*/ 	.word	0x00000000


	//----- nvinfo : EIATTR_CBANK_PARAM_SIZE
	.align		4
.L_2888:
        /*00a0*/ 	.byte	0x03, 0x19
        /*00a2*/ 	.short	0x0508


	//----- nvinfo : EIATTR_PARAM_CBANK
	.align		4
        /*00a4*/ 	.byte	0x04, 0x0a
        /*00a6*/ 	.short	(.L_2890 - .L_2889)
	.align		4
.L_2889:
        /*00a8*/ 	.word	index@(.nv.constant0._ZN2at6native43_GLOBAL__N__7cc8d1ed_10_Dropout_cu_0e96ed3820fused_dropout_kernelIN3c104HalfEfmLin1ELi1EbEEvNS_4cuda6detail10TensorInfoIKT_T1_EENS7_IS8_SA_EENS7_IT4_SA_EESA_T0_NS_15PhiloxCudaStateE)
        /*00ac*/ 	.short	0x0380
        /*00ae*/ 	.short	0x0508


	//----- nvinfo : EIATTR_SW_WAR
	.align		4
.L_2890:
        /*00b0*/ 	.byte	0x04, 0x36
        /*00b2*/ 	.short	(.L_2892 - .L_2891)
.L_2891:
        /*00b4*/ 	.word	0x00000008
.L_2892:


//--------------------- .nv.info._ZN2at6native43_GLOBAL__N__7cc8d1ed_10_Dropout_cu_0e96ed3820fused_dropout_kernelIN3c104HalfEfmLi1ELi1EbEEvNS_4cuda6detail10TensorInfoIKT_T1_EENS7_IS8_SA_EENS7_IT4_SA_EESA_T0_NS_15PhiloxCudaStateE --------------------------
	.section	.nv.info._ZN2at6native43_GLOBAL__N__7cc8d1ed_10_Dropout_cu_0e96ed3820fused_dropout_kernelIN3c104HalfEfmLi1ELi1EbEEvNS_4cuda6detail10TensorInfoIKT_T1_EENS7_IS8_SA_EENS7_IT4_SA_EESA_T0_NS_15PhiloxCudaStateE,"",@"SHT_CUDA_INFO"
	.sectionflags	@""
	.align	4


	//----- nvinfo : EIATTR_CUDA_API_VERSION
	.align		4
        /*0000*/ 	.byte	0x04, 0x37
        /*0002*/ 	.short	(.L_2894 - .L_2893)
.L_2893:
        /*0004*/ 	.word	0x00000082


	//----- nvinfo : EIATTR_KPARAM_INFO
	.align		4
.L_2894:
        /*0008*/ 	.byte	0x04, 0x17
        /*000a*/ 	.short	(.L_2896 - .L_2895)
.L_2895:
        /*000c*/ 	.word	0x00000000
        /*0010*/ 	.short	0x0005
        /*0012*/ 	.short	0x04f0
        /*0014*/ 	.byte	0x00, 0xf0, 0x61, 0x00


	//----- nvinfo : EIATTR_KPARAM_INFO
	.align		4
.L_2896:
        /*0018*/ 	.byte	0x04, 0x17
        /*001a*/ 	.short	(.L_2898 - .L_2897)
.L_2897:
        /*001c*/ 	.word	0x00000000
        /*0020*/ 	.short	0x0004
        /*0022*/ 	.short	0x04e8
        /*0024*/ 	.byte	0x00, 0xf0, 0x11, 0x00


	//----- nvinfo : EIATTR_KPARAM_INFO
	.align		4
.L_2898:
        /*0028*/ 	.byte	0x04, 0x17
        /*002a*/ 	.short	(.L_2900 - .L_2899)
.L_2899:
        /*002c*/ 	.word	0x00000000
        /*0030*/ 	.short	0x0003
        /*0032*/ 	.short	0x04e0
        /*0034*/ 	.byte	0x00, 0xf0, 0x21, 0x00


	//----- nvinfo : EIATTR_KPARAM_INFO
	.align		4
.L_2900:
        /*0038*/ 	.byte	0x04, 0x17
        /*003a*/ 	.short	(.L_2902 - .L_2901)
.L_2901:
        /*003c*/ 	.word	0x00000000
        /*0040*/ 	.short	0x0002
        /*0042*/ 	.short	0x0340
        /*0044*/ 	.byte	0x00, 0xf0, 0x81, 0x06


	//----- nvinfo : EIATTR_KPARAM_INFO
	.align		4
.L_2902:
        /*0048*/ 	.byte	0x04, 0x17
        /*004a*/ 	.short	(.L_2904 - .L_2903)
.L_2903:
        /*004c*/ 	.word	0x00000000
        /*0050*/ 	.short	0x0001
        /*0052*/ 	.short	0x01a0
        /*0054*/ 	.byte	0x00, 0xf0, 0x81, 0x06


	//----- nvinfo : EIATTR_KPARAM_INFO
	.align		4
.L_2904:
        /*0058*/ 	.byte	0x04, 0x17
        /*005a*/ 	.short	(.L_2906 - .L_2905)
.L_2905:
        /*005c*/ 	.word	0x00000000
        /*0060*/ 	.short	0x0000
        /*0062*/ 	.short	0x0000
        /*0064*/ 	.byte	0x00, 0xf0, 0x81, 0x06


	//----- nvinfo : EIATTR_SPARSE_MMA_MASK
	.align		4
.L_2906:
        /*0068*/ 	.byte	0x03, 0x50
        /*006a*/ 	.short	0x0000


	//----- nvinfo : EIATTR_MAXREG_COUNT
	.align		4
        /*006c*/ 	.byte	0x03, 0x1b
        /*006e*/ 	.short	0x0040


	//----- nvinfo : EIATTR_NUM_BARRIERS
	.align		4
        /*0070*/ 	.byte	0x02, 0x4c
        /*0072*/ 	.byte	0x01
	.zero		1


	//----- nvinfo : EIATTR_MERCURY_ISA_VERSION
	.align		4
        /*0074*/ 	.byte	0x03, 0x5f
        /*0076*/ 	.short	0x0101


	//----- nvinfo : EIATTR_VRC_CTA_INIT_COUNT
	.align		4
        /*0078*/ 	.byte	0x02, 0x4a
	.zero		1
	.zero		1


	//----- nvinfo : EIATTR_EXIT_INSTR_OFFSETS
	.align		4
        /*007c*/ 	.byte	0x04, 0x1c
        /*007e*/ 	.short	(.L_2908 - .L_2907)


	//   ....[0]....
.L_2907:
        /*0080*/ 	.word	0x00000910


	//   ....[1]....
        /*0084*/ 	.word	0x00001830


	//----- nvinfo : EIATTR_MAX_THREADS
	.align		4
.L_2908:
        /*0088*/ 	.byte	0x04, 0x05
        /*008a*/ 	.short	(.L_2910 - .L_2909)
.L_2909:
        /*008c*/ 	.word	0x00000100
        /*0090*/ 	.word	0x00000001
        /*0094*/ 	.word	0x00000001


	//----- nvinfo : EIATTR_CRS_STACK_SIZE
	.align		4
.L_2910:
        /*0098*/ 	.byte	0x04, 0x1e
        /*009a*/ 	.short	(.L_2912 - .L_2911)
.L_2911:
        /*009c*/ 	.word	0x00000000


	//----- nvinfo : EIATTR_CBANK_PARAM_SIZE
	.align		4
.L_2912:
        /*00a0*/ 	.byte	0x03, 0x19
        /*00a2*/ 	.short	0x0508


	//----- nvinfo : EIATTR_PARAM_CBANK
	.align		4
        /*00a4*/ 	.byte	0x04, 0x0a
        /*00a6*/ 	.short	(.L_2914 - .L_2913)
	.align		4
.L_2913:
        /*00a8*/ 	.word	index@(.nv.constant0._ZN2at6native43_GLOBAL__N__7cc8d1ed_10_Dropout_cu_0e96ed3820fused_dropout_kernelIN3c104HalfEfmLi1ELi1EbEEvNS_4cuda6detail10TensorInfoIKT_T1_EENS7_IS8_SA_EENS7_IT4_SA_EESA_T0_NS_15PhiloxCudaStateE)
        /*00ac*/ 	.short	0x0380
        /*00ae*/ 	.short	0x0508


	//----- nvinfo : EIATTR_SW_WAR
	.align		4
.L_2914:
        /*00b0*/ 	.byte	0x04, 0x36
        /*00b2*/ 	.short	(.L_2916 - .L_2915)
.L_2915:
        /*00b4*/ 	.word	0x00000008
.L_2916:


//--------------------- .nv.info._ZN2at6native43_GLOBAL__N__7cc8d1ed_10_Dropout_cu_0e96ed3824fused_dropout_kernel_vecIN3c104HalfEfmLi1ELi2EbEEvNS_4cuda6detail10TensorInfoIKT_T1_EENS7_IS8_SA_EENS7_IT4_SA_EESA_T0_NS_15PhiloxCudaStateE --------------------------
	.section	.nv.info._ZN2at6native43_GLOBAL__N__7cc8d1ed_10_Dropout_cu_0e96ed3824fused_dropout_kernel_vecIN3c104HalfEfmLi1ELi2EbEEvNS_4cuda6detail10TensorInfoIKT_T1_EENS7_IS8_SA_EENS7_IT4_SA_EESA_T0_NS_15PhiloxCudaStateE,"",@"SHT_CUDA_INFO"
	.sectionflags	@""
	.align	4


	//----- nvinfo : EIATTR_CUDA_API_VERSION
	.align		4
        /*0000*/ 	.byte	0x04, 0x37
        /*0002*/ 	.short	(.L_2918 - .L_2917)
.L_2917:
        /*0004*/ 	.word	0x00000082


	//----- nvinfo : EIATTR_KPARAM_INFO
	.align		4
.L_2918:
        /*0008*/ 	.byte	0x04, 0x17
        /*000a*/ 	.short	(.L_2920 - .L_2919)
.L_2919:
        /*000c*/ 	.word	0x00000000
        /*0010*/ 	.short	0x0005
        /*0012*/ 	.short	0x04f0
        /*0014*/ 	.byte	0x00, 0xf0, 0x61, 0x00


	//----- nvinfo : EIATTR_KPARAM_INFO
	.align		4
.L_2920:
        /*0018*/ 	.byte	0x04, 0x17
        /*001a*/ 	.short	(.L_2922 - .L_2921)
.L_2921:
        /*001c*/ 	.word	0x00000000
        /*0020*/ 	.short	0x0004
        /*0022*/ 	.short	0x04e8
        /*0024*/ 	.byte	0x00, 0xf0, 0x11, 0x00


	//----- nvinfo : EIATTR_KPARAM_INFO
	.align		4
.L_2922:
        /*0028*/ 	.byte	0x04, 0x17
        /*002a*/ 	.short	(.L_2924 - .L_2923)
.L_2923:
        /*002c*/ 	.word	0x00000000
        /*0030*/ 	.short	0x0003
        /*0032*/ 	.short	0x04e0
        /*0034*/ 	.byte	0x00, 0xf0, 0x21, 0x00


	//----- nvinfo : EIATTR_KPARAM_INFO
	.align		4
.L_2924:
        /*0038*/ 	.byte	0x04, 0x17
        /*003a*/ 	.short	(.L_2926 - .L_2925)
.L_2925:
        /*003c*/ 	.word	0x00000000
        /*0040*/ 	.short	0x0002
        /*0042*/ 	.short	0x0340
        /*0044*/ 	.byte	0x00, 0xf0, 0x81, 0x06


	//----- nvinfo : EIATTR_KPARAM_INFO
	.align		4
.L_2926:
        /*0048*/ 	.byte	0x04, 0x17
        /*004a*/ 	.short	(.L_2928 - .L_2927)
.L_2927:
        /*004c*/ 	.word	0x00000000
        /*0050*/ 	.short	0x0001
        /*0052*/ 	.short	0x01a0
        /*0054*/ 	.byte	0x00, 0xf0, 0x81, 0x06


	//----- nvinfo : EIATTR_KPARAM_INFO
	.align		4
.L_2928:
        /*0058*/ 	.byte	0x04, 0x17
        /*005a*/ 	.short	(.L_2930 - .L_2929)
.L_2929:
        /*005c*/ 	.word	0x00000000
        /*0060*/ 	.short	0x0000
        /*0062*/ 	.short	0x0000
        /*0064*/ 	.byte	0x00, 0xf0, 0x81, 0x06


	//----- nvinfo : EIATTR_SPARSE_MMA_MASK
	.align		4
.L_2930:
        /*0068*/ 	.byte	0x03, 0x50
        /*006a*/ 	.short	0x0000


	//----- nvinfo : EIATTR_MAXREG_COUNT
	.align		4
        /*006c*/ 	.byte	0x03, 0x1b
        /*006e*/ 	.short	0x0040


	//----- nvinfo : EIATTR_NUM_BARRIERS
	.align		4
        /*0070*/ 	.byte	0x02, 0x4c
        /*0072*/ 	.byte	0x01
	.zero		1


	//----- nvinfo : EIATTR_MERCURY_ISA_VERSION
	.align		4
        /*0074*/ 	.byte	0x03, 0x5f
        /*0076*/ 	.short	0x0101


	//----- nvinfo : EIATTR_VRC_CTA_INIT_COUNT
	.align		4
        /*0078*/ 	.byte	0x02, 0x4a
	.zero		1
	.zero		1


	//----- nvinfo : EIATTR_EXIT_INSTR_OFFSETS
	.align		4
        /*007c*/ 	.byte	0x04, 0x1c
        /*007e*/ 	.short	(.L_2932 - .L_2931)


	//   ....[0]....
.L_2931:
        /*0080*/ 	.word	0x00000180


	//   ....[1]....
        /*0084*/ 	.word	0x00000e10


	//----- nvinfo : EIATTR_MAX_THREADS
	.align		4
.L_2932:
        /*0088*/ 	.byte	0x04, 0x05
        /*008a*/ 	.short	(.L_2934 - .L_2933)
.L_2933:
        /*008c*/ 	.word	0x00000100
        /*0090*/ 	.word	0x00000001
        /*0094*/ 	.word	0x00000001


	//----- nvinfo : EIATTR_CRS_STACK_SIZE
	.align		4
.L_2934:
        /*0098*/ 	.byte	0x04, 0x1e
        /*009a*/ 	.short	(.L_2936 - .L_2935)
.L_2935:
        /*009c*/ 	.word	0x00000000


	//----- nvinfo : EIATTR_CBANK_PARAM_SIZE
	.align		4
.L_2936:
        /*00a0*/ 	.byte	0x03, 0x19
        /*00a2*/ 	.short	0x0508


	//----- nvinfo : EIATTR_PARAM_CBANK
	.align		4
        /*00a4*/ 	.byte	0x04, 0x0a
        /*00a6*/ 	.short	(.L_2938 - .L_2937)
	.align		4
.L_2937:
        /*00a8*/ 	.word	index@(.nv.constant0._ZN2at6native43_GLOBAL__N__7cc8d1ed_10_Dropout_cu_0e96ed3824fused_dropout_kernel_vecIN3c104HalfEfmLi1ELi2EbEEvNS_4cuda6detail10TensorInfoIKT_T1_EENS7_IS8_SA_EENS7_IT4_SA_EESA_T0_NS_15PhiloxCudaStateE)
        /*00ac*/ 	.short	0x0380
        /*00ae*/ 	.short	0x0508


	//----- nvinfo : EIATTR_SW_WAR
	.align		4
.L_2938:
        /*00b0*/ 	.byte	0x04, 0x36
        /*00b2*/ 	.short	(.L_2940 - .L_2939)
.L_2939:
        /*00b4*/ 	.word	0x00000008
.L_2940:


//--------------------- .nv.info._ZN2at6native43_GLOBAL__N__7cc8d1ed_10_Dropout_cu_0e96ed3824fused_dropout_kernel_vecIN3c104HalfEfmLi1ELi4EbEEvNS_4cuda6detail10TensorInfoIKT_T1_EENS7_IS8_SA_EENS7_IT4_SA_EESA_T0_NS_15PhiloxCudaStateE --------------------------
	.section	.nv.info._ZN2at6native43_GLOBAL__N__7cc8d1ed_10_Dropout_cu_0e96ed3824fused_dropout_kernel_vecIN3c104HalfEfmLi1ELi4EbEEvNS_4cuda6detail10TensorInfoIKT_T1_EENS7_IS8_SA_EENS7_IT4_SA_EESA_T0_NS_15PhiloxCudaStateE,"",@"SHT_CUDA_INFO"
	.sectionflags	@""
	.align	4


	//----- nvinfo : EIATTR_CUDA_API_VERSION
	.align		4
        /*0000*/ 	.byte	0x04, 0x37
        /*0002*/ 	.short	(.L_2942 - .L_2941)
.L_2941:
        /*0004*/ 	.word	0x00000082


	//----- nvinfo : EIATTR_KPARAM_INFO
	.align		4
.L_2942:
        /*0008*/ 	.byte	0x04, 0x17
        /*000a*/ 	.short	(.L_2944 - .L_2943)
.L_2943:
        /*000c*/ 	.word	0x00000000
        /*0010*/ 	.short	0x0005
        /*0012*/ 	.short	0x04f0
        /*0014*/ 	.byte	0x00, 0xf0, 0x61, 0x00


	//----- nvinfo : EIATTR_KPARAM_INFO
	.align		4
.L_2944:
        /*0018*/ 	.byte	0x04, 0x17
        /*001a*/ 	.short	(.L_2946 - .L_2945)
.L_2945:
        /*001c*/ 	.word	0x00000000
        /*0020*/ 	.short	0x0004
        /*0022*/ 	.short	0x04e8
        /*0024*/ 	.byte	0x00, 0xf0, 0x11, 0x00


	//----- nvinfo : EIATTR_KPARAM_INFO
	.align		4
.L_2946:
        /*0028*/ 	.byte	0x04, 0x17
        /*002a*/ 	.short	(.L_2948 - .L_2947)
.L_2947:
        /*002c*/ 	.word	0x00000000
        /*0030*/ 	.short	0x0003
        /*0032*/ 	.short	0x04e0
        /*0034*/ 	.byte	0x00, 0xf0, 0x21, 0x00


	//----- nvinfo : EIATTR_KPARAM_INFO
	.align		4
.L_2948:
        /*0038*/ 	.byte	0x04, 0x17
        /*003a*/ 	.short	(.L_2950 - .L_2949)
.L_2949:
        /*003c*/ 	.word	0x00000000
        /*0040*/ 	.short	0x0002
        /*0042*/ 	.short	0x0340
        /*0044*/ 	.byte	0x00, 0xf0, 0x81, 0x06


	//----- nvinfo : EIATTR_KPARAM_INFO
	.align		4
.L_2950:
        /*0048*/ 	.byte	0x04, 0x17
        /*004a*/ 	.short	(.L_2952 - .L_2951)
.L_2951:
        /*004c*/ 	.word	0x00000000
        /*0050*/ 	.short	0x0001
        /*0052*/ 	.short	0x01a0
        /*0054*/ 	.byte	0x00, 0xf0, 0x81, 0x06


	//----- nvinfo : EIATTR_KPARAM_INFO
	.align		4
.L_2952:
        /*0058*/ 	.byte	0x04, 0x17
        /*005a*/ 	.short	(.L_2954 - .L_2953)
.L_2953:
        /*005c*/ 	.word	0x00000000
        /*0060*/ 	.short	0x0000
        /*0062*/ 	.short	0x0000
        /*0064*/ 	.byte	0x00, 0xf0, 0x81, 0x06


	//----- nvinfo : EIATTR_SPARSE_MMA_MASK
	.align		4
.L_2954:
        /*0068*/ 	.byte	0x03, 0x50
        /*006a*/ 	.short	0x0000


	//----- nvinfo : EIATTR_MAXREG_COUNT
	.align		4
        /*006c*/ 	.byte	0x03, 0x1b
        /*006e*/ 	.short	0x0040


	//----- nvinfo : EIATTR_NUM_BARRIERS
	.align		4
        /*0070*/ 	.byte	0x02, 0x4c
        /*0072*/ 	.byte	0x01
	.zero		1


	//----- nvinfo : EIATTR_MERCURY_ISA_VERSION
	.align		4
        /*0074*/ 	.byte	0x03, 0x5f
        /*0076*/ 	.short	0x0101


	//----- nvinfo : EIATTR_VRC_CTA_INIT_COUNT
	.align		4
        /*0078*/ 	.byte	0x02, 0x4a
	.zero		1
	.zero		1


	//----- nvinfo : EIATTR_EXIT_INSTR_OFFSETS
	.align		4
        /*007c*/ 	.byte	0x04, 0x1c
        /*007e*/ 	.short	(.L_2956 - .L_2955)


	//   ....[0]....
.L_2955:
        /*0080*/ 	.word	0x00000190


	//   ....[1]....
        /*0084*/ 	.word	0x00001000


	//----- nvinfo : EIATTR_MAX_THREADS
	.align		4
.L_2956:
        /*0088*/ 	.byte	0x04, 0x05
        /*008a*/ 	.short	(.L_2958 - .L_2957)
.L_2957:
        /*008c*/ 	.word	0x00000100
        /*0090*/ 	.word	0x00000001
        /*0094*/ 	.word	0x00000001


	//----- nvinfo : EIATTR_CRS_STACK_SIZE
	.align		4
.L_2958:
        /*0098*/ 	.byte	0x04, 0x1e
        /*009a*/ 	.short	(.L_2960 - .L_2959)
.L_2959:
        /*009c*/ 	.word	0x00000000


	//----- nvinfo : EIATTR_CBANK_PARAM_SIZE
	.align		4
.L_2960:
        /*00a0*/ 	.byte	0x03, 0x19
        /*00a2*/ 	.short	0x0508


	//----- nvinfo : EIATTR_PARAM_CBANK
	.align		4
        /*00a4*/ 	.byte	0x04, 0x0a
        /*00a6*/ 	.short	(.L_2962 - .L_2961)
	.align		4
.L_2961:
        /*00a8*/ 	.word	index@(.nv.constant0._ZN2at6native43_GLOBAL__N__7cc8d1ed_10_Dropout_cu_0e96ed3824fused_dropout_kernel_vecIN3c104HalfEfmLi1ELi4EbEEvNS_4cuda6detail10TensorInfoIKT_T1_EENS7_IS8_SA_EENS7_IT4_SA_EESA_T0_NS_15PhiloxCudaStateE)
        /*00ac*/ 	.short	0x0380
        /*00ae*/ 	.short	0x0508


	//----- nvinfo : EIATTR_SW_WAR
	.align		4
.L_2962:
        /*00b0*/ 	.byte	0x04, 0x36
        /*00b2*/ 	.short	(.L_2964 - .L_2963)
.L_2963:
        /*00b4*/ 	.word	0x00000008
.L_2964:


//--------------------- .nv.info._ZN2at6native43_GLOBAL__N__7cc8d1ed_10_Dropout_cu_0e96ed3824fused_dropout_kernel_vecIN3c104HalfEfmLi1ELi8EbEEvNS_4cuda6detail10TensorInfoIKT_T1_EENS7_IS8_SA_EENS7_IT4_SA_EESA_T0_NS_15PhiloxCudaStateE --------------------------
	.section	.nv.info._ZN2at6native43_GLOBAL__N__7cc8d1ed_10_Dropout_cu_0e96ed3824fused_dropout_kernel_vecIN3c104HalfEfmLi1ELi8EbEEvNS_4cuda6detail10TensorInfoIKT_T1_EENS7_IS8_SA_EENS7_IT4_SA_EESA_T0_NS_15PhiloxCudaStateE,"",@"SHT_CUDA_INFO"
	.sectionflags	@""
	.align	4


	//----- nvinfo : EIATTR_CUDA_API_VERSION
	.align		4
        /*0000*/ 	.byte	0x04, 0x37
        /*0002*/ 	.short	(.L_2966 - .L_2965)
.L_2965:
        /*0004*/ 	.word	0x00000082


	//----- nvinfo : EIATTR_KPARAM_INFO
	.align		4
.L_2966:
        /*0008*/ 	.byte	0x04, 0x17
        /*000a*/ 	.short	(.L_2968 - .L_2967)
.L_2967:
        /*000c*/ 	.word	0x00000000
        /*0010*/ 	.short	0x0005
        /*0012*/ 	.short	0x04f0
        /*0014*/ 	.byte	0x00, 0xf0, 0x61, 0x00


	//----- nvinfo : EIATTR_KPARAM_INFO
	.align		4
.L_2968:
        /*0018*/ 	.byte	0x04, 0x17
        /*001a*/ 	.short	(.L_2970 - .L_2969)
.L_2969:
        /*001c*/ 	.word	0x00000000
        /*0020*/ 	.short	0x0004
        /*0022*/ 	.short	0x04e8
        /*0024*/ 	.byte	0x00, 0xf0, 0x11, 0x00


	//----- nvinfo : EIATTR_KPARAM_INFO
	.align		4
.L_2970:
        /*0028*/ 	.byte	0x04, 0x17
        /*002a*/ 	.short	(.L_2972 - .L_2971)
.L_2971:
        /*002c*/ 	.word	0x00000000
        /*0030*/ 	.short	0x0003
        /*0032*/ 	.short	0x04e0
        /*0034*/ 	.byte	0x00, 0xf0, 0x21, 0x00


	//----- nvinfo : EIATTR_KPARAM_INFO
	.align		4
.L_2972:
        /*0038*/ 	.byte	0x04, 0x17
        /*003a*/ 	.short	(.L_2974 - .L_2973)
.L_2973:
        /*003c*/ 	.word	0x00000000
        /*0040*/ 	.short	0x0002
        /*0042*/ 	.short	0x0340
        /*0044*/ 	.byte	0x00, 0xf0, 0x81, 0x06


	//----- nvinfo : EIATTR_KPARAM_INFO
	.align		4
.L_2974:
        /*0048*/ 	.byte	0x04, 0x17
        /*004a*/ 	.short	(.L_2976 - .L_2975)
.L_2975:
        /*004c*/ 	.word	0x00000000
        /*0050*/ 	.short	0x0001
        /*0052*/ 	.short	0x01a0
        /*0054*/ 	.byte	0x00, 0xf0, 0x81, 0x06


	//----- nvinfo : EIATTR_KPARAM_INFO
	.align		4
.L_2976:
        /*0058*/ 	.byte	0x04, 0x17
        /*005a*/ 	.short	(.L_2978 - .L_2977)
.L_2977:
        /*005c*/ 	.word	0x00000000
        /*0060*/ 	.short	0x0000
        /*0062*/ 	.short	0x0000
        /*0064*/ 	.byte	0x00, 0xf0, 0x81, 0x06


	//----- nvinfo : EIATTR_SPARSE_MMA_MASK
	.align		4
.L_2978:
        /*0068*/ 	.byte	0x03, 0x50
        /*006a*/ 	.short	0x0000


	//----- nvinfo : EIATTR_MAXREG_COUNT
	.align		4
        /*006c*/ 	.byte	0x03, 0x1b
        /*006e*/ 	.short	0x0040


	//----- nvinfo : EIATTR_NUM_BARRIERS
	.align		4
        /*0070*/ 	.byte	0x02, 0x4c
        /*0072*/ 	.byte	0x01
	.zero		1


	//----- nvinfo : EIATTR_MERCURY_ISA_VERSION
	.align		4
        /*0074*/ 	.byte	0x03, 0x5f
        /*0076*/ 	.short	0x0101


	//----- nvinfo : EIATTR_VRC_CTA_INIT_COUNT
	.align		4
        /*0078*/ 	.byte	0x02, 0x4a
	.zero		1
	.zero		1


	//----- nvinfo : EIATTR_EXIT_INSTR_OFFSETS
	.align		4
        /*007c*/ 	.byte	0x04, 0x1c
        /*007e*/ 	.short	(.L_2980 - .L_2979)


	//   ....[0]....
.L_2979:
        /*0080*/ 	.word	0x000001b0


	//   ....[1]....
        /*0084*/ 	.word	0x00001720


	//----- nvinfo : EIATTR_MAX_THREADS
	.align		4
.L_2980:
        /*0088*/ 	.byte	0x04, 0x05
        /*008a*/ 	.short	(.L_2982 - .L_2981)
.L_2981:
        /*008c*/ 	.word	0x00000100
        /*0090*/ 	.word	0x00000001
        /*0094*/ 	.word	0x00000001


	//----- nvinfo : EIATTR_CRS_STACK_SIZE
	.align		4
.L_2982:
        /*0098*/ 	.byte	0x04, 0x1e
        /*009a*/ 	.short	(.L_2984 - .L_2983)
.L_2983:
        /*009c*/ 	.word	0x00000000


	//----- nvinfo : EIATTR_CBANK_PARAM_SIZE
	.align		4
.L_2984:
        /*00a0*/ 	.byte	0x03, 0x19
        /*00a2*/ 	.short	0x0508


	//----- nvinfo : EIATTR_PARAM_CBANK
	.align		4
        /*00a4*/ 	.byte	0x04, 0x0a
        /*00a6*/ 	.short	(.L_2986 - .L_2985)
	.align		4
.L_2985:
        /*00a8*/ 	.word	index@(.nv.constant0._ZN2at6native43_GLOBAL__N__7cc8d1ed_10_Dropout_cu_0e96ed3824fused_dropout_kernel_vecIN3c104HalfEfmLi1ELi8EbEEvNS_4cuda6detail10TensorInfoIKT_T1_EENS7_IS8_SA_EENS7_IT4_SA_EESA_T0_NS_15PhiloxCudaStateE)
        /*00ac*/ 	.short	0x0380
        /*00ae*/ 	.short	0x0508


	//----- nvinfo : EIATTR_SW_WAR
	.align		4
.L_2986:
        /*00b0*/ 	.byte	0x04, 0x36
        /*00b2*/ 	.short	(.L_2988 - .L_2987)
.L_2987:
        /*00b4*/ 	.word	0x00000008
.L_2988:


//--------------------- .nv.info._ZN2at6native43_GLOBAL__N__7cc8d1ed_10_Dropout_cu_0e96ed3824fused_dropout_kernel_vecIN3c104HalfEfmLi1ELi16EbEEvNS_4cuda6detail10TensorInfoIKT_T1_EENS7_IS8_SA_EENS7_IT4_SA_EESA_T0_NS_15PhiloxCudaStateE --------------------------
	.section	.nv.info._ZN2at6native43_GLOBAL__N__7cc8d1ed_10_Dropout_cu_0e96ed3824fused_dropout_kernel_vecIN3c104HalfEfmLi1ELi16EbEEvNS_4cuda6detail10TensorInfoIKT_T1_EENS7_IS8_SA_EENS7_IT4_SA_EESA_T0_NS_15PhiloxCudaStateE,"",@"SHT_CUDA_INFO"
	.sectionflags	@""
	.align	4


	//----- nvinfo : EIATTR_CUDA_API_VERSION
	.align		4
        /*0000*/ 	.byte	0x04, 0x37
        /*0002*/ 	.short	(.L_2990 - .L_2989)
.L_2989:
        /*0004*/ 	.word	0x00000082


	//----- nvinfo : EIATTR_KPARAM_INFO
	.align		4
.L_2990:
        /*0008*/ 	.byte	0x04, 0x17
        /*000a*/ 	.short	(.L_2992 - .L_2991)
.L_2991:
        /*000c*/ 	.word	0x00000000
        /*0010*/ 	.short	0x0005
        /*0012*/ 	.short	0x04f0
        /*0014*/ 	.byte	0x00, 0xf0, 0x61, 0x00


	//----- nvinfo : EIATTR_KPARAM_INFO
	.align		4
.L_2992:
        /*0018*/ 	.byte	0x04, 0x17
        /*001a*/ 	.short	(.L_2994 - .L_2993)
.L_2993:
        /*001c*/ 	.word	0x00000000
        /*0020*/ 	.short	0x0004
        /*0022*/ 	.short	0x04e8
        /*0024*/ 	.byte	0x00, 0xf0, 0x11, 0x00


	//----- nvinfo : EIATTR_KPARAM_INFO
	.align		4
.L_2994:
        /*0028*/ 	.byte	0x04, 0x17
        /*002a*/ 	.short	(.L_2996 - .L_2995)
.L_2995:
        /*002c*/ 	.word	0x00000000
        /*0030*/ 	.short	0x0003
        /*0032*/ 	.short	0x04e0
        /*0034*/ 	.byte	0x00, 0xf0, 0x21, 0x00


	//----- nvinfo : EIATTR_KPARAM_INFO
	.align		4
.L_2996:
        /*0038*/ 	.byte	0x04, 0x17
        /*003a*/ 	.short	(.L_2998 - .L_2997)
.L_2997:
        /*003c*/ 	.word	0x00000000
        /*0040*/ 	.short	0x0002
        /*0042*/ 	.short	0x0340
        /*0044*/ 	.byte	0x00, 0xf0, 0x81, 0x06


	//----- nvinfo : EIATTR_KPARAM_INFO
	.align		4
.L_2998:
        /*0048*/ 	.byte	0x04, 0x17
        /*004a*/ 	.short	(.L_3000 - .L_2999)
.L_2999:
        /*004c*/ 	.word	0x00000000
        /*0050*/ 	.short	0x0001
        /*0052*/ 	.short	0x01a0
        /*0054*/ 	.byte	0x00, 0xf0, 0x81, 0x06


	//----- nvinfo : EIATTR_KPARAM_INFO
	.align		4
.L_3000:
        /*0058*/ 	.byte	0x04, 0x17
        /*005a*/ 	.short	(.L_3002 - .L_3001)
.L_3001:
        /*005c*/ 	.word	0x00000000
        /*0060*/ 	.short	0x0000
        /*0062*/ 	.short	0x0000
        /*0064*/ 	.byte	0x00, 0xf0, 0x81, 0x06


	//----- nvinfo : EIATTR_SPARSE_MMA_MASK
	.align		4
.L_3002:
        /*0068*/ 	.byte	0x03, 0x50
        /*006a*/ 	.short	0x0000


	//----- nvinfo : EIATTR_MAXREG_COUNT
	.align		4
        /*006c*/ 	.byte	0x03, 0x1b
        /*006e*/ 	.short	0x0040


	//----- nvinfo : EIATTR_NUM_BARRIERS
	.align		4
        /*0070*/ 	.byte	0x02, 0x4c
        /*0072*/ 	.byte	0x01
	.zero		1


	//----- nvinfo : EIATTR_MERCURY_ISA_VERSION
	.align		4
        /*0074*/ 	.byte	0x03, 0x5f
        /*0076*/ 	.short	0x0101


	//----- nvinfo : EIATTR_VRC_CTA_INIT_COUNT
	.align		4
        /*0078*/ 	.byte	0x02, 0x4a
	.zero		1
	.zero		1


	//----- nvinfo : EIATTR_EXIT_INSTR_OFFSETS
	.align		4
        /*007c*/ 	.byte	0x04, 0x1c
        /*007e*/ 	.short	(.L_3004 - .L_3003)


	//   ....[0]....
.L_3003:
        /*0080*/ 	.word	0x000005d0


	//   ....[1]....
        /*0084*/ 	.word	0x00002630


	//----- nvinfo : EIATTR_MAX_THREADS
	.align		4
.L_3004:
        /*0088*/ 	.byte	0x04, 0x05
        /*008a*/ 	.short	(.L_3006 - .L_3005)
.L_3005:
        /*008c*/ 	.word	0x00000100
        /*0090*/ 	.word	0x00000001
        /*0094*/ 	.word	0x00000001


	//----- nvinfo : EIATTR_CRS_STACK_SIZE
	.align		4
.L_3006:
        /*0098*/ 	.byte	0x04, 0x1e
        /*009a*/ 	.short	(.L_3008 - .L_3007)
.L_3007:
        /*009c*/ 	.word	0x00000000


	//----- nvinfo : EIATTR_CBANK_PARAM_SIZE
	.align		4
.L_3008:
        /*00a0*/ 	.byte	0x03, 0x19
        /*00a2*/ 	.short	0x0508


	//----- nvinfo : EIATTR_PARAM_CBANK
	.align		4
        /*00a4*/ 	.byte	0x04, 0x0a
        /*00a6*/ 	.short	(.L_3010 - .L_3009)
	.align		4
.L_3009:
        /*00a8*/ 	.word	index@(.nv.constant0._ZN2at6native43_GLOBAL__N__7cc8d1ed_10_Dropout_cu_0e96ed3824fused_dropout_kernel_vecIN3c104HalfEfmLi1ELi16EbEEvNS_4cuda6detail10TensorInfoIKT_T1_EENS7_IS8_SA_EENS7_IT4_SA_EESA_T0_NS_15PhiloxCudaStateE)
        /*00ac*/ 	.short	0x0380
        /*00ae*/ 	.short	0x0508


	//----- nvinfo : EIATTR_SW_WAR
	.align		4
.L_3010:
        /*00b0*/ 	.byte	0x04, 0x36
        /*00b2*/ 	.short	(.L_3012 - .L_3011)
.L_3011:
        /*00b4*/ 	.word	0x00000008
.L_3012:


//--------------------- .nv.info._ZN2at6native43_GLOBAL__N__7cc8d1ed_10_Dropout_cu_0e96ed3820fused_dropout_kernelIffmLin1ELin1EbEEvNS_4cuda6detail10TensorInfoIKT_T1_EENS5_IS6_S8_EENS5_IT4_S8_EES8_T0_NS_15PhiloxCudaStateE --------------------------
	.section	.nv.info._ZN2at6native43_GLOBAL__N__7cc8d1ed_10_Dropout_cu_0e96ed3820fused_dropout_kernelIffmLin1ELin1EbEEvNS_4cuda6detail10TensorInfoIKT_T1_EENS5_IS6_S8_EENS5_IT4_S8_EES8_T0_NS_15PhiloxCudaStateE,"",@"SHT_CUDA_INFO"
	.sectionflags	@""
	.align	4


	//----- nvinfo : EIATTR_CUDA_API_VERSION
	.align		4
        /*0000*/ 	.byte	0x04, 0x37
        /*0002*/ 	.short	(.L_3014 - .L_3013)
.L_3013:
        /*0004*/ 	.word	0x00000082


	//----- nvinfo : EIATTR_KPARAM_INFO
	.align		4
.L_3014:
        /*0008*/ 	.byte	0x04, 0x17
        /*000a*/ 	.short	(.L_3016 - .L_3015)
.L_3015:
        /*000c*/ 	.word	0x00000000
        /*0010*/ 	.short	0x0005
        /*0012*/ 	.short	0x04f0
        /*0014*/ 	.byte	0x00, 0xf0, 0x61, 0x00


	//----- nvinfo : EIATTR_KPARAM_INFO
	.align		4
.L_3016:
        /*0018*/ 	.byte	0x04, 0x17
        /*001a*/ 	.short	(.L_3018 - .L_3017)
.L_3017:
        /*001c*/ 	.word	0x00000000
        /*0020*/ 	.short	0x0004
        /*0022*/ 	.short	0x04e8
        /*0024*/ 	.byte	0x00, 0xf0, 0x11, 0x00


	//----- nvinfo : EIATTR_KPARAM_INFO
	.align		4
.L_3018:
        /*0028*/ 	.byte	0x04, 0x17
        /*002a*/ 	.short	(.L_3020 - .L_3019)
.L_3019:
        /*002c*/ 	.word	0x00000000
        /*0030*/ 	.short	0x0003
        /*0032*/ 	.short	0x04e0
        /*0034*/ 	.byte	0x00, 0xf0, 0x21, 0x00


	//----- nvinfo : EIATTR_KPARAM_INFO
	.align		4
.L_3020:
        /*0038*/ 	.byte	0x04, 0x17
        /*003a*/ 	.short	(.L_3022 - .L_3021)
.L_3021:
        /*003c*/ 	.word	0x00000000
        /*0040*/ 	.short	0x0002
        /*0042*/ 	.short	0x0340
        /*0044*/ 	.byte	0x00, 0xf0, 0x81, 0x06


	//----- nvinfo : EIATTR_KPARAM_INFO
	.align		4
.L_3022:
        /*0048*/ 	.byte	0x04, 0x17
        /*004a*/ 	.short	(.L_3024 - .L_3023)
.L_3023:
        /*004c*/ 	.word	0x00000000
        /*0050*/ 	.short	0x0001
        /*0052*/ 	.short	0x01a0
        /*0054*/ 	.byte	0x00, 0xf0, 0x81, 0x06


	//----- nvinfo : EIATTR_KPARAM_INFO
	.align		4
.L_3024:
        /*0058*/ 	.byte	0x04, 0x17
        /*005a*/ 	.short	(.L_3026 - .L_3025)
.L_3025:
        /*005c*/ 	.word	0x00000000
        /*0060*/ 	.short	0x0000
        /*0062*/ 	.short	0x0000
        /*0064*/ 	.byte	0x00, 0xf0, 0x81, 0x06


	//----- nvinfo : EIATTR_SPARSE_MMA_MASK
	.align		4
.L_3026:
        /*0068*/ 	.byte	0x03, 0x50
        /*006a*/ 	.short	0x0000


	//----- nvinfo : EIATTR_MAXREG_COUNT
	.align		4
        /*006c*/ 	.byte	0x03, 0x1b
        /*006e*/ 	.short	0x0040


	//----- nvinfo : EIATTR_NUM_BARRIERS
	.align		4
        /*0070*/ 	.byte	0x02, 0x4c
        /*0072*/ 	.byte	0x01
	.zero		1


	//----- nvinfo : EIATTR_MERCURY_ISA_VERSION
	.align		4
        /*0074*/ 	.byte	0x03, 0x5f
        /*0076*/ 	.short	0x0101


	//----- nvinfo : EIATTR_VRC_CTA_INIT_COUNT
	.align		4
        /*0078*/ 	.byte	0x02, 0x4a
	.zero		1
	.zero		1


	//----- nvinfo : EIATTR_EXIT_INSTR_OFFSETS
	.align		4
        /*007c*/ 	.byte	0x04, 0x1c
        /*007e*/ 	.short	(.L_3028 - .L_3027)


	//   ....[0]....
.L_3027:
        /*0080*/ 	.word	0x00000900


	//   ....[1]....
        /*0084*/ 	.word	0x0001dd20


	//----- nvinfo : EIATTR_MAX_THREADS
	.align		4
.L_3028:
        /*0088*/ 	.byte	0x04, 0x05
        /*008a*/ 	.short	(.L_3030 - .L_3029)
.L_3029:
        /*008c*/ 	.word	0x00000100
        /*0090*/ 	.word	0x00000001
        /*0094*/ 	.word	0x00000001


	//----- nvinfo : EIATTR_CRS_STACK_SIZE
	.align		4
.L_3030:
        /*0098*/ 	.byte	0x04, 0x1e
        /*009a*/ 	.short	(.L_3032 - .L_3031)
.L_3031:
        /*009c*/ 	.word	0x00000000


	//----- nvinfo : EIATTR_CBANK_PARAM_SIZE
	.align		4
.L_3032:
        /*00a0*/ 	.byte	0x03, 0x19
        /*00a2*/ 	.short	0x0508


	//----- nvinfo : EIATTR_PARAM_CBANK
	.align		4
        /*00a4*/ 	.byte	0x04, 0x0a
        /*00a6*/ 	.short	(.L_3034 - .L_3033)
	.align		4
.L_3033:
        /*00a8*/ 	.word	index@(.nv.constant0._ZN2at6native43_GLOBAL__N__7cc8d1ed_10_Dropout_cu_0e96ed3820fused_dropout_kernelIffmLin1ELin1EbEEvNS_4cuda6detail10TensorInfoIKT_T1_EENS5_IS6_S8_EENS5_IT4_S8_EES8_T0_NS_15PhiloxCudaStateE)
        /*00ac*/ 	.short	0x0380
        /*00ae*/ 	.short	0x0508


	//----- nvinfo : EIATTR_SW_WAR
	.align		4
.L_3034:
        /*00b0*/ 	.byte	0x04, 0x36
        /*00b2*/ 	.short	(.L_3036 - .L_3035)
.L_3035:
        /*00b4*/ 	.word	0x00000008
.L_3036:


//--------------------- .nv.info._ZN2at6native43_GLOBAL__N__7cc8d1ed_10_Dropout_cu_0e96ed3820fused_dropout_kernelIffmLin1ELi1EbEEvNS_4cuda6detail10TensorInfoIKT_T1_EENS5_IS6_S8_EENS5_IT4_S8_EES8_T0_NS_15PhiloxCudaStateE --------------------------
	.section	.nv.info._ZN2at6native43_GLOBAL__N__7cc8d1ed_10_Dropout_cu_0e96ed3820fused_dropout_kernelIffmLin1ELi1EbEEvNS_4cuda6detail10TensorInfoIKT_T1_EENS5_IS6_S8_EENS5_IT4_S8_EES8_T0_NS_15PhiloxCudaStateE,"",@"SHT_CUDA_INFO"
	.sectionflags	@""
	.align	4


	//----- nvinfo : EIATTR_CUDA_API_VERSION
	.align		4
        /*0000*/ 	.byte	0x04, 0x37
        /*0002*/ 	.short	(.L_3038 - .L_3037)
.L_3037:
        /*0004*/ 	.word	0x00000082


	//----- nvinfo : EIATTR_KPARAM_INFO
	.align		4
.L_3038:
        /*0008*/ 	.byte	0x04, 0x17
        /*000a*/ 	.short	(.L_3040 - .L_3039)
.L_3039:
        /*000c*/ 	.word	0x00000000
        /*0010*/ 	.short	0x0005
        /*0012*/ 	.short	0x04f0
        /*0014*/ 	.byte	0x00, 0xf0, 0x61, 0x00


	//----- nvinfo : EIATTR_KPARAM_INFO
	.align		4
.L_3040:
        /*0018*/ 	.byte	0x04, 0x17
        /*001a*/ 	.short	(.L_3042 - .L_3041)
.L_3041:
        /*001c*/ 	.word	0x00000000
        /*0020*/ 	.short	0x0004
        /*0022*/ 	.short	0x04e8
        /*0024*/ 	.byte	0x00, 0xf0, 0x11, 0x00


	//----- nvinfo : EIATTR_KPARAM_INFO
	.align		4
.L_3042:
        /*0028*/ 	.byte	0x04, 0x17
        /*002a*/ 	.short	(.L_3044 - .L_3043)
.L_3043:
        /*002c*/ 	.word	0x00000000
        /*0030*/ 	.short	0x0003
        /*0032*/ 	.short	0x04e0
        /*0034*/ 	.byte	0x00, 0xf0, 0x21, 0x00


	//----- nvinfo : EIATTR_KPARAM_INFO
	.align		4
.L_3044:
        /*0038*/ 	.byte	0x04, 0x17
        /*003a*/ 	.short	(.L_3046 - .L_3045)
.L_3045:
        /*003c*/ 	.word	0x00000000
        /*0040*/ 	.short	0x0002
        /*0042*/ 	.short	0x0340
        /*0044*/ 	.byte	0x00, 0xf0, 0x81, 0x06


	//----- nvinfo : EIATTR_KPARAM_INFO
	.align		4
.L_3046:
        /*0048*/ 	.byte	0x04, 0x17
        /*004a*/ 	.short	(.L_3048 - .L_3047)
.L_3047:
        /*004c*/ 	.word	0x00000000
        /*0050*/ 	.short	0x0001
        /*0052*/ 	.short	0x01a0
        /*0054*/ 	.byte	0x00, 0xf0, 0x81, 0x06


	//----- nvinfo : EIATTR_KPARAM_INFO
	.align		4
.L_3048:
        /*0058*/ 	.byte	0x04, 0x17
        /*005a*/ 	.short	(.L_3050 - .L_3049)
.L_3049:
        /*005c*/ 	.word	0x00000000
        /*0060*/ 	.short	0x0000
        /*0062*/ 	.short	0x0000
        /*0064*/ 	.byte	0x00, 0xf0, 0x81, 0x06


	//----- nvinfo : EIATTR_SPARSE_MMA_MASK
	.align		4
.L_3050:
        /*0068*/ 	.byte	0x03, 0x50
        /*006a*/ 	.short	0x0000


	//----- nvinfo : EIATTR_MAXREG_COUNT
	.align		4
        /*006c*/ 	.byte	0x03, 0x1b
        /*006e*/ 	.short	0x0040


	//----- nvinfo : EIATTR_NUM_BARRIERS
	.align		4
        /*0070*/ 	.byte	0x02, 0x4c
        /*0072*/ 	.byte	0x01
	.zero		1


	//----- nvinfo : EIATTR_MERCURY_ISA_VERSION
	.align		4
        /*0074*/ 	.byte	0x03, 0x5f
        /*0076*/ 	.short	0x0101


	//----- nvinfo : EIATTR_VRC_CTA_INIT_COUNT
	.align		4
        /*0078*/ 	.byte	0x02, 0x4a
	.zero		1
	.zero		1


	//----- nvinfo : EIATTR_EXIT_INSTR_OFFSETS
	.align		4
        /*007c*/ 	.byte	0x04, 0x1c
        /*007e*/ 	.short	(.L_3052 - .L_3051)


	//   ....[0]....
.L_3051:
        /*0080*/ 	.word	0x00000910


	//   ....[1]....
        /*0084*/ 	.word	0x0000f4e0


	//----- nvinfo : EIATTR_MAX_THREADS
	.align		4
.L_3052:
        /*0088*/ 	.byte	0x04, 0x05
        /*008a*/ 	.short	(.L_3054 - .L_3053)
.L_3053:
        /*008c*/ 	.word	0x00000100
        /*0090*/ 	.word	0x00000001
        /*0094*/ 	.word	0x00000001


	//----- nvinfo : EIATTR_CRS_STACK_SIZE
	.align		4
.L_3054:
        /*0098*/ 	.byte	0x04, 0x1e
        /*009a*/ 	.short	(.L_3056 - .L_3055)
.L_3055:
        /*009c*/ 	.word	0x00000000


	//----- nvinfo : EIATTR_CBANK_PARAM_SIZE
	.align		4
.L_3056:
        /*00a0*/ 	.byte	0x03, 0x19
        /*00a2*/ 	.short	0x0508


	//----- nvinfo : EIATTR_PARAM_CBANK
	.align		4
        /*00a4*/ 	.byte	0x04, 0x0a
        /*00a6*/ 	.short	(.L_3058 - .L_3057)
	.align		4
.L_3057:
        /*00a8*/ 	.word	index@(.nv.constant0._ZN2at6native43_GLOBAL__N__7cc8d1ed_10_Dropout_cu_0e96ed3820fused_dropout_kernelIffmLin1ELi1EbEEvNS_4cuda6detail10TensorInfoIKT_T1_EENS5_IS6_S8_EENS5_IT4_S8_EES8_T0_NS_15PhiloxCudaStateE)
        /*00ac*/ 	.short	0x0380
        /*00ae*/ 	.short	0x0508


	//----- nvinfo : EIATTR_SW_WAR
	.align		4
.L_3058:
        /*00b0*/ 	.byte	0x04, 0x36
        /*00b2*/ 	.short	(.L_3060 - .L_3059)
.L_3059:
        /*00b4*/ 	.word	0x00000008
.L_3060:


//--------------------- .nv.info._ZN2at6native43_GLOBAL__N__7cc8d1ed_10_Dropout_cu_0e96ed3820fused_dropout_kernelIffmLi1ELi1EbEEvNS_4cuda6detail10TensorInfoIKT_T1_EENS5_IS6_S8_EENS5_IT4_S8_EES8_T0_NS_15PhiloxCudaStateE --------------------------
	.section	.nv.info._ZN2at6native43_GLOBAL__N__7cc8d1ed_10_Dropout_cu_0e96ed3820fused_dropout_kernelIffmLi1ELi1EbEEvNS_4cuda6detail10TensorInfoIKT_T1_EENS5_IS6_S8_EENS5_IT4_S8_EES8_T0_NS_15PhiloxCudaStateE,"",@"SHT_CUDA_INFO"
	.sectionflags	@""
	.align	4


	//----- nvinfo : EIATTR_CUDA_API_VERSION
	.align		4
        /*0000*/ 	.byte	0x04, 0x37
        /*0002*/ 	.short	(.L_3062 - .L_3061)
.L_3061:
        /*0004*/ 	.word	0x00000082


	//----- nvinfo : EIATTR_KPARAM_INFO
	.align		4
.L_3062:
        /*0008*/ 	.byte	0x04, 0x17
        /*000a*/ 	.short	(.L_3064 - .L_3063)
.L_3063:
        /*000c*/ 	.word	0x00000000
        /*0010*/ 	.short	0x0005
        /*0012*/ 	.short	0x04f0
        /*0014*/ 	.byte	0x00, 0xf0, 0x61, 0x00


	//----- nvinfo : EIATTR_KPARAM_INFO
	.align		4
.L_3064:
        /*0018*/ 	.byte	0x04, 0x17
        /*001a*/ 	.short	(.L_3066 - .L_3065)
.L_3065:
        /*001c*/ 	.word	0x00000000
        /*0020*/ 	.short	0x0004
        /*0022*/ 	.short	0x04e8
        /*0024*/ 	.byte	0x00, 0xf0, 0x11, 0x00


	//----- nvinfo : EIATTR_KPARAM_INFO
	.align		4
.L_3066:
        /*0028*/ 	.byte	0x04, 0x17
        /*002a*/ 	.short	(.L_3068 - .L_3067)
.L_3067:
        /*002c*/ 	.word	0x00000000
        /*0030*/ 	.short	0x0003
        /*0032*/ 	.short	0x04e0
        /*0034*/ 	.byte	0x00, 0xf0, 0x21, 0x00


	//----- nvinfo : EIATTR_KPARAM_INFO
	.align		4
.L_3068:
        /*0038*/ 	.byte	0x04, 0x17
        /*003a*/ 	.short	(.L_3070 - .L_3069)
.L_3069:
        /*003c*/ 	.word	0x00000000
        /*0040*/ 	.short	0x0002
        /*0042*/ 	.short	0x0340
        /*0044*/ 	.byte	0x00, 0xf0, 0x81, 0x06


	//----- nvinfo : EIATTR_KPARAM_INFO
	.align		4
.L_3070:
        /*0048*/ 	.byte	0x04, 0x17
        /*004a*/ 	.short	(.L_3072 - .L_3071)
.L_3071:
        /*004c*/ 	.word	0x00000000
        /*0050*/ 	.short	0x0001
        /*0052*/ 	.short	0x01a0
        /*0054*/ 	.byte	0x00, 0xf0, 0x81, 0x06


	//----- nvinfo : EIATTR_KPARAM_INFO
	.align		4
.L_3072:
        /*0058*/ 	.byte	0x04, 0x17
        /*005a*/ 	.short	(.L_3074 - .L_3073)
.L_3073:
        /*005c*/ 	.word	0x00000000
        /*0060*/ 	.short	0x0000
        /*0062*/ 	.short	0x0000
        /*0064*/ 	.byte	0x00, 0xf0, 0x81, 0x06


	//----- nvinfo : EIATTR_SPARSE_MMA_MASK
	.align		4
.L_3074:
        /*0068*/ 	.byte	0x03, 0x50
        /*006a*/ 	.short	0x0000


	//----- nvinfo : EIATTR_MAXREG_COUNT
	.align		4
        /*006c*/ 	.byte	0x03, 0x1b
        /*006e*/ 	.short	0x0040


	//----- nvinfo : EIATTR_NUM_BARRIERS
	.align		4
        /*0070*/ 	.byte	0x02, 0x4c
        /*0072*/ 	.byte	0x01
	.zero		1


	//----- nvinfo : EIATTR_MERCURY_ISA_VERSION
	.align		4
        /*0074*/ 	.byte	0x03, 0x5f
        /*0076*/ 	.short	0x0101


	//----- nvinfo : EIATTR_VRC_CTA_INIT_COUNT
	.align		4
        /*0078*/ 	.byte	0x02, 0x4a
	.zero		1
	.zero		1


	//----- nvinfo : EIATTR_EXIT_INSTR_OFFSETS
	.align		4
        /*007c*/ 	.byte	0x04, 0x1c
        /*007e*/ 	.short	(.L_3076 - .L_3075)


	//   ....[0]....
.L_3075:
        /*0080*/ 	.word	0x00000910


	//   ....[1]....
        /*0084*/ 	.word	0x00001780


	//----- nvinfo : EIATTR_MAX_THREADS
	.align		4
.L_3076:
        /*0088*/ 	.byte	0x04, 0x05
        /*008a*/ 	.short	(.L_3078 - .L_3077)
.L_3077:
        /*008c*/ 	.word	0x00000100
        /*0090*/ 	.word	0x00000001
        /*0094*/ 	.word	0x00000001


	//----- nvinfo : EIATTR_CRS_STACK_SIZE
	.align		4
.L_3078:
        /*0098*/ 	.byte	0x04, 0x1e
        /*009a*/ 	.short	(.L_3080 - .L_3079)
.L_3079:
        /*009c*/ 	.word	0x00000000


	//----- nvinfo : EIATTR_CBANK_PARAM_SIZE
	.align		4
.L_3080:
        /*00a0*/ 	.byte	0x03, 0x19
        /*00a2*/ 	.short	0x0508


	//----- nvinfo : EIATTR_PARAM_CBANK
	.align		4
        /*00a4*/ 	.byte	0x04, 0x0a
        /*00a6*/ 	.short	(.L_3082 - .L_3081)
	.align		4
.L_3081:
        /*00a8*/ 	.word	index@(.nv.constant0._ZN2at6native43_GLOBAL__N__7cc8d1ed_10_Dropout_cu_0e96ed3820fused_dropout_kernelIffmLi1ELi1EbEEvNS_4cuda6detail10TensorInfoIKT_T1_EENS5_IS6_S8_EENS5_IT4_S8_EES8_T0_NS_15PhiloxCudaStateE)
        /*00ac*/ 	.short	0x0380
        /*00ae*/ 	.short	0x0508


	//----- nvinfo : EIATTR_SW_WAR
	.align		4
.L_3082:
        /*00b0*/ 	.byte	0x04, 0x36
        /*00b2*/ 	.short	(.L_3084 - .L_3083)
.L_3083:
        /*00b4*/ 	.word	0x00000008
.L_3084:


//--------------------- .nv.info._ZN2at6native43_GLOBAL__N__7cc8d1ed_10_Dropout_cu_0e96ed3824fused_dropout_kernel_vecIffmLi1ELi2EbEEvNS_4cuda6detail10TensorInfoIKT_T1_EENS5_IS6_S8_EENS5_IT4_S8_EES8_T0_NS_15PhiloxCudaStateE --------------------------
	.section	.nv.info._ZN2at6native43_GLOBAL__N__7cc8d1ed_10_Dropout_cu_0e96ed3824fused_dropout_kernel_vecIffmLi1ELi2EbEEvNS_4cuda6detail10TensorInfoIKT_T1_EENS5_IS6_S8_EENS5_IT4_S8_EES8_T0_NS_15PhiloxCudaStateE,"",@"SHT_CUDA_INFO"
	.sectionflags	@""
	.align	4


	//----- nvinfo : EIATTR_CUDA_API_VERSION
	.align		4
        /*0000*/ 	.byte	0x04, 0x37
        /*0002*/ 	.short	(.L_3086 - .L_3085)
.L_3085:
        /*0004*/ 	.word	0x00000082


	//----- nvinfo : EIATTR_KPARAM_INFO
	.align		4
.L_3086:
        /*0008*/ 	.byte	0x04, 0x17
        /*000a*/ 	.short	(.L_3088 - .L_3087)
.L_3087:
        /*000c*/ 	.word	0x00000000
        /*0010*/ 	.short	0x0005
        /*0012*/ 	.short	0x04f0
        /*0014*/ 	.byte	0x00, 0xf0, 0x61, 0x00


	//----- nvinfo : EIATTR_KPARAM_INFO
	.align		4
.L_3088:
        /*0018*/ 	.byte	0x04, 0x17
        /*001a*/ 	.short	(.L_3090 - .L_3089)
.L_3089:
        /*001c*/ 	.word	0x00000000
        /*0020*/ 	.short	0x0004
        /*0022*/ 	.short	0x04e8
        /*0024*/ 	.byte	0x00, 0xf0, 0x11, 0x00


	//----- nvinfo : EIATTR_KPARAM_INFO
	.align		4
.L_3090:
        /*0028*/ 	.byte	0x04, 0x17
        /*002a*/ 	.short	(.L_3092 - .L_3091)
.L_3091:
        /*002c*/ 	.word	0x00000000
        /*0030*/ 	.short	0x0003
        /*0032*/ 	.short	0x04e0
        /*0034*/ 	.byte	0x00, 0xf0, 0x21, 0x00


	//----- nvinfo : EIATTR_KPARAM_INFO
	.align		4
.L_3092:
        /*0038*/ 	.byte	0x04, 0x17
        /*003a*/ 	.short	(.L_3094 - .L_3093)
.L_3093:
        /*003c*/ 	.word	0x00000000
        /*0040*/ 	.short	0x0002
        /*0042*/ 	.short	0x0340
        /*0044*/ 	.byte	0x00, 0xf0, 0x81, 0x06


	//----- nvinfo : EIATTR_KPARAM_INFO
	.align		4
.L_3094:
        /*0048*/ 	.byte	0x04, 0x17
        /*004a*/ 	.short	(.L_3096 - .L_3095)
.L_3095:
        /*004c*/ 	.word	0x00000000
        /*0050*/ 	.short	0x0001
        /*0052*/ 	.short	0x01a0
        /*0054*/ 	.byte	0x00, 0xf0, 0x81, 0x06


	//----- nvinfo : EIATTR_KPARAM_INFO
	.align		4
.L_3096:
        /*0058*/ 	.byte	0x04, 0x17
        /*005a*/ 	.short	(.L_3098 - .L_3097)
.L_3097:
        /*005c*/ 	.word	0x00000000
        /*0060*/ 	.short	0x0000
        /*0062*/ 	.short	0x0000
        /*0064*/ 	.byte	0x00, 0xf0, 0x81, 0x06


	//----- nvinfo : EIATTR_SPARSE_MMA_MASK
	.align		4
.L_3098:
        /*0068*/ 	.byte	0x03, 0x50
        /*006a*/ 	.short	0x0000


	//----- nvinfo : EIATTR_MAXREG_COUNT
	.align		4
        /*006c*/ 	.byte	0x03, 0x1b
        /*006e*/ 	.short	0x0040


	//----- nvinfo : EIATTR_NUM_BARRIERS
	.align		4
        /*0070*/ 	.byte	0x02, 0x4c
        /*0072*/ 	.byte	0x01
	.zero		1


	//----- nvinfo : EIATTR_MERCURY_ISA_VERSION
	.align		4
        /*0074*/ 	.byte	0x03, 0x5f
        /*0076*/ 	.short	0x0101


	//----- nvinfo : EIATTR_VRC_CTA_INIT_COUNT
	.align		4
        /*0078*/ 	.byte	0x02, 0x4a
	.zero		1
	.zero		1


	//----- nvinfo : EIATTR_EXIT_INSTR_OFFSETS
	.align		4
        /*007c*/ 	.byte	0x04, 0x1c
        /*007e*/ 	.short	(.L_3100 - .L_3099)


	//   ....[0]....
.L_3099:
        /*0080*/ 	.word	0x00000160


	//   ....[1]....
        /*0084*/ 	.word	0x00000dc0


	//----- nvinfo : EIATTR_MAX_THREADS
	.align		4
.L_3100:
        /*0088*/ 	.byte	0x04, 0x05
        /*008a*/ 	.short	(.L_3102 - .L_3101)
.L_3101:
        /*008c*/ 	.word	0x00000100
        /*0090*/ 	.word	0x00000001
        /*0094*/ 	.word	0x00000001


	//----- nvinfo : EIATTR_CRS_STACK_SIZE
	.align		4
.L_3102:
        /*0098*/ 	.byte	0x04, 0x1e
        /*009a*/ 	.short	(.L_3104 - .L_3103)
.L_3103:
        /*009c*/ 	.word	0x00000000


	//----- nvinfo : EIATTR_CBANK_PARAM_SIZE
	.align		4
.L_3104:
        /*00a0*/ 	.byte	0x03, 0x19
        /*00a2*/ 	.short	0x0508


	//----- nvinfo : EIATTR_PARAM_CBANK
	.align		4
        /*00a4*/ 	.byte	0x04, 0x0a
        /*00a6*/ 	.short	(.L_3106 - .L_3105)
	.align		4
.L_3105:
        /*00a8*/ 	.word	index@(.nv.constant0._ZN2at6native43_GLOBAL__N__7cc8d1ed_10_Dropout_cu_0e96ed3824fused_dropout_kernel_vecIffmLi1ELi2EbEEvNS_4cuda6detail10TensorInfoIKT_T1_EENS5_IS6_S8_EENS5_IT4_S8_EES8_T0_NS_15PhiloxCudaStateE)
        /*00ac*/ 	.short	0x0380
        /*00ae*/ 	.short	0x0508


	//----- nvinfo : EIATTR_SW_WAR
	.align		4
.L_3106:
        /*00b0*/ 	.byte	0x04, 0x36
        /*00b2*/ 	.short	(.L_3108 - .L_3107)
.L_3107:
        /*00b4*/ 	.word	0x00000008
.L_3108:


//--------------------- .nv.info._ZN2at6native43_GLOBAL__N__7cc8d1ed_10_Dropout_cu_0e96ed3824fused_dropout_kernel_vecIffmLi1ELi4EbEEvNS_4cuda6detail10TensorInfoIKT_T1_EENS5_IS6_S8_EENS5_IT4_S8_EES8_T0_NS_15PhiloxCudaStateE --------------------------
	.section	.nv.info._ZN2at6native43_GLOBAL__N__7cc8d1ed_10_Dropout_cu_0e96ed3824fused_dropout_kernel_vecIffmLi1ELi4EbEEvNS_4cuda6detail10TensorInfoIKT_T1_EENS5_IS6_S8_EENS5_IT4_S8_EES8_T0_NS_15PhiloxCudaStateE,"",@"SHT_CUDA_INFO"
	.sectionflags	@""
	.align	4


	//----- nvinfo : EIATTR_CUDA_API_VERSION
	.align		4
        /*0000*/ 	.byte	0x04, 0x37
        /*0002*/ 	.short	(.L_3110 - .L_3109)
.L_3109:
        /*0004*/ 	.word	0x00000082


	//----- nvinfo : EIATTR_KPARAM_INFO
	.align		4
.L_3110:
        /*0008*/ 	.byte	0x04, 0x17
        /*000a*/ 	.short	(.L_3112 - .L_3111)
.L_3111:
        /*000c*/ 	.word	0x00000000
        /*0010*/ 	.short	0x0005
        /*0012*/ 	.short	0x04f0
        /*0014*/ 	.byte	0x00, 0xf0, 0x61, 0x00


	//----- nvinfo : EIATTR_KPARAM_INFO
	.align		4
.L_3112:
        /*0018*/ 	.byte	0x04, 0x17
        /*001a*/ 	.short	(.L_3114 - .L_3113)
.L_3113:
        /*001c*/ 	.word	0x00000000
        /*0020*/ 	.short	0x0004
        /*0022*/ 	.short	0x04e8
        /*0024*/ 	.byte	0x00, 0xf0, 0x11, 0x00


	//----- nvinfo : EIATTR_KPARAM_INFO
	.align		4
.L_3114:
        /*0028*/ 	.byte	0x04, 0x17
        /*002a*/ 	.short	(.L_3116 - .L_3115)
.L_3115:
        /*002c*/ 	.word	0x00000000
        /*0030*/ 	.short	0x0003
        /*0032*/ 	.short	0x04e0
        /*0034*/ 	.byte	0x00, 0xf0, 0x21, 0x00


	//----- nvinfo : EIATTR_KPARAM_INFO
	.align		4
.L_3116:
        /*0038*/ 	.byte	0x04, 0x17
        /*003a*/ 	.short	(.L_3118 - .L_3117)
.L_3117:
        /*003c*/ 	.word	0x00000000
        /*0040*/ 	.short	0x0002
        /*0042*/ 	.short	0x0340
        /*0044*/ 	.byte	0x00, 0xf0, 0x81, 0x06


	//----- nvinfo : EIATTR_KPARAM_INFO
	.align		4
.L_3118:
        /*0048*/ 	.byte	0x04, 0x17
        /*004a*/ 	.short	(.L_3120 - .L_3119)
.L_3119:
        /*004c*/ 	.word	0x00000000
        /*0050*/ 	.short	0x0001
        /*0052*/ 	.short	0x01a0
        /*0054*/ 	.byte	0x00, 0xf0, 0x81, 0x06


	//----- nvinfo : EIATTR_KPARAM_INFO
	.align		4
.L_3120:
        /*0058*/ 	.byte	0x04, 0x17
        /*005a*/ 	.short	(.L_3122 - .L_3121)
.L_3121:
        /*005c*/ 	.word	0x00000000
        /*0060*/ 	.short	0x0000
        /*0062*/ 	.short	0x0000
        /*0064*/ 	.byte	0x00, 0xf0, 0x81, 0x06


	//----- nvinfo : EIATTR_SPARSE_MMA_MASK
	.align		4
.L_3122:
        /*0068*/ 	.byte	0x03, 0x50
        /*006a*/ 	.short	0x0000


	//----- nvinfo : EIATTR_MAXREG_COUNT
	.align		4
        /*006c*/ 	.byte	0x03, 0x1b
        /*006e*/ 	.short	0x0040


	//----- nvinfo : EIATTR_NUM_BARRIERS
	.align		4
        /*0070*/ 	.byte	0x02, 0x4c
        /*0072*/ 	.byte	0x01
	.zero		1


	//----- nvinfo : EIATTR_MERCURY_ISA_VERSION
	.align		4
        /*0074*/ 	.byte	0x03, 0x5f
        /*0076*/ 	.short	0x0101


	//----- nvinfo : EIATTR_VRC_CTA_INIT_COUNT
	.align		4
        /*0078*/ 	.byte	0x02, 0x4a
	.zero		1
	.zero		1


	//----- nvinfo : EIATTR_EXIT_INSTR_OFFSETS
	.align		4
        /*007c*/ 	.byte	0x04, 0x1c
        /*007e*/ 	.short	(.L_3124 - .L_3123)


	//   ....[0]....
.L_3123:
        /*0080*/ 	.word	0x00000190


	//   ....[1]....
        /*0084*/ 	.word	0x00000f90


	//----- nvinfo : EIATTR_MAX_THREADS
	.align		4
.L_3124:
        /*0088*/ 	.byte	0x04, 0x05
        /*008a*/ 	.short	(.L_3126 - .L_3125)
.L_3125:
        /*008c*/ 	.word	0x00000100
        /*0090*/ 	.word	0x00000001
        /*0094*/ 	.word	0x00000001


	//----- nvinfo : EIATTR_CRS_STACK_SIZE
	.align		4
.L_3126:
        /*0098*/ 	.byte	0x04, 0x1e
        /*009a*/ 	.short	(.L_3128 - .L_3127)
.L_3127:
        /*009c*/ 	.word	0x00000000


	//----- nvinfo : EIATTR_CBANK_PARAM_SIZE
	.align		4
.L_3128:
        /*00a0*/ 	.byte	0x03, 0x19
        /*00a2*/ 	.short	0x0508


	//----- nvinfo : EIATTR_PARAM_CBANK
	.align		4
        /*00a4*/ 	.byte	0x04, 0x0a
        /*00a6*/ 	.short	(.L_3130 - .L_3129)
	.align		4
.L_3129:
        /*00a8*/ 	.word	index@(.nv.constant0._ZN2at6native43_GLOBAL__N__7cc8d1ed_10_Dropout_cu_0e96ed3824fused_dropout_kernel_vecIffmLi1ELi4EbEEvNS_4cuda6detail10TensorInfoIKT_T1_EENS5_IS6_S8_EENS5_IT4_S8_EES8_T0_NS_15PhiloxCudaStateE)
        /*00ac*/ 	.short	0x0380
        /*00ae*/ 	.short	0x0508


	//----- nvinfo : EIATTR_SW_WAR
	.align		4
.L_3130:
        /*00b0*/ 	.byte	0x04, 0x36
        /*00b2*/ 	.short	(.L_3132 - .L_3131)
.L_3131:
        /*00b4*/ 	.word	0x00000008
.L_3132:


//--------------------- .nv.info._ZN2at6native43_GLOBAL__N__7cc8d1ed_10_Dropout_cu_0e96ed3824fused_dropout_kernel_vecIffmLi1ELi8EbEEvNS_4cuda6detail10TensorInfoIKT_T1_EENS5_IS6_S8_EENS5_IT4_S8_EES8_T0_NS_15PhiloxCudaStateE --------------------------
	.section	.nv.info._ZN2at6native43_GLOBAL__N__7cc8d1ed_10_Dropout_cu_0e96ed3824fused_dropout_kernel_vecIffmLi1ELi8EbEEvNS_4cuda6detail10TensorInfoIKT_T1_EENS5_IS6_S8_EENS5_IT4_S8_EES8_T0_NS_15PhiloxCudaStateE,"",@"SHT_CUDA_INFO"
	.sectionflags	@""
	.align	4


	//----- nvinfo : EIATTR_CUDA_API_VERSION
	.align		4
        /*0000*/ 	.byte	0x04, 0x37
        /*0002*/ 	.short	(.L_3134 - .L_3133)
.L_3133:
        /*0004*/ 	.word	0x00000082


	//----- nvinfo : EIATTR_KPARAM_INFO
	.align		4
.L_3134:
        /*0008*/ 	.byte	0x04, 0x17
        /*000a*/ 	.short	(.L_3136 - .L_3135)
.L_3135:
        /*000c*/ 	.word	0x00000000
        /*0010*/ 	.short	0x0005
        /*0012*/ 	.short	0x04f0
        /*0014*/ 	.byte	0x00, 0xf0, 0x61, 0x00


	//----- nvinfo : EIATTR_KPARAM_INFO
	.align		4
.L_3136:
        /*0018*/ 	.byte	0x04, 0x17
        /*001a*/ 	.short	(.L_3138 - .L_3137)
.L_3137:
        /*001c*/ 	.word	0x00000000
        /*0020*/ 	.short	0x0004
        /*0022*/ 	.short	0x04e8
        /*0024*/ 	.byte	0x00, 0xf0, 0x11, 0x00


	//----- nvinfo : EIATTR_KPARAM_INFO
	.align		4
.L_3138:
        /*0028*/ 	.byte	0x04, 0x17
        /*002a*/ 	.short	(.L_3140 - .L_3139)
.L_3139:
        /*002c*/ 	.word	0x00000000
        /*0030*/ 	.short	0x0003
        /*0032*/ 	.short	0x04e0
        /*0034*/ 	.byte	0x00, 0xf0, 0x21, 0x00


	//----- nvinfo : EIATTR_KPARAM_INFO
	.align		4
.L_3140:
        /*0038*/ 	.byte	0x04, 0x17
        /*003a*/ 	.short	(.L_3142 - .L_3141)
.L_3141:
        /*003c*/ 	.word	0x00000000
        /*0040*/ 	.short	0x0002
        /*0042*/ 	.short	0x0340
        /*0044*/ 	.byte	0x00, 0xf0, 0x81, 0x06


	//----- nvinfo : EIATTR_KPARAM_INFO
	.align		4
.L_3142:
        /*0048*/ 	.byte	0x04, 0x17
        /*004a*/ 	.short	(.L_3144 - .L_3143)
.L_3143:
        /*004c*/ 	.word	0x00000000
        /*0050*/ 	.short	0x0001
        /*0052*/ 	.short	0x01a0
        /*0054*/ 	.byte	0x00, 0xf0, 0x81, 0x06


	//----- nvinfo : EIATTR_KPARAM_INFO
	.align		4
.L_3144:
        /*0058*/ 	.byte	0x04, 0x17
        /*005a*/ 	.short	(.L_3146 - .L_3145)
.L_3145:
        /*005c*/ 	.word	0x00000000
        /*0060*/ 	.short	0x0000
        /*0062*/ 	.short	0x0000
        /*0064*/ 	.byte	0x00, 0xf0, 0x81, 0x06


	//----- nvinfo : EIATTR_SPARSE_MMA_MASK
	.align		4
.L_3146:
        /*0068*/ 	.byte	0x03, 0x50
        /*006a*/ 	.short	0x0000


	//----- nvinfo : EIATTR_MAXREG_COUNT
	.align		4
        /*006c*/ 	.byte	0x03, 0x1b
        /*006e*/ 	.short	0x0040


	//----- nvinfo : EIATTR_NUM_BARRIERS
	.align		4
        /*0070*/ 	.byte	0x02, 0x4c
        /*0072*/ 	.byte	0x01
	.zero		1


	//----- nvinfo : EIATTR_MERCURY_ISA_VERSION
	.align		4
        /*0074*/ 	.byte	0x03, 0x5f
        /*0076*/ 	.short	0x0101


	//----- nvinfo : EIATTR_VRC_CTA_INIT_COUNT
	.align		4
        /*0078*/ 	.byte	0x02, 0x4a
	.zero		1
	.zero		1


	//----- nvinfo : EIATTR_EXIT_INSTR_OFFSETS
	.align		4
        /*007c*/ 	.byte	0x04, 0x1c
        /*007e*/ 	.short	(.L_3148 - .L_3147)


	//   ....[0]....
.L_3147:
        /*0080*/ 	.word	0x00000190


	//   ....[1]....
        /*0084*/ 	.word	0x00001610


	//----- nvinfo : EIATTR_MAX_THREADS
	.align		4
.L_3148:
        /*0088*/ 	.byte	0x04, 0x05
        /*008a*/ 	.short	(.L_3150 - .L_3149)
.L_3149:
        /*008c*/ 	.word	0x00000100
        /*0090*/ 	.word	0x00000001
        /*0094*/ 	.word	0x00000001


	//----- nvinfo : EIATTR_CRS_STACK_SIZE
	.align		4
.L_3150:
        /*0098*/ 	.byte	0x04, 0x1e
        /*009a*/ 	.short	(.L_3152 - .L_3151)
.L_3151:
        /*009c*/ 	.word	0x00000000


	//----- nvinfo : EIATTR_CBANK_PARAM_SIZE
	.align		4
.L_3152:
        /*00a0*/ 	.byte	0x03, 0x19
        /*00a2*/ 	.short	0x0508


	//----- nvinfo : EIATTR_PARAM_CBANK
	.align		4
        /*00a4*/ 	.byte	0x04, 0x0a
        /*00a6*/ 	.short	(.L_3154 - .L_3153)
	.align		4
.L_3153:
        /*00a8*/ 	.word	index@(.nv.constant0._ZN2at6native43_GLOBAL__N__7cc8d1ed_10_Dropout_cu_0e96ed3824fused_dropout_kernel_vecIffmLi1ELi8EbEEvNS_4cuda6detail10TensorInfoIKT_T1_EENS5_IS6_S8_EENS5_IT4_S8_EES8_T0_NS_15PhiloxCudaStateE)
        /*00ac*/ 	.short	0x0380
        /*00ae*/ 	.short	0x0508


	//----- nvinfo : EIATTR_SW_WAR
	.align		4
.L_3154:
        /*00b0*/ 	.byte	0x04, 0x36
        /*00b2*/ 	.short	(.L_3156 - .L_3155)
.L_3155:
        /*00b4*/ 	.word	0x00000008
.L_3156:


//--------------------- .nv.info._ZN2at6native43_GLOBAL__N__7cc8d1ed_10_Dropout_cu_0e96ed3824fused_dropout_kernel_vecIffmLi1ELi16EbEEvNS_4cuda6detail10TensorInfoIKT_T1_EENS5_IS6_S8_EENS5_IT4_S8_EES8_T0_NS_15PhiloxCudaStateE --------------------------
	.section	.nv.info._ZN2at6native43_GLOBAL__N__7cc8d1ed_10_Dropout_cu_0e96ed3824fused_dropout_kernel_vecIffmLi1ELi16EbEEvNS_4cuda6detail10TensorInfoIKT_T1_EENS5_IS6_S8_EENS5_IT4_S8_EES8_T0_NS_15PhiloxCudaStateE,"",@"SHT_CUDA_INFO"
	.sectionflags	@""
	.align	4


	//----- nvinfo : EIATTR_CUDA_API_VERSION
	.align		4
        /*0000*/ 	.byte	0x04, 0x37
        /*0002*/ 	.short	(.L_3158 - .L_3157)
.L_3157:
        /*0004*/ 	.word	0x00000082


	//----- nvinfo : EIATTR_KPARAM_INFO
	.align		4
.L_3158:
        /*0008*/ 	.byte	0x04, 0x17
        /*000a*/ 	.short	(.L_3160 - .L_3159)
.L_3159:
        /*000c*/ 	.word	0x00000000
        /*0010*/ 	.short	0x0005
        /*0012*/ 	.short	0x04f0
        /*0014*/ 	.byte	0x00, 0xf0, 0x61, 0x00


	//----- nvinfo : EIATTR_KPARAM_INFO
	.align		4
.L_3160:
        /*0018*/ 	.byte	0x04, 0x17
        /*001a*/ 	.short	(.L_3162 - .L_3161)
.L_3161:
        /*001c*/ 	.word	0x00000000
        /*0020*/ 	.short	0x0004
        /*0022*/ 	.short	0x04e8
        /*0024*/ 	.byte	0x00, 0xf0, 0x11, 0x00


	//----- nvinfo : EIATTR_KPARAM_INFO
	.align		4
.L_3162:
        /*0028*/ 	.byte	0x04, 0x17
        /*002a*/ 	.short	(.L_3164 - .L_3163)
.L_3163:
        /*002c*/ 	.word	0x00000000
        /*0030*/ 	.short	0x0003
        /*0032*/ 	.short	0x04e0
        /*0034*/ 	.byte	0x00, 0xf0, 0x21, 0x00


	//----- nvinfo : EIATTR_KPARAM_INFO
	.align		4
.L_3164:
        /*0038*/ 	.byte	0x04, 0x17
        /*003a*/ 	.short	(.L_3166 - .L_3165)
.L_3165:
        /*003c*/ 	.word	0x00000000
        /*0040*/ 	.short	0x0002
        /*0042*/ 	.short	0x0340
        /*0044*/ 	.byte	0x00, 0xf0, 0x81, 0x06


	//----- nvinfo : EIATTR_KPARAM_INFO
	.align		4
.L_3166:
        /*0048*/ 	.byte	0x04, 0x17
        /*004a*/ 	.short	(.L_3168 - .L_3167)
.L_3167:
        /*004c*/ 	.word	0x00000000
        /*0050*/ 	.short	0x0001
        /*0052*/ 	.short	0x01a0
        /*0054*/ 	.byte	0x00, 0xf0, 0x81, 0x06


	//----- nvinfo : EIATTR_KPARAM_INFO
	.align		4
.L_3168:
        /*0058*/ 	.byte	0x04, 0x17
        /*005a*/ 	.short	(.L_3170 - .L_3169)
.L_3169:
        /*005c*/ 	.word	0x00000000
        /*0060*/ 	.short	0x0000
        /*0062*/ 	.short	0x0000
        /*0064*/ 	.byte	0x00, 0xf0, 0x81, 0x06


	//----- nvinfo : EIATTR_SPARSE_MMA_MASK
	.align		4
.L_3170:
        /*0068*/ 	.byte	0x03, 0x50
        /*006a*/ 	.short	0x0000


	//----- nvinfo : EIATTR_MAXREG_COUNT
	.align		4
        /*006c*/ 	.byte	0x03, 0x1b
        /*006e*/ 	.short	0x0040


	//----- nvinfo : EIATTR_NUM_BARRIERS
	.align		4
        /*0070*/ 	.byte	0x02, 0x4c
        /*0072*/ 	.byte	0x01
	.zero		1


	//----- nvinfo : EIATTR_MERCURY_ISA_VERSION
	.align		4
        /*0074*/ 	.byte	0x03, 0x5f
        /*0076*/ 	.short	0x0101


	//----- nvinfo : EIATTR_VRC_CTA_INIT_COUNT
	.align		4
        /*0078*/ 	.byte	0x02, 0x4a
	.zero		1
	.zero		1


	//----- nvinfo : EIATTR_EXIT_INSTR_OFFSETS
	.align		4
        /*007c*/ 	.byte	0x04, 0x1c
        /*007e*/ 	.short	(.L_3172 - .L_3171)


	//   ....[0]....
.L_3171:
        /*0080*/ 	.word	0x000005d0


	//   ....[1]....
        /*0084*/ 	.word	0x000024b0


	//----- nvinfo : EIATTR_MAX_THREADS
	.align		4
.L_3172:
        /*0088*/ 	.byte	0x04, 0x05
        /*008a*/ 	.short	(.L_3174 - .L_3173)
.L_3173:
        /*008c*/ 	.word	0x00000100
        /*0090*/ 	.word	0x00000001
        /*0094*/ 	.word	0x00000001


	//----- nvinfo : EIATTR_CRS_STACK_SIZE
	.align		4
.L_3174:
        /*0098*/ 	.byte	0x04, 0x1e
        /*009a*/ 	.short	(.L_3176 - .L_3175)
.L_3175:
        /*009c*/ 	.word	0x00000000


	//----- nvinfo : EIATTR_CBANK_PARAM_SIZE
	.align		4
.L_3176:
        /*00a0*/ 	.byte	0x03, 0x19
        /*00a2*/ 	.short	0x0508


	//----- nvinfo : EIATTR_PARAM_CBANK
	.align		4
        /*00a4*/ 	.byte	0x04, 0x0a
        /*00a6*/ 	.short	(.L_3178 - .L_3177)
	.align		4
.L_3177:
        /*00a8*/ 	.word	index@(.nv.constant0._ZN2at6native43_GLOBAL__N__7cc8d1ed_10_Dropout_cu_0e96ed3824fused_dropout_kernel_vecIffmLi1ELi16EbEEvNS_4cuda6detail10TensorInfoIKT_T1_EENS5_IS6_S8_EENS5_IT4_S8_EES8_T0_NS_15PhiloxCudaStateE)
        /*00ac*/ 	.short	0x0380
        /*00ae*/ 	.short	0x0508


	//----- nvinfo : EIATTR_SW_WAR
	.align		4
.L_3178:
        /*00b0*/ 	.byte	0x04, 0x36
        /*00b2*/ 	.short	(.L_3180 - .L_3179)
.L_3179:
        /*00b4*/ 	.word	0x00000008
.L_3180:


//--------------------- .nv.info._ZN2at6native43_GLOBAL__N__7cc8d1ed_10_Dropout_cu_0e96ed3820fused_dropout_kernelIddmLin1ELin1EbEEvNS_4cuda6detail10TensorInfoIKT_T1_EENS5_IS6_S8_EENS5_IT4_S8_EES8_T0_NS_15PhiloxCudaStateE --------------------------
	.section	.nv.info._ZN2at6native43_GLOBAL__N__7cc8d1ed_10_Dropout_cu_0e96ed3820fused_dropout_kernelIddmLin1ELin1EbEEvNS_4cuda6detail10TensorInfoIKT_T1_EENS5_IS6_S8_EENS5_IT4_S8_EES8_T0_NS_15PhiloxCudaStateE,"",@"SHT_CUDA_INFO"
	.sectionflags	@""
	.align	4


	//----- nvinfo : EIATTR_CUDA_API_VERSION
	.align		4
        /*0000*/ 	.byte	0x04, 0x37
        /*0002*/ 	.short	(.L_3182 - .L_3181)
.L_3181:
        /*0004*/ 	.word	0x00000082


	//----- nvinfo : EIATTR_KPARAM_INFO
	.align		4
.L_3182:
        /*0008*/ 	.byte	0x04, 0x17
        /*000a*/ 	.short	(.L_3184 - .L_3183)
.L_3183:
        /*000c*/ 	.word	0x00000000
        /*0010*/ 	.short	0x0005
        /*0012*/ 	.short	0x04f0
        /*0014*/ 	.byte	0x00, 0xf0, 0x61, 0x00


	//----- nvinfo : EIATTR_KPARAM_INFO
	.align		4
.L_3184:
        /*0018*/ 	.byte	0x04, 0x17
        /*001a*/ 	.short	(.L_3186 - .L_3185)
.L_3185:
        /*001c*/ 	.word	0x00000000
        /*0020*/ 	.short	0x0004
        /*0022*/ 	.short	0x04e8
        /*0024*/ 	.byte	0x00, 0xf0, 0x21, 0x00


	//----- nvinfo : EIATTR_KPARAM_INFO
	.align		4
.L_3186:
        /*0028*/ 	.byte	0x04, 0x17
        /*002a*/ 	.short	(.L_3188 - .L_3187)
.L_3187:
        /*002c*/ 	.word	0x00000000
        /*0030*/ 	.short	0x0003
        /*0032*/ 	.short	0x04e0
        /*0034*/ 	.byte	0x00, 0xf0, 0x21, 0x00


	//----- nvinfo : EIATTR_KPARAM_INFO
	.align		4
.L_3188:
        /*0038*/ 	.byte	0x04, 0x17
        /*003a*/ 	.short	(.L_3190 - .L_3189)
.L_3189:
        /*003c*/ 	.word	0x00000000
        /*0040*/ 	.short	0x0002
        /*0042*/ 	.short	0x0340
        /*0044*/ 	.byte	0x00, 0xf0, 0x81, 0x06


	//----- nvinfo : EIATTR_KPARAM_INFO
	.align		4
.L_3190:
        /*0048*/ 	.byte	0x04, 0x17
        /*004a*/ 	.short	(.L_3192 - .L_3191)
.L_3191:
        /*004c*/ 	.word	0x00000000
        /*0050*/ 	.short	0x0001
        /*0052*/ 	.short	0x01a0
        /*0054*/ 	.byte	0x00, 0xf0, 0x81, 0x06


	//----- nvinfo : EIATTR_KPARAM_INFO
	.align		4
.L_3192:
        /*0058*/ 	.byte	0x04, 0x17
        /*005a*/ 	.short	(.L_3194 - .L_3193)
.L_3193:
        /*005c*/ 	.word	0x00000000
        /*0060*/ 	.short	0x0000
        /*0062*/ 	.short	0x0000
        /*0064*/ 	.byte	0x00, 0xf0, 0x81, 0x06


	//----- nvinfo : EIATTR_SPARSE_MMA_MASK
	.align		4
.L_3194:
        /*0068*/ 	.byte	0x03, 0x50
        /*006a*/ 	.short	0x0000


	//----- nvinfo : EIATTR_MAXREG_COUNT
	.align		4
        /*006c*/ 	.byte	0x03, 0x1b
        /*006e*/ 	.short	0x0040


	//----- nvinfo : EIATTR_NUM_BARRIERS
	.align		4
        /*0070*/ 	.byte	0x02, 0x4c
        /*0072*/ 	.byte	0x01
	.zero		1


	//----- nvinfo : EIATTR_MERCURY_ISA_VERSION
	.align		4
        /*0074*/ 	.byte	0x03, 0x5f
        /*0076*/ 	.short	0x0101


	//----- nvinfo : EIATTR_VRC_CTA_INIT_COUNT
	.align		4
        /*0078*/ 	.byte	0x02, 0x4a
	.zero		1
	.zero		1


	//----- nvinfo : EIATTR_EXIT_INSTR_OFFSETS
	.align		4
        /*007c*/ 	.byte	0x04, 0x1c
        /*007e*/ 	.short	(.L_3196 - .L_3195)


	//   ....[0]....
.L_3195:
        /*0080*/ 	.word	0x000008a0


	//   ....[1]....
        /*0084*/ 	.word	0x0001d480


	//----- nvinfo : EIATTR_MAX_THREADS
	.align		4
.L_3196:
        /*0088*/ 	.byte	0x04, 0x05
        /*008a*/ 	.short	(.L_3198 - .L_3197)
.L_3197:
        /*008c*/ 	.word	0x00000100
        /*0090*/ 	.word	0x00000001
        /*0094*/ 	.word	0x00000001


	//----- nvinfo : EIATTR_CRS_STACK_SIZE
	.align		4
.L_3198:
        /*0098*/ 	.byte	0x04, 0x1e
        /*009a*/ 	.short	(.L_3200 - .L_3199)
.L_3199:
        /*009c*/ 	.word	0x00000000


	//----- nvinfo : EIATTR_CBANK_PARAM_SIZE
	.align		4
.L_3200:
        /*00a0*/ 	.byte	0x03, 0x19
        /*00a2*/ 	.short	0x0508


	//----- nvinfo : EIATTR_PARAM_CBANK
	.align		4
        /*00a4*/ 	.byte	0x04, 0x0a
        /*00a6*/ 	.short	(.L_3202 - .L_3201)
	.align		4
.L_3201:
        /*00a8*/ 	.word	index@(.nv.constant0._ZN2at6native43_GLOBAL__N__7cc8d1ed_10_Dropout_cu_0e96ed3820fused_dropout_kernelIddmLin1ELin1EbEEvNS_4cuda6detail10TensorInfoIKT_T1_EENS5_IS6_S8_EENS5_IT4_S8_EES8_T0_NS_15PhiloxCudaStateE)
        /*00ac*/ 	.short	0x0380
        /*00ae*/ 	.short	0x0508


	//----- nvinfo : EIATTR_SW_WAR
	.align		4
.L_3202:
        /*00b0*/ 	.byte	0x04, 0x36
        /*00b2*/ 	.short	(.L_3204 - .L_3203)
.L_3203:
        /*00b4*/ 	.word	0x00000008
.L_3204:


//--------------------- .nv.info._ZN2at6native43_GLOBAL__N__7cc8d1ed_10_Dropout_cu_0e96ed3820fused_dropout_kernelIddmLin1ELi1EbEEvNS_4cuda6detail10TensorInfoIKT_T1_EENS5_IS6_S8_EENS5_IT4_S8_EES8_T0_NS_15PhiloxCudaStateE --------------------------
	.section	.nv.info._ZN2at6native43_GLOBAL__N__7cc8d1ed_10_Dropout_cu_0e96ed3820fused_dropout_kernelIddmLin1ELi1EbEEvNS_4cuda6detail10TensorInfoIKT_T1_EENS5_IS6_S8_EENS5_IT4_S8_EES8_T0_NS_15PhiloxCudaStateE,"",@"SHT_CUDA_INFO"
	.sectionflags	@""
	.align	4


	//----- nvinfo : EIATTR_CUDA_API_VERSION
	.align		4
        /*0000*/ 	.byte	0x04, 0x37
        /*0002*/ 	.short	(.L_3206 - .L_3205)
.L_3205:
        /*0004*/ 	.word	0x00000082


	//----- nvinfo : EIATTR_KPARAM_INFO
	.align		4
.L_3206:
        /*0008*/ 	.byte	0x04, 0x17
        /*000a*/ 	.short	(.L_3208 - .L_3207)
.L_3207:
        /*000c*/ 	.word	0x00000000
        /*0010*/ 	.short	0x0005
        /*0012*/ 	.short	0x04f0
        /*0014*/ 	.byte	0x00, 0xf0, 0x61, 0x00


	//----- nvinfo : EIATTR_KPARAM_INFO
	.align		4
.L_3208:
        /*0018*/ 	.byte	0x04, 0x17
        /*001a*/ 	.short	(.L_3210 - .L_3209)
.L_3209:
        /*001c*/ 	.word	0x00000000
        /*0020*/ 	.short	0x0004
        /*0022*/ 	.short	0x04e8
        /*0024*/ 	.byte	0x00, 0xf0, 0x21, 0x00


	//----- nvinfo : EIATTR_KPARAM_INFO
	.align		4
.L_3210:
        /*0028*/ 	.byte	0x04, 0x17
        /*002a*/ 	.short	(.L_3212 - .L_3211)
.L_3211:
        /*002c*/ 	.word	0x00000000
        /*0030*/ 	.short	0x0003
        /*0032*/ 	.short	0x04e0
        /*0034*/ 	.byte	0x00, 0xf0, 0x21, 0x00


	//----- nvinfo : EIATTR_KPARAM_INFO
	.align		4
.L_3212:
        /*0038*/ 	.byte	0x04, 0x17
        /*003a*/ 	.short	(.L_3214 - .L_3213)
.L_3213:
        /*003c*/ 	.word	0x00000000
        /*0040*/ 	.short	0x0002
        /*0042*/ 	.short	0x0340
        /*0044*/ 	.byte	0x00, 0xf0, 0x81, 0x06


	//----- nvinfo : EIATTR_KPARAM_INFO
	.align		4
.L_3214:
        /*0048*/ 	.byte	0x04, 0x17
        /*004a*/ 	.short	(.L_3216 - .L_3215)
.L_3215:
        /*004c*/ 	.word	0x00000000
        /*0050*/ 	.short	0x0001
        /*0052*/ 	.short	0x01a0
        /*0054*/ 	.byte	0x00, 0xf0, 0x81, 0x06


	//----- nvinfo : EIATTR_KPARAM_INFO
	.align		4
.L_3216:
        /*0058*/ 	.byte	0x04, 0x17
        /*005a*/ 	.short	(.L_3218 - .L_3217)
.L_3217:
        /*005c*/ 	.word	0x00000000
        /*0060*/ 	.short	0x0000
        /*0062*/ 	.short	0x0000
        /*0064*/ 	.byte	0x00, 0xf0, 0x81, 0x06


	//----- nvinfo : EIATTR_SPARSE_MMA_MASK
	.align		4
.L_3218:
        /*0068*/ 	.byte	0x03, 0x50
        /*006a*/ 	.short	0x0000


	//----- nvinfo : EIATTR_MAXREG_COUNT
	.align		4
        /*006c*/ 	.byte	0x03, 0x1b
        /*006e*/ 	.short	0x0040


	//----- nvinfo : EIATTR_NUM_BARRIERS
	.align		4
        /*0070*/ 	.byte	0x02, 0x4c
        /*0072*/ 	.byte	0x01
	.zero		1


	//----- nvinfo : EIATTR_MERCURY_ISA_VERSION
	.align		4
        /*0074*/ 	.byte	0x03, 0x5f
        /*0076*/ 	.short	0x0101


	//----- nvinfo : EIATTR_VRC_CTA_INIT_COUNT
	.align		4
        /*0078*/ 	.byte	0x02, 0x4a
	.zero		1
	.zero		1


	//----- nvinfo : EIATTR_EXIT_INSTR_OFFSETS
	.align		4
        /*007c*/ 	.byte	0x04, 0x1c
        /*007e*/ 	.short	(.L_3220 - .L_3219)


	//   ....[0]....
.L_3219:
        /*0080*/ 	.word	0x000008b0


	//   ....[1]....
        /*0084*/ 	.word	0x0000f640


	//----- nvinfo : EIATTR_MAX_THREADS
	.align		4
.L_3220:
        /*0088*/ 	.byte	0x04, 0x05
        /*008a*/ 	.short	(.L_3222 - .L_3221)
.L_3221:
        /*008c*/ 	.word	0x00000100
        /*0090*/ 	.word	0x00000001
        /*0094*/ 	.word	0x00000001


	//----- nvinfo : EIATTR_CRS_STACK_SIZE
	.align		4
.L_3222:
        /*0098*/ 	.byte	0x04, 0x1e
        /*009a*/ 	.short	(.L_3224 - .L_3223)
.L_3223:
        /*009c*/ 	.word	0x00000000


	//----- nvinfo : EIATTR_CBANK_PARAM_SIZE
	.align		4
.L_3224:
        /*00a0*/ 	.byte	0x03, 0x19
        /*00a2*/ 	.short	0x0508


	//----- nvinfo : EIATTR_PARAM_CBANK
	.align		4
        /*00a4*/ 	.byte	0x04, 0x0a
        /*00a6*/ 	.short	(.L_3226 - .L_3225)
	.align		4
.L_3225:
        /*00a8*/ 	.word	index@(.nv.constant0._ZN2at6native43_GLOBAL__N__7cc8d1ed_10_Dropout_cu_0e96ed3820fused_dropout_kernelIddmLin1ELi1EbEEvNS_4cuda6detail10TensorInfoIKT_T1_EENS5_IS6_S8_EENS5_IT4_S8_EES8_T0_NS_15PhiloxCudaStateE)
        /*00ac*/ 	.short	0x0380
        /*00ae*/ 	.short	0x0508


	//----- nvinfo : EIATTR_SW_WAR
	.align		4
.L_3226:
        /*00b0*/ 	.byte	0x04, 0x36
        /*00b2*/ 	.short	(.L_3228 - .L_3227)
.L_3227:
        /*00b4*/ 	.word	0x00000008
.L_3228:


//--------------------- .nv.info._ZN2at6native43_GLOBAL__N__7cc8d1ed_10_Dropout_cu_0e96ed3820fused_dropout_kernelIddmLi1ELi1EbEEvNS_4cuda6detail10TensorInfoIKT_T1_EENS5_IS6_S8_EENS5_IT4_S8_EES8_T0_NS_15PhiloxCudaStateE --------------------------
	.section	.nv.info._ZN2at6native43_GLOBAL__N__7cc8d1ed_10_Dropout_cu_0e96ed3820fused_dropout_kernelIddmLi1ELi1EbEEvNS_4cuda6detail10TensorInfoIKT_T1_EENS5_IS6_S8_EENS5_IT4_S8_EES8_T0_NS_15PhiloxCudaStateE,"",@"SHT_CUDA_INFO"
	.sectionflags	@""
	.align	4


	//----- nvinfo : EIATTR_CUDA_API_VERSION
	.align		4
        /*0000*/ 	.byte	0x04, 0x37
        /*0002*/ 	.short	(.L_3230 - .L_3229)
.L_3229:
        /*0004*/ 	.word	0x00000082


	//----- nvinfo : EIATTR_KPARAM_INFO
	.align		4
.L_3230:
        /*0008*/ 	.byte	0x04, 0x17
        /*000a*/ 	.short	(.L_3232 - .L_3231)
.L_3231:
        /*000c*/ 	.word	0x00000000
        /*0010*/ 	.short	0x0005
        /*0012*/ 	.short	0x04f0
        /*0014*/ 	.byte	0x00, 0xf0, 0x61, 0x00


	//----- nvinfo : EIATTR_KPARAM_INFO
	.align		4
.L_3232:
        /*0018*/ 	.byte	0x04, 0x17
        /*001a*/ 	.short	(.L_3234 - .L_3233)
.L_3233:
        /*001c*/ 	.word	0x00000000
        /*0020*/ 	.short	0x0004
        /*0022*/ 	.short	0x04e8
        /*0024*/ 	.byte	0x00, 0xf0, 0x21, 0x00


	//----- nvinfo : EIATTR_KPARAM_INFO
	.align		4
.L_3234:
        /*0028*/ 	.byte	0x04, 0x17
        /*002a*/ 	.short	(.L_3236 - .L_3235)
.L_3235:
        /*002c*/ 	.word	0x00000000
        /*0030*/ 	.short	0x0003
        /*0032*/ 	.short	0x04e0
        /*0034*/ 	.byte	0x00, 0xf0, 0x21, 0x00


	//----- nvinfo : EIATTR_KPARAM_INFO
	.align		4
.L_3236:
        /*0038*/ 	.byte	0x04, 0x17
        /*003a*/ 	.short	(.L_3238 - .L_3237)
.L_3237:
        /*003c*/ 	.word	0x00000000
        /*0040*/ 	.short	0x0002
        /*0042*/ 	.short	0x0340
        /*0044*/ 	.byte	0x00, 0xf0, 0x81, 0x06


	//----- nvinfo : EIATTR_KPARAM_INFO
	.align		4
.L_3238:
        /*0048*/ 	.byte	0x04, 0x17
        /*004a*/ 	.short	(.L_3240 - .L_3239)
.L_3239:
        /*004c*/ 	.word	0x00000000
        /*0050*/ 	.short	0x0001
        /*0052*/ 	.short	0x01a0
        /*0054*/ 	.byte	0x00, 0xf0, 0x81, 0x06


	//----- nvinfo : EIATTR_KPARAM_INFO
	.align		4
.L_3240:
        /*0058*/ 	.byte	0x04, 0x17
        /*005a*/ 	.short	(.L_3242 - .L_3241)
.L_3241:
        /*005c*/ 	.word	0x00000000
        /*0060*/ 	.short	0x0000
        /*0062*/ 	.short	0x0000
        /*0064*/ 	.byte	0x00, 0xf0, 0x81, 0x06


	//----- nvinfo : EIATTR_SPARSE_MMA_MASK
	.align		4
.L_3242:
        /*0068*/ 	.byte	0x03, 0x50
        /*006a*/ 	.short	0x0000


	//----- nvinfo : EIATTR_MAXREG_COUNT
	.align		4
        /*006c*/ 	.byte	0x03, 0x1b
        /*006e*/ 	.short	0x0040


	//----- nvinfo : EIATTR_NUM_BARRIERS
	.align		4
        /*0070*/ 	.byte	0x02, 0x4c
        /*0072*/ 	.byte	0x01
	.zero		1


	//----- nvinfo : EIATTR_MERCURY_ISA_VERSION
	.align		4
        /*0074*/ 	.byte	0x03, 0x5f
        /*0076*/ 	.short	0x0101


	//----- nvinfo : EIATTR_VRC_CTA_INIT_COUNT
	.align		4
        /*0078*/ 	.byte	0x02, 0x4a
	.zero		1
	.zero		1


	//----- nvinfo : EIATTR_EXIT_INSTR_OFFSETS
	.align		4
        /*007c*/ 	.byte	0x04, 0x1c
        /*007e*/ 	.short	(.L_3244 - .L_3243)


	//   ....[0]....
.L_3243:
        /*0080*/ 	.word	0x000008a0


	//   ....[1]....
        /*0084*/ 	.word	0x00001830


	//----- nvinfo : EIATTR_MAX_THREADS
	.align		4
.L_3244:
        /*0088*/ 	.byte	0x04, 0x05
        /*008a*/ 	.short	(.L_3246 - .L_3245)
.L_3245:
        /*008c*/ 	.word	0x00000100
        /*0090*/ 	.word	0x00000001
        /*0094*/ 	.word	0x00000001


	//----- nvinfo : EIATTR_CRS_STACK_SIZE
	.align		4
.L_3246:
        /*0098*/ 	.byte	0x04, 0x1e
        /*009a*/ 	.short	(.L_3248 - .L_3247)
.L_3247:
        /*009c*/ 	.word	0x00000000


	//----- nvinfo : EIATTR_CBANK_PARAM_SIZE
	.align		4
.L_3248:
        /*00a0*/ 	.byte	0x03, 0x19
        /*00a2*/ 	.short	0x0508


	//----- nvinfo : EIATTR_PARAM_CBANK
	.align		4
        /*00a4*/ 	.byte	0x04, 0x0a
        /*00a6*/ 	.short	(.L_3250 - .L_3249)
	.align		4
.L_3249:
        /*00a8*/ 	.word	index@(.nv.constant0._ZN2at6native43_GLOBAL__N__7cc8d1ed_10_Dropout_cu_0e96ed3820fused_dropout_kernelIddmLi1ELi1EbEEvNS_4cuda6detail10TensorInfoIKT_T1_EENS5_IS6_S8_EENS5_IT4_S8_EES8_T0_NS_15PhiloxCudaStateE)
        /*00ac*/ 	.short	0x0380
        /*00ae*/ 	.short	0x0508


	//----- nvinfo : EIATTR_SW_WAR
	.align		4
.L_3250:
        /*00b0*/ 	.byte	0x04, 0x36
        /*00b2*/ 	.short	(.L_3252 - .L_3251)
.L_3251:
        /*00b4*/ 	.word	0x00000008
.L_3252:


//--------------------- .nv.info._ZN2at6native43_GLOBAL__N__7cc8d1ed_10_Dropout_cu_0e96ed3824fused_dropout_kernel_vecIddmLi1ELi2EbEEvNS_4cuda6detail10TensorInfoIKT_T1_EENS5_IS6_S8_EENS5_IT4_S8_EES8_T0_NS_15PhiloxCudaStateE --------------------------
	.section	.nv.info._ZN2at6native43_GLOBAL__N__7cc8d1ed_10_Dropout_cu_0e96ed3824fused_dropout_kernel_vecIddmLi1ELi2EbEEvNS_4cuda6detail10TensorInfoIKT_T1_EENS5_IS6_S8_EENS5_IT4_S8_EES8_T0_NS_15PhiloxCudaStateE,"",@"SHT_CUDA_INFO"
	.sectionflags	@""
	.align	4


	//----- nvinfo : EIATTR_CUDA_API_VERSION
	.align		4
        /*0000*/ 	.byte	0x04, 0x37
        /*0002*/ 	.short	(.L_3254 - .L_3253)
.L_3253:
        /*0004*/ 	.word	0x00000082


	//----- nvinfo : EIATTR_KPARAM_INFO
	.align		4
.L_3254:
        /*0008*/ 	.byte	0x04, 0x17
        /*000a*/ 	.short	(.L_3256 - .L_3255)
.L_3255:
        /*000c*/ 	.word	0x00000000
        /*0010*/ 	.short	0x0005
        /*0012*/ 	.short	0x04f0
        /*0014*/ 	.byte	0x00, 0xf0, 0x61, 0x00


	//----- nvinfo : EIATTR_KPARAM_INFO
	.align		4
.L_3256:
        /*0018*/ 	.byte	0x04, 0x17
        /*001a*/ 	.short	(.L_3258 - .L_3257)
.L_3257:
        /*001c*/ 	.word	0x00000000
        /*0020*/ 	.short	0x0004
        /*0022*/ 	.short	0x04e8
        /*0024*/ 	.byte	0x00, 0xf0, 0x21, 0x00


	//----- nvinfo : EIATTR_KPARAM_INFO
	.align		4
.L_3258:
        /*0028*/ 	.byte	0x04, 0x17
        /*002a*/ 	.short	(.L_3260 - .L_3259)
.L_3259:
        /*002c*/ 	.word	0x00000000
        /*0030*/ 	.short	0x0003
        /*0032*/ 	.short	0x04e0
        /*0034*/ 	.byte	0x00, 0xf0, 0x21, 0x00


	//----- nvinfo : EIATTR_KPARAM_INFO
	.align		4
.L_3260:
        /*0038*/ 	.byte	0x04, 0x17
        /*003a*/ 	.short	(.L_3262 - .L_3261)
.L_3261:
        /*003c*/ 	.word	0x00000000
        /*0040*/ 	.short	0x0002
        /*0042*/ 	.short	0x0340
        /*0044*/ 	.byte	0x00, 0xf0, 0x81, 0x06


	//----- nvinfo : EIATTR_KPARAM_INFO
	.align		4
.L_3262:
        /*0048*/ 	.byte	0x04, 0x17
        /*004a*/ 	.short	(.L_3264 - .L_3263)
.L_3263:
        /*004c*/ 	.word	0x00000000
        /*0050*/ 	.short	0x0001
        /*0052*/ 	.short	0x01a0
        /*0054*/ 	.byte	0x00, 0xf0, 0x81, 0x06


	//----- nvinfo : EIATTR_KPARAM_INFO
	.align		4
.L_3264:
        /*0058*/ 	.byte	0x04, 0x17
        /*005a*/ 	.short	(.L_3266 - .L_3265)
.L_3265:
        /*005c*/ 	.word	0x00000000
        /*0060*/ 	.short	0x0000
        /*0062*/ 	.short	0x0000
        /*0064*/ 	.byte	0x00, 0xf0, 0x81, 0x06


	//----- nvinfo : EIATTR_SPARSE_MMA_MASK
	.align		4
.L_3266:
        /*0068*/ 	.byte	0x03, 0x50
        /*006a*/ 	.short	0x0000


	//----- nvinfo : EIATTR_MAXREG_COUNT
	.align		4
        /*006c*/ 	.byte	0x03, 0x1b
        /*006e*/ 	.short	0x0040


	//----- nvinfo : EIATTR_NUM_BARRIERS
	.align		4
        /*0070*/ 	.byte	0x02, 0x4c
        /*0072*/ 	.byte	0x01
	.zero		1


	//----- nvinfo : EIATTR_MERCURY_ISA_VERSION
	.align		4
        /*0074*/ 	.byte	0x03, 0x5f
        /*0076*/ 	.short	0x0101


	//----- nvinfo : EIATTR_VRC_CTA_INIT_COUNT
	.align		4
        /*0078*/ 	.byte	0x02, 0x4a
	.zero		1
	.zero		1


	//----- nvinfo : EIATTR_EXIT_INSTR_OFFSETS
	.align		4
        /*007c*/ 	.byte	0x04, 0x1c
        /*007e*/ 	.short	(.L_3268 - .L_3267)


	//   ....[0]....
.L_3267:
        /*0080*/ 	.word	0x00000170


	//   ....[1]....
        /*0084*/ 	.word	0x00000db0


	//----- nvinfo : EIATTR_MAX_THREADS
	.align		4
.L_3268:
        /*0088*/ 	.byte	0x04, 0x05
        /*008a*/ 	.short	(.L_3270 - .L_3269)
.L_3269:
        /*008c*/ 	.word	0x00000100
        /*0090*/ 	.word	0x00000001
        /*0094*/ 	.word	0x00000001


	//----- nvinfo : EIATTR_CRS_STACK_SIZE
	.align		4
.L_3270:
        /*0098*/ 	.byte	0x04, 0x1e
        /*009a*/ 	.short	(.L_3272 - .L_3271)
.L_3271:
        /*009c*/ 	.word	0x00000000


	//----- nvinfo : EIATTR_CBANK_PARAM_SIZE
	.align		4
.L_3272:
        /*00a0*/ 	.byte	0x03, 0x19
        /*00a2*/ 	.short	0x0508


	//----- nvinfo : EIATTR_PARAM_CBANK
	.align		4
        /*00a4*/ 	.byte	0x04, 0x0a
        /*00a6*/ 	.short	(.L_3274 - .L_3273)
	.align		4
.L_3273:
        /*00a8*/ 	.word	index@(.nv.constant0._ZN2at6native43_GLOBAL__N__7cc8d1ed_10_Dropout_cu_0e96ed3824fused_dropout_kernel_vecIddmLi1ELi2EbEEvNS_4cuda6detail10TensorInfoIKT_T1_EENS5_IS6_S8_EENS5_IT4_S8_EES8_T0_NS_15PhiloxCudaStateE)
        /*00ac*/ 	.short	0x0380
        /*00ae*/ 	.short	0x0508


	//----- nvinfo : EIATTR_SW_WAR
	.align		4
.L_3274:
        /*00b0*/ 	.byte	0x04, 0x36
        /*00b2*/ 	.short	(.L_3276 - .L_3275)
.L_3275:
        /*00b4*/ 	.word	0x00000008
.L_3276:


//--------------------- .nv.info._ZN2at6native43_GLOBAL__N__7cc8d1ed_10_Dropout_cu_0e96ed3824fused_dropout_kernel_vecIddmLi1ELi4EbEEvNS_4cuda6detail10TensorInfoIKT_T1_EENS5_IS6_S8_EENS5_IT4_S8_EES8_T0_NS_15PhiloxCudaStateE --------------------------
	.section	.nv.info._ZN2at6native43_GLOBAL__N__7cc8d1ed_10_Dropout_cu_0e96ed3824fused_dropout_kernel_vecIddmLi1ELi4EbEEvNS_4cuda6detail10TensorInfoIKT_T1_EENS5_IS6_S8_EENS5_IT4_S8_EES8_T0_NS_15PhiloxCudaStateE,"",@"SHT_CUDA_INFO"
	.sectionflags	@""
	.align	4


	//----- nvinfo : EIATTR_CUDA_API_VERSION
	.align		4
        /*0000*/ 	.byte	0x04, 0x37
        /*0002*/ 	.short	(.L_3278 - .L_3277)
.L_3277:
        /*0004*/ 	.word	0x00000082


	//----- nvinfo : EIATTR_KPARAM_INFO
	.align		4
.L_3278:
        /*0008*/ 	.byte	0x04, 0x17
        /*000a*/ 	.short	(.L_3280 - .L_3279)
.L_3279:
        /*000c*/ 	.word	0x00000000
        /*0010*/ 	.short	0x0005
        /*0012*/ 	.short	0x04f0
        /*0014*/ 	.byte	0x00, 0xf0, 0x61, 0x00


	//----- nvinfo : EIATTR_KPARAM_INFO
	.align		4
.L_3280:
        /*0018*/ 	.byte	0x04, 0x17
        /*001a*/ 	.short	(.L_3282 - .L_3281)
.L_3281:
        /*001c*/ 	.word	0x00000000
        /*0020*/ 	.short	0x0004
        /*0022*/ 	.short	0x04e8
        /*0024*/ 	.byte	0x00, 0xf0, 0x21, 0x00


	//----- nvinfo : EIATTR_KPARAM_INFO
	.align		4
.L_3282:
        /*0028*/ 	.byte	0x04, 0x17
        /*002a*/ 	.short	(.L_3284 - .L_3283)
.L_3283:
        /*002c*/ 	.word	0x00000000
        /*0030*/ 	.short	0x0003
        /*0032*/ 	.short	0x04e0
        /*0034*/ 	.byte	0x00, 0xf0, 0x21, 0x00


	//----- nvinfo : EIATTR_KPARAM_INFO
	.align		4
.L_3284:
        /*0038*/ 	.byte	0x04, 0x17
        /*003a*/ 	.short	(.L_3286 - .L_3285)
.L_3285:
        /*003c*/ 	.word	0x00000000
        /*0040*/ 	.short	0x0002
        /*0042*/ 	.short	0x0340
        /*0044*/ 	.byte	0x00, 0xf0, 0x81, 0x06


	//----- nvinfo : EIATTR_KPARAM_INFO
	.align		4
.L_3286:
        /*0048*/ 	.byte	0x04, 0x17
        /*004a*/ 	.short	(.L_3288 - .L_3287)
.L_3287:
        /*004c*/ 	.word	0x00000000
        /*0050*/ 	.short	0x0001
        /*0052*/ 	.short	0x01a0
        /*0054*/ 	.byte	0x00, 0xf0, 0x81, 0x06


	//----- nvinfo : EIATTR_KPARAM_INFO
	.align		4
.L_3288:
        /*0058*/ 	.byte	0x04, 0x17
        /*005a*/ 	.short	(.L_3290 - .L_3289)
.L_3289:
        /*005c*/ 	.word	0x00000000
        /*0060*/ 	.short	0x0000
        /*0062*/ 	.short	0x0000
        /*0064*/ 	.byte	0x00, 0xf0, 0x81, 0x06


	//----- nvinfo : EIATTR_SPARSE_MMA_MASK
	.align		4
.L_3290:
        /*0068*/ 	.byte	0x03, 0x50
        /*006a*/ 	.short	0x0000


	//----- nvinfo : EIATTR_MAXREG_COUNT
	.align		4
        /*006c*/ 	.byte	0x03, 0x1b
        /*006e*/ 	.short	0x0040


	//----- nvinfo : EIATTR_NUM_BARRIERS
	.align		4
        /*0070*/ 	.byte	0x02, 0x4c
        /*0072*/ 	.byte	0x01
	.zero		1


	//----- nvinfo : EIATTR_MERCURY_ISA_VERSION
	.align		4
        /*0074*/ 	.byte	0x03, 0x5f
        /*0076*/ 	.short	0x0101


	//----- nvinfo : EIATTR_VRC_CTA_INIT_COUNT
	.align		4
        /*0078*/ 	.byte	0x02, 0x4a
	.zero		1
	.zero		1


	//----- nvinfo : EIATTR_EXIT_INSTR_OFFSETS
	.align		4
        /*007c*/ 	.byte	0x04, 0x1c
        /*007e*/ 	.short	(.L_3292 - .L_3291)


	//   ....[0]....
.L_3291:
        /*0080*/ 	.word	0x00000250


	//   ....[1]....
        /*0084*/ 	.word	0x00000fe0


	//----- nvinfo : EIATTR_MAX_THREADS
	.align		4
.L_3292:
        /*0088*/ 	.byte	0x04, 0x05
        /*008a*/ 	.short	(.L_3294 - .L_3293)
.L_3293:
        /*008c*/ 	.word	0x00000100
        /*0090*/ 	.word	0x00000001
        /*0094*/ 	.word	0x00000001


	//----- nvinfo : EIATTR_CRS_STACK_SIZE
	.align		4
.L_3294:
        /*0098*/ 	.byte	0x04, 0x1e
        /*009a*/ 	.short	(.L_3296 - .L_3295)
.L_3295:
        /*009c*/ 	.word	0x00000000


	//----- nvinfo : EIATTR_CBANK_PARAM_SIZE
	.align		4
.L_3296:
        /*00a0*/ 	.byte	0x03, 0x19
        /*00a2*/ 	.short	0x0508


	//----- nvinfo : EIATTR_PARAM_CBANK
	.align		4
        /*00a4*/ 	.byte	0x04, 0x0a
        /*00a6*/ 	.short	(.L_3298 - .L_3297)
	.align		4
.L_3297:
        /*00a8*/ 	.word	index@(.nv.constant0._ZN2at6native43_GLOBAL__N__7cc8d1ed_10_Dropout_cu_0e96ed3824fused_dropout_kernel_vecIddmLi1ELi4EbEEvNS_4cuda6detail10TensorInfoIKT_T1_EENS5_IS6_S8_EENS5_IT4_S8_EES8_T0_NS_15PhiloxCudaStateE)
        /*00ac*/ 	.short	0x0380
        /*00ae*/ 	.short	0x0508


	//----- nvinfo : EIATTR_SW_WAR
	.align		4
.L_3298:
        /*00b0*/ 	.byte	0x04, 0x36
        /*00b2*/ 	.short	(.L_3300 - .L_3299)
.L_3299:
        /*00b4*/ 	.word	0x00000008
.L_3300:


//--------------------- .nv.info._ZN2at6native43_GLOBAL__N__7cc8d1ed_10_Dropout_cu_0e96ed3824fused_dropout_kernel_vecIddmLi1ELi8EbEEvNS_4cuda6detail10TensorInfoIKT_T1_EENS5_IS6_S8_EENS5_IT4_S8_EES8_T0_NS_15PhiloxCudaStateE --------------------------
	.section	.nv.info._ZN2at6native43_GLOBAL__N__7cc8d1ed_10_Dropout_cu_0e96ed3824fused_dropout_kernel_vecIddmLi1ELi8EbEEvNS_4cuda6detail10TensorInfoIKT_T1_EENS5_IS6_S8_EENS5_IT4_S8_EES8_T0_NS_15PhiloxCudaStateE,"",@"SHT_CUDA_INFO"
	.sectionflags	@""
	.align	4


	//----- nvinfo : EIATTR_CUDA_API_VERSION
	.align		4
        /*0000*/ 	.byte	0x04, 0x37
        /*0002*/ 	.short	(.L_3302 - .L_3301)
.L_3301:
        /*0004*/ 	.word	0x00000082


	//----- nvinfo : EIATTR_KPARAM_INFO
	.align		4
.L_3302:
        /*0008*/ 	.byte	0x04, 0x17
        /*000a*/ 	.short	(.L_3304 - .L_3303)
.L_3303:
        /*000c*/ 	.word	0x00000000
        /*0010*/ 	.short	0x0005
        /*0012*/ 	.short	0x04f0
        /*0014*/ 	.byte	0x00, 0xf0, 0x61, 0x00


	//----- nvinfo : EIATTR_KPARAM_INFO
	.align		4
.L_3304:
        /*0018*/ 	.byte	0x04, 0x17
        /*001a*/ 	.short	(.L_3306 - .L_3305)
.L_3305:
        /*001c*/ 	.word	0x00000000
        /*0020*/ 	.short	0x0004
        /*0022*/ 	.short	0x04e8
        /*0024*/ 	.byte	0x00, 0xf0, 0x21, 0x00


	//----- nvinfo : EIATTR_KPARAM_INFO
	.align		4
.L_3306:
        /*0028*/ 	.byte	0x04, 0x17
        /*002a*/ 	.short	(.L_3308 - .L_3307)
.L_3307:
        /*002c*/ 	.word	0x00000000
        /*0030*/ 	.short	0x0003
        /*0032*/ 	.short	0x04e0
        /*0034*/ 	.byte	0x00, 0xf0, 0x21, 0x00


	//----- nvinfo : EIATTR_KPARAM_INFO
	.align		4
.L_3308:
        /*0038*/ 	.byte	0x04, 0x17
        /*003a*/ 	.short	(.L_3310 - .L_3309)
.L_3309:
        /*003c*/ 	.word	0x00000000
        /*0040*/ 	.short	0x0002
        /*0042*/ 	.short	0x0340
        /*0044*/ 	.byte	0x00, 0xf0, 0x81, 0x06


	//----- nvinfo : EIATTR_KPARAM_INFO
	.align		4
.L_3310:
        /*0048*/ 	.byte	0x04, 0x17
        /*004a*/ 	.short	(.L_3312 - .L_3311)
.L_3311:
        /*004c*/ 	.word	0x00000000
        /*0050*/ 	.short	0x0001
        /*0052*/ 	.short	0x01a0
        /*0054*/ 	.byte	0x00, 0xf0, 0x81, 0x06


	//----- nvinfo : EIATTR_KPARAM_INFO
	.align		4
.L_3312:
        /*0058*/ 	.byte	0x04, 0x17
        /*005a*/ 	.short	(.L_3314 - .L_3313)
.L_3313:
        /*005c*/ 	.word	0x00000000
        /*0060*/ 	.short	0x0000
        /*0062*/ 	.short	0x0000
        /*0064*/ 	.byte	0x00, 0xf0, 0x81, 0x06


	//----- nvinfo : EIATTR_SPARSE_MMA_MASK
	.align		4
.L_3314:
        /*0068*/ 	.byte	0x03, 0x50
        /*006a*/ 	.short	0x0000


	//----- nvinfo : EIATTR_MAXREG_COUNT
	.align		4
        /*006c*/ 	.byte	0x03, 0x1b
        /*006e*/ 	.short	0x0040


	//----- nvinfo : EIATTR_NUM_BARRIERS
	.align		4
        /*0070*/ 	.byte	0x02, 0x4c
        /*0072*/ 	.byte	0x01
	.zero		1


	//----- nvinfo : EIATTR_MERCURY_ISA_VERSION
	.align		4
        /*0074*/ 	.byte	0x03, 0x5f
        /*0076*/ 	.short	0x0101


	//----- nvinfo : EIATTR_VRC_CTA_INIT_COUNT
	.align		4
        /*0078*/ 	.byte	0x02, 0x4a
	.zero		1
	.zero		1


	//----- nvinfo : EIATTR_EXIT_INSTR_OFFSETS
	.align		4
        /*007c*/ 	.byte	0x04, 0x1c
        /*007e*/ 	.short	(.L_3316 - .L_3315)


	//   ....[0]....
.L_3315:
        /*0080*/ 	.word	0x00000250


	//   ....[1]....
        /*0084*/ 	.word	0x00001710


	//----- nvinfo : EIATTR_MAX_THREADS
	.align		4
.L_3316:
        /*0088*/ 	.byte	0x04, 0x05
        /*008a*/ 	.short	(.L_3318 - .L_3317)
.L_3317:
        /*008c*/ 	.word	0x00000100
        /*0090*/ 	.word	0x00000001
        /*0094*/ 	.word	0x00000001


	//----- nvinfo : EIATTR_CRS_STACK_SIZE
	.align		4
.L_3318:
        /*0098*/ 	.byte	0x04, 0x1e
        /*009a*/ 	.short	(.L_3320 - .L_3319)
.L_3319:
        /*009c*/ 	.word	0x00000000


	//----- nvinfo : EIATTR_CBANK_PARAM_SIZE
	.align		4
.L_3320:
        /*00a0*/ 	.byte	0x03, 0x19
        /*00a2*/ 	.short	0x0508


	//----- nvinfo : EIATTR_PARAM_CBANK
	.align		4
        /*00a4*/ 	.byte	0x04, 0x0a
        /*00a6*/ 	.short	(.L_3322 - .L_3321)
	.align		4
.L_3321:
        /*00a8*/ 	.word	index@(.nv.constant0._ZN2at6native43_GLOBAL__N__7cc8d1ed_10_Dropout_cu_0e96ed3824fused_dropout_kernel_vecIddmLi1ELi8EbEEvNS_4cuda6detail10TensorInfoIKT_T1_EENS5_IS6_S8_EENS5_IT4_S8_EES8_T0_NS_15PhiloxCudaStateE)
        /*00ac*/ 	.short	0x0380
        /*00ae*/ 	.short	0x0508


	//----- nvinfo : EIATTR_SW_WAR
	.align		4
.L_3322:
        /*00b0*/ 	.byte	0x04, 0x36
        /*00b2*/ 	.short	(.L_3324 - .L_3323)
.L_3323:
        /*00b4*/ 	.word	0x00000008
.L_3324:


//--------------------- .nv.info._ZN2at6native43_GLOBAL__N__7cc8d1ed_10_Dropout_cu_0e96ed3824fused_dropout_kernel_vecIddmLi1ELi16EbEEvNS_4cuda6detail10TensorInfoIKT_T1_EENS5_IS6_S8_EENS5_IT4_S8_EES8_T0_NS_15PhiloxCudaStateE --------------------------
	.section	.nv.info._ZN2at6native43_GLOBAL__N__7cc8d1ed_10_Dropout_cu_0e96ed3824fused_dropout_kernel_vecIddmLi1ELi16EbEEvNS_4cuda6detail10TensorInfoIKT_T1_EENS5_IS6_S8_EENS5_IT4_S8_EES8_T0_NS_15PhiloxCudaStateE,"",@"SHT_CUDA_INFO"
	.sectionflags	@""
	.align	4


	//----- nvinfo : EIATTR_CUDA_API_VERSION
	.align		4
        /*0000*/ 	.byte	0x04, 0x37
        /*0002*/ 	.short	(.L_3326 - .L_3325)
.L_3325:
        /*0004*/ 	.word	0x00000082


	//----- nvinfo : EIATTR_KPARAM_INFO
	.align		4
.L_3326:
        /*0008*/ 	.byte	0x04, 0x17
        /*000a*/ 	.short	(.L_3328 - .L_3327)
.L_3327:
        /*000c*/ 	.word	0x00000000
        /*0010*/ 	.short	0x0005
        /*0012*/ 	.short	0x04f0
        /*0014*/ 	.byte	0x00, 0xf0, 0x61, 0x00


	//----- nvinfo : EIATTR_KPARAM_INFO
	.align		4
.L_3328:
        /*0018*/ 	.byte	0x04, 0x17
        /*001a*/ 	.short	(.L_3330 - .L_3329)
.L_3329:
        /*001c*/ 	.word	0x00000000
        /*0020*/ 	.short	0x0004
        /*0022*/ 	.short	0x04e8
        /*0024*/ 	.byte	0x00, 0xf0, 0x21, 0x00


	//----- nvinfo : EIATTR_KPARAM_INFO
	.align		4
.L_3330:
        /*0028*/ 	.byte	0x04, 0x17
        /*002a*/ 	.short	(.L_3332 - .L_3331)
.L_3331:
        /*002c*/ 	.word	0x00000000
        /*0030*/ 	.short	0x0003
        /*0032*/ 	.short	0x04e0
        /*0034*/ 	.byte	0x00, 0xf0, 0x21, 0x00


	//----- nvinfo : EIATTR_KPARAM_INFO
	.align		4
.L_3332:
        /*0038*/ 	.byte	0x04, 0x17
        /*003a*/ 	.short	(.L_3334 - .L_3333)
.L_3333:
        /*003c*/ 	.word	0x00000000
        /*0040*/ 	.short	0x0002
        /*0042*/ 	.short	0x0340
        /*0044*/ 	.byte	0x00, 0xf0, 0x81, 0x06


	//----- nvinfo : EIATTR_KPARAM_INFO
	.align		4
.L_3334:
        /*0048*/ 	.byte	0x04, 0x17
        /*004a*/ 	.short	(.L_3336 - .L_3335)
.L_3335:
        /*004c*/ 	.word	0x00000000
        /*0050*/ 	.short	0x0001
        /*0052*/ 	.short	0x01a0
        /*0054*/ 	.byte	0x00, 0xf0, 0x81, 0x06


	//----- nvinfo : EIATTR_KPARAM_INFO
	.align		4
.L_3336:
        /*0058*/ 	.byte	0x04, 0x17
        /*005a*/ 	.short	(.L_3338 - .L_3337)
.L_3337:
        /*005c*/ 	.word	0x00000000
        /*0060*/ 	.short	0x0000
        /*0062*/ 	.short	0x0000
        /*0064*/ 	.byte	0x00, 0xf0, 0x81, 0x06


	//----- nvinfo : EIATTR_SPARSE_MMA_MASK
	.align		4
.L_3338:
        /*0068*/ 	.byte	0x03, 0x50
        /*006a*/ 	.short	0x0000


	//----- nvinfo : EIATTR_MAXREG_COUNT
	.align		4
        /*006c*/ 	.byte	0x03, 0x1b
        /*006e*/ 	.short	0x0040


	//----- nvinfo : EIATTR_NUM_BARRIERS
	.align		4
        /*0070*/ 	.byte	0x02, 0x4c
        /*0072*/ 	.byte	0x01
	.zero		1


	//----- nvinfo : EIATTR_ANNOTATIONS
	.align		4
        /*0074*/ 	.byte	0x04, 0x55
        /*0076*/ 	.short	(.L_3340 - .L_3339)


	//   ....[0]....
.L_3339:
        /*0078*/ 	.word	0x00000001
        /*007c*/ 	.byte	0x80, 0x16, 0x00, 0x00, 0x01, 0x00, 0x00, 0x00, 0x50, 0x1d, 0x00, 0x00


	//----- nvinfo : EIATTR_MERCURY_ISA_VERSION
	.align		4
.L_3340:
        /*0088*/ 	.byte	0x03, 0x5f
        /*008a*/ 	.short	0x0101


	//----- nvinfo : EIATTR_VRC_CTA_INIT_COUNT
	.align		4
        /*008c*/ 	.byte	0x02, 0x4a
	.zero		1
	.zero		1


	//----- nvinfo : EIATTR_EXIT_INSTR_OFFSETS
	.align		4
        /*0090*/ 	.byte	0x04, 0x1c
        /*0092*/ 	.short	(.L_3342 - .L_3341)


	//   ....[0]....
.L_3341:
        /*0094*/ 	.word	0x00000260


	//   ....[1]....
        /*0098*/ 	.word	0x000027e0


	//----- nvinfo : EIATTR_MAX_THREADS
	.align		4
.L_3342:
        /*009c*/ 	.byte	0x04, 0x05
        /*009e*/ 	.short	(.L_3344 - .L_3343)
.L_3343:
        /*00a0*/ 	.word	0x00000100
        /*00a4*/ 	.word	0x00000001
        /*00a8*/ 	.word	0x00000001


	//----- nvinfo : EIATTR_CRS_STACK_SIZE
	.align		4
.L_3344:
        /*00ac*/ 	.byte	0x04, 0x1e
        /*00ae*/ 	.short	(.L_3346 - .L_3345)
.L_3345:
        /*00b0*/ 	.word	0x00000000


	//----- nvinfo : EIATTR_CBANK_PARAM_SIZE
	.align		4
.L_3346:
        /*00b4*/ 	.byte	0x03, 0x19
        /*00b6*/ 	.short	0x0508


	//----- nvinfo : EIATTR_PARAM_CBANK
	.align		4
        /*00b8*/ 	.byte	0x04, 0x0a
        /*00ba*/ 	.short	(.L_3348 - .L_3347)
	.align		4
.L_3347:
        /*00bc*/ 	.word	index@(.nv.constant0._ZN2at6native43_GLOBAL__N__7cc8d1ed_10_Dropout_cu_0e96ed3824fused_dropout_kernel_vecIddmLi1ELi16EbEEvNS_4cuda6detail10TensorInfoIKT_T1_EENS5_IS6_S8_EENS5_IT4_S8_EES8_T0_NS_15PhiloxCudaStateE)
        /*00c0*/ 	.short	0x0380
        /*00c2*/ 	.short	0x0508


	//----- nvinfo : EIATTR_SW_WAR
	.align		4
.L_3348:
        /*00c4*/ 	.byte	0x04, 0x36
        /*00c6*/ 	.short	(.L_3350 - .L_3349)
.L_3349:
        /*00c8*/ 	.word	0x00000008
.L_3350:


//--------------------- .nv.info._ZN2at6native43_GLOBAL__N__7cc8d1ed_10_Dropout_cu_0e96ed3820fused_dropout_kernelIN3c108BFloat16EfjLin1ELin1EbEEvNS_4cuda6detail10TensorInfoIKT_T1_EENS7_IS8_SA_EENS7_IT4_SA_EESA_T0_NS_15PhiloxCudaStateE --------------------------
	.section	.nv.info._ZN2at6native43_GLOBAL__N__7cc8d1ed_10_Dropout_cu_0e96ed3820fused_dropout_kernelIN3c108BFloat16EfjLin1ELin1EbEEvNS_4cuda6detail10TensorInfoIKT_T1_EENS7_IS8_SA_EENS7_IT4_SA_EESA_T0_NS_15PhiloxCudaStateE,"",@"SHT_CUDA_INFO"
	.sectionflags	@""
	.align	4


	//----- nvinfo : EIATTR_CUDA_API_VERSION
	.align		4
        /*0000*/ 	.byte	0x04, 0x37
        /*0002*/ 	.short	(.L_3352 - .L_3351)
.L_3351:
        /*0004*/ 	.word	0x00000082


	//----- nvinfo : EIATTR_KPARAM_INFO
	.align		4
.L_3352:
        /*0008*/ 	.byte	0x04, 0x17
        /*000a*/ 	.short	(.L_3354 - .L_3353)
.L_3353:
        /*000c*/ 	.word	0x00000000
        /*0010*/ 	.short	0x0005
        /*0012*/ 	.short	0x0290
        /*0014*/ 	.byte	0x00, 0xf0, 0x61, 0x00


	//----- nvinfo : EIATTR_KPARAM_INFO
	.align		4
.L_3354:
        /*0018*/ 	.byte	0x04, 0x17
        /*001a*/ 	.short	(.L_3356 - .L_3355)
.L_3355:
        /*001c*/ 	.word	0x00000000
        /*0020*/ 	.short	0x0004
        /*0022*/ 	.short	0x028c
        /*0024*/ 	.byte	0x00, 0xf0, 0x11, 0x00


	//----- nvinfo : EIATTR_KPARAM_INFO
	.align		4
.L_3356:
        /*0028*/ 	.byte	0x04, 0x17
        /*002a*/ 	.short	(.L_3358 - .L_3357)
.L_3357:
        /*002c*/ 	.word	0x00000000
        /*0030*/ 	.short	0x0003
        /*0032*/ 	.short	0x0288
        /*0034*/ 	.byte	0x00, 0xf0, 0x11, 0x00


	//----- nvinfo : EIATTR_KPARAM_INFO
	.align		4
.L_3358:
        /*0038*/ 	.byte	0x04, 0x17
        /*003a*/ 	.short	(.L_3360 - .L_3359)
.L_3359:
        /*003c*/ 	.word	0x00000000
        /*0040*/ 	.short	0x0002
        /*0042*/ 	.short	0x01b0
        /*0044*/ 	.byte	0x00, 0xf0, 0x61, 0x03


	//----- nvinfo : EIATTR_KPARAM_INFO
	.align		4
.L_3360:
        /*0048*/ 	.byte	0x04, 0x17
        /*004a*/ 	.short	(.L_3362 - .L_3361)
.L_3361:
        /*004c*/ 	.word	0x00000000
        /*0050*/ 	.short	0x0001
        /*0052*/ 	.short	0x00d8
        /*0054*/ 	.byte	0x00, 0xf0, 0x61, 0x03


	//----- nvinfo : EIATTR_KPARAM_INFO
	.align		4
.L_3362:
        /*0058*/ 	.byte	0x04, 0x17
        /*005a*/ 	.short	(.L_3364 - .L_3363)
.L_3363:
        /*005c*/ 	.word	0x00000000
        /*0060*/ 	.short	0x0000
        /*0062*/ 	.short	0x0000
        /*0064*/ 	.byte	0x00, 0xf0, 0x61, 0x03


	//----- nvinfo : EIATTR_SPARSE_MMA_MASK
	.align		4
.L_3364:
        /*0068*/ 	.byte	0x03, 0x50
        /*006a*/ 	.short	0x0000


	//----- nvinfo : EIATTR_MAXREG_COUNT
	.align		4
        /*006c*/ 	.byte	0x03, 0x1b
        /*006e*/ 	.short	0x0040


	//----- nvinfo : EIATTR_NUM_BARRIERS
	.align		4
        /*0070*/ 	.byte	0x02, 0x4c
        /*0072*/ 	.byte	0x01
	.zero		1


	//----- nvinfo : EIATTR_MERCURY_ISA_VERSION
	.align		4
        /*0074*/ 	.byte	0x03, 0x5f
        /*0076*/ 	.short	0x0101


	//----- nvinfo : EIATTR_VRC_CTA_INIT_COUNT
	.align		4
        /*0078*/ 	.byte	0x02, 0x4a
	.zero		1
	.zero		1


	//----- nvinfo : EIATTR_EXIT_INSTR_OFFSETS
	.align		4
        /*007c*/ 	.byte	0x04, 0x1c
        /*007e*/ 	.short	(.L_3366 - .L_3365)


	//   ....[0]....
.L_3365:
        /*0080*/ 	.word	0x000007c0


	//   ....[1]....
        /*0084*/ 	.word	0x0000e8f0


	//----- nvinfo : EIATTR_MAX_THREADS
	.align		4
.L_3366:
        /*0088*/ 	.byte	0x04, 0x05
        /*008a*/ 	.short	(.L_3368 - .L_3367)
.L_3367:
        /*008c*/ 	.word	0x00000100
        /*0090*/ 	.word	0x00000001
        /*0094*/ 	.word	0x00000001


	//----- nvinfo : EIATTR_CRS_STACK_SIZE
	.align		4
.L_3368:
        /*0098*/ 	.byte	0x04, 0x1e
        /*009a*/ 	.short	(.L_3370 - .L_3369)
.L_3369:
        /*009c*/ 	.word	0x00000000


	//----- nvinfo : EIATTR_CBANK_PARAM_SIZE
	.align		4
.L_3370:
        /*00a0*/ 	.byte	0x03, 0x19
        /*00a2*/ 	.short	0x02a8


	//----- nvinfo : EIATTR_PARAM_CBANK
	.align		4
        /*00a4*/ 	.byte	0x04, 0x0a
        /*00a6*/ 	.short	(.L_3372 - .L_3371)
	.align		4
.L_3371:
        /*00a8*/ 	.word	index@(.nv.constant0._ZN2at6native43_GLOBAL__N__7cc8d1ed_10_Dropout_cu_0e96ed3820fused_dropout_kernelIN3c108BFloat16EfjLin1ELin1EbEEvNS_4cuda6detail10TensorInfoIKT_T1_EENS7_IS8_SA_EENS7_IT4_SA_EESA_T0_NS_15PhiloxCudaStateE)
        /*00ac*/ 	.short	0x0380
        /*00ae*/ 	.short	0x02a8


	//----- nvinfo : EIATTR_SW_WAR
	.align		4
.L_3372:
        /*00b0*/ 	.byte	0x04, 0x36
        /*00b2*/ 	.short	(.L_3374 - .L_3373)
.L_3373:
        /*00b4*/ 	.word	0x00000008
.L_3374:


//--------------------- .nv.info._ZN2at6native43_GLOBAL__N__7cc8d1ed_10_Dropout_cu_0e96ed3820fused_dropout_kernelIN3c108BFloat16EfjLin1ELi1EbEEvNS_4cuda6detail10TensorInfoIKT_T1_EENS7_IS8_SA_EENS7_IT4_SA_EESA_T0_NS_15PhiloxCudaStateE --------------------------
	.section	.nv.info._ZN2at6native43_GLOBAL__N__7cc8d1ed_10_Dropout_cu_0e96ed3820fused_dropout_kernelIN3c108BFloat16EfjLin1ELi1EbEEvNS_4cuda6detail10TensorInfoIKT_T1_EENS7_IS8_SA_EENS7_IT4_SA_EESA_T0_NS_15PhiloxCudaStateE,"",@"SHT_CUDA_INFO"
	.sectionflags	@""
	.align	4


	//----- nvinfo : EIATTR_CUDA_API_VERSION
	.align		4
        /*0000*/ 	.byte	0x04, 0x37
        /*0002*/ 	.short	(.L_3376 - .L_3375)
.L_3375:
        /*0004*/ 	.word	0x00000082


	//----- nvinfo : EIATTR_KPARAM_INFO
	.align		4
.L_3376:
        /*0008*/ 	.byte	0x04, 0x17
        /*000a*/ 	.short	(.L_3378 - .L_3377)
.L_3377:
        /*000c*/ 	.word	0x00000000
        /*0010*/ 	.short	0x0005
        /*0012*/ 	.short	0x0290
        /*0014*/ 	.byte	0x00, 0xf0, 0x61, 0x00


	//----- nvinfo : EIATTR_KPARAM_INFO
	.align		4
.L_3378:
        /*0018*/ 	.byte	0x04, 0x17
        /*001a*/ 	.short	(.L_3380 - .L_3379)
.L_3379:
        /*001c*/ 	.word	0x00000000
        /*0020*/ 	.short	0x0004
        /*0022*/ 	.short	0x028c
        /*0024*/ 	.byte	0x00, 0xf0, 0x11, 0x00


	//----- nvinfo : EIATTR_KPARAM_INFO
	.align		4
.L_3380:
        /*0028*/ 	.byte	0x04, 0x17
        /*002a*/ 	.short	(.L_3382 - .L_3381)
.L_3381:
        /*002c*/ 	.word	0x00000000
        /*0030*/ 	.short	0x0003
        /*0032*/ 	.short	0x0288
        /*0034*/ 	.byte	0x00, 0xf0, 0x11, 0x00


	//----- nvinfo : EIATTR_KPARAM_INFO
	.align		4
.L_3382:
        /*0038*/ 	.byte	0x04, 0x17
        /*003a*/ 	.short	(.L_3384 - .L_3383)
.L_3383:
        /*003c*/ 	.word	0x00000000
        /*0040*/ 	.short	0x0002
        /*0042*/ 	.short	0x01b0
        /*0044*/ 	.byte	0x00, 0xf0, 0x61, 0x03


	//----- nvinfo : EIATTR_KPARAM_INFO
	.align		4
.L_3384:
        /*0048*/ 	.byte	0x04, 0x17
        /*004a*/ 	.short	(.L_3386 - .L_3385)
.L_3385:
        /*004c*/ 	.word	0x00000000
        /*0050*/ 	.short	0x0001
        /*0052*/ 	.short	0x00d8
        /*0054*/ 	.byte	0x00, 0xf0, 0x61, 0x03


	//----- nvinfo : EIATTR_KPARAM_INFO
	.align		4
.L_3386:
        /*0058*/ 	.byte	0x04, 0x17
        /*005a*/ 	.short	(.L_3388 - .L_3387)
.L_3387:
        /*005c*/ 	.word	0x00000000
        /*0060*/ 	.short	0x0000
        /*0062*/ 	.short	0x0000
        /*0064*/ 	.byte	0x00, 0xf0, 0x61, 0x03


	//----- nvinfo : EIATTR_SPARSE_MMA_MASK
	.align		4
.L_3388:
        /*0068*/ 	.byte	0x03, 0x50
        /*006a*/ 	.short	0x0000


	//----- nvinfo : EIATTR_MAXREG_COUNT
	.align		4
        /*006c*/ 	.byte	0x03, 0x1b
        /*006e*/ 	.short	0x0040


	//----- nvinfo : EIATTR_NUM_BARRIERS
	.align		4
        /*0070*/ 	.byte	0x02, 0x4c
        /*0072*/ 	.byte	0x01
	.zero		1


	//----- nvinfo : EIATTR_MERCURY_ISA_VERSION
	.align		4
        /*0074*/ 	.byte	0x03, 0x5f
        /*0076*/ 	.short	0x0101


	//----- nvinfo : EIATTR_VRC_CTA_INIT_COUNT
	.align		4
        /*0078*/ 	.byte	0x02, 0x4a
	.zero		1
	.zero		1


	//----- nvinfo : EIATTR_EXIT_INSTR_OFFSETS
	.align		4
        /*007c*/ 	.byte	0x04, 0x1c
        /*007e*/ 	.short	(.L_3390 - .L_3389)


	//   ....[0]....
.L_3389:
        /*0080*/ 	.word	0x000007f0


	//   ....[1]....
        /*0084*/ 	.word	0x00007e50


	//----- nvinfo : EIATTR_MAX_THREADS
	.align		4
.L_3390:
        /*0088*/ 	.byte	0x04, 0x05
        /*008a*/ 	.short	(.L_3392 - .L_3391)
.L_3391:
        /*008c*/ 	.word	0x00000100
        /*0090*/ 	.word	0x00000001
        /*0094*/ 	.word	0x00000001


	//----- nvinfo : EIATTR_CRS_STACK_SIZE
	.align		4
.L_3392:
        /*0098*/ 	.byte	0x04, 0x1e
        /*009a*/ 	.short	(.L_3394 - .L_3393)
.L_3393:
        /*009c*/ 	.word	0x00000000


	//----- nvinfo : EIATTR_CBANK_PARAM_SIZE
	.align		4
.L_3394:
        /*00a0*/ 	.byte	0x03, 0x19
        /*00a2*/ 	.short	0x02a8


	//----- nvinfo : EIATTR_PARAM_CBANK
	.align		4
        /*00a4*/ 	.byte	0x04, 0x0a
        /*00a6*/ 	.short	(.L_3396 - .L_3395)
	.align		4
.L_3395:
        /*00a8*/ 	.word	index@(.nv.constant0._ZN2at6native43_GLOBAL__N__7cc8d1ed_10_Dropout_cu_0e96ed3820fused_dropout_kernelIN3c108BFloat16EfjLin1ELi1EbEEvNS_4cuda6detail10TensorInfoIKT_T1_EENS7_IS8_SA_EENS7_IT4_SA_EESA_T0_NS_15PhiloxCudaStateE)
        /*00ac*/ 	.short	0x0380
        /*00ae*/ 	.short	0x02a8


	//----- nvinfo : EIATTR_SW_WAR
	.align		4
.L_3396:
        /*00b0*/ 	.byte	0x04, 0x36
        /*00b2*/ 	.short	(.L_3398 - .L_3397)
.L_3397:
        /*00b4*/ 	.word	0x00000008
.L_3398:


//--------------------- .nv.info._ZN2at6native43_GLOBAL__N__7cc8d1ed_10_Dropout_cu_0e96ed3820fused_dropout_kernelIN3c108BFloat16EfjLi1ELi1EbEEvNS_4cuda6detail10TensorInfoIKT_T1_EENS7_IS8_SA_EENS7_IT4_SA_EESA_T0_NS_15PhiloxCudaStateE --------------------------
	.section	.nv.info._ZN2at6native43_GLOBAL__N__7cc8d1ed_10_Dropout_cu_0e96ed3820fused_dropout_kernelIN3c108BFloat16EfjLi1ELi1EbEEvNS_4cuda6detail10TensorInfoIKT_T1_EENS7_IS8_SA_EENS7_IT4_SA_EESA_T0_NS_15PhiloxCudaStateE,"",@"SHT_CUDA_INFO"
	.sectionflags	@""
	.align	4


	//----- nvinfo : EIATTR_CUDA_API_VERSION
	.align		4
        /*0000*/ 	.byte	0x04, 0x37
        /*0002*/ 	.short	(.L_3400 - .L_3399)
.L_3399:
        /*0004*/ 	.word	0x00000082


	//----- nvinfo : EIATTR_KPARAM_INFO
	.align		4
.L_3400:
        /*0008*/ 	.byte	0x04, 0x17
        /*000a*/ 	.short	(.L_3402 - .L_3401)
.L_3401:
        /*000c*/ 	.word	0x00000000
        /*0010*/ 	.short	0x0005
        /*0012*/ 	.short	0x0290
        /*0014*/ 	.byte	0x00, 0xf0, 0x61, 0x00


	//----- nvinfo : EIATTR_KPARAM_INFO
	.align		4
.L_3402:
        /*0018*/ 	.byte	0x04, 0x17
        /*001a*/ 	.short	(.L_3404 - .L_3403)
.L_3403:
        /*001c*/ 	.word	0x00000000
        /*0020*/ 	.short	0x0004
        /*0022*/ 	.short	0x028c
        /*0024*/ 	.byte	0x00, 0xf0, 0x11, 0x00


	//----- nvinfo : EIATTR_KPARAM_INFO
	.align		4
.L_3404:
        /*0028*/ 	.byte	0x04, 0x17
        /*002a*/ 	.short	(.L_3406 - .L_3405)
.L_3405:
        /*002c*/ 	.word	0x00000000
        /*0030*/ 	.short	0x0003
        /*0032*/ 	.short	0x0288
        /*0034*/ 	.byte	0x00, 0xf0, 0x11, 0x00


	//----- nvinfo : EIATTR_KPARAM_INFO
	.align		4
.L_3406:
        /*0038*/ 	.byte	0x04, 0x17
        /*003a*/ 	.short	(.L_3408 - .L_3407)
.L_3407:
        /*003c*/ 	.word	0x00000000
        /*0040*/ 	.short	0x0002
        /*0042*/ 	.short	0x01b0
        /*0044*/ 	.byte	0x00, 0xf0, 0x61, 0x03


	//----- nvinfo : EIATTR_KPARAM_INFO
	.align		4
.L_3408:
        /*0048*/ 	.byte	0x04, 0x17
        /*004a*/ 	.short	(.L_3410 - .L_3409)
.L_3409:
        /*004c*/ 	.word	0x00000000
        /*0050*/ 	.short	0x0001
        /*0052*/ 	.short	0x00d8
        /*0054*/ 	.byte	0x00, 0xf0, 0x61, 0x03


	//----- nvinfo : EIATTR_KPARAM_INFO
	.align		4
.L_3410:
        /*0058*/ 	.byte	0x04, 0x17
        /*005a*/ 	.short	(.L_3412 - .L_3411)
.L_3411:
        /*005c*/ 	.word	0x00000000
        /*0060*/ 	.short	0x0000
        /*0062*/ 	.short	0x0000
        /*0064*/ 	.byte	0x00, 0xf0, 0x61, 0x03


	//----- nvinfo : EIATTR_SPARSE_MMA_MASK
	.align		4
.L_3412:
        /*0068*/ 	.byte	0x03, 0x50
        /*006a*/ 	.short	0x0000


	//----- nvinfo : EIATTR_MAXREG_COUNT
	.align		4
        /*006c*/ 	.byte	0x03, 0x1b
        /*006e*/ 	.short	0x0040


	//----- nvinfo : EIATTR_NUM_BARRIERS
	.align		4
        /*0070*/ 	.byte	0x02, 0x4c
        /*0072*/ 	.byte	0x01
	.zero		1


	//----- nvinfo : EIATTR_MERCURY_ISA_VERSION
	.align		4
        /*0074*/ 	.byte	0x03, 0x5f
        /*0076*/ 	.short	0x0101


	//----- nvinfo : EIATTR_VRC_CTA_INIT_COUNT
	.align		4
        /*0078*/ 	.byte	0x02, 0x4a
	.zero		1
	.zero		1


	//----- nvinfo : EIATTR_EXIT_INSTR_OFFSETS
	.align		4
        /*007c*/ 	.byte	0x04, 0x1c
        /*007e*/ 	.short	(.L_3414 - .L_3413)


	//   ....[0]....
.L_3413:
        /*0080*/ 	.word	0x00000800


	//   ....[1]....
        /*0084*/ 	.word	0x00001420


	//----- nvinfo : EIATTR_MAX_THREADS
	.align		4
.L_3414:
        /*0088*/ 	.byte	0x04, 0x05
        /*008a*/ 	.short	(.L_3416 - .L_3415)
.L_3415:
        /*008c*/ 	.word	0x00000100
        /*0090*/ 	.word	0x00000001
        /*0094*/ 	.word	0x00000001


	//----- nvinfo : EIATTR_CRS_STACK_SIZE
	.align		4
.L_3416:
        /*0098*/ 	.byte	0x04, 0x1e
        /*009a*/ 	.short	(.L_3418 - .L_3417)
.L_3417:
        /*009c*/ 	.word	0x00000000


	//----- nvinfo : EIATTR_CBANK_PARAM_SIZE
	.align		4
.L_3418:
        /*00a0*/ 	.byte	0x03, 0x19
        /*00a2*/ 	.short	0x02a8


	//----- nvinfo : EIATTR_PARAM_CBANK
	.align		4
        /*00a4*/ 	.byte	0x04, 0x0a
        /*00a6*/ 	.short	(.L_3420 - .L_3419)
	.align		4
.L_3419:
        /*00a8*/ 	.word	index@(.nv.constant0._ZN2at6native43_GLOBAL__N__7cc8d1ed_10_Dropout_cu_0e96ed3820fused_dropout_kernelIN3c108BFloat16EfjLi1ELi1EbEEvNS_4cuda6detail10TensorInfoIKT_T1_EENS7_IS8_SA_EENS7_IT4_SA_EESA_T0_NS_15PhiloxCudaStateE)
        /*00ac*/ 	.short	0x0380
        /*00ae*/ 	.short	0x02a8


	//----- nvinfo : EIATTR_SW_WAR
	.align		4
.L_3420:
        /*00b0*/ 	.byte	0x04, 0x36
        /*00b2*/ 	.short	(.L_3422 - .L_3421)
.L_3421:
        /*00b4*/ 	.word	0x00000008
.L_3422:


//--------------------- .nv.info._ZN2at6native43_GLOBAL__N__7cc8d1ed_10_Dropout_cu_0e96ed3824fused_dropout_kernel_vecIN3c108BFloat16EfjLi1ELi2EbEEvNS_4cuda6detail10TensorInfoIKT_T1_EENS7_IS8_SA_EENS7_IT4_SA_EESA_T0_NS_15PhiloxCudaStateE --------------------------
	.section	.nv.info._ZN2at6native43_GLOBAL__N__7cc8d1ed_10_Dropout_cu_0e96ed3824fused_dropout_kernel_vecIN3c108BFloat16EfjLi1ELi2EbEEvNS_4cuda6detail10TensorInfoIKT_T1_EENS7_IS8_SA_EENS7_IT4_SA_EESA_T0_NS_15PhiloxCudaStateE,"",@"SHT_CUDA_INFO"
	.sectionflags	@""
	.align	4


	//----- nvinfo : EIATTR_CUDA_API_VERSION
	.align		4
        /*0000*/ 	.byte	0x04, 0x37
        /*0002*/ 	.short	(.L_3424 - .L_3423)
.L_3423:
        /*0004*/ 	.word	0x00000082


	//----- nvinfo : EIATTR_KPARAM_INFO
	.align		4
.L_3424:
        /*0008*/ 	.byte	0x04, 0x17
        /*000a*/ 	.short	(.L_3426 - .L_3425)
.L_3425:
        /*000c*/ 	.word	0x00000000
        /*0010*/ 	.short	0x0005
        /*0012*/ 	.short	0x0290
        /*0014*/ 	.byte	0x00, 0xf0, 0x61, 0x00


	//----- nvinfo : EIATTR_KPARAM_INFO
	.align		4
.L_3426:
        /*0018*/ 	.byte	0x04, 0x17
        /*001a*/ 	.short	(.L_3428 - .L_3427)
.L_3427:
        /*001c*/ 	.word	0x00000000
        /*0020*/ 	.short	0x0004
        /*0022*/ 	.short	0x028c
        /*0024*/ 	.byte	0x00, 0xf0, 0x11, 0x00


	//----- nvinfo : EIATTR_KPARAM_INFO
	.align		4
.L_3428:
        /*0028*/ 	.byte	0x04, 0x17
        /*002a*/ 	.short	(.L_3430 - .L_3429)
.L_3429:
        /*002c*/ 	.word	0x00000000
        /*0030*/ 	.short	0x0003
        /*0032*/ 	.short	0x0288
        /*0034*/ 	.byte	0x00, 0xf0, 0x11, 0x00


	//----- nvinfo : EIATTR_KPARAM_INFO
	.align		4
.L_3430:
        /*0038*/ 	.byte	0x04, 0x17
        /*003a*/ 	.short	(.L_3432 - .L_3431)
.L_3431:
        /*003c*/ 	.word	0x00000000
        /*0040*/ 	.short	0x0002
        /*0042*/ 	.short	0x01b0
        /*0044*/ 	.byte	0x00, 0xf0, 0x61, 0x03


	//----- nvinfo : EIATTR_KPARAM_INFO
	.align		4
.L_3432:
        /*0048*/ 	.byte	0x04, 0x17
        /*004a*/ 	.short	(.L_3434 - .L_3433)
.L_3433:
        /*004c*/ 	.word	0x00000000
        /*0050*/ 	.short	0x0001
        /*0052*/ 	.short	0x00d8
        /*0054*/ 	.byte	0x00, 0xf0, 0x61, 0x03


	//----- nvinfo : EIATTR_KPARAM_INFO
	.align		4
.L_3434:
        /*0058*/ 	.byte	0x04, 0x17
        /*005a*/ 	.short	(.L_3436 - .L_3435)
.L_3435:
        /*005c*/ 	.word	0x00000000
        /*0060*/ 	.short	0x0000
        /*0062*/ 	.short	0x0000
        /*0064*/ 	.byte	0x00, 0xf0, 0x61, 0x03


	//----- nvinfo : EIATTR_SPARSE_MMA_MASK
	.align		4
.L_3436:
        /*0068*/ 	.byte	0x03, 0x50
        /*006a*/ 	.short	0x0000


	//----- nvinfo : EIATTR_MAXREG_COUNT
	.align		4
        /*006c*/ 	.byte	0x03, 0x1b
        /*006e*/ 	.short	0x0040


	//----- nvinfo : EIATTR_NUM_BARRIERS
	.align		4
        /*0070*/ 	.byte	0x02, 0x4c
        /*0072*/ 	.byte	0x01
	.zero		1


	//----- nvinfo : EIATTR_MERCURY_ISA_VERSION
	.align		4
        /*0074*/ 	.byte	0x03, 0x5f
        /*0076*/ 	.short	0x0101


	//----- nvinfo : EIATTR_VRC_CTA_INIT_COUNT
	.align		4
        /*0078*/ 	.byte	0x02, 0x4a
	.zero		1
	.zero		1


	//----- nvinfo : EIATTR_EXIT_INSTR_OFFSETS
	.align		4
        /*007c*/ 	.byte	0x04, 0x1c
        /*007e*/ 	.short	(.L_3438 - .L_3437)


	//   ....[0]....
.L_3437:
        /*0080*/ 	.word	0x00000150


	//   ....[1]....
        /*0084*/ 	.word	0x00000d70


	//----- nvinfo : EIATTR_MAX_THREADS
	.align		4
.L_3438:
        /*0088*/ 	.byte	0x04, 0x05
        /*008a*/ 	.short	(.L_3440 - .L_3439)
.L_3439:
        /*008c*/ 	.word	0x00000100
        /*0090*/ 	.word	0x00000001
        /*0094*/ 	.word	0x00000001


	//----- nvinfo : EIATTR_CRS_STACK_SIZE
	.align		4
.L_3440:
        /*0098*/ 	.byte	0x04, 0x1e
        /*009a*/ 	.short	(.L_3442 - .L_3441)
.L_3441:
        /*009c*/ 	.word	0x00000000


	//----- nvinfo : EIATTR_CBANK_PARAM_SIZE
	.align		4
.L_3442:
        /*00a0*/ 	.byte	0x03, 0x19
        /*00a2*/ 	.short	0x02a8


	//----- nvinfo : EIATTR_PARAM_CBANK
	.align		4
        /*00a4*/ 	.byte	0x04, 0x0a
        /*00a6*/ 	.short	(.L_3444 - .L_3443)
	.align		4
.L_3443:
        /*00a8*/ 	.word	index@(.nv.constant0._ZN2at6native43_GLOBAL__N__7cc8d1ed_10_Dropout_cu_0e96ed3824fused_dropout_kernel_vecIN3c108BFloat16EfjLi1ELi2EbEEvNS_4cuda6detail10TensorInfoIKT_T1_EENS7_IS8_SA_EENS7_IT4_SA_EESA_T0_NS_15PhiloxCudaStateE)
        /*00ac*/ 	.short	0x0380
        /*00ae*/ 	.short	0x02a8


	//----- nvinfo : EIATTR_SW_WAR
	.align		4
.L_3444:
        /*00b0*/ 	.byte	0x04, 0x36
        /*00b2*/ 	.short	(.L_3446 - .L_3445)
.L_3445:
        /*00b4*/ 	.word	0x00000008
.L_3446:


//--------------------- .nv.info._ZN2at6native43_GLOBAL__N__7cc8d1ed_10_Dropout_cu_0e96ed3824fused_dropout_kernel_vecIN3c108BFloat16EfjLi1ELi4EbEEvNS_4cuda6detail10TensorInfoIKT_T1_EENS7_IS8_SA_EENS7_IT4_SA_EESA_T0_NS_15PhiloxCudaStateE --------------------------
	.section	.nv.info._ZN2at6native43_GLOBAL__N__7cc8d1ed_10_Dropout_cu_0e96ed3824fused_dropout_kernel_vecIN3c108BFloat16EfjLi1ELi4EbEEvNS_4cuda6detail10TensorInfoIKT_T1_EENS7_IS8_SA_EENS7_IT4_SA_EESA_T0_NS_15PhiloxCudaStateE,"",@"SHT_CUDA_INFO"
	.sectionflags	@""
	.align	4


	//----- nvinfo : EIATTR_CUDA_API_VERSION
	.align		4
        /*0000*/ 	.byte	0x04, 0x37
        /*0002*/ 	.short	(.L_3448 - .L_3447)
.L_3447:
        /*0004*/ 	.word	0x00000082


	//----- nvinfo : EIATTR_KPARAM_INFO
	.align		4
.L_3448:
        /*0008*/ 	.byte	0x04, 0x17
        /*000a*/ 	.short	(.L_3450 - .L_3449)
.L_3449:
        /*000c*/ 	.word	0x00000000
        /*0010*/ 	.short	0x0005
        /*0012*/ 	.short	0x0290
        /*0014*/ 	.byte	0x00, 0xf0, 0x61, 0x00


	//----- nvinfo : EIATTR_KPARAM_INFO
	.align		4
.L_3450:
        /*0018*/ 	.byte	0x04, 0x17
        /*001a*/ 	.short	(.L_3452 - .L_3451)
.L_3451:
        /*001c*/ 	.word	0x00000000
        /*0020*/ 	.short	0x0004
        /*0022*/ 	.short	0x028c
        /*0024*/ 	.byte	0x00, 0xf0, 0x11, 0x00


	//----- nvinfo : EIATTR_KPARAM_INFO
	.align		4
.L_3452:
        /*0028*/ 	.byte	0x04, 0x17
        /*002a*/ 	.short	(.L_3454 - .L_3453)
.L_3453:
        /*002c*/ 	.word	0x00000000
        /*0030*/ 	.short	0x0003
        /*0032*/ 	.short	0x0288
        /*0034*/ 	.byte	0x00, 0xf0, 0x11, 0x00


	//----- nvinfo : EIATTR_KPARAM_INFO
	.align		4
.L_3454:
        /*0038*/ 	.byte	0x04, 0x17
        /*003a*/ 	.short	(.L_3456 - .L_3455)
.L_3455:
        /*003c*/ 	.word	0x00000000
        /*0040*/ 	.short	0x0002
        /*0042*/ 	.short	0x01b0
        /*0044*/ 	.byte	0x00, 0xf0, 0x61, 0x03


	//----- nvinfo : EIATTR_KPARAM_INFO
	.align		4
.L_3456:
        /*0048*/ 	.byte	0x04, 0x17
        /*004a*/ 	.short	(.L_3458 - .L_3457)
.L_3457:
        /*004c*/ 	.word	0x00000000
        /*0050*/ 	.short	0x0001
        /*0052*/ 	.short	0x00d8
        /*0054*/ 	.byte	0x00, 0xf0, 0x61, 0x03


	//----- nvinfo : EIATTR_KPARAM_INFO
	.align		4
.L_3458:
        /*0058*/ 	.byte	0x04, 0x17
        /*005a*/ 	.short	(.L_3460 - .L_3459)
.L_3459:
        /*005c*/ 	.word	0x00000000
        /*0060*/ 	.short	0x0000
        /*0062*/ 	.short	0x0000
        /*0064*/ 	.byte	0x00, 0xf0, 0x61, 0x03


	//----- nvinfo : EIATTR_SPARSE_MMA_MASK
	.align		4
.L_3460:
        /*0068*/ 	.byte	0x03, 0x50
        /*006a*/ 	.short	0x0000


	//----- nvinfo : EIATTR_MAXREG_COUNT
	.align		4
        /*006c*/ 	.byte	0x03, 0x1b
        /*006e*/ 	.short	0x0040


	//----- nvinfo : EIATTR_NUM_BARRIERS
	.align		4
        /*0070*/ 	.byte	0x02, 0x4c
        /*0072*/ 	.byte	0x01
	.zero		1


	//----- nvinfo : EIATTR_MERCURY_ISA_VERSION
	.align		4
        /*0074*/ 	.byte	0x03, 0x5f
        /*0076*/ 	.short	0x0101


	//----- nvinfo : EIATTR_VRC_CTA_INIT_COUNT
	.align		4
        /*0078*/ 	.byte	0x02, 0x4a
	.zero		1
	.zero		1


	//----- nvinfo : EIATTR_EXIT_INSTR_OFFSETS
	.align		4
        /*007c*/ 	.byte	0x04, 0x1c
        /*007e*/ 	.short	(.L_3462 - .L_3461)


	//   ....[0]....
.L_3461:
        /*0080*/ 	.word	0x00000180


	//   ....[1]....
        /*0084*/ 	.word	0x00000fa0


	//----- nvinfo : EIATTR_MAX_THREADS
	.align		4
.L_3462:
        /*0088*/ 	.byte	0x04, 0x05
        /*008a*/ 	.short	(.L_3464 - .L_3463)
.L_3463:
        /*008c*/ 	.word	0x00000100
        /*0090*/ 	.word	0x00000001
        /*0094*/ 	.word	0x00000001


	//----- nvinfo : EIATTR_CRS_STACK_SIZE
	.align		4
.L_3464:
        /*0098*/ 	.byte	0x04, 0x1e
        /*009a*/ 	.short	(.L_3466 - .L_3465)
.L_3465:
        /*009c*/ 	.word	0x00000000


	//----- nvinfo : EIATTR_CBANK_PARAM_SIZE
	.align		4
.L_3466:
        /*00a0*/ 	.byte	0x03, 0x19
        /*00a2*/ 	.short	0x02a8


	//----- nvinfo : EIATTR_PARAM_CBANK
	.align		4
        /*00a4*/ 	.byte	0x04, 0x0a
        /*00a6*/ 	.short	(.L_3468 - .L_3467)
	.align		4
.L_3467:
        /*00a8*/ 	.word	index@(.nv.constant0._ZN2at6native43_GLOBAL__N__7cc8d1ed_10_Dropout_cu_0e96ed3824fused_dropout_kernel_vecIN3c108BFloat16EfjLi1ELi4EbEEvNS_4cuda6detail10TensorInfoIKT_T1_EENS7_IS8_SA_EENS7_IT4_SA_EESA_T0_NS_15PhiloxCudaStateE)
        /*00ac*/ 	.short	0x0380
        /*00ae*/ 	.short	0x02a8


	//----- nvinfo : EIATTR_SW_WAR
	.align		4
.L_3468:
        /*00b0*/ 	.byte	0x04, 0x36
        /*00b2*/ 	.short	(.L_3470 - .L_3469)
.L_3469:
        /*00b4*/ 	.word	0x00000008
.L_3470:


//--------------------- .nv.info._ZN2at6native43_GLOBAL__N__7cc8d1ed_10_Dropout_cu_0e96ed3824fused_dropout_kernel_vecIN3c108BFloat16EfjLi1ELi8EbEEvNS_4cuda6detail10TensorInfoIKT_T1_EENS7_IS8_SA_EENS7_IT4_SA_EESA_T0_NS_15PhiloxCudaStateE --------------------------
	.section	.nv.info._ZN2at6native43_GLOBAL__N__7cc8d1ed_10_Dropout_cu_0e96ed3824fused_dropout_kernel_vecIN3c108BFloat16EfjLi1ELi8EbEEvNS_4cuda6detail10TensorInfoIKT_T1_EENS7_IS8_SA_EENS7_IT4_SA_EESA_T0_NS_15PhiloxCudaStateE,"",@"SHT_CUDA_INFO"
	.sectionflags	@""
	.align	4


	//----- nvinfo : EIATTR_CUDA_API_VERSION
	.align		4
        /*0000*/ 	.byte	0x04, 0x37
        /*0002*/ 	.short	(.L_3472 - .L_3471)
.L_3471:
        /*0004*/ 	.word	0x00000082


	//----- nvinfo : EIATTR_KPARAM_INFO
	.align		4
.L_3472:
        /*0008*/ 	.byte	0x04, 0x17
        /*000a*/ 	.short	(.L_3474 - .L_3473)
.L_3473:
        /*000c*/ 	.word	0x00000000
        /*0010*/ 	.short	0x0005
        /*0012*/ 	.short	0x0290
        /*0014*/ 	.byte	0x00, 0xf0, 0x61, 0x00


	//----- nvinfo : EIATTR_KPARAM_INFO
	.align		4
.L_3474:
        /*0018*/ 	.byte	0x04, 0x17
        /*001a*/ 	.short	(.L_3476 - .L_3475)
.L_3475:
        /*001c*/ 	.word	0x00000000
        /*0020*/ 	.short	0x0004
        /*0022*/ 	.short	0x028c
        /*0024*/ 	.byte	0x00, 0xf0, 0x11, 0x00


	//----- nvinfo : EIATTR_KPARAM_INFO
	.align		4
.L_3476:
        /*0028*/ 	.byte	0x04, 0x17
        /*002a*/ 	.short	(.L_3478 - .L_3477)
.L_3477:
        /*002c*/ 	.word	0x00000000
        /*0030*/ 	.short	0x0003
        /*0032*/ 	.short	0x0288
        /*0034*/ 	.byte	0x00, 0xf0, 0x11, 0x00


	//----- nvinfo : EIATTR_KPARAM_INFO
	.align		4
.L_3478:
        /*0038*/ 	.byte	0x04, 0x17
        /*003a*/ 	.short	(.L_3480 - .L_3479)
.L_3479:
        /*003c*/ 	.word	0x00000000
        /*0040*/ 	.short	0x0002
        /*0042*/ 	.short	0x01b0
        /*0044*/ 	.byte	0x00, 0xf0, 0x61, 0x03


	//----- nvinfo : EIATTR_KPARAM_INFO
	.align		4
.L_3480:
        /*0048*/ 	.byte	0x04, 0x17
        /*004a*/ 	.short	(.L_3482 - .L_3481)
.L_3481:
        /*004c*/ 	.word	0x00000000
        /*0050*/ 	.short	0x0001
        /*0052*/ 	.short	0x00d8
        /*0054*/ 	.byte	0x00, 0xf0, 0x61, 0x03


	//----- nvinfo : EIATTR_KPARAM_INFO
	.align		4
.L_3482:
        /*0058*/ 	.byte	0x04, 0x17
        /*005a*/ 	.short	(.L_3484 - .L_3483)
.L_3483:
        /*005c*/ 	.word	0x00000000
        /*0060*/ 	.short	0x0000
        /*0062*/ 	.short	0x0000
        /*0064*/ 	.byte	0x00, 0xf0, 0x61, 0x03


	//----- nvinfo : EIATTR_SPARSE_MMA_MASK
	.align		4
.L_3484:
        /*0068*/ 	.byte	0x03, 0x50
        /*006a*/ 	.short	0x0000


	//----- nvinfo : EIATTR_MAXREG_COUNT
	.align		4
        /*006c*/ 	.byte	0x03, 0x1b
        /*006e*/ 	.short	0x0040


	//----- nvinfo : EIATTR_NUM_BARRIERS
	.align		4
        /*0070*/ 	.byte	0x02, 0x4c
        /*0072*/ 	.byte	0x01
	.zero		1


	//----- nvinfo : EIATTR_MERCURY_ISA_VERSION
	.align		4
        /*0074*/ 	.byte	0x03, 0x5f
        /*0076*/ 	.short	0x0101


	//----- nvinfo : EIATTR_VRC_CTA_INIT_COUNT
	.align		4
        /*0078*/ 	.byte	0x02, 0x4a
	.zero		1
	.zero		1


	//----- nvinfo : EIATTR_EXIT_INSTR_OFFSETS
	.align		4
        /*007c*/ 	.byte	0x04, 0x1c
        /*007e*/ 	.short	(.L_3486 - .L_3485)


	//   ....[0]....
.L_3485:
        /*0080*/ 	.word	0x00000180


	//   ....[1]....
        /*0084*/ 	.word	0x000016c0


	//----- nvinfo : EIATTR_MAX_THREADS
	.align		4
.L_3486:
        /*0088*/ 	.byte	0x04, 0x05
        /*008a*/ 	.short	(.L_3488 - .L_3487)
.L_3487:
        /*008c*/ 	.word	0x00000100
        /*0090*/ 	.word	0x00000001
        /*0094*/ 	.word	0x00000001


	//----- nvinfo : EIATTR_CRS_STACK_SIZE
	.align		4
.L_3488:
        /*0098*/ 	.byte	0x04, 0x1e
        /*009a*/ 	.short	(.L_3490 - .L_3489)
.L_3489:
        /*009c*/ 	.word	0x00000000


	//----- nvinfo : EIATTR_CBANK_PARAM_SIZE
	.align		4
.L_3490:
        /*00a0*/ 	.byte	0x03, 0x19
        /*00a2*/ 	.short	0x02a8


	//----- nvinfo : EIATTR_PARAM_CBANK
	.align		4
        /*00a4*/ 	.byte	0x04, 0x0a
        /*00a6*/ 	.short	(.L_3492 - .L_3491)
	.align		4
.L_3491:
        /*00a8*/ 	.word	index@(.nv.constant0._ZN2at6native43_GLOBAL__N__7cc8d1ed_10_Dropout_cu_0e96ed3824fused_dropout_kernel_vecIN3c108BFloat16EfjLi1ELi8EbEEvNS_4cuda6detail10TensorInfoIKT_T1_EENS7_IS8_SA_EENS7_IT4_SA_EESA_T0_NS_15PhiloxCudaStateE)
        /*00ac*/ 	.short	0x0380
        /*00ae*/ 	.short	0x02a8


	//----- nvinfo : EIATTR_SW_WAR
	.align		4
.L_3492:
        /*00b0*/ 	.byte	0x04, 0x36
        /*00b2*/ 	.short	(.L_3494 - .L_3493)
.L_3493:
        /*00b4*/ 	.word	0x00000008
.L_3494:


//--------------------- .nv.info._ZN2at6native43_GLOBAL__N__7cc8d1ed_10_Dropout_cu_0e96ed3824fused_dropout_kernel_vecIN3c108BFloat16EfjLi1ELi16EbEEvNS_4cuda6detail10TensorInfoIKT_T1_EENS7_IS8_SA_EENS7_IT4_SA_EESA_T0_NS_15PhiloxCudaStateE --------------------------
	.section	.nv.info._ZN2at6native43_GLOBAL__N__7cc8d1ed_10_Dropout_cu_0e96ed3824fused_dropout_kernel_vecIN3c108BFloat16EfjLi1ELi16EbEEvNS_4cuda6detail10TensorInfoIKT_T1_EENS7_IS8_SA_EENS7_IT4_SA_EESA_T0_NS_15PhiloxCudaStateE,"",@"SHT_CUDA_INFO"
	.sectionflags	@""
	.align	4


	//----- nvinfo : EIATTR_CUDA_API_VERSION
	.align		4
        /*0000*/ 	.byte	0x04, 0x37
        /*0002*/ 	.short	(.L_3496 - .L_3495)
.L_3495:
        /*0004*/ 	.word	0x00000082


	//----- nvinfo : EIATTR_KPARAM_INFO
	.align		4
.L_3496:
        /*0008*/ 	.byte	0x04, 0x17
        /*000a*/ 	.short	(.L_3498 - .L_3497)
.L_3497:
        /*000c*/ 	.word	0x00000000
        /*0010*/ 	.short	0x0005
        /*0012*/ 	.short	0x0290
        /*0014*/ 	.byte	0x00, 0xf0, 0x61, 0x00


	//----- nvinfo : EIATTR_KPARAM_INFO
	.align		4
.L_3498:
        /*0018*/ 	.byte	0x04, 0x17
        /*001a*/ 	.short	(.L_3500 - .L_3499)
.L_3499:
        /*001c*/ 	.word	0x00000000
        /*0020*/ 	.short	0x0004
        /*0022*/ 	.short	0x028c
        /*0024*/ 	.byte	0x00, 0xf0, 0x11, 0x00


	//----- nvinfo : EIATTR_KPARAM_INFO
	.align		4
.L_3500:
        /*0028*/ 	.byte	0x04, 0x17
        /*002a*/ 	.short	(.L_3502 - .L_3501)
.L_3501:
        /*002c*/ 	.word	0x00000000
        /*0030*/ 	.short	0x0003
        /*0032*/ 	.short	0x0288
        /*0034*/ 	.byte	0x00, 0xf0, 0x11, 0x00


	//----- nvinfo : EIATTR_KPARAM_INFO
	.align		4
.L_3502:
        /*0038*/ 	.byte	0x04, 0x17
        /*003a*/ 	.short	(.L_3504 - .L_3503)
.L_3503:
        /*003c*/ 	.word	0x00000000
        /*0040*/ 	.short	0x0002
        /*0042*/ 	.short	0x01b0
        /*0044*/ 	.byte	0x00, 0xf0, 0x61, 0x03


	//----- nvinfo : EIATTR_KPARAM_INFO
	.align		4
.L_3504:
        /*0048*/ 	.byte	0x04, 0x17
        /*004a*/ 	.short	(.L_3506 - .L_3505)
.L_3505:
        /*004c*/ 	.word	0x00000000
        /*0050*/ 	.short	0x0001
        /*0052*/ 	.short	0x00d8
        /*0054*/ 	.byte	0x00, 0xf0, 0x61, 0x03


	//----- nvinfo : EIATTR_KPARAM_INFO
	.align		4
.L_3506:
        /*0058*/ 	.byte	0x04, 0x17
        /*005a*/ 	.short	(.L_3508 - .L_3507)
.L_3507:
        /*005c*/ 	.word	0x00000000
        /*0060*/ 	.short	0x0000
        /*0062*/ 	.short	0x0000
        /*0064*/ 	.byte	0x00, 0xf0, 0x61, 0x03


	//----- nvinfo : EIATTR_SPARSE_MMA_MASK
	.align		4
.L_3508:
        /*0068*/ 	.byte	0x03, 0x50
        /*006a*/ 	.short	0x0000


	//----- nvinfo : EIATTR_MAXREG_COUNT
	.align		4
        /*006c*/ 	.byte	0x03, 0x1b
        /*006e*/ 	.short	0x0040


	//----- nvinfo : EIATTR_NUM_BARRIERS
	.align		4
        /*0070*/ 	.byte	0x02, 0x4c
        /*0072*/ 	.byte	0x01
	.zero		1


	//----- nvinfo : EIATTR_MERCURY_ISA_VERSION
	.align		4
        /*0074*/ 	.byte	0x03, 0x5f
        /*0076*/ 	.short	0x0101


	//----- nvinfo : EIATTR_VRC_CTA_INIT_COUNT
	.align		4
        /*0078*/ 	.byte	0x02, 0x4a
	.zero		1
	.zero		1


	//----- nvinfo : EIATTR_EXIT_INSTR_OFFSETS
	.align		4
        /*007c*/ 	.byte	0x04, 0x1c
        /*007e*/ 	.short	(.L_3510 - .L_3509)


	//   ....[0]....
.L_3509:
        /*0080*/ 	.word	0x000005c0


	//   ....[1]....
        /*0084*/ 	.word	0x00002670


	//----- nvinfo : EIATTR_MAX_THREADS
	.align		4
.L_3510:
        /*0088*/ 	.byte	0x04, 0x05
        /*008a*/ 	.short	(.L_3512 - .L_3511)
.L_3511:
        /*008c*/ 	.word	0x00000100
        /*0090*/ 	.word	0x00000001
        /*0094*/ 	.word	0x00000001


	//----- nvinfo : EIATTR_CRS_STACK_SIZE
	.align		4
.L_3512:
        /*0098*/ 	.byte	0x04, 0x1e
        /*009a*/ 	.short	(.L_3514 - .L_3513)
.L_3513:
        /*009c*/ 	.word	0x00000000


	//----- nvinfo : EIATTR_CBANK_PARAM_SIZE
	.align		4
.L_3514:
        /*00a0*/ 	.byte	0x03, 0x19
        /*00a2*/ 	.short	0x02a8


	//----- nvinfo : EIATTR_PARAM_CBANK
	.align		4
        /*00a4*/ 	.byte	0x04, 0x0a
        /*00a6*/ 	.short	(.L_3516 - .L_3515)
	.align		4
.L_3515:
        /*00a8*/ 	.word	index@(.nv.constant0._ZN2at6native43_GLOBAL__N__7cc8d1ed_10_Dropout_cu_0e96ed3824fused_dropout_kernel_vecIN3c108BFloat16EfjLi1ELi16EbEEvNS_4cuda6detail10TensorInfoIKT_T1_EENS7_IS8_SA_EENS7_IT4_SA_EESA_T0_NS_15PhiloxCudaStateE)
        /*00ac*/ 	.short	0x0380
        /*00ae*/ 	.short	0x02a8


	//----- nvinfo : EIATTR_SW_WAR
	.align		4
.L_3516:
        /*00b0*/ 	.byte	0x04, 0x36
        /*00b2*/ 	.short	(.L_3518 - .L_3517)
.L_3517:
        /*00b4*/ 	.word	0x00000008
.L_3518:


//--------------------- .nv.info._ZN2at6native43_GLOBAL__N__7cc8d1ed_10_Dropout_cu_0e96ed3820fused_dropout_kernelIN3c104HalfEfjLin1ELin1EbEEvNS_4cuda6detail10TensorInfoIKT_T1_EENS7_IS8_SA_EENS7_IT4_SA_EESA_T0_NS_15PhiloxCudaStateE --------------------------
	.section	.nv.info._ZN2at6native43_GLOBAL__N__7cc8d1ed_10_Dropout_cu_0e96ed3820fused_dropout_kernelIN3c104HalfEfjLin1ELin1EbEEvNS_4cuda6detail10TensorInfoIKT_T1_EENS7_IS8_SA_EENS7_IT4_SA_EESA_T0_NS_15PhiloxCudaStateE,"",@"SHT_CUDA_INFO"
	.sectionflags	@""
	.align	4


	//----- nvinfo : EIATTR_CUDA_API_VERSION
	.align		4
        /*0000*/ 	.byte	0x04, 0x37
        /*0002*/ 	.short	(.L_3520 - .L_3519)
.L_3519:
        /*0004*/ 	.word	0x00000082


	//----- nvinfo : EIATTR_KPARAM_INFO
	.align		4
.L_3520:
        /*0008*/ 	.byte	0x04, 0x17
        /*000a*/ 	.short	(.L_3522 - .L_3521)
.L_3521:
        /*000c*/ 	.word	0x00000000
        /*0010*/ 	.short	0x0005
        /*0012*/ 	.short	0x0290
        /*0014*/ 	.byte	0x00, 0xf0, 0x61, 0x00


	//----- nvinfo : EIATTR_KPARAM_INFO
	.align		4
.L_3522:
        /*0018*/ 	.byte	0x04, 0x17
        /*001a*/ 	.short	(.L_3524 - .L_3523)
.L_3523:
        /*001c*/ 	.word	0x00000000
        /*0020*/ 	.short	0x0004
        /*0022*/ 	.short	0x028c
        /*0024*/ 	.byte	0x00, 0xf0, 0x11, 0x00


	//----- nvinfo : EIATTR_KPARAM_INFO
	.align		4
.L_3524:
        /*0028*/ 	.byte	0x04, 0x17
        /*002a*/ 	.short	(.L_3526 - .L_3525)
.L_3525:
        /*002c*/ 	.word	0x00000000
        /*0030*/ 	.short	0x0003
        /*0032*/ 	.short	0x0288
        /*0034*/ 	.byte	0x00, 0xf0, 0x11, 0x00


	//----- nvinfo : EIATTR_KPARAM_INFO
	.align		4
.L_3526:
        /*0038*/ 	.byte	0x04, 0x17
        /*003a*/ 	.short	(.L_3528 - .L_3527)
.L_3527:
        /*003c*/ 	.word	0x00000000
        /*0040*/ 	.short	0x0002
        /*0042*/ 	.short	0x01b0
        /*0044*/ 	.byte	0x00, 0xf0, 0x61, 0x03


	//----- nvinfo : EIATTR_KPARAM_INFO
	.align		4
.L_3528:
        /*0048*/ 	.byte	0x04, 0x17
        /*004a*/ 	.short	(.L_3530 - .L_3529)
.L_3529:
        /*004c*/ 	.word	0x00000000
        /*0050*/ 	.short	0x0001
        /*0052*/ 	.short	0x00d8
        /*0054*/ 	.byte	0x00, 0xf0, 0x61, 0x03


	//----- nvinfo : EIATTR_KPARAM_INFO
	.align		4
.L_3530:
        /*0058*/ 	.byte	0x04, 0x17
        /*005a*/ 	.short	(.L_3532 - .L_3531)
.L_3531:
        /*005c*/ 	.word	0x00000000
        /*0060*/ 	.short	0x0000
        /*0062*/ 	.short	0x0000
        /*0064*/ 	.byte	0x00, 0xf0, 0x61, 0x03


	//----- nvinfo : EIATTR_SPARSE_MMA_MASK
	.align		4
.L_3532:
        /*0068*/ 	.byte	0x03, 0x50
        /*006a*/ 	.short	0x0000


	//----- nvinfo : EIATTR_MAXREG_COUNT
	.align		4
        /*006c*/ 	.byte	0x03, 0x1b
        /*006e*/ 	.short	0x0040


	//----- nvinfo : EIATTR_NUM_BARRIERS
	.align		4
        /*0070*/ 	.byte	0x02, 0x4c
        /*0072*/ 	.byte	0x01
	.zero		1


	//----- nvinfo : EIATTR_MERCURY_ISA_VERSION
	.align		4
        /*0074*/ 	.byte	0x03, 0x5f
        /*0076*/ 	.short	0x0101


	//----- nvinfo : EIATTR_VRC_CTA_INIT_COUNT
	.align		4
        /*0078*/ 	.byte	0x02, 0x4a
	.zero		1
	.zero		1


	//----- nvinfo : EIATTR_EXIT_INSTR_OFFSETS
	.align		4
        /*007c*/ 	.byte	0x04, 0x1c
        /*007e*/ 	.short	(.L_3534 - .L_3533)


	//   ....[0]....
.L_3533:
        /*0080*/ 	.word	0x000007c0


	//   ....[1]....
        /*0084*/ 	.word	0x0000e8f0


	//----- nvinfo : EIATTR_MAX_THREADS
	.align		4
.L_3534:
        /*0088*/ 	.byte	0x04, 0x05
        /*008a*/ 	.short	(.L_3536 - .L_3535)
.L_3535:
        /*008c*/ 	.word	0x00000100
        /*0090*/ 	.word	0x00000001
        /*0094*/ 	.word	0x00000001


	//----- nvinfo : EIATTR_CRS_STACK_SIZE
	.align		4
.L_3536:
        /*0098*/ 	.byte	0x04, 0x1e
        /*009a*/ 	.short	(.L_3538 - .L_3537)
.L_3537:
        /*009c*/ 	.word	0x00000000


	//----- nvinfo : EIATTR_CBANK_PARAM_SIZE
	.align		4
.L_3538:
        /*00a0*/ 	.byte	0x03, 0x19
        /*00a2*/ 	.short	0x02a8


	//----- nvinfo : EIATTR_PARAM_CBANK
	.align		4
        /*00a4*/ 	.byte	0x04, 0x0a
        /*00a6*/ 	.short	(.L_3540 - .L_3539)
	.align		4
.L_3539:
        /*00a8*/ 	.word	index@(.nv.constant0._ZN2at6native43_GLOBAL__N__7cc8d1ed_10_Dropout_cu_0e96ed3820fused_dropout_kernelIN3c104HalfEfjLin1ELin1EbEEvNS_4cuda6detail10TensorInfoIKT_T1_EENS7_IS8_SA_EENS7_IT4_SA_EESA_T0_NS_15PhiloxCudaStateE)
        /*00ac*/ 	.short	0x0380
        /*00ae*/ 	.short	0x02a8


	//----- nvinfo : EIATTR_SW_WAR
	.align		4
.L_3540:
        /*00b0*/ 	.byte	0x04, 0x36
        /*00b2*/ 	.short	(.L_3542 - .L_3541)
.L_3541:
        /*00b4*/ 	.word	0x00000008
.L_3542:


//--------------------- .nv.info._ZN2at6native43_GLOBAL__N__7cc8d1ed_10_Dropout_cu_0e96ed3820fused_dropout_kernelIN3c104HalfEfjLin1ELi1EbEEvNS_4cuda6detail10TensorInfoIKT_T1_EENS7_IS8_SA_EENS7_IT4_SA_EESA_T0_NS_15PhiloxCudaStateE --------------------------
	.section	.nv.info._ZN2at6native43_GLOBAL__N__7cc8d1ed_10_Dropout_cu_0e96ed3820fused_dropout_kernelIN3c104HalfEfjLin1ELi1EbEEvNS_4cuda6detail10TensorInfoIKT_T1_EENS7_IS8_SA_EENS7_IT4_SA_EESA_T0_NS_15PhiloxCudaStateE,"",@"SHT_CUDA_INFO"
	.sectionflags	@""
	.align	4


	//----- nvinfo : EIATTR_CUDA_API_VERSION
	.align		4
        /*0000*/ 	.byte	0x04, 0x37
        /*0002*/ 	.short	(.L_3544 - .L_3543)
.L_3543:
        /*0004*/ 	.word	0x00000082


	//----- nvinfo : EIATTR_KPARAM_INFO
	.align		4
.L_3544:
        /*0008*/ 	.byte	0x04, 0x17
        /*000a*/ 	.short	(.L_3546 - .L_3545)
.L_3545:
        /*000c*/ 	.word	0x00000000
        /*0010*/ 	.short	0x0005
        /*0012*/ 	.short	0x0290
        /*0014*/ 	.byte	0x00, 0xf0, 0x61, 0x00


	//----- nvinfo : EIATTR_KPARAM_INFO
	.align		4
.L_3546:
        /*0018*/ 	.byte	0x04, 0x17
        /*001a*/ 	.short	(.L_3548 - .L_3547)
.L_3547:
        /*001c*/ 	.word	0x00000000
        /*0020*/ 	.short	0x0004
        /*0022*/ 	.short	0x028c
        /*0024*/ 	.byte	0x00, 0xf0, 0x11, 0x00


	//----- nvinfo : EIATTR_KPARAM_INFO
	.align		4
.L_3548:
        /*0028*/ 	.byte	0x04, 0x17
        /*002a*/ 	.short	(.L_3550 - .L_3549)
.L_3549:
        /*002c*/ 	.word	0x00000000
        /*0030*/ 	.short	0x0003
        /*0032*/ 	.short	0x0288
        /*0034*/ 	.byte	0x00, 0xf0, 0x11, 0x00


	//----- nvinfo : EIATTR_KPARAM_INFO
	.align		4
.L_3550:
        /*0038*/ 	.byte	0x04, 0x17
        /*003a*/ 	.short	(.L_3552 - .L_3551)
.L_3551:
        /*003c*/ 	.word	0x00000000
        /*0040*/ 	.short	0x0002
        /*0042*/ 	.short	0x01b0
        /*0044*/ 	.byte	0x00, 0xf0, 0x61, 0x03


	//----- nvinfo : EIATTR_KPARAM_INFO
	.align		4
.L_3552:
        /*0048*/ 	.byte	0x04, 0x17
        /*004a*/ 	.short	(.L_3554 - .L_3553)
.L_3553:
        /*004c*/ 	.word	0x00000000
        /*0050*/ 	.short	0x0001
        /*0052*/ 	.short	0x00d8
        /*0054*/ 	.byte	0x00, 0xf0, 0x61, 0x03


	//----- nvinfo : EIATTR_KPARAM_INFO
	.align		4
.L_3554:
        /*0058*/ 	.byte	0x04, 0x17
        /*005a*/ 	.short	(.L_3556 - .L_3555)
.L_3555:
        /*005c*/ 	.word	0x00000000
        /*0060*/ 	.short	0x0000
        /*0062*/ 	.short	0x0000
        /*0064*/ 	.byte	0x00, 0xf0, 0x61, 0x03


	//----- nvinfo : EIATTR_SPARSE_MMA_MASK
	.align		4
.L_3556:
        /*0068*/ 	.byte	0x03, 0x50
        /*006a*/ 	.short	0x0000


	//----- nvinfo : EIATTR_MAXREG_COUNT
	.align		4
        /*006c*/ 	.byte	0x03, 0x1b
        /*006e*/ 	.short	0x0040


	//----- nvinfo : EIATTR_NUM_BARRIERS
	.align		4
        /*0070*/ 	.byte	0x02, 0x4c
        /*0072*/ 	.byte	0x01
	.zero		1


	//----- nvinfo : EIATTR_MERCURY_ISA_VERSION
	.align		4
        /*0074*/ 	.byte	0x03, 0x5f
        /*0076*/ 	.short	0x0101


	//----- nvinfo : EIATTR_VRC_CTA_INIT_COUNT
	.align		4
        /*0078*/ 	.byte	0x02, 0x4a
	.zero		1
	.zero		1


	//----- nvinfo : EIATTR_EXIT_INSTR_OFFSETS
	.align		4
        /*007c*/ 	.byte	0x04, 0x1c
        /*007e*/ 	.short	(.L_3558 - .L_3557)


	//   ....[0]....
.L_3557:
        /*0080*/ 	.word	0x000007f0


	//   ....[1]....
        /*0084*/ 	.word	0x00007e50


	//----- nvinfo : EIATTR_MAX_THREADS
	.align		4
.L_3558:
        /*0088*/ 	.byte	0x04, 0x05
        /*008a*/ 	.short	(.L_3560 - .L_3559)
.L_3559:
        /*008c*/ 	.word	0x00000100
        /*0090*/ 	.word	0x00000001
        /*0094*/ 	.word	0x00000001


	//----- nvinfo : EIATTR_CRS_STACK_SIZE
	.align		4
.L_3560:
        /*0098*/ 	.byte	0x04, 0x1e
        /*009a*/ 	.short	(.L_3562 - .L_3561)
.L_3561:
        /*009c*/ 	.word	0x00000000


	//----- nvinfo : EIATTR_CBANK_PARAM_SIZE
	.align		4
.L_3562:
        /*00a0*/ 	.byte	0x03, 0x19
        /*00a2*/ 	.short	0x02a8


	//----- nvinfo : EIATTR_PARAM_CBANK
	.align		4
        /*00a4*/ 	.byte	0x04, 0x0a
        /*00a6*/ 	.short	(.L_3564 - .L_3563)
	.align		4
.L_3563:
        /*00a8*/ 	.word	index@(.nv.constant0._ZN2at6native43_GLOBAL__N__7cc8d1ed_10_Dropout_cu_0e96ed3820fused_dropout_kernelIN3c104HalfEfjLin1ELi1EbEEvNS_4cuda6detail10TensorInfoIKT_T1_EENS7_IS8_SA_EENS7_IT4_SA_EESA_T0_NS_15PhiloxCudaStateE)
        /*00ac*/ 	.short	0x0380
        /*00ae*/ 	.short	0x02a8


	//----- nvinfo : EIATTR_SW_WAR
	.align		4
.L_3564:
        /*00b0*/ 	.byte	0x04, 0x36
        /*00b2*/ 	.short	(.L_3566 - .L_3565)
.L_3565:
        /*00b4*/ 	.word	0x00000008
.L_3566:


//--------------------- .nv.info._ZN2at6native43_GLOBAL__N__7cc8d1ed_10_Dropout_cu_0e96ed3820fused_dropout_kernelIN3c104HalfEfjLi1ELi1EbEEvNS_4cuda6detail10TensorInfoIKT_T1_EENS7_IS8_SA_EENS7_IT4_SA_EESA_T0_NS_15PhiloxCudaStateE --------------------------
	.section	.nv.info._ZN2at6native43_GLOBAL__N__7cc8d1ed_10_Dropout_cu_0e96ed3820fused_dropout_kernelIN3c104HalfEfjLi1ELi1EbEEvNS_4cuda6detail10TensorInfoIKT_T1_EENS7_IS8_SA_EENS7_IT4_SA_EESA_T0_NS_15PhiloxCudaStateE,"",@"SHT_CUDA_INFO"
	.sectionflags	@""
	.align	4


	//----- nvinfo : EIATTR_CUDA_API_VERSION
	.align		4
        /*0000*/ 	.byte	0x04, 0x37
        /*0002*/ 	.short	(.L_3568 - .L_3567)
.L_3567:
        /*0004*/ 	.word	0x00000082


	//----- nvinfo : EIATTR_KPARAM_INFO
	.align		4
.L_3568:
        /*0008*/ 	.byte	0x04, 0x17
        /*000a*/ 	.short	(.L_3570 - .L_3569)
.L_3569:
        /*000c*/ 	.word	0x00000000
        /*0010*/ 	.short	0x0005
        /*0012*/ 	.short	0x0290
        /*0014*/ 	.byte	0x00, 0xf0, 0x61, 0x00


	//----- nvinfo : EIATTR_KPARAM_INFO
	.align		4
.L_3570:
        /*0018*/ 	.byte	0x04, 0x17
        /*001a*/ 	.short	(.L_3572 - .L_3571)
.L_3571:
        /*001c*/ 	.word	0x00000000
        /*0020*/ 	.short	0x0004
        /*0022*/ 	.short	0x028c
        /*0024*/ 	.byte	0x00, 0xf0, 0x11, 0x00


	//----- nvinfo : EIATTR_KPARAM_INFO
	.align		4
.L_3572:
        /*0028*/ 	.byte	0x04, 0x17
        /*002a*/ 	.short	(.L_3574 - .L_3573)
.L_3573:
        /*002c*/ 	.word	0x00000000
        /*0030*/ 	.short	0x0003
        /*0032*/ 	.short	0x0288
        /*0034*/ 	.byte	0x00, 0xf0, 0x11, 0x00


	//----- nvinfo : EIATTR_KPARAM_INFO
	.align		4
.L_3574:
        /*0038*/ 	.byte	0x04, 0x17
        /*003a*/ 	.short	(.L_3576 - .L_3575)
.L_3575:
        /*003c*/ 	.word	0x00000000
        /*0040*/ 	.short	0x0002
        /*0042*/ 	.short	0x01b0
        /*0044*/ 	.byte	0x00, 0xf0, 0x61, 0x03


	//----- nvinfo : EIATTR_KPARAM_INFO
	.align		4
.L_3576:
        /*0048*/ 	.byte	0x04, 0x17
        /*004a*/ 	.short	(.L_3578 - .L_3577)
.L_3577:
        /*004c*/ 	.word	0x00000000
        /*0050*/ 	.short	0x0001
        /*0052*/ 	.short	0x00d8
        /*0054*/ 	.byte	0x00, 0xf0, 0x61, 0x03


	//----- nvinfo : EIATTR_KPARAM_INFO
	.align		4
.L_3578:
        /*0058*/ 	.byte	0x04, 0x17
        /*005a*/ 	.short	(.L_3580 - .L_3579)
.L_3579:
        /*005c*/ 	.word	0x00000000
        /*0060*/ 	.short	0x0000
        /*0062*/ 	.short	0x0000
        /*0064*/ 	.byte	0x00, 0xf0, 0x61, 0x03


	//----- nvinfo : EIATTR_SPARSE_MMA_MASK
	.align		4
.L_3580:
        /*0068*/ 	.byte	0x03, 0x50
        /*006a*/ 	.short	0x0000


	//----- nvinfo : EIATTR_MAXREG_COUNT
	.align		4
        /*006c*/ 	.byte	0x03, 0x1b
        /*006e*/ 	.short	0x0040


	//----- nvinfo : EIATTR_NUM_BARRIERS
	.align		4
        /*0070*/ 	.byte	0x02, 0x4c
        /*0072*/ 	.byte	0x01
	.zero		1


	//----- nvinfo : EIATTR_MERCURY_ISA_VERSION
	.align		4
        /*0074*/ 	.byte	0x03, 0x5f
        /*0076*/ 	.short	0x0101


	//----- nvinfo : EIATTR_VRC_CTA_INIT_COUNT
	.align		4
        /*0078*/ 	.byte	0x02, 0x4a
	.zero		1
	.zero		1


	//----- nvinfo : EIATTR_EXIT_INSTR_OFFSETS
	.align		4
        /*007c*/ 	.byte	0x04, 0x1c
        /*007e*/ 	.short	(.L_3582 - .L_3581)


	//   ....[0]....
.L_3581:
        /*0080*/ 	.word	0x00000800


	//   ....[1]....
        /*0084*/ 	.word	0x00001420


	//----- nvinfo : EIATTR_MAX_THREADS
	.align		4
.L_3582:
        /*0088*/ 	.byte	0x04, 0x05
        /*008a*/ 	.short	(.L_3584 - .L_3583)
.L_3583:
        /*008c*/ 	.word	0x00000100
        /*0090*/ 	.word	0x00000001
        /*0094*/ 	.word	0x00000001


	//----- nvinfo : EIATTR_CRS_STACK_SIZE
	.align		4
.L_3584:
        /*0098*/ 	.byte	0x04, 0x1e
        /*009a*/ 	.short	(.L_3586 - .L_3585)
.L_3585:
        /*009c*/ 	.word	0x00000000


	//----- nvinfo : EIATTR_CBANK_PARAM_SIZE
	.align		4
.L_3586:
        /*00a0*/ 	.byte	0x03, 0x19
        /*00a2*/ 	.short	0x02a8


	//----- nvinfo : EIATTR_PARAM_CBANK
	.align		4
        /*00a4*/ 	.byte	0x04, 0x0a
        /*00a6*/ 	.short	(.L_3588 - .L_3587)
	.align		4
.L_3587:
        /*00a8*/ 	.word	index@(.nv.constant0._ZN2at6native43_GLOBAL__N__7cc8d1ed_10_Dropout_cu_0e96ed3820fused_dropout_kernelIN3c104HalfEfjLi1ELi1EbEEvNS_4cuda6detail10TensorInfoIKT_T1_EENS7_IS8_SA_EENS7_IT4_SA_EESA_T0_NS_15PhiloxCudaStateE)
        /*00ac*/ 	.short	0x0380
        /*00ae*/ 	.short	0x02a8


	//----- nvinfo : EIATTR_SW_WAR
	.align		4
.L_3588:
        /*00b0*/ 	.byte	0x04, 0x36
        /*00b2*/ 	.short	(.L_3590 - .L_3589)
.L_3589:
        /*00b4*/ 	.word	0x00000008
.L_3590:


//--------------------- .nv.info._ZN2at6native43_GLOBAL__N__7cc8d1ed_10_Dropout_cu_0e96ed3824fused_dropout_kernel_vecIN3c104HalfEfjLi1ELi2EbEEvNS_4cuda6detail10TensorInfoIKT_T1_EENS7_IS8_SA_EENS7_IT4_SA_EESA_T0_NS_15PhiloxCudaStateE --------------------------
	.section	.nv.info._ZN2at6native43_GLOBAL__N__7cc8d1ed_10_Dropout_cu_0e96ed3824fused_dropout_kernel_vecIN3c104HalfEfjLi1ELi2EbEEvNS_4cuda6detail10TensorInfoIKT_T1_EENS7_IS8_SA_EENS7_IT4_SA_EESA_T0_NS_15PhiloxCudaStateE,"",@"SHT_CUDA_INFO"
	.sectionflags	@""
	.align	4


	//----- nvinfo : EIATTR_CUDA_API_VERSION
	.align		4
        /*0000*/ 	.byte	0x04, 0x37
        /*0002*/ 	.short	(.L_3592 - .L_3591)
.L_3591:
        /*0004*/ 	.word	0x00000082


	//----- nvinfo : EIATTR_KPARAM_INFO
	.align		4
.L_3592:
        /*0008*/ 	.byte	0x04, 0x17
        /*000a*/ 	.short	(.L_3594 - .L_3593)
.L_3593:
        /*000c*/ 	.word	0x00000000
        /*0010*/ 	.short	0x0005
        /*0012*/ 	.short	0x0290
        /*0014*/ 	.byte	0x00, 0xf0, 0x61, 0x00


	//----- nvinfo : EIATTR_KPARAM_INFO
	.align		4
.L_3594:
        /*0018*/ 	.byte	0x04, 0x17
        /*001a*/ 	.short	(.L_3596 - .L_3595)
.L_3595:
        /*001c*/ 	.word	0x00000000
        /*0020*/ 	.short	0x0004
        /*0022*/ 	.short	0x028c
        /*0024*/ 	.byte	0x00, 0xf0, 0x11, 0x00


	//----- nvinfo : EIATTR_KPARAM_INFO
	.align		4
.L_3596:
        /*0028*/ 	.byte	0x04, 0x17
        /*002a*/ 	.short	(.L_3598 - .L_3597)
.L_3597:
        /*002c*/ 	.word	0x00000000
        /*0030*/ 	.short	0x0003
        /*0032*/ 	.short	0x0288
        /*0034*/ 	.byte	0x00, 0xf0, 0x11, 0x00


	//----- nvinfo : EIATTR_KPARAM_INFO
	.align		4
.L_3598:
        /*0038*/ 	.byte	0x04, 0x17
        /*003a*/ 	.short	(.L_3600 - .L_3599)
.L_3599:
        /*003c*/ 	.word	0x00000000
        /*0040*/ 	.short	0x0002
        /*0042*/ 	.short	0x01b0
        /*0044*/ 	.byte	0x00, 0xf0, 0x61, 0x03


	//----- nvinfo : EIATTR_KPARAM_INFO
	.align		4
.L_3600:
        /*0048*/ 	.byte	0x04, 0x17
        /*004a*/ 	.short	(.L_3602 - .L_3601)
.L_3601:
        /*004c*/ 	.word	0x00000000
        /*0050*/ 	.short	0x0001
        /*0052*/ 	.short	0x00d8
        /*0054*/ 	.byte	0x00, 0xf0, 0x61, 0x03


	//----- nvinfo : EIATTR_KPARAM_INFO
	.align		4
.L_3602:
        /*0058*/ 	.byte	0x04, 0x17
        /*005a*/ 	.short	(.L_3604 - .L_3603)
.L_3603:
        /*005c*/ 	.word	0x00000000
        /*0060*/ 	.short	0x0000
        /*0062*/ 	.short	0x0000
        /*0064*/ 	.byte	0x00, 0xf0, 0x61, 0x03


	//----- nvinfo : EIATTR_SPARSE_MMA_MASK
	.align		4
.L_3604:
        /*0068*/ 	.byte	0x03, 0x50
        /*006a*/ 	.short	0x0000


	//----- nvinfo : EIATTR_MAXREG_COUNT
	.align		4
        /*006c*/ 	.byte	0x03, 0x1b
        /*006e*/ 	.short	0x0040


	//----- nvinfo : EIATTR_NUM_BARRIERS
	.align		4
        /*0070*/ 	.byte	0x02, 0x4c
        /*0072*/ 	.byte	0x01
	.zero		1


	//----- nvinfo : EIATTR_MERCURY_ISA_VERSION
	.align		4
        /*0074*/ 	.byte	0x03, 0x5f
        /*0076*/ 	.short	0x0101


	//----- nvinfo : EIATTR_VRC_CTA_INIT_COUNT
	.align		4
        /*0078*/ 	.byte	0x02, 0x4a
	.zero		1
	.zero		1


	//----- nvinfo : EIATTR_EXIT_INSTR_OFFSETS
	.align		4
        /*007c*/ 	.byte	0x04, 0x1c
        /*007e*/ 	.short	(.L_3606 - .L_3605)


	//   ....[0]....
.L_3605:
        /*0080*/ 	.word	0x00000150


	//   ....[1]....
        /*0084*/ 	.word	0x00000d60


	//----- nvinfo : EIATTR_MAX_THREADS
	.align		4
.L_3606:
        /*0088*/ 	.byte	0x04, 0x05
        /*008a*/ 	.short	(.L_3608 - .L_3607)
.L_3607:
        /*008c*/ 	.word	0x00000100
        /*0090*/ 	.word	0x00000001
        /*0094*/ 	.word	0x00000001


	//----- nvinfo : EIATTR_CRS_STACK_SIZE
	.align		4
.L_3608:
        /*0098*/ 	.byte	0x04, 0x1e
        /*009a*/ 	.short	(.L_3610 - .L_3609)
.L_3609:
        /*009c*/ 	.word	0x00000000


	//----- nvinfo : EIATTR_CBANK_PARAM_SIZE
	.align		4
.L_3610:
        /*00a0*/ 	.byte	0x03, 0x19
        /*00a2*/ 	.short	0x02a8


	//----- nvinfo : EIATTR_PARAM_CBANK
	.align		4
        /*00a4*/ 	.byte	0x04, 0x0a
        /*00a6*/ 	.short	(.L_3612 - .L_3611)
	.align		4
.L_3611:
        /*00a8*/ 	.word	index@(.nv.constant0._ZN2at6native43_GLOBAL__N__7cc8d1ed_10_Dropout_cu_0e96ed3824fused_dropout_kernel_vecIN3c104HalfEfjLi1ELi2EbEEvNS_4cuda6detail10TensorInfoIKT_T1_EENS7_IS8_SA_EENS7_IT4_SA_EESA_T0_NS_15PhiloxCudaStateE)
        /*00ac*/ 	.short	0x0380
        /*00ae*/ 	.short	0x02a8


	//----- nvinfo : EIATTR_SW_WAR
	.align		4
.L_3612:
        /*00b0*/ 	.byte	0x04, 0x36
        /*00b2*/ 	.short	(.L_3614 - .L_3613)
.L_3613:
        /*00b4*/ 	.word	0x00000008
.L_3614:


//--------------------- .nv.info._ZN2at6native43_GLOBAL__N__7cc8d1ed_10_Dropout_cu_0e96ed3824fused_dropout_kernel_vecIN3c104HalfEfjLi1ELi4EbEEvNS_4cuda6detail10TensorInfoIKT_T1_EENS7_IS8_SA_EENS7_IT4_SA_EESA_T0_NS_15PhiloxCudaStateE --------------------------
	.section	.nv.info._ZN2at6native43_GLOBAL__N__7cc8d1ed_10_Dropout_cu_0e96ed3824fused_dropout_kernel_vecIN3c104HalfEfjLi1ELi4EbEEvNS_4cuda6detail10TensorInfoIKT_T1_EENS7_IS8_SA_EENS7_IT4_SA_EESA_T0_NS_15PhiloxCudaStateE,"",@"SHT_CUDA_INFO"
	.sectionflags	@""
	.align	4


	//----- nvinfo : EIATTR_CUDA_API_VERSION
	.align		4
        /*0000*/ 	.byte	0x04, 0x37
        /*0002*/ 	.short	(.L_3616 - .L_3615)
.L_3615:
        /*0004*/ 	.word	0x00000082


	//----- nvinfo : EIATTR_KPARAM_INFO
	.align		4
.L_3616:
        /*0008*/ 	.byte	0x04, 0x17
        /*000a*/ 	.short	(.L_3618 - .L_3617)
.L_3617:
        /*000c*/ 	.word	0x00000000
        /*0010*/ 	.short	0x0005
        /*0012*/ 	.short	0x0290
        /*0014*/ 	.byte	0x00, 0xf0, 0x61, 0x00


	//----- nvinfo : EIATTR_KPARAM_INFO
	.align		4
.L_3618:
        /*0018*/ 	.byte	0x04, 0x17
        /*001a*/ 	.short	(.L_3620 - .L_3619)
.L_3619:
        /*001c*/ 	.word	0x00000000
        /*0020*/ 	.short	0x0004
        /*0022*/ 	.short	0x028c
        /*0024*/ 	.byte	0x00, 0xf0, 0x11, 0x00


	//----- nvinfo : EIATTR_KPARAM_INFO
	.align		4
.L_3620:
        /*0028*/ 	.byte	0x04, 0x17
        /*002a*/ 	.short	(.L_3622 - .L_3621)
.L_3621:
        /*002c*/ 	.word	0x00000000
        /*0030*/ 	.short	0x0003
        /*0032*/ 	.short	0x0288
        /*0034*/ 	.byte	0x00, 0xf0, 0x11, 0x00


	//----- nvinfo : EIATTR_KPARAM_INFO
	.align		4
.L_3622:
        /*0038*/ 	.byte	0x04, 0x17
        /*003a*/ 	.short	(.L_3624 - .L_3623)
.L_3623:
        /*003c*/ 	.word	0x00000000
        /*0040*/ 	.short	0x0002
        /*0042*/ 	.short	0x01b0
        /*0044*/ 	.byte	0x00, 0xf0, 0x61, 0x03


	//----- nvinfo : EIATTR_KPARAM_INFO
	.align		4
.L_3624:
        /*0048*/ 	.byte	0x04, 0x17
        /*004a*/ 	.short	(.L_3626 - .L_3625)
.L_3625:
        /*004c*/ 	.word	0x00000000
        /*0050*/ 	.short	0x0001
        /*0052*/ 	.short	0x00d8
        /*0054*/ 	.byte	0x00, 0xf0, 0x61, 0x03


	//----- nvinfo : EIATTR_KPARAM_INFO
	.align		4
.L_3626:
        /*0058*/ 	.byte	0x04, 0x17
        /*005a*/ 	.short	(.L_3628 - .L_3627)
.L_3627:
        /*005c*/ 	.word	0x00000000
        /*0060*/ 	.short	0x0000
        /*0062*/ 	.short	0x0000
        /*0064*/ 	.byte	0x00, 0xf0, 0x61, 0x03


	//----- nvinfo : EIATTR_SPARSE_MMA_MASK
	.align		4
.L_3628:
        /*0068*/ 	.byte	0x03, 0x50
        /*006a*/ 	.short	0x0000


	//----- nvinfo : EIATTR_MAXREG_COUNT
	.align		4
        /*006c*/ 	.byte	0x03, 0x1b
        /*006e*/ 	.short	0x0040


	//----- nvinfo : EIATTR_NUM_BARRIERS
	.align		4
        /*0070*/ 	.byte	0x02, 0x4c
        /*0072*/ 	.byte	0x01
	.zero		1


	//----- nvinfo : EIATTR_MERCURY_ISA_VERSION
	.align		4
        /*0074*/ 	.byte	0x03, 0x5f
        /*0076*/ 	.short	0x0101


	//----- nvinfo : EIATTR_VRC_CTA_INIT_COUNT
	.align		4
        /*0078*/ 	.byte	0x02, 0x4a
	.zero		1
	.zero		1


	//----- nvinfo : EIATTR_EXIT_INSTR_OFFSETS
	.align		4
        /*007c*/ 	.byte	0x04, 0x1c
        /*007e*/ 	.short	(.L_3630 - .L_3629)


	//   ....[0]....
.L_3629:
        /*0080*/ 	.word	0x00000180


	//   ....[1]....
        /*0084*/ 	.word	0x00000f80


	//----- nvinfo : EIATTR_MAX_THREADS
	.align		4
.L_3630:
        /*0088*/ 	.byte	0x04, 0x05
        /*008a*/ 	.short	(.L_3632 - .L_3631)
.L_3631:
        /*008c*/ 	.word	0x00000100
        /*0090*/ 	.word	0x00000001
        /*0094*/ 	.word	0x00000001


	//----- nvinfo : EIATTR_CRS_STACK_SIZE
	.align		4
.L_3632:
        /*0098*/ 	.byte	0x04, 0x1e
        /*009a*/ 	.short	(.L_3634 - .L_3633)
.L_3633:
        /*009c*/ 	.word	0x00000000


	//----- nvinfo : EIATTR_CBANK_PARAM_SIZE
	.align		4
.L_3634:
        /*00a0*/ 	.byte	0x03, 0x19
        /*00a2*/ 	.short	0x02a8


	//----- nvinfo : EIATTR_PARAM_CBANK
	.align		4
        /*00a4*/ 	.byte	0x04, 0x0a
        /*00a6*/ 	.short	(.L_3636 - .L_3635)
	.align		4
.L_3635:
        /*00a8*/ 	.word	index@(.nv.constant0._ZN2at6native43_GLOBAL__N__7cc8d1ed_10_Dropout_cu_0e96ed3824fused_dropout_kernel_vecIN3c104HalfEfjLi1ELi4EbEEvNS_4cuda6detail10TensorInfoIKT_T1_EENS7_IS8_SA_EENS7_IT4_SA_EESA_T0_NS_15PhiloxCudaStateE)
        /*00ac*/ 	.short	0x0380
        /*00ae*/ 	.short	0x02a8


	//----- nvinfo : EIATTR_SW_WAR
	.align		4
.L_3636:
        /*00b0*/ 	.byte	0x04, 0x36
        /*00b2*/ 	.short	(.L_3638 - .L_3637)
.L_3637:
        /*00b4*/ 	.word	0x00000008
.L_3638:


//--------------------- .nv.info._ZN2at6native43_GLOBAL__N__7cc8d1ed_10_Dropout_cu_0e96ed3824fused_dropout_kernel_vecIN3c104HalfEfjLi1ELi8EbEEvNS_4cuda6detail10TensorInfoIKT_T1_EENS7_IS8_SA_EENS7_IT4_SA_EESA_T0_NS_15PhiloxCudaStateE --------------------------
	.section	.nv.info._ZN2at6native43_GLOBAL__N__7cc8d1ed_10_Dropout_cu_0e96ed3824fused_dropout_kernel_vecIN3c104HalfEfjLi1ELi8EbEEvNS_4cuda6detail10TensorInfoIKT_T1_EENS7_IS8_SA_EENS7_IT4_SA_EESA_T0_NS_15PhiloxCudaStateE,"",@"SHT_CUDA_INFO"
	.sectionflags	@""
	.align	4


	//----- nvinfo : EIATTR_CUDA_API_VERSION
	.align		4
        /*0000*/ 	.byte	0x04, 0x37
        /*0002*/ 	.short	(.L_3640 - .L_3639)
.L_3639:
        /*0004*/ 	.word	0x00000082


	//----- nvinfo : EIATTR_KPARAM_INFO
	.align		4
.L_3640:
        /*0008*/ 	.byte	0x04, 0x17
        /*000a*/ 	.short	(.L_3642 - .L_3641)
.L_3641:
        /*000c*/ 	.word	0x00000000
        /*0010*/ 	.short	0x0005
        /*0012*/ 	.short	0x0290
        /*0014*/ 	.byte	0x00, 0xf0, 0x61, 0x00


	//----- nvinfo : EIATTR_KPARAM_INFO
	.align		4
.L_3642:
        /*0018*/ 	.byte	0x04, 0x17
        /*001a*/ 	.short	(.L_3644 - .L_3643)
.L_3643:
        /*001c*/ 	.word	0x00000000
        /*0020*/ 	.short	0x0004
        /*0022*/ 	.short	0x028c
        /*0024*/ 	.byte	0x00, 0xf0, 0x11, 0x00


	//----- nvinfo : EIATTR_KPARAM_INFO
	.align		4
.L_3644:
        /*0028*/ 	.byte	0x04, 0x17
        /*002a*/ 	.short	(.L_3646 - .L_3645)
.L_3645:
        /*002c*/ 	.word	0x00000000
        /*0030*/ 	.short	0x0003
        /*0032*/ 	.short	0x0288
        /*0034*/ 	.byte	0x00, 0xf0, 0x11, 0x00


	//----- nvinfo : EIATTR_KPARAM_INFO
	.align		4
.L_3646:
        /*0038*/ 	.byte	0x04, 0x17
        /*003a*/ 	.short	(.L_3648 - .L_3647)
.L_3647:
        /*003c*/ 	.word	0x00000000
        /*0040*/ 	.short	0x0002
        /*0042*/ 	.short	0x01b0
        /*0044*/ 	.byte	0x00, 0xf0, 0x61, 0x03


	//----- nvinfo : EIATTR_KPARAM_INFO
	.align		4
.L_3648:
        /*0048*/ 	.byte	0x04, 0x17
        /*004a*/ 	.short	(.L_3650 - .L_3649)
.L_3649:
        /*004c*/ 	.word	0x00000000
        /*0050*/ 	.short	0x0001
        /*0052*/ 	.short	0x00d8
        /*0054*/ 	.byte	0x00, 0xf0, 0x61, 0x03


	//----- nvinfo : EIATTR_KPARAM_INFO
	.align		4
.L_3650:
        /*0058*/ 	.byte	0x04, 0x17
        /*005a*/ 	.short	(.L_3652 - .L_3651)
.L_3651:
        /*005c*/ 	.word	0x00000000
        /*0060*/ 	.short	0x0000
        /*0062*/ 	.short	0x0000
        /*0064*/ 	.byte	0x00, 0xf0, 0x61, 0x03


	//----- nvinfo : EIATTR_SPARSE_MMA_MASK
	.align		4
.L_3652:
        /*0068*/ 	.byte	0x03, 0x50
        /*006a*/ 	.short	0x0000


	//----- nvinfo : EIATTR_MAXREG_COUNT
	.align		4
        /*006c*/ 	.byte	0x03, 0x1b
        /*006e*/ 	.short	0x0040


	//----- nvinfo : EIATTR_NUM_BARRIERS
	.align		4
        /*0070*/ 	.byte	0x02, 0x4c
        /*0072*/ 	.byte	0x01
	.zero		1


	//----- nvinfo : EIATTR_MERCURY_ISA_VERSION
	.align		4
        /*0074*/ 	.byte	0x03, 0x5f
        /*0076*/ 	.short	0x0101


	//----- nvinfo : EIATTR_VRC_CTA_INIT_COUNT
	.align		4
        /*0078*/ 	.byte	0x02, 0x4a
	.zero		1
	.zero		1


	//----- nvinfo : EIATTR_EXIT_INSTR_OFFSETS
	.align		4
        /*007c*/ 	.byte	0x04, 0x1c
        /*007e*/ 	.short	(.L_3654 - .L_3653)


	//   ....[0]....
.L_3653:
        /*0080*/ 	.word	0x000001a0


	//   ....[1]....
        /*0084*/ 	.word	0x00001660


	//----- nvinfo : EIATTR_MAX_THREADS
	.align		4
.L_3654:
        /*0088*/ 	.byte	0x04, 0x05
        /*008a*/ 	.short	(.L_3656 - .L_3655)
.L_3655:
        /*008c*/ 	.word	0x00000100
        /*0090*/ 	.word	0x00000001
        /*0094*/ 	.word	0x00000001


	//----- nvinfo : EIATTR_CRS_STACK_SIZE
	.align		4
.L_3656:
        /*0098*/ 	.byte	0x04, 0x1e
        /*009a*/ 	.short	(.L_3658 - .L_3657)
.L_3657:
        /*009c*/ 	.word	0x00000000


	//----- nvinfo : EIATTR_CBANK_PARAM_SIZE
	.align		4
.L_3658:
        /*00a0*/ 	.byte	0x03, 0x19
        /*00a2*/ 	.short	0x02a8


	//----- nvinfo : EIATTR_PARAM_CBANK
	.align		4
        /*00a4*/ 	.byte	0x04, 0x0a
        /*00a6*/ 	.short	(.L_3660 - .L_3659)
	.align		4
.L_3659:
        /*00a8*/ 	.word	index@(.nv.constant0._ZN2at6native43_GLOBAL__N__7cc8d1ed_10_Dropout_cu_0e96ed3824fused_dropout_kernel_vecIN3c104HalfEfjLi1ELi8EbEEvNS_4cuda6detail10TensorInfoIKT_T1_EENS7_IS8_SA_EENS7_IT4_SA_EESA_T0_NS_15PhiloxCudaStateE)
        /*00ac*/ 	.short	0x0380
        /*00ae*/ 	.short	0x02a8


	//----- nvinfo : EIATTR_SW_WAR
	.align		4
.L_3660:
        /*00b0*/ 	.byte	0x04, 0x36
        /*00b2*/ 	.short	(.L_3662 - .L_3661)
.L_3661:
        /*00b4*/ 	.word	0x00000008
.L_3662:


//--------------------- .nv.info._ZN2at6native43_GLOBAL__N__7cc8d1ed_10_Dropout_cu_0e96ed3824fused_dropout_kernel_vecIN3c104HalfEfjLi1ELi16EbEEvNS_4cuda6detail10TensorInfoIKT_T1_EENS7_IS8_SA_EENS7_IT4_SA_EESA_T0_NS_15PhiloxCudaStateE --------------------------
	.section	.nv.info._ZN2at6native43_GLOBAL__N__7cc8d1ed_10_Dropout_cu_0e96ed3824fused_dropout_kernel_vecIN3c104HalfEfjLi1ELi16EbEEvNS_4cuda6detail10TensorInfoIKT_T1_EENS7_IS8_SA_EENS7_IT4_SA_EESA_T0_NS_15PhiloxCudaStateE,"",@"SHT_CUDA_INFO"
	.sectionflags	@""
	.align	4


	//----- nvinfo : EIATTR_CUDA_API_VERSION
	.align		4
        /*0000*/ 	.byte	0x04, 0x37
        /*0002*/ 	.short	(.L_3664 - .L_3663)
.L_3663:
        /*0004*/ 	.word	0x00000082


	//----- nvinfo : EIATTR_KPARAM_INFO
	.align		4
.L_3664:
        /*0008*/ 	.byte	0x04, 0x17
        /*000a*/ 	.short	(.L_3666 - .L_3665)
.L_3665:
        /*000c*/ 	.word	0x00000000
        /*0010*/ 	.short	0x0005
        /*0012*/ 	.short	0x0290
        /*0014*/ 	.byte	0x00, 0xf0, 0x61, 0x00


	//----- nvinfo : EIATTR_KPARAM_INFO
	.align		4
.L_3666:
        /*0018*/ 	.byte	0x04, 0x17
        /*001a*/ 	.short	(.L_3668 - .L_3667)
.L_3667:
        /*001c*/ 	.word	0x00000000
        /*0020*/ 	.short	0x0004
        /*0022*/ 	.short	0x028c
        /*0024*/ 	.byte	0x00, 0xf0, 0x11, 0x00


	//----- nvinfo : EIATTR_KPARAM_INFO
	.align		4
.L_3668:
        /*0028*/ 	.byte	0x04, 0x17
        /*002a*/ 	.short	(.L_3670 - .L_3669)
.L_3669:
        /*002c*/ 	.word	0x00000000
        /*0030*/ 	.short	0x0003
        /*0032*/ 	.short	0x0288
        /*0034*/ 	.byte	0x00, 0xf0, 0x11, 0x00


	//----- nvinfo : EIATTR_KPARAM_INFO
	.align		4
.L_3670:
        /*0038*/ 	.byte	0x04, 0x17
        /*003a*/ 	.short	(.L_3672 - .L_3671)
.L_3671:
        /*003c*/ 	.word	0x00000000
        /*0040*/ 	.short	0x0002
        /*0042*/ 	.short	0x01b0
        /*0044*/ 	.byte	0x00, 0xf0, 0x61, 0x03


	//----- nvinfo : EIATTR_KPARAM_INFO
	.align		4
.L_3672:
        /*0048*/ 	.byte	0x04, 0x17
        /*004a*/ 	.short	(.L_3674 - .L_3673)
.L_3673:
        /*004c*/ 	.word	0x00000000
        /*0050*/ 	.short	0x0001
        /*0052*/ 	.short	0x00d8
        /*0054*/ 	.byte	0x00, 0xf0, 0x61, 0x03


	//----- nvinfo : EIATTR_KPARAM_INFO
	.align		4
.L_3674:
        /*0058*/ 	.byte	0x04, 0x17
        /*005a*/ 	.short	(.L_3676 - .L_3675)
.L_3675:
        /*005c*/ 	.word	0x00000000
        /*0060*/ 	.short	0x0000
        /*0062*/ 	.short	0x0000
        /*0064*/ 	.byte	0x00, 0xf0, 0x61, 0x03


	//----- nvinfo : EIATTR_SPARSE_MMA_MASK
	.align		4
.L_3676:
        /*0068*/ 	.byte	0x03, 0x50
        /*006a*/ 	.short	0x0000


	//----- nvinfo : EIATTR_MAXREG_COUNT
	.align		4
        /*006c*/ 	.byte	0x03, 0x1b
        /*006e*/ 	.short	0x0040


	//----- nvinfo : EIATTR_NUM_BARRIERS
	.align		4
        /*0070*/ 	.byte	0x02, 0x4c
        /*0072*/ 	.byte	0x01
	.zero		1


	//----- nvinfo : EIATTR_MERCURY_ISA_VERSION
	.align		4
        /*0074*/ 	.byte	0x03, 0x5f
        /*0076*/ 	.short	0x0101


	//----- nvinfo : EIATTR_VRC_CTA_INIT_COUNT
	.align		4
        /*0078*/ 	.byte	0x02, 0x4a
	.zero		1
	.zero		1


	//----- nvinfo : EIATTR_EXIT_INSTR_OFFSETS
	.align		4
        /*007c*/ 	.byte	0x04, 0x1c
        /*007e*/ 	.short	(.L_3678 - .L_3677)


	//   ....[0]....
.L_3677:
        /*0080*/ 	.word	0x000001a0


	//   ....[1]....
        /*0084*/ 	.word	0x00002410


	//----- nvinfo : EIATTR_MAX_THREADS
	.align		4
.L_3678:
        /*0088*/ 	.byte	0x04, 0x05
        /*008a*/ 	.short	(.L_3680 - .L_3679)
.L_3679:
        /*008c*/ 	.word	0x00000100
        /*0090*/ 	.word	0x00000001
        /*0094*/ 	.word	0x00000001


	//----- nvinfo : EIATTR_CRS_STACK_SIZE
	.align		4
.L_3680:
        /*0098*/ 	.byte	0x04, 0x1e
        /*009a*/ 	.short	(.L_3682 - .L_3681)
.L_3681:
        /*009c*/ 	.word	0x00000000


	//----- nvinfo : EIATTR_CBANK_PARAM_SIZE
	.align		4
.L_3682:
        /*00a0*/ 	.byte	0x03, 0x19
        /*00a2*/ 	.short	0x02a8


	//----- nvinfo : EIATTR_PARAM_CBANK
	.align		4
        /*00a4*/ 	.byte	0x04, 0x0a
        /*00a6*/ 	.short	(.L_3684 - .L_3683)
	.align		4
.L_3683:
        /*00a8*/ 	.word	index@(.nv.constant0._ZN2at6native43_GLOBAL__N__7cc8d1ed_10_Dropout_cu_0e96ed3824fused_dropout_kernel_vecIN3c104HalfEfjLi1ELi16EbEEvNS_4cuda6detail10TensorInfoIKT_T1_EENS7_IS8_SA_EENS7_IT4_SA_EESA_T0_NS_15PhiloxCudaStateE)
        /*00ac*/ 	.short	0x0380
        /*00ae*/ 	.short	0x02a8


	//----- nvinfo : EIATTR_SW_WAR
	.align		4
.L_3684:
        /*00b0*/ 	.byte	0x04, 0x36
        /*00b2*/ 	.short	(.L_3686 - .L_3685)
.L_3685:
        /*00b4*/ 	.word	0x00000008
.L_3686:


//--------------------- .nv.info._ZN2at6native43_GLOBAL__N__7cc8d1ed_10_Dropout_cu_0e96ed3820fused_dropout_kernelIffjLin1ELin1EbEEvNS_4cuda6detail10TensorInfoIKT_T1_EENS5_IS6_S8_EENS5_IT4_S8_EES8_T0_NS_15PhiloxCudaStateE --------------------------
	.section	.nv.info._ZN2at6native43_GLOBAL__N__7cc8d1ed_10_Dropout_cu_0e96ed3820fused_dropout_kernelIffjLin1ELin1EbEEvNS_4cuda6detail10TensorInfoIKT_T1_EENS5_IS6_S8_EENS5_IT4_S8_EES8_T0_NS_15PhiloxCudaStateE,"",@"SHT_CUDA_INFO"
	.sectionflags	@""
	.align	4


	//----- nvinfo : EIATTR_CUDA_API_VERSION
	.align		4
        /*0000*/ 	.byte	0x04, 0x37
        /*0002*/ 	.short	(.L_3688 - .L_3687)
.L_3687:
        /*0004*/ 	.word	0x00000082


	//----- nvinfo : EIATTR_KPARAM_INFO
	.align		4
.L_3688:
        /*0008*/ 	.byte	0x04, 0x17
        /*000a*/ 	.short	(.L_3690 - .L_3689)
.L_3689:
        /*000c*/ 	.word	0x00000000
        /*0010*/ 	.short	0x0005
        /*0012*/ 	.short	0x0290
        /*0014*/ 	.byte	0x00, 0xf0, 0x61, 0x00


	//----- nvinfo : EIATTR_KPARAM_INFO
	.align		4
.L_3690:
        /*0018*/ 	.byte	0x04, 0x17
        /*001a*/ 	.short	(.L_3692 - .L_3691)
.L_3691:
        /*001c*/ 	.word	0x00000000
        /*0020*/ 	.short	0x0004
        /*0022*/ 	.short	0x028c
        /*0024*/ 	.byte	0x00, 0xf0, 0x11, 0x00


	//----- nvinfo : EIATTR_KPARAM_INFO
	.align		4
.L_3692:
        /*0028*/ 	.byte	0x04, 0x17
        /*002a*/ 	.short	(.L_3694 - .L_3693)
.L_3693:
        /*002c*/ 	.word	0x00000000
        /*0030*/ 	.short	0x0003
        /*0032*/ 	.short	0x0288
        /*0034*/ 	.byte	0x00, 0xf0, 0x11, 0x00


	//----- nvinfo : EIATTR_KPARAM_INFO
	.align		4
.L_3694:
        /*0038*/ 	.byte	0x04, 0x17
        /*003a*/ 	.short	(.L_3696 - .L_3695)
.L_3695:
        /*003c*/ 	.word	0x00000000
        /*0040*/ 	.short	0x0002
        /*0042*/ 	.short	0x01b0
        /*0044*/ 	.byte	0x00, 0xf0, 0x61, 0x03


	//----- nvinfo : EIATTR_KPARAM_INFO
	.align		4
.L_3696:
        /*0048*/ 	.byte	0x04, 0x17
        /*004a*/ 	.short	(.L_3698 - .L_3697)
.L_3697:
        /*004c*/ 	.word	0x00000000
        /*0050*/ 	.short	0x0001
        /*0052*/ 	.short	0x00d8
        /*0054*/ 	.byte	0x00, 0xf0, 0x61, 0x03


	//----- nvinfo : EIATTR_KPARAM_INFO
	.align		4
.L_3698:
        /*0058*/ 	.byte	0x04, 0x17
        /*005a*/ 	.short	(.L_3700 - .L_3699)
.L_3699:
        /*005c*/ 	.word	0x00000000
        /*0060*/ 	.short	0x0000
        /*0062*/ 	.short	0x0000
        /*0064*/ 	.byte	0x00, 0xf0, 0x61, 0x03


	//----- nvinfo : EIATTR_SPARSE_MMA_MASK
	.align		4
.L_3700:
        /*0068*/ 	.byte	0x03, 0x50
        /*006a*/ 	.short	0x0000


	//----- nvinfo : EIATTR_MAXREG_COUNT
	.align		4
        /*006c*/ 	.byte	0x03, 0x1b
        /*006e*/ 	.short	0x0040


	//----- nvinfo : EIATTR_NUM_BARRIERS
	.align		4
        /*0070*/ 	.byte	0x02, 0x4c
        /*0072*/ 	.byte	0x01
	.zero		1


	//----- nvinfo : EIATTR_MERCURY_ISA_VERSION
	.align		4
        /*0074*/ 	.byte	0x03, 0x5f
        /*0076*/ 	.short	0x0101


	//----- nvinfo : EIATTR_VRC_CTA_INIT_COUNT
	.align		4
        /*0078*/ 	.byte	0x02, 0x4a
	.zero		1
	.zero		1


	//----- nvinfo : EIATTR_EXIT_INSTR_OFFSETS
	.align		4
        /*007c*/ 	.byte	0x04, 0x1c
        /*007e*/ 	.short	(.L_3702 - .L_3701)


	//   ....[0]....
.L_3701:
        /*0080*/ 	.word	0x000007c0


	//   ....[1]....
        /*0084*/ 	.word	0x0000e7f0


	//----- nvinfo : EIATTR_MAX_THREADS
	.align		4
.L_3702:
        /*0088*/ 	.byte	0x04, 0x05
        /*008a*/ 	.short	(.L_3704 - .L_3703)
.L_3703:
        /*008c*/ 	.word	0x00000100
        /*0090*/ 	.word	0x00000001
        /*0094*/ 	.word	0x00000001


	//----- nvinfo : EIATTR_CRS_STACK_SIZE
	.align		4
.L_3704:
        /*0098*/ 	.byte	0x04, 0x1e
        /*009a*/ 	.short	(.L_3706 - .L_3705)
.L_3705:
        /*009c*/ 	.word	0x00000000


	//----- nvinfo : EIATTR_CBANK_PARAM_SIZE
	.align		4
.L_3706:
        /*00a0*/ 	.byte	0x03, 0x19
        /*00a2*/ 	.short	0x02a8


	//----- nvinfo : EIATTR_PARAM_CBANK
	.align		4
        /*00a4*/ 	.byte	0x04, 0x0a
        /*00a6*/ 	.short	(.L_3708 - .L_3707)
	.align		4
.L_3707:
        /*00a8*/ 	.word	index@(.nv.constant0._ZN2at6native43_GLOBAL__N__7cc8d1ed_10_Dropout_cu_0e96ed3820fused_dropout_kernelIffjLin1ELin1EbEEvNS_4cuda6detail10TensorInfoIKT_T1_EENS5_IS6_S8_EENS5_IT4_S8_EES8_T0_NS_15PhiloxCudaStateE)
        /*00ac*/ 	.short	0x0380
        /*00ae*/ 	.short	0x02a8


	//----- nvinfo : EIATTR_SW_WAR
	.align		4
.L_3708:
        /*00b0*/ 	.byte	0x04, 0x36
        /*00b2*/ 	.short	(.L_3710 - .L_3709)
.L_3709:
        /*00b4*/ 	.word	0x00000008
.L_3710:


//--------------------- .nv.info._ZN2at6native43_GLOBAL__N__7cc8d1ed_10_Dropout_cu_0e96ed3820fused_dropout_kernelIffjLin1ELi1EbEEvNS_4cuda6detail10TensorInfoIKT_T1_EENS5_IS6_S8_EENS5_IT4_S8_EES8_T0_NS_15PhiloxCudaStateE --------------------------
	.section	.nv.info._ZN2at6native43_GLOBAL__N__7cc8d1ed_10_Dropout_cu_0e96ed3820fused_dropout_kernelIffjLin1ELi1EbEEvNS_4cuda6detail10TensorInfoIKT_T1_EENS5_IS6_S8_EENS5_IT4_S8_EES8_T0_NS_15PhiloxCudaStateE,"",@"SHT_CUDA_INFO"
	.sectionflags	@""
	.align	4


	//----- nvinfo : EIATTR_CUDA_API_VERSION
	.align		4
        /*0000*/ 	.byte	0x04, 0x37
        /*0002*/ 	.short	(.L_3712 - .L_3711)
.L_3711:
        /*0004*/ 	.word	0x00000082


	//----- nvinfo : EIATTR_KPARAM_INFO
	.align		4
.L_3712:
        /*0008*/ 	.byte	0x04, 0x17
        /*000a*/ 	.short	(.L_3714 - .L_3713)
.L_3713:
        /*000c*/ 	.word	0x00000000
        /*0010*/ 	.short	0x0005
        /*0012*/ 	.short	0x0290
        /*0014*/ 	.byte	0x00, 0xf0, 0x61, 0x00


	//----- nvinfo : EIATTR_KPARAM_INFO
	.align		4
.L_3714:
        /*0018*/ 	.byte	0x04, 0x17
        /*001a*/ 	.short	(.L_3716 - .L_3715)
.L_3715:
        /*001c*/ 	.word	0x00000000
        /*0020*/ 	.short	0x0004
        /*0022*/ 	.short	0x028c
        /*0024*/ 	.byte	0x00, 0xf0, 0x11, 0x00


	//----- nvinfo : EIATTR_KPARAM_INFO
	.align		4
.L_3716:
        /*0028*/ 	.byte	0x04, 0x17
        /*002a*/ 	.short	(.L_3718 - .L_3717)
.L_3717:
        /*002c*/ 	.word	0x00000000
        /*0030*/ 	.short	0x0003
        /*0032*/ 	.short	0x0288
        /*0034*/ 	.byte	0x00, 0xf0, 0x11, 0x00


	//----- nvinfo : EIATTR_KPARAM_INFO
	.align		4
.L_3718:
        /*0038*/ 	.byte	0x04, 0x17
        /*003a*/ 	.short	(.L_3720 - .L_3719)
.L_3719:
        /*003c*/ 	.word	0x00000000
        /*0040*/ 	.short	0x0002
        /*0042*/ 	.short	0x01b0
        /*0044*/ 	.byte	0x00, 0xf0, 0x61, 0x03


	//----- nvinfo : EIATTR_KPARAM_INFO
	.align		4
.L_3720:
        /*0048*/ 	.byte	0x04, 0x17
        /*004a*/ 	.short	(.L_3722 - .L_3721)
.L_3721:
        /*004c*/ 	.word	0x00000000
        /*0050*/ 	.short	0x0001
        /*0052*/ 	.short	0x00d8
        /*0054*/ 	.byte	0x00, 0xf0, 0x61, 0x03


	//----- nvinfo : EIATTR_KPARAM_INFO
	.align		4
.L_3722:
        /*0058*/ 	.byte	0x04, 0x17
        /*005a*/ 	.short	(.L_3724 - .L_3723)
.L_3723:
        /*005c*/ 	.word	0x00000000
        /*0060*/ 	.short	0x0000
        /*0062*/ 	.short	0x0000
        /*0064*/ 	.byte	0x00, 0xf0, 0x61, 0x03


	//----- nvinfo : EIATTR_SPARSE_MMA_MASK
	.align		4
.L_3724:
        /*0068*/ 	.byte	0x03, 0x50
        /*006a*/ 	.short	0x0000


	//----- nvinfo : EIATTR_MAXREG_COUNT
	.align		4
        /*006c*/ 	.byte	0x03, 0x1b
        /*006e*/ 	.short	0x0040


	//----- nvinfo : EIATTR_NUM_BARRIERS
	.align		4
        /*0070*/ 	.byte	0x02, 0x4c
        /*0072*/ 	.byte	0x01
	.zero		1


	//----- nvinfo : EIATTR_MERCURY_ISA_VERSION
	.align		4
        /*0074*/ 	.byte	0x03, 0x5f
        /*0076*/ 	.short	0x0101


	//----- nvinfo : EIATTR_VRC_CTA_INIT_COUNT
	.align		4
        /*0078*/ 	.byte	0x02, 0x4a
	.zero		1
	.zero		1


	//----- nvinfo : EIATTR_EXIT_INSTR_OFFSETS
	.align		4
        /*007c*/ 	.byte	0x04, 0x1c
        /*007e*/ 	.short	(.L_3726 - .L_3725)


	//   ....[0]....
.L_3725:
        /*0080*/ 	.word	0x000007f0


	//   ....[1]....
        /*0084*/ 	.word	0x00007da0


	//----- nvinfo : EIATTR_MAX_THREADS
	.align		4
.L_3726:
        /*0088*/ 	.byte	0x04, 0x05
        /*008a*/ 	.short	(.L_3728 - .L_3727)
.L_3727:
        /*008c*/ 	.word	0x00000100
        /*0090*/ 	.word	0x00000001
        /*0094*/ 	.word	0x00000001


	//----- nvinfo : EIATTR_CRS_STACK_SIZE
	.align		4
.L_3728:
        /*0098*/ 	.byte	0x04, 0x1e
        /*009a*/ 	.short	(.L_3730 - .L_3729)
.L_3729:
        /*009c*/ 	.word	0x00000000


	//----- nvinfo : EIATTR_CBANK_PARAM_SIZE
	.align		4
.L_3730:
        /*00a0*/ 	.byte	0x03, 0x19
        /*00a2*/ 	.short	0x02a8


	//----- nvinfo : EIATTR_PARAM_CBANK
	.align		4
        /*00a4*/ 	.byte	0x04, 0x0a
        /*00a6*/ 	.short	(.L_3732 - .L_3731)
	.align		4
.L_3731:
        /*00a8*/ 	.word	index@(.nv.constant0._ZN2at6native43_GLOBAL__N__7cc8d1ed_10_Dropout_cu_0e96ed3820fused_dropout_kernelIffjLin1ELi1EbEEvNS_4cuda6detail10TensorInfoIKT_T1_EENS5_IS6_S8_EENS5_IT4_S8_EES8_T0_NS_15PhiloxCudaStateE)
        /*00ac*/ 	.short	0x0380
        /*00ae*/ 	.short	0x02a8


	//----- nvinfo : EIATTR_SW_WAR
	.align		4
.L_3732:
        /*00b0*/ 	.byte	0x04, 0x36
        /*00b2*/ 	.short	(.L_3734 - .L_3733)
.L_3733:
        /*00b4*/ 	.word	0x00000008
.L_3734:


//--------------------- .nv.info._ZN2at6native43_GLOBAL__N__7cc8d1ed_10_Dropout_cu_0e96ed3820fused_dropout_kernelIffjLi1ELi1EbEEvNS_4cuda6detail10TensorInfoIKT_T1_EENS5_IS6_S8_EENS5_IT4_S8_EES8_T0_NS_15PhiloxCudaStateE --------------------------
	.section	.nv.info._ZN2at6native43_GLOBAL__N__7cc8d1ed_10_Dropout_cu_0e96ed3820fused_dropout_kernelIffjLi1ELi1EbEEvNS_4cuda6detail10TensorInfoIKT_T1_EENS5_IS6_S8_EENS5_IT4_S8_EES8_T0_NS_15PhiloxCudaStateE,"",@"SHT_CUDA_INFO"
	.sectionflags	@""
	.align	4


	//----- nvinfo : EIATTR_CUDA_API_VERSION
	.align		4
        /*0000*/ 	.byte	0x04, 0x37
        /*0002*/ 	.short	(.L_3736 - .L_3735)
.L_3735:
        /*0004*/ 	.word	0x00000082


	//----- nvinfo : EIATTR_KPARAM_INFO
	.align		4
.L_3736:
        /*0008*/ 	.byte	0x04, 0x17
        /*000a*/ 	.short	(.L_3738 - .L_3737)
.L_3737:
        /*000c*/ 	.word	0x00000000
        /*0010*/ 	.short	0x0005
        /*0012*/ 	.short	0x0290
        /*0014*/ 	.byte	0x00, 0xf0, 0x61, 0x00


	//----- nvinfo : EIATTR_KPARAM_INFO
	.align		4
.L_3738:
        /*0018*/ 	.byte	0x04, 0x17
        /*001a*/ 	.short	(.L_3740 - .L_3739)
.L_3739:
        /*001c*/ 	.word	0x00000000
        /*0020*/ 	.short	0x0004
        /*0022*/ 	.short	0x028c
        /*0024*/ 	.byte	0x00, 0xf0, 0x11, 0x00


	//----- nvinfo : EIATTR_KPARAM_INFO
	.align		4
.L_3740:
        /*0028*/ 	.byte	0x04, 0x17
        /*002a*/ 	.short	(.L_3742 - .L_3741)
.L_3741:
        /*002c*/ 	.word	0x00000000
        /*0030*/ 	.short	0x0003
        /*0032*/ 	.short	0x0288
        /*0034*/ 	.byte	0x00, 0xf0, 0x11, 0x00


	//----- nvinfo : EIATTR_KPARAM_INFO
	.align		4
.L_3742:
        /*0038*/ 	.byte	0x04, 0x17
        /*003a*/ 	.short	(.L_3744 - .L_3743)
.L_3743:
        /*003c*/ 	.word	0x00000000
        /*0040*/ 	.short	0x0002
        /*0042*/ 	.short	0x01b0
        /*0044*/ 	.byte	0x00, 0xf0, 0x61, 0x03


	//----- nvinfo : EIATTR_KPARAM_INFO
	.align		4
.L_3744:
        /*0048*/ 	.byte	0x04, 0x17
        /*004a*/ 	.short	(.L_3746 - .L_3745)
.L_3745:
        /*004c*/ 	.word	0x00000000
        /*0050*/ 	.short	0x0001
        /*0052*/ 	.short	0x00d8
        /*0054*/ 	.byte	0x00, 0xf0, 0x61, 0x03


	//----- nvinfo : EIATTR_KPARAM_INFO
	.align		4
.L_3746:
        /*0058*/ 	.byte	0x04, 0x17
        /*005a*/ 	.short	(.L_3748 - .L_3747)
.L_3747:
        /*005c*/ 	.word	0x00000000
        /*0060*/ 	.short	0x0000
        /*0062*/ 	.short	0x0000
        /*0064*/ 	.byte	0x00, 0xf0, 0x61, 0x03


	//----- nvinfo : EIATTR_SPARSE_MMA_MASK
	.align		4
.L_3748:
        /*0068*/ 	.byte	0x03, 0x50
        /*006a*/ 	.short	0x0000


	//----- nvinfo : EIATTR_MAXREG_COUNT
	.align		4
        /*006c*/ 	.byte	0x03, 0x1b
        /*006e*/ 	.short	0x0040


	//----- nvinfo : EIATTR_NUM_BARRIERS
	.align		4
        /*0070*/ 	.byte	0x02, 0x4c
        /*0072*/ 	.byte	0x01
	.zero		1


	//----- nvinfo : EIATTR_MERCURY_ISA_VERSION
	.align		4
        /*0074*/ 	.byte	0x03, 0x5f
        /*0076*/ 	.short	0x0101


	//----- nvinfo : EIATTR_VRC_CTA_INIT_COUNT
	.align		4
        /*0078*/ 	.byte	0x02, 0x4a
	.zero		1
	.zero		1


	//----- nvinfo : EIATTR_EXIT_INSTR_OFFSETS
	.align		4
        /*007c*/ 	.byte	0x04, 0x1c
        /*007e*/ 	.short	(.L_3750 - .L_3749)


	//   ....[0]....
.L_3749:
        /*0080*/ 	.word	0x00000800


	//   ....[1]....
        /*0084*/ 	.word	0x00001380


	//----- nvinfo : EIATTR_MAX_THREADS
	.align		4
.L_3750:
        /*0088*/ 	.byte	0x04, 0x05
        /*008a*/ 	.short	(.L_3752 - .L_3751)
.L_3751:
        /*008c*/ 	.word	0x00000100
        /*0090*/ 	.word	0x00000001
        /*0094*/ 	.word	0x00000001


	//----- nvinfo : EIATTR_CRS_STACK_SIZE
	.align		4
.L_3752:
        /*0098*/ 	.byte	0x04, 0x1e
        /*009a*/ 	.short	(.L_3754 - .L_3753)
.L_3753:
        /*009c*/ 	.word	0x00000000


	//----- nvinfo : EIATTR_CBANK_PARAM_SIZE
	.align		4
.L_3754:
        /*00a0*/ 	.byte	0x03, 0x19
        /*00a2*/ 	.short	0x02a8


	//----- nvinfo : EIATTR_PARAM_CBANK
	.align		4
        /*00a4*/ 	.byte	0x04, 0x0a
        /*00a6*/ 	.short	(.L_3756 - .L_3755)
	.align		4
.L_3755:
        /*00a8*/ 	.word	index@(.nv.constant0._ZN2at6native43_GLOBAL__N__7cc8d1ed_10_Dropout_cu_0e96ed3820fused_dropout_kernelIffjLi1ELi1EbEEvNS_4cuda6detail10TensorInfoIKT_T1_EENS5_IS6_S8_EENS5_IT4_S8_EES8_T0_NS_15PhiloxCudaStateE)
        /*00ac*/ 	.short	0x0380
        /*00ae*/ 	.short	0x02a8


	//----- nvinfo : EIATTR_SW_WAR
	.align		4
.L_3756:
        /*00b0*/ 	.byte	0x04, 0x36
        /*00b2*/ 	.short	(.L_3758 - .L_3757)
.L_3757:
        /*00b4*/ 	.word	0x00000008
.L_3758:


//--------------------- .nv.info._ZN2at6native43_GLOBAL__N__7cc8d1ed_10_Dropout_cu_0e96ed3824fused_dropout_kernel_vecIffjLi1ELi2EbEEvNS_4cuda6detail10TensorInfoIKT_T1_EENS5_IS6_S8_EENS5_IT4_S8_EES8_T0_NS_15PhiloxCudaStateE --------------------------
	.section	.nv.info._ZN2at6native43_GLOBAL__N__7cc8d1ed_10_Dropout_cu_0e96ed3824fused_dropout_kernel_vecIffjLi1ELi2EbEEvNS_4cuda6detail10TensorInfoIKT_T1_EENS5_IS6_S8_EENS5_IT4_S8_EES8_T0_NS_15PhiloxCudaStateE,"",@"SHT_CUDA_INFO"
	.sectionflags	@""
	.align	4


	//----- nvinfo : EIATTR_CUDA_API_VERSION
	.align		4
        /*0000*/ 	.byte	0x04, 0x37
        /*0002*/ 	.short	(.L_3760 - .L_3759)
.L_3759:
        /*0004*/ 	.word	0x00000082


	//----- nvinfo : EIATTR_KPARAM_INFO
	.align		4
.L_3760:
        /*0008*/ 	.byte	0x04, 0x17
        /*000a*/ 	.short	(.L_3762 - .L_3761)
.L_3761:
        /*000c*/ 	.word	0x00000000
        /*0010*/ 	.short	0x0005
        /*0012*/ 	.short	0x0290
        /*0014*/ 	.byte	0x00, 0xf0, 0x61, 0x00


	//----- nvinfo : EIATTR_KPARAM_INFO
	.align		4
.L_3762:
        /*0018*/ 	.byte	0x04, 0x17
        /*001a*/ 	.short	(.L_3764 - .L_3763)
.L_3763:
        /*001c*/ 	.word	0x00000000
        /*0020*/ 	.short	0x0004
        /*0022*/ 	.short	0x028c
        /*0024*/ 	.byte	0x00, 0xf0, 0x11, 0x00


	//----- nvinfo : EIATTR_KPARAM_INFO
	.align		4
.L_3764:
        /*0028*/ 	.byte	0x04, 0x17
        /*002a*/ 	.short	(.L_3766 - .L_3765)
.L_3765:
        /*002c*/ 	.word	0x00000000
        /*0030*/ 	.short	0x0003
        /*0032*/ 	.short	0x0288
        /*0034*/ 	.byte	0x00, 0xf0, 0x11, 0x00


	//----- nvinfo : EIATTR_KPARAM_INFO
	.align		4
.L_3766:
        /*0038*/ 	.byte	0x04, 0x17
        /*003a*/ 	.short	(.L_3768 - .L_3767)
.L_3767:
        /*003c*/ 	.word	0x00000000
        /*0040*/ 	.short	0x0002
        /*0042*/ 	.short	0x01b0
        /*0044*/ 	.byte	0x00, 0xf0, 0x61, 0x03


	//----- nvinfo : EIATTR_KPARAM_INFO
	.align		4
.L_3768:
        /*0048*/ 	.byte	0x04, 0x17
        /*004a*/ 	.short	(.L_3770 - .L_3769)
.L_3769:
        /*004c*/ 	.word	0x00000000
        /*0050*/ 	.short	0x0001
        /*0052*/ 	.short	0x00d8
        /*0054*/ 	.byte	0x00, 0xf0, 0x61, 0x03


	//----- nvinfo : EIATTR_KPARAM_INFO
	.align		4
.L_3770:
        /*0058*/ 	.byte	0x04, 0x17
        /*005a*/ 	.short	(.L_3772 - .L_3771)
.L_3771:
        /*005c*/ 	.word	0x00000000
        /*0060*/ 	.short	0x0000
        /*0062*/ 	.short	0x0000
        /*0064*/ 	.byte	0x00, 0xf0, 0x61, 0x03


	//----- nvinfo : EIATTR_SPARSE_MMA_MASK
	.align		4
.L_3772:
        /*0068*/ 	.byte	0x03, 0x50
        /*006a*/ 	.short	0x0000


	//----- nvinfo : EIATTR_MAXREG_COUNT
	.align		4
        /*006c*/ 	.byte	0x03, 0x1b
        /*006e*/ 	.short	0x0040


	//----- nvinfo : EIATTR_NUM_BARRIERS
	.align		4
        /*0070*/ 	.byte	0x02, 0x4c
        /*0072*/ 	.byte	0x01
	.zero		1


	//----- nvinfo : EIATTR_MERCURY_ISA_VERSION
	.align		4
        /*0074*/ 	.byte	0x03, 0x5f
        /*0076*/ 	.short	0x0101


	//----- nvinfo : EIATTR_VRC_CTA_INIT_COUNT
	.align		4
        /*0078*/ 	.byte	0x02, 0x4a
	.zero		1
	.zero		1


	//----- nvinfo : EIATTR_EXIT_INSTR_OFFSETS
	.align		4
        /*007c*/ 	.byte	0x04, 0x1c
        /*007e*/ 	.short	(.L_3774 - .L_3773)


	//   ....[0]....
.L_3773:
        /*0080*/ 	.word	0x00000150


	//   ....[1]....
        /*0084*/ 	.word	0x00000d40


	//----- nvinfo : EIATTR_MAX_THREADS
	.align		4
.L_3774:
        /*0088*/ 	.byte	0x04, 0x05
        /*008a*/ 	.short	(.L_3776 - .L_3775)
.L_3775:
        /*008c*/ 	.word	0x00000100
        /*0090*/ 	.word	0x00000001
        /*0094*/ 	.word	0x00000001


	//----- nvinfo : EIATTR_CRS_STACK_SIZE
	.align		4
.L_3776:
        /*0098*/ 	.byte	0x04, 0x1e
        /*009a*/ 	.short	(.L_3778 - .L_3777)
.L_3777:
        /*009c*/ 	.word	0x00000000


	//----- nvinfo : EIATTR_CBANK_PARAM_SIZE
	.align		4
.L_3778:
        /*00a0*/ 	.byte	0x03, 0x19
        /*00a2*/ 	.short	0x02a8


	//----- nvinfo : EIATTR_PARAM_CBANK
	.align		4
        /*00a4*/ 	.byte	0x04, 0x0a
        /*00a6*/ 	.short	(.L_3780 - .L_3779)
	.align		4
.L_3779:
        /*00a8*/ 	.word	index@(.nv.constant0._ZN2at6native43_GLOBAL__N__7cc8d1ed_10_Dropout_cu_0e96ed3824fused_dropout_kernel_vecIffjLi1ELi2EbEEvNS_4cuda6detail10TensorInfoIKT_T1_EENS5_IS6_S8_EENS5_IT4_S8_EES8_T0_NS_15PhiloxCudaStateE)
        /*00ac*/ 	.short	0x0380
        /*00ae*/ 	.short	0x02a8


	//----- nvinfo : EIATTR_SW_WAR
	.align		4
.L_3780:
        /*00b0*/ 	.byte	0x04, 0x36
        /*00b2*/ 	.short	(.L_3782 - .L_3781)
.L_3781:
        /*00b4*/ 	.word	0x00000008
.L_3782:


//--------------------- .nv.info._ZN2at6native43_GLOBAL__N__7cc8d1ed_10_Dropout_cu_0e96ed3824fused_dropout_kernel_vecIffjLi1ELi4EbEEvNS_4cuda6detail10TensorInfoIKT_T1_EENS5_IS6_S8_EENS5_IT4_S8_EES8_T0_NS_15PhiloxCudaStateE --------------------------
	.section	.nv.info._ZN2at6native43_GLOBAL__N__7cc8d1ed_10_Dropout_cu_0e96ed3824fused_dropout_kernel_vecIffjLi1ELi4EbEEvNS_4cuda6detail10TensorInfoIKT_T1_EENS5_IS6_S8_EENS5_IT4_S8_EES8_T0_NS_15PhiloxCudaStateE,"",@"SHT_CUDA_INFO"
	.sectionflags	@""
	.align	4


	//----- nvinfo : EIATTR_CUDA_API_VERSION
	.align		4
        /*0000*/ 	.byte	0x04, 0x37
        /*0002*/ 	.short	(.L_3784 - .L_3783)
.L_3783:
        /*0004*/ 	.word	0x00000082


	//----- nvinfo : EIATTR_KPARAM_INFO
	.align		4
.L_3784:
        /*0008*/ 	.byte	0x04, 0x17
        /*000a*/ 	.short	(.L_3786 - .L_3785)
.L_3785:
        /*000c*/ 	.word	0x00000000
        /*0010*/ 	.short	0x0005
        /*0012*/ 	.short	0x0290
        /*0014*/ 	.byte	0x00, 0xf0, 0x61, 0x00


	//----- nvinfo : EIATTR_KPARAM_INFO
	.align		4
.L_3786:
        /*0018*/ 	.byte	0x04, 0x17
        /*001a*/ 	.short	(.L_3788 - .L_3787)
.L_3787:
        /*001c*/ 	.word	0x00000000
        /*0020*/ 	.short	0x0004
        /*0022*/ 	.short	0x028c
        /*0024*/ 	.byte	0x00, 0xf0, 0x11, 0x00


	//----- nvinfo : EIATTR_KPARAM_INFO
	.align		4
.L_3788:
        /*0028*/ 	.byte	0x04, 0x17
        /*002a*/ 	.short	(.L_3790 - .L_3789)
.L_3789:
        /*002c*/ 	.word	0x00000000
        /*0030*/ 	.short	0x0003
        /*0032*/ 	.short	0x0288
        /*0034*/ 	.byte	0x00, 0xf0, 0x11, 0x00


	//----- nvinfo : EIATTR_KPARAM_INFO
	.align		4
.L_3790:
        /*0038*/ 	.byte	0x04, 0x17
        /*003a*/ 	.short	(.L_3792 - .L_3791)
.L_3791:
        /*003c*/ 	.word	0x00000000
        /*0040*/ 	.short	0x0002
        /*0042*/ 	.short	0x01b0
        /*0044*/ 	.byte	0x00, 0xf0, 0x61, 0x03


	//----- nvinfo : EIATTR_KPARAM_INFO
	.align		4
.L_3792:
        /*0048*/ 	.byte	0x04, 0x17
        /*004a*/ 	.short	(.L_3794 - .L_3793)
.L_3793:
        /*004c*/ 	.word	0x00000000
        /*0050*/ 	.short	0x0001
        /*0052*/ 	.short	0x00d8
        /*0054*/ 	.byte	0x00, 0xf0, 0x61, 0x03


	//----- nvinfo : EIATTR_KPARAM_INFO
	.align		4
.L_3794:
        /*0058*/ 	.byte	0x04, 0x17
        /*005a*/ 	.short	(.L_3796 - .L_3795)
.L_3795:
        /*005c*/ 	.word	0x00000000
        /*0060*/ 	.short	0x0000
        /*0062*/ 	.short	0x0000
        /*0064*/ 	.byte	0x00, 0xf0, 0x61, 0x03


	//----- nvinfo : EIATTR_SPARSE_MMA_MASK
	.align		4
.L_3796:
        /*0068*/ 	.byte	0x03, 0x50
        /*006a*/ 	.short	0x0000


	//----- nvinfo : EIATTR_MAXREG_COUNT
	.align		4
        /*006c*/ 	.byte	0x03, 0x1b
        /*006e*/ 	.short	0x0040


	//----- nvinfo : EIATTR_NUM_BARRIERS
	.align		4
        /*0070*/ 	.byte	0x02, 0x4c
        /*0072*/ 	.byte	0x01
	.zero		1


	//----- nvinfo : EIATTR_MERCURY_ISA_VERSION
	.align		4
        /*0074*/ 	.byte	0x03, 0x5f
        /*0076*/ 	.short	0x0101


	//----- nvinfo : EIATTR_VRC_CTA_INIT_COUNT
	.align		4
        /*0078*/ 	.byte	0x02, 0x4a
	.zero		1
	.zero		1


	//----- nvinfo : EIATTR_EXIT_INSTR_OFFSETS
	.align		4
        /*007c*/ 	.byte	0x04, 0x1c
        /*007e*/ 	.short	(.L_3798 - .L_3797)


	//   ....[0]....
.L_3797:
        /*0080*/ 	.word	0x000001a0


	//   ....[1]....
        /*0084*/ 	.word	0x00000f40


	//----- nvinfo : EIATTR_MAX_THREADS
	.align		4
.L_3798:
        /*0088*/ 	.byte	0x04, 0x05
        /*008a*/ 	.short	(.L_3800 - .L_3799)
.L_3799:
        /*008c*/ 	.word	0x00000100
        /*0090*/ 	.word	0x00000001
        /*0094*/ 	.word	0x00000001


	//----- nvinfo : EIATTR_CRS_STACK_SIZE
	.align		4
.L_3800:
        /*0098*/ 	.byte	0x04, 0x1e
        /*009a*/ 	.short	(.L_3802 - .L_3801)
.L_3801:
        /*009c*/ 	.word	0x00000000


	//----- nvinfo : EIATTR_CBANK_PARAM_SIZE
	.align		4
.L_3802:
        /*00a0*/ 	.byte	0x03, 0x19
        /*00a2*/ 	.short	0x02a8


	//----- nvinfo : EIATTR_PARAM_CBANK
	.align		4
        /*00a4*/ 	.byte	0x04, 0x0a
        /*00a6*/ 	.short	(.L_3804 - .L_3803)
	.align		4
.L_3803:
        /*00a8*/ 	.word	index@(.nv.constant0._ZN2at6native43_GLOBAL__N__7cc8d1ed_10_Dropout_cu_0e96ed3824fused_dropout_kernel_vecIffjLi1ELi4EbEEvNS_4cuda6detail10TensorInfoIKT_T1_EENS5_IS6_S8_EENS5_IT4_S8_EES8_T0_NS_15PhiloxCudaStateE)
        /*00ac*/ 	.short	0x0380
        /*00ae*/ 	.short	0x02a8


	//----- nvinfo : EIATTR_SW_WAR
	.align		4
.L_3804:
        /*00b0*/ 	.byte	0x04, 0x36
        /*00b2*/ 	.short	(.L_3806 - .L_3805)
.L_3805:
        /*00b4*/ 	.word	0x00000008
.L_3806:


//--------------------- .nv.info._ZN2at6native43_GLOBAL__N__7cc8d1ed_10_Dropout_cu_0e96ed3824fused_dropout_kernel_vecIffjLi1ELi8EbEEvNS_4cuda6detail10TensorInfoIKT_T1_EENS5_IS6_S8_EENS5_IT4_S8_EES8_T0_NS_15PhiloxCudaStateE --------------------------
	.section	.nv.info._ZN2at6native43_GLOBAL__N__7cc8d1ed_10_Dropout_cu_0e96ed3824fused_dropout_kernel_vecIffjLi1ELi8EbEEvNS_4cuda6detail10TensorInfoIKT_T1_EENS5_IS6_S8_EENS5_IT4_S8_EES8_T0_NS_15PhiloxCudaStateE,"",@"SHT_CUDA_INFO"
	.sectionflags	@""
	.align	4


	//----- nvinfo : EIATTR_CUDA_API_VERSION
	.align		4
        /*0000*/ 	.byte	0x04, 0x37
        /*0002*/ 	.short	(.L_3808 - .L_3807)
.L_3807:
        /*0004*/ 	.word	0x00000082


	//----- nvinfo : EIATTR_KPARAM_INFO
	.align		4
.L_3808:
        /*0008*/ 	.byte	0x04, 0x17
        /*000a*/ 	.short	(.L_3810 - .L_3809)
.L_3809:
        /*000c*/ 	.word	0x00000000
        /*0010*/ 	.short	0x0005
        /*0012*/ 	.short	0x0290
        /*0014*/ 	.byte	0x00, 0xf0, 0x61, 0x00


	//----- nvinfo : EIATTR_KPARAM_INFO
	.align		4
.L_3810:
        /*0018*/ 	.byte	0x04, 0x17
        /*001a*/ 	.short	(.L_3812 - .L_3811)
.L_3811:
        /*001c*/ 	.word	0x00000000
        /*0020*/ 	.short	0x0004
        /*0022*/ 	.short	0x028c
        /*0024*/ 	.byte	0x00, 0xf0, 0x11, 0x00


	//----- nvinfo : EIATTR_KPARAM_INFO
	.align		4
.L_3812:
        /*0028*/ 	.byte	0x04, 0x17
        /*002a*/ 	.short	(.L_3814 - .L_3813)
.L_3813:
        /*002c*/ 	.word	0x00000000
        /*0030*/ 	.short	0x0003
        /*0032*/ 	.short	0x0288
        /*0034*/ 	.byte	0x00, 0xf0, 0x11, 0x00


	//----- nvinfo : EIATTR_KPARAM_INFO
	.align		4
.L_3814:
        /*0038*/ 	.byte	0x04, 0x17
        /*003a*/ 	.short	(.L_3816 - .L_3815)
.L_3815:
        /*003c*/ 	.word	0x00000000
        /*0040*/ 	.short	0x0002
        /*0042*/ 	.short	0x01b0
        /*0044*/ 	.byte	0x00, 0xf0, 0x61, 0x03


	//----- nvinfo : EIATTR_KPARAM_INFO
	.align		4
.L_3816:
        /*0048*/ 	.byte	0x04, 0x17
        /*004a*/ 	.short	(.L_3818 - .L_3817)
.L_3817:
        /*004c*/ 	.word	0x00000000
        /*0050*/ 	.short	0x0001
        /*0052*/ 	.short	0x00d8
        /*0054*/ 	.byte	0x00, 0xf0, 0x61, 0x03


	//----- nvinfo : EIATTR_KPARAM_INFO
	.align		4
.L_3818:
        /*0058*/ 	.byte	0x04, 0x17
        /*005a*/ 	.short	(.L_3820 - .L_3819)
.L_3819:
        /*005c*/ 	.word	0x00000000
        /*0060*/ 	.short	0x0000
        /*0062*/ 	.short	0x0000
        /*0064*/ 	.byte	0x00, 0xf0, 0x61, 0x03


	//----- nvinfo : EIATTR_SPARSE_MMA_MASK
	.align		4
.L_3820:
        /*0068*/ 	.byte	0x03, 0x50
        /*006a*/ 	.short	0x0000


	//----- nvinfo : EIATTR_MAXREG_COUNT
	.align		4
        /*006c*/ 	.byte	0x03, 0x1b
        /*006e*/ 	.short	0x0040


	//----- nvinfo : EIATTR_NUM_BARRIERS
	.align		4
        /*0070*/ 	.byte	0x02, 0x4c
        /*0072*/ 	.byte	0x01
	.zero		1


	//----- nvinfo : EIATTR_MERCURY_ISA_VERSION
	.align		4
        /*0074*/ 	.byte	0x03, 0x5f
        /*0076*/ 	.short	0x0101


	//----- nvinfo : EIATTR_VRC_CTA_INIT_COUNT
	.align		4
        /*0078*/ 	.byte	0x02, 0x4a
	.zero		1
	.zero		1


	//----- nvinfo : EIATTR_EXIT_INSTR_OFFSETS
	.align		4
        /*007c*/ 	.byte	0x04, 0x1c
        /*007e*/ 	.short	(.L_3822 - .L_3821)


	//   ....[0]....
.L_3821:
        /*0080*/ 	.word	0x00000180


	//   ....[1]....
        /*0084*/ 	.word	0x000015b0


	//----- nvinfo : EIATTR_MAX_THREADS
	.align		4
.L_3822:
        /*0088*/ 	.byte	0x04, 0x05
        /*008a*/ 	.short	(.L_3824 - .L_3823)
.L_3823:
        /*008c*/ 	.word	0x00000100
        /*0090*/ 	.word	0x00000001
        /*0094*/ 	.word	0x00000001


	//----- nvinfo : EIATTR_CRS_STACK_SIZE
	.align		4
.L_3824:
        /*0098*/ 	.byte	0x04, 0x1e
        /*009a*/ 	.short	(.L_3826 - .L_3825)
.L_3825:
        /*009c*/ 	.word	0x00000000


	//----- nvinfo : EIATTR_CBANK_PARAM_SIZE
	.align		4
.L_3826:
        /*00a0*/ 	.byte	0x03, 0x19
        /*00a2*/ 	.short	0x02a8


	//----- nvinfo : EIATTR_PARAM_CBANK
	.align		4
        /*00a4*/ 	.byte	0x04, 0x0a
        /*00a6*/ 	.short	(.L_3828 - .L_3827)
	.align		4
.L_3827:
        /*00a8*/ 	.word	index@(.nv.constant0._ZN2at6native43_GLOBAL__N__7cc8d1ed_10_Dropout_cu_0e96ed3824fused_dropout_kernel_vecIffjLi1ELi8EbEEvNS_4cuda6detail10TensorInfoIKT_T1_EENS5_IS6_S8_EENS5_IT4_S8_EES8_T0_NS_15PhiloxCudaStateE)
        /*00ac*/ 	.short	0x0380
        /*00ae*/ 	.short	0x02a8


	//----- nvinfo : EIATTR_SW_WAR
	.align		4
.L_3828:
        /*00b0*/ 	.byte	0x04, 0x36
        /*00b2*/ 	.short	(.L_3830 - .L_3829)
.L_3829:
        /*00b4*/ 	.word	0x00000008
.L_3830:


//--------------------- .nv.info._ZN2at6native43_GLOBAL__N__7cc8d1ed_10_Dropout_cu_0e96ed3824fused_dropout_kernel_vecIffjLi1ELi16EbEEvNS_4cuda6detail10TensorInfoIKT_T1_EENS5_IS6_S8_EENS5_IT4_S8_EES8_T0_NS_15PhiloxCudaStateE --------------------------
	.section	.nv.info._ZN2at6native43_GLOBAL__N__7cc8d1ed_10_Dropout_cu_0e96ed3824fused_dropout_kernel_vecIffjLi1ELi16EbEEvNS_4cuda6detail10TensorInfoIKT_T1_EENS5_IS6_S8_EENS5_IT4_S8_EES8_T0_NS_15PhiloxCudaStateE,"",@"SHT_CUDA_INFO"
	.sectionflags	@""
	.align	4


	//----- nvinfo : EIATTR_CUDA_API_VERSION
	.align		4
        /*0000*/ 	.byte	0x04, 0x37
        /*0002*/ 	.short	(.L_3832 - .L_3831)
.L_3831:
        /*0004*/ 	.word	0x00000082


	//----- nvinfo : EIATTR_KPARAM_INFO
	.align		4
.L_3832:
        /*0008*/ 	.byte	0x04, 0x17
        /*000a*/ 	.short	(.L_3834 - .L_3833)
.L_3833:
        /*000c*/ 	.word	0x00000000
        /*0010*/ 	.short	0x0005
        /*0012*/ 	.short	0x0290
        /*0014*/ 	.byte	0x00, 0xf0, 0x61, 0x00


	//----- nvinfo : EIATTR_KPARAM_INFO
	.align		4
.L_3834:
        /*0018*/ 	.byte	0x04, 0x17
        /*001a*/ 	.short	(.L_3836 - .L_3835)
.L_3835:
        /*001c*/ 	.word	0x00000000
        /*0020*/ 	.short	0x0004
        /*0022*/ 	.short	0x028c
        /*0024*/ 	.byte	0x00, 0xf0, 0x11, 0x00


	//----- nvinfo : EIATTR_KPARAM_INFO
	.align		4
.L_3836:
        /*0028*/ 	.byte	0x04, 0x17
        /*002a*/ 	.short	(.L_3838 - .L_3837)
.L_3837:
        /*002c*/ 	.word	0x00000000
        /*0030*/ 	.short	0x0003
        /*0032*/ 	.short	0x0288
        /*0034*/ 	.byte	0x00, 0xf0, 0x11, 0x00


	//----- nvinfo : EIATTR_KPARAM_INFO
	.align		4
.L_3838:
        /*0038*/ 	.byte	0x04, 0x17
        /*003a*/ 	.short	(.L_3840 - .L_3839)
.L_3839:
        /*003c*/ 	.word	0x00000000
        /*0040*/ 	.short	0x0002
        /*0042*/ 	.short	0x01b0
        /*0044*/ 	.byte	0x00, 0xf0, 0x61, 0x03


	//----- nvinfo : EIATTR_KPARAM_INFO
	.align		4
.L_3840:
        /*0048*/ 	.byte	0x04, 0x17
        /*004a*/ 	.short	(.L_3842 - .L_3841)
.L_3841:
        /*004c*/ 	.word	0x00000000
        /*0050*/ 	.short	0x0001
        /*0052*/ 	.short	0x00d8
        /*0054*/ 	.byte	0x00, 0xf0, 0x61, 0x03


	//----- nvinfo : EIATTR_KPARAM_INFO
	.align		4
.L_3842:
        /*0058*/ 	.byte	0x04, 0x17
        /*005a*/ 	.short	(.L_3844 - .L_3843)
.L_3843:
        /*005c*/ 	.word	0x00000000
        /*0060*/ 	.short	0x0000
        /*0062*/ 	.short	0x0000
        /*0064*/ 	.byte	0x00, 0xf0, 0x61, 0x03


	//----- nvinfo : EIATTR_SPARSE_MMA_MASK
	.align		4
.L_3844:
        /*0068*/ 	.byte	0x03, 0x50
        /*006a*/ 	.short	0x0000


	//----- nvinfo : EIATTR_MAXREG_COUNT
	.align		4
        /*006c*/ 	.byte	0x03, 0x1b
        /*006e*/ 	.short	0x0040


	//----- nvinfo : EIATTR_NUM_BARRIERS
	.align		4
        /*0070*/ 	.byte	0x02, 0x4c
        /*0072*/ 	.byte	0x01
	.zero		1


	//----- nvinfo : EIATTR_MERCURY_ISA_VERSION
	.align		4
        /*0074*/ 	.byte	0x03, 0x5f
        /*0076*/ 	.short	0x0101


	//----- nvinfo : EIATTR_VRC_CTA_INIT_COUNT
	.align		4
        /*0078*/ 	.byte	0x02, 0x4a
	.zero		1
	.zero		1


	//----- nvinfo : EIATTR_EXIT_INSTR_OFFSETS
	.align		4
        /*007c*/ 	.byte	0x04, 0x1c
        /*007e*/ 	.short	(.L_3846 - .L_3845)


	//   ....[0]....
.L_3845:
        /*0080*/ 	.word	0x000005c0


	//   ....[1]....
        /*0084*/ 	.word	0x00002450


	//----- nvinfo : EIATTR_MAX_THREADS
	.align		4
.L_3846:
        /*0088*/ 	.byte	0x04, 0x05
        /*008a*/ 	.short	(.L_3848 - .L_3847)
.L_3847:
        /*008c*/ 	.word	0x00000100
        /*0090*/ 	.word	0x00000001
        /*0094*/ 	.word	0x00000001


	//----- nvinfo : EIATTR_CRS_STACK_SIZE
	.align		4
.L_3848:
        /*0098*/ 	.byte	0x04, 0x1e
        /*009a*/ 	.short	(.L_3850 - .L_3849)
.L_3849:
        /*009c*/ 	.word	0x00000000


	//----- nvinfo : EIATTR_CBANK_PARAM_SIZE
	.align		4
.L_3850:
        /*00a0*/ 	.byte	0x03, 0x19
        /*00a2*/ 	.short	0x02a8


	//----- nvinfo : EIATTR_PARAM_CBANK
	.align		4
        /*00a4*/ 	.byte	0x04, 0x0a
        /*00a6*/ 	.short	(.L_3852 - .L_3851)
	.align		4
.L_3851:
        /*00a8*/ 	.word	index@(.nv.constant0._ZN2at6native43_GLOBAL__N__7cc8d1ed_10_Dropout_cu_0e96ed3824fused_dropout_kernel_vecIffjLi1ELi16EbEEvNS_4cuda6detail10TensorInfoIKT_T1_EENS5_IS6_S8_EENS5_IT4_S8_EES8_T0_NS_15PhiloxCudaStateE)
        /*00ac*/ 	.short	0x0380
        /*00ae*/ 	.short	0x02a8


	//----- nvinfo : EIATTR_SW_WAR
	.align		4
.L_3852:
        /*00b0*/ 	.byte	0x04, 0x36
        /*00b2*/ 	.short	(.L_3854 - .L_3853)
.L_3853:
        /*00b4*/ 	.word	0x00000008
.L_3854:


//--------------------- .nv.info._ZN2at6native43_GLOBAL__N__7cc8d1ed_10_Dropout_cu_0e96ed3820fused_dropout_kernelIddjLin1ELin1EbEEvNS_4cuda6detail10TensorInfoIKT_T1_EENS5_IS6_S8_EENS5_IT4_S8_EES8_T0_NS_15PhiloxCudaStateE --------------------------
	.section	.nv.info._ZN2at6native43_GLOBAL__N__7cc8d1ed_10_Dropout_cu_0e96ed3820fused_dropout_kernelIddjLin1ELin1EbEEvNS_4cuda6detail10TensorInfoIKT_T1_EENS5_IS6_S8_EENS5_IT4_S8_EES8_T0_NS_15PhiloxCudaStateE,"",@"SHT_CUDA_INFO"
	.sectionflags	@""
	.align	4


	//----- nvinfo : EIATTR_CUDA_API_VERSION
	.align		4
        /*0000*/ 	.byte	0x04, 0x37
        /*0002*/ 	.short	(.L_3856 - .L_3855)
.L_3855:
        /*0004*/ 	.word	0x00000082


	//----- nvinfo : EIATTR_KPARAM_INFO
	.align		4
.L_3856:
        /*0008*/ 	.byte	0x04, 0x17
        /*000a*/ 	.short	(.L_3858 - .L_3857)
.L_3857:
        /*000c*/ 	.word	0x00000000
        /*0010*/ 	.short	0x0005
        /*0012*/ 	.short	0x0298
        /*0014*/ 	.byte	0x00, 0xf0, 0x61, 0x00


	//----- nvinfo : EIATTR_KPARAM_INFO
	.align		4
.L_3858:
        /*0018*/ 	.byte	0x04, 0x17
        /*001a*/ 	.short	(.L_3860 - .L_3859)
.L_3859:
        /*001c*/ 	.word	0x00000000
        /*0020*/ 	.short	0x0004
        /*0022*/ 	.short	0x0290
        /*0024*/ 	.byte	0x00, 0xf0, 0x21, 0x00


	//----- nvinfo : EIATTR_KPARAM_INFO
	.align		4
.L_3860:
        /*0028*/ 	.byte	0x04, 0x17
        /*002a*/ 	.short	(.L_3862 - .L_3861)
.L_3861:
        /*002c*/ 	.word	0x00000000
        /*0030*/ 	.short	0x0003
        /*0032*/ 	.short	0x0288
        /*0034*/ 	.byte	0x00, 0xf0, 0x11, 0x00


	//----- nvinfo : EIATTR_KPARAM_INFO
	.align		4
.L_3862:
        /*0038*/ 	.byte	0x04, 0x17
        /*003a*/ 	.short	(.L_3864 - .L_3863)
.L_3863:
        /*003c*/ 	.word	0x00000000
        /*0040*/ 	.short	0x0002
        /*0042*/ 	.short	0x01b0
        /*0044*/ 	.byte	0x00, 0xf0, 0x61, 0x03


	//----- nvinfo : EIATTR_KPARAM_INFO
	.align		4
.L_3864:
        /*0048*/ 	.byte	0x04, 0x17
        /*004a*/ 	.short	(.L_3866 - .L_3865)
.L_3865:
        /*004c*/ 	.word	0x00000000
        /*0050*/ 	.short	0x0001
        /*0052*/ 	.short	0x00d8
        /*0054*/ 	.byte	0x00, 0xf0, 0x61, 0x03


	//----- nvinfo : EIATTR_KPARAM_INFO
	.align		4
.L_3866:
        /*0058*/ 	.byte	0x04, 0x17
        /*005a*/ 	.short	(.L_3868 - .L_3867)
.L_3867:
        /*005c*/ 	.word	0x00000000
        /*0060*/ 	.short	0x0000
        /*0062*/ 	.short	0x0000
        /*0064*/ 	.byte	0x00, 0xf0, 0x61, 0x03


	//----- nvinfo : EIATTR_SPARSE_MMA_MASK
	.align		4
.L_3868:
        /*0068*/ 	.byte	0x03, 0x50
        /*006a*/ 	.short	0x0000


	//----- nvinfo : EIATTR_MAXREG_COUNT
	.align		4
        /*006c*/ 	.byte	0x03, 0x1b
        /*006e*/ 	.short	0x0040


	//----- nvinfo : EIATTR_NUM_BARRIERS
	.align		4
        /*0070*/ 	.byte	0x02, 0x4c
        /*0072*/ 	.byte	0x01
	.zero		1


	//----- nvinfo : EIATTR_MERCURY_ISA_VERSION
	.align		4
        /*0074*/ 	.byte	0x03, 0x5f
        /*0076*/ 	.short	0x0101


	//----- nvinfo : EIATTR_VRC_CTA_INIT_COUNT
	.align		4
        /*0078*/ 	.byte	0x02, 0x4a
	.zero		1
	.zero		1


	//----- nvinfo : EIATTR_EXIT_INSTR_OFFSETS
	.align		4
        /*007c*/ 	.byte	0x04, 0x1c
        /*007e*/ 	.short	(.L_3870 - .L_3869)


	//   ....[0]....
.L_3869:
        /*0080*/ 	.word	0x000007a0


	//   ....[1]....
        /*0084*/ 	.word	0x0000ea10


	//----- nvinfo : EIATTR_MAX_THREADS
	.align		4
.L_3870:
        /*0088*/ 	.byte	0x04, 0x05
        /*008a*/ 	.short	(.L_3872 - .L_3871)
.L_3871:
        /*008c*/ 	.word	0x00000100
        /*0090*/ 	.word	0x00000001
        /*0094*/ 	.word	0x00000001


	//----- nvinfo : EIATTR_CRS_STACK_SIZE
	.align		4
.L_3872:
        /*0098*/ 	.byte	0x04, 0x1e
        /*009a*/ 	.short	(.L_3874 - .L_3873)
.L_3873:
        /*009c*/ 	.word	0x00000000


	//----- nvinfo : EIATTR_CBANK_PARAM_SIZE
	.align		4
.L_3874:
        /*00a0*/ 	.byte	0x03, 0x19
        /*00a2*/ 	.short	0x02b0


	//----- nvinfo : EIATTR_PARAM_CBANK
	.align		4
        /*00a4*/ 	.byte	0x04, 0x0a
        /*00a6*/ 	.short	(.L_3876 - .L_3875)
	.align		4
.L_3875:
        /*00a8*/ 	.word	index@(.nv.constant0._ZN2at6native43_GLOBAL__N__7cc8d1ed_10_Dropout_cu_0e96ed3820fused_dropout_kernelIddjLin1ELin1EbEEvNS_4cuda6detail10TensorInfoIKT_T1_EENS5_IS6_S8_EENS5_IT4_S8_EES8_T0_NS_15PhiloxCudaStateE)
        /*00ac*/ 	.short	0x0380
        /*00ae*/ 	.short	0x02b0


	//----- nvinfo : EIATTR_SW_WAR
	.align		4
.L_3876:
        /*00b0*/ 	.byte	0x04, 0x36
        /*00b2*/ 	.short	(.L_3878 - .L_3877)
.L_3877:
        /*00b4*/ 	.word	0x00000008
.L_3878:


//--------------------- .nv.info._ZN2at6native43_GLOBAL__N__7cc8d1ed_10_Dropout_cu_0e96ed3820fused_dropout_kernelIddjLin1ELi1EbEEvNS_4cuda6detail10TensorInfoIKT_T1_EENS5_IS6_S8_EENS5_IT4_S8_EES8_T0_NS_15PhiloxCudaStateE --------------------------
	.section	.nv.info._ZN2at6native43_GLOBAL__N__7cc8d1ed_10_Dropout_cu_0e96ed3820fused_dropout_kernelIddjLin1ELi1EbEEvNS_4cuda6detail10TensorInfoIKT_T1_EENS5_IS6_S8_EENS5_IT4_S8_EES8_T0_NS_15PhiloxCudaStateE,"",@"SHT_CUDA_INFO"
	.sectionflags	@""
	.align	4


	//----- nvinfo : EIATTR_CUDA_API_VERSION
	.align		4
        /*0000*/ 	.byte	0x04, 0x37
        /*0002*/ 	.short	(.L_3880 - .L_3879)
.L_3879:
        /*0004*/ 	.word	0x00000082


	//----- nvinfo : EIATTR_KPARAM_INFO
	.align		4
.L_3880:
        /*0008*/ 	.byte	0x04, 0x17
        /*000a*/ 	.short	(.L_3882 - .L_3881)
.L_3881:
        /*000c*/ 	.word	0x00000000
        /*0010*/ 	.short	0x0005
        /*0012*/ 	.short	0x0298
        /*0014*/ 	.byte	0x00, 0xf0, 0x61, 0x00


	//----- nvinfo : EIATTR_KPARAM_INFO
	.align		4
.L_3882:
        /*0018*/ 	.byte	0x04, 0x17
        /*001a*/ 	.short	(.L_3884 - .L_3883)
.L_3883:
        /*001c*/ 	.word	0x00000000
        /*0020*/ 	.short	0x0004
        /*0022*/ 	.short	0x0290
        /*0024*/ 	.byte	0x00, 0xf0, 0x21, 0x00


	//----- nvinfo : EIATTR_KPARAM_INFO
	.align		4
.L_3884:
        /*0028*/ 	.byte	0x04, 0x17
        /*002a*/ 	.short	(.L_3886 - .L_3885)
.L_3885:
        /*002c*/ 	.word	0x00000000
        /*0030*/ 	.short	0x0003
        /*0032*/ 	.short	0x0288
        /*0034*/ 	.byte	0x00, 0xf0, 0x11, 0x00


	//----- nvinfo : EIATTR_KPARAM_INFO
	.align		4
.L_3886:
        /*0038*/ 	.byte	0x04, 0x17
        /*003a*/ 	.short	(.L_3888 - .L_3887)
.L_3887:
        /*003c*/ 	.word	0x00000000
        /*0040*/ 	.short	0x0002
        /*0042*/ 	.short	0x01b0
        /*0044*/ 	.byte	0x00, 0xf0, 0x61, 0x03


	//----- nvinfo : EIATTR_KPARAM_INFO
	.align		4
.L_3888:
        /*0048*/ 	.byte	0x04, 0x17
        /*004a*/ 	.short	(.L_3890 - .L_3889)
.L_3889:
        /*004c*/ 	.word	0x00000000
        /*0050*/ 	.short	0x0001
        /*0052*/ 	.short	0x00d8
        /*0054*/ 	.byte	0x00, 0xf0, 0x61, 0x03


	//----- nvinfo : EIATTR_KPARAM_INFO
	.align		4
.L_3890:
        /*0058*/ 	.byte	0x04, 0x17
        /*005a*/ 	.short	(.L_3892 - .L_3891)
.L_3891:
        /*005c*/ 	.word	0x00000000
        /*0060*/ 	.short	0x0000
        /*0062*/ 	.short	0x0000
        /*0064*/ 	.byte	0x00, 0xf0, 0x61, 0x03


	//----- nvinfo : EIATTR_SPARSE_MMA_MASK
	.align		4
.L_3892:
        /*0068*/ 	.byte	0x03, 0x50
        /*006a*/ 	.short	0x0000


	//----- nvinfo : EIATTR_MAXREG_COUNT
	.align		4
        /*006c*/ 	.byte	0x03, 0x1b
        /*006e*/ 	.short	0x0040


	//----- nvinfo : EIATTR_NUM_BARRIERS
	.align		4
        /*0070*/ 	.byte	0x02, 0x4c
        /*0072*/ 	.byte	0x01
	.zero		1


	//----- nvinfo : EIATTR_MERCURY_ISA_VERSION
	.align		4
        /*0074*/ 	.byte	0x03, 0x5f
        /*0076*/ 	.short	0x0101


	//----- nvinfo : EIATTR_VRC_CTA_INIT_COUNT
	.align		4
        /*0078*/ 	.byte	0x02, 0x4a
	.zero		1
	.zero		1


	//----- nvinfo : EIATTR_EXIT_INSTR_OFFSETS
	.align		4
        /*007c*/ 	.byte	0x04, 0x1c
        /*007e*/ 	.short	(.L_3894 - .L_3893)


	//   ....[0]....
.L_3893:
        /*0080*/ 	.word	0x00000780


	//   ....[1]....
        /*0084*/ 	.word	0x00007e10


	//----- nvinfo : EIATTR_MAX_THREADS
	.align		4
.L_3894:
        /*0088*/ 	.byte	0x04, 0x05
        /*008a*/ 	.short	(.L_3896 - .L_3895)
.L_3895:
        /*008c*/ 	.word	0x00000100
        /*0090*/ 	.word	0x00000001
        /*0094*/ 	.word	0x00000001


	//----- nvinfo : EIATTR_CRS_STACK_SIZE
	.align		4
.L_3896:
        /*0098*/ 	.byte	0x04, 0x1e
        /*009a*/ 	.short	(.L_3898 - .L_3897)
.L_3897:
        /*009c*/ 	.word	0x00000000


	//----- nvinfo : EIATTR_CBANK_PARAM_SIZE
	.align		4
.L_3898:
        /*00a0*/ 	.byte	0x03, 0x19
        /*00a2*/ 	.short	0x02b0


	//----- nvinfo : EIATTR_PARAM_CBANK
	.align		4
        /*00a4*/ 	.byte	0x04, 0x0a
        /*00a6*/ 	.short	(.L_3900 - .L_3899)
	.align		4
.L_3899:
        /*00a8*/ 	.word	index@(.nv.constant0._ZN2at6native43_GLOBAL__N__7cc8d1ed_10_Dropout_cu_0e96ed3820fused_dropout_kernelIddjLin1ELi1EbEEvNS_4cuda6detail10TensorInfoIKT_T1_EENS5_IS6_S8_EENS5_IT4_S8_EES8_T0_NS_15PhiloxCudaStateE)
        /*00ac*/ 	.short	0x0380
        /*00ae*/ 	.short	0x02b0


	//----- nvinfo : EIATTR_SW_WAR
	.align		4
.L_3900:
        /*00b0*/ 	.byte	0x04, 0x36
        /*00b2*/ 	.short	(.L_3902 - .L_3901)
.L_3901:
        /*00b4*/ 	.word	0x00000008
.L_3902:


//--------------------- .nv.info._ZN2at6native43_GLOBAL__N__7cc8d1ed_10_Dropout_cu_0e96ed3820fused_dropout_kernelIddjLi1ELi1EbEEvNS_4cuda6detail10TensorInfoIKT_T1_EENS5_IS6_S8_EENS5_IT4_S8_EES8_T0_NS_15PhiloxCudaStateE --------------------------
	.section	.nv.info._ZN2at6native43_GLOBAL__N__7cc8d1ed_10_Dropout_cu_0e96ed3820fused_dropout_kernelIddjLi1ELi1EbEEvNS_4cuda6detail10TensorInfoIKT_T1_EENS5_IS6_S8_EENS5_IT4_S8_EES8_T0_NS_15PhiloxCudaStateE,"",@"SHT_CUDA_INFO"
	.sectionflags	@""
	.align	4


	//----- nvinfo : EIATTR_CUDA_API_VERSION
	.align		4
        /*0000*/ 	.byte	0x04, 0x37
        /*0002*/ 	.short	(.L_3904 - .L_3903)
.L_3903:
        /*0004*/ 	.word	0x00000082


	//----- nvinfo : EIATTR_KPARAM_INFO
	.align		4
.L_3904:
        /*0008*/ 	.byte	0x04, 0x17
        /*000a*/ 	.short	(.L_3906 - .L_3905)
.L_3905:
        /*000c*/ 	.word	0x00000000
        /*0010*/ 	.short	0x0005
        /*0012*/ 	.short	0x0298
        /*0014*/ 	.byte	0x00, 0xf0, 0x61, 0x00


	//----- nvinfo : EIATTR_KPARAM_INFO
	.align		4
.L_3906:
        /*0018*/ 	.byte	0x04, 0x17
        /*001a*/ 	.short	(.L_3908 - .L_3907)
.L_3907:
        /*001c*/ 	.word	0x00000000
        /*0020*/ 	.short	0x0004
        /*0022*/ 	.short	0x0290
        /*0024*/ 	.byte	0x00, 0xf0, 0x21, 0x00


	//----- nvinfo : EIATTR_KPARAM_INFO
	.align		4
.L_3908:
        /*0028*/ 	.byte	0x04, 0x17
        /*002a*/ 	.short	(.L_3910 - .L_3909)
.L_3909:
        /*002c*/ 	.word	0x00000000
        /*0030*/ 	.short	0x0003
        /*0032*/ 	.short	0x0288
        /*0034*/ 	.byte	0x00, 0xf0, 0x11, 0x00


	//----- nvinfo : EIATTR_KPARAM_INFO
	.align		4
.L_3910:
        /*0038*/ 	.byte	0x04, 0x17
        /*003a*/ 	.short	(.L_3912 - .L_3911)
.L_3911:
        /*003c*/ 	.word	0x00000000
        /*0040*/ 	.short	0x0002
        /*0042*/ 	.short	0x01b0
        /*0044*/ 	.byte	0x00, 0xf0, 0x61, 0x03


	//----- nvinfo : EIATTR_KPARAM_INFO
	.align		4
.L_3912:
        /*0048*/ 	.byte	0x04, 0x17
        /*004a*/ 	.short	(.L_3914 - .L_3913)
.L_3913:
        /*004c*/ 	.word	0x00000000
        /*0050*/ 	.short	0x0001
        /*0052*/ 	.short	0x00d8
        /*0054*/ 	.byte	0x00, 0xf0, 0x61, 0x03


	//----- nvinfo : EIATTR_KPARAM_INFO
	.align		4
.L_3914:
        /*0058*/ 	.byte	0x04, 0x17
        /*005a*/ 	.short	(.L_3916 - .L_3915)
.L_3915:
        /*005c*/ 	.word	0x00000000
        /*0060*/ 	.short	0x0000
        /*0062*/ 	.short	0x0000
        /*0064*/ 	.byte	0x00, 0xf0, 0x61, 0x03


	//----- nvinfo : EIATTR_SPARSE_MMA_MASK
	.align		4
.L_3916:
        /*0068*/ 	.byte	0x03, 0x50
        /*006a*/ 	.short	0x0000


	//----- nvinfo : EIATTR_MAXREG_COUNT
	.align		4
        /*006c*/ 	.byte	0x03, 0x1b
        /*006e*/ 	.short	0x0040


	//----- nvinfo : EIATTR_NUM_BARRIERS
	.align		4
        /*0070*/ 	.byte	0x02, 0x4c
        /*0072*/ 	.byte	0x01
	.zero		1


	//----- nvinfo : EIATTR_MERCURY_ISA_VERSION
	.align		4
        /*0074*/ 	.byte	0x03, 0x5f
        /*0076*/ 	.short	0x0101


	//----- nvinfo : EIATTR_VRC_CTA_INIT_COUNT
	.align		4
        /*0078*/ 	.byte	0x02, 0x4a
	.zero		1
	.zero		1


	//----- nvinfo : EIATTR_EXIT_INSTR_OFFSETS
	.align		4
        /*007c*/ 	.byte	0x04, 0x1c
        /*007e*/ 	.short	(.L_3918 - .L_3917)


	//   ....[0]....
.L_3917:
        /*0080*/ 	.word	0x000007a0


	//   ....[1]....
        /*0084*/ 	.word	0x00001400


	//----- nvinfo : EIATTR_MAX_THREADS
	.align		4
.L_3918:
        /*0088*/ 	.byte	0x04, 0x05
        /*008a*/ 	.short	(.L_3920 - .L_3919)
.L_3919:
        /*008c*/ 	.word	0x00000100
        /*0090*/ 	.word	0x00000001
        /*0094*/ 	.word	0x00000001


	//----- nvinfo : EIATTR_CRS_STACK_SIZE
	.align		4
.L_3920:
        /*0098*/ 	.byte	0x04, 0x1e
        /*009a*/ 	.short	(.L_3922 - .L_3921)
.L_3921:
        /*009c*/ 	.word	0x00000000


	//----- nvinfo : EIATTR_CBANK_PARAM_SIZE
	.align		4
.L_3922:
        /*00a0*/ 	.byte	0x03, 0x19
        /*00a2*/ 	.short	0x02b0


	//----- nvinfo : EIATTR_PARAM_CBANK
	.align		4
        /*00a4*/ 	.byte	0x04, 0x0a
        /*00a6*/ 	.short	(.L_3924 - .L_3923)
	.align		4
.L_3923:
        /*00a8*/ 	.word	index@(.nv.constant0._ZN2at6native43_GLOBAL__N__7cc8d1ed_10_Dropout_cu_0e96ed3820fused_dropout_kernelIddjLi1ELi1EbEEvNS_4cuda6detail10TensorInfoIKT_T1_EENS5_IS6_S8_EENS5_IT4_S8_EES8_T0_NS_15PhiloxCudaStateE)
        /*00ac*/ 	.short	0x0380
        /*00ae*/ 	.short	0x02b0


	//----- nvinfo : EIATTR_SW_WAR
	.align		4
.L_3924:
        /*00b0*/ 	.byte	0x04, 0x36
        /*00b2*/ 	.short	(.L_3926 - .L_3925)
.L_3925:
        /*00b4*/ 	.word	0x00000008
.L_3926:


//--------------------- .nv.info._ZN2at6native43_GLOBAL__N__7cc8d1ed_10_Dropout_cu_0e96ed3824fused_dropout_kernel_vecIddjLi1ELi2EbEEvNS_4cuda6detail10TensorInfoIKT_T1_EENS5_IS6_S8_EENS5_IT4_S8_EES8_T0_NS_15PhiloxCudaStateE --------------------------
	.section	.nv.info._ZN2at6native43_GLOBAL__N__7cc8d1ed_10_Dropout_cu_0e96ed3824fused_dropout_kernel_vecIddjLi1ELi2EbEEvNS_4cuda6detail10TensorInfoIKT_T1_EENS5_IS6_S8_EENS5_IT4_S8_EES8_T0_NS_15PhiloxCudaStateE,"",@"SHT_CUDA_INFO"
	.sectionflags	@""
	.align	4


	//----- nvinfo : EIATTR_CUDA_API_VERSION
	.align		4
        /*0000*/ 	.byte	0x04, 0x37
        /*0002*/ 	.short	(.L_3928 - .L_3927)
.L_3927:
        /*0004*/ 	.word	0x00000082


	//----- nvinfo : EIATTR_KPARAM_INFO
	.align		4
.L_3928:
        /*0008*/ 	.byte	0x04, 0x17
        /*000a*/ 	.short	(.L_3930 - .L_3929)
.L_3929:
        /*000c*/ 	.word	0x00000000
        /*0010*/ 	.short	0x0005
        /*0012*/ 	.short	0x0298
        /*0014*/ 	.byte	0x00, 0xf0, 0x61, 0x00


	//----- nvinfo : EIATTR_KPARAM_INFO
	.align		4
.L_3930:
        /*0018*/ 	.byte	0x04, 0x17
        /*001a*/ 	.short	(.L_3932 - .L_3931)
.L_3931:
        /*001c*/ 	.word	0x00000000
        /*0020*/ 	.short	0x0004
        /*0022*/ 	.short	0x0290
        /*0024*/ 	.byte	0x00, 0xf0, 0x21, 0x00


	//----- nvinfo : EIATTR_KPARAM_INFO
	.align		4
.L_3932:
        /*0028*/ 	.byte	0x04, 0x17
        /*002a*/ 	.short	(.L_3934 - .L_3933)
.L_3933:
        /*002c*/ 	.word	0x00000000
        /*0030*/ 	.short	0x0003
        /*0032*/ 	.short	0x0288
        /*0034*/ 	.byte	0x00, 0xf0, 0x11, 0x00


	//----- nvinfo : EIATTR_KPARAM_INFO
	.align		4
.L_3934:
        /*0038*/ 	.byte	0x04, 0x17
        /*003a*/ 	.short	(.L_3936 - .L_3935)
.L_3935:
        /*003c*/ 	.word	0x00000000
        /*0040*/ 	.short	0x0002
        /*0042*/ 	.short	0x01b0
        /*0044*/ 	.byte	0x00, 0xf0, 0x61, 0x03


	//----- nvinfo : EIATTR_KPARAM_INFO
	.align		4
.L_3936:
        /*0048*/ 	.byte	0x04, 0x17
        /*004a*/ 	.short	(.L_3938 - .L_3937)
.L_3937:
        /*004c*/ 	.word	0x00000000
        /*0050*/ 	.short	0x0001
        /*0052*/ 	.short	0x00d8
        /*0054*/ 	.byte	0x00, 0xf0, 0x61, 0x03


	//----- nvinfo : EIATTR_KPARAM_INFO
	.align		4
.L_3938:
        /*0058*/ 	.byte	0x04, 0x17
        /*005a*/ 	.short	(.L_3940 - .L_3939)
.L_3939:
        /*005c*/ 	.word	0x00000000
        /*0060*/ 	.short	0x0000
        /*0062*/ 	.short	0x0000
        /*0064*/ 	.byte	0x00, 0xf0, 0x61, 0x03


	//----- nvinfo : EIATTR_SPARSE_MMA_MASK
	.align		4
.L_3940:
        /*0068*/ 	.byte	0x03, 0x50
        /*006a*/ 	.short	0x0000


	//----- nvinfo : EIATTR_MAXREG_COUNT
	.align		4
        /*006c*/ 	.byte	0x03, 0x1b
        /*006e*/ 	.short	0x0040


	//----- nvinfo : EIATTR_NUM_BARRIERS
	.align		4
        /*0070*/ 	.byte	0x02, 0x4c
        /*0072*/ 	.byte	0x01
	.zero		1


	//----- nvinfo : EIATTR_MERCURY_ISA_VERSION
	.align		4
        /*0074*/ 	.byte	0x03, 0x5f
        /*0076*/ 	.short	0x0101


	//----- nvinfo : EIATTR_VRC_CTA_INIT_COUNT
	.align		4
        /*0078*/ 	.byte	0x02, 0x4a
	.zero		1
	.zero		1


	//----- nvinfo : EIATTR_EXIT_INSTR_OFFSETS
	.align		4
        /*007c*/ 	.byte	0x04, 0x1c
        /*007e*/ 	.short	(.L_3942 - .L_3941)


	//   ....[0]....
.L_3941:
        /*0080*/ 	.word	0x00000160


	//   ....[1]....
        /*0084*/ 	.word	0x00000d40


	//----- nvinfo : EIATTR_MAX_THREADS
	.align		4
.L_3942:
        /*0088*/ 	.byte	0x04, 0x05
        /*008a*/ 	.short	(.L_3944 - .L_3943)
.L_3943:
        /*008c*/ 	.word	0x00000100
        /*0090*/ 	.word	0x00000001
        /*0094*/ 	.word	0x00000001


	//----- nvinfo : EIATTR_CRS_STACK_SIZE
	.align		4
.L_3944:
        /*0098*/ 	.byte	0x04, 0x1e
        /*009a*/ 	.short	(.L_3946 - .L_3945)
.L_3945:
        /*009c*/ 	.word	0x00000000


	//----- nvinfo : EIATTR_CBANK_PARAM_SIZE
	.align		4
.L_3946:
        /*00a0*/ 	.byte	0x03, 0x19
        /*00a2*/ 	.short	0x02b0


	//----- nvinfo : EIATTR_PARAM_CBANK
	.align		4
        /*00a4*/ 	.byte	0x04, 0x0a
        /*00a6*/ 	.short	(.L_3948 - .L_3947)
	.align		4
.L_3947:
        /*00a8*/ 	.word	index@(.nv.constant0._ZN2at6native43_GLOBAL__N__7cc8d1ed_10_Dropout_cu_0e96ed3824fused_dropout_kernel_vecIddjLi1ELi2EbEEvNS_4cuda6detail10TensorInfoIKT_T1_EENS5_IS6_S8_EENS5_IT4_S8_EES8_T0_NS_15PhiloxCudaStateE)
        /*00ac*/ 	.short	0x0380
        /*00ae*/ 	.short	0x02b0


	//----- nvinfo : EIATTR_SW_WAR
	.align		4
.L_3948:
        /*00b0*/ 	.byte	0x04, 0x36
        /*00b2*/ 	.short	(.L_3950 - .L_3949)
.L_3949:
        /*00b4*/ 	.word	0x00000008
.L_3950:


//--------------------- .nv.info._ZN2at6native43_GLOBAL__N__7cc8d1ed_10_Dropout_cu_0e96ed3824fused_dropout_kernel_vecIddjLi1ELi4EbEEvNS_4cuda6detail10TensorInfoIKT_T1_EENS5_IS6_S8_EENS5_IT4_S8_EES8_T0_NS_15PhiloxCudaStateE --------------------------
	.section	.nv.info._ZN2at6native43_GLOBAL__N__7cc8d1ed_10_Dropout_cu_0e96ed3824fused_dropout_kernel_vecIddjLi1ELi4EbEEvNS_4cuda6detail10TensorInfoIKT_T1_EENS5_IS6_S8_EENS5_IT4_S8_EES8_T0_NS_15PhiloxCudaStateE,"",@"SHT_CUDA_INFO"
	.sectionflags	@""
	.align	4


	//----- nvinfo : EIATTR_CUDA_API_VERSION
	.align		4
        /*0000*/ 	.byte	0x04, 0x37
        /*0002*/ 	.short	(.L_3952 - .L_3951)
.L_3951:
        /*0004*/ 	.word	0x00000082


	//----- nvinfo : EIATTR_KPARAM_INFO
	.align		4
.L_3952:
        /*0008*/ 	.byte	0x04, 0x17
        /*000a*/ 	.short	(.L_3954 - .L_3953)
.L_3953:
        /*000c*/ 	.word	0x00000000
        /*0010*/ 	.short	0x0005
        /*0012*/ 	.short	0x0298
        /*0014*/ 	.byte	0x00, 0xf0, 0x61, 0x00


	//----- nvinfo : EIATTR_KPARAM_INFO
	.align		4
.L_3954:
        /*0018*/ 	.byte	0x04, 0x17
        /*001a*/ 	.short	(.L_3956 - .L_3955)
.L_3955:
        /*001c*/ 	.word	0x00000000
        /*0020*/ 	.short	0x0004
        /*0022*/ 	.short	0x0290
        /*0024*/ 	.byte	0x00, 0xf0, 0x21, 0x00


	//----- nvinfo : EIATTR_KPARAM_INFO
	.align		4
.L_3956:
        /*0028*/ 	.byte	0x04, 0x17
        /*002a*/ 	.short	(.L_3958 - .L_3957)
.L_3957:
        /*002c*/ 	.word	0x00000000
        /*0030*/ 	.short	0x0003
        /*0032*/ 	.short	0x0288
        /*0034*/ 	.byte	0x00, 0xf0, 0x11, 0x00


	//----- nvinfo : EIATTR_KPARAM_INFO
	.align		4
.L_3958:
        /*0038*/ 	.byte	0x04, 0x17
        /*003a*/ 	.short	(.L_3960 - .L_3959)
.L_3959:
        /*003c*/ 	.word	0x00000000
        /*0040*/ 	.short	0x0002
        /*0042*/ 	.short	0x01b0
        /*0044*/ 	.byte	0x00, 0xf0, 0x61, 0x03


	//----- nvinfo : EIATTR_KPARAM_INFO
	.align		4
.L_3960:
        /*0048*/ 	.byte	0x04, 0x17
        /*004a*/ 	.short	(.L_3962 - .L_3961)
.L_3961:
        /*004c*/ 	.word	0x00000000
        /*0050*/ 	.short	0x0001
        /*0052*/ 	.short	0x00d8
        /*0054*/ 	.byte	0x00, 0xf0, 0x61, 0x03


	//----- nvinfo : EIATTR_KPARAM_INFO
	.align		4
.L_3962:
        /*0058*/ 	.byte	0x04, 0x17
        /*005a*/ 	.short	(.L_3964 - .L_3963)
.L_3963:
        /*005c*/ 	.word	0x00000000
        /*0060*/ 	.short	0x0000
        /*0062*/ 	.short	0x0000
        /*0064*/ 	.byte	0x00, 0xf0, 0x61, 0x03


	//----- nvinfo : EIATTR_SPARSE_MMA_MASK
	.align		4
.L_3964:
        /*0068*/ 	.byte	0x03, 0x50
        /*006a*/ 	.short	0x0000


	//----- nvinfo : EIATTR_MAXREG_COUNT
	.align		4
        /*006c*/ 	.byte	0x03, 0x1b
        /*006e*/ 	.short	0x0040


	//----- nvinfo : EIATTR_NUM_BARRIERS
	.align		4
        /*0070*/ 	.byte	0x02, 0x4c
        /*0072*/ 	.byte	0x01
	.zero		1


	//----- nvinfo : EIATTR_MERCURY_ISA_VERSION
	.align		4
        /*0074*/ 	.byte	0x03, 0x5f
        /*0076*/ 	.short	0x0101


	//----- nvinfo : EIATTR_VRC_CTA_INIT_COUNT
	.align		4
        /*0078*/ 	.byte	0x02, 0x4a
	.zero		1
	.zero		1


	//----- nvinfo : EIATTR_EXIT_INSTR_OFFSETS
	.align		4
        /*007c*/ 	.byte	0x04, 0x1c
        /*007e*/ 	.short	(.L_3966 - .L_3965)


	//   ....[0]....
.L_3965:
        /*0080*/ 	.word	0x00000240


	//   ....[1]....
        /*0084*/ 	.word	0x00000f70


	//----- nvinfo : EIATTR_MAX_THREADS
	.align		4
.L_3966:
        /*0088*/ 	.byte	0x04, 0x05
        /*008a*/ 	.short	(.L_3968 - .L_3967)
.L_3967:
        /*008c*/ 	.word	0x00000100
        /*0090*/ 	.word	0x00000001
        /*0094*/ 	.word	0x00000001


	//----- nvinfo : EIATTR_CRS_STACK_SIZE
	.align		4
.L_3968:
        /*0098*/ 	.byte	0x04, 0x1e
        /*009a*/ 	.short	(.L_3970 - .L_3969)
.L_3969:
        /*009c*/ 	.word	0x00000000


	//----- nvinfo : EIATTR_CBANK_PARAM_SIZE
	.align		4
.L_3970:
        /*00a0*/ 	.byte	0x03, 0x19
        /*00a2*/ 	.short	0x02b0


	//----- nvinfo : EIATTR_PARAM_CBANK
	.align		4
        /*00a4*/ 	.byte	0x04, 0x0a
        /*00a6*/ 	.short	(.L_3972 - .L_3971)
	.align		4
.L_3971:
        /*00a8*/ 	.word	index@(.nv.constant0._ZN2at6native43_GLOBAL__N__7cc8d1ed_10_Dropout_cu_0e96ed3824fused_dropout_kernel_vecIddjLi1ELi4EbEEvNS_4cuda6detail10TensorInfoIKT_T1_EENS5_IS6_S8_EENS5_IT4_S8_EES8_T0_NS_15PhiloxCudaStateE)
        /*00ac*/ 	.short	0x0380
        /*00ae*/ 	.short	0x02b0


	//----- nvinfo : EIATTR_SW_WAR
	.align		4
.L_3972:
        /*00b0*/ 	.byte	0x04, 0x36
        /*00b2*/ 	.short	(.L_3974 - .L_3973)
.L_3973:
        /*00b4*/ 	.word	0x00000008
.L_3974:


//--------------------- .nv.info._ZN2at6native43_GLOBAL__N__7cc8d1ed_10_Dropout_cu_0e96ed3824fused_dropout_kernel_vecIddjLi1ELi8EbEEvNS_4cuda6detail10TensorInfoIKT_T1_EENS5_IS6_S8_EENS5_IT4_S8_EES8_T0_NS_15PhiloxCudaStateE --------------------------
	.section	.nv.info._ZN2at6native43_GLOBAL__N__7cc8d1ed_10_Dropout_cu_0e96ed3824fused_dropout_kernel_vecIddjLi1ELi8EbEEvNS_4cuda6detail10TensorInfoIKT_T1_EENS5_IS6_S8_EENS5_IT4_S8_EES8_T0_NS_15PhiloxCudaStateE,"",@"SHT_CUDA_INFO"
	.sectionflags	@""
	.align	4


	//----- nvinfo : EIATTR_CUDA_API_VERSION
	.align		4
        /*0000*/ 	.byte	0x04, 0x37
        /*0002*/ 	.short	(.L_3976 - .L_3975)
.L_3975:
        /*0004*/ 	.word	0x00000082


	//----- nvinfo : EIATTR_KPARAM_INFO
	.align		4
.L_3976:
        /*0008*/ 	.byte	0x04, 0x17
        /*000a*/ 	.short	(.L_3978 - .L_3977)
.L_3977:
        /*000c*/ 	.word	0x00000000
        /*0010*/ 	.short	0x0005
        /*0012*/ 	.short	0x0298
        /*0014*/ 	.byte	0x00, 0xf0, 0x61, 0x00


	//----- nvinfo : EIATTR_KPARAM_INFO
	.align		4
.L_3978:
        /*0018*/ 	.byte	0x04, 0x17
        /*001a*/ 	.short	(.L_3980 - .L_3979)
.L_3979:
        /*001c*/ 	.word	0x00000000
        /*0020*/ 	.short	0x0004
        /*0022*/ 	.short	0x0290
        /*0024*/ 	.byte	0x00, 0xf0, 0x21, 0x00


	//----- nvinfo : EIATTR_KPARAM_INFO
	.align		4
.L_3980:
        /*0028*/ 	.byte	0x04, 0x17
        /*002a*/ 	.short	(.L_3982 - .L_3981)
.L_3981:
        /*002c*/ 	.word	0x00000000
        /*0030*/ 	.short	0x0003
        /*0032*/ 	.short	0x0288
        /*0034*/ 	.byte	0x00, 0xf0, 0x11, 0x00


	//----- nvinfo : EIATTR_KPARAM_INFO
	.align		4
.L_3982:
        /*0038*/ 	.byte	0x04, 0x17
        /*003a*/ 	.short	(.L_3984 - .L_3983)
.L_3983:
        /*003c*/ 	.word	0x00000000
        /*0040*/ 	.short	0x0002
        /*0042*/ 	.short	0x01b0
        /*0044*/ 	.byte	0x00, 0xf0, 0x61, 0x03


	//----- nvinfo : EIATTR_KPARAM_INFO
	.align		4
.L_3984:
        /*0048*/ 	.byte	0x04, 0x17
        /*004a*/ 	.short	(.L_3986 - .L_3985)
.L_3985:
        /*004c*/ 	.word	0x00000000
        /*0050*/ 	.short	0x0001
        /*0052*/ 	.short	0x00d8
        /*0054*/ 	.byte	0x00, 0xf0, 0x61, 0x03


	//----- nvinfo : EIATTR_KPARAM_INFO
	.align		4
.L_3986:
        /*0058*/ 	.byte	0x04, 0x17
        /*005a*/ 	.short	(.L_3988 - .L_3987)
.L_3987:
        /*005c*/ 	.word	0x00000000
        /*0060*/ 	.short	0x0000
        /*0062*/ 	.short	0x0000
        /*0064*/ 	.byte	0x00, 0xf0, 0x61, 0x03


	//----- nvinfo : EIATTR_SPARSE_MMA_MASK
	.align		4
.L_3988:
        /*0068*/ 	.byte	0x03, 0x50
        /*006a*/ 	.short	0x0000


	//----- nvinfo : EIATTR_MAXREG_COUNT
	.align		4
        /*006c*/ 	.byte	0x03, 0x1b
        /*006e*/ 	.short	0x0040


	//----- nvinfo : EIATTR_NUM_BARRIERS
	.align		4
        /*0070*/ 	.byte	0x02, 0x4c
        /*0072*/ 	.byte	0x01
	.zero		1


	//----- nvinfo : EIATTR_MERCURY_ISA_VERSION
	.align		4
        /*0074*/ 	.byte	0x03, 0x5f
        /*0076*/ 	.short	0x0101


	//----- nvinfo : EIATTR_VRC_CTA_INIT_COUNT
	.align		4
        /*0078*/ 	.byte	0x02, 0x4a
	.zero		1
	.zero		1


	//----- nvinfo : EIATTR_EXIT_INSTR_OFFSETS
	.align		4
        /*007c*/ 	.byte	0x04, 0x1c
        /*007e*/ 	.short	(.L_3990 - .L_3989)


	//   ....[0]....
.L_3989:
        /*0080*/ 	.word	0x00000240


	//   ....[1]....
        /*0084*/ 	.word	0x00001670


	//----- nvinfo : EIATTR_MAX_THREADS
	.align		4
.L_3990:
        /*0088*/ 	.byte	0x04, 0x05
        /*008a*/ 	.short	(.L_3992 - .L_3991)
.L_3991:
        /*008c*/ 	.word	0x00000100
        /*0090*/ 	.word	0x00000001
        /*0094*/ 	.word	0x00000001


	//----- nvinfo : EIATTR_CRS_STACK_SIZE
	.align		4
.L_3992:
        /*0098*/ 	.byte	0x04, 0x1e
        /*009a*/ 	.short	(.L_3994 - .L_3993)
.L_3993:
        /*009c*/ 	.word	0x00000000


	//----- nvinfo : EIATTR_CBANK_PARAM_SIZE
	.align		4
.L_3994:
        /*00a0*/ 	.byte	0x03, 0x19
        /*00a2*/ 	.short	0x02b0


	//----- nvinfo : EIATTR_PARAM_CBANK
	.align		4
        /*00a4*/ 	.byte	0x04, 0x0a
        /*00a6*/ 	.short	(.L_3996 - .L_3995)
	.align		4
.L_3995:
        /*00a8*/ 	.word	index@(.nv.constant0._ZN2at6native43_GLOBAL__N__7cc8d1ed_10_Dropout_cu_0e96ed3824fused_dropout_kernel_vecIddjLi1ELi8EbEEvNS_4cuda6detail10TensorInfoIKT_T1_EENS5_IS6_S8_EENS5_IT4_S8_EES8_T0_NS_15PhiloxCudaStateE)
        /*00ac*/ 	.short	0x0380
        /*00ae*/ 	.short	0x02b0


	//----- nvinfo : EIATTR_SW_WAR
	.align		4
.L_3996:
        /*00b0*/ 	.byte	0x04, 0x36
        /*00b2*/ 	.short	(.L_3998 - .L_3997)
.L_3997:
        /*00b4*/ 	.word	0x00000008
.L_3998:


//--------------------- .nv.info._ZN2at6native43_GLOBAL__N__7cc8d1ed_10_Dropout_cu_0e96ed3824fused_dropout_kernel_vecIddjLi1ELi16EbEEvNS_4cuda6detail10TensorInfoIKT_T1_EENS5_IS6_S8_EENS5_IT4_S8_EES8_T0_NS_15PhiloxCudaStateE --------------------------
	.section	.nv.info._ZN2at6native43_GLOBAL__N__7cc8d1ed_10_Dropout_cu_0e96ed3824fused_dropout_kernel_vecIddjLi1ELi16EbEEvNS_4cuda6detail10TensorInfoIKT_T1_EENS5_IS6_S8_EENS5_IT4_S8_EES8_T0_NS_15PhiloxCudaStateE,"",@"SHT_CUDA_INFO"
	.sectionflags	@""
	.align	4


	//----- nvinfo : EIATTR_CUDA_API_VERSION
	.align		4
        /*0000*/ 	.byte	0x04, 0x37
        /*0002*/ 	.short	(.L_4000 - .L_3999)
.L_3999:
        /*0004*/ 	.word	0x00000082


	//----- nvinfo : EIATTR_KPARAM_INFO
	.align		4
.L_4000:
        /*0008*/ 	.byte	0x04, 0x17
        /*000a*/ 	.short	(.L_4002 - .L_4001)
.L_4001:
        /*000c*/ 	.word	0x00000000
        /*0010*/ 	.short	0x0005
        /*0012*/ 	.short	0x0298
        /*0014*/ 	.byte	0x00, 0xf0, 0x61, 0x00


	//----- nvinfo : EIATTR_KPARAM_INFO
	.align		4
.L_4002:
        /*0018*/ 	.byte	0x04, 0x17
        /*001a*/ 	.short	(.L_4004 - .L_4003)
.L_4003:
        /*001c*/ 	.word	0x00000000
        /*0020*/ 	.short	0x0004
        /*0022*/ 	.short	0x0290
        /*0024*/ 	.byte	0x00, 0xf0, 0x21, 0x00


	//----- nvinfo : EIATTR_KPARAM_INFO
	.align		4
.L_4004:
        /*0028*/ 	.byte	0x04, 0x17
        /*002a*/ 	.short	(.L_4006 - .L_4005)
.L_4005:
        /*002c*/ 	.word	0x00000000
        /*0030*/ 	.short	0x0003
        /*0032*/ 	.short	0x0288
        /*0034*/ 	.byte	0x00, 0xf0, 0x11, 0x00


	//----- nvinfo : EIATTR_KPARAM_INFO
	.align		4
.L_4006:
        /*0038*/ 	.byte	0x04, 0x17
        /*003a*/ 	.short	(.L_4008 - .L_4007)
.L_4007:
        /*003c*/ 	.word	0x00000000
        /*0040*/ 	.short	0x0002
        /*0042*/ 	.short	0x01b0
        /*0044*/ 	.byte	0x00, 0xf0, 0x61, 0x03


	//----- nvinfo : EIATTR_KPARAM_INFO
	.align		4
.L_4008:
        /*0048*/ 	.byte	0x04, 0x17
        /*004a*/ 	.short	(.L_4010 - .L_4009)
.L_4009:
        /*004c*/ 	.word	0x00000000
        /*0050*/ 	.short	0x0001
        /*0052*/ 	.short	0x00d8
        /*0054*/ 	.byte	0x00, 0xf0, 0x61, 0x03


	//----- nvinfo : EIATTR_KPARAM_INFO
	.align		4
.L_4010:
        /*0058*/ 	.byte	0x04, 0x17
        /*005a*/ 	.short	(.L_4012 - .L_4011)
.L_4011:
        /*005c*/ 	.word	0x00000000
        /*0060*/ 	.short	0x0000
        /*0062*/ 	.short	0x0000
        /*0064*/ 	.byte	0x00, 0xf0, 0x61, 0x03


	//----- nvinfo : EIATTR_SPARSE_MMA_MASK
	.align		4
.L_4012:
        /*0068*/ 	.byte	0x03, 0x50
        /*006a*/ 	.short	0x0000


	//----- nvinfo : EIATTR_MAXREG_COUNT
	.align		4
        /*006c*/ 	.byte	0x03, 0x1b
        /*006e*/ 	.short	0x0040


	//----- nvinfo : EIATTR_NUM_BARRIERS
	.align		4
        /*0070*/ 	.byte	0x02, 0x4c
        /*0072*/ 	.byte	0x01
	.zero		1


	//----- nvinfo : EIATTR_ANNOTATIONS
	.align		4
        /*0074*/ 	.byte	0x04, 0x55
        /*0076*/ 	.short	(.L_4014 - .L_4013)


	//   ....[0]....
.L_4013:
        /*0078*/ 	.word	0x00000001
        /*007c*/ 	.byte	0x30, 0x1c, 0x00, 0x00, 0x01, 0x00, 0x00, 0x00, 0xd0, 0x1c, 0x00, 0x00, 0x01, 0x00, 0x00, 0x00
        /*008c*/ 	.byte	0x30, 0x1d, 0x00, 0x00, 0x01, 0x00, 0x00, 0x00, 0x40, 0x1d, 0x00, 0x00, 0x01, 0x00, 0x00, 0x00
        /*009c*/ 	.byte	0x60, 0x1d, 0x00, 0x00, 0x01, 0x00, 0x00, 0x00, 0x40, 0x21, 0x00, 0x00, 0x01, 0x00, 0x00, 0x00
        /*00ac*/ 	.byte	0x00, 0x23, 0x00, 0x00, 0x01, 0x00, 0x00, 0x00, 0xc0, 0x23, 0x00, 0x00, 0x01, 0x00, 0x00, 0x00
        /*00bc*/ 	.byte	0x10, 0x24, 0x00, 0x00, 0x01, 0x00, 0x00, 0x00, 0x40, 0x24, 0x00, 0x00, 0x01, 0x00, 0x00, 0x00
        /*00cc*/ 	.byte	0x70, 0x24, 0x00, 0x00, 0x01, 0x00, 0x00, 0x00, 0x80, 0x24, 0x00, 0x00


	//----- nvinfo : EIATTR_MERCURY_ISA_VERSION
	.align		4
.L_4014:
        /*00d8*/ 	.byte	0x03, 0x5f
        /*00da*/ 	.short	0x0101


	//----- nvinfo : EIATTR_VRC_CTA_INIT_COUNT
	.align		4
        /*00dc*/ 	.byte	0x02, 0x4a
	.zero		1
	.zero		1


	//----- nvinfo : EIATTR_EXIT_INSTR_OFFSETS
	.align		4
        /*00e0*/ 	.byte	0x04, 0x1c
        /*00e2*/ 	.short	(.L_4016 - .L_4015)


	//   ....[0]....
.L_4015:
        /*00e4*/ 	.word	0x00000240


	//   ....[1]....
        /*00e8*/ 	.word	0x00002810


	//----- nvinfo : EIATTR_MAX_THREADS
	.align		4
.L_4016:
        /*00ec*/ 	.byte	0x04, 0x05
        /*00ee*/ 	.short	(.L_4018 - .L_4017)
.L_4017:
        /*00f0*/ 	.word	0x00000100
        /*00f4*/ 	.word	0x00000001
        /*00f8*/ 	.word	0x00000001


	//----- nvinfo : EIATTR_CRS_STACK_SIZE
	.align		4
.L_4018:
        /*00fc*/ 	.byte	0x04, 0x1e
        /*00fe*/ 	.short	(.L_4020 - .L_4019)
.L_4019:
        /*0100*/ 	.word	0x00000000


	//----- nvinfo : EIATTR_CBANK_PARAM_SIZE
	.align		4
.L_4020:
        /*0104*/ 	.byte	0x03, 0x19
        /*0106*/ 	.short	0x02b0


	//----- nvinfo : EIATTR_PARAM_CBANK
	.align		4
        /*0108*/ 	.byte	0x04, 0x0a
        /*010a*/ 	.short	(.L_4022 - .L_4021)
	.align		4
.L_4021:
        /*010c*/ 	.word	index@(.nv.constant0._ZN2at6native43_GLOBAL__N__7cc8d1ed_10_Dropout_cu_0e96ed3824fused_dropout_kernel_vecIddjLi1ELi16EbEEvNS_4cuda6detail10TensorInfoIKT_T1_EENS5_IS6_S8_EENS5_IT4_S8_EES8_T0_NS_15PhiloxCudaStateE)
        /*0110*/ 	.short	0x0380
        /*0112*/ 	.short	0x02b0


	//----- nvinfo : EIATTR_SW_WAR
	.align		4
.L_4022:
        /*0114*/ 	.byte	0x04, 0x36
        /*0116*/ 	.short	(.L_4024 - .L_4023)
.L_4023:
        /*0118*/ 	.word	0x00000008
.L_4024:


//--------------------- .nv.info._ZN2at6native18elementwise_kernelILi128ELi4EZNS0_15gpu_kernel_implIZNS0_43_GLOBAL__N__7cc8d1ed_10_Dropout_cu_0e96ed3819masked_scale_kernelIhN3c108BFloat16EfEEvRNS_6TensorERKS7_SA_T1_EUlS6_hE_EEvRNS_18TensorIteratorBaseERKT_EUliE_EEviSB_ --------------------------
	.section	.nv.info._ZN2at6native18elementwise_kernelILi128ELi4EZNS0_15gpu_kernel_implIZNS0_43_GLOBAL__N__7cc8d1ed_10_Dropout_cu_0e96ed3819masked_scale_kernelIhN3c108BFloat16EfEEvRNS_6TensorERKS7_SA_T1_EUlS6_hE_EEvRNS_18TensorIteratorBaseERKT_EUliE_EEviSB_,"",@"SHT_CUDA_INFO"
	.sectionflags	@""
	.align	4


	//----- nvinfo : EIATTR_CUDA_API_VERSION
	.align		4
        /*0000*/ 	.byte	0x04, 0x37
        /*0002*/ 	.short	(.L_4026 - .L_4025)
.L_4025:
        /*0004*/ 	.word	0x00000082


	//----- nvinfo : EIATTR_KPARAM_INFO
	.align		4
.L_4026:
        /*0008*/ 	.byte	0x04, 0x17
        /*000a*/ 	.short	(.L_4028 - .L_4027)
.L_4027:
        /*000c*/ 	.word	0x00000000
        /*0010*/ 	.short	0x0001
        /*0012*/ 	.short	0x0008
        /*0014*/ 	.byte	0x00, 0xf0, 0x61, 0x0a


	//----- nvinfo : EIATTR_KPARAM_INFO
	.align		4
.L_4028:
        /*0018*/ 	.byte	0x04, 0x17
        /*001a*/ 	.short	(.L_4030 - .L_4029)
.L_4029:
        /*001c*/ 	.word	0x00000000
        /*0020*/ 	.short	0x0000
        /*0022*/ 	.short	0x0000
        /*0024*/ 	.byte	0x00, 0xf0, 0x11, 0x00


	//----- nvinfo : EIATTR_SPARSE_MMA_MASK
	.align		4
.L_4030:
        /*0028*/ 	.byte	0x03, 0x50
        /*002a*/ 	.short	0x0000


	//----- nvinfo : EIATTR_MAXREG_COUNT
	.align		4
        /*002c*/ 	.byte	0x03, 0x1b
        /*002e*/ 	.short	0x0080


	//----- nvinfo : EIATTR_EXTERNS
	.align		4
        /*0030*/ 	.byte	0x04, 0x0f
        /*0032*/ 	.short	(.L_4032 - .L_4031)


	//   ....[0]....
	.align		4
.L_4031:
        /*0034*/ 	.word	index@(__assertfail)


	//----- nvinfo : EIATTR_MERCURY_ISA_VERSION
	.align		4
.L_4032:
        /*0038*/ 	.byte	0x03, 0x5f
        /*003a*/ 	.short	0x0101


	//----- nvinfo : EIATTR_VRC_CTA_INIT_COUNT
	.align		4
        /*003c*/ 	.byte	0x02, 0x4a
	.zero		1
	.zero		1


	//----- nvinfo : EIATTR_SYSCALL_OFFSETS
	.align		4
        /*0040*/ 	.byte	0x04, 0x46
        /*0042*/ 	.short	(.L_4034 - .L_4033)


	//   ....[0]....
.L_4033:
        /*0044*/ 	.word	0x00002640


	//   ....[1]....
        /*0048*/ 	.word	0x00003530


	//   ....[2]....
        /*004c*/ 	.word	0x00004450


	//   ....[3]....
        /*0050*/ 	.word	0x00006c20


	//   ....[4]....
        /*0054*/ 	.word	0x00007b10


	//   ....[5]....
        /*0058*/ 	.word	0x00008870


	//   ....[6]....
        /*005c*/ 	.word	0x0000b130


	//   ....[7]....
        /*0060*/ 	.word	0x0000c020


	//   ....[8]....
        /*0064*/ 	.word	0x0000cd80


	//   ....[9]....
        /*0068*/ 	.word	0x0000f660


	//   ....[10]....
        /*006c*/ 	.word	0x00010550


	//   ....[11]....
        /*0070*/ 	.word	0x00011280


	//----- nvinfo : EIATTR_EXIT_INSTR_OFFSETS
	.align		4
.L_4034:
        /*0074*/ 	.byte	0x04, 0x1c
        /*0076*/ 	.short	(.L_4036 - .L_4035)


	//   ....[0]....
.L_4035:
        /*0078*/ 	.word	0x0000d040


	//   ....[1]....
        /*007c*/ 	.word	0x00010700


	//   ....[2]....
        /*0080*/ 	.word	0x00010740


	//   ....[3]....
        /*0084*/ 	.word	0x000107e0


	//   ....[4]....
        /*0088*/ 	.word	0x00010820


	//   ....[5]....
        /*008c*/ 	.word	0x00010860


	//   ....[6]....
        /*0090*/ 	.word	0x000108f0


	//   ....[7]....
        /*0094*/ 	.word	0x00010930


	//   ....[8]....
        /*0098*/ 	.word	0x000109d0


	//   ....[9]....
        /*009c*/ 	.word	0x00010a20


	//   ....[10]....
        /*00a0*/ 	.word	0x00010a70


	//   ....[11]....
        /*00a4*/ 	.word	0x00010b50


	//   ....[12]....
        /*00a8*/ 	.word	0x00010cc0


	//   ....[13]....
        /*00ac*/ 	.word	0x00010e30


	//   ....[14]....
        /*00b0*/ 	.word	0x00010f90


	//   ....[15]....
        /*00b4*/ 	.word	0x00010fd0


	//   ....[16]....
        /*00b8*/ 	.word	0x00011010


	//   ....[17]....
        /*00bc*/ 	.word	0x000110c0


	//   ....[18]....
        /*00c0*/ 	.word	0x00011120


	//   ....[19]....
        /*00c4*/ 	.word	0x00011290


	//   ....[20]....
        /*00c8*/ 	.word	0x000113a0


	//   ....[21]....
        /*00cc*/ 	.word	0x000114e0


	//   ....[22]....
        /*00d0*/ 	.word	0x00011500


	//----- nvinfo : EIATTR_MAX_THREADS
	.align		4
.L_4036:
        /*00d4*/ 	.byte	0x04, 0x05
        /*00d6*/ 	.short	(.L_4038 - .L_4037)
.L_4037:
        /*00d8*/ 	.word	0x00000080
        /*00dc*/ 	.word	0x00000001
        /*00e0*/ 	.word	0x00000001


	//----- nvinfo : EIATTR_CRS_STACK_SIZE
	.align		4
.L_4038:
        /*00e4*/ 	.byte	0x04, 0x1e
        /*00e6*/ 	.short	(.L_4040 - .L_4039)
.L_4039:
        /*00e8*/ 	.word	0x00000000


	//----- nvinfo : EIATTR_CBANK_PARAM_SIZE
	.align		4
.L_4040:
        /*00ec*/ 	.byte	0x03, 0x19
        /*00ee*/ 	.short	0x02a0


	//----- nvinfo : EIATTR_PARAM_CBANK
	.align		4
        /*00f0*/ 	.byte	0x04, 0x0a
        /*00f2*/ 	.short	(.L_4042 - .L_4041)
	.align		4
.L_4041:
        /*00f4*/ 	.word	index@(.nv.constant0._ZN2at6native18elementwise_kernelILi128ELi4EZNS0_15gpu_kernel_implIZNS0_43_GLOBAL__N__7cc8d1ed_10_Dropout_cu_0e96ed3819masked_scale_kernelIhN3c108BFloat16EfEEvRNS_6TensorERKS7_SA_T1_EUlS6_hE_EEvRNS_18TensorIteratorBaseERKT_EUliE_EEviSB_)
        /*00f8*/ 	.short	0x0380
        /*00fa*/ 	.short	0x02a0


	//----- nvinfo : EIATTR_SW_WAR
	.align		4
.L_4042:
        /*00fc*/ 	.byte	0x04, 0x36
        /*00fe*/ 	.short	(.L_4044 - .L_4043)
.L_4043:
        /*0100*/ 	.word	0x00000008
.L_4044:


//--------------------- .nv.info._ZN2at6native27unrolled_elementwise_kernelIZNS0_43_GLOBAL__N__7cc8d1ed_10_Dropout_cu_0e96ed3819masked_scale_kernelIhN3c108BFloat16EfEEvRNS_6TensorERKS6_S9_T1_EUlS5_hE_St5arrayIPcLm3EELi4E23TrivialOffsetCalculatorILi2EjESF_ILi1EjENS0_6memory12LoadWithCastILi2EEENSI_13StoreWithCastILi1EEEEEviT_T0_T2_T3_T4_T5_ --------------------------
	.section	.nv.info._ZN2at6native27unrolled_elementwise_kernelIZNS0_43_GLOBAL__N__7cc8d1ed_10_Dropout_cu_0e96ed3819masked_scale_kernelIhN3c108BFloat16EfEEvRNS_6TensorERKS6_S9_T1_EUlS5_hE_St5arrayIPcLm3EELi4E23TrivialOffsetCalculatorILi2EjESF_ILi1EjENS0_6memory12LoadWithCastILi2EEENSI_13StoreWithCastILi1EEEEEviT_T0_T2_T3_T4_T5_,"",@"SHT_CUDA_INFO"
	.sectionflags	@""
	.align	4


	//----- nvinfo : EIATTR_CUDA_API_VERSION
	.align		4
        /*0000*/ 	.byte	0x04, 0x37
        /*0002*/ 	.short	(.L_4046 - .L_4045)
.L_4045:
        /*0004*/ 	.word	0x00000082


	//----- nvinfo : EIATTR_KPARAM_INFO
	.align		4
.L_4046:
        /*0008*/ 	.byte	0x04, 0x17
        /*000a*/ 	.short	(.L_4048 - .L_4047)
.L_4047:
        /*000c*/ 	.word	0x00000000
        /*0010*/ 	.short	0x0006
        /*0012*/ 	.short	0x0040
        /*0014*/ 	.byte	0x00, 0xf0, 0x21, 0x00


	//----- nvinfo : EIATTR_KPARAM_INFO
	.align		4
.L_4048:
        /*0018*/ 	.byte	0x04, 0x17
        /*001a*/ 	.short	(.L_4050 - .L_4049)
.L_4049:
        /*001c*/ 	.word	0x00000000
        /*0020*/ 	.short	0x0005
        /*0022*/ 	.short	0x0034
        /*0024*/ 	.byte	0x00, 0xf0, 0x31, 0x00


	//----- nvinfo : EIATTR_KPARAM_INFO
	.align		4
.L_4050:
        /*0028*/ 	.byte	0x04, 0x17
        /*002a*/ 	.short	(.L_4052 - .L_4051)
.L_4051:
        /*002c*/ 	.word	0x00000000
        /*0030*/ 	.short	0x0004
        /*0032*/ 	.short	0x0031
        /*0034*/ 	.byte	0x00, 0xf0, 0x05, 0x00


	//----- nvinfo : EIATTR_KPARAM_INFO
	.align		4
.L_4052:
        /*0038*/ 	.byte	0x04, 0x17
        /*003a*/ 	.short	(.L_4054 - .L_4053)
.L_4053:
        /*003c*/ 	.word	0x00000000
        /*0040*/ 	.short	0x0003
        /*0042*/ 	.short	0x0030
        /*0044*/ 	.byte	0x00, 0xf0, 0x05, 0x00


	//----- nvinfo : EIATTR_KPARAM_INFO
	.align		4
.L_4054:
        /*0048*/ 	.byte	0x04, 0x17
        /*004a*/ 	.short	(.L_4056 - .L_4055)
.L_4055:
        /*004c*/ 	.word	0x00000000
        /*0050*/ 	.short	0x0002
        /*0052*/ 	.short	0x0018
        /*0054*/ 	.byte	0x00, 0xf0, 0x61, 0x00


	//----- nvinfo : EIATTR_KPARAM_INFO
	.align		4
.L_4056:
        /*0058*/ 	.byte	0x04, 0x17
        /*005a*/ 	.short	(.L_4058 - .L_4057)
.L_4057:
        /*005c*/ 	.word	0x00000000
        /*0060*/ 	.short	0x0001
        /*0062*/ 	.short	0x0008
        /*0064*/ 	.byte	0x00, 0xf0, 0x41, 0x00


	//----- nvinfo : EIATTR_KPARAM_INFO
	.align		4
.L_4058:
        /*0068*/ 	.byte	0x04, 0x17
        /*006a*/ 	.short	(.L_4060 - .L_4059)
.L_4059:
        /*006c*/ 	.word	0x00000000
        /*0070*/ 	.short	0x0000
        /*0072*/ 	.short	0x0000
        /*0074*/ 	.byte	0x00, 0xf0, 0x11, 0x00


	//----- nvinfo : EIATTR_SPARSE_MMA_MASK
	.align		4
.L_4060:
        /*0078*/ 	.byte	0x03, 0x50
        /*007a*/ 	.short	0x0000


	//----- nvinfo : EIATTR_MAXREG_COUNT
	.align		4
        /*007c*/ 	.byte	0x03, 0x1b
        /*007e*/ 	.short	0x00ff


	//----- nvinfo : EIATTR_EXTERNS
	.align		4
        /*0080*/ 	.byte	0x04, 0x0f
        /*0082*/ 	.short	(.L_4062 - .L_4061)


	//   ....[0]....
	.align		4
.L_4061:
        /*0084*/ 	.word	index@(__assertfail)


	//----- nvinfo : EIATTR_MERCURY_ISA_VERSION
	.align		4
.L_4062:
        /*0088*/ 	.byte	0x03, 0x5f
        /*008a*/ 	.short	0x0101


	//----- nvinfo : EIATTR_VRC_CTA_INIT_COUNT
	.align		4
        /*008c*/ 	.byte	0x02, 0x4a
	.zero		1
	.zero		1


	//----- nvinfo : EIATTR_SYSCALL_OFFSETS
	.align		4
        /*0090*/ 	.byte	0x04, 0x46
        /*0092*/ 	.short	(.L_4064 - .L_4063)


	//   ....[0]....
.L_4063:
        /*0094*/ 	.word	0x00001020


	//   ....[1]....
        /*0098*/ 	.word	0x00001f40


	//   ....[2]....
        /*009c*/ 	.word	0x000030f0


	//   ....[3]....
        /*00a0*/ 	.word	0x00004010


	//   ....[4]....
        /*00a4*/ 	.word	0x00005100


	//   ....[5]....
        /*00a8*/ 	.word	0x00006030


	//   ....[6]....
        /*00ac*/ 	.word	0x00007120


	//   ....[7]....
        /*00b0*/ 	.word	0x00008050


	//   ....[8]....
        /*00b4*/ 	.word	0x000091b0


	//   ....[9]....
        /*00b8*/ 	.word	0x0000a090


	//   ....[10]....
        /*00bc*/ 	.word	0x0000b010


	//   ....[11]....
        /*00c0*/ 	.word	0x0000bf90


	//----- nvinfo : EIATTR_EXIT_INSTR_OFFSETS
	.align		4
.L_4064:
        /*00c4*/ 	.byte	0x04, 0x1c
        /*00c6*/ 	.short	(.L_4066 - .L_4065)


	//   ....[0]....
.L_4065:
        /*00c8*/ 	.word	0x0000b2c0


	//   ....[1]....
        /*00cc*/ 	.word	0x0000b410


	//   ....[2]....
        /*00d0*/ 	.word	0x0000b450


	//   ....[3]....
        /*00d4*/ 	.word	0x0000b4f0


	//   ....[4]....
        /*00d8*/ 	.word	0x0000b530


	//   ....[5]....
        /*00dc*/ 	.word	0x0000b570


	//   ....[6]....
        /*00e0*/ 	.word	0x0000b600


	//   ....[7]....
        /*00e4*/ 	.word	0x0000b640


	//   ....[8]....
        /*00e8*/ 	.word	0x0000b6e0


	//   ....[9]....
        /*00ec*/ 	.word	0x0000b730


	//   ....[10]....
        /*00f0*/ 	.word	0x0000b780


	//   ....[11]....
        /*00f4*/ 	.word	0x0000b860


	//   ....[12]....
        /*00f8*/ 	.word	0x0000b9d0


	//   ....[13]....
        /*00fc*/ 	.word	0x0000bb40


	//   ....[14]....
        /*0100*/ 	.word	0x0000bca0


	//   ....[15]....
        /*0104*/ 	.word	0x0000bce0


	//   ....[16]....
        /*0108*/ 	.word	0x0000bd20


	//   ....[17]....
        /*010c*/ 	.word	0x0000bdd0


	//   ....[18]....
        /*0110*/ 	.word	0x0000be30


	//   ....[19]....
        /*0114*/ 	.word	0x0000bfa0


	//   ....[20]....
        /*0118*/ 	.word	0x0000c0b0


	//   ....[21]....
        /*011c*/ 	.word	0x0000c1f0


	//   ....[22]....
        /*0120*/ 	.word	0x0000c210


	//----- nvinfo : EIATTR_MAX_THREADS
	.align		4
.L_4066:
        /*0124*/ 	.byte	0x04, 0x05
        /*0126*/ 	.short	(.L_4068 - .L_4067)
.L_4067:
        /*0128*/ 	.word	0x00000080
        /*012c*/ 	.word	0x00000001
        /*0130*/ 	.word	0x00000001


	//----- nvinfo : EIATTR_CRS_STACK_SIZE
	.align		4
.L_4068:
        /*0134*/ 	.byte	0x04, 0x1e
        /*0136*/ 	.short	(.L_4070 - .L_4069)
.L_4069:
        /*0138*/ 	.word	0x00000000


	//----- nvinfo : EIATTR_CBANK_PARAM_SIZE
	.align		4
.L_4070:
        /*013c*/ 	.byte	0x03, 0x19
        /*013e*/ 	.short	0x0048


	//----- nvinfo : EIATTR_PARAM_CBANK
	.align		4
        /*0140*/ 	.byte	0x04, 0x0a
        /*0142*/ 	.short	(.L_4072 - .L_4071)
	.align		4
.L_4071:
        /*0144*/ 	.word	index@(.nv.constant0._ZN2at6native27unrolled_elementwise_kernelIZNS0_43_GLOBAL__N__7cc8d1ed_10_Dropout_cu_0e96ed3819masked_scale_kernelIhN3c108BFloat16EfEEvRNS_6TensorERKS6_S9_T1_EUlS5_hE_St5arrayIPcLm3EELi4E23TrivialOffsetCalculatorILi2EjESF_ILi1EjENS0_6memory12LoadWithCastILi2EEENSI_13StoreWithCastILi1EEEEEviT_T0_T2_T3_T4_T5_)
        /*0148*/ 	.short	0x0380
        /*014a*/ 	.short	0x0048


	//----- nvinfo : EIATTR_SW_WAR
	.align		4
.L_4072:
        /*014c*/ 	.byte	0x04, 0x36
        /*014e*/ 	.short	(.L_4074 - .L_4073)
.L_4073:
        /*0150*/ 	.word	0x00000008
.L_4074:


//--------------------- .nv.info._ZN2at6native18elementwise_kernelILi128ELi4EZNS0_22gpu_kernel_impl_nocastIZNS0_43_GLOBAL__N__7cc8d1ed_10_Dropout_cu_0e96ed3819masked_scale_kernelIhN3c108BFloat16EfEEvRNS_6TensorERKS7_SA_T1_EUlS6_hE_EEvRNS_18TensorIteratorBaseERKT_EUliE_EEviSB_ --------------------------
	.section	.nv.info._ZN2at6native18elementwise_kernelILi128ELi4EZNS0_22gpu_kernel_impl_nocastIZNS0_43_GLOBAL__N__7cc8d1ed_10_Dropout_cu_0e96ed3819masked_scale_kernelIhN3c108BFloat16EfEEvRNS_6TensorERKS7_SA_T1_EUlS6_hE_EEvRNS_18TensorIteratorBaseERKT_EUliE_EEviSB_,"",@"SHT_CUDA_INFO"
	.sectionflags	@""
	.align	4


	//----- nvinfo : EIATTR_CUDA_API_VERSION
	.align		4
        /*0000*/ 	.byte	0x04, 0x37
        /*0002*/ 	.short	(.L_4076 - .L_4075)
.L_4075:
        /*0004*/ 	.word	0x00000082


	//----- nvinfo : EIATTR_KPARAM_INFO
	.align		4
.L_4076:
        /*0008*/ 	.byte	0x04, 0x17
        /*000a*/ 	.short	(.L_4078 - .L_4077)
.L_4077:
        /*000c*/ 	.word	0x00000000
        /*0010*/ 	.short	0x0001
        /*0012*/ 	.short	0x0008
        /*0014*/ 	.byte	0x00, 0xf0, 0x41, 0x0a


	//----- nvinfo : EIATTR_KPARAM_INFO
	.align		4
.L_4078:
        /*0018*/ 	.byte	0x04, 0x17
        /*001a*/ 	.short	(.L_4080 - .L_4079)
.L_4079:
        /*001c*/ 	.word	0x00000000
        /*0020*/ 	.short	0x0000
        /*0022*/ 	.short	0x0000
        /*0024*/ 	.byte	0x00, 0xf0, 0x11, 0x00


	//----- nvinfo : EIATTR_SPARSE_MMA_MASK
	.align		4
.L_4080:
        /*0028*/ 	.byte	0x03, 0x50
        /*002a*/ 	.short	0x0000


	//----- nvinfo : EIATTR_MAXREG_COUNT
	.align		4
        /*002c*/ 	.byte	0x03, 0x1b
        /*002e*/ 	.short	0x0080


	//----- nvinfo : EIATTR_MERCURY_ISA_VERSION
	.align		4
        /*0030*/ 	.byte	0x03, 0x5f
        /*0032*/ 	.short	0x0101


	//----- nvinfo : EIATTR_VRC_CTA_INIT_COUNT
	.align		4
        /*0034*/ 	.byte	0x02, 0x4a
	.zero		1
	.zero		1


	//----- nvinfo : EIATTR_EXIT_INSTR_OFFSETS
	.align		4
        /*0038*/ 	.byte	0x04, 0x1c
        /*003a*/ 	.short	(.L_4082 - .L_4081)


	//   ....[0]....
.L_4081:
        /*003c*/ 	.word	0x000003f0


	//   ....[1]....
        /*0040*/ 	.word	0x000004c0


	//   ....[2]....
        /*0044*/ 	.word	0x00004a90


	//   ....[3]....
        /*0048*/ 	.word	0x00006170


	//----- nvinfo : EIATTR_MAX_THREADS
	.align		4
.L_4082:
        /*004c*/ 	.byte	0x04, 0x05
        /*004e*/ 	.short	(.L_4084 - .L_4083)
.L_4083:
        /*0050*/ 	.word	0x00000080
        /*0054*/ 	.word	0x00000001
        /*0058*/ 	.word	0x00000001


	//----- nvinfo : EIATTR_CRS_STACK_SIZE
	.align		4
.L_4084:
        /*005c*/ 	.byte	0x04, 0x1e
        /*005e*/ 	.short	(.L_4086 - .L_4085)
.L_4085:
        /*0060*/ 	.word	0x00000000


	//----- nvinfo : EIATTR_CBANK_PARAM_SIZE
	.align		4
.L_4086:
        /*0064*/ 	.byte	0x03, 0x19
        /*0066*/ 	.short	0x0298


	//----- nvinfo : EIATTR_PARAM_CBANK
	.align		4
        /*0068*/ 	.byte	0x04, 0x0a
        /*006a*/ 	.short	(.L_4088 - .L_4087)
	.align		4
.L_4087:
        /*006c*/ 	.word	index@(.nv.constant0._ZN2at6native18elementwise_kernelILi128ELi4EZNS0_22gpu_kernel_impl_nocastIZNS0_43_GLOBAL__N__7cc8d1ed_10_Dropout_cu_0e96ed3819masked_scale_kernelIhN3c108BFloat16EfEEvRNS_6TensorERKS7_SA_T1_EUlS6_hE_EEvRNS_18TensorIteratorBaseERKT_EUliE_EEviSB_)
        /*0070*/ 	.short	0x0380
        /*0072*/ 	.short	0x0298


	//----- nvinfo : EIATTR_SW_WAR
	.align		4
.L_4088:
        /*0074*/ 	.byte	0x04, 0x36
        /*0076*/ 	.short	(.L_4090 - .L_4089)
.L_4089:
        /*0078*/ 	.word	0x00000008
.L_4090:


//--------------------- .nv.info._ZN2at6native27unrolled_elementwise_kernelIZNS0_43_GLOBAL__N__7cc8d1ed_10_Dropout_cu_0e96ed3819masked_scale_kernelIhN3c108BFloat16EfEEvRNS_6TensorERKS6_S9_T1_EUlS5_hE_St5arrayIPcLm3EELi4E23TrivialOffsetCalculatorILi2EjESF_ILi1EjENS0_6memory15LoadWithoutCastENSI_16StoreWithoutCastEEEviT_T0_T2_T3_T4_T5_ --------------------------
	.section	.nv.info._ZN2at6native27unrolled_elementwise_kernelIZNS0_43_GLOBAL__N__7cc8d1ed_10_Dropout_cu_0e96ed3819masked_scale_kernelIhN3c108BFloat16EfEEvRNS_6TensorERKS6_S9_T1_EUlS5_hE_St5arrayIPcLm3EELi4E23TrivialOffsetCalculatorILi2EjESF_ILi1EjENS0_6memory15LoadWithoutCastENSI_16StoreWithoutCastEEEviT_T0_T2_T3_T4_T5_,"",@"SHT_CUDA_INFO"
	.sectionflags	@""
	.align	4


	//----- nvinfo : EIATTR_CUDA_API_VERSION
	.align		4
        /*0000*/ 	.byte	0x04, 0x37
        /*0002*/ 	.short	(.L_4092 - .L_4091)
.L_4091:
        /*0004*/ 	.word	0x00000082


	//----- nvinfo : EIATTR_KPARAM_INFO
	.align		4
.L_4092:
        /*0008*/ 	.byte	0x04, 0x17
        /*000a*/ 	.short	(.L_4094 - .L_4093)
.L_4093:
        /*000c*/ 	.word	0x00000000
        /*0010*/ 	.short	0x0006
        /*0012*/ 	.short	0x0033
        /*0014*/ 	.byte	0x00, 0xf0, 0x05, 0x00


	//----- nvinfo : EIATTR_KPARAM_INFO
	.align		4
.L_4094:
        /*0018*/ 	.byte	0x04, 0x17
        /*001a*/ 	.short	(.L_4096 - .L_4095)
.L_4095:
        /*001c*/ 	.word	0x00000000
        /*0020*/ 	.short	0x0005
        /*0022*/ 	.short	0x0032
        /*0024*/ 	.byte	0x00, 0xf0, 0x05, 0x00


	//----- nvinfo : EIATTR_KPARAM_INFO
	.align		4
.L_4096:
        /*0028*/ 	.byte	0x04, 0x17
        /*002a*/ 	.short	(.L_4098 - .L_4097)
.L_4097:
        /*002c*/ 	.word	0x00000000
        /*0030*/ 	.short	0x0004
        /*0032*/ 	.short	0x0031
        /*0034*/ 	.byte	0x00, 0xf0, 0x05, 0x00


	//----- nvinfo : EIATTR_KPARAM_INFO
	.align		4
.L_4098:
        /*0038*/ 	.byte	0x04, 0x17
        /*003a*/ 	.short	(.L_4100 - .L_4099)
.L_4099:
        /*003c*/ 	.word	0x00000000
        /*0040*/ 	.short	0x0003
        /*0042*/ 	.short	0x0030
        /*0044*/ 	.byte	0x00, 0xf0, 0x05, 0x00


	//----- nvinfo : EIATTR_KPARAM_INFO
	.align		4
.L_4100:
        /*0048*/ 	.byte	0x04, 0x17
        /*004a*/ 	.short	(.L_4102 - .L_4101)
.L_4101:
        /*004c*/ 	.word	0x00000000
        /*0050*/ 	.short	0x0002
        /*0052*/ 	.short	0x0018
        /*0054*/ 	.byte	0x00, 0xf0, 0x61, 0x00


	//----- nvinfo : EIATTR_KPARAM_INFO
	.align		4
.L_4102:
        /*0058*/ 	.byte	0x04, 0x17
        /*005a*/ 	.short	(.L_4104 - .L_4103)
.L_4103:
        /*005c*/ 	.word	0x00000000
        /*0060*/ 	.short	0x0001
        /*0062*/ 	.short	0x0008
        /*0064*/ 	.byte	0x00, 0xf0, 0x41, 0x00


	//----- nvinfo : EIATTR_KPARAM_INFO
	.align		4
.L_4104:
        /*0068*/ 	.byte	0x04, 0x17
        /*006a*/ 	.short	(.L_4106 - .L_4105)
.L_4105:
        /*006c*/ 	.word	0x00000000
        /*0070*/ 	.short	0x0000
        /*0072*/ 	.short	0x0000
        /*0074*/ 	.byte	0x00, 0xf0, 0x11, 0x00


	//----- nvinfo : EIATTR_SPARSE_MMA_MASK
	.align		4
.L_4106:
        /*0078*/ 	.byte	0x03, 0x50
        /*007a*/ 	.short	0x0000


	//----- nvinfo : EIATTR_MAXREG_COUNT
	.align		4
        /*007c*/ 	.byte	0x03, 0x1b
        /*007e*/ 	.short	0x00ff


	//----- nvinfo : EIATTR_MERCURY_ISA_VERSION
	.align		4
        /*0080*/ 	.byte	0x03, 0x5f
        /*0082*/ 	.short	0x0101


	//----- nvinfo : EIATTR_VRC_CTA_INIT_COUNT
	.align		4
        /*0084*/ 	.byte	0x02, 0x4a
	.zero		1
	.zero		1


	//----- nvinfo : EIATTR_EXIT_INSTR_OFFSETS
	.align		4
        /*0088*/ 	.byte	0x04, 0x1c
        /*008a*/ 	.short	(.L_4108 - .L_4107)


	//   ....[0]....
.L_4107:
        /*008c*/ 	.word	0x00000640


	//   ....[1]....
        /*0090*/ 	.word	0x000006e0


	//----- nvinfo : EIATTR_MAX_THREADS
	.align		4
.L_4108:
        /*0094*/ 	.byte	0x04, 0x05
        /*0096*/ 	.short	(.L_4110 - .L_4109)
.L_4109:
        /*0098*/ 	.word	0x00000080
        /*009c*/ 	.word	0x00000001
        /*00a0*/ 	.word	0x00000001


	//----- nvinfo : EIATTR_CRS_STACK_SIZE
	.align		4
.L_4110:
        /*00a4*/ 	.byte	0x04, 0x1e
        /*00a6*/ 	.short	(.L_4112 - .L_4111)
.L_4111:
        /*00a8*/ 	.word	0x00000000


	//----- nvinfo : EIATTR_CBANK_PARAM_SIZE
	.align		4
.L_4112:
        /*00ac*/ 	.byte	0x03, 0x19
        /*00ae*/ 	.short	0x0034


	//----- nvinfo : EIATTR_PARAM_CBANK
	.align		4
        /*00b0*/ 	.byte	0x04, 0x0a
        /*00b2*/ 	.short	(.L_4114 - .L_4113)
	.align		4
.L_4113:
        /*00b4*/ 	.word	index@(.nv.constant0._ZN2at6native27unrolled_elementwise_kernelIZNS0_43_GLOBAL__N__7cc8d1ed_10_Dropout_cu_0e96ed3819masked_scale_kernelIhN3c108BFloat16EfEEvRNS_6TensorERKS6_S9_T1_EUlS5_hE_St5arrayIPcLm3EELi4E23TrivialOffsetCalculatorILi2EjESF_ILi1EjENS0_6memory15LoadWithoutCastENSI_16StoreWithoutCastEEEviT_T0_T2_T3_T4_T5_)
        /*00b8*/ 	.short	0x0380
        /*00ba*/ 	.short	0x0034


	//----- nvinfo : EIATTR_SW_WAR
	.align		4
.L_4114:
        /*00bc*/ 	.byte	0x04, 0x36
        /*00be*/ 	.short	(.L_4116 - .L_4115)
.L_4115:
        /*00c0*/ 	.word	0x00000008
.L_4116:


//--------------------- .nv.info._ZN2at6native29vectorized_elementwise_kernelILi2EZNS0_43_GLOBAL__N__7cc8d1ed_10_Dropout_cu_0e96ed3819masked_scale_kernelIhN3c108BFloat16EfEEvRNS_6TensorERKS6_S9_T1_EUlS5_hE_St5arrayIPcLm3EEEEviT0_SA_ --------------------------
	.section	.nv.info._ZN2at6native29vectorized_elementwise_kernelILi2EZNS0_43_GLOBAL__N__7cc8d1ed_10_Dropout_cu_0e96ed3819masked_scale_kernelIhN3c108BFloat16EfEEvRNS_6TensorERKS6_S9_T1_EUlS5_hE_St5arrayIPcLm3EEEEviT0_SA_,"",@"SHT_CUDA_INFO"
	.sectionflags	@""
	.align	4


	//----- nvinfo : EIATTR_CUDA_API_VERSION
	.align		4
        /*0000*/ 	.byte	0x04, 0x37
        /*0002*/ 	.short	(.L_4118 - .L_4117)
.L_4117:
        /*0004*/ 	.word	0x00000082


	//----- nvinfo : EIATTR_KPARAM_INFO
	.align		4
.L_4118:
        /*0008*/ 	.byte	0x04, 0x17
        /*000a*/ 	.short	(.L_4120 - .L_4119)
.L_4119:
        /*000c*/ 	.word	0x00000000
        /*0010*/ 	.short	0x0002
        /*0012*/ 	.short	0x0018
        /*0014*/ 	.byte	0x00, 0xf0, 0x61, 0x00


	//----- nvinfo : EIATTR_KPARAM_INFO
	.align		4
.L_4120:
        /*0018*/ 	.byte	0x04, 0x17
        /*001a*/ 	.short	(.L_4122 - .L_4121)
.L_4121:
        /*001c*/ 	.word	0x00000000
        /*0020*/ 	.short	0x0001
        /*0022*/ 	.short	0x0008
        /*0024*/ 	.byte	0x00, 0xf0, 0x41, 0x00


	//----- nvinfo : EIATTR_KPARAM_INFO
	.align		4
.L_4122:
        /*0028*/ 	.byte	0x04, 0x17
        /*002a*/ 	.short	(.L_4124 - .L_4123)
.L_4123:
        /*002c*/ 	.word	0x00000000
        /*0030*/ 	.short	0x0000
        /*0032*/ 	.short	0x0000
        /*0034*/ 	.byte	0x00, 0xf0, 0x11, 0x00


	//----- nvinfo : EIATTR_SPARSE_MMA_MASK
	.align		4
.L_4124:
        /*0038*/ 	.byte	0x03, 0x50
        /*003a*/ 	.short	0x0000


	//----- nvinfo : EIATTR_MAXREG_COUNT
	.align		4
        /*003c*/ 	.byte	0x03, 0x1b
        /*003e*/ 	.short	0x00ff


	//----- nvinfo : EIATTR_MERCURY_ISA_VERSION
	.align		4
        /*0040*/ 	.byte	0x03, 0x5f
        /*0042*/ 	.short	0x0101


	//----- nvinfo : EIATTR_VRC_CTA_INIT_COUNT
	.align		4
        /*0044*/ 	.byte	0x02, 0x4a
	.zero		1
	.zero		1


	//----- nvinfo : EIATTR_EXIT_INSTR_OFFSETS
	.align		4
        /*0048*/ 	.byte	0x04, 0x1c
        /*004a*/ 	.short	(.L_4126 - .L_4125)


	//   ....[0]....
.L_4125:
        /*004c*/ 	.word	0x00000e00


	//   ....[1]....
        /*0050*/ 	.word	0x00000e50


	//   ....[2]....
        /*0054*/ 	.word	0x000012e0


	//----- nvinfo : EIATTR_MAX_THREADS
	.align		4
.L_4126:
        /*0058*/ 	.byte	0x04, 0x05
        /*005a*/ 	.short	(.L_4128 - .L_4127)
.L_4127:
        /*005c*/ 	.word	0x00000080
        /*0060*/ 	.word	0x00000001
        /*0064*/ 	.word	0x00000001


	//----- nvinfo : EIATTR_CRS_STACK_SIZE
	.align		4
.L_4128:
        /*0068*/ 	.byte	0x04, 0x1e
        /*006a*/ 	.short	(.L_4130 - .L_4129)
.L_4129:
        /*006c*/ 	.word	0x00000000


	//----- nvinfo : EIATTR_CBANK_PARAM_SIZE
	.align		4
.L_4130:
        /*0070*/ 	.byte	0x03, 0x19
        /*0072*/ 	.short	0x0030


	//----- nvinfo : EIATTR_PARAM_CBANK
	.align		4
        /*0074*/ 	.byte	0x04, 0x0a
        /*0076*/ 	.short	(.L_4132 - .L_4131)
	.align		4
.L_4131:
        /*0078*/ 	.word	index@(.nv.constant0._ZN2at6native29vectorized_elementwise_kernelILi2EZNS0_43_GLOBAL__N__7cc8d1ed_10_Dropout_cu_0e96ed3819masked_scale_kernelIhN3c108BFloat16EfEEvRNS_6TensorERKS6_S9_T1_EUlS5_hE_St5arrayIPcLm3EEEEviT0_SA_)
        /*007c*/ 	.short	0x0380
        /*007e*/ 	.short	0x0030


	//----- nvinfo : EIATTR_SW_WAR
	.align		4
.L_4132:
        /*0080*/ 	.byte	0x04, 0x36
        /*0082*/ 	.short	(.L_4134 - .L_4133)
.L_4133:
        /*0084*/ 	.word	0x00000008
.L_4134:


//--------------------- .nv.info._ZN2at6native29vectorized_elementwise_kernelILi4EZNS0_43_GLOBAL__N__7cc8d1ed_10_Dropout_cu_0e96ed3819masked_scale_kernelIhN3c108BFloat16EfEEvRNS_6TensorERKS6_S9_T1_EUlS5_hE_St5arrayIPcLm3EEEEviT0_SA_ --------------------------
	.section	.nv.info._ZN2at6native29vectorized_elementwise_kernelILi4EZNS0_43_GLOBAL__N__7cc8d1ed_10_Dropout_cu_0e96ed3819masked_scale_kernelIhN3c108BFloat16EfEEvRNS_6TensorERKS6_S9_T1_EUlS5_hE_St5arrayIPcLm3EEEEviT0_SA_,"",@"SHT_CUDA_INFO"
	.sectionflags	@""
	.align	4


	//----- nvinfo : EIATTR_CUDA_API_VERSION
	.align		4
        /*0000*/ 	.byte	0x04, 0x37
        /*0002*/ 	.short	(.L_4136 - .L_4135)
.L_4135:
        /*0004*/ 	.word	0x00000082


	//----- nvinfo : EIATTR_KPARAM_INFO
	.align		4
.L_4136:
        /*0008*/ 	.byte	0x04, 0x17
        /*000a*/ 	.short	(.L_4138 - .L_4137)
.L_4137:
        /*000c*/ 	.word	0x00000000
        /*0010*/ 	.short	0x0002
        /*0012*/ 	.short	0x0018
        /*0014*/ 	.byte	0x00, 0xf0, 0x61, 0x00


	//----- nvinfo : EIATTR_KPARAM_INFO
	.align		4
.L_4138:
        /*0018*/ 	.byte	0x04, 0x17
        /*001a*/ 	.short	(.L_4140 - .L_4139)
.L_4139:
        /*001c*/ 	.word	0x00000000
        /*0020*/ 	.short	0x0001
        /*0022*/ 	.short	0x0008
        /*0024*/ 	.byte	0x00, 0xf0, 0x41, 0x00


	//----- nvinfo : EIATTR_KPARAM_INFO
	.align		4
.L_4140:
        /*0028*/ 	.byte	0x04, 0x17
        /*002a*/ 	.short	(.L_4142 - .L_4141)
.L_4141:
        /*002c*/ 	.word	0x00000000
        /*0030*/ 	.short	0x0000
        /*0032*/ 	.short	0x0000
        /*0034*/ 	.byte	0x00, 0xf0, 0x11, 0x00


	//----- nvinfo : EIATTR_SPARSE_MMA_MASK
	.align		4
.L_4142:
        /*0038*/ 	.byte	0x03, 0x50
        /*003a*/ 	.short	0x0000


	//----- nvinfo : EIATTR_MAXREG_COUNT
	.align		4
        /*003c*/ 	.byte	0x03, 0x1b
        /*003e*/ 	.short	0x00ff


	//----- nvinfo : EIATTR_MERCURY_ISA_VERSION
	.align		4
        /*0040*/ 	.byte	0x03, 0x5f
        /*0042*/ 	.short	0x0101


	//----- nvinfo : EIATTR_VRC_CTA_INIT_COUNT
	.align		4
        /*0044*/ 	.byte	0x02, 0x4a
	.zero		1
	.zero		1


	//----- nvinfo : EIATTR_EXIT_INSTR_OFFSETS
	.align		4
        /*0048*/ 	.byte	0x04, 0x1c
        /*004a*/ 	.short	(.L_4144 - .L_4143)


	//   ....[0]....
.L_4143:
        /*004c*/ 	.word	0x00000e00


	//   ....[1]....
        /*0050*/ 	.word	0x00000e50


	//   ....[2]....
        /*0054*/ 	.word	0x00001280


	//----- nvinfo : EIATTR_MAX_THREADS
	.align		4
.L_4144:
        /*0058*/ 	.byte	0x04, 0x05
        /*005a*/ 	.short	(.L_4146 - .L_4145)
.L_4145:
        /*005c*/ 	.word	0x00000080
        /*0060*/ 	.word	0x00000001
        /*0064*/ 	.word	0x00000001


	//----- nvinfo : EIATTR_CRS_STACK_SIZE
	.align		4
.L_4146:
        /*0068*/ 	.byte	0x04, 0x1e
        /*006a*/ 	.short	(.L_4148 - .L_4147)
.L_4147:
        /*006c*/ 	.word	0x00000000


	//----- nvinfo : EIATTR_CBANK_PARAM_SIZE
	.align		4
.L_4148:
        /*0070*/ 	.byte	0x03, 0x19
        /*0072*/ 	.short	0x0030


	//----- nvinfo : EIATTR_PARAM_CBANK
	.align		4
        /*0074*/ 	.byte	0x04, 0x0a
        /*0076*/ 	.short	(.L_4150 - .L_4149)
	.align		4
.L_4149:
        /*0078*/ 	.word	index@(.nv.constant0._ZN2at6native29vectorized_elementwise_kernelILi4EZNS0_43_GLOBAL__N__7cc8d1ed_10_Dropout_cu_0e96ed3819masked_scale_kernelIhN3c108BFloat16EfEEvRNS_6TensorERKS6_S9_T1_EUlS5_hE_St5arrayIPcLm3EEEEviT0_SA_)
        /*007c*/ 	.short	0x0380
        /*007e*/ 	.short	0x0030


	//----- nvinfo : EIATTR_SW_WAR
	.align		4
.L_4150:
        /*0080*/ 	.byte	0x04, 0x36
        /*0082*/ 	.short	(.L_4152 - .L_4151)
.L_4151:
        /*0084*/ 	.word	0x00000008
.L_4152:


//--------------------- .nv.info._ZN2at6native29vectorized_elementwise_kernelILi8EZNS0_43_GLOBAL__N__7cc8d1ed_10_Dropout_cu_0e96ed3819masked_scale_kernelIhN3c108BFloat16EfEEvRNS_6TensorERKS6_S9_T1_EUlS5_hE_St5arrayIPcLm3EEEEviT0_SA_ --------------------------
	.section	.nv.info._ZN2at6native29vectorized_elementwise_kernelILi8EZNS0_43_GLOBAL__N__7cc8d1ed_10_Dropout_cu_0e96ed3819masked_scale_kernelIhN3c108BFloat16EfEEvRNS_6TensorERKS6_S9_T1_EUlS5_hE_St5arrayIPcLm3EEEEviT0_SA_,"",@"SHT_CUDA_INFO"
	.sectionflags	@""
	.align	4


	//----- nvinfo : EIATTR_CUDA_API_VERSION
	.align		4
        /*0000*/ 	.byte	0x04, 0x37
        /*0002*/ 	.short	(.L_4154 - .L_4153)
.L_4153:
        /*0004*/ 	.word	0x00000082


	//----- nvinfo : EIATTR_KPARAM_INFO
	.align		4
.L_4154:
        /*0008*/ 	.byte	0x04, 0x17
        /*000a*/ 	.short	(.L_4156 - .L_4155)
.L_4155:
        /*000c*/ 	.word	0x00000000
        /*0010*/ 	.short	0x0002
        /*0012*/ 	.short	0x0018
        /*0014*/ 	.byte	0x00, 0xf0, 0x61, 0x00


	//----- nvinfo : EIATTR_KPARAM_INFO
	.align		4
.L_4156:
        /*0018*/ 	.byte	0x04, 0x17
        /*001a*/ 	.short	(.L_4158 - .L_4157)
.L_4157:
        /*001c*/ 	.word	0x00000000
        /*0020*/ 	.short	0x0001
        /*0022*/ 	.short	0x0008
        /*0024*/ 	.byte	0x00, 0xf0, 0x41, 0x00


	//----- nvinfo : EIATTR_KPARAM_INFO
	.align		4
.L_4158:
        /*0028*/ 	.byte	0x04, 0x17
        /*002a*/ 	.short	(.L_4160 - .L_4159)
.L_4159:
        /*002c*/ 	.word	0x00000000
        /*0030*/ 	.short	0x0000
        /*0032*/ 	.short	0x0000
        /*0034*/ 	.byte	0x00, 0xf0, 0x11, 0x00


	//----- nvinfo : EIATTR_SPARSE_MMA_MASK
	.align		4
.L_4160:
        /*0038*/ 	.byte	0x03, 0x50
        /*003a*/ 	.short	0x0000


	//----- nvinfo : EIATTR_MAXREG_COUNT
	.align		4
        /*003c*/ 	.byte	0x03, 0x1b
        /*003e*/ 	.short	0x00ff


	//----- nvinfo : EIATTR_MERCURY_ISA_VERSION
	.align		4
        /*0040*/ 	.byte	0x03, 0x5f
        /*0042*/ 	.short	0x0101


	//----- nvinfo : EIATTR_VRC_CTA_INIT_COUNT
	.align		4
        /*0044*/ 	.byte	0x02, 0x4a
	.zero		1
	.zero		1


	//----- nvinfo : EIATTR_EXIT_INSTR_OFFSETS
	.align		4
        /*0048*/ 	.byte	0x04, 0x1c
        /*004a*/ 	.short	(.L_4162 - .L_4161)


	//   ....[0]....
.L_4161:
        /*004c*/ 	.word	0x00000e00


	//   ....[1]....
        /*0050*/ 	.word	0x00000e50


	//   ....[2]....
        /*0054*/ 	.word	0x00001250


	//----- nvinfo : EIATTR_MAX_THREADS
	.align		4
.L_4162:
        /*0058*/ 	.byte	0x04, 0x05
        /*005a*/ 	.short	(.L_4164 - .L_4163)
.L_4163:
        /*005c*/ 	.word	0x00000080
        /*0060*/ 	.word	0x00000001
        /*0064*/ 	.word	0x00000001


	//----- nvinfo : EIATTR_CRS_STACK_SIZE
	.align		4
.L_4164:
        /*0068*/ 	.byte	0x04, 0x1e
        /*006a*/ 	.short	(.L_4166 - .L_4165)
.L_4165:
        /*006c*/ 	.word	0x00000000


	//----- nvinfo : EIATTR_CBANK_PARAM_SIZE
	.align		4
.L_4166:
        /*0070*/ 	.byte	0x03, 0x19
        /*0072*/ 	.short	0x0030


	//----- nvinfo : EIATTR_PARAM_CBANK
	.align		4
        /*0074*/ 	.byte	0x04, 0x0a
        /*0076*/ 	.short	(.L_4168 - .L_4167)
	.align		4
.L_4167:
        /*0078*/ 	.word	index@(.nv.constant0._ZN2at6native29vectorized_elementwise_kernelILi8EZNS0_43_GLOBAL__N__7cc8d1ed_10_Dropout_cu_0e96ed3819masked_scale_kernelIhN3c108BFloat16EfEEvRNS_6TensorERKS6_S9_T1_EUlS5_hE_St5arrayIPcLm3EEEEviT0_SA_)
        /*007c*/ 	.short	0x0380
        /*007e*/ 	.short	0x0030


	//----- nvinfo : EIATTR_SW_WAR
	.align		4
.L_4168:
        /*0080*/ 	.byte	0x04, 0x36
        /*0082*/ 	.short	(.L_4170 - .L_4169)
.L_4169:
        /*0084*/ 	.word	0x00000008
.L_4170:


//--------------------- .nv.info._ZN2at6native18elementwise_kernelILi128ELi4EZNS0_15gpu_kernel_implIZNS0_43_GLOBAL__N__7cc8d1ed_10_Dropout_cu_0e96ed3819masked_scale_kernelIhN3c104HalfEfEEvRNS_6TensorERKS7_SA_T1_EUlS6_hE_EEvRNS_18TensorIteratorBaseERKT_EUliE_EEviSB_ --------------------------
	.section	.nv.info._ZN2at6native18elementwise_kernelILi128ELi4EZNS0_15gpu_kernel_implIZNS0_43_GLOBAL__N__7cc8d1ed_10_Dropout_cu_0e96ed3819masked_scale_kernelIhN3c104HalfEfEEvRNS_6TensorERKS7_SA_T1_EUlS6_hE_EEvRNS_18TensorIteratorBaseERKT_EUliE_EEviSB_,"",@"SHT_CUDA_INFO"
	.sectionflags	@""
	.align	4


	//----- nvinfo : EIATTR_CUDA_API_VERSION
	.align		4
        /*0000*/ 	.byte	0x04, 0x37
        /*0002*/ 	.short	(.L_4172 - .L_4171)
.L_4171:
        /*0004*/ 	.word	0x00000082


	//----- nvinfo : EIATTR_KPARAM_INFO
	.align		4
.L_4172:
        /*0008*/ 	.byte	0x04, 0x17
        /*000a*/ 	.short	(.L_4174 - .L_4173)
.L_4173:
        /*000c*/ 	.word	0x00000000
        /*0010*/ 	.short	0x0001
        /*0012*/ 	.short	0x0008
        /*0014*/ 	.byte	0x00, 0xf0, 0x61, 0x0a


	//----- nvinfo : EIATTR_KPARAM_INFO
	.align		4
.L_4174:
        /*0018*/ 	.byte	0x04, 0x17
        /*001a*/ 	.short	(.L_4176 - .L_4175)
.L_4175:
        /*001c*/ 	.word	0x00000000
        /*0020*/ 	.short	0x0000
        /*0022*/ 	.short	0x0000
        /*0024*/ 	.byte	0x00, 0xf0, 0x11, 0x00


	//----- nvinfo : EIATTR_SPARSE_MMA_MASK
	.align		4
.L_4176:
        /*0028*/ 	.byte	0x03, 0x50
        /*002a*/ 	.short	0x0000


	//----- nvinfo : EIATTR_MAXREG_COUNT
	.align		4
        /*002c*/ 	.byte	0x03, 0x1b
        /*002e*/ 	.short	0x0080


	//----- nvinfo : EIATTR_EXTERNS
	.align		4
        /*0030*/ 	.byte	0x04, 0x0f
        /*0032*/ 	.short	(.L_4178 - .L_4177)


	//   ....[0]....
	.align		4
.L_4177:
        /*0034*/ 	.word	index@(__assertfail)


	//----- nvinfo : EIATTR_MERCURY_ISA_VERSION
	.align		4
.L_4178:
        /*0038*/ 	.byte	0x03, 0x5f
        /*003a*/ 	.short	0x0101


	//----- nvinfo : EIATTR_VRC_CTA_INIT_COUNT
	.align		4
        /*003c*/ 	.byte	0x02, 0x4a
	.zero		1
	.zero		1


	//----- nvinfo : EIATTR_SYSCALL_OFFSETS
	.align		4
        /*0040*/ 	.byte	0x04, 0x46
        /*0042*/ 	.short	(.L_4180 - .L_4179)


	//   ....[0]....
.L_4179:
        /*0044*/ 	.word	0x00002610


	//   ....[1]....
        /*0048*/ 	.word	0x00003500


	//   ....[2]....
        /*004c*/ 	.word	0x00004420


	//   ....[3]....
        /*0050*/ 	.word	0x00006bc0


	//   ....[4]....
        /*0054*/ 	.word	0x00007ab0


	//   ....[5]....
        /*0058*/ 	.word	0x000087f0


	//   ....[6]....
        /*005c*/ 	.word	0x0000b0a0


	//   ....[7]....
        /*0060*/ 	.word	0x0000bf90


	//   ....[8]....
        /*0064*/ 	.word	0x0000ccd0


	//   ....[9]....
        /*0068*/ 	.word	0x0000f5a0


	//   ....[10]....
        /*006c*/ 	.word	0x00010490


	//   ....[11]....
        /*0070*/ 	.word	0x000111a0


	//----- nvinfo : EIATTR_EXIT_INSTR_OFFSETS
	.align		4
.L_4180:
        /*0074*/ 	.byte	0x04, 0x1c
        /*0076*/ 	.short	(.L_4182 - .L_4181)


	//   ....[0]....
.L_4181:
        /*0078*/ 	.word	0x0000cfb0


	//   ....[1]....
        /*007c*/ 	.word	0x00010640


	//   ....[2]....
        /*0080*/ 	.word	0x00010680


	//   ....[3]....
        /*0084*/ 	.word	0x00010720


	//   ....[4]....
        /*0088*/ 	.word	0x00010760


	//   ....[5]....
        /*008c*/ 	.word	0x000107a0


	//   ....[6]....
        /*0090*/ 	.word	0x00010830


	//   ....[7]....
        /*0094*/ 	.word	0x00010850


	//   ....[8]....
        /*0098*/ 	.word	0x000108f0


	//   ....[9]....
        /*009c*/ 	.word	0x00010940


	//   ....[10]....
        /*00a0*/ 	.word	0x00010990


	//   ....[11]....
        /*00a4*/ 	.word	0x00010a70


	//   ....[12]....
        /*00a8*/ 	.word	0x00010be0


	//   ....[13]....
        /*00ac*/ 	.word	0x00010d50


	//   ....[14]....
        /*00b0*/ 	.word	0x00010eb0


	//   ....[15]....
        /*00b4*/ 	.word	0x00010ef0


	//   ....[16]....
        /*00b8*/ 	.word	0x00010f30


	//   ....[17]....
        /*00bc*/ 	.word	0x00010fe0


	//   ....[18]....
        /*00c0*/ 	.word	0x00011040


	//   ....[19]....
        /*00c4*/ 	.word	0x000111b0


	//   ....[20]....
        /*00c8*/ 	.word	0x000112c0


	//   ....[21]....
        /*00cc*/ 	.word	0x00011400


	//   ....[22]....
        /*00d0*/ 	.word	0x00011440


	//----- nvinfo : EIATTR_MAX_THREADS
	.align		4
.L_4182:
        /*00d4*/ 	.byte	0x04, 0x05
        /*00d6*/ 	.short	(.L_4184 - .L_4183)
.L_4183:
        /*00d8*/ 	.word	0x00000080
        /*00dc*/ 	.word	0x00000001
        /*00e0*/ 	.word	0x00000001


	//----- nvinfo : EIATTR_CRS_STACK_SIZE
	.align		4
.L_4184:
        /*00e4*/ 	.byte	0x04, 0x1e
        /*00e6*/ 	.short	(.L_4186 - .L_4185)
.L_4185:
        /*00e8*/ 	.word	0x00000000


	//----- nvinfo : EIATTR_CBANK_PARAM_SIZE
	.align		4
.L_4186:
        /*00ec*/ 	.byte	0x03, 0x19
        /*00ee*/ 	.short	0x02a0


	//----- nvinfo : EIATTR_PARAM_CBANK
	.align		4
        /*00f0*/ 	.byte	0x04, 0x0a
        /*00f2*/ 	.short	(.L_4188 - .L_4187)
	.align		4
.L_4187:
        /*00f4*/ 	.word	index@(.nv.constant0._ZN2at6native18elementwise_kernelILi128ELi4EZNS0_15gpu_kernel_implIZNS0_43_GLOBAL__N__7cc8d1ed_10_Dropout_cu_0e96ed3819masked_scale_kernelIhN3c104HalfEfEEvRNS_6TensorERKS7_SA_T1_EUlS6_hE_EEvRNS_18TensorIteratorBaseERKT_EUliE_EEviSB_)
        /*00f8*/ 	.short	0x0380
        /*00fa*/ 	.short	0x02a0


	//----- nvinfo : EIATTR_SW_WAR
	.align		4
.L_4188:
        /*00fc*/ 	.byte	0x04, 0x36
        /*00fe*/ 	.short	(.L_4190 - .L_4189)
.L_4189:
        /*0100*/ 	.word	0x00000008
.L_4190:


//--------------------- .nv.info._ZN2at6native27unrolled_elementwise_kernelIZNS0_43_GLOBAL__N__7cc8d1ed_10_Dropout_cu_0e96ed3819masked_scale_kernelIhN3c104HalfEfEEvRNS_6TensorERKS6_S9_T1_EUlS5_hE_St5arrayIPcLm3EELi4E23TrivialOffsetCalculatorILi2EjESF_ILi1EjENS0_6memory12LoadWithCastILi2EEENSI_13StoreWithCastILi1EEEEEviT_T0_T2_T3_T4_T5_ --------------------------
	.section	.nv.info._ZN2at6native27unrolled_elementwise_kernelIZNS0_43_GLOBAL__N__7cc8d1ed_10_Dropout_cu_0e96ed3819masked_scale_kernelIhN3c104HalfEfEEvRNS_6TensorERKS6_S9_T1_EUlS5_hE_St5arrayIPcLm3EELi4E23TrivialOffsetCalculatorILi2EjESF_ILi1EjENS0_6memory12LoadWithCastILi2EEENSI_13StoreWithCastILi1EEEEEviT_T0_T2_T3_T4_T5_,"",@"SHT_CUDA_INFO"
	.sectionflags	@""
	.align	4


	//----- nvinfo : EIATTR_CUDA_API_VERSION
	.align		4
        /*0000*/ 	.byte	0x04, 0x37
        /*0002*/ 	.short	(.L_4192 - .L_4191)
.L_4191:
        /*0004*/ 	.word	0x00000082


	//----- nvinfo : EIATTR_KPARAM_INFO
	.align		4
.L_4192:
        /*0008*/ 	.byte	0x04, 0x17
        /*000a*/ 	.short	(.L_4194 - .L_4193)
.L_4193:
        /*000c*/ 	.word	0x00000000
        /*0010*/ 	.short	0x0006
        /*0012*/ 	.short	0x0040
        /*0014*/ 	.byte	0x00, 0xf0, 0x21, 0x00


	//----- nvinfo : EIATTR_KPARAM_INFO
	.align		4
.L_4194:
        /*0018*/ 	.byte	0x04, 0x17
        /*001a*/ 	.short	(.L_4196 - .L_4195)
.L_4195:
        /*001c*/ 	.word	0x00000000
        /*0020*/ 	.short	0x0005
        /*0022*/ 	.short	0x0034
        /*0024*/ 	.byte	0x00, 0xf0, 0x31, 0x00


	//----- nvinfo : EIATTR_KPARAM_INFO
	.align		4
.L_4196:
        /*0028*/ 	.byte	0x04, 0x17
        /*002a*/ 	.short	(.L_4198 - .L_4197)
.L_4197:
        /*002c*/ 	.word	0x00000000
        /*0030*/ 	.short	0x0004
        /*0032*/ 	.short	0x0031
        /*0034*/ 	.byte	0x00, 0xf0, 0x05, 0x00


	//----- nvinfo : EIATTR_KPARAM_INFO
	.align		4
.L_4198:
        /*0038*/ 	.byte	0x04, 0x17
        /*003a*/ 	.short	(.L_4200 - .L_4199)
.L_4199:
        /*003c*/ 	.word	0x00000000
        /*0040*/ 	.short	0x0003
        /*0042*/ 	.short	0x0030
        /*0044*/ 	.byte	0x00, 0xf0, 0x05, 0x00


	//----- nvinfo : EIATTR_KPARAM_INFO
	.align		4
.L_4200:
        /*0048*/ 	.byte	0x04, 0x17
        /*004a*/ 	.short	(.L_4202 - .L_4201)
.L_4201:
        /*004c*/ 	.word	0x00000000
        /*0050*/ 	.short	0x0002
        /*0052*/ 	.short	0x0018
        /*0054*/ 	.byte	0x00, 0xf0, 0x61, 0x00


	//----- nvinfo : EIATTR_KPARAM_INFO
	.align		4
.L_4202:
        /*0058*/ 	.byte	0x04, 0x17
        /*005a*/ 	.short	(.L_4204 - .L_4203)
.L_4203:
        /*005c*/ 	.word	0x00000000
        /*0060*/ 	.short	0x0001
        /*0062*/ 	.short	0x0008
        /*0064*/ 	.byte	0x00, 0xf0, 0x41, 0x00


	//----- nvinfo : EIATTR_KPARAM_INFO
	.align		4
.L_4204:
        /*0068*/ 	.byte	0x04, 0x17
        /*006a*/ 	.short	(.L_4206 - .L_4205)
.L_4205:
        /*006c*/ 	.word	0x00000000
        /*0070*/ 	.short	0x0000
        /*0072*/ 	.short	0x0000
        /*0074*/ 	.byte	0x00, 0xf0, 0x11, 0x00


	//----- nvinfo : EIATTR_SPARSE_MMA_MASK
	.align		4
.L_4206:
        /*0078*/ 	.byte	0x03, 0x50
        /*007a*/ 	.short	0x0000


	//----- nvinfo : EIATTR_MAXREG_COUNT
	.align		4
        /*007c*/ 	.byte	0x03, 0x1b
        /*007e*/ 	.short	0x00ff


	//----- nvinfo : EIATTR_EXTERNS
	.align		4
        /*0080*/ 	.byte	0x04, 0x0f
        /*0082*/ 	.short	(.L_4208 - .L_4207)


	//   ....[0]....
	.align		4
.L_4207:
        /*0084*/ 	.word	index@(__assertfail)


	//----- nvinfo : EIATTR_MERCURY_ISA_VERSION
	.align		4
.L_4208:
        /*0088*/ 	.byte	0x03, 0x5f
        /*008a*/ 	.short	0x0101


	//----- nvinfo : EIATTR_VRC_CTA_INIT_COUNT
	.align		4
        /*008c*/ 	.byte	0x02, 0x4a
	.zero		1
	.zero		1


	//----- nvinfo : EIATTR_SYSCALL_OFFSETS
	.align		4
        /*0090*/ 	.byte	0x04, 0x46
        /*0092*/ 	.short	(.L_4210 - .L_4209)


	//   ....[0]....
.L_4209:
        /*0094*/ 	.word	0x00000ff0


	//   ....[1]....
        /*0098*/ 	.word	0x00001f10


	//   ....[2]....
        /*009c*/ 	.word	0x00003090


	//   ....[3]....
        /*00a0*/ 	.word	0x00003fb0


	//   ....[4]....
        /*00a4*/ 	.word	0x00005070


	//   ....[5]....
        /*00a8*/ 	.word	0x00005fa0


	//   ....[6]....
        /*00ac*/ 	.word	0x00007060


	//   ....[7]....
        /*00b0*/ 	.word	0x00007f90


	//   ....[8]....
        /*00b4*/ 	.word	0x000090f0


	//   ....[9]....
        /*00b8*/ 	.word	0x00009fb0


	//   ....[10]....
        /*00bc*/ 	.word	0x0000af30


	//   ....[11]....
        /*00c0*/ 	.word	0x0000beb0


	//----- nvinfo : EIATTR_EXIT_INSTR_OFFSETS
	.align		4
.L_4210:
        /*00c4*/ 	.byte	0x04, 0x1c
        /*00c6*/ 	.short	(.L_4212 - .L_4211)


	//   ....[0]....
.L_4211:
        /*00c8*/ 	.word	0x0000b200


	//   ....[1]....
        /*00cc*/ 	.word	0x0000b350


	//   ....[2]....
        /*00d0*/ 	.word	0x0000b390


	//   ....[3]....
        /*00d4*/ 	.word	0x0000b430


	//   ....[4]....
        /*00d8*/ 	.word	0x0000b470


	//   ....[5]....
        /*00dc*/ 	.word	0x0000b4b0


	//   ....[6]....
        /*00e0*/ 	.word	0x0000b540


	//   ....[7]....
        /*00e4*/ 	.word	0x0000b560


	//   ....[8]....
        /*00e8*/ 	.word	0x0000b600


	//   ....[9]....
        /*00ec*/ 	.word	0x0000b650


	//   ....[10]....
        /*00f0*/ 	.word	0x0000b6a0


	//   ....[11]....
        /*00f4*/ 	.word	0x0000b780


	//   ....[12]....
        /*00f8*/ 	.word	0x0000b8f0


	//   ....[13]....
        /*00fc*/ 	.word	0x0000ba60


	//   ....[14]....
        /*0100*/ 	.word	0x0000bbc0


	//   ....[15]....
        /*0104*/ 	.word	0x0000bc00


	//   ....[16]....
        /*0108*/ 	.word	0x0000bc40


	//   ....[17]....
        /*010c*/ 	.word	0x0000bcf0


	//   ....[18]....
        /*0110*/ 	.word	0x0000bd50


	//   ....[19]....
        /*0114*/ 	.word	0x0000bec0


	//   ....[20]....
        /*0118*/ 	.word	0x0000bfd0


	//   ....[21]....
        /*011c*/ 	.word	0x0000c110


	//   ....[22]....
        /*0120*/ 	.word	0x0000c150


	//----- nvinfo : EIATTR_MAX_THREADS
	.align		4
.L_4212:
        /*0124*/ 	.byte	0x04, 0x05
        /*0126*/ 	.short	(.L_4214 - .L_4213)
.L_4213:
        /*0128*/ 	.word	0x00000080
        /*012c*/ 	.word	0x00000001
        /*0130*/ 	.word	0x00000001


	//----- nvinfo : EIATTR_CRS_STACK_SIZE
	.align		4
.L_4214:
        /*0134*/ 	.byte	0x04, 0x1e
        /*0136*/ 	.short	(.L_4216 - .L_4215)
.L_4215:
        /*0138*/ 	.word	0x00000000


	//----- nvinfo : EIATTR_CBANK_PARAM_SIZE
	.align		4
.L_4216:
        /*013c*/ 	.byte	0x03, 0x19
        /*013e*/ 	.short	0x0048


	//----- nvinfo : EIATTR_PARAM_CBANK
	.align		4
        /*0140*/ 	.byte	0x04, 0x0a
        /*0142*/ 	.short	(.L_4218 - .L_4217)
	.align		4
.L_4217:
        /*0144*/ 	.word	index@(.nv.constant0._ZN2at6native27unrolled_elementwise_kernelIZNS0_43_GLOBAL__N__7cc8d1ed_10_Dropout_cu_0e96ed3819masked_scale_kernelIhN3c104HalfEfEEvRNS_6TensorERKS6_S9_T1_EUlS5_hE_St5arrayIPcLm3EELi4E23TrivialOffsetCalculatorILi2EjESF_ILi1EjENS0_6memory12LoadWithCastILi2EEENSI_13StoreWithCastILi1EEEEEviT_T0_T2_T3_T4_T5_)
        /*0148*/ 	.short	0x0380
        /*014a*/ 	.short	0x0048


	//----- nvinfo : EIATTR_SW_WAR
	.align		4
.L_4218:
        /*014c*/ 	.byte	0x04, 0x36
        /*014e*/ 	.short	(.L_4220 - .L_4219)
.L_4219:
        /*0150*/ 	.word	0x00000008
.L_4220:


//--------------------- .nv.info._ZN2at6native18elementwise_kernelILi128ELi4EZNS0_22gpu_kernel_impl_nocastIZNS0_43_GLOBAL__N__7cc8d1ed_10_Dropout_cu_0e96ed3819masked_scale_kernelIhN3c104HalfEfEEvRNS_6TensorERKS7_SA_T1_EUlS6_hE_EEvRNS_18TensorIteratorBaseERKT_EUliE_EEviSB_ --------------------------
	.section	.nv.info._ZN2at6native18elementwise_kernelILi128ELi4EZNS0_22gpu_kernel_impl_nocastIZNS0_43_GLOBAL__N__7cc8d1ed_10_Dropout_cu_0e96ed3819masked_scale_kernelIhN3c104HalfEfEEvRNS_6TensorERKS7_SA_T1_EUlS6_hE_EEvRNS_18TensorIteratorBaseERKT_EUliE_EEviSB_,"",@"SHT_CUDA_INFO"
	.sectionflags	@""
	.align	4


	//----- nvinfo : EIATTR_CUDA_API_VERSION
	.align		4
        /*0000*/ 	.byte	0x04, 0x37
        /*0002*/ 	.short	(.L_4222 - .L_4221)
.L_4221:
        /*0004*/ 	.word	0x00000082


	//----- nvinfo : EIATTR_KPARAM_INFO
	.align		4
.L_4222:
        /*0008*/ 	.byte	0x04, 0x17
        /*000a*/ 	.short	(.L_4224 - .L_4223)
.L_4223:
        /*000c*/ 	.word	0x00000000
        /*0010*/ 	.short	0x0001
        /*0012*/ 	.short	0x0008
        /*0014*/ 	.byte	0x00, 0xf0, 0x41, 0x0a


	//----- nvinfo : EIATTR_KPARAM_INFO
	.align		4
.L_4224:
        /*0018*/ 	.byte	0x04, 0x17
        /*001a*/ 	.short	(.L_4226 - .L_4225)
.L_4225:
        /*001c*/ 	.word	0x00000000
        /*0020*/ 	.short	0x0000
        /*0022*/ 	.short	0x0000
        /*0024*/ 	.byte	0x00, 0xf0, 0x11, 0x00


	//----- nvinfo : EIATTR_SPARSE_MMA_MASK
	.align		4
.L_4226:
        /*0028*/ 	.byte	0x03, 0x50
        /*002a*/ 	.short	0x0000


	//----- nvinfo : EIATTR_MAXREG_COUNT
	.align		4
        /*002c*/ 	.byte	0x03, 0x1b
        /*002e*/ 	.short	0x0080


	//----- nvinfo : EIATTR_MERCURY_ISA_VERSION
	.align		4
        /*0030*/ 	.byte	0x03, 0x5f
        /*0032*/ 	.short	0x0101


	//----- nvinfo : EIATTR_VRC_CTA_INIT_COUNT
	.align		4
        /*0034*/ 	.byte	0x02, 0x4a
	.zero		1
	.zero		1


	//----- nvinfo : EIATTR_EXIT_INSTR_OFFSETS
	.align		4
        /*0038*/ 	.byte	0x04, 0x1c
        /*003a*/ 	.short	(.L_4228 - .L_4227)


	//   ....[0]....
.L_4227:
        /*003c*/ 	.word	0x000003f0


	//   ....[1]....
        /*0040*/ 	.word	0x000004c0


	//   ....[2]....
        /*0044*/ 	.word	0x00004a90


	//   ....[3]....
        /*0048*/ 	.word	0x00006170


	//----- nvinfo : EIATTR_MAX_THREADS
	.align		4
.L_4228:
        /*004c*/ 	.byte	0x04, 0x05
        /*004e*/ 	.short	(.L_4230 - .L_4229)
.L_4229:
        /*0050*/ 	.word	0x00000080
        /*0054*/ 	.word	0x00000001
        /*0058*/ 	.word	0x00000001


	//----- nvinfo : EIATTR_CRS_STACK_SIZE
	.align		4
.L_4230:
        /*005c*/ 	.byte	0x04, 0x1e
        /*005e*/ 	.short	(.L_4232 - .L_4231)
.L_4231:
        /*0060*/ 	.word	0x00000000


	//----- nvinfo : EIATTR_CBANK_PARAM_SIZE
	.align		4
.L_4232:
        /*0064*/ 	.byte	0x03, 0x19
        /*0066*/ 	.short	0x0298


	//----- nvinfo : EIATTR_PARAM_CBANK
	.align		4
        /*0068*/ 	.byte	0x04, 0x0a
        /*006a*/ 	.short	(.L_4234 - .L_4233)
	.align		4
.L_4233:
        /*006c*/ 	.word	index@(.nv.constant0._ZN2at6native18elementwise_kernelILi128ELi4EZNS0_22gpu_kernel_impl_nocastIZNS0_43_GLOBAL__N__7cc8d1ed_10_Dropout_cu_0e96ed3819masked_scale_kernelIhN3c104HalfEfEEvRNS_6TensorERKS7_SA_T1_EUlS6_hE_EEvRNS_18TensorIteratorBaseERKT_EUliE_EEviSB_)
        /*0070*/ 	.short	0x0380
        /*0072*/ 	.short	0x0298


	//----- nvinfo : EIATTR_SW_WAR
	.align		4
.L_4234:
        /*0074*/ 	.byte	0x04, 0x36
        /*0076*/ 	.short	(.L_4236 - .L_4235)
.L_4235:
        /*0078*/ 	.word	0x00000008
.L_4236:


//--------------------- .nv.info._ZN2at6native27unrolled_elementwise_kernelIZNS0_43_GLOBAL__N__7cc8d1ed_10_Dropout_cu_0e96ed3819masked_scale_kernelIhN3c104HalfEfEEvRNS_6TensorERKS6_S9_T1_EUlS5_hE_St5arrayIPcLm3EELi4E23TrivialOffsetCalculatorILi2EjESF_ILi1EjENS0_6memory15LoadWithoutCastENSI_16StoreWithoutCastEEEviT_T0_T2_T3_T4_T5_ --------------------------
	.section	.nv.info._ZN2at6native27unrolled_elementwise_kernelIZNS0_43_GLOBAL__N__7cc8d1ed_10_Dropout_cu_0e96ed3819masked_scale_kernelIhN3c104HalfEfEEvRNS_6TensorERKS6_S9_T1_EUlS5_hE_St5arrayIPcLm3EELi4E23TrivialOffsetCalculatorILi2EjESF_ILi1EjENS0_6memory15LoadWithoutCastENSI_16StoreWithoutCastEEEviT_T0_T2_T3_T4_T5_,"",@"SHT_CUDA_INFO"
	.sectionflags	@""
	.align	4


	//----- nvinfo : EIATTR_CUDA_API_VERSION
	.align		4
        /*0000*/ 	.byte	0x04, 0x37
        /*0002*/ 	.short	(.L_4238 - .L_4237)
.L_4237:
        /*0004*/ 	.word	0x00000082


	//----- nvinfo : EIATTR_KPARAM_INFO
	.align		4
.L_4238:
        /*0008*/ 	.byte	0x04, 0x17
        /*000a*/ 	.short	(.L_4240 - .L_4239)
.L_4239:
        /*000c*/ 	.word	0x00000000
        /*0010*/ 	.short	0x0006
        /*0012*/ 	.short	0x0033
        /*0014*/ 	.byte	0x00, 0xf0, 0x05, 0x00


	//----- nvinfo : EIATTR_KPARAM_INFO
	.align		4
.L_4240:
        /*0018*/ 	.byte	0x04, 0x17
        /*001a*/ 	.short	(.L_4242 - .L_4241)
.L_4241:
        /*001c*/ 	.word	0x00000000
        /*0020*/ 	.short	0x0005
        /*0022*/ 	.short	0x0032
        /*0024*/ 	.byte	0x00, 0xf0, 0x05, 0x00


	//----- nvinfo : EIATTR_KPARAM_INFO
	.align		4
.L_4242:
        /*0028*/ 	.byte	0x04, 0x17
        /*002a*/ 	.short	(.L_4244 - .L_4243)
.L_4243:
        /*002c*/ 	.word	0x00000000
        /*0030*/ 	.short	0x0004
        /*0032*/ 	.short	0x0031
        /*0034*/ 	.byte	0x00, 0xf0, 0x05, 0x00


	//----- nvinfo : EIATTR_KPARAM_INFO
	.align		4
.L_4244:
        /*0038*/ 	.byte	0x04, 0x17
        /*003a*/ 	.short	(.L_4246 - .L_4245)
.L_4245:
        /*003c*/ 	.word	0x00000000
        /*0040*/ 	.short	0x0003
        /*0042*/ 	.short	0x0030
        /*0044*/ 	.byte	0x00, 0xf0, 0x05, 0x00


	//----- nvinfo : EIATTR_KPARAM_INFO
	.align		4
.L_4246:
        /*0048*/ 	.byte	0x04, 0x17
        /*004a*/ 	.short	(.L_4248 - .L_4247)
.L_4247:
        /*004c*/ 	.word	0x00000000
        /*0050*/ 	.short	0x0002
        /*0052*/ 	.short	0x0018
        /*0054*/ 	.byte	0x00, 0xf0, 0x61, 0x00


	//----- nvinfo : EIATTR_KPARAM_INFO
	.align		4
.L_4248:
        /*0058*/ 	.byte	0x04, 0x17
        /*005a*/ 	.short	(.L_4250 - .L_4249)
.L_4249:
        /*005c*/ 	.word	0x00000000
        /*0060*/ 	.short	0x0001
        /*0062*/ 	.short	0x0008
        /*0064*/ 	.byte	0x00, 0xf0, 0x41, 0x00


	//----- nvinfo : EIATTR_KPARAM_INFO
	.align		4
.L_4250:
        /*0068*/ 	.byte	0x04, 0x17
        /*006a*/ 	.short	(.L_4252 - .L_4251)
.L_4251:
        /*006c*/ 	.word	0x00000000
        /*0070*/ 	.short	0x0000
        /*0072*/ 	.short	0x0000
        /*0074*/ 	.byte	0x00, 0xf0, 0x11, 0x00


	//----- nvinfo : EIATTR_SPARSE_MMA_MASK
	.align		4
.L_4252:
        /*0078*/ 	.byte	0x03, 0x50
        /*007a*/ 	.short	0x0000


	//----- nvinfo : EIATTR_MAXREG_COUNT
	.align		4
        /*007c*/ 	.byte	0x03, 0x1b
        /*007e*/ 	.short	0x00ff


	//----- nvinfo : EIATTR_MERCURY_ISA_VERSION
	.align		4
        /*0080*/ 	.byte	0x03, 0x5f
        /*0082*/ 	.short	0x0101


	//----- nvinfo : EIATTR_VRC_CTA_INIT_COUNT
	.align		4
        /*0084*/ 	.byte	0x02, 0x4a
	.zero		1
	.zero		1


	//----- nvinfo : EIATTR_EXIT_INSTR_OFFSETS
	.align		4
        /*0088*/ 	.byte	0x04, 0x1c
        /*008a*/ 	.short	(.L_4254 - .L_4253)


	//   ....[0]....
.L_4253:
        /*008c*/ 	.word	0x00000640


	//   ....[1]....
        /*0090*/ 	.word	0x000006e0


	//----- nvinfo : EIATTR_MAX_THREADS
	.align		4
.L_4254:
        /*0094*/ 	.byte	0x04, 0x05
        /*0096*/ 	.short	(.L_4256 - .L_4255)
.L_4255:
        /*0098*/ 	.word	0x00000080
        /*009c*/ 	.word	0x00000001
        /*00a0*/ 	.word	0x00000001


	//----- nvinfo : EIATTR_CRS_STACK_SIZE
	.align		4
.L_4256:
        /*00a4*/ 	.byte	0x04, 0x1e
        /*00a6*/ 	.short	(.L_4258 - .L_4257)
.L_4257:
        /*00a8*/ 	.word	0x00000000


	//----- nvinfo : EIATTR_CBANK_PARAM_SIZE
	.align		4
.L_4258:
        /*00ac*/ 	.byte	0x03, 0x19
        /*00ae*/ 	.short	0x0034


	//----- nvinfo : EIATTR_PARAM_CBANK
	.align		4
        /*00b0*/ 	.byte	0x04, 0x0a
        /*00b2*/ 	.short	(.L_4260 - .L_4259)
	.align		4
.L_4259:
        /*00b4*/ 	.word	index@(.nv.constant0._ZN2at6native27unrolled_elementwise_kernelIZNS0_43_GLOBAL__N__7cc8d1ed_10_Dropout_cu_0e96ed3819masked_scale_kernelIhN3c104HalfEfEEvRNS_6TensorERKS6_S9_T1_EUlS5_hE_St5arrayIPcLm3EELi4E23TrivialOffsetCalculatorILi2EjESF_ILi1EjENS0_6memory15LoadWithoutCastENSI_16StoreWithoutCastEEEviT_T0_T2_T3_T4_T5_)
        /*00b8*/ 	.short	0x0380
        /*00ba*/ 	.short	0x0034


	//----- nvinfo : EIATTR_SW_WAR
	.align		4
.L_4260:
        /*00bc*/ 	.byte	0x04, 0x36
        /*00be*/ 	.short	(.L_4262 - .L_4261)
.L_4261:
        /*00c0*/ 	.word	0x00000008
.L_4262:


//--------------------- .nv.info._ZN2at6native29vectorized_elementwise_kernelILi2EZNS0_43_GLOBAL__N__7cc8d1ed_10_Dropout_cu_0e96ed3819masked_scale_kernelIhN3c104HalfEfEEvRNS_6TensorERKS6_S9_T1_EUlS5_hE_St5arrayIPcLm3EEEEviT0_SA_ --------------------------
	.section	.nv.info._ZN2at6native29vectorized_elementwise_kernelILi2EZNS0_43_GLOBAL__N__7cc8d1ed_10_Dropout_cu_0e96ed3819masked_scale_kernelIhN3c104HalfEfEEvRNS_6TensorERKS6_S9_T1_EUlS5_hE_St5arrayIPcLm3EEEEviT0_SA_,"",@"SHT_CUDA_INFO"
	.sectionflags	@""
	.align	4


	//----- nvinfo : EIATTR_CUDA_API_VERSION
	.align		4
        /*0000*/ 	.byte	0x04, 0x37
        /*0002*/ 	.short	(.L_4264 - .L_4263)
.L_4263:
        /*0004*/ 	.word	0x00000082


	//----- nvinfo : EIATTR_KPARAM_INFO
	.align		4
.L_4264:
        /*0008*/ 	.byte	0x04, 0x17
        /*000a*/ 	.short	(.L_4266 - .L_4265)
.L_4265:
        /*000c*/ 	.word	0x00000000
        /*0010*/ 	.short	0x0002
        /*0012*/ 	.short	0x0018
        /*0014*/ 	.byte	0x00, 0xf0, 0x61, 0x00


	//----- nvinfo : EIATTR_KPARAM_INFO
	.align		4
.L_4266:
        /*0018*/ 	.byte	0x04, 0x17
        /*001a*/ 	.short	(.L_4268 - .L_4267)
.L_4267:
        /*001c*/ 	.word	0x00000000
        /*0020*/ 	.short	0x0001
        /*0022*/ 	.short	0x0008
        /*0024*/ 	.byte	0x00, 0xf0, 0x41, 0x00


	//----- nvinfo : EIATTR_KPARAM_INFO
	.align		4
.L_4268:
        /*0028*/ 	.byte	0x04, 0x17
        /*002a*/ 	.short	(.L_4270 - .L_4269)
.L_4269:
        /*002c*/ 	.word	0x00000000
        /*0030*/ 	.short	0x0000
        /*0032*/ 	.short	0x0000
        /*0034*/ 	.byte	0x00, 0xf0, 0x11, 0x00


	//----- nvinfo : EIATTR_SPARSE_MMA_MASK
	.align		4
.L_4270:
        /*0038*/ 	.byte	0x03, 0x50
        /*003a*/ 	.short	0x0000


	//----- nvinfo : EIATTR_MAXREG_COUNT
	.align		4
        /*003c*/ 	.byte	0x03, 0x1b
        /*003e*/ 	.short	0x00ff


	//----- nvinfo : EIATTR_MERCURY_ISA_VERSION
	.align		4
        /*0040*/ 	.byte	0x03, 0x5f
        /*0042*/ 	.short	0x0101


	//----- nvinfo : EIATTR_VRC_CTA_INIT_COUNT
	.align		4
        /*0044*/ 	.byte	0x02, 0x4a
	.zero		1
	.zero		1


	//----- nvinfo : EIATTR_EXIT_INSTR_OFFSETS
	.align		4
        /*0048*/ 	.byte	0x04, 0x1c
        /*004a*/ 	.short	(.L_4272 - .L_4271)


	//   ....[0]....
.L_4271:
        /*004c*/ 	.word	0x00000e00


	//   ....[1]....
        /*0050*/ 	.word	0x00000e50


	//   ....[2]....
        /*0054*/ 	.word	0x000012a0


	//----- nvinfo : EIATTR_MAX_THREADS
	.align		4
.L_4272:
        /*0058*/ 	.byte	0x04, 0x05
        /*005a*/ 	.short	(.L_4274 - .L_4273)
.L_4273:
        /*005c*/ 	.word	0x00000080
        /*0060*/ 	.word	0x00000001
        /*0064*/ 	.word	0x00000001


	//----- nvinfo : EIATTR_CRS_STACK_SIZE
	.align		4
.L_4274:
        /*0068*/ 	.byte	0x04, 0x1e
        /*006a*/ 	.short	(.L_4276 - .L_4275)
.L_4275:
        /*006c*/ 	.word	0x00000000


	//----- nvinfo : EIATTR_CBANK_PARAM_SIZE
	.align		4
.L_4276:
        /*0070*/ 	.byte	0x03, 0x19
        /*0072*/ 	.short	0x0030


	//----- nvinfo : EIATTR_PARAM_CBANK
	.align		4
        /*0074*/ 	.byte	0x04, 0x0a
        /*0076*/ 	.short	(.L_4278 - .L_4277)
	.align		4
.L_4277:
        /*0078*/ 	.word	index@(.nv.constant0._ZN2at6native29vectorized_elementwise_kernelILi2EZNS0_43_GLOBAL__N__7cc8d1ed_10_Dropout_cu_0e96ed3819masked_scale_kernelIhN3c104HalfEfEEvRNS_6TensorERKS6_S9_T1_EUlS5_hE_St5arrayIPcLm3EEEEviT0_SA_)
        /*007c*/ 	.short	0x0380
        /*007e*/ 	.short	0x0030


	//----- nvinfo : EIATTR_SW_WAR
	.align		4
.L_4278:
        /*0080*/ 	.byte	0x04, 0x36
        /*0082*/ 	.short	(.L_4280 - .L_4279)
.L_4279:
        /*0084*/ 	.word	0x00000008
.L_4280:


//--------------------- .nv.info._ZN2at6native29vectorized_elementwise_kernelILi4EZNS0_43_GLOBAL__N__7cc8d1ed_10_Dropout_cu_0e96ed3819masked_scale_kernelIhN3c104HalfEfEEvRNS_6TensorERKS6_S9_T1_EUlS5_hE_St5arrayIPcLm3EEEEviT0_SA_ --------------------------
	.section	.nv.info._ZN2at6native29vectorized_elementwise_kernelILi4EZNS0_43_GLOBAL__N__7cc8d1ed_10_Dropout_cu_0e96ed3819masked_scale_kernelIhN3c104HalfEfEEvRNS_6TensorERKS6_S9_T1_EUlS5_hE_St5arrayIPcLm3EEEEviT0_SA_,"",@"SHT_CUDA_INFO"
	.sectionflags	@""
	.align	4


	//----- nvinfo : EIATTR_CUDA_API_VERSION
	.align		4
        /*0000*/ 	.byte	0x04, 0x37
        /*0002*/ 	.short	(.L_4282 - .L_4281)
.L_4281:
        /*0004*/ 	.word	0x00000082


	//----- nvinfo : EIATTR_KPARAM_INFO
	.align		4
.L_4282:
        /*0008*/ 	.byte	0x04, 0x17
        /*000a*/ 	.short	(.L_4284 - .L_4283)
.L_4283:
        /*000c*/ 	.word	0x00000000
        /*0010*/ 	.short	0x0002
        /*0012*/ 	.short	0x0018
        /*0014*/ 	.byte	0x00, 0xf0, 0x61, 0x00


	//----- nvinfo : EIATTR_KPARAM_INFO
	.align		4
.L_4284:
        /*0018*/ 	.byte	0x04, 0x17
        /*001a*/ 	.short	(.L_4286 - .L_4285)
.L_4285:
        /*001c*/ 	.word	0x00000000
        /*0020*/ 	.short	0x0001
        /*0022*/ 	.short	0x0008
        /*0024*/ 	.byte	0x00, 0xf0, 0x41, 0x00


	//----- nvinfo : EIATTR_KPARAM_INFO
	.align		4
.L_4286:
        /*0028*/ 	.byte	0x04, 0x17
        /*002a*/ 	.short	(.L_4288 - .L_4287)
.L_4287:
        /*002c*/ 	.word	0x00000000
        /*0030*/ 	.short	0x0000
        /*0032*/ 	.short	0x0000
        /*0034*/ 	.byte	0x00, 0xf0, 0x11, 0x00


	//----- nvinfo : EIATTR_SPARSE_MMA_MASK
	.align		4
.L_4288:
        /*0038*/ 	.byte	0x03, 0x50
        /*003a*/ 	.short	0x0000


	//----- nvinfo : EIATTR_MAXREG_COUNT
	.align		4
        /*003c*/ 	.byte	0x03, 0x1b
        /*003e*/ 	.short	0x00ff


	//----- nvinfo : EIATTR_MERCURY_ISA_VERSION
	.align		4
        /*0040*/ 	.byte	0x03, 0x5f
        /*0042*/ 	.short	0x0101


	//----- nvinfo : EIATTR_VRC_CTA_INIT_COUNT
	.align		4
        /*0044*/ 	.byte	0x02, 0x4a
	.zero		1
	.zero		1


	//----- nvinfo : EIATTR_EXIT_INSTR_OFFSETS
	.align		4
        /*0048*/ 	.byte	0x04, 0x1c
        /*004a*/ 	.short	(.L_4290 - .L_4289)


	//   ....[0]....
.L_4289:
        /*004c*/ 	.word	0x00000e00


	//   ....[1]....
        /*0050*/ 	.word	0x00000e50


	//   ....[2]....
        /*0054*/ 	.word	0x00001240


	//----- nvinfo : EIATTR_MAX_THREADS
	.align		4
.L_4290:
        /*0058*/ 	.byte	0x04, 0x05
        /*005a*/ 	.short	(.L_4292 - .L_4291)
.L_4291:
        /*005c*/ 	.word	0x00000080
        /*0060*/ 	.word	0x00000001
        /*0064*/ 	.word	0x00000001


	//----- nvinfo : EIATTR_CRS_STACK_SIZE
	.align		4
.L_4292:
        /*0068*/ 	.byte	0x04, 0x1e
        /*006a*/ 	.short	(.L_4294 - .L_4293)
.L_4293:
        /*006c*/ 	.word	0x00000000


	//----- nvinfo : EIATTR_CBANK_PARAM_SIZE
	.align		4
.L_4294:
        /*0070*/ 	.byte	0x03, 0x19
        /*0072*/ 	.short	0x0030


	//----- nvinfo : EIATTR_PARAM_CBANK
	.align		4
        /*0074*/ 	.byte	0x04, 0x0a
        /*0076*/ 	.short	(.L_4296 - .L_4295)
	.align		4
.L_4295:
        /*0078*/ 	.word	index@(.nv.constant0._ZN2at6native29vectorized_elementwise_kernelILi4EZNS0_43_GLOBAL__N__7cc8d1ed_10_Dropout_cu_0e96ed3819masked_scale_kernelIhN3c104HalfEfEEvRNS_6TensorERKS6_S9_T1_EUlS5_hE_St5arrayIPcLm3EEEEviT0_SA_)
        /*007c*/ 	.short	0x0380
        /*007e*/ 	.short	0x0030


	//----- nvinfo : EIATTR_SW_WAR
	.align		4
.L_4296:
        /*0080*/ 	.byte	0x04, 0x36
        /*0082*/ 	.short	(.L_4298 - .L_4297)
.L_4297:
        /*0084*/ 	.word	0x00000008
.L_4298:


//--------------------- .nv.info._ZN2at6native29vectorized_elementwise_kernelILi8EZNS0_43_GLOBAL__N__7cc8d1ed_10_Dropout_cu_0e96ed3819masked_scale_kernelIhN3c104HalfEfEEvRNS_6TensorERKS6_S9_T1_EUlS5_hE_St5arrayIPcLm3EEEEviT0_SA_ --------------------------
	.section	.nv.info._ZN2at6native29vectorized_elementwise_kernelILi8EZNS0_43_GLOBAL__N__7cc8d1ed_10_Dropout_cu_0e96ed3819masked_scale_kernelIhN3c104HalfEfEEvRNS_6TensorERKS6_S9_T1_EUlS5_hE_St5arrayIPcLm3EEEEviT0_SA_,"",@"SHT_CUDA_INFO"
	.sectionflags	@""
	.align	4


	//----- nvinfo : EIATTR_CUDA_API_VERSION
	.align		4
        /*0000*/ 	.byte	0x04, 0x37
        /*0002*/ 	.short	(.L_4300 - .L_4299)
.L_4299:
        /*0004*/ 	.word	0x00000082


	//----- nvinfo : EIATTR_KPARAM_INFO
	.align		4
.L_4300:
        /*0008*/ 	.byte	0x04, 0x17
        /*000a*/ 	.short	(.L_4302 - .L_4301)
.L_4301:
        /*000c*/ 	.word	0x00000000
        /*0010*/ 	.short	0x0002
        /*0012*/ 	.short	0x0018
        /*0014*/ 	.byte	0x00, 0xf0, 0x61, 0x00


	//----- nvinfo : EIATTR_KPARAM_INFO
	.align		4
.L_4302:
        /*0018*/ 	.byte	0x04, 0x17
        /*001a*/ 	.short	(.L_4304 - .L_4303)
.L_4303:
        /*001c*/ 	.word	0x00000000
        /*0020*/ 	.short	0x0001
        /*0022*/ 	.short	0x0008
        /*0024*/ 	.byte	0x00, 0xf0, 0x41, 0x00


	//----- nvinfo : EIATTR_KPARAM_INFO
	.align		4
.L_4304:
        /*0028*/ 	.byte	0x04, 0x17
        /*002a*/ 	.short	(.L_4306 - .L_4305)
.L_4305:
        /*002c*/ 	.word	0x00000000
        /*0030*/ 	.short	0x0000
        /*0032*/ 	.short	0x0000
        /*0034*/ 	.byte	0x00, 0xf0, 0x11, 0x00


	//----- nvinfo : EIATTR_SPARSE_MMA_MASK
	.align		4
.L_4306:
        /*0038*/ 	.byte	0x03, 0x50
        /*003a*/ 	.short	0x0000


	//----- nvinfo : EIATTR_MAXREG_COUNT
	.align		4
        /*003c*/ 	.byte	0x03, 0x1b
        /*003e*/ 	.short	0x00ff


	//----- nvinfo : EIATTR_MERCURY_ISA_VERSION
	.align		4
        /*0040*/ 	.byte	0x03, 0x5f
        /*0042*/ 	.short	0x0101


	//----- nvinfo : EIATTR_VRC_CTA_INIT_COUNT
	.align		4
        /*0044*/ 	.byte	0x02, 0x4a
	.zero		1
	.zero		1


	//----- nvinfo : EIATTR_EXIT_INSTR_OFFSETS
	.align		4
        /*0048*/ 	.byte	0x04, 0x1c
        /*004a*/ 	.short	(.L_4308 - .L_4307)


	//   ....[0]....
.L_4307:
        /*004c*/ 	.word	0x00000e00


	//   ....[1]....
        /*0050*/ 	.word	0x00000e50


	//   ....[2]....
        /*0054*/ 	.word	0x00001210


	//----- nvinfo : EIATTR_MAX_THREADS
	.align		4
.L_4308:
        /*0058*/ 	.byte	0x04, 0x05
        /*005a*/ 	.short	(.L_4310 - .L_4309)
.L_4309:
        /*005c*/ 	.word	0x00000080
        /*0060*/ 	.word	0x00000001
        /*0064*/ 	.word	0x00000001


	//----- nvinfo : EIATTR_CRS_STACK_SIZE
	.align		4
.L_4310:
        /*0068*/ 	.byte	0x04, 0x1e
        /*006a*/ 	.short	(.L_4312 - .L_4311)
.L_4311:
        /*006c*/ 	.word	0x00000000


	//----- nvinfo : EIATTR_CBANK_PARAM_SIZE
	.align		4
.L_4312:
        /*0070*/ 	.byte	0x03, 0x19
        /*0072*/ 	.short	0x0030


	//----- nvinfo : EIATTR_PARAM_CBANK
	.align		4
        /*0074*/ 	.byte	0x04, 0x0a
        /*0076*/ 	.short	(.L_4314 - .L_4313)
	.align		4
.L_4313:
        /*0078*/ 	.word	index@(.nv.constant0._ZN2at6native29vectorized_elementwise_kernelILi8EZNS0_43_GLOBAL__N__7cc8d1ed_10_Dropout_cu_0e96ed3819masked_scale_kernelIhN3c104HalfEfEEvRNS_6TensorERKS6_S9_T1_EUlS5_hE_St5arrayIPcLm3EEEEviT0_SA_)
        /*007c*/ 	.short	0x0380
        /*007e*/ 	.short	0x0030


	//----- nvinfo : EIATTR_SW_WAR
	.align		4
.L_4314:
        /*0080*/ 	.byte	0x04, 0x36
        /*0082*/ 	.short	(.L_4316 - .L_4315)
.L_4315:
        /*0084*/ 	.word	0x00000008
.L_4316:


//--------------------- .nv.info._ZN2at6native18elementwise_kernelILi128ELi4EZNS0_15gpu_kernel_implIZNS0_43_GLOBAL__N__7cc8d1ed_10_Dropout_cu_0e96ed3819masked_scale_kernelIhffEEvRNS_6TensorERKS5_S8_T1_EUlfhE_EEvRNS_18TensorIteratorBaseERKT_EUliE_EEviS9_ --------------------------
	.section	.nv.info._ZN2at6native18elementwise_kernelILi128ELi4EZNS0_15gpu_kernel_implIZNS0_43_GLOBAL__N__7cc8d1ed_10_Dropout_cu_0e96ed3819masked_scale_kernelIhffEEvRNS_6TensorERKS5_S8_T1_EUlfhE_EEvRNS_18TensorIteratorBaseERKT_EUliE_EEviS9_,"",@"SHT_CUDA_INFO"
	.sectionflags	@""
	.align	4


	//----- nvinfo : EIATTR_CUDA_API_VERSION
	.align		4
        /*0000*/ 	.byte	0x04, 0x37
        /*0002*/ 	.short	(.L_4318 - .L_4317)
.L_4317:
        /*0004*/ 	.word	0x00000082


	//----- nvinfo : EIATTR_KPARAM_INFO
	.align		4
.L_4318:
        /*0008*/ 	.byte	0x04, 0x17
        /*000a*/ 	.short	(.L_4320 - .L_4319)
.L_4319:
        /*000c*/ 	.word	0x00000000
        /*0010*/ 	.short	0x0001
        /*0012*/ 	.short	0x0008
        /*0014*/ 	.byte	0x00, 0xf0, 0x61, 0x0a


	//----- nvinfo : EIATTR_KPARAM_INFO
	.align		4
.L_4320:
        /*0018*/ 	.byte	0x04, 0x17
        /*001a*/ 	.short	(.L_4322 - .L_4321)
.L_4321:
        /*001c*/ 	.word	0x00000000
        /*0020*/ 	.short	0x0000
        /*0022*/ 	.short	0x0000
        /*0024*/ 	.byte	0x00, 0xf0, 0x11, 0x00


	//----- nvinfo : EIATTR_SPARSE_MMA_MASK
	.align		4
.L_4322:
        /*0028*/ 	.byte	0x03, 0x50
        /*002a*/ 	.short	0x0000


	//----- nvinfo : EIATTR_MAXREG_COUNT
	.align		4
        /*002c*/ 	.byte	0x03, 0x1b
        /*002e*/ 	.short	0x0080


	//----- nvinfo : EIATTR_EXTERNS
	.align		4
        /*0030*/ 	.byte	0x04, 0x0f
        /*0032*/ 	.short	(.L_4324 - .L_4323)


	//   ....[0]....
	.align		4
.L_4323:
        /*0034*/ 	.word	index@(__assertfail)


	//----- nvinfo : EIATTR_MERCURY_ISA_VERSION
	.align		4
.L_4324:
        /*0038*/ 	.byte	0x03, 0x5f
        /*003a*/ 	.short	0x0101


	//----- nvinfo : EIATTR_VRC_CTA_INIT_COUNT
	.align		4
        /*003c*/ 	.byte	0x02, 0x4a
	.zero		1
	.zero		1


	//----- nvinfo : EIATTR_SYSCALL_OFFSETS
	.align		4
        /*0040*/ 	.byte	0x04, 0x46
        /*0042*/ 	.short	(.L_4326 - .L_4325)


	//   ....[0]....
.L_4325:
        /*0044*/ 	.word	0x00002420


	//   ....[1]....
        /*0048*/ 	.word	0x000032a0


	//   ....[2]....
        /*004c*/ 	.word	0x000040b0


	//   ....[3]....
        /*0050*/ 	.word	0x000065f0


	//   ....[4]....
        /*0054*/ 	.word	0x000074b0


	//   ....[5]....
        /*0058*/ 	.word	0x000080e0


	//   ....[6]....
        /*005c*/ 	.word	0x0000a730


	//   ....[7]....
        /*0060*/ 	.word	0x0000b5f0


	//   ....[8]....
        /*0064*/ 	.word	0x0000c220


	//   ....[9]....
        /*0068*/ 	.word	0x0000e890


	//   ....[10]....
        /*006c*/ 	.word	0x0000f750


	//   ....[11]....
        /*0070*/ 	.word	0x00010350


	//----- nvinfo : EIATTR_EXIT_INSTR_OFFSETS
	.align		4
.L_4326:
        /*0074*/ 	.byte	0x04, 0x1c
        /*0076*/ 	.short	(.L_4328 - .L_4327)


	//   ....[0]....
.L_4327:
        /*0078*/ 	.word	0x0000c4d0


	//   ....[1]....
        /*007c*/ 	.word	0x0000f8d0


	//   ....[2]....
        /*0080*/ 	.word	0x0000f910


	//   ....[3]....
        /*0084*/ 	.word	0x0000f9a0


	//   ....[4]....
        /*0088*/ 	.word	0x0000f9d0


	//   ....[5]....
        /*008c*/ 	.word	0x0000fa00


	//   ....[6]....
        /*0090*/ 	.word	0x0000fa80


	//   ....[7]....
        /*0094*/ 	.word	0x0000fab0


	//   ....[8]....
        /*0098*/ 	.word	0x0000fb40


	//   ....[9]....
        /*009c*/ 	.word	0x0000fb80


	//   ....[10]....
        /*00a0*/ 	.word	0x0000fbc0


	//   ....[11]....
        /*00a4*/ 	.word	0x0000fc90


	//   ....[12]....
        /*00a8*/ 	.word	0x0000fdf0


	//   ....[13]....
        /*00ac*/ 	.word	0x0000ff50


	//   ....[14]....
        /*00b0*/ 	.word	0x000100a0


	//   ....[15]....
        /*00b4*/ 	.word	0x000100d0


	//   ....[16]....
        /*00b8*/ 	.word	0x00010100


	//   ....[17]....
        /*00bc*/ 	.word	0x000101a0


	//   ....[18]....
        /*00c0*/ 	.word	0x000101f0


	//   ....[19]....
        /*00c4*/ 	.word	0x00010360


	//   ....[20]....
        /*00c8*/ 	.word	0x00010460


	//   ....[21]....
        /*00cc*/ 	.word	0x00010590


	//   ....[22]....
        /*00d0*/ 	.word	0x000105c0


	//----- nvinfo : EIATTR_MAX_THREADS
	.align		4
.L_4328:
        /*00d4*/ 	.byte	0x04, 0x05
        /*00d6*/ 	.short	(.L_4330 - .L_4329)
.L_4329:
        /*00d8*/ 	.word	0x00000080
        /*00dc*/ 	.word	0x00000001
        /*00e0*/ 	.word	0x00000001


	//----- nvinfo : EIATTR_CRS_STACK_SIZE
	.align		4
.L_4330:
        /*00e4*/ 	.byte	0x04, 0x1e
        /*00e6*/ 	.short	(.L_4332 - .L_4331)
.L_4331:
        /*00e8*/ 	.word	0x00000000


	//----- nvinfo : EIATTR_CBANK_PARAM_SIZE
	.align		4
.L_4332:
        /*00ec*/ 	.byte	0x03, 0x19
        /*00ee*/ 	.short	0x02a0


	//----- nvinfo : EIATTR_PARAM_CBANK
	.align		4
        /*00f0*/ 	.byte	0x04, 0x0a
        /*00f2*/ 	.short	(.L_4334 - .L_4333)
	.align		4
.L_4333:
        /*00f4*/ 	.word	index@(.nv.constant0._ZN2at6native18elementwise_kernelILi128ELi4EZNS0_15gpu_kernel_implIZNS0_43_GLOBAL__N__7cc8d1ed_10_Dropout_cu_0e96ed3819masked_scale_kernelIhffEEvRNS_6TensorERKS5_S8_T1_EUlfhE_EEvRNS_18TensorIteratorBaseERKT_EUliE_EEviS9_)
        /*00f8*/ 	.short	0x0380
        /*00fa*/ 	.short	0x02a0


	//----- nvinfo : EIATTR_SW_WAR
	.align		4
.L_4334:
        /*00fc*/ 	.byte	0x04, 0x36
        /*00fe*/ 	.short	(.L_4336 - .L_4335)
.L_4335:
        /*0100*/ 	.word	0x00000008
.L_4336:


//--------------------- .nv.info._ZN2at6native27unrolled_elementwise_kernelIZNS0_43_GLOBAL__N__7cc8d1ed_10_Dropout_cu_0e96ed3819masked_scale_kernelIhffEEvRNS_6TensorERKS4_S7_T1_EUlfhE_St5arrayIPcLm3EELi4E23TrivialOffsetCalculatorILi2EjESD_ILi1EjENS0_6memory12LoadWithCastILi2EEENSG_13StoreWithCastILi1EEEEEviT_T0_T2_T3_T4_T5_ --------------------------
	.section	.nv.info._ZN2at6native27unrolled_elementwise_kernelIZNS0_43_GLOBAL__N__7cc8d1ed_10_Dropout_cu_0e96ed3819masked_scale_kernelIhffEEvRNS_6TensorERKS4_S7_T1_EUlfhE_St5arrayIPcLm3EELi4E23TrivialOffsetCalculatorILi2EjESD_ILi1EjENS0_6memory12LoadWithCastILi2EEENSG_13StoreWithCastILi1EEEEEviT_T0_T2_T3_T4_T5_,"",@"SHT_CUDA_INFO"
	.sectionflags	@""
	.align	4


	//----- nvinfo : EIATTR_CUDA_API_VERSION
	.align		4
        /*0000*/ 	.byte	0x04, 0x37
        /*0002*/ 	.short	(.L_4338 - .L_4337)
.L_4337:
        /*0004*/ 	.word	0x00000082


	//----- nvinfo : EIATTR_KPARAM_INFO
	.align		4
.L_4338:
        /*0008*/ 	.byte	0x04, 0x17
        /*000a*/ 	.short	(.L_4340 - .L_4339)
.L_4339:
        /*000c*/ 	.word	0x00000000
        /*0010*/ 	.short	0x0006
        /*0012*/ 	.short	0x0040
        /*0014*/ 	.byte	0x00, 0xf0, 0x21, 0x00


	//----- nvinfo : EIATTR_KPARAM_INFO
	.align		4
.L_4340:
        /*0018*/ 	.byte	0x04, 0x17
        /*001a*/ 	.short	(.L_4342 - .L_4341)
.L_4341:
        /*001c*/ 	.word	0x00000000
        /*0020*/ 	.short	0x0005
        /*0022*/ 	.short	0x0034
        /*0024*/ 	.byte	0x00, 0xf0, 0x31, 0x00


	//----- nvinfo : EIATTR_KPARAM_INFO
	.align		4
.L_4342:
        /*0028*/ 	.byte	0x04, 0x17
        /*002a*/ 	.short	(.L_4344 - .L_4343)
.L_4343:
        /*002c*/ 	.word	0x00000000
        /*0030*/ 	.short	0x0004
        /*0032*/ 	.short	0x0031
        /*0034*/ 	.byte	0x00, 0xf0, 0x05, 0x00


	//----- nvinfo : EIATTR_KPARAM_INFO
	.align		4
.L_4344:
        /*0038*/ 	.byte	0x04, 0x17
        /*003a*/ 	.short	(.L_4346 - .L_4345)
.L_4345:
        /*003c*/ 	.word	0x00000000
        /*0040*/ 	.short	0x0003
        /*0042*/ 	.short	0x0030
        /*0044*/ 	.byte	0x00, 0xf0, 0x05, 0x00


	//----- nvinfo : EIATTR_KPARAM_INFO
	.align		4
.L_4346:
        /*0048*/ 	.byte	0x04, 0x17
        /*004a*/ 	.short	(.L_4348 - .L_4347)
.L_4347:
        /*004c*/ 	.word	0x00000000
        /*0050*/ 	.short	0x0002
        /*0052*/ 	.short	0x0018
        /*0054*/ 	.byte	0x00, 0xf0, 0x61, 0x00


	//----- nvinfo : EIATTR_KPARAM_INFO
	.align		4
.L_4348:
        /*0058*/ 	.byte	0x04, 0x17
        /*005a*/ 	.short	(.L_4350 - .L_4349)
.L_4349:
        /*005c*/ 	.word	0x00000000
        /*0060*/ 	.short	0x0001
        /*0062*/ 	.short	0x0008
        /*0064*/ 	.byte	0x00, 0xf0, 0x41, 0x00


	//----- nvinfo : EIATTR_KPARAM_INFO
	.align		4
.L_4350:
        /*0068*/ 	.byte	0x04, 0x17
        /*006a*/ 	.short	(.L_4352 - .L_4351)
.L_4351:
        /*006c*/ 	.word	0x00000000
        /*0070*/ 	.short	0x0000
        /*0072*/ 	.short	0x0000
        /*0074*/ 	.byte	0x00, 0xf0, 0x11, 0x00


	//----- nvinfo : EIATTR_SPARSE_MMA_MASK
	.align		4
.L_4352:
        /*0078*/ 	.byte	0x03, 0x50
        /*007a*/ 	.short	0x0000


	//----- nvinfo : EIATTR_MAXREG_COUNT
	.align		4
        /*007c*/ 	.byte	0x03, 0x1b
        /*007e*/ 	.short	0x00ff


	//----- nvinfo : EIATTR_EXTERNS
	.align		4
        /*0080*/ 	.byte	0x04, 0x0f
        /*0082*/ 	.short	(.L_4354 - .L_4353)


	//   ....[0]....
	.align		4
.L_4353:
        /*0084*/ 	.word	index@(__assertfail)


	//----- nvinfo : EIATTR_MERCURY_ISA_VERSION
	.align		4
.L_4354:
        /*0088*/ 	.byte	0x03, 0x5f
        /*008a*/ 	.short	0x0101


	//----- nvinfo : EIATTR_VRC_CTA_INIT_COUNT
	.align		4
        /*008c*/ 	.byte	0x02, 0x4a
	.zero		1
	.zero		1


	//----- nvinfo : EIATTR_SYSCALL_OFFSETS
	.align		4
        /*0090*/ 	.byte	0x04, 0x46
        /*0092*/ 	.short	(.L_4356 - .L_4355)


	//   ....[0]....
.L_4355:
        /*0094*/ 	.word	0x00000df0


	//   ....[1]....
        /*0098*/ 	.word	0x00001ca0


	//   ....[2]....
        /*009c*/ 	.word	0x00002be0


	//   ....[3]....
        /*00a0*/ 	.word	0x00003ad0


	//   ....[4]....
        /*00a4*/ 	.word	0x00004950


	//   ....[5]....
        /*00a8*/ 	.word	0x00005850


	//   ....[6]....
        /*00ac*/ 	.word	0x000066d0


	//   ....[7]....
        /*00b0*/ 	.word	0x000075d0


	//   ....[8]....
        /*00b4*/ 	.word	0x00008430


	//   ....[9]....
        /*00b8*/ 	.word	0x00009180


	//   ....[10]....
        /*00bc*/ 	.word	0x0000a000


	//   ....[11]....
        /*00c0*/ 	.word	0x0000ae60


	//----- nvinfo : EIATTR_EXIT_INSTR_OFFSETS
	.align		4
.L_4356:
        /*00c4*/ 	.byte	0x04, 0x1c
        /*00c6*/ 	.short	(.L_4358 - .L_4357)


	//   ....[0]....
.L_4357:
        /*00c8*/ 	.word	0x0000a2a0


	//   ....[1]....
        /*00cc*/ 	.word	0x0000a3e0


	//   ....[2]....
        /*00d0*/ 	.word	0x0000a420


	//   ....[3]....
        /*00d4*/ 	.word	0x0000a4b0


	//   ....[4]....
        /*00d8*/ 	.word	0x0000a4e0


	//   ....[5]....
        /*00dc*/ 	.word	0x0000a510


	//   ....[6]....
        /*00e0*/ 	.word	0x0000a590


	//   ....[7]....
        /*00e4*/ 	.word	0x0000a5c0


	//   ....[8]....
        /*00e8*/ 	.word	0x0000a650


	//   ....[9]....
        /*00ec*/ 	.word	0x0000a690


	//   ....[10]....
        /*00f0*/ 	.word	0x0000a6d0


	//   ....[11]....
        /*00f4*/ 	.word	0x0000a7a0


	//   ....[12]....
        /*00f8*/ 	.word	0x0000a900


	//   ....[13]....
        /*00fc*/ 	.word	0x0000aa60


	//   ....[14]....
        /*0100*/ 	.word	0x0000abb0


	//   ....[15]....
        /*0104*/ 	.word	0x0000abe0


	//   ....[16]....
        /*0108*/ 	.word	0x0000ac10


	//   ....[17]....
        /*010c*/ 	.word	0x0000acb0


	//   ....[18]....
        /*0110*/ 	.word	0x0000ad00


	//   ....[19]....
        /*0114*/ 	.word	0x0000ae70


	//   ....[20]....
        /*0118*/ 	.word	0x0000af70


	//   ....[21]....
        /*011c*/ 	.word	0x0000b0a0


	//   ....[22]....
        /*0120*/ 	.word	0x0000b0d0


	//----- nvinfo : EIATTR_MAX_THREADS
	.align		4
.L_4358:
        /*0124*/ 	.byte	0x04, 0x05
        /*0126*/ 	.short	(.L_4360 - .L_4359)
.L_4359:
        /*0128*/ 	.word	0x00000080
        /*012c*/ 	.word	0x00000001
        /*0130*/ 	.word	0x00000001


	//----- nvinfo : EIATTR_CRS_STACK_SIZE
	.align		4
.L_4360:
        /*0134*/ 	.byte	0x04, 0x1e
        /*0136*/ 	.short	(.L_4362 - .L_4361)
.L_4361:
        /*0138*/ 	.word	0x00000000


	//----- nvinfo : EIATTR_CBANK_PARAM_SIZE
	.align		4
.L_4362:
        /*013c*/ 	.byte	0x03, 0x19
        /*013e*/ 	.short	0x0048


	//----- nvinfo : EIATTR_PARAM_CBANK
	.align		4
        /*0140*/ 	.byte	0x04, 0x0a
        /*0142*/ 	.short	(.L_4364 - .L_4363)
	.align		4
.L_4363:
        /*0144*/ 	.word	index@(.nv.constant0._ZN2at6native27unrolled_elementwise_kernelIZNS0_43_GLOBAL__N__7cc8d1ed_10_Dropout_cu_0e96ed3819masked_scale_kernelIhffEEvRNS_6TensorERKS4_S7_T1_EUlfhE_St5arrayIPcLm3EELi4E23TrivialOffsetCalculatorILi2EjESD_ILi1EjENS0_6memory12LoadWithCastILi2EEENSG_13StoreWithCastILi1EEEEEviT_T0_T2_T3_T4_T5_)
        /*0148*/ 	.short	0x0380
        /*014a*/ 	.short	0x0048


	//----- nvinfo : EIATTR_SW_WAR
	.align		4
.L_4364:
        /*014c*/ 	.byte	0x04, 0x36
        /*014e*/ 	.short	(.L_4366 - .L_4365)
.L_4365:
        /*0150*/ 	.word	0x00000008
.L_4366:


//--------------------- .nv.info._ZN2at6native18elementwise_kernelILi128ELi2EZNS0_22gpu_kernel_impl_nocastIZNS0_43_GLOBAL__N__7cc8d1ed_10_Dropout_cu_0e96ed3819masked_scale_kernelIhffEEvRNS_6TensorERKS5_S8_T1_EUlfhE_EEvRNS_18TensorIteratorBaseERKT_EUliE_EEviS9_ --------------------------
	.section	.nv.info._ZN2at6native18elementwise_kernelILi128ELi2EZNS0_22gpu_kernel_impl_nocastIZNS0_43_GLOBAL__N__7cc8d1ed_10_Dropout_cu_0e96ed3819masked_scale_kernelIhffEEvRNS_6TensorERKS5_S8_T1_EUlfhE_EEvRNS_18TensorIteratorBaseERKT_EUliE_EEviS9_,"",@"SHT_CUDA_INFO"
	.sectionflags	@""
	.align	4


	//----- nvinfo : EIATTR_CUDA_API_VERSION
	.align		4
        /*0000*/ 	.byte	0x04, 0x37
        /*0002*/ 	.short	(.L_4368 - .L_4367)
.L_4367:
        /*0004*/ 	.word	0x00000082


	//----- nvinfo : EIATTR_KPARAM_INFO
	.align		4
.L_4368:
        /*0008*/ 	.byte	0x04, 0x17
        /*000a*/ 	.short	(.L_4370 - .L_4369)
.L_4369:
        /*000c*/ 	.word	0x00000000
        /*0010*/ 	.short	0x0001
        /*0012*/ 	.short	0x0008
        /*0014*/ 	.byte	0x00, 0xf0, 0x41, 0x0a


	//----- nvinfo : EIATTR_KPARAM_INFO
	.align		4
.L_4370:
        /*0018*/ 	.byte	0x04, 0x17
        /*001a*/ 	.short	(.L_4372 - .L_4371)
.L_4371:
        /*001c*/ 	.word	0x00000000
        /*0020*/ 	.short	0x0000
        /*0022*/ 	.short	0x0000
        /*0024*/ 	.byte	0x00, 0xf0, 0x11, 0x00


	//----- nvinfo : EIATTR_SPARSE_MMA_MASK
	.align		4
.L_4372:
        /*0028*/ 	.byte	0x03, 0x50
        /*002a*/ 	.short	0x0000


	//----- nvinfo : EIATTR_MAXREG_COUNT
	.align		4
        /*002c*/ 	.byte	0x03, 0x1b
        /*002e*/ 	.short	0x0080


	//----- nvinfo : EIATTR_MERCURY_ISA_VERSION
	.align		4
        /*0030*/ 	.byte	0x03, 0x5f
        /*0032*/ 	.short	0x0101


	//----- nvinfo : EIATTR_VRC_CTA_INIT_COUNT
	.align		4
        /*0034*/ 	.byte	0x02, 0x4a
	.zero		1
	.zero		1


	//----- nvinfo : EIATTR_EXIT_INSTR_OFFSETS
	.align		4
        /*0038*/ 	.byte	0x04, 0x1c
        /*003a*/ 	.short	(.L_4374 - .L_4373)


	//   ....[0]....
.L_4373:
        /*003c*/ 	.word	0x000001a0


	//   ....[1]....
        /*0040*/ 	.word	0x00000250


	//   ....[2]....
        /*0044*/ 	.word	0x000019b0


	//   ....[3]....
        /*0048*/ 	.word	0x00003070


	//----- nvinfo : EIATTR_MAX_THREADS
	.align		4
.L_4374:
        /*004c*/ 	.byte	0x04, 0x05
        /*004e*/ 	.short	(.L_4376 - .L_4375)
.L_4375:
        /*0050*/ 	.word	0x00000080
        /*0054*/ 	.word	0x00000001
        /*0058*/ 	.word	0x00000001


	//----- nvinfo : EIATTR_CRS_STACK_SIZE
	.align		4
.L_4376:
        /*005c*/ 	.byte	0x04, 0x1e
        /*005e*/ 	.short	(.L_4378 - .L_4377)
.L_4377:
        /*0060*/ 	.word	0x00000000


	//----- nvinfo : EIATTR_CBANK_PARAM_SIZE
	.align		4
.L_4378:
        /*0064*/ 	.byte	0x03, 0x19
        /*0066*/ 	.short	0x0298


	//----- nvinfo : EIATTR_PARAM_CBANK
	.align		4
        /*0068*/ 	.byte	0x04, 0x0a
        /*006a*/ 	.short	(.L_4380 - .L_4379)
	.align		4
.L_4379:
        /*006c*/ 	.word	index@(.nv.constant0._ZN2at6native18elementwise_kernelILi128ELi2EZNS0_22gpu_kernel_impl_nocastIZNS0_43_GLOBAL__N__7cc8d1ed_10_Dropout_cu_0e96ed3819masked_scale_kernelIhffEEvRNS_6TensorERKS5_S8_T1_EUlfhE_EEvRNS_18TensorIteratorBaseERKT_EUliE_EEviS9_)
        /*0070*/ 	.short	0x0380
        /*0072*/ 	.short	0x0298


	//----- nvinfo : EIATTR_SW_WAR
	.align		4
.L_4380:
        /*0074*/ 	.byte	0x04, 0x36
        /*0076*/ 	.short	(.L_4382 - .L_4381)
.L_4381:
        /*0078*/ 	.word	0x00000008
.L_4382:


//--------------------- .nv.info._ZN2at6native27unrolled_elementwise_kernelIZNS0_43_GLOBAL__N__7cc8d1ed_10_Dropout_cu_0e96ed3819masked_scale_kernelIhffEEvRNS_6TensorERKS4_S7_T1_EUlfhE_St5arrayIPcLm3EELi4E23TrivialOffsetCalculatorILi2EjESD_ILi1EjENS0_6memory15LoadWithoutCastENSG_16StoreWithoutCastEEEviT_T0_T2_T3_T4_T5_ --------------------------
	.section	.nv.info._ZN2at6native27unrolled_elementwise_kernelIZNS0_43_GLOBAL__N__7cc8d1ed_10_Dropout_cu_0e96ed3819masked_scale_kernelIhffEEvRNS_6TensorERKS4_S7_T1_EUlfhE_St5arrayIPcLm3EELi4E23TrivialOffsetCalculatorILi2EjESD_ILi1EjENS0_6memory15LoadWithoutCastENSG_16StoreWithoutCastEEEviT_T0_T2_T3_T4_T5_,"",@"SHT_CUDA_INFO"
	.sectionflags	@""
	.align	4


	//----- nvinfo : EIATTR_CUDA_API_VERSION
	.align		4
        /*0000*/ 	.byte	0x04, 0x37
        /*0002*/ 	.short	(.L_4384 - .L_4383)
.L_4383:
        /*0004*/ 	.word	0x00000082


	//----- nvinfo : EIATTR_KPARAM_INFO
	.align		4
.L_4384:
        /*0008*/ 	.byte	0x04, 0x17
        /*000a*/ 	.short	(.L_4386 - .L_4385)
.L_4385:
        /*000c*/ 	.word	0x00000000
        /*0010*/ 	.short	0x0006
        /*0012*/ 	.short	0x0033
        /*0014*/ 	.byte	0x00, 0xf0, 0x05, 0x00


	//----- nvinfo : EIATTR_KPARAM_INFO
	.align		4
.L_4386:
        /*0018*/ 	.byte	0x04, 0x17
        /*001a*/ 	.short	(.L_4388 - .L_4387)
.L_4387:
        /*001c*/ 	.word	0x00000000
        /*0020*/ 	.short	0x0005
        /*0022*/ 	.short	0x0032
        /*0024*/ 	.byte	0x00, 0xf0, 0x05, 0x00


	//----- nvinfo : EIATTR_KPARAM_INFO
	.align		4
.L_4388:
        /*0028*/ 	.byte	0x04, 0x17
        /*002a*/ 	.short	(.L_4390 - .L_4389)
.L_4389:
        /*002c*/ 	.word	0x00000000
        /*0030*/ 	.short	0x0004
        /*0032*/ 	.short	0x0031
        /*0034*/ 	.byte	0x00, 0xf0, 0x05, 0x00


	//----- nvinfo : EIATTR_KPARAM_INFO
	.align		4
.L_4390:
        /*0038*/ 	.byte	0x04, 0x17
        /*003a*/ 	.short	(.L_4392 - .L_4391)
.L_4391:
        /*003c*/ 	.word	0x00000000
        /*0040*/ 	.short	0x0003
        /*0042*/ 	.short	0x0030
        /*0044*/ 	.byte	0x00, 0xf0, 0x05, 0x00


	//----- nvinfo : EIATTR_KPARAM_INFO
	.align		4
.L_4392:
        /*0048*/ 	.byte	0x04, 0x17
        /*004a*/ 	.short	(.L_4394 - .L_4393)
.L_4393:
        /*004c*/ 	.word	0x00000000
        /*0050*/ 	.short	0x0002
        /*0052*/ 	.short	0x0018
        /*0054*/ 	.byte	0x00, 0xf0, 0x61, 0x00


	//----- nvinfo : EIATTR_KPARAM_INFO
	.align		4
.L_4394:
        /*0058*/ 	.byte	0x04, 0x17
        /*005a*/ 	.short	(.L_4396 - .L_4395)
.L_4395:
        /*005c*/ 	.word	0x00000000
        /*0060*/ 	.short	0x0001
        /*0062*/ 	.short	0x0008
        /*0064*/ 	.byte	0x00, 0xf0, 0x41, 0x00


	//----- nvinfo : EIATTR_KPARAM_INFO
	.align		4
.L_4396:
        /*0068*/ 	.byte	0x04, 0x17
        /*006a*/ 	.short	(.L_4398 - .L_4397)
.L_4397:
        /*006c*/ 	.word	0x00000000
        /*0070*/ 	.short	0x0000
        /*0072*/ 	.short	0x0000
        /*0074*/ 	.byte	0x00, 0xf0, 0x11, 0x00


	//----- nvinfo : EIATTR_SPARSE_MMA_MASK
	.align		4
.L_4398:
        /*0078*/ 	.byte	0x03, 0x50
        /*007a*/ 	.short	0x0000


	//----- nvinfo : EIATTR_MAXREG_COUNT
	.align		4
        /*007c*/ 	.byte	0x03, 0x1b
        /*007e*/ 	.short	0x00ff


	//----- nvinfo : EIATTR_MERCURY_ISA_VERSION
	.align		4
        /*0080*/ 	.byte	0x03, 0x5f
        /*0082*/ 	.short	0x0101


	//----- nvinfo : EIATTR_VRC_CTA_INIT_COUNT
	.align		4
        /*0084*/ 	.byte	0x02, 0x4a
	.zero		1
	.zero		1


	//----- nvinfo : EIATTR_EXIT_INSTR_OFFSETS
	.align		4
        /*0088*/ 	.byte	0x04, 0x1c
        /*008a*/ 	.short	(.L_4400 - .L_4399)


	//   ....[0]....
.L_4399:
        /*008c*/ 	.word	0x000005b0


	//   ....[1]....
        /*0090*/ 	.word	0x00000600


	//----- nvinfo : EIATTR_MAX_THREADS
	.align		4
.L_4400:
        /*0094*/ 	.byte	0x04, 0x05
        /*0096*/ 	.short	(.L_4402 - .L_4401)
.L_4401:
        /*0098*/ 	.word	0x00000080
        /*009c*/ 	.word	0x00000001
        /*00a0*/ 	.word	0x00000001


	//----- nvinfo : EIATTR_CRS_STACK_SIZE
	.align		4
.L_4402:
        /*00a4*/ 	.byte	0x04, 0x1e
        /*00a6*/ 	.short	(.L_4404 - .L_4403)
.L_4403:
        /*00a8*/ 	.word	0x00000000


	//----- nvinfo : EIATTR_CBANK_PARAM_SIZE
	.align		4
.L_4404:
        /*00ac*/ 	.byte	0x03, 0x19
        /*00ae*/ 	.short	0x0034


	//----- nvinfo : EIATTR_PARAM_CBANK
	.align		4
        /*00b0*/ 	.byte	0x04, 0x0a
        /*00b2*/ 	.short	(.L_4406 - .L_4405)
	.align		4
.L_4405:
        /*00b4*/ 	.word	index@(.nv.constant0._ZN2at6native27unrolled_elementwise_kernelIZNS0_43_GLOBAL__N__7cc8d1ed_10_Dropout_cu_0e96ed3819masked_scale_kernelIhffEEvRNS_6TensorERKS4_S7_T1_EUlfhE_St5arrayIPcLm3EELi4E23TrivialOffsetCalculatorILi2EjESD_ILi1EjENS0_6memory15LoadWithoutCastENSG_16StoreWithoutCastEEEviT_T0_T2_T3_T4_T5_)
        /*00b8*/ 	.short	0x0380
        /*00ba*/ 	.short	0x0034


	//----- nvinfo : EIATTR_SW_WAR
	.align		4
.L_4406:
        /*00bc*/ 	.byte	0x04, 0x36
        /*00be*/ 	.short	(.L_4408 - .L_4407)
.L_4407:
        /*00c0*/ 	.word	0x00000008
.L_4408:


//--------------------- .nv.info._ZN2at6native29vectorized_elementwise_kernelILi2EZNS0_43_GLOBAL__N__7cc8d1ed_10_Dropout_cu_0e96ed3819masked_scale_kernelIhffEEvRNS_6TensorERKS4_S7_T1_EUlfhE_St5arrayIPcLm3EEEEviT0_S8_ --------------------------
	.section	.nv.info._ZN2at6native29vectorized_elementwise_kernelILi2EZNS0_43_GLOBAL__N__7cc8d1ed_10_Dropout_cu_0e96ed3819masked_scale_kernelIhffEEvRNS_6TensorERKS4_S7_T1_EUlfhE_St5arrayIPcLm3EEEEviT0_S8_,"",@"SHT_CUDA_INFO"
	.sectionflags	@""
	.align	4


	//----- nvinfo : EIATTR_CUDA_API_VERSION
	.align		4
        /*0000*/ 	.byte	0x04, 0x37
        /*0002*/ 	.short	(.L_4410 - .L_4409)
.L_4409:
        /*0004*/ 	.word	0x00000082


	//----- nvinfo : EIATTR_KPARAM_INFO
	.align		4
.L_4410:
        /*0008*/ 	.byte	0x04, 0x17
        /*000a*/ 	.short	(.L_4412 - .L_4411)
.L_4411:
        /*000c*/ 	.word	0x00000000
        /*0010*/ 	.short	0x0002
        /*0012*/ 	.short	0x0018
        /*0014*/ 	.byte	0x00, 0xf0, 0x61, 0x00


	//----- nvinfo : EIATTR_KPARAM_INFO
	.align		4
.L_4412:
        /*0018*/ 	.byte	0x04, 0x17
        /*001a*/ 	.short	(.L_4414 - .L_4413)
.L_4413:
        /*001c*/ 	.word	0x00000000
        /*0020*/ 	.short	0x0001
        /*0022*/ 	.short	0x0008
        /*0024*/ 	.byte	0x00, 0xf0, 0x41, 0x00


	//----- nvinfo : EIATTR_KPARAM_INFO
	.align		4
.L_4414:
        /*0028*/ 	.byte	0x04, 0x17
        /*002a*/ 	.short	(.L_4416 - .L_4415)
.L_4415:
        /*002c*/ 	.word	0x00000000
        /*0030*/ 	.short	0x0000
        /*0032*/ 	.short	0x0000
        /*0034*/ 	.byte	0x00, 0xf0, 0x11, 0x00


	//----- nvinfo : EIATTR_SPARSE_MMA_MASK
	.align		4
.L_4416:
        /*0038*/ 	.byte	0x03, 0x50
        /*003a*/ 	.short	0x0000


	//----- nvinfo : EIATTR_MAXREG_COUNT
	.align		4
        /*003c*/ 	.byte	0x03, 0x1b
        /*003e*/ 	.short	0x00ff


	//----- nvinfo : EIATTR_MERCURY_ISA_VERSION
	.align		4
        /*0040*/ 	.byte	0x03, 0x5f
        /*0042*/ 	.short	0x0101


	//----- nvinfo : EIATTR_VRC_CTA_INIT_COUNT
	.align		4
        /*0044*/ 	.byte	0x02, 0x4a
	.zero		1
	.zero		1


	//----- nvinfo : EIATTR_EXIT_INSTR_OFFSETS
	.align		4
        /*0048*/ 	.byte	0x04, 0x1c
        /*004a*/ 	.short	(.L_4418 - .L_4417)


	//   ....[0]....
.L_4417:
        /*004c*/ 	.word	0x00000b80


	//   ....[1]....
        /*0050*/ 	.word	0x00000bd0


	//   ....[2]....
        /*0054*/ 	.word	0x00000f60


	//----- nvinfo : EIATTR_MAX_THREADS
	.align		4
.L_4418:
        /*0058*/ 	.byte	0x04, 0x05
        /*005a*/ 	.short	(.L_4420 - .L_4419)
.L_4419:
        /*005c*/ 	.word	0x00000080
        /*0060*/ 	.word	0x00000001
        /*0064*/ 	.word	0x00000001


	//----- nvinfo : EIATTR_CRS_STACK_SIZE
	.align		4
.L_4420:
        /*0068*/ 	.byte	0x04, 0x1e
        /*006a*/ 	.short	(.L_4422 - .L_4421)
.L_4421:
        /*006c*/ 	.word	0x00000000


	//----- nvinfo : EIATTR_CBANK_PARAM_SIZE
	.align		4
.L_4422:
        /*0070*/ 	.byte	0x03, 0x19
        /*0072*/ 	.short	0x0030


	//----- nvinfo : EIATTR_PARAM_CBANK
	.align		4
        /*0074*/ 	.byte	0x04, 0x0a
        /*0076*/ 	.short	(.L_4424 - .L_4423)
	.align		4
.L_4423:
        /*0078*/ 	.word	index@(.nv.constant0._ZN2at6native29vectorized_elementwise_kernelILi2EZNS0_43_GLOBAL__N__7cc8d1ed_10_Dropout_cu_0e96ed3819masked_scale_kernelIhffEEvRNS_6TensorERKS4_S7_T1_EUlfhE_St5arrayIPcLm3EEEEviT0_S8_)
        /*007c*/ 	.short	0x0380
        /*007e*/ 	.short	0x0030


	//----- nvinfo : EIATTR_SW_WAR
	.align		4
.L_4424:
        /*0080*/ 	.byte	0x04, 0x36
        /*0082*/ 	.short	(.L_4426 - .L_4425)
.L_4425:
        /*0084*/ 	.word	0x00000008
.L_4426:


//--------------------- .nv.info._ZN2at6native29vectorized_elementwise_kernelILi4EZNS0_43_GLOBAL__N__7cc8d1ed_10_Dropout_cu_0e96ed3819masked_scale_kernelIhffEEvRNS_6TensorERKS4_S7_T1_EUlfhE_St5arrayIPcLm3EEEEviT0_S8_ --------------------------
	.section	.nv.info._ZN2at6native29vectorized_elementwise_kernelILi4EZNS0_43_GLOBAL__N__7cc8d1ed_10_Dropout_cu_0e96ed3819masked_scale_kernelIhffEEvRNS_6TensorERKS4_S7_T1_EUlfhE_St5arrayIPcLm3EEEEviT0_S8_,"",@"SHT_CUDA_INFO"
	.sectionflags	@""
	.align	4


	//----- nvinfo : EIATTR_CUDA_API_VERSION
	.align		4
        /*0000*/ 	.byte	0x04, 0x37
        /*0002*/ 	.short	(.L_4428 - .L_4427)
.L_4427:
        /*0004*/ 	.word	0x00000082


	//----- nvinfo : EIATTR_KPARAM_INFO
	.align		4
.L_4428:
        /*0008*/ 	.byte	0x04, 0x17
        /*000a*/ 	.short	(.L_4430 - .L_4429)
.L_4429:
        /*000c*/ 	.word	0x00000000
        /*0010*/ 	.short	0x0002
        /*0012*/ 	.short	0x0018
        /*0014*/ 	.byte	0x00, 0xf0, 0x61, 0x00


	//----- nvinfo : EIATTR_KPARAM_INFO
	.align		4
.L_4430:
        /*0018*/ 	.byte	0x04, 0x17
        /*001a*/ 	.short	(.L_4432 - .L_4431)
.L_4431:
        /*001c*/ 	.word	0x00000000
        /*0020*/ 	.short	0x0001
        /*0022*/ 	.short	0x0008
        /*0024*/ 	.byte	0x00, 0xf0, 0x41, 0x00


	//----- nvinfo : EIATTR_KPARAM_INFO
	.align		4
.L_4432:
        /*0028*/ 	.byte	0x04, 0x17
        /*002a*/ 	.short	(.L_4434 - .L_4433)
.L_4433:
        /*002c*/ 	.word	0x00000000
        /*0030*/ 	.short	0x0000
        /*0032*/ 	.short	0x0000
        /*0034*/ 	.byte	0x00, 0xf0, 0x11, 0x00


	//----- nvinfo : EIATTR_SPARSE_MMA_MASK
	.align		4
.L_4434:
        /*0038*/ 	.byte	0x03, 0x50
        /*003a*/ 	.short	0x0000


	//----- nvinfo : EIATTR_MAXREG_COUNT
	.align		4
        /*003c*/ 	.byte	0x03, 0x1b
        /*003e*/ 	.short	0x00ff


	//----- nvinfo : EIATTR_MERCURY_ISA_VERSION
	.align		4
        /*0040*/ 	.byte	0x03, 0x5f
        /*0042*/ 	.short	0x0101


	//----- nvinfo : EIATTR_VRC_CTA_INIT_COUNT
	.align		4
        /*0044*/ 	.byte	0x02, 0x4a
	.zero		1
	.zero		1


	//----- nvinfo : EIATTR_EXIT_INSTR_OFFSETS
	.align		4
        /*0048*/ 	.byte	0x04, 0x1c
        /*004a*/ 	.short	(.L_4436 - .L_4435)


	//   ....[0]....
.L_4435:
        /*004c*/ 	.word	0x00000b80


	//   ....[1]....
        /*0050*/ 	.word	0x00000bd0


	//   ....[2]....
        /*0054*/ 	.word	0x00000f00


	//----- nvinfo : EIATTR_MAX_THREADS
	.align		4
.L_4436:
        /*0058*/ 	.byte	0x04, 0x05
        /*005a*/ 	.short	(.L_4438 - .L_4437)
.L_4437:
        /*005c*/ 	.word	0x00000080
        /*0060*/ 	.word	0x00000001
        /*0064*/ 	.word	0x00000001


	//----- nvinfo : EIATTR_CRS_STACK_SIZE
	.align		4
.L_4438:
        /*0068*/ 	.byte	0x04, 0x1e
        /*006a*/ 	.short	(.L_4440 - .L_4439)
.L_4439:
        /*006c*/ 	.word	0x00000000


	//----- nvinfo : EIATTR_CBANK_PARAM_SIZE
	.align		4
.L_4440:
        /*0070*/ 	.byte	0x03, 0x19
        /*0072*/ 	.short	0x0030


	//----- nvinfo : EIATTR_PARAM_CBANK
	.align		4
        /*0074*/ 	.byte	0x04, 0x0a
        /*0076*/ 	.short	(.L_4442 - .L_4441)
	.align		4
.L_4441:
        /*0078*/ 	.word	index@(.nv.constant0._ZN2at6native29vectorized_elementwise_kernelILi4EZNS0_43_GLOBAL__N__7cc8d1ed_10_Dropout_cu_0e96ed3819masked_scale_kernelIhffEEvRNS_6TensorERKS4_S7_T1_EUlfhE_St5arrayIPcLm3EEEEviT0_S8_)
        /*007c*/ 	.short	0x0380
        /*007e*/ 	.short	0x0030


	//----- nvinfo : EIATTR_SW_WAR
	.align		4
.L_4442:
        /*0080*/ 	.byte	0x04, 0x36
        /*0082*/ 	.short	(.L_4444 - .L_4443)
.L_4443:
        /*0084*/ 	.word	0x00000008
.L_4444:


//--------------------- .nv.info._ZN2at6native29vectorized_elementwise_kernelILi8EZNS0_43_GLOBAL__N__7cc8d1ed_10_Dropout_cu_0e96ed3819masked_scale_kernelIhffEEvRNS_6TensorERKS4_S7_T1_EUlfhE_St5arrayIPcLm3EEEEviT0_S8_ --------------------------
	.section	.nv.info._ZN2at6native29vectorized_elementwise_kernelILi8EZNS0_43_GLOBAL__N__7cc8d1ed_10_Dropout_cu_0e96ed3819masked_scale_kernelIhffEEvRNS_6TensorERKS4_S7_T1_EUlfhE_St5arrayIPcLm3EEEEviT0_S8_,"",@"SHT_CUDA_INFO"
	.sectionflags	@""
	.align	4


	//----- nvinfo : EIATTR_CUDA_API_VERSION
	.align		4
        /*0000*/ 	.byte	0x04, 0x37
        /*0002*/ 	.short	(.L_4446 - .L_4445)
.L_4445:
        /*0004*/ 	.word	0x00000082


	//----- nvinfo : EIATTR_KPARAM_INFO
	.align		4
.L_4446:
        /*0008*/ 	.byte	0x04, 0x17
        /*000a*/ 	.short	(.L_4448 - .L_4447)
.L_4447:
        /*000c*/ 	.word	0x00000000
        /*0010*/ 	.short	0x0002
        /*0012*/ 	.short	0x0018
        /*0014*/ 	.byte	0x00, 0xf0, 0x61, 0x00


	//----- nvinfo : EIATTR_KPARAM_INFO
	.align		4
.L_4448:
        /*0018*/ 	.byte	0x04, 0x17
        /*001a*/ 	.short	(.L_4450 - .L_4449)
.L_4449:
        /*001c*/ 	.word	0x00000000
        /*0020*/ 	.short	0x0001
        /*0022*/ 	.short	0x0008
        /*0024*/ 	.byte	0x00, 0xf0, 0x41, 0x00


	//----- nvinfo : EIATTR_KPARAM_INFO
	.align		4
.L_4450:
        /*0028*/ 	.byte	0x04, 0x17
        /*002a*/ 	.short	(.L_4452 - .L_4451)
.L_4451:
        /*002c*/ 	.word	0x00000000
        /*0030*/ 	.short	0x0000
        /*0032*/ 	.short	0x0000
        /*0034*/ 	.byte	0x00, 0xf0, 0x11, 0x00


	//----- nvinfo : EIATTR_SPARSE_MMA_MASK
	.align		4
.L_4452:
        /*0038*/ 	.byte	0x03, 0x50
        /*003a*/ 	.short	0x0000


	//----- nvinfo : EIATTR_MAXREG_COUNT
	.align		4
        /*003c*/ 	.byte	0x03, 0x1b
        /*003e*/ 	.short	0x00ff


	//----- nvinfo : EIATTR_MERCURY_ISA_VERSION
	.align		4
        /*0040*/ 	.byte	0x03, 0x5f
        /*0042*/ 	.short	0x0101


	//----- nvinfo : EIATTR_VRC_CTA_INIT_COUNT
	.align		4
        /*0044*/ 	.byte	0x02, 0x4a
	.zero		1
	.zero		1


	//----- nvinfo : EIATTR_EXIT_INSTR_OFFSETS
	.align		4
        /*0048*/ 	.byte	0x04, 0x1c
        /*004a*/ 	.short	(.L_4454 - .L_4453)


	//   ....[0]....
.L_4453:
        /*004c*/ 	.word	0x00000b80


	//   ....[1]....
        /*0050*/ 	.word	0x00000bd0


	//   ....[2]....
        /*0054*/ 	.word	0x00000ed0


	//----- nvinfo : EIATTR_MAX_THREADS
	.align		4
.L_4454:
        /*0058*/ 	.byte	0x04, 0x05
        /*005a*/ 	.short	(.L_4456 - .L_4455)
.L_4455:
        /*005c*/ 	.word	0x00000080
        /*0060*/ 	.word	0x00000001
        /*0064*/ 	.word	0x00000001


	//----- nvinfo : EIATTR_CRS_STACK_SIZE
	.align		4
.L_4456:
        /*0068*/ 	.byte	0x04, 0x1e
        /*006a*/ 	.short	(.L_4458 - .L_4457)
.L_4457:
        /*006c*/ 	.word	0x00000000


	//----- nvinfo : EIATTR_CBANK_PARAM_SIZE
	.align		4
.L_4458:
        /*0070*/ 	.byte	0x03, 0x19
        /*0072*/ 	.short	0x0030


	//----- nvinfo : EIATTR_PARAM_CBANK
	.align		4
        /*0074*/ 	.byte	0x04, 0x0a
        /*0076*/ 	.short	(.L_4460 - .L_4459)
	.align		4
.L_4459:
        /*0078*/ 	.word	index@(.nv.constant0._ZN2at6native29vectorized_elementwise_kernelILi8EZNS0_43_GLOBAL__N__7cc8d1ed_10_Dropout_cu_0e96ed3819masked_scale_kernelIhffEEvRNS_6TensorERKS4_S7_T1_EUlfhE_St5arrayIPcLm3EEEEviT0_S8_)
        /*007c*/ 	.short	0x0380
        /*007e*/ 	.short	0x0030


	//----- nvinfo : EIATTR_SW_WAR
	.align		4
.L_4460:
        /*0080*/ 	.byte	0x04, 0x36
        /*0082*/ 	.short	(.L_4462 - .L_4461)
.L_4461:
        /*0084*/ 	.word	0x00000008
.L_4462:


//--------------------- .nv.info._ZN2at6native18elementwise_kernelILi128ELi4EZNS0_15gpu_kernel_implIZNS0_43_GLOBAL__N__7cc8d1ed_10_Dropout_cu_0e96ed3819masked_scale_kernelIhddEEvRNS_6TensorERKS5_S8_T1_EUldhE_EEvRNS_18TensorIteratorBaseERKT_EUliE_EEviS9_ --------------------------
	.section	.nv.info._ZN2at6native18elementwise_kernelILi128ELi4EZNS0_15gpu_kernel_implIZNS0_43_GLOBAL__N__7cc8d1ed_10_Dropout_cu_0e96ed3819masked_scale_kernelIhddEEvRNS_6TensorERKS5_S8_T1_EUldhE_EEvRNS_18TensorIteratorBaseERKT_EUliE_EEviS9_,"",@"SHT_CUDA_INFO"
	.sectionflags	@""
	.align	4


	//----- nvinfo : EIATTR_CUDA_API_VERSION
	.align		4
        /*0000*/ 	.byte	0x04, 0x37
        /*0002*/ 	.short	(.L_4464 - .L_4463)
.L_4463:
        /*0004*/ 	.word	0x00000082


	//----- nvinfo : EIATTR_KPARAM_INFO
	.align		4
.L_4464:
        /*0008*/ 	.byte	0x04, 0x17
        /*000a*/ 	.short	(.L_4466 - .L_4465)
.L_4465:
        /*000c*/ 	.word	0x00000000
        /*0010*/ 	.short	0x0001
        /*0012*/ 	.short	0x0008
        /*0014*/ 	.byte	0x00, 0xf0, 0x61, 0x0a


	//----- nvinfo : EIATTR_KPARAM_INFO
	.align		4
.L_4466:
        /*0018*/ 	.byte	0x04, 0x17
        /*001a*/ 	.short	(.L_4468 - .L_4467)
.L_4467:
        /*001c*/ 	.word	0x00000000
        /*0020*/ 	.short	0x0000
        /*0022*/ 	.short	0x0000
        /*0024*/ 	.byte	0x00, 0xf0, 0x11, 0x00


	//----- nvinfo : EIATTR_SPARSE_MMA_MASK
	.align		4
.L_4468:
        /*0028*/ 	.byte	0x03, 0x50
        /*002a*/ 	.short	0x0000


	//----- nvinfo : EIATTR_MAXREG_COUNT
	.align		4
        /*002c*/ 	.byte	0x03, 0x1b
        /*002e*/ 	.short	0x0080


	//----- nvinfo : EIATTR_EXTERNS
	.align		4
        /*0030*/ 	.byte	0x04, 0x0f
        /*0032*/ 	.short	(.L_4470 - .L_4469)


	//   ....[0]....
	.align		4
.L_4469:
        /*0034*/ 	.word	index@(__assertfail)


	//----- nvinfo : EIATTR_MERCURY_ISA_VERSION
	.align		4
.L_4470:
        /*0038*/ 	.byte	0x03, 0x5f
        /*003a*/ 	.short	0x0101


	//----- nvinfo : EIATTR_VRC_CTA_INIT_COUNT
	.align		4
        /*003c*/ 	.byte	0x02, 0x4a
	.zero		1
	.zero		1


	//----- nvinfo : EIATTR_SYSCALL_OFFSETS
	.align		4
        /*0040*/ 	.byte	0x04, 0x46
        /*0042*/ 	.short	(.L_4472 - .L_4471)


	//   ....[0]....
.L_4471:
        /*0044*/ 	.word	0x000024d0


	//   ....[1]....
        /*0048*/ 	.word	0x00003390


	//   ....[2]....
        /*004c*/ 	.word	0x00004430


	//   ....[3]....
        /*0050*/ 	.word	0x00006ab0


	//   ....[4]....
        /*0054*/ 	.word	0x00007970


	//   ....[5]....
        /*0058*/ 	.word	0x00008790


	//   ....[6]....
        /*005c*/ 	.word	0x0000afc0


	//   ....[7]....
        /*0060*/ 	.word	0x0000be80


	//   ....[8]....
        /*0064*/ 	.word	0x0000cca0


	//   ....[9]....
        /*0068*/ 	.word	0x0000f4f0


	//   ....[10]....
        /*006c*/ 	.word	0x000103b0


	//   ....[11]....
        /*0070*/ 	.word	0x000111a0


	//----- nvinfo : EIATTR_EXIT_INSTR_OFFSETS
	.align		4
.L_4472:
        /*0074*/ 	.byte	0x04, 0x1c
        /*0076*/ 	.short	(.L_4474 - .L_4473)


	//   ....[0]....
.L_4473:
        /*0078*/ 	.word	0x0000d040


	//   ....[1]....
        /*007c*/ 	.word	0x00010530


	//   ....[2]....
        /*0080*/ 	.word	0x00010570


	//   ....[3]....
        /*0084*/ 	.word	0x00010600


	//   ....[4]....
        /*0088*/ 	.word	0x00010630


	//   ....[5]....
        /*008c*/ 	.word	0x00010660


	//   ....[6]....
        /*0090*/ 	.word	0x00010730


	//   ....[7]....
        /*0094*/ 	.word	0x000107b0


	//   ....[8]....
        /*0098*/ 	.word	0x00010890


	//   ....[9]....
        /*009c*/ 	.word	0x00010920


	//   ....[10]....
        /*00a0*/ 	.word	0x00010940


	//   ....[11]....
        /*00a4*/ 	.word	0x00010a10


	//   ....[12]....
        /*00a8*/ 	.word	0x00010bc0


	//   ....[13]....
        /*00ac*/ 	.word	0x00010d70


	//   ....[14]....
        /*00b0*/ 	.word	0x00010f10


	//   ....[15]....
        /*00b4*/ 	.word	0x00010f40


	//   ....[16]....
        /*00b8*/ 	.word	0x00010f70


	//   ....[17]....
        /*00bc*/ 	.word	0x00011010


	//   ....[18]....
        /*00c0*/ 	.word	0x00011040


	//   ....[19]....
        /*00c4*/ 	.word	0x000111b0


	//   ....[20]....
        /*00c8*/ 	.word	0x00011300


	//   ....[21]....
        /*00cc*/ 	.word	0x00011480


	//   ....[22]....
        /*00d0*/ 	.word	0x00011500


	//----- nvinfo : EIATTR_MAX_THREADS
	.align		4
.L_4474:
        /*00d4*/ 	.byte	0x04, 0x05
        /*00d6*/ 	.short	(.L_4476 - .L_4475)
.L_4475:
        /*00d8*/ 	.word	0x00000080
        /*00dc*/ 	.word	0x00000001
        /*00e0*/ 	.word	0x00000001


	//----- nvinfo : EIATTR_CRS_STACK_SIZE
	.align		4
.L_4476:
        /*00e4*/ 	.byte	0x04, 0x1e
        /*00e6*/ 	.short	(.L_4478 - .L_4477)
.L_4477:
        /*00e8*/ 	.word	0x00000000


	//----- nvinfo : EIATTR_CBANK_PARAM_SIZE
	.align		4
.L_4478:
        /*00ec*/ 	.byte	0x03, 0x19
        /*00ee*/ 	.short	0x02a0


	//----- nvinfo : EIATTR_PARAM_CBANK
	.align		4
        /*00f0*/ 	.byte	0x04, 0x0a
        /*00f2*/ 	.short	(.L_4480 - .L_4479)
	.align		4
.L_4479:
        /*00f4*/ 	.word	index@(.nv.constant0._ZN2at6native18elementwise_kernelILi128ELi4EZNS0_15gpu_kernel_implIZNS0_43_GLOBAL__N__7cc8d1ed_10_Dropout_cu_0e96ed3819masked_scale_kernelIhddEEvRNS_6TensorERKS5_S8_T1_EUldhE_EEvRNS_18TensorIteratorBaseERKT_EUliE_EEviS9_)
        /*00f8*/ 	.short	0x0380
        /*00fa*/ 	.short	0x02a0


	//----- nvinfo : EIATTR_SW_WAR
	.align		4
.L_4480:
        /*00fc*/ 	.byte	0x04, 0x36
        /*00fe*/ 	.short	(.L_4482 - .L_4481)
.L_4481:
        /*0100*/ 	.word	0x00000008
.L_4482:


//--------------------- .nv.info._ZN2at6native27unrolled_elementwise_kernelIZNS0_43_GLOBAL__N__7cc8d1ed_10_Dropout_cu_0e96ed3819masked_scale_kernelIhddEEvRNS_6TensorERKS4_S7_T1_EUldhE_St5arrayIPcLm3EELi4E23TrivialOffsetCalculatorILi2EjESD_ILi1EjENS0_6memory12LoadWithCastILi2EEENSG_13StoreWithCastILi1EEEEEviT_T0_T2_T3_T4_T5_ --------------------------
	.section	.nv.info._ZN2at6native27unrolled_elementwise_kernelIZNS0_43_GLOBAL__N__7cc8d1ed_10_Dropout_cu_0e96ed3819masked_scale_kernelIhddEEvRNS_6TensorERKS4_S7_T1_EUldhE_St5arrayIPcLm3EELi4E23TrivialOffsetCalculatorILi2EjESD_ILi1EjENS0_6memory12LoadWithCastILi2EEENSG_13StoreWithCastILi1EEEEEviT_T0_T2_T3_T4_T5_,"",@"SHT_CUDA_INFO"
	.sectionflags	@""
	.align	4


	//----- nvinfo : EIATTR_CUDA_API_VERSION
	.align		4
        /*0000*/ 	.byte	0x04, 0x37
        /*0002*/ 	.short	(.L_4484 - .L_4483)
.L_4483:
        /*0004*/ 	.word	0x00000082


	//----- nvinfo : EIATTR_KPARAM_INFO
	.align		4
.L_4484:
        /*0008*/ 	.byte	0x04, 0x17
        /*000a*/ 	.short	(.L_4486 - .L_4485)
.L_4485:
        /*000c*/ 	.word	0x00000000
        /*0010*/ 	.short	0x0006
        /*0012*/ 	.short	0x0040
        /*0014*/ 	.byte	0x00, 0xf0, 0x21, 0x00


	//----- nvinfo : EIATTR_KPARAM_INFO
	.align		4
.L_4486:
        /*0018*/ 	.byte	0x04, 0x17
        /*001a*/ 	.short	(.L_4488 - .L_4487)
.L_4487:
        /*001c*/ 	.word	0x00000000
        /*0020*/ 	.short	0x0005
        /*0022*/ 	.short	0x0034
        /*0024*/ 	.byte	0x00, 0xf0, 0x31, 0x00


	//----- nvinfo : EIATTR_KPARAM_INFO
	.align		4
.L_4488:
        /*0028*/ 	.byte	0x04, 0x17
        /*002a*/ 	.short	(.L_4490 - .L_4489)
.L_4489:
        /*002c*/ 	.word	0x00000000
        /*0030*/ 	.short	0x0004
        /*0032*/ 	.short	0x0031
        /*0034*/ 	.byte	0x00, 0xf0, 0x05, 0x00


	//----- nvinfo : EIATTR_KPARAM_INFO
	.align		4
.L_4490:
        /*0038*/ 	.byte	0x04, 0x17
        /*003a*/ 	.short	(.L_4492 - .L_4491)
.L_4491:
        /*003c*/ 	.word	0x00000000
        /*0040*/ 	.short	0x0003
        /*0042*/ 	.short	0x0030
        /*0044*/ 	.byte	0x00, 0xf0, 0x05, 0x00


	//----- nvinfo : EIATTR_KPARAM_INFO
	.align		4
.L_4492:
        /*0048*/ 	.byte	0x04, 0x17
        /*004a*/ 	.short	(.L_4494 - .L_4493)
.L_4493:
        /*004c*/ 	.word	0x00000000
        /*0050*/ 	.short	0x0002
        /*0052*/ 	.short	0x0018
        /*0054*/ 	.byte	0x00, 0xf0, 0x61, 0x00


	//----- nvinfo : EIATTR_KPARAM_INFO
	.align		4
.L_4494:
        /*0058*/ 	.byte	0x04, 0x17
        /*005a*/ 	.short	(.L_4496 - .L_4495)
.L_4495:
        /*005c*/ 	.word	0x00000000
        /*0060*/ 	.short	0x0001
        /*0062*/ 	.short	0x0008
        /*0064*/ 	.byte	0x00, 0xf0, 0x41, 0x00


	//----- nvinfo : EIATTR_KPARAM_INFO
	.align		4
.L_4496:
        /*0068*/ 	.byte	0x04, 0x17
        /*006a*/ 	.short	(.L_4498 - .L_4497)
.L_4497:
        /*006c*/ 	.word	0x00000000
        /*0070*/ 	.short	0x0000
        /*0072*/ 	.short	0x0000
        /*0074*/ 	.byte	0x00, 0xf0, 0x11, 0x00


	//----- nvinfo : EIATTR_SPARSE_MMA_MASK
	.align		4
.L_4498:
        /*0078*/ 	.byte	0x03, 0x50
        /*007a*/ 	.short	0x0000


	//----- nvinfo : EIATTR_MAXREG_COUNT
	.align		4
        /*007c*/ 	.byte	0x03, 0x1b
        /*007e*/ 	.short	0x00ff


	//----- nvinfo : EIATTR_EXTERNS
	.align		4
        /*0080*/ 	.byte	0x04, 0x0f
        /*0082*/ 	.short	(.L_4500 - .L_4499)


	//   ....[0]....
	.align		4
.L_4499:
        /*0084*/ 	.word	index@(__assertfail)


	//----- nvinfo : EIATTR_MERCURY_ISA_VERSION
	.align		4
.L_4500:
        /*0088*/ 	.byte	0x03, 0x5f
        /*008a*/ 	.short	0x0101


	//----- nvinfo : EIATTR_VRC_CTA_INIT_COUNT
	.align		4
        /*008c*/ 	.byte	0x02, 0x4a
	.zero		1
	.zero		1


	//----- nvinfo : EIATTR_SYSCALL_OFFSETS
	.align		4
        /*0090*/ 	.byte	0x04, 0x46
        /*0092*/ 	.short	(.L_4502 - .L_4501)


	//   ....[0]....
.L_4501:
        /*0094*/ 	.word	0x00000eb0


	//   ....[1]....
        /*0098*/ 	.word	0x00001da0


	//   ....[2]....
        /*009c*/ 	.word	0x00002de0


	//   ....[3]....
        /*00a0*/ 	.word	0x00003cd0


	//   ....[4]....
        /*00a4*/ 	.word	0x00004c50


	//   ....[5]....
        /*00a8*/ 	.word	0x00005b40


	//   ....[6]....
        /*00ac*/ 	.word	0x00006ab0


	//   ....[7]....
        /*00b0*/ 	.word	0x000079b0


	//   ....[8]....
        /*00b4*/ 	.word	0x00008bc0


	//   ....[9]....
        /*00b8*/ 	.word	0x00009b90


	//   ....[10]....
        /*00bc*/ 	.word	0x0000acf0


	//   ....[11]....
        /*00c0*/ 	.word	0x0000be30


	//----- nvinfo : EIATTR_EXIT_INSTR_OFFSETS
	.align		4
.L_4502:
        /*00c4*/ 	.byte	0x04, 0x1c
        /*00c6*/ 	.short	(.L_4504 - .L_4503)


	//   ....[0]....
.L_4503:
        /*00c8*/ 	.word	0x0000b080


	//   ....[1]....
        /*00cc*/ 	.word	0x0000b1c0


	//   ....[2]....
        /*00d0*/ 	.word	0x0000b200


	//   ....[3]....
        /*00d4*/ 	.word	0x0000b290


	//   ....[4]....
        /*00d8*/ 	.word	0x0000b2c0


	//   ....[5]....
        /*00dc*/ 	.word	0x0000b2f0


	//   ....[6]....
        /*00e0*/ 	.word	0x0000b3c0


	//   ....[7]....
        /*00e4*/ 	.word	0x0000b440


	//   ....[8]....
        /*00e8*/ 	.word	0x0000b520


	//   ....[9]....
        /*00ec*/ 	.word	0x0000b5b0


	//   ....[10]....
        /*00f0*/ 	.word	0x0000b5d0


	//   ....[11]....
        /*00f4*/ 	.word	0x0000b6a0


	//   ....[12]....
        /*00f8*/ 	.word	0x0000b850


	//   ....[13]....
        /*00fc*/ 	.word	0x0000ba00


	//   ....[14]....
        /*0100*/ 	.word	0x0000bba0


	//   ....[15]....
        /*0104*/ 	.word	0x0000bbd0


	//   ....[16]....
        /*0108*/ 	.word	0x0000bc00


	//   ....[17]....
        /*010c*/ 	.word	0x0000bca0


	//   ....[18]....
        /*0110*/ 	.word	0x0000bcd0


	//   ....[19]....
        /*0114*/ 	.word	0x0000be40


	//   ....[20]....
        /*0118*/ 	.word	0x0000bf90


	//   ....[21]....
        /*011c*/ 	.word	0x0000c110


	//   ....[22]....
        /*0120*/ 	.word	0x0000c190


	//----- nvinfo : EIATTR_MAX_THREADS
	.align		4
.L_4504:
        /*0124*/ 	.byte	0x04, 0x05
        /*0126*/ 	.short	(.L_4506 - .L_4505)
.L_4505:
        /*0128*/ 	.word	0x00000080
        /*012c*/ 	.word	0x00000001
        /*0130*/ 	.word	0x00000001


	//----- nvinfo : EIATTR_CRS_STACK_SIZE
	.align		4
.L_4506:
        /*0134*/ 	.byte	0x04, 0x1e
        /*0136*/ 	.short	(.L_4508 - .L_4507)
.L_4507:
        /*0138*/ 	.word	0x00000000


	//----- nvinfo : EIATTR_CBANK_PARAM_SIZE
	.align		4
.L_4508:
        /*013c*/ 	.byte	0x03, 0x19
        /*013e*/ 	.short	0x0048


	//----- nvinfo : EIATTR_PARAM_CBANK
	.align		4
        /*0140*/ 	.byte	0x04, 0x0a
        /*0142*/ 	.short	(.L_4510 - .L_4509)
	.align		4
.L_4509:
        /*0144*/ 	.word	index@(.nv.constant0._ZN2at6native27unrolled_elementwise_kernelIZNS0_43_GLOBAL__N__7cc8d1ed_10_Dropout_cu_0e96ed3819masked_scale_kernelIhddEEvRNS_6TensorERKS4_S7_T1_EUldhE_St5arrayIPcLm3EELi4E23TrivialOffsetCalculatorILi2EjESD_ILi1EjENS0_6memory12LoadWithCastILi2EEENSG_13StoreWithCastILi1EEEEEviT_T0_T2_T3_T4_T5_)
        /*0148*/ 	.short	0x0380
        /*014a*/ 	.short	0x0048


	//----- nvinfo : EIATTR_SW_WAR
	.align		4
.L_4510:
        /*014c*/ 	.byte	0x04, 0x36
        /*014e*/ 	.short	(.L_4512 - .L_4511)
.L_4511:
        /*0150*/ 	.word	0x00000008
.L_4512:


//--------------------- .nv.info._ZN2at6native18elementwise_kernelILi128ELi2EZNS0_22gpu_kernel_impl_nocastIZNS0_43_GLOBAL__N__7cc8d1ed_10_Dropout_cu_0e96ed3819masked_scale_kernelIhddEEvRNS_6TensorERKS5_S8_T1_EUldhE_EEvRNS_18TensorIteratorBaseERKT_EUliE_EEviS9_ --------------------------
	.section	.nv.info._ZN2at6native18elementwise_kernelILi128ELi2EZNS0_22gpu_kernel_impl_nocastIZNS0_43_GLOBAL__N__7cc8d1ed_10_Dropout_cu_0e96ed3819masked_scale_kernelIhddEEvRNS_6TensorERKS5_S8_T1_EUldhE_EEvRNS_18TensorIteratorBaseERKT_EUliE_EEviS9_,"",@"SHT_CUDA_INFO"
	.sectionflags	@""
	.align	4


	//----- nvinfo : EIATTR_CUDA_API_VERSION
	.align		4
        /*0000*/ 	.byte	0x04, 0x37
        /*0002*/ 	.short	(.L_4514 - .L_4513)
.L_4513:
        /*0004*/ 	.word	0x00000082


	//----- nvinfo : EIATTR_KPARAM_INFO
	.align		4
.L_4514:
        /*0008*/ 	.byte	0x04, 0x17
        /*000a*/ 	.short	(.L_4516 - .L_4515)
.L_4515:
        /*000c*/ 	.word	0x00000000
        /*0010*/ 	.short	0x0001
        /*0012*/ 	.short	0x0008
        /*0014*/ 	.byte	0x00, 0xf0, 0x41, 0x0a


	//----- nvinfo : EIATTR_KPARAM_INFO
	.align		4
.L_4516:
        /*0018*/ 	.byte	0x04, 0x17
        /*001a*/ 	.short	(.L_4518 - .L_4517)
.L_4517:
        /*001c*/ 	.word	0x00000000
        /*0020*/ 	.short	0x0000
        /*0022*/ 	.short	0x0000
        /*0024*/ 	.byte	0x00, 0xf0, 0x11, 0x00


	//----- nvinfo : EIATTR_SPARSE_MMA_MASK
	.align		4
.L_4518:
        /*0028*/ 	.byte	0x03, 0x50
        /*002a*/ 	.short	0x0000


	//----- nvinfo : EIATTR_MAXREG_COUNT
	.align		4
        /*002c*/ 	.byte	0x03, 0x1b
        /*002e*/ 	.short	0x0080


	//----- nvinfo : EIATTR_MERCURY_ISA_VERSION
	.align		4
        /*0030*/ 	.byte	0x03, 0x5f
        /*0032*/ 	.short	0x0101


	//----- nvinfo : EIATTR_VRC_CTA_INIT_COUNT
	.align		4
        /*0034*/ 	.byte	0x02, 0x4a
	.zero		1
	.zero		1


	//----- nvinfo : EIATTR_EXIT_INSTR_OFFSETS
	.align		4
        /*0038*/ 	.byte	0x04, 0x1c
        /*003a*/ 	.short	(.L_4520 - .L_4519)


	//   ....[0]....
.L_4519:
        /*003c*/ 	.word	0x000001a0


	//   ....[1]....
        /*0040*/ 	.word	0x00000250


	//   ....[2]....
        /*0044*/ 	.word	0x000019b0


	//   ....[3]....
        /*0048*/ 	.word	0x00003070


	//----- nvinfo : EIATTR_MAX_THREADS
	.align		4
.L_4520:
        /*004c*/ 	.byte	0x04, 0x05
        /*004e*/ 	.short	(.L_4522 - .L_4521)
.L_4521:
        /*0050*/ 	.word	0x00000080
        /*0054*/ 	.word	0x00000001
        /*0058*/ 	.word	0x00000001


	//----- nvinfo : EIATTR_CRS_STACK_SIZE
	.align		4
.L_4522:
        /*005c*/ 	.byte	0x04, 0x1e
        /*005e*/ 	.short	(.L_4524 - .L_4523)
.L_4523:
        /*0060*/ 	.word	0x00000000


	//----- nvinfo : EIATTR_CBANK_PARAM_SIZE
	.align		4
.L_4524:
        /*0064*/ 	.byte	0x03, 0x19
        /*0066*/ 	.short	0x0298


	//----- nvinfo : EIATTR_PARAM_CBANK
	.align		4
        /*0068*/ 	.byte	0x04, 0x0a
        /*006a*/ 	.short	(.L_4526 - .L_4525)
	.align		4
.L_4525:
        /*006c*/ 	.word	index@(.nv.constant0._ZN2at6native18elementwise_kernelILi128ELi2EZNS0_22gpu_kernel_impl_nocastIZNS0_43_GLOBAL__N__7cc8d1ed_10_Dropout_cu_0e96ed3819masked_scale_kernelIhddEEvRNS_6TensorERKS5_S8_T1_EUldhE_EEvRNS_18TensorIteratorBaseERKT_EUliE_EEviS9_)
        /*0070*/ 	.short	0x0380
        /*0072*/ 	.short	0x0298


	//----- nvinfo : EIATTR_SW_WAR
	.align		4
.L_4526:
        /*0074*/ 	.byte	0x04, 0x36
        /*0076*/ 	.short	(.L_4528 - .L_4527)
.L_4527:
        /*0078*/ 	.word	0x00000008
.L_4528:


//--------------------- .nv.info._ZN2at6native27unrolled_elementwise_kernelIZNS0_43_GLOBAL__N__7cc8d1ed_10_Dropout_cu_0e96ed3819masked_scale_kernelIhddEEvRNS_6TensorERKS4_S7_T1_EUldhE_St5arrayIPcLm3EELi4E23TrivialOffsetCalculatorILi2EjESD_ILi1EjENS0_6memory15LoadWithoutCastENSG_16StoreWithoutCastEEEviT_T0_T2_T3_T4_T5_ --------------------------
	.section	.nv.info._ZN2at6native27unrolled_elementwise_kernelIZNS0_43_GLOBAL__N__7cc8d1ed_10_Dropout_cu_0e96ed3819masked_scale_kernelIhddEEvRNS_6TensorERKS4_S7_T1_EUldhE_St5arrayIPcLm3EELi4E23TrivialOffsetCalculatorILi2EjESD_ILi1EjENS0_6memory15LoadWithoutCastENSG_16StoreWithoutCastEEEviT_T0_T2_T3_T4_T5_,"",@"SHT_CUDA_INFO"
	.sectionflags	@""
	.align	4


	//----- nvinfo : EIATTR_CUDA_API_VERSION
	.align		4
        /*0000*/ 	.byte	0x04, 0x37
        /*0002*/ 	.short	(.L_4530 - .L_4529)
.L_4529:
        /*0004*/ 	.word	0x00000082


	//----- nvinfo : EIATTR_KPARAM_INFO
	.align		4
.L_4530:
        /*0008*/ 	.byte	0x04, 0x17
        /*000a*/ 	.short	(.L_4532 - .L_4531)
.L_4531:
        /*000c*/ 	.word	0x00000000
        /*0010*/ 	.short	0x0006
        /*0012*/ 	.short	0x0033
        /*0014*/ 	.byte	0x00, 0xf0, 0x05, 0x00


	//----- nvinfo : EIATTR_KPARAM_INFO
	.align		4
.L_4532:
        /*0018*/ 	.byte	0x04, 0x17
        /*001a*/ 	.short	(.L_4534 - .L_4533)
.L_4533:
        /*001c*/ 	.word	0x00000000
        /*0020*/ 	.short	0x0005
        /*0022*/ 	.short	0x0032
        /*0024*/ 	.byte	0x00, 0xf0, 0x05, 0x00


	//----- nvinfo : EIATTR_KPARAM_INFO
	.align		4
.L_4534:
        /*0028*/ 	.byte	0x04, 0x17
        /*002a*/ 	.short	(.L_4536 - .L_4535)
.L_4535:
        /*002c*/ 	.word	0x00000000
        /*0030*/ 	.short	0x0004
        /*0032*/ 	.short	0x0031
        /*0034*/ 	.byte	0x00, 0xf0, 0x05, 0x00


	//----- nvinfo : EIATTR_KPARAM_INFO
	.align		4
.L_4536:
        /*0038*/ 	.byte	0x04, 0x17
        /*003a*/ 	.short	(.L_4538 - .L_4537)
.L_4537:
        /*003c*/ 	.word	0x00000000
        /*0040*/ 	.short	0x0003
        /*0042*/ 	.short	0x0030
        /*0044*/ 	.byte	0x00, 0xf0, 0x05, 0x00


	//----- nvinfo : EIATTR_KPARAM_INFO
	.align		4
.L_4538:
        /*0048*/ 	.byte	0x04, 0x17
        /*004a*/ 	.short	(.L_4540 - .L_4539)
.L_4539:
        /*004c*/ 	.word	0x00000000
        /*0050*/ 	.short	0x0002
        /*0052*/ 	.short	0x0018
        /*0054*/ 	.byte	0x00, 0xf0, 0x61, 0x00


	//----- nvinfo : EIATTR_KPARAM_INFO
	.align		4
.L_4540:
        /*0058*/ 	.byte	0x04, 0x17
        /*005a*/ 	.short	(.L_4542 - .L_4541)
.L_4541:
        /*005c*/ 	.word	0x00000000
        /*0060*/ 	.short	0x0001
        /*0062*/ 	.short	0x0008
        /*0064*/ 	.byte	0x00, 0xf0, 0x41, 0x00


	//----- nvinfo : EIATTR_KPARAM_INFO
	.align		4
.L_4542:
        /*0068*/ 	.byte	0x04, 0x17
        /*006a*/ 	.short	(.L_4544 - .L_4543)
.L_4543:
        /*006c*/ 	.word	0x00000000
        /*0070*/ 	.short	0x0000
        /*0072*/ 	.short	0x0000
        /*0074*/ 	.byte	0x00, 0xf0, 0x11, 0x00


	//----- nvinfo : EIATTR_SPARSE_MMA_MASK
	.align		4
.L_4544:
        /*0078*/ 	.byte	0x03, 0x50
        /*007a*/ 	.short	0x0000


	//----- nvinfo : EIATTR_MAXREG_COUNT
	.align		4
        /*007c*/ 	.byte	0x03, 0x1b
        /*007e*/ 	.short	0x00ff


	//----- nvinfo : EIATTR_MERCURY_ISA_VERSION
	.align		4
        /*0080*/ 	.byte	0x03, 0x5f
        /*0082*/ 	.short	0x0101


	//----- nvinfo : EIATTR_VRC_CTA_INIT_COUNT
	.align		4
        /*0084*/ 	.byte	0x02, 0x4a
	.zero		1
	.zero		1


	//----- nvinfo : EIATTR_EXIT_INSTR_OFFSETS
	.align		4
        /*0088*/ 	.byte	0x04, 0x1c
        /*008a*/ 	.short	(.L_4546 - .L_4545)


	//   ....[0]....
.L_4545:
        /*008c*/ 	.word	0x000005d0


	//   ....[1]....
        /*0090*/ 	.word	0x00000620


	//----- nvinfo : EIATTR_MAX_THREADS
	.align		4
.L_4546:
        /*0094*/ 	.byte	0x04, 0x05
        /*0096*/ 	.short	(.L_4548 - .L_4547)
.L_4547:
        /*0098*/ 	.word	0x00000080
        /*009c*/ 	.word	0x00000001
        /*00a0*/ 	.word	0x00000001


	//----- nvinfo : EIATTR_CRS_STACK_SIZE
	.align		4
.L_4548:
        /*00a4*/ 	.byte	0x04, 0x1e
        /*00a6*/ 	.short	(.L_4550 - .L_4549)
.L_4549:
        /*00a8*/ 	.word	0x00000000


	//----- nvinfo : EIATTR_CBANK_PARAM_SIZE
	.align		4
.L_4550:
        /*00ac*/ 	.byte	0x03, 0x19
        /*00ae*/ 	.short	0x0034


	//----- nvinfo : EIATTR_PARAM_CBANK
	.align		4
        /*00b0*/ 	.byte	0x04, 0x0a
        /*00b2*/ 	.short	(.L_4552 - .L_4551)
	.align		4
.L_4551:
        /*00b4*/ 	.word	index@(.nv.constant0._ZN2at6native27unrolled_elementwise_kernelIZNS0_43_GLOBAL__N__7cc8d1ed_10_Dropout_cu_0e96ed3819masked_scale_kernelIhddEEvRNS_6TensorERKS4_S7_T1_EUldhE_St5arrayIPcLm3EELi4E23TrivialOffsetCalculatorILi2EjESD_ILi1EjENS0_6memory15LoadWithoutCastENSG_16StoreWithoutCastEEEviT_T0_T2_T3_T4_T5_)
        /*00b8*/ 	.short	0x0380
        /*00ba*/ 	.short	0x0034


	//----- nvinfo : EIATTR_SW_WAR
	.align		4
.L_4552:
        /*00bc*/ 	.byte	0x04, 0x36
        /*00be*/ 	.short	(.L_4554 - .L_4553)
.L_4553:
        /*00c0*/ 	.word	0x00000008
.L_4554:


//--------------------- .nv.info._ZN2at6native29vectorized_elementwise_kernelILi2EZNS0_43_GLOBAL__N__7cc8d1ed_10_Dropout_cu_0e96ed3819masked_scale_kernelIhddEEvRNS_6TensorERKS4_S7_T1_EUldhE_St5arrayIPcLm3EEEEviT0_S8_ --------------------------
	.section	.nv.info._ZN2at6native29vectorized_elementwise_kernelILi2EZNS0_43_GLOBAL__N__7cc8d1ed_10_Dropout_cu_0e96ed3819masked_scale_kernelIhddEEvRNS_6TensorERKS4_S7_T1_EUldhE_St5arrayIPcLm3EEEEviT0_S8_,"",@"SHT_CUDA_INFO"
	.sectionflags	@""
	.align	4


	//----- nvinfo : EIATTR_CUDA_API_VERSION
	.align		4
        /*0000*/ 	.byte	0x04, 0x37
        /*0002*/ 	.short	(.L_4556 - .L_4555)
.L_4555:
        /*0004*/ 	.word	0x00000082


	//----- nvinfo : EIATTR_KPARAM_INFO
	.align		4
.L_4556:
        /*0008*/ 	.byte	0x04, 0x17
        /*000a*/ 	.short	(.L_4558 - .L_4557)
.L_4557:
        /*000c*/ 	.word	0x00000000
        /*0010*/ 	.short	0x0002
        /*0012*/ 	.short	0x0018
        /*0014*/ 	.byte	0x00, 0xf0, 0x61, 0x00


	//----- nvinfo : EIATTR_KPARAM_INFO
	.align		4
.L_4558:
        /*0018*/ 	.byte	0x04, 0x17
        /*001a*/ 	.short	(.L_4560 - .L_4559)
.L_4559:
        /*001c*/ 	.word	0x00000000
        /*0020*/ 	.short	0x0001
        /*0022*/ 	.short	0x0008
        /*0024*/ 	.byte	0x00, 0xf0, 0x41, 0x00


	//----- nvinfo : EIATTR_KPARAM_INFO
	.align		4
.L_4560:
        /*0028*/ 	.byte	0x04, 0x17
        /*002a*/ 	.short	(.L_4562 - .L_4561)
.L_4561:
        /*002c*/ 	.word	0x00000000
        /*0030*/ 	.short	0x0000
        /*0032*/ 	.short	0x0000
        /*0034*/ 	.byte	0x00, 0xf0, 0x11, 0x00


	//----- nvinfo : EIATTR_SPARSE_MMA_MASK
	.align		4
.L_4562:
        /*0038*/ 	.byte	0x03, 0x50
        /*003a*/ 	.short	0x0000


	//----- nvinfo : EIATTR_MAXREG_COUNT
	.align		4
        /*003c*/ 	.byte	0x03, 0x1b
        /*003e*/ 	.short	0x00ff


	//----- nvinfo : EIATTR_MERCURY_ISA_VERSION
	.align		4
        /*0040*/ 	.byte	0x03, 0x5f
        /*0042*/ 	.short	0x0101


	//----- nvinfo : EIATTR_VRC_CTA_INIT_COUNT
	.align		4
        /*0044*/ 	.byte	0x02, 0x4a
	.zero		1
	.zero		1


	//----- nvinfo : EIATTR_EXIT_INSTR_OFFSETS
	.align		4
        /*0048*/ 	.byte	0x04, 0x1c
        /*004a*/ 	.short	(.L_4564 - .L_4563)


	//   ....[0]....
.L_4563:
        /*004c*/ 	.word	0x00000b80


	//   ....[1]....
        /*0050*/ 	.word	0x00000bd0


	//   ....[2]....
        /*0054*/ 	.word	0x00000ee0


	//----- nvinfo : EIATTR_MAX_THREADS
	.align		4
.L_4564:
        /*0058*/ 	.byte	0x04, 0x05
        /*005a*/ 	.short	(.L_4566 - .L_4565)
.L_4565:
        /*005c*/ 	.word	0x00000080
        /*0060*/ 	.word	0x00000001
        /*0064*/ 	.word	0x00000001


	//----- nvinfo : EIATTR_CRS_STACK_SIZE
	.align		4
.L_4566:
        /*0068*/ 	.byte	0x04, 0x1e
        /*006a*/ 	.short	(.L_4568 - .L_4567)
.L_4567:
        /*006c*/ 	.word	0x00000000


	//----- nvinfo : EIATTR_CBANK_PARAM_SIZE
	.align		4
.L_4568:
        /*0070*/ 	.byte	0x03, 0x19
        /*0072*/ 	.short	0x0030


	//----- nvinfo : EIATTR_PARAM_CBANK
	.align		4
        /*0074*/ 	.byte	0x04, 0x0a
        /*0076*/ 	.short	(.L_4570 - .L_4569)
	.align		4
.L_4569:
        /*0078*/ 	.word	index@(.nv.constant0._ZN2at6native29vectorized_elementwise_kernelILi2EZNS0_43_GLOBAL__N__7cc8d1ed_10_Dropout_cu_0e96ed3819masked_scale_kernelIhddEEvRNS_6TensorERKS4_S7_T1_EUldhE_St5arrayIPcLm3EEEEviT0_S8_)
        /*007c*/ 	.short	0x0380
        /*007e*/ 	.short	0x0030


	//----- nvinfo : EIATTR_SW_WAR
	.align		4
.L_4570:
        /*0080*/ 	.byte	0x04, 0x36
        /*0082*/ 	.short	(.L_4572 - .L_4571)
.L_4571:
        /*0084*/ 	.word	0x00000008
.L_4572:


//--------------------- .nv.info._ZN2at6native29vectorized_elementwise_kernelILi4EZNS0_43_GLOBAL__N__7cc8d1ed_10_Dropout_cu_0e96ed3819masked_scale_kernelIhddEEvRNS_6TensorERKS4_S7_T1_EUldhE_St5arrayIPcLm3EEEEviT0_S8_ --------------------------
	.section	.nv.info._ZN2at6native29vectorized_elementwise_kernelILi4EZNS0_43_GLOBAL__N__7cc8d1ed_10_Dropout_cu_0e96ed3819masked_scale_kernelIhddEEvRNS_6TensorERKS4_S7_T1_EUldhE_St5arrayIPcLm3EEEEviT0_S8_,"",@"SHT_CUDA_INFO"
	.sectionflags	@""
	.align	4


	//----- nvinfo : EIATTR_CUDA_API_VERSION
	.align		4
        /*0000*/ 	.byte	0x04, 0x37
        /*0002*/ 	.short	(.L_4574 - .L_4573)
.L_4573:
        /*0004*/ 	.word	0x00000082


	//----- nvinfo : EIATTR_KPARAM_INFO
	.align		4
.L_4574:
        /*0008*/ 	.byte	0x04, 0x17
        /*000a*/ 	.short	(.L_4576 - .L_4575)
.L_4575:
        /*000c*/ 	.word	0x00000000
        /*0010*/ 	.short	0x0002
        /*0012*/ 	.short	0x0018
        /*0014*/ 	.byte	0x00, 0xf0, 0x61, 0x00


	//----- nvinfo : EIATTR_KPARAM_INFO
	.align		4
.L_4576:
        /*0018*/ 	.byte	0x04, 0x17
        /*001a*/ 	.short	(.L_4578 - .L_4577)
.L_4577:
        /*001c*/ 	.word	0x00000000
        /*0020*/ 	.short	0x0001
        /*0022*/ 	.short	0x0008
        /*0024*/ 	.byte	0x00, 0xf0, 0x41, 0x00


	//----- nvinfo : EIATTR_KPARAM_INFO
	.align		4
.L_4578:
        /*0028*/ 	.byte	0x04, 0x17
        /*002a*/ 	.short	(.L_4580 - .L_4579)
.L_4579:
        /*002c*/ 	.word	0x00000000
        /*0030*/ 	.short	0x0000
        /*0032*/ 	.short	0x0000
        /*0034*/ 	.byte	0x00, 0xf0, 0x11, 0x00


	//----- nvinfo : EIATTR_SPARSE_MMA_MASK
	.align		4
.L_4580:
        /*0038*/ 	.byte	0x03, 0x50
        /*003a*/ 	.short	0x0000


	//----- nvinfo : EIATTR_MAXREG_COUNT
	.align		4
        /*003c*/ 	.byte	0x03, 0x1b
        /*003e*/ 	.short	0x00ff


	//----- nvinfo : EIATTR_MERCURY_ISA_VERSION
	.align		4
        /*0040*/ 	.byte	0x03, 0x5f
        /*0042*/ 	.short	0x0101


	//----- nvinfo : EIATTR_VRC_CTA_INIT_COUNT
	.align		4
        /*0044*/ 	.byte	0x02, 0x4a
	.zero		1
	.zero		1


	//----- nvinfo : EIATTR_EXIT_INSTR_OFFSETS
	.align		4
        /*0048*/ 	.byte	0x04, 0x1c
        /*004a*/ 	.short	(.L_4582 - .L_4581)


	//   ....[0]....
.L_4581:
        /*004c*/ 	.word	0x00000b80


	//   ....[1]....
        /*0050*/ 	.word	0x00000bd0


	//   ....[2]....
        /*0054*/ 	.word	0x00000e80


	//----- nvinfo : EIATTR_MAX_THREADS
	.align		4
.L_4582:
        /*0058*/ 	.byte	0x04, 0x05
        /*005a*/ 	.short	(.L_4584 - .L_4583)
.L_4583:
        /*005c*/ 	.word	0x00000080
        /*0060*/ 	.word	0x00000001
        /*0064*/ 	.word	0x00000001


	//----- nvinfo : EIATTR_CRS_STACK_SIZE
	.align		4
.L_4584:
        /*0068*/ 	.byte	0x04, 0x1e
        /*006a*/ 	.short	(.L_4586 - .L_4585)
.L_4585:
        /*006c*/ 	.word	0x00000000


	//----- nvinfo : EIATTR_CBANK_PARAM_SIZE
	.align		4
.L_4586:
        /*0070*/ 	.byte	0x03, 0x19
        /*0072*/ 	.short	0x0030


	//----- nvinfo : EIATTR_PARAM_CBANK
	.align		4
        /*0074*/ 	.byte	0x04, 0x0a
        /*0076*/ 	.short	(.L_4588 - .L_4587)
	.align		4
.L_4587:
        /*0078*/ 	.word	index@(.nv.constant0._ZN2at6native29vectorized_elementwise_kernelILi4EZNS0_43_GLOBAL__N__7cc8d1ed_10_Dropout_cu_0e96ed3819masked_scale_kernelIhddEEvRNS_6TensorERKS4_S7_T1_EUldhE_St5arrayIPcLm3EEEEviT0_S8_)
        /*007c*/ 	.short	0x0380
        /*007e*/ 	.short	0x0030


	//----- nvinfo : EIATTR_SW_WAR
	.align		4
.L_4588:
        /*0080*/ 	.byte	0x04, 0x36
        /*0082*/ 	.short	(.L_4590 - .L_4589)
.L_4589:
        /*0084*/ 	.word	0x00000008
.L_4590:


//--------------------- .nv.info._ZN2at6native29vectorized_elementwise_kernelILi8EZNS0_43_GLOBAL__N__7cc8d1ed_10_Dropout_cu_0e96ed3819masked_scale_kernelIhddEEvRNS_6TensorERKS4_S7_T1_EUldhE_St5arrayIPcLm3EEEEviT0_S8_ --------------------------
	.section	.nv.info._ZN2at6native29vectorized_elementwise_kernelILi8EZNS0_43_GLOBAL__N__7cc8d1ed_10_Dropout_cu_0e96ed3819masked_scale_kernelIhddEEvRNS_6TensorERKS4_S7_T1_EUldhE_St5arrayIPcLm3EEEEviT0_S8_,"",@"SHT_CUDA_INFO"
	.sectionflags	@""
	.align	4


	//----- nvinfo : EIATTR_CUDA_API_VERSION
	.align		4
        /*0000*/ 	.byte	0x04, 0x37
        /*0002*/ 	.short	(.L_4592 - .L_4591)
.L_4591:
        /*0004*/ 	.word	0x00000082


	//----- nvinfo : EIATTR_KPARAM_INFO
	.align		4
.L_4592:
        /*0008*/ 	.byte	0x04, 0x17
        /*000a*/ 	.short	(.L_4594 - .L_4593)
.L_4593:
        /*000c*/ 	.word	0x00000000
        /*0010*/ 	.short	0x0002
        /*0012*/ 	.short	0x0018
        /*0014*/ 	.byte	0x00, 0xf0, 0x61, 0x00


	//----- nvinfo : EIATTR_KPARAM_INFO
	.align		4
.L_4594:
        /*0018*/ 	.byte	0x04, 0x17
        /*001a*/ 	.short	(.L_4596 - .L_4595)
.L_4595:
        /*001c*/ 	.word	0x00000000
        /*0020*/ 	.short	0x0001
        /*0022*/ 	.short	0x0008
        /*0024*/ 	.byte	0x00, 0xf0, 0x41, 0x00


	//----- nvinfo : EIATTR_KPARAM_INFO
	.align		4
.L_4596:
        /*0028*/ 	.byte	0x04, 0x17
        /*002a*/ 	.short	(.L_4598 - .L_4597)
.L_4597:
        /*002c*/ 	.word	0x00000000
        /*0030*/ 	.short	0x0000
        /*0032*/ 	.short	0x0000
        /*0034*/ 	.byte	0x00, 0xf0, 0x11, 0x00


	//----- nvinfo : EIATTR_SPARSE_MMA_MASK
	.align		4
.L_4598:
        /*0038*/ 	.byte	0x03, 0x50
        /*003a*/ 	.short	0x0000


	//----- nvinfo : EIATTR_MAXREG_COUNT
	.align		4
        /*003c*/ 	.byte	0x03, 0x1b
        /*003e*/ 	.short	0x00ff


	//----- nvinfo : EIATTR_MERCURY_ISA_VERSION
	.align		4
        /*0040*/ 	.byte	0x03, 0x5f
        /*0042*/ 	.short	0x0101


	//----- nvinfo : EIATTR_VRC_CTA_INIT_COUNT
	.align		4
        /*0044*/ 	.byte	0x02, 0x4a
	.zero		1
	.zero		1


	//----- nvinfo : EIATTR_EXIT_INSTR_OFFSETS
	.align		4
        /*0048*/ 	.byte	0x04, 0x1c
        /*004a*/ 	.short	(.L_4600 - .L_4599)


	//   ....[0]....
.L_4599:
        /*004c*/ 	.word	0x00000b80


	//   ....[1]....
        /*0050*/ 	.word	0x00000bd0


	//   ....[2]....
        /*0054*/ 	.word	0x00000e70


	//----- nvinfo : EIATTR_MAX_THREADS
	.align		4
.L_4600:
        /*0058*/ 	.byte	0x04, 0x05
        /*005a*/ 	.short	(.L_4602 - .L_4601)
.L_4601:
        /*005c*/ 	.word	0x00000080
        /*0060*/ 	.word	0x00000001
        /*0064*/ 	.word	0x00000001


	//----- nvinfo : EIATTR_CRS_STACK_SIZE
	.align		4
.L_4602:
        /*0068*/ 	.byte	0x04, 0x1e
        /*006a*/ 	.short	(.L_4604 - .L_4603)
.L_4603:
        /*006c*/ 	.word	0x00000000


	//----- nvinfo : EIATTR_CBANK_PARAM_SIZE
	.align		4
.L_4604:
        /*0070*/ 	.byte	0x03, 0x19
        /*0072*/ 	.short	0x0030


	//----- nvinfo : EIATTR_PARAM_CBANK
	.align		4
        /*0074*/ 	.byte	0x04, 0x0a
        /*0076*/ 	.short	(.L_4606 - .L_4605)
	.align		4
.L_4605:
        /*0078*/ 	.word	index@(.nv.constant0._ZN2at6native29vectorized_elementwise_kernelILi8EZNS0_43_GLOBAL__N__7cc8d1ed_10_Dropout_cu_0e96ed3819masked_scale_kernelIhddEEvRNS_6TensorERKS4_S7_T1_EUldhE_St5arrayIPcLm3EEEEviT0_S8_)
        /*007c*/ 	.short	0x0380
        /*007e*/ 	.short	0x0030


	//----- nvinfo : EIATTR_SW_WAR
	.align		4
.L_4606:
        /*0080*/ 	.byte	0x04, 0x36
        /*0082*/ 	.short	(.L_4608 - .L_4607)
.L_4607:
        /*0084*/ 	.word	0x00000008
.L_4608:


//--------------------- .nv.info._ZN2at6native18elementwise_kernelILi128ELi4EZNS0_15gpu_kernel_implIZNS0_43_GLOBAL__N__7cc8d1ed_10_Dropout_cu_0e96ed3819masked_scale_kernelIbN3c108BFloat16EfEEvRNS_6TensorERKS7_SA_T1_EUlS6_bE_EEvRNS_18TensorIteratorBaseERKT_EUliE_EEviSB_ --------------------------
	.section	.nv.info._ZN2at6native18elementwise_kernelILi128ELi4EZNS0_15gpu_kernel_implIZNS0_43_GLOBAL__N__7cc8d1ed_10_Dropout_cu_0e96ed3819masked_scale_kernelIbN3c108BFloat16EfEEvRNS_6TensorERKS7_SA_T1_EUlS6_bE_EEvRNS_18TensorIteratorBaseERKT_EUliE_EEviSB_,"",@"SHT_CUDA_INFO"
	.sectionflags	@""
	.align	4


	//----- nvinfo : EIATTR_CUDA_API_VERSION
	.align		4
        /*0000*/ 	.byte	0x04, 0x37
        /*0002*/ 	.short	(.L_4610 - .L_4609)
.L_4609:
        /*0004*/ 	.word	0x00000082


	//----- nvinfo : EIATTR_KPARAM_INFO
	.align		4
.L_4610:
        /*0008*/ 	.byte	0x04, 0x17
        /*000a*/ 	.short	(.L_4612 - .L_4611)
.L_4611:
        /*000c*/ 	.word	0x00000000
        /*0010*/ 	.short	0x0001
        /*0012*/ 	.short	0x0008
        /*0014*/ 	.byte	0x00, 0xf0, 0x61, 0x0a


	//----- nvinfo : EIATTR_KPARAM_INFO
	.align		4
.L_4612:
        /*0018*/ 	.byte	0x04, 0x17
        /*001a*/ 	.short	(.L_4614 - .L_4613)
.L_4613:
        /*001c*/ 	.word	0x00000000
        /*0020*/ 	.short	0x0000
        /*0022*/ 	.short	0x0000
        /*0024*/ 	.byte	0x00, 0xf0, 0x11, 0x00


	//----- nvinfo : EIATTR_SPARSE_MMA_MASK
	.align		4
.L_4614:
        /*0028*/ 	.byte	0x03, 0x50
        /*002a*/ 	.short	0x0000


	//----- nvinfo : EIATTR_MAXREG_COUNT
	.align		4
        /*002c*/ 	.byte	0x03, 0x1b
        /*002e*/ 	.short	0x0080


	//----- nvinfo : EIATTR_EXTERNS
	.align		4
        /*0030*/ 	.byte	0x04, 0x0f
        /*0032*/ 	.short	(.L_4616 - .L_4615)


	//   ....[0]....
	.align		4
.L_4615:
        /*0034*/ 	.word	index@(__assertfail)


	//----- nvinfo : EIATTR_MERCURY_ISA_VERSION
	.align		4
.L_4616:
        /*0038*/ 	.byte	0x03, 0x5f
        /*003a*/ 	.short	0x0101


	//----- nvinfo : EIATTR_VRC_CTA_INIT_COUNT
	.align		4
        /*003c*/ 	.byte	0x02, 0x4a
	.zero		1
	.zero		1


	//----- nvinfo : EIATTR_SYSCALL_OFFSETS
	.align		4
        /*0040*/ 	.byte	0x04, 0x46
        /*0042*/ 	.short	(.L_4618 - .L_4617)


	//   ....[0]....
.L_4617:
        /*0044*/ 	.word	0x00002640


	//   ....[1]....
        /*0048*/ 	.word	0x00003110


	//   ....[2]....
        /*004c*/ 	.word	0x00003fe0


	//   ....[3]....
        /*0050*/ 	.word	0x000067b0


	//   ....[4]....
        /*0054*/ 	.word	0x000071f0


	//   ....[5]....
        /*0058*/ 	.word	0x00007f90


	//   ....[6]....
        /*005c*/ 	.word	0x0000a850


	//   ....[7]....
        /*0060*/ 	.word	0x0000b290


	//   ....[8]....
        /*0064*/ 	.word	0x0000c030


	//   ....[9]....
        /*0068*/ 	.word	0x0000e910


	//   ....[10]....
        /*006c*/ 	.word	0x0000f350


	//   ....[11]....
        /*0070*/ 	.word	0x000100c0


	//----- nvinfo : EIATTR_EXIT_INSTR_OFFSETS
	.align		4
.L_4618:
        /*0074*/ 	.byte	0x04, 0x1c
        /*0076*/ 	.short	(.L_4620 - .L_4619)


	//   ....[0]....
.L_4619:
        /*0078*/ 	.word	0x0000c2f0


	//   ....[1]....
        /*007c*/ 	.word	0x0000f540


	//   ....[2]....
        /*0080*/ 	.word	0x0000f580


	//   ....[3]....
        /*0084*/ 	.word	0x0000f620


	//   ....[4]....
        /*0088*/ 	.word	0x0000f660


	//   ....[5]....
        /*008c*/ 	.word	0x0000f6a0


	//   ....[6]....
        /*0090*/ 	.word	0x0000f730


	//   ....[7]....
        /*0094*/ 	.word	0x0000f770


	//   ....[8]....
        /*0098*/ 	.word	0x0000f810


	//   ....[9]....
        /*009c*/ 	.word	0x0000f860


	//   ....[10]....
        /*00a0*/ 	.word	0x0000f8b0


	//   ....[11]....
        /*00a4*/ 	.word	0x0000f990


	//   ....[12]....
        /*00a8*/ 	.word	0x0000fb00


	//   ....[13]....
        /*00ac*/ 	.word	0x0000fc70


	//   ....[14]....
        /*00b0*/ 	.word	0x0000fdd0


	//   ....[15]....
        /*00b4*/ 	.word	0x0000fe10


	//   ....[16]....
        /*00b8*/ 	.word	0x0000fe50


	//   ....[17]....
        /*00bc*/ 	.word	0x0000ff00


	//   ....[18]....
        /*00c0*/ 	.word	0x0000ff60


	//   ....[19]....
        /*00c4*/ 	.word	0x000100d0


	//   ....[20]....
        /*00c8*/ 	.word	0x000101e0


	//   ....[21]....
        /*00cc*/ 	.word	0x00010320


	//   ....[22]....
        /*00d0*/ 	.word	0x00010340


	//----- nvinfo : EIATTR_MAX_THREADS
	.align		4
.L_4620:
        /*00d4*/ 	.byte	0x04, 0x05
        /*00d6*/ 	.short	(.L_4622 - .L_4621)
.L_4621:
        /*00d8*/ 	.word	0x00000080
        /*00dc*/ 	.word	0x00000001
        /*00e0*/ 	.word	0x00000001


	//----- nvinfo : EIATTR_CRS_STACK_SIZE
	.align		4
.L_4622:
        /*00e4*/ 	.byte	0x04, 0x1e
        /*00e6*/ 	.short	(.L_4624 - .L_4623)
.L_4623:
        /*00e8*/ 	.word	0x00000000


	//----- nvinfo : EIATTR_CBANK_PARAM_SIZE
	.align		4
.L_4624:
        /*00ec*/ 	.byte	0x03, 0x19
        /*00ee*/ 	.short	0x02a0


	//----- nvinfo : EIATTR_PARAM_CBANK
	.align		4
        /*00f0*/ 	.byte	0x04, 0x0a
        /*00f2*/ 	.short	(.L_4626 - .L_4625)
	.align		4
.L_4625:
        /*00f4*/ 	.word	index@(.nv.constant0._ZN2at6native18elementwise_kernelILi128ELi4EZNS0_15gpu_kernel_implIZNS0_43_GLOBAL__N__7cc8d1ed_10_Dropout_cu_0e96ed3819masked_scale_kernelIbN3c108BFloat16EfEEvRNS_6TensorERKS7_SA_T1_EUlS6_bE_EEvRNS_18TensorIteratorBaseERKT_EUliE_EEviSB_)
        /*00f8*/ 	.short	0x0380
        /*00fa*/ 	.short	0x02a0


	//----- nvinfo : EIATTR_SW_WAR
	.align		4
.L_4626:
        /*00fc*/ 	.byte	0x04, 0x36
        /*00fe*/ 	.short	(.L_4628 - .L_4627)
.L_4627:
        /*0100*/ 	.word	0x00000008
.L_4628:


//--------------------- .nv.info._ZN2at6native27unrolled_elementwise_kernelIZNS0_43_GLOBAL__N__7cc8d1ed_10_Dropout_cu_0e96ed3819masked_scale_kernelIbN3c108BFloat16EfEEvRNS_6TensorERKS6_S9_T1_EUlS5_bE_St5arrayIPcLm3EELi4E23TrivialOffsetCalculatorILi2EjESF_ILi1EjENS0_6memory12LoadWithCastILi2EEENSI_13StoreWithCastILi1EEEEEviT_T0_T2_T3_T4_T5_ --------------------------
	.section	.nv.info._ZN2at6native27unrolled_elementwise_kernelIZNS0_43_GLOBAL__N__7cc8d1ed_10_Dropout_cu_0e96ed3819masked_scale_kernelIbN3c108BFloat16EfEEvRNS_6TensorERKS6_S9_T1_EUlS5_bE_St5arrayIPcLm3EELi4E23TrivialOffsetCalculatorILi2EjESF_ILi1EjENS0_6memory12LoadWithCastILi2EEENSI_13StoreWithCastILi1EEEEEviT_T0_T2_T3_T4_T5_,"",@"SHT_CUDA_INFO"
	.sectionflags	@""
	.align	4


	//----- nvinfo : EIATTR_CUDA_API_VERSION
	.align		4
        /*0000*/ 	.byte	0x04, 0x37
        /*0002*/ 	.short	(.L_4630 - .L_4629)
.L_4629:
        /*0004*/ 	.word	0x00000082


	//----- nvinfo : EIATTR_KPARAM_INFO
	.align		4
.L_4630:
        /*0008*/ 	.byte	0x04, 0x17
        /*000a*/ 	.short	(.L_4632 - .L_4631)
.L_4631:
        /*000c*/ 	.word	0x00000000
        /*0010*/ 	.short	0x0006
        /*0012*/ 	.short	0x0040
        /*0014*/ 	.byte	0x00, 0xf0, 0x21, 0x00


	//----- nvinfo : EIATTR_KPARAM_INFO
	.align		4
.L_4632:
        /*0018*/ 	.byte	0x04, 0x17
        /*001a*/ 	.short	(.L_4634 - .L_4633)
.L_4633:
        /*001c*/ 	.word	0x00000000
        /*0020*/ 	.short	0x0005
        /*0022*/ 	.short	0x0034
        /*0024*/ 	.byte	0x00, 0xf0, 0x31, 0x00


	//----- nvinfo : EIATTR_KPARAM_INFO
	.align		4
.L_4634:
        /*0028*/ 	.byte	0x04, 0x17
        /*002a*/ 	.short	(.L_4636 - .L_4635)
.L_4635:
        /*002c*/ 	.word	0x00000000
        /*0030*/ 	.short	0x0004
        /*0032*/ 	.short	0x0031
        /*0034*/ 	.byte	0x00, 0xf0, 0x05, 0x00


	//----- nvinfo : EIATTR_KPARAM_INFO
	.align		4
.L_4636:
        /*0038*/ 	.byte	0x04, 0x17
        /*003a*/ 	.short	(.L_4638 - .L_4637)
.L_4637:
        /*003c*/ 	.word	0x00000000
        /*0040*/ 	.short	0x0003
        /*0042*/ 	.short	0x0030
        /*0044*/ 	.byte	0x00, 0xf0, 0x05, 0x00


	//----- nvinfo : EIATTR_KPARAM_INFO
	.align		4
.L_4638:
        /*0048*/ 	.byte	0x04, 0x17
        /*004a*/ 	.short	(.L_4640 - .L_4639)
.L_4639:
        /*004c*/ 	.word	0x00000000
        /*0050*/ 	.short	0x0002
        /*0052*/ 	.short	0x0018
        /*0054*/ 	.byte	0x00, 0xf0, 0x61, 0x00


	//----- nvinfo : EIATTR_KPARAM_INFO
	.align		4
.L_4640:
        /*0058*/ 	.byte	0x04, 0x17
        /*005a*/ 	.short	(.L_4642 - .L_4641)
.L_4641:
        /*005c*/ 	.word	0x00000000
        /*0060*/ 	.short	0x0001
        /*0062*/ 	.short	0x0008
        /*0064*/ 	.byte	0x00, 0xf0, 0x41, 0x00


	//----- nvinfo : EIATTR_KPARAM_INFO
	.align		4
.L_4642:
        /*0068*/ 	.byte	0x04, 0x17
        /*006a*/ 	.short	(.L_4644 - .L_4643)
.L_4643:
        /*006c*/ 	.word	0x00000000
        /*0070*/ 	.short	0x0000
        /*0072*/ 	.short	0x0000
        /*0074*/ 	.byte	0x00, 0xf0, 0x11, 0x00


	//----- nvinfo : EIATTR_SPARSE_MMA_MASK
	.align		4
.L_4644:
        /*0078*/ 	.byte	0x03, 0x50
        /*007a*/ 	.short	0x0000


	//----- nvinfo : EIATTR_MAXREG_COUNT
	.align		4
        /*007c*/ 	.byte	0x03, 0x1b
        /*007e*/ 	.short	0x00ff


	//----- nvinfo : EIATTR_EXTERNS
	.align		4
        /*0080*/ 	.byte	0x04, 0x0f
        /*0082*/ 	.short	(.L_4646 - .L_4645)


	//   ....[0]....
	.align		4
.L_4645:
        /*0084*/ 	.word	index@(__assertfail)


	//----- nvinfo : EIATTR_MERCURY_ISA_VERSION
	.align		4
.L_4646:
        /*0088*/ 	.byte	0x03, 0x5f
        /*008a*/ 	.short	0x0101


	//----- nvinfo : EIATTR_VRC_CTA_INIT_COUNT
	.align		4
        /*008c*/ 	.byte	0x02, 0x4a
	.zero		1
	.zero		1


	//----- nvinfo : EIATTR_SYSCALL_OFFSETS
	.align		4
        /*0090*/ 	.byte	0x04, 0x46
        /*0092*/ 	.short	(.L_4648 - .L_4647)


	//   ....[0]....
.L_4647:
        /*0094*/ 	.word	0x00001020


	//   ....[1]....
        /*0098*/ 	.word	0x00001b10


	//   ....[2]....
        /*009c*/ 	.word	0x00002c70


	//   ....[3]....
        /*00a0*/ 	.word	0x000036d0


	//   ....[4]....
        /*00a4*/ 	.word	0x00004800


	//   ....[5]....
        /*00a8*/ 	.word	0x00005270


	//   ....[6]....
        /*00ac*/ 	.word	0x000063a0


	//   ....[7]....
        /*00b0*/ 	.word	0x00006e10


	//   ....[8]....
        /*00b4*/ 	.word	0x00007fb0


	//   ....[9]....
        /*00b8*/ 	.word	0x00008e90


	//   ....[10]....
        /*00bc*/ 	.word	0x00009e10


	//   ....[11]....
        /*00c0*/ 	.word	0x0000ad90


	//----- nvinfo : EIATTR_EXIT_INSTR_OFFSETS
	.align		4
.L_4648:
        /*00c4*/ 	.byte	0x04, 0x1c
        /*00c6*/ 	.short	(.L_4650 - .L_4649)


	//   ....[0]....
.L_4649:
        /*00c8*/ 	.word	0x0000a0c0


	//   ....[1]....
        /*00cc*/ 	.word	0x0000a210


	//   ....[2]....
        /*00d0*/ 	.word	0x0000a250


	//   ....[3]....
        /*00d4*/ 	.word	0x0000a2f0


	//   ....[4]....
        /*00d8*/ 	.word	0x0000a330


	//   ....[5]....
        /*00dc*/ 	.word	0x0000a370


	//   ....[6]....
        /*00e0*/ 	.word	0x0000a400


	//   ....[7]....
        /*00e4*/ 	.word	0x0000a440


	//   ....[8]....
        /*00e8*/ 	.word	0x0000a4e0


	//   ....[9]....
        /*00ec*/ 	.word	0x0000a530


	//   ....[10]....
        /*00f0*/ 	.word	0x0000a580


	//   ....[11]....
        /*00f4*/ 	.word	0x0000a660


	//   ....[12]....
        /*00f8*/ 	.word	0x0000a7d0


	//   ....[13]....
        /*00fc*/ 	.word	0x0000a940


	//   ....[14]....
        /*0100*/ 	.word	0x0000aaa0


	//   ....[15]....
        /*0104*/ 	.word	0x0000aae0


	//   ....[16]....
        /*0108*/ 	.word	0x0000ab20


	//   ....[17]....
        /*010c*/ 	.word	0x0000abd0


	//   ....[18]....
        /*0110*/ 	.word	0x0000ac30


	//   ....[19]....
        /*0114*/ 	.word	0x0000ada0


	//   ....[20]....
        /*0118*/ 	.word	0x0000aeb0


	//   ....[21]....
        /*011c*/ 	.word	0x0000aff0


	//   ....[22]....
        /*0120*/ 	.word	0x0000b010


	//----- nvinfo : EIATTR_MAX_THREADS
	.align		4
.L_4650:
        /*0124*/ 	.byte	0x04, 0x05
        /*0126*/ 	.short	(.L_4652 - .L_4651)
.L_4651:
        /*0128*/ 	.word	0x00000080
        /*012c*/ 	.word	0x00000001
        /*0130*/ 	.word	0x00000001


	//----- nvinfo : EIATTR_CRS_STACK_SIZE
	.align		4
.L_4652:
        /*0134*/ 	.byte	0x04, 0x1e
        /*0136*/ 	.short	(.L_4654 - .L_4653)
.L_4653:
        /*0138*/ 	.word	0x00000000


	//----- nvinfo : EIATTR_CBANK_PARAM_SIZE
	.align		4
.L_4654:
        /*013c*/ 	.byte	0x03, 0x19
        /*013e*/ 	.short	0x0048


	//----- nvinfo : EIATTR_PARAM_CBANK
	.align		4
        /*0140*/ 	.byte	0x04, 0x0a
        /*0142*/ 	.short	(.L_4656 - .L_4655)
	.align		4
.L_4655:
        /*0144*/ 	.word	index@(.nv.constant0._ZN2at6native27unrolled_elementwise_kernelIZNS0_43_GLOBAL__N__7cc8d1ed_10_Dropout_cu_0e96ed3819masked_scale_kernelIbN3c108BFloat16EfEEvRNS_6TensorERKS6_S9_T1_EUlS5_bE_St5arrayIPcLm3EELi4E23TrivialOffsetCalculatorILi2EjESF_ILi1EjENS0_6memory12LoadWithCastILi2EEENSI_13StoreWithCastILi1EEEEEviT_T0_T2_T3_T4_T5_)
        /*0148*/ 	.short	0x0380
        /*014a*/ 	.short	0x0048


	//----- nvinfo : EIATTR_SW_WAR
	.align		4
.L_4656:
        /*014c*/ 	.byte	0x04, 0x36
        /*014e*/ 	.short	(.L_4658 - .L_4657)
.L_4657:
        /*0150*/ 	.word	0x00000008
.L_4658:


//--------------------- .nv.info._ZN2at6native18elementwise_kernelILi128ELi4EZNS0_22gpu_kernel_impl_nocastIZNS0_43_GLOBAL__N__7cc8d1ed_10_Dropout_cu_0e96ed3819masked_scale_kernelIbN3c108BFloat16EfEEvRNS_6TensorERKS7_SA_T1_EUlS6_bE_EEvRNS_18TensorIteratorBaseERKT_EUliE_EEviSB_ --------------------------
	.section	.nv.info._ZN2at6native18elementwise_kernelILi128ELi4EZNS0_22gpu_kernel_impl_nocastIZNS0_43_GLOBAL__N__7cc8d1ed_10_Dropout_cu_0e96ed3819masked_scale_kernelIbN3c108BFloat16EfEEvRNS_6TensorERKS7_SA_T1_EUlS6_bE_EEvRNS_18TensorIteratorBaseERKT_EUliE_EEviSB_,"",@"SHT_CUDA_INFO"
	.sectionflags	@""
	.align	4


	//----- nvinfo : EIATTR_CUDA_API_VERSION
	.align		4
        /*0000*/ 	.byte	0x04, 0x37
        /*0002*/ 	.short	(.L_4660 - .L_4659)
.L_4659:
        /*0004*/ 	.word	0x00000082


	//----- nvinfo : EIATTR_KPARAM_INFO
	.align		4
.L_4660:
        /*0008*/ 	.byte	0x04, 0x17
        /*000a*/ 	.short	(.L_4662 - .L_4661)
.L_4661:
        /*000c*/ 	.word	0x00000000
        /*0010*/ 	.short	0x0001
        /*0012*/ 	.short	0x0008
        /*0014*/ 	.byte	0x00, 0xf0, 0x41, 0x0a


	//----- nvinfo : EIATTR_KPARAM_INFO
	.align		4
.L_4662:
        /*0018*/ 	.byte	0x04, 0x17
        /*001a*/ 	.short	(.L_4664 - .L_4663)
.L_4663:
        /*001c*/ 	.word	0x00000000
        /*0020*/ 	.short	0x0000
        /*0022*/ 	.short	0x0000
        /*0024*/ 	.byte	0x00, 0xf0, 0x11, 0x00


	//----- nvinfo : EIATTR_SPARSE_MMA_MASK
	.align		4
.L_4664:
        /*0028*/ 	.byte	0x03, 0x50
        /*002a*/ 	.short	0x0000


	//----- nvinfo : EIATTR_MAXREG_COUNT
	.align		4
        /*002c*/ 	.byte	0x03, 0x1b
        /*002e*/ 	.short	0x0080


	//----- nvinfo : EIATTR_MERCURY_ISA_VERSION
	.align		4
        /*0030*/ 	.byte	0x03, 0x5f
        /*0032*/ 	.short	0x0101


	//----- nvinfo : EIATTR_VRC_CTA_INIT_COUNT
	.align		4
        /*0034*/ 	.byte	0x02, 0x4a
	.zero		1
	.zero		1


	//----- nvinfo : EIATTR_EXIT_INSTR_OFFSETS
	.align		4
        /*0038*/ 	.byte	0x04, 0x1c
        /*003a*/ 	.short	(.L_4666 - .L_4665)


	//   ....[0]....
.L_4665:
        /*003c*/ 	.word	0x00000420


	//   ....[1]....
        /*0040*/ 	.word	0x00000500


	//   ....[2]....
        /*0044*/ 	.word	0x00004b00


	//   ....[3]....
        /*0048*/ 	.word	0x000061f0


	//----- nvinfo : EIATTR_MAX_THREADS
	.align		4
.L_4666:
        /*004c*/ 	.byte	0x04, 0x05
        /*004e*/ 	.short	(.L_4668 - .L_4667)
.L_4667:
        /*0050*/ 	.word	0x00000080
        /*0054*/ 	.word	0x00000001
        /*0058*/ 	.word	0x00000001


	//----- nvinfo : EIATTR_CRS_STACK_SIZE
	.align		4
.L_4668:
        /*005c*/ 	.byte	0x04, 0x1e
        /*005e*/ 	.short	(.L_4670 - .L_4669)
.L_4669:
        /*0060*/ 	.word	0x00000000


	//----- nvinfo : EIATTR_CBANK_PARAM_SIZE
	.align		4
.L_4670:
        /*0064*/ 	.byte	0x03, 0x19
        /*0066*/ 	.short	0x0298


	//----- nvinfo : EIATTR_PARAM_CBANK
	.align		4
        /*0068*/ 	.byte	0x04, 0x0a
        /*006a*/ 	.short	(.L_4672 - .L_4671)
	.align		4
.L_4671:
        /*006c*/ 	.word	index@(.nv.constant0._ZN2at6native18elementwise_kernelILi128ELi4EZNS0_22gpu_kernel_impl_nocastIZNS0_43_GLOBAL__N__7cc8d1ed_10_Dropout_cu_0e96ed3819masked_scale_kernelIbN3c108BFloat16EfEEvRNS_6TensorERKS7_SA_T1_EUlS6_bE_EEvRNS_18TensorIteratorBaseERKT_EUliE_EEviSB_)
        /*0070*/ 	.short	0x0380
        /*0072*/ 	.short	0x0298


	//----- nvinfo : EIATTR_SW_WAR
	.align		4
.L_4672:
        /*0074*/ 	.byte	0x04, 0x36
        /*0076*/ 	.short	(.L_4674 - .L_4673)
.L_4673:
        /*0078*/ 	.word	0x00000008
.L_4674:


//--------------------- .nv.info._ZN2at6native27unrolled_elementwise_kernelIZNS0_43_GLOBAL__N__7cc8d1ed_10_Dropout_cu_0e96ed3819masked_scale_kernelIbN3c108BFloat16EfEEvRNS_6TensorERKS6_S9_T1_EUlS5_bE_St5arrayIPcLm3EELi4E23TrivialOffsetCalculatorILi2EjESF_ILi1EjENS0_6memory15LoadWithoutCastENSI_16StoreWithoutCastEEEviT_T0_T2_T3_T4_T5_ --------------------------
	.section	.nv.info._ZN2at6native27unrolled_elementwise_kernelIZNS0_43_GLOBAL__N__7cc8d1ed_10_Dropout_cu_0e96ed3819masked_scale_kernelIbN3c108BFloat16EfEEvRNS_6TensorERKS6_S9_T1_EUlS5_bE_St5arrayIPcLm3EELi4E23TrivialOffsetCalculatorILi2EjESF_ILi1EjENS0_6memory15LoadWithoutCastENSI_16StoreWithoutCastEEEviT_T0_T2_T3_T4_T5_,"",@"SHT_CUDA_INFO"
	.sectionflags	@""
	.align	4


	//----- nvinfo : EIATTR_CUDA_API_VERSION
	.align		4
        /*0000*/ 	.byte	0x04, 0x37
        /*0002*/ 	.short	(.L_4676 - .L_4675)
.L_4675:
        /*0004*/ 	.word	0x00000082


	//----- nvinfo : EIATTR_KPARAM_INFO
	.align		4
.L_4676:
        /*0008*/ 	.byte	0x04, 0x17
        /*000a*/ 	.short	(.L_4678 - .L_4677)
.L_4677:
        /*000c*/ 	.word	0x00000000
        /*0010*/ 	.short	0x0006
        /*0012*/ 	.short	0x0033
        /*0014*/ 	.byte	0x00, 0xf0, 0x05, 0x00


	//----- nvinfo : EIATTR_KPARAM_INFO
	.align		4
.L_4678:
        /*0018*/ 	.byte	0x04, 0x17
        /*001a*/ 	.short	(.L_4680 - .L_4679)
.L_4679:
        /*001c*/ 	.word	0x00000000
        /*0020*/ 	.short	0x0005
        /*0022*/ 	.short	0x0032
        /*0024*/ 	.byte	0x00, 0xf0, 0x05, 0x00


	//----- nvinfo : EIATTR_KPARAM_INFO
	.align		4
.L_4680:
        /*0028*/ 	.byte	0x04, 0x17
        /*002a*/ 	.short	(.L_4682 - .L_4681)
.L_4681:
        /*002c*/ 	.word	0x00000000
        /*0030*/ 	.short	0x0004
        /*0032*/ 	.short	0x0031
        /*0034*/ 	.byte	0x00, 0xf0, 0x05, 0x00


	//----- nvinfo : EIATTR_KPARAM_INFO
	.align		4
.L_4682:
        /*0038*/ 	.byte	0x04, 0x17
        /*003a*/ 	.short	(.L_4684 - .L_4683)
.L_4683:
        /*003c*/ 	.word	0x00000000
        /*0040*/ 	.short	0x0003
        /*0042*/ 	.short	0x0030
        /*0044*/ 	.byte	0x00, 0xf0, 0x05, 0x00


	//----- nvinfo : EIATTR_KPARAM_INFO
	.align		4
.L_4684:
        /*0048*/ 	.byte	0x04, 0x17
        /*004a*/ 	.short	(.L_4686 - .L_4685)
.L_4685:
        /*004c*/ 	.word	0x00000000
        /*0050*/ 	.short	0x0002
        /*0052*/ 	.short	0x0018
        /*0054*/ 	.byte	0x00, 0xf0, 0x61, 0x00


	//----- nvinfo : EIATTR_KPARAM_INFO
	.align		4
.L_4686:
        /*0058*/ 	.byte	0x04, 0x17
        /*005a*/ 	.short	(.L_4688 - .L_4687)
.L_4687:
        /*005c*/ 	.word	0x00000000
        /*0060*/ 	.short	0x0001
        /*0062*/ 	.short	0x0008
        /*0064*/ 	.byte	0x00, 0xf0, 0x41, 0x00


	//----- nvinfo : EIATTR_KPARAM_INFO
	.align		4
.L_4688:
        /*0068*/ 	.byte	0x04, 0x17
        /*006a*/ 	.short	(.L_4690 - .L_4689)
.L_4689:
        /*006c*/ 	.word	0x00000000
        /*0070*/ 	.short	0x0000
        /*0072*/ 	.short	0x0000
        /*0074*/ 	.byte	0x00, 0xf0, 0x11, 0x00


	//----- nvinfo : EIATTR_SPARSE_MMA_MASK
	.align		4
.L_4690:
        /*0078*/ 	.byte	0x03, 0x50
        /*007a*/ 	.short	0x0000


	//----- nvinfo : EIATTR_MAXREG_COUNT
	.align		4
        /*007c*/ 	.byte	0x03, 0x1b
        /*007e*/ 	.short	0x00ff


	//----- nvinfo : EIATTR_MERCURY_ISA_VERSION
	.align		4
        /*0080*/ 	.byte	0x03, 0x5f
        /*0082*/ 	.short	0x0101


	//----- nvinfo : EIATTR_VRC_CTA_INIT_COUNT
	.align		4
        /*0084*/ 	.byte	0x02, 0x4a
	.zero		1
	.zero		1


	//----- nvinfo : EIATTR_EXIT_INSTR_OFFSETS
	.align		4
        /*0088*/ 	.byte	0x04, 0x1c
        /*008a*/ 	.short	(.L_4692 - .L_4691)


	//   ....[0]....
.L_4691:
        /*008c*/ 	.word	0x00000680


	//   ....[1]....
        /*0090*/ 	.word	0x00000720


	//----- nvinfo : EIATTR_MAX_THREADS
	.align		4
.L_4692:
        /*0094*/ 	.byte	0x04, 0x05
        /*0096*/ 	.short	(.L_4694 - .L_4693)
.L_4693:
        /*0098*/ 	.word	0x00000080
        /*009c*/ 	.word	0x00000001
        /*00a0*/ 	.word	0x00000001


	//----- nvinfo : EIATTR_CRS_STACK_SIZE
	.align		4
.L_4694:
        /*00a4*/ 	.byte	0x04, 0x1e
        /*00a6*/ 	.short	(.L_4696 - .L_4695)
.L_4695:
        /*00a8*/ 	.word	0x00000000


	//----- nvinfo : EIATTR_CBANK_PARAM_SIZE
	.align		4
.L_4696:
        /*00ac*/ 	.byte	0x03, 0x19
        /*00ae*/ 	.short	0x0034


	//----- nvinfo : EIATTR_PARAM_CBANK
	.align		4
        /*00b0*/ 	.byte	0x04, 0x0a
        /*00b2*/ 	.short	(.L_4698 - .L_4697)
	.align		4
.L_4697:
        /*00b4*/ 	.word	index@(.nv.constant0._ZN2at6native27unrolled_elementwise_kernelIZNS0_43_GLOBAL__N__7cc8d1ed_10_Dropout_cu_0e96ed3819masked_scale_kernelIbN3c108BFloat16EfEEvRNS_6TensorERKS6_S9_T1_EUlS5_bE_St5arrayIPcLm3EELi4E23TrivialOffsetCalculatorILi2EjESF_ILi1EjENS0_6memory15LoadWithoutCastENSI_16StoreWithoutCastEEEviT_T0_T2_T3_T4_T5_)
        /*00b8*/ 	.short	0x0380
        /*00ba*/ 	.short	0x0034


	//----- nvinfo : EIATTR_SW_WAR
	.align		4
.L_4698:
        /*00bc*/ 	.byte	0x04, 0x36
        /*00be*/ 	.short	(.L_4700 - .L_4699)
.L_4699:
        /*00c0*/ 	.word	0x00000008
.L_4700:


//--------------------- .nv.info._ZN2at6native29vectorized_elementwise_kernelILi2EZNS0_43_GLOBAL__N__7cc8d1ed_10_Dropout_cu_0e96ed3819masked_scale_kernelIbN3c108BFloat16EfEEvRNS_6TensorERKS6_S9_T1_EUlS5_bE_St5arrayIPcLm3EEEEviT0_SA_ --------------------------
	.section	.nv.info._ZN2at6native29vectorized_elementwise_kernelILi2EZNS0_43_GLOBAL__N__7cc8d1ed_10_Dropout_cu_0e96ed3819masked_scale_kernelIbN3c108BFloat16EfEEvRNS_6TensorERKS6_S9_T1_EUlS5_bE_St5arrayIPcLm3EEEEviT0_SA_,"",@"SHT_CUDA_INFO"
	.sectionflags	@""
	.align	4


	//----- nvinfo : EIATTR_CUDA_API_VERSION
	.align		4
        /*0000*/ 	.byte	0x04, 0x37
        /*0002*/ 	.short	(.L_4702 - .L_4701)
.L_4701:
        /*0004*/ 	.word	0x00000082


	//----- nvinfo : EIATTR_KPARAM_INFO
	.align		4
.L_4702:
        /*0008*/ 	.byte	0x04, 0x17
        /*000a*/ 	.short	(.L_4704 - .L_4703)
.L_4703:
        /*000c*/ 	.word	0x00000000
        /*0010*/ 	.short	0x0002
        /*0012*/ 	.short	0x0018
        /*0014*/ 	.byte	0x00, 0xf0, 0x61, 0x00


	//----- nvinfo : EIATTR_KPARAM_INFO
	.align		4
.L_4704:
        /*0018*/ 	.byte	0x04, 0x17
        /*001a*/ 	.short	(.L_4706 - .L_4705)
.L_4705:
        /*001c*/ 	.word	0x00000000
        /*0020*/ 	.short	0x0001
        /*0022*/ 	.short	0x0008
        /*0024*/ 	.byte	0x00, 0xf0, 0x41, 0x00


	//----- nvinfo : EIATTR_KPARAM_INFO
	.align		4
.L_4706:
        /*0028*/ 	.byte	0x04, 0x17
        /*002a*/ 	.short	(.L_4708 - .L_4707)
.L_4707:
        /*002c*/ 	.word	0x00000000
        /*0030*/ 	.short	0x0000
        /*0032*/ 	.short	0x0000
        /*0034*/ 	.byte	0x00, 0xf0, 0x11, 0x00


	//----- nvinfo : EIATTR_SPARSE_MMA_MASK
	.align		4
.L_4708:
        /*0038*/ 	.byte	0x03, 0x50
        /*003a*/ 	.short	0x0000


	//----- nvinfo : EIATTR_MAXREG_COUNT
	.align		4
        /*003c*/ 	.byte	0x03, 0x1b
        /*003e*/ 	.short	0x00ff


	//----- nvinfo : EIATTR_MERCURY_ISA_VERSION
	.align		4
        /*0040*/ 	.byte	0x03, 0x5f
        /*0042*/ 	.short	0x0101


	//----- nvinfo : EIATTR_VRC_CTA_INIT_COUNT
	.align		4
        /*0044*/ 	.byte	0x02, 0x4a
	.zero		1
	.zero		1


	//----- nvinfo : EIATTR_EXIT_INSTR_OFFSETS
	.align		4
        /*0048*/ 	.byte	0x04, 0x1c
        /*004a*/ 	.short	(.L_4710 - .L_4709)


	//   ....[0]....
.L_4709:
        /*004c*/ 	.word	0x00000e60


	//   ....[1]....
        /*0050*/ 	.word	0x00000eb0


	//   ....[2]....
        /*0054*/ 	.word	0x000013c0


	//----- nvinfo : EIATTR_MAX_THREADS
	.align		4
.L_4710:
        /*0058*/ 	.byte	0x04, 0x05
        /*005a*/ 	.short	(.L_4712 - .L_4711)
.L_4711:
        /*005c*/ 	.word	0x00000080
        /*0060*/ 	.word	0x00000001
        /*0064*/ 	.word	0x00000001


	//----- nvinfo : EIATTR_CRS_STACK_SIZE
	.align		4
.L_4712:
        /*0068*/ 	.byte	0x04, 0x1e
        /*006a*/ 	.short	(.L_4714 - .L_4713)
.L_4713:
        /*006c*/ 	.word	0x00000000


	//----- nvinfo : EIATTR_CBANK_PARAM_SIZE
	.align		4
.L_4714:
        /*0070*/ 	.byte	0x03, 0x19
        /*0072*/ 	.short	0x0030


	//----- nvinfo : EIATTR_PARAM_CBANK
	.align		4
        /*0074*/ 	.byte	0x04, 0x0a
        /*0076*/ 	.short	(.L_4716 - .L_4715)
	.align		4
.L_4715:
        /*0078*/ 	.word	index@(.nv.constant0._ZN2at6native29vectorized_elementwise_kernelILi2EZNS0_43_GLOBAL__N__7cc8d1ed_10_Dropout_cu_0e96ed3819masked_scale_kernelIbN3c108BFloat16EfEEvRNS_6TensorERKS6_S9_T1_EUlS5_bE_St5arrayIPcLm3EEEEviT0_SA_)
        /*007c*/ 	.short	0x0380
        /*007e*/ 	.short	0x0030


	//----- nvinfo : EIATTR_SW_WAR
	.align		4
.L_4716:
        /*0080*/ 	.byte	0x04, 0x36
        /*0082*/ 	.short	(.L_4718 - .L_4717)
.L_4717:
        /*0084*/ 	.word	0x00000008
.L_4718:


//--------------------- .nv.info._ZN2at6native29vectorized_elementwise_kernelILi4EZNS0_43_GLOBAL__N__7cc8d1ed_10_Dropout_cu_0e96ed3819masked_scale_kernelIbN3c108BFloat16EfEEvRNS_6TensorERKS6_S9_T1_EUlS5_bE_St5arrayIPcLm3EEEEviT0_SA_ --------------------------
	.section	.nv.info._ZN2at6native29vectorized_elementwise_kernelILi4EZNS0_43_GLOBAL__N__7cc8d1ed_10_Dropout_cu_0e96ed3819masked_scale_kernelIbN3c108BFloat16EfEEvRNS_6TensorERKS6_S9_T1_EUlS5_bE_St5arrayIPcLm3EEEEviT0_SA_,"",@"SHT_CUDA_INFO"
	.sectionflags	@""
	.align	4


	//----- nvinfo : EIATTR_CUDA_API_VERSION
	.align		4
        /*0000*/ 	.byte	0x04, 0x37
        /*0002*/ 	.short	(.L_4720 - .L_4719)
.L_4719:
        /*0004*/ 	.word	0x00000082


	//----- nvinfo : EIATTR_KPARAM_INFO
	.align		4
.L_4720:
        /*0008*/ 	.byte	0x04, 0x17
        /*000a*/ 	.short	(.L_4722 - .L_4721)
.L_4721:
        /*000c*/ 	.word	0x00000000
        /*0010*/ 	.short	0x0002
        /*0012*/ 	.short	0x0018
        /*0014*/ 	.byte	0x00, 0xf0, 0x61, 0x00


	//----- nvinfo : EIATTR_KPARAM_INFO
	.align		4
.L_4722:
        /*0018*/ 	.byte	0x04, 0x17
        /*001a*/ 	.short	(.L_4724 - .L_4723)
.L_4723:
        /*001c*/ 	.word	0x00000000
        /*0020*/ 	.short	0x0001
        /*0022*/ 	.short	0x0008
        /*0024*/ 	.byte	0x00, 0xf0, 0x41, 0x00


	//----- nvinfo : EIATTR_KPARAM_INFO
	.align		4
.L_4724:
        /*0028*/ 	.byte	0x04, 0x17
        /*002a*/ 	.short	(.L_4726 - .L_4725)
.L_4725:
        /*002c*/ 	.word	0x00000000
        /*0030*/ 	.short	0x0000
        /*0032*/ 	.short	0x0000
        /*0034*/ 	.byte	0x00, 0xf0, 0x11, 0x00


	//----- nvinfo : EIATTR_SPARSE_MMA_MASK
	.align		4
.L_4726:
        /*0038*/ 	.byte	0x03, 0x50
        /*003a*/ 	.short	0x0000


	//----- nvinfo : EIATTR_MAXREG_COUNT
	.align		4
        /*003c*/ 	.byte	0x03, 0x1b
        /*003e*/ 	.short	0x00ff


	//----- nvinfo : EIATTR_MERCURY_ISA_VERSION
	.align		4
        /*0040*/ 	.byte	0x03, 0x5f
        /*0042*/ 	.short	0x0101


	//----- nvinfo : EIATTR_VRC_CTA_INIT_COUNT
	.align		4
        /*0044*/ 	.byte	0x02, 0x4a
	.zero		1
	.zero		1


	//----- nvinfo : EIATTR_EXIT_INSTR_OFFSETS
	.align		4
        /*0048*/ 	.byte	0x04, 0x1c
        /*004a*/ 	.short	(.L_4728 - .L_4727)


	//   ....[0]....
.L_4727:
        /*004c*/ 	.word	0x00000e60


	//   ....[1]....
        /*0050*/ 	.word	0x00000eb0


	//   ....[2]....
        /*0054*/ 	.word	0x00001360


	//----- nvinfo : EIATTR_MAX_THREADS
	.align		4
.L_4728:
        /*0058*/ 	.byte	0x04, 0x05
        /*005a*/ 	.short	(.L_4730 - .L_4729)
.L_4729:
        /*005c*/ 	.word	0x00000080
        /*0060*/ 	.word	0x00000001
        /*0064*/ 	.word	0x00000001


	//----- nvinfo : EIATTR_CRS_STACK_SIZE
	.align		4
.L_4730:
        /*0068*/ 	.byte	0x04, 0x1e
        /*006a*/ 	.short	(.L_4732 - .L_4731)
.L_4731:
        /*006c*/ 	.word	0x00000000


	//----- nvinfo : EIATTR_CBANK_PARAM_SIZE
	.align		4
.L_4732:
        /*0070*/ 	.byte	0x03, 0x19
        /*0072*/ 	.short	0x0030


	//----- nvinfo : EIATTR_PARAM_CBANK
	.align		4
        /*0074*/ 	.byte	0x04, 0x0a
        /*0076*/ 	.short	(.L_4734 - .L_4733)
	.align		4
.L_4733:
        /*0078*/ 	.word	index@(.nv.constant0._ZN2at6native29vectorized_elementwise_kernelILi4EZNS0_43_GLOBAL__N__7cc8d1ed_10_Dropout_cu_0e96ed3819masked_scale_kernelIbN3c108BFloat16EfEEvRNS_6TensorERKS6_S9_T1_EUlS5_bE_St5arrayIPcLm3EEEEviT0_SA_)
        /*007c*/ 	.short	0x0380
        /*007e*/ 	.short	0x0030


	//----- nvinfo : EIATTR_SW_WAR
	.align		4
.L_4734:
        /*0080*/ 	.byte	0x04, 0x36
        /*0082*/ 	.short	(.L_4736 - .L_4735)
.L_4735:
        /*0084*/ 	.word	0x00000008
.L_4736:


//--------------------- .nv.info._ZN2at6native29vectorized_elementwise_kernelILi8EZNS0_43_GLOBAL__N__7cc8d1ed_10_Dropout_cu_0e96ed3819masked_scale_kernelIbN3c108BFloat16EfEEvRNS_6TensorERKS6_S9_T1_EUlS5_bE_St5arrayIPcLm3EEEEviT0_SA_ --------------------------
	.section	.nv.info._ZN2at6native29vectorized_elementwise_kernelILi8EZNS0_43_GLOBAL__N__7cc8d1ed_10_Dropout_cu_0e96ed3819masked_scale_kernelIbN3c108BFloat16EfEEvRNS_6TensorERKS6_S9_T1_EUlS5_bE_St5arrayIPcLm3EEEEviT0_SA_,"",@"SHT_CUDA_INFO"
	.sectionflags	@""
	.align	4


	//----- nvinfo : EIATTR_CUDA_API_VERSION
	.align		4
        /*0000*/ 	.byte	0x04, 0x37
        /*0002*/ 	.short	(.L_4738 - .L_4737)
.L_4737:
        /*0004*/ 	.word	0x00000082


	//----- nvinfo : EIATTR_KPARAM_INFO
	.align		4
.L_4738:
        /*0008*/ 	.byte	0x04, 0x17
        /*000a*/ 	.short	(.L_4740 - .L_4739)
.L_4739:
        /*000c*/ 	.word	0x00000000
        /*0010*/ 	.short	0x0002
        /*0012*/ 	.short	0x0018
        /*0014*/ 	.byte	0x00, 0xf0, 0x61, 0x00


	//----- nvinfo : EIATTR_KPARAM_INFO
	.align		4
.L_4740:
        /*0018*/ 	.byte	0x04, 0x17
        /*001a*/ 	.short	(.L_4742 - .L_4741)
.L_4741:
        /*001c*/ 	.word	0x00000000
        /*0020*/ 	.short	0x0001
        /*0022*/ 	.short	0x0008
        /*0024*/ 	.byte	0x00, 0xf0, 0x41, 0x00


	//----- nvinfo : EIATTR_KPARAM_INFO
	.align		4
.L_4742:
        /*0028*/ 	.byte	0x04, 0x17
        /*002a*/ 	.short	(.L_4744 - .L_4743)
.L_4743:
        /*002c*/ 	.word	0x00000000
        /*0030*/ 	.short	0x0000
        /*0032*/ 	.short	0x0000
        /*0034*/ 	.byte	0x00, 0xf0, 0x11, 0x00


	//----- nvinfo : EIATTR_SPARSE_MMA_MASK
	.align		4
.L_4744:
        /*0038*/ 	.byte	0x03, 0x50
        /*003a*/ 	.short	0x0000


	//----- nvinfo : EIATTR_MAXREG_COUNT
	.align		4
        /*003c*/ 	.byte	0x03, 0x1b
        /*003e*/ 	.short	0x00ff


	//----- nvinfo : EIATTR_MERCURY_ISA_VERSION
	.align		4
        /*0040*/ 	.byte	0x03, 0x5f
        /*0042*/ 	.short	0x0101


	//----- nvinfo : EIATTR_VRC_CTA_INIT_COUNT
	.align		4
        /*0044*/ 	.byte	0x02, 0x4a
	.zero		1
	.zero		1


	//----- nvinfo : EIATTR_EXIT_INSTR_OFFSETS
	.align		4
        /*0048*/ 	.byte	0x04, 0x1c
        /*004a*/ 	.short	(.L_4746 - .L_4745)


	//   ....[0]....
.L_4745:
        /*004c*/ 	.word	0x00000e60


	//   ....[1]....
        /*0050*/ 	.word	0x00000eb0


	//   ....[2]....
        /*0054*/ 	.word	0x00001330


	//----- nvinfo : EIATTR_MAX_THREADS
	.align		4
.L_4746:
        /*0058*/ 	.byte	0x04, 0x05
        /*005a*/ 	.short	(.L_4748 - .L_4747)
.L_4747:
        /*005c*/ 	.word	0x00000080
        /*0060*/ 	.word	0x00000001
        /*0064*/ 	.word	0x00000001


	//----- nvinfo : EIATTR_CRS_STACK_SIZE
	.align		4
.L_4748:
        /*0068*/ 	.byte	0x04, 0x1e
        /*006a*/ 	.short	(.L_4750 - .L_4749)
.L_4749:
        /*006c*/ 	.word	0x00000000


	//----- nvinfo : EIATTR_CBANK_PARAM_SIZE
	.align		4
.L_4750:
        /*0070*/ 	.byte	0x03, 0x19
        /*0072*/ 	.short	0x0030


	//----- nvinfo : EIATTR_PARAM_CBANK
	.align		4
        /*0074*/ 	.byte	0x04, 0x0a
        /*0076*/ 	.short	(.L_4752 - .L_4751)
	.align		4
.L_4751:
        /*0078*/ 	.word	index@(.nv.constant0._ZN2at6native29vectorized_elementwise_kernelILi8EZNS0_43_GLOBAL__N__7cc8d1ed_10_Dropout_cu_0e96ed3819masked_scale_kernelIbN3c108BFloat16EfEEvRNS_6TensorERKS6_S9_T1_EUlS5_bE_St5arrayIPcLm3EEEEviT0_SA_)
        /*007c*/ 	.short	0x0380
        /*007e*/ 	.short	0x0030


	//----- nvinfo : EIATTR_SW_WAR
	.align		4
.L_4752:
        /*0080*/ 	.byte	0x04, 0x36
        /*0082*/ 	.short	(.L_4754 - .L_4753)
.L_4753:
        /*0084*/ 	.word	0x00000008
.L_4754:


//--------------------- .nv.info._ZN2at6native18elementwise_kernelILi128ELi4EZNS0_15gpu_kernel_implIZNS0_43_GLOBAL__N__7cc8d1ed_10_Dropout_cu_0e96ed3819masked_scale_kernelIbN3c104HalfEfEEvRNS_6TensorERKS7_SA_T1_EUlS6_bE_EEvRNS_18TensorIteratorBaseERKT_EUliE_EEviSB_ --------------------------
	.section	.nv.info._ZN2at6native18elementwise_kernelILi128ELi4EZNS0_15gpu_kernel_implIZNS0_43_GLOBAL__N__7cc8d1ed_10_Dropout_cu_0e96ed3819masked_scale_kernelIbN3c104HalfEfEEvRNS_6TensorERKS7_SA_T1_EUlS6_bE_EEvRNS_18TensorIteratorBaseERKT_EUliE_EEviSB_,"",@"SHT_CUDA_INFO"
	.sectionflags	@""
	.align	4


	//----- nvinfo : EIATTR_CUDA_API_VERSION
	.align		4
        /*0000*/ 	.byte	0x04, 0x37
        /*0002*/ 	.short	(.L_4756 - .L_4755)
.L_4755:
        /*0004*/ 	.word	0x00000082


	//----- nvinfo : EIATTR_KPARAM_INFO
	.align		4
.L_4756:
        /*0008*/ 	.byte	0x04, 0x17
        /*000a*/ 	.short	(.L_4758 - .L_4757)
.L_4757:
        /*000c*/ 	.word	0x00000000
        /*0010*/ 	.short	0x0001
        /*0012*/ 	.short	0x0008
        /*0014*/ 	.byte	0x00, 0xf0, 0x61, 0x0a


	//----- nvinfo : EIATTR_KPARAM_INFO
	.align		4
.L_4758:
        /*0018*/ 	.byte	0x04, 0x17
        /*001a*/ 	.short	(.L_4760 - .L_4759)
.L_4759:
        /*001c*/ 	.word	0x00000000
        /*0020*/ 	.short	0x0000
        /*0022*/ 	.short	0x0000
        /*0024*/ 	.byte	0x00, 0xf0, 0x11, 0x00


	//----- nvinfo : EIATTR_SPARSE_MMA_MASK
	.align		4
.L_4760:
        /*0028*/ 	.byte	0x03, 0x50
        /*002a*/ 	.short	0x0000


	//----- nvinfo : EIATTR_MAXREG_COUNT
	.align		4
        /*002c*/ 	.byte	0x03, 0x1b
        /*002e*/ 	.short	0x0080


	//----- nvinfo : EIATTR_EXTERNS
	.align		4
        /*0030*/ 	.byte	0x04, 0x0f
        /*0032*/ 	.short	(.L_4762 - .L_4761)


	//   ....[0]....
	.align		4
.L_4761:
        /*0034*/ 	.word	index@(__assertfail)


	//----- nvinfo : EIATTR_MERCURY_ISA_VERSION
	.align		4
.L_4762:
        /*0038*/ 	.byte	0x03, 0x5f
        /*003a*/ 	.short	0x0101


	//----- nvinfo : EIATTR_VRC_CTA_INIT_COUNT
	.align		4
        /*003c*/ 	.byte	0x02, 0x4a
	.zero		1
	.zero		1


	//----- nvinfo : EIATTR_SYSCALL_OFFSETS
	.align		4
        /*0040*/ 	.byte	0x04, 0x46
        /*0042*/ 	.short	(.L_4764 - .L_4763)


	//   ....[0]....
.L_4763:
        /*0044*/ 	.word	0x00002610


	//   ....[1]....
        /*0048*/ 	.word	0x000030e0


	//   ....[2]....
        /*004c*/ 	.word	0x00003fb0


	//   ....[3]....
        /*0050*/ 	.word	0x00006750


	//   ....[4]....
        /*0054*/ 	.word	0x00007190


	//   ....[5]....
        /*0058*/ 	.word	0x00007f10


	//   ....[6]....
        /*005c*/ 	.word	0x0000a7c0


	//   ....[7]....
        /*0060*/ 	.word	0x0000b200


	//   ....[8]....
        /*0064*/ 	.word	0x0000bf80


	//   ....[9]....
        /*0068*/ 	.word	0x0000e850


	//   ....[10]....
        /*006c*/ 	.word	0x0000f290


	//   ....[11]....
        /*0070*/ 	.word	0x0000ffe0


	//----- nvinfo : EIATTR_EXIT_INSTR_OFFSETS
	.align		4
.L_4764:
        /*0074*/ 	.byte	0x04, 0x1c
        /*0076*/ 	.short	(.L_4766 - .L_4765)


	//   ....[0]....
.L_4765:
        /*0078*/ 	.word	0x0000c260


	//   ....[1]....
        /*007c*/ 	.word	0x0000f480


	//   ....[2]....
        /*0080*/ 	.word	0x0000f4c0


	//   ....[3]....
        /*0084*/ 	.word	0x0000f560


	//   ....[4]....
        /*0088*/ 	.word	0x0000f5a0


	//   ....[5]....
        /*008c*/ 	.word	0x0000f5e0


	//   ....[6]....
        /*0090*/ 	.word	0x0000f670


	//   ....[7]....
        /*0094*/ 	.word	0x0000f690


	//   ....[8]....
        /*0098*/ 	.word	0x0000f730


	//   ....[9]....
        /*009c*/ 	.word	0x0000f780


	//   ....[10]....
        /*00a0*/ 	.word	0x0000f7d0


	//   ....[11]....
        /*00a4*/ 	.word	0x0000f8b0


	//   ....[12]....
        /*00a8*/ 	.word	0x0000fa20


	//   ....[13]....
        /*00ac*/ 	.word	0x0000fb90


	//   ....[14]....
        /*00b0*/ 	.word	0x0000fcf0


	//   ....[15]....
        /*00b4*/ 	.word	0x0000fd30


	//   ....[16]....
        /*00b8*/ 	.word	0x0000fd70


	//   ....[17]....
        /*00bc*/ 	.word	0x0000fe20


	//   ....[18]....
        /*00c0*/ 	.word	0x0000fe80


	//   ....[19]....
        /*00c4*/ 	.word	0x0000fff0


	//   ....[20]....
        /*00c8*/ 	.word	0x00010100


	//   ....[21]....
        /*00cc*/ 	.word	0x00010240


	//   ....[22]....
        /*00d0*/ 	.word	0x00010280


	//----- nvinfo : EIATTR_MAX_THREADS
	.align		4
.L_4766:
        /*00d4*/ 	.byte	0x04, 0x05
        /*00d6*/ 	.short	(.L_4768 - .L_4767)
.L_4767:
        /*00d8*/ 	.word	0x00000080
        /*00dc*/ 	.word	0x00000001
        /*00e0*/ 	.word	0x00000001


	//----- nvinfo : EIATTR_CRS_STACK_SIZE
	.align		4
.L_4768:
        /*00e4*/ 	.byte	0x04, 0x1e
        /*00e6*/ 	.short	(.L_4770 - .L_4769)
.L_4769:
        /*00e8*/ 	.word	0x00000000


	//----- nvinfo : EIATTR_CBANK_PARAM_SIZE
	.align		4
.L_4770:
        /*00ec*/ 	.byte	0x03, 0x19
        /*00ee*/ 	.short	0x02a0


	//----- nvinfo : EIATTR_PARAM_CBANK
	.align		4
        /*00f0*/ 	.byte	0x04, 0x0a
        /*00f2*/ 	.short	(.L_4772 - .L_4771)
	.align		4
.L_4771:
        /*00f4*/ 	.word	index@(.nv.constant0._ZN2at6native18elementwise_kernelILi128ELi4EZNS0_15gpu_kernel_implIZNS0_43_GLOBAL__N__7cc8d1ed_10_Dropout_cu_0e96ed3819masked_scale_kernelIbN3c104HalfEfEEvRNS_6TensorERKS7_SA_T1_EUlS6_bE_EEvRNS_18TensorIteratorBaseERKT_EUliE_EEviSB_)
        /*00f8*/ 	.short	0x0380
        /*00fa*/ 	.short	0x02a0


	//----- nvinfo : EIATTR_SW_WAR
	.align		4
.L_4772:
        /*00fc*/ 	.byte	0x04, 0x36
        /*00fe*/ 	.short	(.L_4774 - .L_4773)
.L_4773:
        /*0100*/ 	.word	0x00000008
.L_4774:


//--------------------- .nv.info._ZN2at6native27unrolled_elementwise_kernelIZNS0_43_GLOBAL__N__7cc8d1ed_10_Dropout_cu_0e96ed3819masked_scale_kernelIbN3c104HalfEfEEvRNS_6TensorERKS6_S9_T1_EUlS5_bE_St5arrayIPcLm3EELi4E23TrivialOffsetCalculatorILi2EjESF_ILi1EjENS0_6memory12LoadWithCastILi2EEENSI_13StoreWithCastILi1EEEEEviT_T0_T2_T3_T4_T5_ --------------------------
	.section	.nv.info._ZN2at6native27unrolled_elementwise_kernelIZNS0_43_GLOBAL__N__7cc8d1ed_10_Dropout_cu_0e96ed3819masked_scale_kernelIbN3c104HalfEfEEvRNS_6TensorERKS6_S9_T1_EUlS5_bE_St5arrayIPcLm3EELi4E23TrivialOffsetCalculatorILi2EjESF_ILi1EjENS0_6memory12LoadWithCastILi2EEENSI_13StoreWithCastILi1EEEEEviT_T0_T2_T3_T4_T5_,"",@"SHT_CUDA_INFO"
	.sectionflags	@""
	.align	4


	//----- nvinfo : EIATTR_CUDA_API_VERSION
	.align		4
        /*0000*/ 	.byte	0x04, 0x37
        /*0002*/ 	.short	(.L_4776 - .L_4775)
.L_4775:
        /*0004*/ 	.word	0x00000082


	//----- nvinfo : EIATTR_KPARAM_INFO
	.align		4
.L_4776:
        /*0008*/ 	.byte	0x04, 0x17
        /*000a*/ 	.short	(.L_4778 - .L_4777)
.L_4777:
        /*000c*/ 	.word	0x00000000
        /*0010*/ 	.short	0x0006
        /*0012*/ 	.short	0x0040
        /*0014*/ 	.byte	0x00, 0xf0, 0x21, 0x00


	//----- nvinfo : EIATTR_KPARAM_INFO
	.align		4
.L_4778:
        /*0018*/ 	.byte	0x04, 0x17
        /*001a*/ 	.short	(.L_4780 - .L_4779)
.L_4779:
        /*001c*/ 	.word	0x00000000
        /*0020*/ 	.short	0x0005
        /*0022*/ 	.short	0x0034
        /*0024*/ 	.byte	0x00, 0xf0, 0x31, 0x00


	//----- nvinfo : EIATTR_KPARAM_INFO
	.align		4
.L_4780:
        /*0028*/ 	.byte	0x04, 0x17
        /*002a*/ 	.short	(.L_4782 - .L_4781)
.L_4781:
        /*002c*/ 	.word	0x00000000
        /*0030*/ 	.short	0x0004
        /*0032*/ 	.short	0x0031
        /*0034*/ 	.byte	0x00, 0xf0, 0x05, 0x00


	//----- nvinfo : EIATTR_KPARAM_INFO
	.align		4
.L_4782:
        /*0038*/ 	.byte	0x04, 0x17
        /*003a*/ 	.short	(.L_4784 - .L_4783)
.L_4783:
        /*003c*/ 	.word	0x00000000
        /*0040*/ 	.short	0x0003
        /*0042*/ 	.short	0x0030
        /*0044*/ 	.byte	0x00, 0xf0, 0x05, 0x00


	//----- nvinfo : EIATTR_KPARAM_INFO
	.align		4
.L_4784:
        /*0048*/ 	.byte	0x04, 0x17
        /*004a*/ 	.short	(.L_4786 - .L_4785)
.L_4785:
        /*004c*/ 	.word	0x00000000
        /*0050*/ 	.short	0x0002
        /*0052*/ 	.short	0x0018
        /*0054*/ 	.byte	0x00, 0xf0, 0x61, 0x00


	//----- nvinfo : EIATTR_KPARAM_INFO
	.align		4
.L_4786:
        /*0058*/ 	.byte	0x04, 0x17
        /*005a*/ 	.short	(.L_4788 - .L_4787)
.L_4787:
        /*005c*/ 	.word	0x00000000
        /*0060*/ 	.short	0x0001
        /*0062*/ 	.short	0x0008
        /*0064*/ 	.byte	0x00, 0xf0, 0x41, 0x00


	//----- nvinfo : EIATTR_KPARAM_INFO
	.align		4
.L_4788:
        /*0068*/ 	.byte	0x04, 0x17
        /*006a*/ 	.short	(.L_4790 - .L_4789)
.L_4789:
        /*006c*/ 	.word	0x00000000
        /*0070*/ 	.short	0x0000
        /*0072*/ 	.short	0x0000
        /*0074*/ 	.byte	0x00, 0xf0, 0x11, 0x00


	//----- nvinfo : EIATTR_SPARSE_MMA_MASK
	.align		4
.L_4790:
        /*0078*/ 	.byte	0x03, 0x50
        /*007a*/ 	.short	0x0000


	//----- nvinfo : EIATTR_MAXREG_COUNT
	.align		4
        /*007c*/ 	.byte	0x03, 0x1b
        /*007e*/ 	.short	0x00ff


	//----- nvinfo : EIATTR_EXTERNS
	.align		4
        /*0080*/ 	.byte	0x04, 0x0f
        /*0082*/ 	.short	(.L_4792 - .L_4791)


	//   ....[0]....
	.align		4
.L_4791:
        /*0084*/ 	.word	index@(__assertfail)


	//----- nvinfo : EIATTR_MERCURY_ISA_VERSION
	.align		4
.L_4792:
        /*0088*/ 	.byte	0x03, 0x5f
        /*008a*/ 	.short	0x0101


	//----- nvinfo : EIATTR_VRC_CTA_INIT_COUNT
	.align		4
        /*008c*/ 	.byte	0x02, 0x4a
	.zero		1
	.zero		1


	//----- nvinfo : EIATTR_SYSCALL_OFFSETS
	.align		4
        /*0090*/ 	.byte	0x04, 0x46
        /*0092*/ 	.short	(.L_4794 - .L_4793)


	//   ....[0]....
.L_4793:
        /*0094*/ 	.word	0x00000ff0


	//   ....[1]....
        /*0098*/ 	.word	0x00001ae0


	//   ....[2]....
        /*009c*/ 	.word	0x00002c10


	//   ....[3]....
        /*00a0*/ 	.word	0x00003670


	//   ....[4]....
        /*00a4*/ 	.word	0x00004770


	//   ....[5]....
        /*00a8*/ 	.word	0x000051e0


	//   ....[6]....
        /*00ac*/ 	.word	0x000062e0


	//   ....[7]....
        /*00b0*/ 	.word	0x00006d50


	//   ....[8]....
        /*00b4*/ 	.word	0x00007ef0


	//   ....[9]....
        /*00b8*/ 	.word	0x00008db0


	//   ....[10]....
        /*00bc*/ 	.word	0x00009d30


	//   ....[11]....
        /*00c0*/ 	.word	0x0000acb0


	//----- nvinfo : EIATTR_EXIT_INSTR_OFFSETS
	.align		4
.L_4794:
        /*00c4*/ 	.byte	0x04, 0x1c
        /*00c6*/ 	.short	(.L_4796 - .L_4795)


	//   ....[0]....
.L_4795:
        /*00c8*/ 	.word	0x0000a000


	//   ....[1]....
        /*00cc*/ 	.word	0x0000a150


	//   ....[2]....
        /*00d0*/ 	.word	0x0000a190


	//   ....[3]....
        /*00d4*/ 	.word	0x0000a230


	//   ....[4]....
        /*00d8*/ 	.word	0x0000a270


	//   ....[5]....
        /*00dc*/ 	.word	0x0000a2b0


	//   ....[6]....
        /*00e0*/ 	.word	0x0000a340


	//   ....[7]....
        /*00e4*/ 	.word	0x0000a360


	//   ....[8]....
        /*00e8*/ 	.word	0x0000a400


	//   ....[9]....
        /*00ec*/ 	.word	0x0000a450


	//   ....[10]....
        /*00f0*/ 	.word	0x0000a4a0


	//   ....[11]....
        /*00f4*/ 	.word	0x0000a580


	//   ....[12]....
        /*00f8*/ 	.word	0x0000a6f0


	//   ....[13]....
        /*00fc*/ 	.word	0x0000a860


	//   ....[14]....
        /*0100*/ 	.word	0x0000a9c0


	//   ....[15]....
        /*0104*/ 	.word	0x0000aa00


	//   ....[16]....
        /*0108*/ 	.word	0x0000aa40


	//   ....[17]....
        /*010c*/ 	.word	0x0000aaf0


	//   ....[18]....
        /*0110*/ 	.word	0x0000ab50


	//   ....[19]....
        /*0114*/ 	.word	0x0000acc0


	//   ....[20]....
        /*0118*/ 	.word	0x0000add0


	//   ....[21]....
        /*011c*/ 	.word	0x0000af10


	//   ....[22]....
        /*0120*/ 	.word	0x0000af50


	//----- nvinfo : EIATTR_MAX_THREADS
	.align		4
.L_4796:
        /*0124*/ 	.byte	0x04, 0x05
        /*0126*/ 	.short	(.L_4798 - .L_4797)
.L_4797:
        /*0128*/ 	.word	0x00000080
        /*012c*/ 	.word	0x00000001
        /*0130*/ 	.word	0x00000001


	//----- nvinfo : EIATTR_CRS_STACK_SIZE
	.align		4
.L_4798:
        /*0134*/ 	.byte	0x04, 0x1e
        /*0136*/ 	.short	(.L_4800 - .L_4799)
.L_4799:
        /*0138*/ 	.word	0x00000000


	//----- nvinfo : EIATTR_CBANK_PARAM_SIZE
	.align		4
.L_4800:
        /*013c*/ 	.byte	0x03, 0x19
        /*013e*/ 	.short	0x0048


	//----- nvinfo : EIATTR_PARAM_CBANK
	.align		4
        /*0140*/ 	.byte	0x04, 0x0a
        /*0142*/ 	.short	(.L_4802 - .L_4801)
	.align		4
.L_4801:
        /*0144*/ 	.word	index@(.nv.constant0._ZN2at6native27unrolled_elementwise_kernelIZNS0_43_GLOBAL__N__7cc8d1ed_10_Dropout_cu_0e96ed3819masked_scale_kernelIbN3c104HalfEfEEvRNS_6TensorERKS6_S9_T1_EUlS5_bE_St5arrayIPcLm3EELi4E23TrivialOffsetCalculatorILi2EjESF_ILi1EjENS0_6memory12LoadWithCastILi2EEENSI_13StoreWithCastILi1EEEEEviT_T0_T2_T3_T4_T5_)
        /*0148*/ 	.short	0x0380
        /*014a*/ 	.short	0x0048


	//----- nvinfo : EIATTR_SW_WAR
	.align		4
.L_4802:
        /*014c*/ 	.byte	0x04, 0x36
        /*014e*/ 	.short	(.L_4804 - .L_4803)
.L_4803:
        /*0150*/ 	.word	0x00000008
.L_4804:


//--------------------- .nv.info._ZN2at6native18elementwise_kernelILi128ELi4EZNS0_22gpu_kernel_impl_nocastIZNS0_43_GLOBAL__N__7cc8d1ed_10_Dropout_cu_0e96ed3819masked_scale_kernelIbN3c104HalfEfEEvRNS_6TensorERKS7_SA_T1_EUlS6_bE_EEvRNS_18TensorIteratorBaseERKT_EUliE_EEviSB_ --------------------------
	.section	.nv.info._ZN2at6native18elementwise_kernelILi128ELi4EZNS0_22gpu_kernel_impl_nocastIZNS0_43_GLOBAL__N__7cc8d1ed_10_Dropout_cu_0e96ed3819masked_scale_kernelIbN3c104HalfEfEEvRNS_6TensorERKS7_SA_T1_EUlS6_bE_EEvRNS_18TensorIteratorBaseERKT_EUliE_EEviSB_,"",@"SHT_CUDA_INFO"
	.sectionflags	@""
	.align	4


	//----- nvinfo : EIATTR_CUDA_API_VERSION
	.align		4
        /*0000*/ 	.byte	0x04, 0x37
        /*0002*/ 	.short	(.L_4806 - .L_4805)
.L_4805:
        /*0004*/ 	.word	0x00000082


	//----- nvinfo : EIATTR_KPARAM_INFO
	.align		4
.L_4806:
        /*0008*/ 	.byte	0x04, 0x17
        /*000a*/ 	.short	(.L_4808 - .L_4807)
.L_4807:
        /*000c*/ 	.word	0x00000000
        /*0010*/ 	.short	0x0001
        /*0012*/ 	.short	0x0008
        /*0014*/ 	.byte	0x00, 0xf0, 0x41, 0x0a


	//----- nvinfo : EIATTR_KPARAM_INFO
	.align		4
.L_4808:
        /*0018*/ 	.byte	0x04, 0x17
        /*001a*/ 	.short	(.L_4810 - .L_4809)
.L_4809:
        /*001c*/ 	.word	0x00000000
        /*0020*/ 	.short	0x0000
        /*0022*/ 	.short	0x0000
        /*0024*/ 	.byte	0x00, 0xf0, 0x11, 0x00


	//----- nvinfo : EIATTR_SPARSE_MMA_MASK
	.align		4
.L_4810:
        /*0028*/ 	.byte	0x03, 0x50
        /*002a*/ 	.short	0x0000


	//----- nvinfo : EIATTR_MAXREG_COUNT
	.align		4
        /*002c*/ 	.byte	0x03, 0x1b
        /*002e*/ 	.short	0x0080


	//----- nvinfo : EIATTR_MERCURY_ISA_VERSION
	.align		4
        /*0030*/ 	.byte	0x03, 0x5f
        /*0032*/ 	.short	0x0101


	//----- nvinfo : EIATTR_VRC_CTA_INIT_COUNT
	.align		4
        /*0034*/ 	.byte	0x02, 0x4a
	.zero		1
	.zero		1


	//----- nvinfo : EIATTR_EXIT_INSTR_OFFSETS
	.align		4
        /*0038*/ 	.byte	0x04, 0x1c
        /*003a*/ 	.short	(.L_4812 - .L_4811)


	//   ....[0]....
.L_4811:
        /*003c*/ 	.word	0x00000420


	//   ....[1]....
        /*0040*/ 	.word	0x00000500


	//   ....[2]....
        /*0044*/ 	.word	0x00004b00


	//   ....[3]....
        /*0048*/ 	.word	0x000061f0


	//----- nvinfo : EIATTR_MAX_THREADS
	.align		4
.L_4812:
        /*004c*/ 	.byte	0x04, 0x05
        /*004e*/ 	.short	(.L_4814 - .L_4813)
.L_4813:
        /*0050*/ 	.word	0x00000080
        /*0054*/ 	.word	0x00000001
        /*0058*/ 	.word	0x00000001


	//----- nvinfo : EIATTR_CRS_STACK_SIZE
	.align		4
.L_4814:
        /*005c*/ 	.byte	0x04, 0x1e
        /*005e*/ 	.short	(.L_4816 - .L_4815)
.L_4815:
        /*0060*/ 	.word	0x00000000


	//----- nvinfo : EIATTR_CBANK_PARAM_SIZE
	.align		4
.L_4816:
        /*0064*/ 	.byte	0x03, 0x19
        /*0066*/ 	.short	0x0298


	//----- nvinfo : EIATTR_PARAM_CBANK
	.align		4
        /*0068*/ 	.byte	0x04, 0x0a
        /*006a*/ 	.short	(.L_4818 - .L_4817)
	.align		4
.L_4817:
        /*006c*/ 	.word	index@(.nv.constant0._ZN2at6native18elementwise_kernelILi128ELi4EZNS0_22gpu_kernel_impl_nocastIZNS0_43_GLOBAL__N__7cc8d1ed_10_Dropout_cu_0e96ed3819masked_scale_kernelIbN3c104HalfEfEEvRNS_6TensorERKS7_SA_T1_EUlS6_bE_EEvRNS_18TensorIteratorBaseERKT_EUliE_EEviSB_)
        /*0070*/ 	.short	0x0380
        /*0072*/ 	.short	0x0298


	//----- nvinfo : EIATTR_SW_WAR
	.align		4
.L_4818:
        /*0074*/ 	.byte	0x04, 0x36
        /*0076*/ 	.short	(.L_4820 - .L_4819)
.L_4819:
        /*0078*/ 	.word	0x00000008
.L_4820:


//--------------------- .nv.info._ZN2at6native27unrolled_elementwise_kernelIZNS0_43_GLOBAL__N__7cc8d1ed_10_Dropout_cu_0e96ed3819masked_scale_kernelIbN3c104HalfEfEEvRNS_6TensorERKS6_S9_T1_EUlS5_bE_St5arrayIPcLm3EELi4E23TrivialOffsetCalculatorILi2EjESF_ILi1EjENS0_6memory15LoadWithoutCastENSI_16StoreWithoutCastEEEviT_T0_T2_T3_T4_T5_ --------------------------
	.section	.nv.info._ZN2at6native27unrolled_elementwise_kernelIZNS0_43_GLOBAL__N__7cc8d1ed_10_Dropout_cu_0e96ed3819masked_scale_kernelIbN3c104HalfEfEEvRNS_6TensorERKS6_S9_T1_EUlS5_bE_St5arrayIPcLm3EELi4E23TrivialOffsetCalculatorILi2EjESF_ILi1EjENS0_6memory15LoadWithoutCastENSI_16StoreWithoutCastEEEviT_T0_T2_T3_T4_T5_,"",@"SHT_CUDA_INFO"
	.sectionflags	@""
	.align	4


	//----- nvinfo : EIATTR_CUDA_API_VERSION
	.align		4
        /*0000*/ 	.byte	0x04, 0x37
        /*0002*/ 	.short	(.L_4822 - .L_4821)
.L_4821:
        /*0004*/ 	.word	0x00000082


	//----- nvinfo : EIATTR_KPARAM_INFO
	.align		4
.L_4822:
        /*0008*/ 	.byte	0x04, 0x17
        /*000a*/ 	.short	(.L_4824 - .L_4823)
.L_4823:
        /*000c*/ 	.word	0x00000000
        /*0010*/ 	.short	0x0006
        /*0012*/ 	.short	0x0033
        /*0014*/ 	.byte	0x00, 0xf0, 0x05, 0x00


	//----- nvinfo : EIATTR_KPARAM_INFO
	.align		4
.L_4824:
        /*0018*/ 	.byte	0x04, 0x17
        /*001a*/ 	.short	(.L_4826 - .L_4825)
.L_4825:
        /*001c*/ 	.word	0x00000000
        /*0020*/ 	.short	0x0005
        /*0022*/ 	.short	0x0032
        /*0024*/ 	.byte	0x00, 0xf0, 0x05, 0x00


	//----- nvinfo : EIATTR_KPARAM_INFO
	.align		4
.L_4826:
        /*0028*/ 	.byte	0x04, 0x17
        /*002a*/ 	.short	(.L_4828 - .L_4827)
.L_4827:
        /*002c*/ 	.word	0x00000000
        /*0030*/ 	.short	0x0004
        /*0032*/ 	.short	0x0031
        /*0034*/ 	.byte	0x00, 0xf0, 0x05, 0x00


	//----- nvinfo : EIATTR_KPARAM_INFO
	.align		4
.L_4828:
        /*0038*/ 	.byte	0x04, 0x17
        /*003a*/ 	.short	(.L_4830 - .L_4829)
.L_4829:
        /*003c*/ 	.word	0x00000000
        /*0040*/ 	.short	0x0003
        /*0042*/ 	.short	0x0030
        /*0044*/ 	.byte	0x00, 0xf0, 0x05, 0x00


	//----- nvinfo : EIATTR_KPARAM_INFO
	.align		4
.L_4830:
        /*0048*/ 	.byte	0x04, 0x17
        /*004a*/ 	.short	(.L_4832 - .L_4831)
.L_4831:
        /*004c*/ 	.word	0x00000000
        /*0050*/ 	.short	0x0002
        /*0052*/ 	.short	0x0018
        /*0054*/ 	.byte	0x00, 0xf0, 0x61, 0x00


	//----- nvinfo : EIATTR_KPARAM_INFO
	.align		4
.L_4832:
        /*0058*/ 	.byte	0x04, 0x17
        /*005a*/ 	.short	(.L_4834 - .L_4833)
.L_4833:
        /*005c*/ 	.word	0x00000000
        /*0060*/ 	.short	0x0001
        /*0062*/ 	.short	0x0008
        /*0064*/ 	.byte	0x00, 0xf0, 0x41, 0x00


	//----- nvinfo : EIATTR_KPARAM_INFO
	.align		4
.L_4834:
        /*0068*/ 	.byte	0x04, 0x17
        /*006a*/ 	.short	(.L_4836 - .L_4835)
.L_4835:
        /*006c*/ 	.word	0x00000000
        /*0070*/ 	.short	0x0000
        /*0072*/ 	.short	0x0000
        /*0074*/ 	.byte	0x00, 0xf0, 0x11, 0x00


	//----- nvinfo : EIATTR_SPARSE_MMA_MASK
	.align		4
.L_4836:
        /*0078*/ 	.byte	0x03, 0x50
        /*007a*/ 	.short	0x0000


	//----- nvinfo : EIATTR_MAXREG_COUNT
	.align		4
        /*007c*/ 	.byte	0x03, 0x1b
        /*007e*/ 	.short	0x00ff


	//----- nvinfo : EIATTR_MERCURY_ISA_VERSION
	.align		4
        /*0080*/ 	.byte	0x03, 0x5f
        /*0082*/ 	.short	0x0101


	//----- nvinfo : EIATTR_VRC_CTA_INIT_COUNT
	.align		4
        /*0084*/ 	.byte	0x02, 0x4a
	.zero		1
	.zero		1


	//----- nvinfo : EIATTR_EXIT_INSTR_OFFSETS
	.align		4
        /*0088*/ 	.byte	0x04, 0x1c
        /*008a*/ 	.short	(.L_4838 - .L_4837)


	//   ....[0]....
.L_4837:
        /*008c*/ 	.word	0x00000680


	//   ....[1]....
        /*0090*/ 	.word	0x00000720


	//----- nvinfo : EIATTR_MAX_THREADS
	.align		4
.L_4838:
        /*0094*/ 	.byte	0x04, 0x05
        /*0096*/ 	.short	(.L_4840 - .L_4839)
.L_4839:
        /*0098*/ 	.word	0x00000080
        /*009c*/ 	.word	0x00000001
        /*00a0*/ 	.word	0x00000001


	//----- nvinfo : EIATTR_CRS_STACK_SIZE
	.align		4
.L_4840:
        /*00a4*/ 	.byte	0x04, 0x1e
        /*00a6*/ 	.short	(.L_4842 - .L_4841)
.L_4841:
        /*00a8*/ 	.word	0x00000000


	//----- nvinfo : EIATTR_CBANK_PARAM_SIZE
	.align		4
.L_4842:
        /*00ac*/ 	.byte	0x03, 0x19
        /*00ae*/ 	.short	0x0034


	//----- nvinfo : EIATTR_PARAM_CBANK
	.align		4
        /*00b0*/ 	.byte	0x04, 0x0a
        /*00b2*/ 	.short	(.L_4844 - .L_4843)
	.align		4
.L_4843:
        /*00b4*/ 	.word	index@(.nv.constant0._ZN2at6native27unrolled_elementwise_kernelIZNS0_43_GLOBAL__N__7cc8d1ed_10_Dropout_cu_0e96ed3819masked_scale_kernelIbN3c104HalfEfEEvRNS_6TensorERKS6_S9_T1_EUlS5_bE_St5arrayIPcLm3EELi4E23TrivialOffsetCalculatorILi2EjESF_ILi1EjENS0_6memory15LoadWithoutCastENSI_16StoreWithoutCastEEEviT_T0_T2_T3_T4_T5_)
        /*00b8*/ 	.short	0x0380
        /*00ba*/ 	.short	0x0034


	//----- nvinfo : EIATTR_SW_WAR
	.align		4
.L_4844:
        /*00bc*/ 	.byte	0x04, 0x36
        /*00be*/ 	.short	(.L_4846 - .L_4845)
.L_4845:
        /*00c0*/ 	.word	0x00000008
.L_4846:


//--------------------- .nv.info._ZN2at6native29vectorized_elementwise_kernelILi2EZNS0_43_GLOBAL__N__7cc8d1ed_10_Dropout_cu_0e96ed3819masked_scale_kernelIbN3c104HalfEfEEvRNS_6TensorERKS6_S9_T1_EUlS5_bE_St5arrayIPcLm3EEEEviT0_SA_ --------------------------
	.section	.nv.info._ZN2at6native29vectorized_elementwise_kernelILi2EZNS0_43_GLOBAL__N__7cc8d1ed_10_Dropout_cu_0e96ed3819masked_scale_kernelIbN3c104HalfEfEEvRNS_6TensorERKS6_S9_T1_EUlS5_bE_St5arrayIPcLm3EEEEviT0_SA_,"",@"SHT_CUDA_INFO"
	.sectionflags	@""
	.align	4


	//----- nvinfo : EIATTR_CUDA_API_VERSION
	.align		4
        /*0000*/ 	.byte	0x04, 0x37
        /*0002*/ 	.short	(.L_4848 - .L_4847)
.L_4847:
        /*0004*/ 	.word	0x00000082


	//----- nvinfo : EIATTR_KPARAM_INFO
	.align		4
.L_4848:
        /*0008*/ 	.byte	0x04, 0x17
        /*000a*/ 	.short	(.L_4850 - .L_4849)
.L_4849:
        /*000c*/ 	.word	0x00000000
        /*0010*/ 	.short	0x0002
        /*0012*/ 	.short	0x0018
        /*0014*/ 	.byte	0x00, 0xf0, 0x61, 0x00


	//----- nvinfo : EIATTR_KPARAM_INFO
	.align		4
.L_4850:
        /*0018*/ 	.byte	0x04, 0x17
        /*001a*/ 	.short	(.L_4852 - .L_4851)
.L_4851:
        /*001c*/ 	.word	0x00000000
        /*0020*/ 	.short	0x0001
        /*0022*/ 	.short	0x0008
        /*0024*/ 	.byte	0x00, 0xf0, 0x41, 0x00


	//----- nvinfo : EIATTR_KPARAM_INFO
	.align		4
.L_4852:
        /*0028*/ 	.byte	0x04, 0x17
        /*002a*/ 	.short	(.L_4854 - .L_4853)
.L_4853:
        /*002c*/ 	.word	0x00000000
        /*0030*/ 	.short	0x0000
        /*0032*/ 	.short	0x0000
        /*0034*/ 	.byte	0x00, 0xf0, 0x11, 0x00


	//----- nvinfo : EIATTR_SPARSE_MMA_MASK
	.align		4
.L_4854:
        /*0038*/ 	.byte	0x03, 0x50
        /*003a*/ 	.short	0x0000


	//----- nvinfo : EIATTR_MAXREG_COUNT
	.align		4
        /*003c*/ 	.byte	0x03, 0x1b
        /*003e*/ 	.short	0x00ff


	//----- nvinfo : EIATTR_MERCURY_ISA_VERSION
	.align		4
        /*0040*/ 	.byte	0x03, 0x5f
        /*0042*/ 	.short	0x0101


	//----- nvinfo : EIATTR_VRC_CTA_INIT_COUNT
	.align		4
        /*0044*/ 	.byte	0x02, 0x4a
	.zero		1
	.zero		1


	//----- nvinfo : EIATTR_EXIT_INSTR_OFFSETS
	.align		4
        /*0048*/ 	.byte	0x04, 0x1c
        /*004a*/ 	.short	(.L_4856 - .L_4855)


	//   ....[0]....
.L_4855:
        /*004c*/ 	.word	0x00000e60


	//   ....[1]....
        /*0050*/ 	.word	0x00000eb0


	//   ....[2]....
        /*0054*/ 	.word	0x00001380


	//----- nvinfo : EIATTR_MAX_THREADS
	.align		4
.L_4856:
        /*0058*/ 	.byte	0x04, 0x05
        /*005a*/ 	.short	(.L_4858 - .L_4857)
.L_4857:
        /*005c*/ 	.word	0x00000080
        /*0060*/ 	.word	0x00000001
        /*0064*/ 	.word	0x00000001


	//----- nvinfo : EIATTR_CRS_STACK_SIZE
	.align		4
.L_4858:
        /*0068*/ 	.byte	0x04, 0x1e
        /*006a*/ 	.short	(.L_4860 - .L_4859)
.L_4859:
        /*006c*/ 	.word	0x00000000


	//----- nvinfo : EIATTR_CBANK_PARAM_SIZE
	.align		4
.L_4860:
        /*0070*/ 	.byte	0x03, 0x19
        /*0072*/ 	.short	0x0030


	//----- nvinfo : EIATTR_PARAM_CBANK
	.align		4
        /*0074*/ 	.byte	0x04, 0x0a
        /*0076*/ 	.short	(.L_4862 - .L_4861)
	.align		4
.L_4861:
        /*0078*/ 	.word	index@(.nv.constant0._ZN2at6native29vectorized_elementwise_kernelILi2EZNS0_43_GLOBAL__N__7cc8d1ed_10_Dropout_cu_0e96ed3819masked_scale_kernelIbN3c104HalfEfEEvRNS_6TensorERKS6_S9_T1_EUlS5_bE_St5arrayIPcLm3EEEEviT0_SA_)
        /*007c*/ 	.short	0x0380
        /*007e*/ 	.short	0x0030


	//----- nvinfo : EIATTR_SW_WAR
	.align		4
.L_4862:
        /*0080*/ 	.byte	0x04, 0x36
        /*0082*/ 	.short	(.L_4864 - .L_4863)
.L_4863:
        /*0084*/ 	.word	0x00000008
.L_4864:


//--------------------- .nv.info._ZN2at6native29vectorized_elementwise_kernelILi4EZNS0_43_GLOBAL__N__7cc8d1ed_10_Dropout_cu_0e96ed3819masked_scale_kernelIbN3c104HalfEfEEvRNS_6TensorERKS6_S9_T1_EUlS5_bE_St5arrayIPcLm3EEEEviT0_SA_ --------------------------
	.section	.nv.info._ZN2at6native29vectorized_elementwise_kernelILi4EZNS0_43_GLOBAL__N__7cc8d1ed_10_Dropout_cu_0e96ed3819masked_scale_kernelIbN3c104HalfEfEEvRNS_6TensorERKS6_S9_T1_EUlS5_bE_St5arrayIPcLm3EEEEviT0_SA_,"",@"SHT_CUDA_INFO"
	.sectionflags	@""
	.align	4


	//----- nvinfo : EIATTR_CUDA_API_VERSION
	.align		4
        /*0000*/ 	.byte	0x04, 0x37
        /*0002*/ 	.short	(.L_4866 - .L_4865)
.L_4865:
        /*0004*/ 	.word	0x00000082


	//----- nvinfo : EIATTR_KPARAM_INFO
	.align		4
.L_4866:
        /*0008*/ 	.byte	0x04, 0x17
        /*000a*/ 	.short	(.L_4868 - .L_4867)
.L_4867:
        /*000c*/ 	.word	0x00000000
        /*0010*/ 	.short	0x0002
        /*0012*/ 	.short	0x0018
        /*0014*/ 	.byte	0x00, 0xf0, 0x61, 0x00


	//----- nvinfo : EIATTR_KPARAM_INFO
	.align		4
.L_4868:
        /*0018*/ 	.byte	0x04, 0x17
        /*001a*/ 	.short	(.L_4870 - .L_4869)
.L_4869:
        /*001c*/ 	.word	0x00000000
        /*0020*/ 	.short	0x0001
        /*0022*/ 	.short	0x0008
        /*0024*/ 	.byte	0x00, 0xf0, 0x41, 0x00


	//----- nvinfo : EIATTR_KPARAM_INFO
	.align		4
.L_4870:
        /*0028*/ 	.byte	0x04, 0x17
        /*002a*/ 	.short	(.L_4872 - .L_4871)
.L_4871:
        /*002c*/ 	.word	0x00000000
        /*0030*/ 	.short	0x0000
        /*0032*/ 	.short	0x0000
        /*0034*/ 	.byte	0x00, 0xf0, 0x11, 0x00


	//----- nvinfo : EIATTR_SPARSE_MMA_MASK
	.align		4
.L_4872:
        /*0038*/ 	.byte	0x03, 0x50
        /*003a*/ 	.short	0x0000


	//----- nvinfo : EIATTR_MAXREG_COUNT
	.align		4
        /*003c*/ 	.byte	0x03, 0x1b
        /*003e*/ 	.short	0x00ff


	//----- nvinfo : EIATTR_MERCURY_ISA_VERSION
	.align		4
        /*0040*/ 	.byte	0x03, 0x5f
        /*0042*/ 	.short	0x0101


	//----- nvinfo : EIATTR_VRC_CTA_INIT_COUNT
	.align		4
        /*0044*/ 	.byte	0x02, 0x4a
	.zero		1
	.zero		1


	//----- nvinfo : EIATTR_EXIT_INSTR_OFFSETS
	.align		4
        /*0048*/ 	.byte	0x04, 0x1c
        /*004a*/ 	.short	(.L_4874 - .L_4873)


	//   ....[0]....
.L_4873:
        /*004c*/ 	.word	0x00000e60


	//   ....[1]....
        /*0050*/ 	.word	0x00000eb0


	//   ....[2]....
        /*0054*/ 	.word	0x00001320


	//----- nvinfo : EIATTR_MAX_THREADS
	.align		4
.L_4874:
        /*0058*/ 	.byte	0x04, 0x05
        /*005a*/ 	.short	(.L_4876 - .L_4875)
.L_4875:
        /*005c*/ 	.word	0x00000080
        /*0060*/ 	.word	0x00000001
        /*0064*/ 	.word	0x00000001


	//----- nvinfo : EIATTR_CRS_STACK_SIZE
	.align		4
.L_4876:
        /*0068*/ 	.byte	0x04, 0x1e
        /*006a*/ 	.short	(.L_4878 - .L_4877)
.L_4877:
        /*006c*/ 	.word	0x00000000


	//----- nvinfo : EIATTR_CBANK_PARAM_SIZE
	.align		4
.L_4878:
        /*0070*/ 	.byte	0x03, 0x19
        /*0072*/ 	.short	0x0030


	//----- nvinfo : EIATTR_PARAM_CBANK
	.align		4
        /*0074*/ 	.byte	0x04, 0x0a
        /*0076*/ 	.short	(.L_4880 - .L_4879)
	.align		4
.L_4879:
        /*0078*/ 	.word	index@(.nv.constant0._ZN2at6native29vectorized_elementwise_kernelILi4EZNS0_43_GLOBAL__N__7cc8d1ed_10_Dropout_cu_0e96ed3819masked_scale_kernelIbN3c104HalfEfEEvRNS_6TensorERKS6_S9_T1_EUlS5_bE_St5arrayIPcLm3EEEEviT0_SA_)
        /*007c*/ 	.short	0x0380
        /*007e*/ 	.short	0x0030


	//----- nvinfo : EIATTR_SW_WAR
	.align		4
.L_4880:
        /*0080*/ 	.byte	0x04, 0x36
        /*0082*/ 	.short	(.L_4882 - .L_4881)
.L_4881:
        /*0084*/ 	.word	0x00000008
.L_4882:


//--------------------- .nv.info._ZN2at6native29vectorized_elementwise_kernelILi8EZNS0_43_GLOBAL__N__7cc8d1ed_10_Dropout_cu_0e96ed3819masked_scale_kernelIbN3c104HalfEfEEvRNS_6TensorERKS6_S9_T1_EUlS5_bE_St5arrayIPcLm3EEEEviT0_SA_ --------------------------
	.section	.nv.info._ZN2at6native29vectorized_elementwise_kernelILi8EZNS0_43_GLOBAL__N__7cc8d1ed_10_Dropout_cu_0e96ed3819masked_scale_kernelIbN3c104HalfEfEEvRNS_6TensorERKS6_S9_T1_EUlS5_bE_St5arrayIPcLm3EEEEviT0_SA_,"",@"SHT_CUDA_INFO"
	.sectionflags	@""
	.align	4


	//----- nvinfo : EIATTR_CUDA_API_VERSION
	.align		4
        /*0000*/ 	.byte	0x04, 0x37
        /*0002*/ 	.short	(.L_4884 - .L_4883)
.L_4883:
        /*0004*/ 	.word	0x00000082


	//----- nvinfo : EIATTR_KPARAM_INFO
	.align		4
.L_4884:
        /*0008*/ 	.byte	0x04, 0x17
        /*000a*/ 	.short	(.L_4886 - .L_4885)
.L_4885:
        /*000c*/ 	.word	0x00000000
        /*0010*/ 	.short	0x0002
        /*0012*/ 	.short	0x0018
        /*0014*/ 	.byte	0x00, 0xf0, 0x61, 0x00


	//----- nvinfo : EIATTR_KPARAM_INFO
	.align		4
.L_4886:
        /*0018*/ 	.byte	0x04, 0x17
        /*001a*/ 	.short	(.L_4888 - .L_4887)
.L_4887:
        /*001c*/ 	.word	0x00000000
        /*0020*/ 	.short	0x0001
        /*0022*/ 	.short	0x0008
        /*0024*/ 	.byte	0x00, 0xf0, 0x41, 0x00


	//----- nvinfo : EIATTR_KPARAM_INFO
	.align		4
.L_4888:
        /*0028*/ 	.byte	0x04, 0x17
        /*002a*/ 	.short	(.L_4890 - .L_4889)
.L_4889:
        /*002c*/ 	.word	0x00000000
        /*0030*/ 	.short	0x0000
        /*0032*/ 	.short	0x0000
        /*0034*/ 	.byte	0x00, 0xf0, 0x11, 0x00


	//----- nvinfo : EIATTR_SPARSE_MMA_MASK
	.align		4
.L_4890:
        /*0038*/ 	.byte	0x03, 0x50
        /*003a*/ 	.short	0x0000


	//----- nvinfo : EIATTR_MAXREG_COUNT
	.align		4
        /*003c*/ 	.byte	0x03, 0x1b
        /*003e*/ 	.short	0x00ff


	//----- nvinfo : EIATTR_MERCURY_ISA_VERSION
	.align		4
        /*0040*/ 	.byte	0x03, 0x5f
        /*0042*/ 	.short	0x0101


	//----- nvinfo : EIATTR_VRC_CTA_INIT_COUNT
	.align		4
        /*0044*/ 	.byte	0x02, 0x4a
	.zero		1
	.zero		1


	//----- nvinfo : EIATTR_EXIT_INSTR_OFFSETS
	.align		4
        /*0048*/ 	.byte	0x04, 0x1c
        /*004a*/ 	.short	(.L_4892 - .L_4891)


	//   ....[0]....
.L_4891:
        /*004c*/ 	.word	0x00000e60


	//   ....[1]....
        /*0050*/ 	.word	0x00000eb0


	//   ....[2]....
        /*0054*/ 	.word	0x000012f0


	//----- nvinfo : EIATTR_MAX_THREADS
	.align		4
.L_4892:
        /*0058*/ 	.byte	0x04, 0x05
        /*005a*/ 	.short	(.L_4894 - .L_4893)
.L_4893:
        /*005c*/ 	.word	0x00000080
        /*0060*/ 	.word	0x00000001
        /*0064*/ 	.word	0x00000001


	//----- nvinfo : EIATTR_CRS_STACK_SIZE
	.align		4
.L_4894:
        /*0068*/ 	.byte	0x04, 0x1e
        /*006a*/ 	.short	(.L_4896 - .L_4895)
.L_4895:
        /*006c*/ 	.word	0x00000000


	//----- nvinfo : EIATTR_CBANK_PARAM_SIZE
	.align		4
.L_4896:
        /*0070*/ 	.byte	0x03, 0x19
        /*0072*/ 	.short	0x0030


	//----- nvinfo : EIATTR_PARAM_CBANK
	.align		4
        /*0074*/ 	.byte	0x04, 0x0a
        /*0076*/ 	.short	(.L_4898 - .L_4897)
	.align		4
.L_4897:
        /*0078*/ 	.word	index@(.nv.constant0._ZN2at6native29vectorized_elementwise_kernelILi8EZNS0_43_GLOBAL__N__7cc8d1ed_10_Dropout_cu_0e96ed3819masked_scale_kernelIbN3c104HalfEfEEvRNS_6TensorERKS6_S9_T1_EUlS5_bE_St5arrayIPcLm3EEEEviT0_SA_)
        /*007c*/ 	.short	0x0380
        /*007e*/ 	.short	0x0030


	//----- nvinfo : EIATTR_SW_WAR
	.align		4
.L_4898:
        /*0080*/ 	.byte	0x04, 0x36
        /*0082*/ 	.short	(.L_4900 - .L_4899)
.L_4899:
        /*0084*/ 	.word	0x00000008
.L_4900:


//--------------------- .nv.info._ZN2at6native18elementwise_kernelILi128ELi4EZNS0_15gpu_kernel_implIZNS0_43_GLOBAL__N__7cc8d1ed_10_Dropout_cu_0e96ed3819masked_scale_kernelIbffEEvRNS_6TensorERKS5_S8_T1_EUlfbE_EEvRNS_18TensorIteratorBaseERKT_EUliE_EEviS9_ --------------------------
	.section	.nv.info._ZN2at6native18elementwise_kernelILi128ELi4EZNS0_15gpu_kernel_implIZNS0_43_GLOBAL__N__7cc8d1ed_10_Dropout_cu_0e96ed3819masked_scale_kernelIbffEEvRNS_6TensorERKS5_S8_T1_EUlfbE_EEvRNS_18TensorIteratorBaseERKT_EUliE_EEviS9_,"",@"SHT_CUDA_INFO"
	.sectionflags	@""
	.align	4


	//----- nvinfo : EIATTR_CUDA_API_VERSION
	.align		4
        /*0000*/ 	.byte	0x04, 0x37
        /*0002*/ 	.short	(.L_4902 - .L_4901)
.L_4901:
        /*0004*/ 	.word	0x00000082


	//----- nvinfo : EIATTR_KPARAM_INFO
	.align		4
.L_4902:
        /*0008*/ 	.byte	0x04, 0x17
        /*000a*/ 	.short	(.L_4904 - .L_4903)
.L_4903:
        /*000c*/ 	.word	0x00000000
        /*0010*/ 	.short	0x0001
        /*0012*/ 	.short	0x0008
        /*0014*/ 	.byte	0x00, 0xf0, 0x61, 0x0a


	//----- nvinfo : EIATTR_KPARAM_INFO
	.align		4
.L_4904:
        /*0018*/ 	.byte	0x04, 0x17
        /*001a*/ 	.short	(.L_4906 - .L_4905)
.L_4905:
        /*001c*/ 	.word	0x00000000
        /*0020*/ 	.short	0x0000
        /*0022*/ 	.short	0x0000
        /*0024*/ 	.byte	0x00, 0xf0, 0x11, 0x00


	//----- nvinfo : EIATTR_SPARSE_MMA_MASK
	.align		4
.L_4906:
        /*0028*/ 	.byte	0x03, 0x50
        /*002a*/ 	.short	0x0000


	//----- nvinfo : EIATTR_MAXREG_COUNT
	.align		4
        /*002c*/ 	.byte	0x03, 0x1b
        /*002e*/ 	.short	0x0080


	//----- nvinfo : EIATTR_EXTERNS
	.align		4
        /*0030*/ 	.byte	0x04, 0x0f
        /*0032*/ 	.short	(.L_4908 - .L_4907)


	//   ....[0]....
	.align		4
.L_4907:
        /*0034*/ 	.word	index@(__assertfail)


	//----- nvinfo : EIATTR_MERCURY_ISA_VERSION
	.align		4
.L_4908:
        /*0038*/ 	.byte	0x03, 0x5f
        /*003a*/ 	.short	0x0101


	//----- nvinfo : EIATTR_VRC_CTA_INIT_COUNT
	.align		4
        /*003c*/ 	.byte	0x02, 0x4a
	.zero		1
	.zero		1


	//----- nvinfo : EIATTR_SYSCALL_OFFSETS
	.align		4
        /*0040*/ 	.byte	0x04, 0x46
        /*0042*/ 	.short	(.L_4910 - .L_4909)


	//   ....[0]....
.L_4909:
        /*0044*/ 	.word	0x00002420


	//   ....[1]....
        /*0048*/ 	.word	0x00002e80


	//   ....[2]....
        /*004c*/ 	.word	0x00003c40


	//   ....[3]....
        /*0050*/ 	.word	0x00006180


	//   ....[4]....
        /*0054*/ 	.word	0x00006b90


	//   ....[5]....
        /*0058*/ 	.word	0x00007800


	//   ....[6]....
        /*005c*/ 	.word	0x00009e50


	//   ....[7]....
        /*0060*/ 	.word	0x0000a860


	//   ....[8]....
        /*0064*/ 	.word	0x0000b4d0


	//   ....[9]....
        /*0068*/ 	.word	0x0000db40


	//   ....[10]....
        /*006c*/ 	.word	0x0000e550


	//   ....[11]....
        /*0070*/ 	.word	0x0000f190


	//----- nvinfo : EIATTR_EXIT_INSTR_OFFSETS
	.align		4
.L_4910:
        /*0074*/ 	.byte	0x04, 0x1c
        /*0076*/ 	.short	(.L_4912 - .L_4911)


	//   ....[0]....
.L_4911:
        /*0078*/ 	.word	0x0000b780


	//   ....[1]....
        /*007c*/ 	.word	0x0000e710


	//   ....[2]....
        /*0080*/ 	.word	0x0000e750


	//   ....[3]....
        /*0084*/ 	.word	0x0000e7e0


	//   ....[4]....
        /*0088*/ 	.word	0x0000e810


	//   ....[5]....
        /*008c*/ 	.word	0x0000e840


	//   ....[6]....
        /*0090*/ 	.word	0x0000e8c0


	//   ....[7]....
        /*0094*/ 	.word	0x0000e8f0


	//   ....[8]....
        /*0098*/ 	.word	0x0000e980


	//   ....[9]....
        /*009c*/ 	.word	0x0000e9c0


	//   ....[10]....
        /*00a0*/ 	.word	0x0000ea00


	//   ....[11]....
        /*00a4*/ 	.word	0x0000ead0


	//   ....[12]....
        /*00a8*/ 	.word	0x0000ec30


	//   ....[13]....
        /*00ac*/ 	.word	0x0000ed90


	//   ....[14]....
        /*00b0*/ 	.word	0x0000eee0


	//   ....[15]....
        /*00b4*/ 	.word	0x0000ef10


	//   ....[16]....
        /*00b8*/ 	.word	0x0000ef40


	//   ....[17]....
        /*00bc*/ 	.word	0x0000efe0


	//   ....[18]....
        /*00c0*/ 	.word	0x0000f030


	//   ....[19]....
        /*00c4*/ 	.word	0x0000f1a0


	//   ....[20]....
        /*00c8*/ 	.word	0x0000f2a0


	//   ....[21]....
        /*00cc*/ 	.word	0x0000f3d0


	//   ....[22]....
        /*00d0*/ 	.word	0x0000f400


	//----- nvinfo : EIATTR_MAX_THREADS
	.align		4
.L_4912:
        /*00d4*/ 	.byte	0x04, 0x05
        /*00d6*/ 	.short	(.L_4914 - .L_4913)
.L_4913:
        /*00d8*/ 	.word	0x00000080
        /*00dc*/ 	.word	0x00000001
        /*00e0*/ 	.word	0x00000001


	//----- nvinfo : EIATTR_CRS_STACK_SIZE
	.align		4
.L_4914:
        /*00e4*/ 	.byte	0x04, 0x1e
        /*00e6*/ 	.short	(.L_4916 - .L_4915)
.L_4915:
        /*00e8*/ 	.word	0x00000000


	//----- nvinfo : EIATTR_CBANK_PARAM_SIZE
	.align		4
.L_4916:
        /*00ec*/ 	.byte	0x03, 0x19
        /*00ee*/ 	.short	0x02a0


	//----- nvinfo : EIATTR_PARAM_CBANK
	.align		4
        /*00f0*/ 	.byte	0x04, 0x0a
        /*00f2*/ 	.short	(.L_4918 - .L_4917)
	.align		4
.L_4917:
        /*00f4*/ 	.word	index@(.nv.constant0._ZN2at6native18elementwise_kernelILi128ELi4EZNS0_15gpu_kernel_implIZNS0_43_GLOBAL__N__7cc8d1ed_10_Dropout_cu_0e96ed3819masked_scale_kernelIbffEEvRNS_6TensorERKS5_S8_T1_EUlfbE_EEvRNS_18TensorIteratorBaseERKT_EUliE_EEviS9_)
        /*00f8*/ 	.short	0x0380
        /*00fa*/ 	.short	0x02a0


	//----- nvinfo : EIATTR_SW_WAR
	.align		4
.L_4918:
        /*00fc*/ 	.byte	0x04, 0x36
        /*00fe*/ 	.short	(.L_4920 - .L_4919)
.L_4919:
        /*0100*/ 	.word	0x00000008
.L_4920:


//--------------------- .nv.info._ZN2at6native27unrolled_elementwise_kernelIZNS0_43_GLOBAL__N__7cc8d1ed_10_Dropout_cu_0e96ed3819masked_scale_kernelIbffEEvRNS_6TensorERKS4_S7_T1_EUlfbE_St5arrayIPcLm3EELi4E23TrivialOffsetCalculatorILi2EjESD_ILi1EjENS0_6memory12LoadWithCastILi2EEENSG_13StoreWithCastILi1EEEEEviT_T0_T2_T3_T4_T5_ --------------------------
	.section	.nv.info._ZN2at6native27unrolled_elementwise_kernelIZNS0_43_GLOBAL__N__7cc8d1ed_10_Dropout_cu_0e96ed3819masked_scale_kernelIbffEEvRNS_6TensorERKS4_S7_T1_EUlfbE_St5arrayIPcLm3EELi4E23TrivialOffsetCalculatorILi2EjESD_ILi1EjENS0_6memory12LoadWithCastILi2EEENSG_13StoreWithCastILi1EEEEEviT_T0_T2_T3_T4_T5_,"",@"SHT_CUDA_INFO"
	.sectionflags	@""
	.align	4


	//----- nvinfo : EIATTR_CUDA_API_VERSION
	.align		4
        /*0000*/ 	.byte	0x04, 0x37
        /*0002*/ 	.short	(.L_4922 - .L_4921)
.L_4921:
        /*0004*/ 	.word	0x00000082


	//----- nvinfo : EIATTR_KPARAM_INFO
	.align		4
.L_4922:
        /*0008*/ 	.byte	0x04, 0x17
        /*000a*/ 	.short	(.L_4924 - .L_4923)
.L_4923:
        /*000c*/ 	.word	0x00000000
        /*0010*/ 	.short	0x0006
        /*0012*/ 	.short	0x0040
        /*0014*/ 	.byte	0x00, 0xf0, 0x21, 0x00


	//----- nvinfo : EIATTR_KPARAM_INFO
	.align		4
.L_4924:
        /*0018*/ 	.byte	0x04, 0x17
        /*001a*/ 	.short	(.L_4926 - .L_4925)
.L_4925:
        /*001c*/ 	.word	0x00000000
        /*0020*/ 	.short	0x0005
        /*0022*/ 	.short	0x0034
        /*0024*/ 	.byte	0x00, 0xf0, 0x31, 0x00


	//----- nvinfo : EIATTR_KPARAM_INFO
	.align		4
.L_4926:
        /*0028*/ 	.byte	0x04, 0x17
        /*002a*/ 	.short	(.L_4928 - .L_4927)
.L_4927:
        /*002c*/ 	.word	0x00000000
        /*0030*/ 	.short	0x0004
        /*0032*/ 	.short	0x0031
        /*0034*/ 	.byte	0x00, 0xf0, 0x05, 0x00


	//----- nvinfo : EIATTR_KPARAM_INFO
	.align		4
.L_4928:
        /*0038*/ 	.byte	0x04, 0x17
        /*003a*/ 	.short	(.L_4930 - .L_4929)
.L_4929:
        /*003c*/ 	.word	0x00000000
        /*0040*/ 	.short	0x0003
        /*0042*/ 	.short	0x0030
        /*0044*/ 	.byte	0x00, 0xf0, 0x05, 0x00


	//----- nvinfo : EIATTR_KPARAM_INFO
	.align		4
.L_4930:
        /*0048*/ 	.byte	0x04, 0x17
        /*004a*/ 	.short	(.L_4932 - .L_4931)
.L_4931:
        /*004c*/ 	.word	0x00000000
        /*0050*/ 	.short	0x0002
        /*0052*/ 	.short	0x0018
        /*0054*/ 	.byte	0x00, 0xf0, 0x61, 0x00


	//----- nvinfo : EIATTR_KPARAM_INFO
	.align		4
.L_4932:
        /*0058*/ 	.byte	0x04, 0x17
        /*005a*/ 	.short	(.L_4934 - .L_4933)
.L_4933:
        /*005c*/ 	.word	0x00000000
        /*0060*/ 	.short	0x0001
        /*0062*/ 	.short	0x0008
        /*0064*/ 	.byte	0x00, 0xf0, 0x41, 0x00


	//----- nvinfo : EIATTR_KPARAM_INFO
	.align		4
.L_4934:
        /*0068*/ 	.byte	0x04, 0x17
        /*006a*/ 	.short	(.L_4936 - .L_4935)
.L_4935:
        /*006c*/ 	.word	0x00000000
        /*0070*/ 	.short	0x0000
        /*0072*/ 	.short	0x0000
        /*0074*/ 	.byte	0x00, 0xf0, 0x11, 0x00


	//----- nvinfo : EIATTR_SPARSE_MMA_MASK
	.align		4
.L_4936:
        /*0078*/ 	.byte	0x03, 0x50
        /*007a*/ 	.short	0x0000


	//----- nvinfo : EIATTR_MAXREG_COUNT
	.align		4
        /*007c*/ 	.byte	0x03, 0x1b
        /*007e*/ 	.short	0x00ff


	//----- nvinfo : EIATTR_EXTERNS
	.align		4
        /*0080*/ 	.byte	0x04, 0x0f
        /*0082*/ 	.short	(.L_4938 - .L_4937)


	//   ....[0]....
	.align		4
.L_4937:
        /*0084*/ 	.word	index@(__assertfail)


	//----- nvinfo : EIATTR_MERCURY_ISA_VERSION
	.align		4
.L_4938:
        /*0088*/ 	.byte	0x03, 0x5f
        /*008a*/ 	.short	0x0101


	//----- nvinfo : EIATTR_VRC_CTA_INIT_COUNT
	.align		4
        /*008c*/ 	.byte	0x02, 0x4a
	.zero		1
	.zero		1


	//----- nvinfo : EIATTR_SYSCALL_OFFSETS
	.align		4
        /*0090*/ 	.byte	0x04, 0x46
        /*0092*/ 	.short	(.L_4940 - .L_4939)


	//   ....[0]....
.L_4939:
        /*0094*/ 	.word	0x00000df0


	//   ....[1]....
        /*0098*/ 	.word	0x00001870


	//   ....[2]....
        /*009c*/ 	.word	0x00002770


	//   ....[3]....
        /*00a0*/ 	.word	0x000031a0


	//   ....[4]....
        /*00a4*/ 	.word	0x00004070


	//   ....[5]....
        /*00a8*/ 	.word	0x00004ab0


	//   ....[6]....
        /*00ac*/ 	.word	0x00005970


	//   ....[7]....
        /*00b0*/ 	.word	0x000063b0


	//   ....[8]....
        /*00b4*/ 	.word	0x00007250


	//   ....[9]....
        /*00b8*/ 	.word	0x00007fa0


	//   ....[10]....
        /*00bc*/ 	.word	0x00008e20


	//   ....[11]....
        /*00c0*/ 	.word	0x00009c80


	//----- nvinfo : EIATTR_EXIT_INSTR_OFFSETS
	.align		4
.L_4940:
        /*00c4*/ 	.byte	0x04, 0x1c
        /*00c6*/ 	.short	(.L_4942 - .L_4941)


	//   ....[0]....
.L_4941:
        /*00c8*/ 	.word	0x000090c0


	//   ....[1]....
        /*00cc*/ 	.word	0x00009200


	//   ....[2]....
        /*00d0*/ 	.word	0x00009240


	//   ....[3]....
        /*00d4*/ 	.word	0x000092d0


	//   ....[4]....
        /*00d8*/ 	.word	0x00009300


	//   ....[5]....
        /*00dc*/ 	.word	0x00009330


	//   ....[6]....
        /*00e0*/ 	.word	0x000093b0


	//   ....[7]....
        /*00e4*/ 	.word	0x000093e0


	//   ....[8]....
        /*00e8*/ 	.word	0x00009470


	//   ....[9]....
        /*00ec*/ 	.word	0x000094b0


	//   ....[10]....
        /*00f0*/ 	.word	0x000094f0


	//   ....[11]....
        /*00f4*/ 	.word	0x000095c0


	//   ....[12]....
        /*00f8*/ 	.word	0x00009720


	//   ....[13]....
        /*00fc*/ 	.word	0x00009880


	//   ....[14]....
        /*0100*/ 	.word	0x000099d0


	//   ....[15]....
        /*0104*/ 	.word	0x00009a00


	//   ....[16]....
        /*0108*/ 	.word	0x00009a30


	//   ....[17]....
        /*010c*/ 	.word	0x00009ad0


	//   ....[18]....
        /*0110*/ 	.word	0x00009b20


	//   ....[19]....
        /*0114*/ 	.word	0x00009c90


	//   ....[20]....
        /*0118*/ 	.word	0x00009d90


	//   ....[21]....
        /*011c*/ 	.word	0x00009ec0


	//   ....[22]....
        /*0120*/ 	.word	0x00009ef0


	//----- nvinfo : EIATTR_MAX_THREADS
	.align		4
.L_4942:
        /*0124*/ 	.byte	0x04, 0x05
        /*0126*/ 	.short	(.L_4944 - .L_4943)
.L_4943:
        /*0128*/ 	.word	0x00000080
        /*012c*/ 	.word	0x00000001
        /*0130*/ 	.word	0x00000001


	//----- nvinfo : EIATTR_CRS_STACK_SIZE
	.align		4
.L_4944:
        /*0134*/ 	.byte	0x04, 0x1e
        /*0136*/ 	.short	(.L_4946 - .L_4945)
.L_4945:
        /*0138*/ 	.word	0x00000000


	//----- nvinfo : EIATTR_CBANK_PARAM_SIZE
	.align		4
.L_4946:
        /*013c*/ 	.byte	0x03, 0x19
        /*013e*/ 	.short	0x0048


	//----- nvinfo : EIATTR_PARAM_CBANK
	.align		4
        /*0140*/ 	.byte	0x04, 0x0a
        /*0142*/ 	.short	(.L_4948 - .L_4947)
	.align		4
.L_4947:
        /*0144*/ 	.word	index@(.nv.constant0._ZN2at6native27unrolled_elementwise_kernelIZNS0_43_GLOBAL__N__7cc8d1ed_10_Dropout_cu_0e96ed3819masked_scale_kernelIbffEEvRNS_6TensorERKS4_S7_T1_EUlfbE_St5arrayIPcLm3EELi4E23TrivialOffsetCalculatorILi2EjESD_ILi1EjENS0_6memory12LoadWithCastILi2EEENSG_13StoreWithCastILi1EEEEEviT_T0_T2_T3_T4_T5_)
        /*0148*/ 	.short	0x0380
        /*014a*/ 	.short	0x0048


	//----- nvinfo : EIATTR_SW_WAR
	.align		4
.L_4948:
        /*014c*/ 	.byte	0x04, 0x36
        /*014e*/ 	.short	(.L_4950 - .L_4949)
.L_4949:
        /*0150*/ 	.word	0x00000008
.L_4950:


//--------------------- .nv.info._ZN2at6native18elementwise_kernelILi128ELi2EZNS0_22gpu_kernel_impl_nocastIZNS0_43_GLOBAL__N__7cc8d1ed_10_Dropout_cu_0e96ed3819masked_scale_kernelIbffEEvRNS_6TensorERKS5_S8_T1_EUlfbE_EEvRNS_18TensorIteratorBaseERKT_EUliE_EEviS9_ --------------------------
	.section	.nv.info._ZN2at6native18elementwise_kernelILi128ELi2EZNS0_22gpu_kernel_impl_nocastIZNS0_43_GLOBAL__N__7cc8d1ed_10_Dropout_cu_0e96ed3819masked_scale_kernelIbffEEvRNS_6TensorERKS5_S8_T1_EUlfbE_EEvRNS_18TensorIteratorBaseERKT_EUliE_EEviS9_,"",@"SHT_CUDA_INFO"
	.sectionflags	@""
	.align	4


	//----- nvinfo : EIATTR_CUDA_API_VERSION
	.align		4
        /*0000*/ 	.byte	0x04, 0x37
        /*0002*/ 	.short	(.L_4952 - .L_4951)
.L_4951:
        /*0004*/ 	.word	0x00000082


	//----- nvinfo : EIATTR_KPARAM_INFO
	.align		4
.L_4952:
        /*0008*/ 	.byte	0x04, 0x17
        /*000a*/ 	.short	(.L_4954 - .L_4953)
.L_4953:
        /*000c*/ 	.word	0x00000000
        /*0010*/ 	.short	0x0001
        /*0012*/ 	.short	0x0008
        /*0014*/ 	.byte	0x00, 0xf0, 0x41, 0x0a


	//----- nvinfo : EIATTR_KPARAM_INFO
	.align		4
.L_4954:
        /*0018*/ 	.byte	0x04, 0x17
        /*001a*/ 	.short	(.L_4956 - .L_4955)
.L_4955:
        /*001c*/ 	.word	0x00000000
        /*0020*/ 	.short	0x0000
        /*0022*/ 	.short	0x0000
        /*0024*/ 	.byte	0x00, 0xf0, 0x11, 0x00


	//----- nvinfo : EIATTR_SPARSE_MMA_MASK
	.align		4
.L_4956:
        /*0028*/ 	.byte	0x03, 0x50
        /*002a*/ 	.short	0x0000


	//----- nvinfo : EIATTR_MAXREG_COUNT
	.align		4
        /*002c*/ 	.byte	0x03, 0x1b
        /*002e*/ 	.short	0x0080


	//----- nvinfo : EIATTR_MERCURY_ISA_VERSION
	.align		4
        /*0030*/ 	.byte	0x03, 0x5f
        /*0032*/ 	.short	0x0101


	//----- nvinfo : EIATTR_VRC_CTA_INIT_COUNT
	.align		4
        /*0034*/ 	.byte	0x02, 0x4a
	.zero		1
	.zero		1


	//----- nvinfo : EIATTR_EXIT_INSTR_OFFSETS
	.align		4
        /*0038*/ 	.byte	0x04, 0x1c
        /*003a*/ 	.short	(.L_4958 - .L_4957)


	//   ....[0]....
.L_4957:
        /*003c*/ 	.word	0x000001b0


	//   ....[1]....
        /*0040*/ 	.word	0x00000270


	//   ....[2]....
        /*0044*/ 	.word	0x000019e0


	//   ....[3]....
        /*0048*/ 	.word	0x000030b0


	//----- nvinfo : EIATTR_MAX_THREADS
	.align		4
.L_4958:
        /*004c*/ 	.byte	0x04, 0x05
        /*004e*/ 	.short	(.L_4960 - .L_4959)
.L_4959:
        /*0050*/ 	.word	0x00000080
        /*0054*/ 	.word	0x00000001
        /*0058*/ 	.word	0x00000001


	//----- nvinfo : EIATTR_CRS_STACK_SIZE
	.align		4
.L_4960:
        /*005c*/ 	.byte	0x04, 0x1e
        /*005e*/ 	.short	(.L_4962 - .L_4961)
.L_4961:
        /*0060*/ 	.word	0x00000000


	//----- nvinfo : EIATTR_CBANK_PARAM_SIZE
	.align		4
.L_4962:
        /*0064*/ 	.byte	0x03, 0x19
        /*0066*/ 	.short	0x0298


	//----- nvinfo : EIATTR_PARAM_CBANK
	.align		4
        /*0068*/ 	.byte	0x04, 0x0a
        /*006a*/ 	.short	(.L_4964 - .L_4963)
	.align		4
.L_4963:
        /*006c*/ 	.word	index@(.nv.constant0._ZN2at6native18elementwise_kernelILi128ELi2EZNS0_22gpu_kernel_impl_nocastIZNS0_43_GLOBAL__N__7cc8d1ed_10_Dropout_cu_0e96ed3819masked_scale_kernelIbffEEvRNS_6TensorERKS5_S8_T1_EUlfbE_EEvRNS_18TensorIteratorBaseERKT_EUliE_EEviS9_)
        /*0070*/ 	.short	0x0380
        /*0072*/ 	.short	0x0298


	//----- nvinfo : EIATTR_SW_WAR
	.align		4
.L_4964:
        /*0074*/ 	.byte	0x04, 0x36
        /*0076*/ 	.short	(.L_4966 - .L_4965)
.L_4965:
        /*0078*/ 	.word	0x00000008
.L_4966:


//--------------------- .nv.info._ZN2at6native27unrolled_elementwise_kernelIZNS0_43_GLOBAL__N__7cc8d1ed_10_Dropout_cu_0e96ed3819masked_scale_kernelIbffEEvRNS_6TensorERKS4_S7_T1_EUlfbE_St5arrayIPcLm3EELi4E23TrivialOffsetCalculatorILi2EjESD_ILi1EjENS0_6memory15LoadWithoutCastENSG_16StoreWithoutCastEEEviT_T0_T2_T3_T4_T5_ --------------------------
	.section	.nv.info._ZN2at6native27unrolled_elementwise_kernelIZNS0_43_GLOBAL__N__7cc8d1ed_10_Dropout_cu_0e96ed3819masked_scale_kernelIbffEEvRNS_6TensorERKS4_S7_T1_EUlfbE_St5arrayIPcLm3EELi4E23TrivialOffsetCalculatorILi2EjESD_ILi1EjENS0_6memory15LoadWithoutCastENSG_16StoreWithoutCastEEEviT_T0_T2_T3_T4_T5_,"",@"SHT_CUDA_INFO"
	.sectionflags	@""
	.align	4


	//----- nvinfo : EIATTR_CUDA_API_VERSION
	.align		4
        /*0000*/ 	.byte	0x04, 0x37
        /*0002*/ 	.short	(.L_4968 - .L_4967)
.L_4967:
        /*0004*/ 	.word	0x00000082


	//----- nvinfo : EIATTR_KPARAM_INFO
	.align		4
.L_4968:
        /*0008*/ 	.byte	0x04, 0x17
        /*000a*/ 	.short	(.L_4970 - .L_4969)
.L_4969:
        /*000c*/ 	.word	0x00000000
        /*0010*/ 	.short	0x0006
        /*0012*/ 	.short	0x0033
        /*0014*/ 	.byte	0x00, 0xf0, 0x05, 0x00


	//----- nvinfo : EIATTR_KPARAM_INFO
	.align		4
.L_4970:
        /*0018*/ 	.byte	0x04, 0x17
        /*001a*/ 	.short	(.L_4972 - .L_4971)
.L_4971:
        /*001c*/ 	.word	0x00000000
        /*0020*/ 	.short	0x0005
        /*0022*/ 	.short	0x0032
        /*0024*/ 	.byte	0x00, 0xf0, 0x05, 0x00


	//----- nvinfo : EIATTR_KPARAM_INFO
	.align		4
.L_4972:
        /*0028*/ 	.byte	0x04, 0x17
        /*002a*/ 	.short	(.L_4974 - .L_4973)
.L_4973:
        /*002c*/ 	.word	0x00000000
        /*0030*/ 	.short	0x0004
        /*0032*/ 	.short	0x0031
        /*0034*/ 	.byte	0x00, 0xf0, 0x05, 0x00


	//----- nvinfo : EIATTR_KPARAM_INFO
	.align		4
.L_4974:
        /*0038*/ 	.byte	0x04, 0x17
        /*003a*/ 	.short	(.L_4976 - .L_4975)
.L_4975:
        /*003c*/ 	.word	0x00000000
        /*0040*/ 	.short	0x0003
        /*0042*/ 	.short	0x0030
        /*0044*/ 	.byte	0x00, 0xf0, 0x05, 0x00


	//----- nvinfo : EIATTR_KPARAM_INFO
	.align		4
.L_4976:
        /*0048*/ 	.byte	0x04, 0x17
        /*004a*/ 	.short	(.L_4978 - .L_4977)
.L_4977:
        /*004c*/ 	.word	0x00000000
        /*0050*/ 	.short	0x0002
        /*0052*/ 	.short	0x0018
        /*0054*/ 	.byte	0x00, 0xf0, 0x61, 0x00


	//----- nvinfo : EIATTR_KPARAM_INFO
	.align		4
.L_4978:
        /*0058*/ 	.byte	0x04, 0x17
        /*005a*/ 	.short	(.L_4980 - .L_4979)
.L_4979:
        /*005c*/ 	.word	0x00000000
        /*0060*/ 	.short	0x0001
        /*0062*/ 	.short	0x0008
        /*0064*/ 	.byte	0x00, 0xf0, 0x41, 0x00


	//----- nvinfo : EIATTR_KPARAM_INFO
	.align		4
.L_4980:
        /*0068*/ 	.byte	0x04, 0x17
        /*006a*/ 	.short	(.L_4982 - .L_4981)
.L_4981:
        /*006c*/ 	.word	0x00000000
        /*0070*/ 	.short	0x0000
        /*0072*/ 	.short	0x0000
        /*0074*/ 	.byte	0x00, 0xf0, 0x11, 0x00


	//----- nvinfo : EIATTR_SPARSE_MMA_MASK
	.align		4
.L_4982:
        /*0078*/ 	.byte	0x03, 0x50
        /*007a*/ 	.short	0x0000


	//----- nvinfo : EIATTR_MAXREG_COUNT
	.align		4
        /*007c*/ 	.byte	0x03, 0x1b
        /*007e*/ 	.short	0x00ff


	//----- nvinfo : EIATTR_MERCURY_ISA_VERSION
	.align		4
        /*0080*/ 	.byte	0x03, 0x5f
        /*0082*/ 	.short	0x0101


	//----- nvinfo : EIATTR_VRC_CTA_INIT_COUNT
	.align		4
        /*0084*/ 	.byte	0x02, 0x4a
	.zero		1
	.zero		1


	//----- nvinfo : EIATTR_EXIT_INSTR_OFFSETS
	.align		4
        /*0088*/ 	.byte	0x04, 0x1c
        /*008a*/ 	.short	(.L_4984 - .L_4983)


	//   ....[0]....
.L_4983:
        /*008c*/ 	.word	0x000005f0


	//   ....[1]....
        /*0090*/ 	.word	0x00000640


	//----- nvinfo : EIATTR_MAX_THREADS
	.align		4
.L_4984:
        /*0094*/ 	.byte	0x04, 0x05
        /*0096*/ 	.short	(.L_4986 - .L_4985)
.L_4985:
        /*0098*/ 	.word	0x00000080
        /*009c*/ 	.word	0x00000001
        /*00a0*/ 	.word	0x00000001


	//----- nvinfo : EIATTR_CRS_STACK_SIZE
	.align		4
.L_4986:
        /*00a4*/ 	.byte	0x04, 0x1e
        /*00a6*/ 	.short	(.L_4988 - .L_4987)
.L_4987:
        /*00a8*/ 	.word	0x00000000


	//----- nvinfo : EIATTR_CBANK_PARAM_SIZE
	.align		4
.L_4988:
        /*00ac*/ 	.byte	0x03, 0x19
        /*00ae*/ 	.short	0x0034


	//----- nvinfo : EIATTR_PARAM_CBANK
	.align		4
        /*00b0*/ 	.byte	0x04, 0x0a
        /*00b2*/ 	.short	(.L_4990 - .L_4989)
	.align		4
.L_4989:
        /*00b4*/ 	.word	index@(.nv.constant0._ZN2at6native27unrolled_elementwise_kernelIZNS0_43_GLOBAL__N__7cc8d1ed_10_Dropout_cu_0e96ed3819masked_scale_kernelIbffEEvRNS_6TensorERKS4_S7_T1_EUlfbE_St5arrayIPcLm3EELi4E23TrivialOffsetCalculatorILi2EjESD_ILi1EjENS0_6memory15LoadWithoutCastENSG_16StoreWithoutCastEEEviT_T0_T2_T3_T4_T5_)
        /*00b8*/ 	.short	0x0380
        /*00ba*/ 	.short	0x0034


	//----- nvinfo : EIATTR_SW_WAR
	.align		4
.L_4990:
        /*00bc*/ 	.byte	0x04, 0x36
        /*00be*/ 	.short	(.L_4992 - .L_4991)
.L_4991:
        /*00c0*/ 	.word	0x00000008
.L_4992:


//--------------------- .nv.info._ZN2at6native29vectorized_elementwise_kernelILi2EZNS0_43_GLOBAL__N__7cc8d1ed_10_Dropout_cu_0e96ed3819masked_scale_kernelIbffEEvRNS_6TensorERKS4_S7_T1_EUlfbE_St5arrayIPcLm3EEEEviT0_S8_ --------------------------
	.section	.nv.info._ZN2at6native29vectorized_elementwise_kernelILi2EZNS0_43_GLOBAL__N__7cc8d1ed_10_Dropout_cu_0e96ed3819masked_scale_kernelIbffEEvRNS_6TensorERKS4_S7_T1_EUlfbE_St5arrayIPcLm3EEEEviT0_S8_,"",@"SHT_CUDA_INFO"
	.sectionflags	@""
	.align	4


	//----- nvinfo : EIATTR_CUDA_API_VERSION
	.align		4
        /*0000*/ 	.byte	0x04, 0x37
        /*0002*/ 	.short	(.L_4994 - .L_4993)
.L_4993:
        /*0004*/ 	.word	0x00000082


	//----- nvinfo : EIATTR_KPARAM_INFO
	.align		4
.L_4994:
        /*0008*/ 	.byte	0x04, 0x17
        /*000a*/ 	.short	(.L_4996 - .L_4995)
.L_4995:
        /*000c*/ 	.word	0x00000000
        /*0010*/ 	.short	0x0002
        /*0012*/ 	.short	0x0018
        /*0014*/ 	.byte	0x00, 0xf0, 0x61, 0x00


	//----- nvinfo : EIATTR_KPARAM_INFO
	.align		4
.L_4996:
        /*0018*/ 	.byte	0x04, 0x17
        /*001a*/ 	.short	(.L_4998 - .L_4997)
.L_4997:
        /*001c*/ 	.word	0x00000000
        /*0020*/ 	.short	0x0001
        /*0022*/ 	.short	0x0008
        /*0024*/ 	.byte	0x00, 0xf0, 0x41, 0x00


	//----- nvinfo : EIATTR_KPARAM_INFO
	.align		4
.L_4998:
        /*0028*/ 	.byte	0x04, 0x17
        /*002a*/ 	.short	(.L_5000 - .L_4999)
.L_4999:
        /*002c*/ 	.word	0x00000000
        /*0030*/ 	.short	0x0000
        /*0032*/ 	.short	0x0000
        /*0034*/ 	.byte	0x00, 0xf0, 0x11, 0x00


	//----- nvinfo : EIATTR_SPARSE_MMA_MASK
	.align		4
.L_5000:
        /*0038*/ 	.byte	0x03, 0x50
        /*003a*/ 	.short	0x0000


	//----- nvinfo : EIATTR_MAXREG_COUNT
	.align		4
        /*003c*/ 	.byte	0x03, 0x1b
        /*003e*/ 	.short	0x00ff


	//----- nvinfo : EIATTR_MERCURY_ISA_VERSION
	.align		4
        /*0040*/ 	.byte	0x03, 0x5f
        /*0042*/ 	.short	0x0101


	//----- nvinfo : EIATTR_VRC_CTA_INIT_COUNT
	.align		4
        /*0044*/ 	.byte	0x02, 0x4a
	.zero		1
	.zero		1


	//----- nvinfo : EIATTR_EXIT_INSTR_OFFSETS
	.align		4
        /*0048*/ 	.byte	0x04, 0x1c
        /*004a*/ 	.short	(.L_5002 - .L_5001)


	//   ....[0]....
.L_5001:
        /*004c*/ 	.word	0x00000be0


	//   ....[1]....
        /*0050*/ 	.word	0x00000c30


	//   ....[2]....
        /*0054*/ 	.word	0x00001040


	//----- nvinfo : EIATTR_MAX_THREADS
	.align		4
.L_5002:
        /*0058*/ 	.byte	0x04, 0x05
        /*005a*/ 	.short	(.L_5004 - .L_5003)
.L_5003:
        /*005c*/ 	.word	0x00000080
        /*0060*/ 	.word	0x00000001
        /*0064*/ 	.word	0x00000001


	//----- nvinfo : EIATTR_CRS_STACK_SIZE
	.align		4
.L_5004:
        /*0068*/ 	.byte	0x04, 0x1e
        /*006a*/ 	.short	(.L_5006 - .L_5005)
.L_5005:
        /*006c*/ 	.word	0x00000000


	//----- nvinfo : EIATTR_CBANK_PARAM_SIZE
	.align		4
.L_5006:
        /*0070*/ 	.byte	0x03, 0x19
        /*0072*/ 	.short	0x0030


	//----- nvinfo : EIATTR_PARAM_CBANK
	.align		4
        /*0074*/ 	.byte	0x04, 0x0a
        /*0076*/ 	.short	(.L_5008 - .L_5007)
	.align		4
.L_5007:
        /*0078*/ 	.word	index@(.nv.constant0._ZN2at6native29vectorized_elementwise_kernelILi2EZNS0_43_GLOBAL__N__7cc8d1ed_10_Dropout_cu_0e96ed3819masked_scale_kernelIbffEEvRNS_6TensorERKS4_S7_T1_EUlfbE_St5arrayIPcLm3EEEEviT0_S8_)
        /*007c*/ 	.short	0x0380
        /*007e*/ 	.short	0x0030


	//----- nvinfo : EIATTR_SW_WAR
	.align		4
.L_5008:
        /*0080*/ 	.byte	0x04, 0x36
        /*0082*/ 	.short	(.L_5010 - .L_5009)
.L_5009:
        /*0084*/ 	.word	0x00000008
.L_5010:


//--------------------- .nv.info._ZN2at6native29vectorized_elementwise_kernelILi4EZNS0_43_GLOBAL__N__7cc8d1ed_10_Dropout_cu_0e96ed3819masked_scale_kernelIbffEEvRNS_6TensorERKS4_S7_T1_EUlfbE_St5arrayIPcLm3EEEEviT0_S8_ --------------------------
	.section	.nv.info._ZN2at6native29vectorized_elementwise_kernelILi4EZNS0_43_GLOBAL__N__7cc8d1ed_10_Dropout_cu_0e96ed3819masked_scale_kernelIbffEEvRNS_6TensorERKS4_S7_T1_EUlfbE_St5arrayIPcLm3EEEEviT0_S8_,"",@"SHT_CUDA_INFO"
	.sectionflags	@""
	.align	4


	//----- nvinfo : EIATTR_CUDA_API_VERSION
	.align		4
        /*0000*/ 	.byte	0x04, 0x37
        /*0002*/ 	.short	(.L_5012 - .L_5011)
.L_5011:
        /*0004*/ 	.word	0x00000082


	//----- nvinfo : EIATTR_KPARAM_INFO
	.align		4
.L_5012:
        /*0008*/ 	.byte	0x04, 0x17
        /*000a*/ 	.short	(.L_5014 - .L_5013)
.L_5013:
        /*000c*/ 	.word	0x00000000
        /*0010*/ 	.short	0x0002
        /*0012*/ 	.short	0x0018
        /*0014*/ 	.byte	0x00, 0xf0, 0x61, 0x00


	//----- nvinfo : EIATTR_KPARAM_INFO
	.align		4
.L_5014:
        /*0018*/ 	.byte	0x04, 0x17
        /*001a*/ 	.short	(.L_5016 - .L_5015)
.L_5015:
        /*001c*/ 	.word	0x00000000
        /*0020*/ 	.short	0x0001
        /*0022*/ 	.short	0x0008
        /*0024*/ 	.byte	0x00, 0xf0, 0x41, 0x00


	//----- nvinfo : EIATTR_KPARAM_INFO
	.align		4
.L_5016:
        /*0028*/ 	.byte	0x04, 0x17
        /*002a*/ 	.short	(.L_5018 - .L_5017)
.L_5017:
        /*002c*/ 	.word	0x00000000
        /*0030*/ 	.short	0x0000
        /*0032*/ 	.short	0x0000
        /*0034*/ 	.byte	0x00, 0xf0, 0x11, 0x00


	//----- nvinfo : EIATTR_SPARSE_MMA_MASK
	.align		4
.L_5018:
        /*0038*/ 	.byte	0x03, 0x50
        /*003a*/ 	.short	0x0000


	//----- nvinfo : EIATTR_MAXREG_COUNT
	.align		4
        /*003c*/ 	.byte	0x03, 0x1b
        /*003e*/ 	.short	0x00ff


	//----- nvinfo : EIATTR_MERCURY_ISA_VERSION
	.align		4
        /*0040*/ 	.byte	0x03, 0x5f
        /*0042*/ 	.short	0x0101


	//----- nvinfo : EIATTR_VRC_CTA_INIT_COUNT
	.align		4
        /*0044*/ 	.byte	0x02, 0x4a
	.zero		1
	.zero		1


	//----- nvinfo : EIATTR_EXIT_INSTR_OFFSETS
	.align		4
        /*0048*/ 	.byte	0x04, 0x1c
        /*004a*/ 	.short	(.L_5020 - .L_5019)


	//   ....[0]....
.L_5019:
        /*004c*/ 	.word	0x00000be0


	//   ....[1]....
        /*0050*/ 	.word	0x00000c30


	//   ....[2]....
        /*0054*/ 	.word	0x00000fe0


	//----- nvinfo : EIATTR_MAX_THREADS
	.align		4
.L_5020:
        /*0058*/ 	.byte	0x04, 0x05
        /*005a*/ 	.short	(.L_5022 - .L_5021)
.L_5021:
        /*005c*/ 	.word	0x00000080
        /*0060*/ 	.word	0x00000001
        /*0064*/ 	.word	0x00000001


	//----- nvinfo : EIATTR_CRS_STACK_SIZE
	.align		4
.L_5022:
        /*0068*/ 	.byte	0x04, 0x1e
        /*006a*/ 	.short	(.L_5024 - .L_5023)
.L_5023:
        /*006c*/ 	.word	0x00000000


	//----- nvinfo : EIATTR_CBANK_PARAM_SIZE
	.align		4
.L_5024:
        /*0070*/ 	.byte	0x03, 0x19
        /*0072*/ 	.short	0x0030


	//----- nvinfo : EIATTR_PARAM_CBANK
	.align		4
        /*0074*/ 	.byte	0x04, 0x0a
        /*0076*/ 	.short	(.L_5026 - .L_5025)
	.align		4
.L_5025:
        /*0078*/ 	.word	index@(.nv.constant0._ZN2at6native29vectorized_elementwise_kernelILi4EZNS0_43_GLOBAL__N__7cc8d1ed_10_Dropout_cu_0e96ed3819masked_scale_kernelIbffEEvRNS_6TensorERKS4_S7_T1_EUlfbE_St5arrayIPcLm3EEEEviT0_S8_)
        /*007c*/ 	.short	0x0380
        /*007e*/ 	.short	0x0030


	//----- nvinfo : EIATTR_SW_WAR
	.align		4
.L_5026:
        /*0080*/ 	.byte	0x04, 0x36
        /*0082*/ 	.short	(.L_5028 - .L_5027)
.L_5027:
        /*0084*/ 	.word	0x00000008
.L_5028:


//--------------------- .nv.info._ZN2at6native29vectorized_elementwise_kernelILi8EZNS0_43_GLOBAL__N__7cc8d1ed_10_Dropout_cu_0e96ed3819masked_scale_kernelIbffEEvRNS_6TensorERKS4_S7_T1_EUlfbE_St5arrayIPcLm3EEEEviT0_S8_ --------------------------
	.section	.nv.info._ZN2at6native29vectorized_elementwise_kernelILi8EZNS0_43_GLOBAL__N__7cc8d1ed_10_Dropout_cu_0e96ed3819masked_scale_kernelIbffEEvRNS_6TensorERKS4_S7_T1_EUlfbE_St5arrayIPcLm3EEEEviT0_S8_,"",@"SHT_CUDA_INFO"
	.sectionflags	@""
	.align	4


	//----- nvinfo : EIATTR_CUDA_API_VERSION
	.align		4
        /*0000*/ 	.byte	0x04, 0x37
        /*0002*/ 	.short	(.L_5030 - .L_5029)
.L_5029:
        /*0004*/ 	.word	0x00000082


	//----- nvinfo : EIATTR_KPARAM_INFO
	.align		4
.L_5030:
        /*0008*/ 	.byte	0x04, 0x17
        /*000a*/ 	.short	(.L_5032 - .L_5031)
.L_5031:
        /*000c*/ 	.word	0x00000000
        /*0010*/ 	.short	0x0002
        /*0012*/ 	.short	0x0018
        /*0014*/ 	.byte	0x00, 0xf0, 0x61, 0x00


	//----- nvinfo : EIATTR_KPARAM_INFO
	.align		4
.L_5032:
        /*0018*/ 	.byte	0x04, 0x17
        /*001a*/ 	.short	(.L_5034 - .L_5033)
.L_5033:
        /*001c*/ 	.word	0x00000000
        /*0020*/ 	.short	0x0001
        /*0022*/ 	.short	0x0008
        /*0024*/ 	.byte	0x00, 0xf0, 0x41, 0x00


	//----- nvinfo : EIATTR_KPARAM_INFO
	.align		4
.L_5034:
        /*0028*/ 	.byte	0x04, 0x17
        /*002a*/ 	.short	(.L_5036 - .L_5035)
.L_5035:
        /*002c*/ 	.word	0x00000000
        /*0030*/ 	.short	0x0000
        /*0032*/ 	.short	0x0000
        /*0034*/ 	.byte	0x00, 0xf0, 0x11, 0x00


	//----- nvinfo : EIATTR_SPARSE_MMA_MASK
	.align		4
.L_5036:
        /*0038*/ 	.byte	0x03, 0x50
        /*003a*/ 	.short	0x0000


	//----- nvinfo : EIATTR_MAXREG_COUNT
	.align		4
        /*003c*/ 	.byte	0x03, 0x1b
        /*003e*/ 	.short	0x00ff


	//----- nvinfo : EIATTR_MERCURY_ISA_VERSION
	.align		4
        /*0040*/ 	.byte	0x03, 0x5f
        /*0042*/ 	.short	0x0101


	//----- nvinfo : EIATTR_VRC_CTA_INIT_COUNT
	.align		4
        /*0044*/ 	.byte	0x02, 0x4a
	.zero		1
	.zero		1


	//----- nvinfo : EIATTR_EXIT_INSTR_OFFSETS
	.align		4
        /*0048*/ 	.byte	0x04, 0x1c
        /*004a*/ 	.short	(.L_5038 - .L_5037)


	//   ....[0]....
.L_5037:
        /*004c*/ 	.word	0x00000be0


	//   ....[1]....
        /*0050*/ 	.word	0x00000c30


	//   ....[2]....
        /*0054*/ 	.word	0x00000fb0


	//----- nvinfo : EIATTR_MAX_THREADS
	.align		4
.L_5038:
        /*0058*/ 	.byte	0x04, 0x05
        /*005a*/ 	.short	(.L_5040 - .L_5039)
.L_5039:
        /*005c*/ 	.word	0x00000080
        /*0060*/ 	.word	0x00000001
        /*0064*/ 	.word	0x00000001


	//----- nvinfo : EIATTR_CRS_STACK_SIZE
	.align		4
.L_5040:
        /*0068*/ 	.byte	0x04, 0x1e
        /*006a*/ 	.short	(.L_5042 - .L_5041)
.L_5041:
        /*006c*/ 	.word	0x00000000


	//----- nvinfo : EIATTR_CBANK_PARAM_SIZE
	.align		4
.L_5042:
        /*0070*/ 	.byte	0x03, 0x19
        /*0072*/ 	.short	0x0030


	//----- nvinfo : EIATTR_PARAM_CBANK
	.align		4
        /*0074*/ 	.byte	0x04, 0x0a
        /*0076*/ 	.short	(.L_5044 - .L_5043)
	.align		4
.L_5043:
        /*0078*/ 	.word	index@(.nv.constant0._ZN2at6native29vectorized_elementwise_kernelILi8EZNS0_43_GLOBAL__N__7cc8d1ed_10_Dropout_cu_0e96ed3819masked_scale_kernelIbffEEvRNS_6TensorERKS4_S7_T1_EUlfbE_St5arrayIPcLm3EEEEviT0_S8_)
        /*007c*/ 	.short	0x0380
        /*007e*/ 	.short	0x0030


	//----- nvinfo : EIATTR_SW_WAR
	.align		4
.L_5044:
        /*0080*/ 	.byte	0x04, 0x36
        /*0082*/ 	.short	(.L_5046 - .L_5045)
.L_5045:
        /*0084*/ 	.word	0x00000008
.L_5046:


//--------------------- .nv.info._ZN2at6native18elementwise_kernelILi128ELi4EZNS0_15gpu_kernel_implIZNS0_43_GLOBAL__N__7cc8d1ed_10_Dropout_cu_0e96ed3819masked_scale_kernelIbddEEvRNS_6TensorERKS5_S8_T1_EUldbE_EEvRNS_18TensorIteratorBaseERKT_EUliE_EEviS9_ --------------------------
	.section	.nv.info._ZN2at6native18elementwise_kernelILi128ELi4EZNS0_15gpu_kernel_implIZNS0_43_GLOBAL__N__7cc8d1ed_10_Dropout_cu_0e96ed3819masked_scale_kernelIbddEEvRNS_6TensorERKS5_S8_T1_EUldbE_EEvRNS_18TensorIteratorBaseERKT_EUliE_EEviS9_,"",@"SHT_CUDA_INFO"
	.sectionflags	@""
	.align	4


	//----- nvinfo : EIATTR_CUDA_API_VERSION
	.align		4
        /*0000*/ 	.byte	0x04, 0x37
        /*0002*/ 	.short	(.L_5048 - .L_5047)
.L_5047:
        /*0004*/ 	.word	0x00000082


	//----- nvinfo : EIATTR_KPARAM_INFO
	.align		4
.L_5048:
        /*0008*/ 	.byte	0x04, 0x17
        /*000a*/ 	.short	(.L_5050 - .L_5049)
.L_5049:
        /*000c*/ 	.word	0x00000000
        /*0010*/ 	.short	0x0001
        /*0012*/ 	.short	0x0008
        /*0014*/ 	.byte	0x00, 0xf0, 0x61, 0x0a


	//----- nvinfo : EIATTR_KPARAM_INFO
	.align		4
.L_5050:
        /*0018*/ 	.byte	0x04, 0x17
        /*001a*/ 	.short	(.L_5052 - .L_5051)
.L_5051:
        /*001c*/ 	.word	0x00000000
        /*0020*/ 	.short	0x0000
        /*0022*/ 	.short	0x0000
        /*0024*/ 	.byte	0x00, 0xf0, 0x11, 0x00


	//----- nvinfo : EIATTR_SPARSE_MMA_MASK
	.align		4
.L_5052:
        /*0028*/ 	.byte	0x03, 0x50
        /*002a*/ 	.short	0x0000


	//----- nvinfo : EIATTR_MAXREG_COUNT
	.align		4
        /*002c*/ 	.byte	0x03, 0x1b
        /*002e*/ 	.short	0x0080


	//----- nvinfo : EIATTR_EXTERNS
	.align		4
        /*0030*/ 	.byte	0x04, 0x0f
        /*0032*/ 	.short	(.L_5054 - .L_5053)


	//   ....[0]....
	.align		4
.L_5053:
        /*0034*/ 	.word	index@(__assertfail)


	//----- nvinfo : EIATTR_MERCURY_ISA_VERSION
	.align		4
.L_5054:
        /*0038*/ 	.byte	0x03, 0x5f
        /*003a*/ 	.short	0x0101


	//----- nvinfo : EIATTR_VRC_CTA_INIT_COUNT
	.align		4
        /*003c*/ 	.byte	0x02, 0x4a
	.zero		1
	.zero		1


	//----- nvinfo : EIATTR_SYSCALL_OFFSETS
	.align		4
        /*0040*/ 	.byte	0x04, 0x46
        /*0042*/ 	.short	(.L_5056 - .L_5055)


	//   ....[0]....
.L_5055:
        /*0044*/ 	.word	0x000024d0


	//   ....[1]....
        /*0048*/ 	.word	0x00002f70


	//   ....[2]....
        /*004c*/ 	.word	0x00003fc0


	//   ....[3]....
        /*0050*/ 	.word	0x00006640


	//   ....[4]....
        /*0054*/ 	.word	0x00007050


	//   ....[5]....
        /*0058*/ 	.word	0x00007eb0


	//   ....[6]....
        /*005c*/ 	.word	0x0000a6e0


	//   ....[7]....
        /*0060*/ 	.word	0x0000b0f0


	//   ....[8]....
        /*0064*/ 	.word	0x0000bf50


	//   ....[9]....
        /*0068*/ 	.word	0x0000e7a0


	//   ....[10]....
        /*006c*/ 	.word	0x0000f1b0


	//   ....[11]....
        /*0070*/ 	.word	0x0000ffe0


	//----- nvinfo : EIATTR_EXIT_INSTR_OFFSETS
	.align		4
.L_5056:
        /*0074*/ 	.byte	0x04, 0x1c
        /*0076*/ 	.short	(.L_5058 - .L_5057)


	//   ....[0]....
.L_5057:
        /*0078*/ 	.word	0x0000c2f0


	//   ....[1]....
        /*007c*/ 	.word	0x0000f370


	//   ....[2]....
        /*0080*/ 	.word	0x0000f3b0


	//   ....[3]....
        /*0084*/ 	.word	0x0000f440


	//   ....[4]....
        /*0088*/ 	.word	0x0000f470


	//   ....[5]....
        /*008c*/ 	.word	0x0000f4a0


	//   ....[6]....
        /*0090*/ 	.word	0x0000f570


	//   ....[7]....
        /*0094*/ 	.word	0x0000f5f0


	//   ....[8]....
        /*0098*/ 	.word	0x0000f6d0


	//   ....[9]....
        /*009c*/ 	.word	0x0000f760


	//   ....[10]....
        /*00a0*/ 	.word	0x0000f780


	//   ....[11]....
        /*00a4*/ 	.word	0x0000f850


	//   ....[12]....
        /*00a8*/ 	.word	0x0000fa00


	//   ....[13]....
        /*00ac*/ 	.word	0x0000fbb0


	//   ....[14]....
        /*00b0*/ 	.word	0x0000fd50


	//   ....[15]....
        /*00b4*/ 	.word	0x0000fd80


	//   ....[16]....
        /*00b8*/ 	.word	0x0000fdb0


	//   ....[17]....
        /*00bc*/ 	.word	0x0000fe50


	//   ....[18]....
        /*00c0*/ 	.word	0x0000fe80


	//   ....[19]....
        /*00c4*/ 	.word	0x0000fff0


	//   ....[20]....
        /*00c8*/ 	.word	0x00010140


	//   ....[21]....
        /*00cc*/ 	.word	0x000102c0


	//   ....[22]....
        /*00d0*/ 	.word	0x00010340


	//----- nvinfo : EIATTR_MAX_THREADS
	.align		4
.L_5058:
        /*00d4*/ 	.byte	0x04, 0x05
        /*00d6*/ 	.short	(.L_5060 - .L_5059)
.L_5059:
        /*00d8*/ 	.word	0x00000080
        /*00dc*/ 	.word	0x00000001
        /*00e0*/ 	.word	0x00000001


	//----- nvinfo : EIATTR_CRS_STACK_SIZE
	.align		4
.L_5060:
        /*00e4*/ 	.byte	0x04, 0x1e
        /*00e6*/ 	.short	(.L_5062 - .L_5061)
.L_5061:
        /*00e8*/ 	.word	0x00000000


	//----- nvinfo : EIATTR_CBANK_PARAM_SIZE
	.align		4
.L_5062:
        /*00ec*/ 	.byte	0x03, 0x19
        /*00ee*/ 	.short	0x02a0


	//----- nvinfo : EIATTR_PARAM_CBANK
	.align		4
        /*00f0*/ 	.byte	0x04, 0x0a
        /*00f2*/ 	.short	(.L_5064 - .L_5063)
	.align		4
.L_5063:
        /*00f4*/ 	.word	index@(.nv.constant0._ZN2at6native18elementwise_kernelILi128ELi4EZNS0_15gpu_kernel_implIZNS0_43_GLOBAL__N__7cc8d1ed_10_Dropout_cu_0e96ed3819masked_scale_kernelIbddEEvRNS_6TensorERKS5_S8_T1_EUldbE_EEvRNS_18TensorIteratorBaseERKT_EUliE_EEviS9_)
        /*00f8*/ 	.short	0x0380
        /*00fa*/ 	.short	0x02a0


	//----- nvinfo : EIATTR_SW_WAR
	.align		4
.L_5064:
        /*00fc*/ 	.byte	0x04, 0x36
        /*00fe*/ 	.short	(.L_5066 - .L_5065)
.L_5065:
        /*0100*/ 	.word	0x00000008
.L_5066:


//--------------------- .nv.info._ZN2at6native27unrolled_elementwise_kernelIZNS0_43_GLOBAL__N__7cc8d1ed_10_Dropout_cu_0e96ed3819masked_scale_kernelIbddEEvRNS_6TensorERKS4_S7_T1_EUldbE_St5arrayIPcLm3EELi4E23TrivialOffsetCalculatorILi2EjESD_ILi1EjENS0_6memory12LoadWithCastILi2EEENSG_13StoreWithCastILi1EEEEEviT_T0_T2_T3_T4_T5_ --------------------------
	.section	.nv.info._ZN2at6native27unrolled_elementwise_kernelIZNS0_43_GLOBAL__N__7cc8d1ed_10_Dropout_cu_0e96ed3819masked_scale_kernelIbddEEvRNS_6TensorERKS4_S7_T1_EUldbE_St5arrayIPcLm3EELi4E23TrivialOffsetCalculatorILi2EjESD_ILi1EjENS0_6memory12LoadWithCastILi2EEENSG_13StoreWithCastILi1EEEEEviT_T0_T2_T3_T4_T5_,"",@"SHT_CUDA_INFO"
	.sectionflags	@""
	.align	4


	//----- nvinfo : EIATTR_CUDA_API_VERSION
	.align		4
        /*0000*/ 	.byte	0x04, 0x37
        /*0002*/ 	.short	(.L_5068 - .L_5067)
.L_5067:
        /*0004*/ 	.word	0x00000082


	//----- nvinfo : EIATTR_KPARAM_INFO
	.align		4
.L_5068:
        /*0008*/ 	.byte	0x04, 0x17
        /*000a*/ 	.short	(.L_5070 - .L_5069)
.L_5069:
        /*000c*/ 	.word	0x00000000
        /*0010*/ 	.short	0x0006
        /*0012*/ 	.short	0x0040
        /*0014*/ 	.byte	0x00, 0xf0, 0x21, 0x00


	//----- nvinfo : EIATTR_KPARAM_INFO
	.align		4
.L_5070:
        /*0018*/ 	.byte	0x04, 0x17
        /*001a*/ 	.short	(.L_5072 - .L_5071)
.L_5071:
        /*001c*/ 	.word	0x00000000
        /*0020*/ 	.short	0x0005
        /*0022*/ 	.short	0x0034
        /*0024*/ 	.byte	0x00, 0xf0, 0x31, 0x00


	//----- nvinfo : EIATTR_KPARAM_INFO
	.align		4
.L_5072:
        /*0028*/ 	.byte	0x04, 0x17
        /*002a*/ 	.short	(.L_5074 - .L_5073)
.L_5073:
        /*002c*/ 	.word	0x00000000
        /*0030*/ 	.short	0x0004
        /*0032*/ 	.short	0x0031
        /*0034*/ 	.byte	0x00, 0xf0, 0x05, 0x00


	//----- nvinfo : EIATTR_KPARAM_INFO
	.align		4
.L_5074:
        /*0038*/ 	.byte	0x04, 0x17
        /*003a*/ 	.short	(.L_5076 - .L_5075)
.L_5075:
        /*003c*/ 	.word	0x00000000
        /*0040*/ 	.short	0x0003
        /*0042*/ 	.short	0x0030
        /*0044*/ 	.byte	0x00, 0xf0, 0x05, 0x00


	//----- nvinfo : EIATTR_KPARAM_INFO
	.align		4
.L_5076:
        /*0048*/ 	.byte	0x04, 0x17
        /*004a*/ 	.short	(.L_5078 - .L_5077)
.L_5077:
        /*004c*/ 	.word	0x00000000
        /*0050*/ 	.short	0x0002
        /*0052*/ 	.short	0x0018
        /*0054*/ 	.byte	0x00, 0xf0, 0x61, 0x00


	//----- nvinfo : EIATTR_KPARAM_INFO
	.align		4
.L_5078:
        /*0058*/ 	.byte	0x04, 0x17
        /*005a*/ 	.short	(.L_5080 - .L_5079)
.L_5079:
        /*005c*/ 	.word	0x00000000
        /*0060*/ 	.short	0x0001
        /*0062*/ 	.short	0x0008
        /*0064*/ 	.byte	0x00, 0xf0, 0x41, 0x00


	//----- nvinfo : EIATTR_KPARAM_INFO
	.align		4
.L_5080:
        /*0068*/ 	.byte	0x04, 0x17
        /*006a*/ 	.short	(.L_5082 - .L_5081)
.L_5081:
        /*006c*/ 	.word	0x00000000
        /*0070*/ 	.short	0x0000
        /*0072*/ 	.short	0x0000
        /*0074*/ 	.byte	0x00, 0xf0, 0x11, 0x00


	//----- nvinfo : EIATTR_SPARSE_MMA_MASK
	.align		4
.L_5082:
        /*0078*/ 	.byte	0x03, 0x50
        /*007a*/ 	.short	0x0000


	//----- nvinfo : EIATTR_MAXREG_COUNT
	.align		4
        /*007c*/ 	.byte	0x03, 0x1b
        /*007e*/ 	.short	0x00ff


	//----- nvinfo : EIATTR_EXTERNS
	.align		4
        /*0080*/ 	.byte	0x04, 0x0f
        /*0082*/ 	.short	(.L_5084 - .L_5083)


	//   ....[0]....
	.align		4
.L_5083:
        /*0084*/ 	.word	index@(__assertfail)


	//----- nvinfo : EIATTR_MERCURY_ISA_VERSION
	.align		4
.L_5084:
        /*0088*/ 	.byte	0x03, 0x5f
        /*008a*/ 	.short	0x0101


	//----- nvinfo : EIATTR_VRC_CTA_INIT_COUNT
	.align		4
        /*008c*/ 	.byte	0x02, 0x4a
	.zero		1
	.zero		1


	//----- nvinfo : EIATTR_SYSCALL_OFFSETS
	.align		4
        /*0090*/ 	.byte	0x04, 0x46
        /*0092*/ 	.short	(.L_5086 - .L_5085)


	//   ....[0]....
.L_5085:
        /*0094*/ 	.word	0x00000eb0


	//   ....[1]....
        /*0098*/ 	.word	0x00001970


	//   ....[2]....
        /*009c*/ 	.word	0x00002960


	//   ....[3]....
        /*00a0*/ 	.word	0x00003390


	//   ....[4]....
        /*00a4*/ 	.word	0x00004350


	//   ....[5]....
        /*00a8*/ 	.word	0x00004d80


	//   ....[6]....
        /*00ac*/ 	.word	0x00005d30


	//   ....[7]....
        /*00b0*/ 	.word	0x00006770


	//   ....[8]....
        /*00b4*/ 	.word	0x000079c0


	//   ....[9]....
        /*00b8*/ 	.word	0x00008990


	//   ....[10]....
        /*00bc*/ 	.word	0x00009af0


	//   ....[11]....
        /*00c0*/ 	.word	0x0000ac30


	//----- nvinfo : EIATTR_EXIT_INSTR_OFFSETS
	.align		4
.L_5086:
        /*00c4*/ 	.byte	0x04, 0x1c
        /*00c6*/ 	.short	(.L_5088 - .L_5087)


	//   ....[0]....
.L_5087:
        /*00c8*/ 	.word	0x00009e80


	//   ....[1]....
        /*00cc*/ 	.word	0x00009fc0


	//   ....[2]....
        /*00d0*/ 	.word	0x0000a000


	//   ....[3]....
        /*00d4*/ 	.word	0x0000a090


	//   ....[4]....
        /*00d8*/ 	.word	0x0000a0c0


	//   ....[5]....
        /*00dc*/ 	.word	0x0000a0f0


	//   ....[6]....
        /*00e0*/ 	.word	0x0000a1c0


	//   ....[7]....
        /*00e4*/ 	.word	0x0000a240


	//   ....[8]....
        /*00e8*/ 	.word	0x0000a320


	//   ....[9]....
        /*00ec*/ 	.word	0x0000a3b0


	//   ....[10]....
        /*00f0*/ 	.word	0x0000a3d0


	//   ....[11]....
        /*00f4*/ 	.word	0x0000a4a0


	//   ....[12]....
        /*00f8*/ 	.word	0x0000a650


	//   ....[13]....
        /*00fc*/ 	.word	0x0000a800


	//   ....[14]....
        /*0100*/ 	.word	0x0000a9a0


	//   ....[15]....
        /*0104*/ 	.word	0x0000a9d0


	//   ....[16]....
        /*0108*/ 	.word	0x0000aa00


	//   ....[17]....
        /*010c*/ 	.word	0x0000aaa0


	//   ....[18]....
        /*0110*/ 	.word	0x0000aad0


	//   ....[19]....
        /*0114*/ 	.word	0x0000ac40


	//   ....[20]....
        /*0118*/ 	.word	0x0000ad90


	//   ....[21]....
        /*011c*/ 	.word	0x0000af10


	//   ....[22]....
        /*0120*/ 	.word	0x0000af90


	//----- nvinfo : EIATTR_MAX_THREADS
	.align		4
.L_5088:
        /*0124*/ 	.byte	0x04, 0x05
        /*0126*/ 	.short	(.L_5090 - .L_5089)
.L_5089:
        /*0128*/ 	.word	0x00000080
        /*012c*/ 	.word	0x00000001
        /*0130*/ 	.word	0x00000001


	//----- nvinfo : EIATTR_CRS_STACK_SIZE
	.align		4
.L_5090:
        /*0134*/ 	.byte	0x04, 0x1e
        /*0136*/ 	.short	(.L_5092 - .L_5091)
.L_5091:
        /*0138*/ 	.word	0x00000000


	//----- nvinfo : EIATTR_CBANK_PARAM_SIZE
	.align		4
.L_5092:
        /*013c*/ 	.byte	0x03, 0x19
        /*013e*/ 	.short	0x0048


	//----- nvinfo : EIATTR_PARAM_CBANK
	.align		4
        /*0140*/ 	.byte	0x04, 0x0a
        /*0142*/ 	.short	(.L_5094 - .L_5093)
	.align		4
.L_5093:
        /*0144*/ 	.word	index@(.nv.constant0._ZN2at6native27unrolled_elementwise_kernelIZNS0_43_GLOBAL__N__7cc8d1ed_10_Dropout_cu_0e96ed3819masked_scale_kernelIbddEEvRNS_6TensorERKS4_S7_T1_EUldbE_St5arrayIPcLm3EELi4E23TrivialOffsetCalculatorILi2EjESD_ILi1EjENS0_6memory12LoadWithCastILi2EEENSG_13StoreWithCastILi1EEEEEviT_T0_T2_T3_T4_T5_)
        /*0148*/ 	.short	0x0380
        /*014a*/ 	.short	0x0048


	//----- nvinfo : EIATTR_SW_WAR
	.align		4
.L_5094:
        /*014c*/ 	.byte	0x04, 0x36
        /*014e*/ 	.short	(.L_5096 - .L_5095)
.L_5095:
        /*0150*/ 	.word	0x00000008
.L_5096:


//--------------------- .nv.info._ZN2at6native18elementwise_kernelILi128ELi2EZNS0_22gpu_kernel_impl_nocastIZNS0_43_GLOBAL__N__7cc8d1ed_10_Dropout_cu_0e96ed3819masked_scale_kernelIbddEEvRNS_6TensorERKS5_S8_T1_EUldbE_EEvRNS_18TensorIteratorBaseERKT_EUliE_EEviS9_ --------------------------
	.section	.nv.info._ZN2at6native18elementwise_kernelILi128ELi2EZNS0_22gpu_kernel_impl_nocastIZNS0_43_GLOBAL__N__7cc8d1ed_10_Dropout_cu_0e96ed3819masked_scale_kernelIbddEEvRNS_6TensorERKS5_S8_T1_EUldbE_EEvRNS_18TensorIteratorBaseERKT_EUliE_EEviS9_,"",@"SHT_CUDA_INFO"
	.sectionflags	@""
	.align	4


	//----- nvinfo : EIATTR_CUDA_API_VERSION
	.align		4
        /*0000*/ 	.byte	0x04, 0x37
        /*0002*/ 	.short	(.L_5098 - .L_5097)
.L_5097:
        /*0004*/ 	.word	0x00000082


	//----- nvinfo : EIATTR_KPARAM_INFO
	.align		4
.L_5098:
        /*0008*/ 	.byte	0x04, 0x17
        /*000a*/ 	.short	(.L_5100 - .L_5099)
.L_5099:
        /*000c*/ 	.word	0x00000000
        /*0010*/ 	.short	0x0001
        /*0012*/ 	.short	0x0008
        /*0014*/ 	.byte	0x00, 0xf0, 0x41, 0x0a


	//----- nvinfo : EIATTR_KPARAM_INFO
	.align		4
.L_5100:
        /*0018*/ 	.byte	0x04, 0x17
        /*001a*/ 	.short	(.L_5102 - .L_5101)
.L_5101:
        /*001c*/ 	.word	0x00000000
        /*0020*/ 	.short	0x0000
        /*0022*/ 	.short	0x0000
        /*0024*/ 	.byte	0x00, 0xf0, 0x11, 0x00


	//----- nvinfo : EIATTR_SPARSE_MMA_MASK
	.align		4
.L_5102:
        /*0028*/ 	.byte	0x03, 0x50
        /*002a*/ 	.short	0x0000


	//----- nvinfo : EIATTR_MAXREG_COUNT
	.align		4
        /*002c*/ 	.byte	0x03, 0x1b
        /*002e*/ 	.short	0x0080


	//----- nvinfo : EIATTR_MERCURY_ISA_VERSION
	.align		4
        /*0030*/ 	.byte	0x03, 0x5f
        /*0032*/ 	.short	0x0101


	//----- nvinfo : EIATTR_VRC_CTA_INIT_COUNT
	.align		4
        /*0034*/ 	.byte	0x02, 0x4a
	.zero		1
	.zero		1


	//----- nvinfo : EIATTR_EXIT_INSTR_OFFSETS
	.align		4
        /*0038*/ 	.byte	0x04, 0x1c
        /*003a*/ 	.short	(.L_5104 - .L_5103)


	//   ....[0]....
.L_5103:
        /*003c*/ 	.word	0x000001c0


	//   ....[1]....
        /*0040*/ 	.word	0x00000290


	//   ....[2]....
        /*0044*/ 	.word	0x00001a10


	//   ....[3]....
        /*0048*/ 	.word	0x000030f0


	//----- nvinfo : EIATTR_MAX_THREADS
	.align		4
.L_5104:
        /*004c*/ 	.byte	0x04, 0x05
        /*004e*/ 	.short	(.L_5106 - .L_5105)
.L_5105:
        /*0050*/ 	.word	0x00000080
        /*0054*/ 	.word	0x00000001
        /*0058*/ 	.word	0x00000001


	//----- nvinfo : EIATTR_CRS_STACK_SIZE
	.align		4
.L_5106:
        /*005c*/ 	.byte	0x04, 0x1e
        /*005e*/ 	.short	(.L_5108 - .L_5107)
.L_5107:
        /*0060*/ 	.word	0x00000000


	//----- nvinfo : EIATTR_CBANK_PARAM_SIZE
	.align		4
.L_5108:
        /*0064*/ 	.byte	0x03, 0x19
        /*0066*/ 	.short	0x0298


	//----- nvinfo : EIATTR_PARAM_CBANK
	.align		4
        /*0068*/ 	.byte	0x04, 0x0a
        /*006a*/ 	.short	(.L_5110 - .L_5109)
	.align		4
.L_5109:
        /*006c*/ 	.word	index@(.nv.constant0._ZN2at6native18elementwise_kernelILi128ELi2EZNS0_22gpu_kernel_impl_nocastIZNS0_43_GLOBAL__N__7cc8d1ed_10_Dropout_cu_0e96ed3819masked_scale_kernelIbddEEvRNS_6TensorERKS5_S8_T1_EUldbE_EEvRNS_18TensorIteratorBaseERKT_EUliE_EEviS9_)
        /*0070*/ 	.short	0x0380
        /*0072*/ 	.short	0x0298


	//----- nvinfo : EIATTR_SW_WAR
	.align		4
.L_5110:
        /*0074*/ 	.byte	0x04, 0x36
        /*0076*/ 	.short	(.L_5112 - .L_5111)
.L_5111:
        /*0078*/ 	.word	0x00000008
.L_5112:


//--------------------- .nv.info._ZN2at6native27unrolled_elementwise_kernelIZNS0_43_GLOBAL__N__7cc8d1ed_10_Dropout_cu_0e96ed3819masked_scale_kernelIbddEEvRNS_6TensorERKS4_S7_T1_EUldbE_St5arrayIPcLm3EELi4E23TrivialOffsetCalculatorILi2EjESD_ILi1EjENS0_6memory15LoadWithoutCastENSG_16StoreWithoutCastEEEviT_T0_T2_T3_T4_T5_ --------------------------
	.section	.nv.info._ZN2at6native27unrolled_elementwise_kernelIZNS0_43_GLOBAL__N__7cc8d1ed_10_Dropout_cu_0e96ed3819masked_scale_kernelIbddEEvRNS_6TensorERKS4_S7_T1_EUldbE_St5arrayIPcLm3EELi4E23TrivialOffsetCalculatorILi2EjESD_ILi1EjENS0_6memory15LoadWithoutCastENSG_16StoreWithoutCastEEEviT_T0_T2_T3_T4_T5_,"",@"SHT_CUDA_INFO"
	.sectionflags	@""
	.align	4


	//----- nvinfo : EIATTR_CUDA_API_VERSION
	.align		4
        /*0000*/ 	.byte	0x04, 0x37
        /*0002*/ 	.short	(.L_5114 - .L_5113)
.L_5113:
        /*0004*/ 	.word	0x00000082


	//----- nvinfo : EIATTR_KPARAM_INFO
	.align		4
.L_5114:
        /*0008*/ 	.byte	0x04, 0x17
        /*000a*/ 	.short	(.L_5116 - .L_5115)
.L_5115:
        /*000c*/ 	.word	0x00000000
        /*0010*/ 	.short	0x0006
        /*0012*/ 	.short	0x0033
        /*0014*/ 	.byte	0x00, 0xf0, 0x05, 0x00


	//----- nvinfo : EIATTR_KPARAM_INFO
	.align		4
.L_5116:
        /*0018*/ 	.byte	0x04, 0x17
        /*001a*/ 	.short	(.L_5118 - .L_5117)
.L_5117:
        /*001c*/ 	.word	0x00000000
        /*0020*/ 	.short	0x0005
        /*0022*/ 	.short	0x0032
        /*0024*/ 	.byte	0x00, 0xf0, 0x05, 0x00


	//----- nvinfo : EIATTR_KPARAM_INFO
	.align		4
.L_5118:
        /*0028*/ 	.byte	0x04, 0x17
        /*002a*/ 	.short	(.L_5120 - .L_5119)
.L_5119:
        /*002c*/ 	.word	0x00000000
        /*0030*/ 	.short	0x0004
        /*0032*/ 	.short	0x0031
        /*0034*/ 	.byte	0x00, 0xf0, 0x05, 0x00


	//----- nvinfo : EIATTR_KPARAM_INFO
	.align		4
.L_5120:
        /*0038*/ 	.byte	0x04, 0x17
        /*003a*/ 	.short	(.L_5122 - .L_5121)
.L_5121:
        /*003c*/ 	.word	0x00000000
        /*0040*/ 	.short	0x0003
        /*0042*/ 	.short	0x0030
        /*0044*/ 	.byte	0x00, 0xf0, 0x05, 0x00


	//----- nvinfo : EIATTR_KPARAM_INFO
	.align		4
.L_5122:
        /*0048*/ 	.byte	0x04, 0x17
        /*004a*/ 	.short	(.L_5124 - .L_5123)
.L_5123:
        /*004c*/ 	.word	0x00000000
        /*0050*/ 	.short	0x0002
        /*0052*/ 	.short	0x0018
        /*0054*/ 	.byte	0x00, 0xf0, 0x61, 0x00


	//----- nvinfo : EIATTR_KPARAM_INFO
	.align		4
.L_5124:
        /*0058*/ 	.byte	0x04, 0x17
        /*005a*/ 	.short	(.L_5126 - .L_5125)
.L_5125:
        /*005c*/ 	.word	0x00000000
        /*0060*/ 	.short	0x0001
        /*0062*/ 	.short	0x0008
        /*0064*/ 	.byte	0x00, 0xf0, 0x41, 0x00


	//----- nvinfo : EIATTR_KPARAM_INFO
	.align		4
.L_5126:
        /*0068*/ 	.byte	0x04, 0x17
        /*006a*/ 	.short	(.L_5128 - .L_5127)
.L_5127:
        /*006c*/ 	.word	0x00000000
        /*0070*/ 	.short	0x0000
        /*0072*/ 	.short	0x0000
        /*0074*/ 	.byte	0x00, 0xf0, 0x11, 0x00


	//----- nvinfo : EIATTR_SPARSE_MMA_MASK
	.align		4
.L_5128:
        /*0078*/ 	.byte	0x03, 0x50
        /*007a*/ 	.short	0x0000


	//----- nvinfo : EIATTR_MAXREG_COUNT
	.align		4
        /*007c*/ 	.byte	0x03, 0x1b
        /*007e*/ 	.short	0x00ff


	//----- nvinfo : EIATTR_MERCURY_ISA_VERSION
	.align		4
        /*0080*/ 	.byte	0x03, 0x5f
        /*0082*/ 	.short	0x0101


	//----- nvinfo : EIATTR_VRC_CTA_INIT_COUNT
	.align		4
        /*0084*/ 	.byte	0x02, 0x4a
	.zero		1
	.zero		1


	//----- nvinfo : EIATTR_EXIT_INSTR_OFFSETS
	.align		4
        /*0088*/ 	.byte	0x04, 0x1c
        /*008a*/ 	.short	(.L_5130 - .L_5129)


	//   ....[0]....
.L_5129:
        /*008c*/ 	.word	0x00000650


	//   ....[1]....
        /*0090*/ 	.word	0x000006a0


	//----- nvinfo : EIATTR_MAX_THREADS
	.align		4
.L_5130:
        /*0094*/ 	.byte	0x04, 0x05
        /*0096*/ 	.short	(.L_5132 - .L_5131)
.L_5131:
        /*0098*/ 	.word	0x00000080
        /*009c*/ 	.word	0x00000001
        /*00a0*/ 	.word	0x00000001


	//----- nvinfo : EIATTR_CRS_STACK_SIZE
	.align		4
.L_5132:
        /*00a4*/ 	.byte	0x04, 0x1e
        /*00a6*/ 	.short	(.L_5134 - .L_5133)
.L_5133:
        /*00a8*/ 	.word	0x00000000


	//----- nvinfo : EIATTR_CBANK_PARAM_SIZE
	.align		4
.L_5134:
        /*00ac*/ 	.byte	0x03, 0x19
        /*00ae*/ 	.short	0x0034


	//----- nvinfo : EIATTR_PARAM_CBANK
	.align		4
        /*00b0*/ 	.byte	0x04, 0x0a
        /*00b2*/ 	.short	(.L_5136 - .L_5135)
	.align		4
.L_5135:
        /*00b4*/ 	.word	index@(.nv.constant0._ZN2at6native27unrolled_elementwise_kernelIZNS0_43_GLOBAL__N__7cc8d1ed_10_Dropout_cu_0e96ed3819masked_scale_kernelIbddEEvRNS_6TensorERKS4_S7_T1_EUldbE_St5arrayIPcLm3EELi4E23TrivialOffsetCalculatorILi2EjESD_ILi1EjENS0_6memory15LoadWithoutCastENSG_16StoreWithoutCastEEEviT_T0_T2_T3_T4_T5_)
        /*00b8*/ 	.short	0x0380
        /*00ba*/ 	.short	0x0034


	//----- nvinfo : EIATTR_SW_WAR
	.align		4
.L_5136:
        /*00bc*/ 	.byte	0x04, 0x36
        /*00be*/ 	.short	(.L_5138 - .L_5137)
.L_5137:
        /*00c0*/ 	.word	0x00000008
.L_5138:


//--------------------- .nv.info._ZN2at6native29vectorized_elementwise_kernelILi2EZNS0_43_GLOBAL__N__7cc8d1ed_10_Dropout_cu_0e96ed3819masked_scale_kernelIbddEEvRNS_6TensorERKS4_S7_T1_EUldbE_St5arrayIPcLm3EEEEviT0_S8_ --------------------------
	.section	.nv.info._ZN2at6native29vectorized_elementwise_kernelILi2EZNS0_43_GLOBAL__N__7cc8d1ed_10_Dropout_cu_0e96ed3819masked_scale_kernelIbddEEvRNS_6TensorERKS4_S7_T1_EUldbE_St5arrayIPcLm3EEEEviT0_S8_,"",@"SHT_CUDA_INFO"
	.sectionflags	@""
	.align	4


	//----- nvinfo : EIATTR_CUDA_API_VERSION
	.align		4
        /*0000*/ 	.byte	0x04, 0x37
        /*0002*/ 	.short	(.L_5140 - .L_5139)
.L_5139:
        /*0004*/ 	.word	0x00000082


	//----- nvinfo : EIATTR_KPARAM_INFO
	.align		4
.L_5140:
        /*0008*/ 	.byte	0x04, 0x17
        /*000a*/ 	.short	(.L_5142 - .L_5141)
.L_5141:
        /*000c*/ 	.word	0x00000000
        /*0010*/ 	.short	0x0002
        /*0012*/ 	.short	0x0018
        /*0014*/ 	.byte	0x00, 0xf0, 0x61, 0x00


	//----- nvinfo : EIATTR_KPARAM_INFO
	.align		4
.L_5142:
        /*0018*/ 	.byte	0x04, 0x17
        /*001a*/ 	.short	(.L_5144 - .L_5143)
.L_5143:
        /*001c*/ 	.word	0x00000000
        /*0020*/ 	.short	0x0001
        /*0022*/ 	.short	0x0008
        /*0024*/ 	.byte	0x00, 0xf0, 0x41, 0x00


	//----- nvinfo : EIATTR_KPARAM_INFO
	.align		4
.L_5144:
        /*0028*/ 	.byte	0x04, 0x17
        /*002a*/ 	.short	(.L_5146 - .L_5145)
.L_5145:
        /*002c*/ 	.word	0x00000000
        /*0030*/ 	.short	0x0000
        /*0032*/ 	.short	0x0000
        /*0034*/ 	.byte	0x00, 0xf0, 0x11, 0x00


	//----- nvinfo : EIATTR_SPARSE_MMA_MASK
	.align		4
.L_5146:
        /*0038*/ 	.byte	0x03, 0x50
        /*003a*/ 	.short	0x0000


	//----- nvinfo : EIATTR_MAXREG_COUNT
	.align		4
        /*003c*/ 	.byte	0x03, 0x1b
        /*003e*/ 	.short	0x00ff


	//----- nvinfo : EIATTR_MERCURY_ISA_VERSION
	.align		4
        /*0040*/ 	.byte	0x03, 0x5f
        /*0042*/ 	.short	0x0101


	//----- nvinfo : EIATTR_VRC_CTA_INIT_COUNT
	.align		4
        /*0044*/ 	.byte	0x02, 0x4a
	.zero		1
	.zero		1


	//----- nvinfo : EIATTR_EXIT_INSTR_OFFSETS
	.align		4
        /*0048*/ 	.byte	0x04, 0x1c
        /*004a*/ 	.short	(.L_5148 - .L_5147)


	//   ....[0]....
.L_5147:
        /*004c*/ 	.word	0x00000ca0


	//   ....[1]....
        /*0050*/ 	.word	0x00000cf0


	//   ....[2]....
        /*0054*/ 	.word	0x00001140


	//----- nvinfo : EIATTR_MAX_THREADS
	.align		4
.L_5148:
        /*0058*/ 	.byte	0x04, 0x05
        /*005a*/ 	.short	(.L_5150 - .L_5149)
.L_5149:
        /*005c*/ 	.word	0x00000080
        /*0060*/ 	.word	0x00000001
        /*0064*/ 	.word	0x00000001


	//----- nvinfo : EIATTR_CRS_STACK_SIZE
	.align		4
.L_5150:
        /*0068*/ 	.byte	0x04, 0x1e
        /*006a*/ 	.short	(.L_5152 - .L_5151)
.L_5151:
        /*006c*/ 	.word	0x00000000


	//----- nvinfo : EIATTR_CBANK_PARAM_SIZE
	.align		4
.L_5152:
        /*0070*/ 	.byte	0x03, 0x19
        /*0072*/ 	.short	0x0030


	//----- nvinfo : EIATTR_PARAM_CBANK
	.align		4
        /*0074*/ 	.byte	0x04, 0x0a
        /*0076*/ 	.short	(.L_5154 - .L_5153)
	.align		4
.L_5153:
        /*0078*/ 	.word	index@(.nv.constant0._ZN2at6native29vectorized_elementwise_kernelILi2EZNS0_43_GLOBAL__N__7cc8d1ed_10_Dropout_cu_0e96ed3819masked_scale_kernelIbddEEvRNS_6TensorERKS4_S7_T1_EUldbE_St5arrayIPcLm3EEEEviT0_S8_)
        /*007c*/ 	.short	0x0380
        /*007e*/ 	.short	0x0030


	//----- nvinfo : EIATTR_SW_WAR
	.align		4
.L_5154:
        /*0080*/ 	.byte	0x04, 0x36
        /*0082*/ 	.short	(.L_5156 - .L_5155)
.L_5155:
        /*0084*/ 	.word	0x00000008
.L_5156:


//--------------------- .nv.info._ZN2at6native29vectorized_elementwise_kernelILi4EZNS0_43_GLOBAL__N__7cc8d1ed_10_Dropout_cu_0e96ed3819masked_scale_kernelIbddEEvRNS_6TensorERKS4_S7_T1_EUldbE_St5arrayIPcLm3EEEEviT0_S8_ --------------------------
	.section	.nv.info._ZN2at6native29vectorized_elementwise_kernelILi4EZNS0_43_GLOBAL__N__7cc8d1ed_10_Dropout_cu_0e96ed3819masked_scale_kernelIbddEEvRNS_6TensorERKS4_S7_T1_EUldbE_St5arrayIPcLm3EEEEviT0_S8_,"",@"SHT_CUDA_INFO"
	.sectionflags	@""
	.align	4


	//----- nvinfo : EIATTR_CUDA_API_VERSION
	.align		4
        /*0000*/ 	.byte	0x04, 0x37
        /*0002*/ 	.short	(.L_5158 - .L_5157)
.L_5157:
        /*0004*/ 	.word	0x00000082


	//----- nvinfo : EIATTR_KPARAM_INFO
	.align		4
.L_5158:
        /*0008*/ 	.byte	0x04, 0x17
        /*000a*/ 	.short	(.L_5160 - .L_5159)
.L_5159:
        /*000c*/ 	.word	0x00000000
        /*0010*/ 	.short	0x0002
        /*0012*/ 	.short	0x0018
        /*0014*/ 	.byte	0x00, 0xf0, 0x61, 0x00


	//----- nvinfo : EIATTR_KPARAM_INFO
	.align		4
.L_5160:
        /*0018*/ 	.byte	0x04, 0x17
        /*001a*/ 	.short	(.L_5162 - .L_5161)
.L_5161:
        /*001c*/ 	.word	0x00000000
        /*0020*/ 	.short	0x0001
        /*0022*/ 	.short	0x0008
        /*0024*/ 	.byte	0x00, 0xf0, 0x41, 0x00


	//----- nvinfo : EIATTR_KPARAM_INFO
	.align		4
.L_5162:
        /*0028*/ 	.byte	0x04, 0x17
        /*002a*/ 	.short	(.L_5164 - .L_5163)
.L_5163:
        /*002c*/ 	.word	0x00000000
        /*0030*/ 	.short	0x0000
        /*0032*/ 	.short	0x0000
        /*0034*/ 	.byte	0x00, 0xf0, 0x11, 0x00


	//----- nvinfo : EIATTR_SPARSE_MMA_MASK
	.align		4
.L_5164:
        /*0038*/ 	.byte	0x03, 0x50
        /*003a*/ 	.short	0x0000


	//----- nvinfo : EIATTR_MAXREG_COUNT
	.align		4
        /*003c*/ 	.byte	0x03, 0x1b
        /*003e*/ 	.short	0x00ff


	//----- nvinfo : EIATTR_MERCURY_ISA_VERSION
	.align		4
        /*0040*/ 	.byte	0x03, 0x5f
        /*0042*/ 	.short	0x0101


	//----- nvinfo : EIATTR_VRC_CTA_INIT_COUNT
	.align		4
        /*0044*/ 	.byte	0x02, 0x4a
	.zero		1
	.zero		1


	//----- nvinfo : EIATTR_EXIT_INSTR_OFFSETS
	.align		4
        /*0048*/ 	.byte	0x04, 0x1c
        /*004a*/ 	.short	(.L_5166 - .L_5165)


	//   ....[0]....
.L_5165:
        /*004c*/ 	.word	0x00000ca0


	//   ....[1]....
        /*0050*/ 	.word	0x00000cf0


	//   ....[2]....
        /*0054*/ 	.word	0x000010f0


	//----- nvinfo : EIATTR_MAX_THREADS
	.align		4
.L_5166:
        /*0058*/ 	.byte	0x04, 0x05
        /*005a*/ 	.short	(.L_5168 - .L_5167)
.L_5167:
        /*005c*/ 	.word	0x00000080
        /*0060*/ 	.word	0x00000001
        /*0064*/ 	.word	0x00000001


	//----- nvinfo : EIATTR_CRS_STACK_SIZE
	.align		4
.L_5168:
        /*0068*/ 	.byte	0x04, 0x1e
        /*006a*/ 	.short	(.L_5170 - .L_5169)
.L_5169:
        /*006c*/ 	.word	0x00000000


	//----- nvinfo : EIATTR_CBANK_PARAM_SIZE
	.align		4
.L_5170:
        /*0070*/ 	.byte	0x03, 0x19
        /*0072*/ 	.short	0x0030


	//----- nvinfo : EIATTR_PARAM_CBANK
	.align		4
        /*0074*/ 	.byte	0x04, 0x0a
        /*0076*/ 	.short	(.L_5172 - .L_5171)
	.align		4
.L_5171:
        /*0078*/ 	.word	index@(.nv.constant0._ZN2at6native29vectorized_elementwise_kernelILi4EZNS0_43_GLOBAL__N__7cc8d1ed_10_Dropout_cu_0e96ed3819masked_scale_kernelIbddEEvRNS_6TensorERKS4_S7_T1_EUldbE_St5arrayIPcLm3EEEEviT0_S8_)
        /*007c*/ 	.short	0x0380
        /*007e*/ 	.short	0x0030


	//----- nvinfo : EIATTR_SW_WAR
	.align		4
.L_5172:
        /*0080*/ 	.byte	0x04, 0x36
        /*0082*/ 	.short	(.L_5174 - .L_5173)
.L_5173:
        /*0084*/ 	.word	0x00000008
.L_5174:


//--------------------- .nv.info._ZN2at6native29vectorized_elementwise_kernelILi8EZNS0_43_GLOBAL__N__7cc8d1ed_10_Dropout_cu_0e96ed3819masked_scale_kernelIbddEEvRNS_6TensorERKS4_S7_T1_EUldbE_St5arrayIPcLm3EEEEviT0_S8_ --------------------------
	.section	.nv.info._ZN2at6native29vectorized_elementwise_kernelILi8EZNS0_43_GLOBAL__N__7cc8d1ed_10_Dropout_cu_0e96ed3819masked_scale_kernelIbddEEvRNS_6TensorERKS4_S7_T1_EUldbE_St5arrayIPcLm3EEEEviT0_S8_,"",@"SHT_CUDA_INFO"
	.sectionflags	@""
	.align	4


	//----- nvinfo : EIATTR_CUDA_API_VERSION
	.align		4
        /*0000*/ 	.byte	0x04, 0x37
        /*0002*/ 	.short	(.L_5176 - .L_5175)
.L_5175:
        /*0004*/ 	.word	0x00000082


	//----- nvinfo : EIATTR_KPARAM_INFO
	.align		4
.L_5176:
        /*0008*/ 	.byte	0x04, 0x17
        /*000a*/ 	.short	(.L_5178 - .L_5177)
.L_5177:
        /*000c*/ 	.word	0x00000000
        /*0010*/ 	.short	0x0002
        /*0012*/ 	.short	0x0018
        /*0014*/ 	.byte	0x00, 0xf0, 0x61, 0x00


	//----- nvinfo : EIATTR_KPARAM_INFO
	.align		4
.L_5178:
        /*0018*/ 	.byte	0x04, 0x17
        /*001a*/ 	.short	(.L_5180 - .L_5179)
.L_5179:
        /*001c*/ 	.word	0x00000000
        /*0020*/ 	.short	0x0001
        /*0022*/ 	.short	0x0008
        /*0024*/ 	.byte	0x00, 0xf0, 0x41, 0x00


	//----- nvinfo : EIATTR_KPARAM_INFO
	.align		4
.L_5180:
        /*0028*/ 	.byte	0x04, 0x17
        /*002a*/ 	.short	(.L_5182 - .L_5181)
.L_5181:
        /*002c*/ 	.word	0x00000000
        /*0030*/ 	.short	0x0000
        /*0032*/ 	.short	0x0000
        /*0034*/ 	.byte	0x00, 0xf0, 0x11, 0x00


	//----- nvinfo : EIATTR_SPARSE_MMA_MASK
	.align		4
.L_5182:
        /*0038*/ 	.byte	0x03, 0x50
        /*003a*/ 	.short	0x0000


	//----- nvinfo : EIATTR_MAXREG_COUNT
	.align		4
        /*003c*/ 	.byte	0x03, 0x1b
        /*003e*/ 	.short	0x00ff


	//----- nvinfo : EIATTR_MERCURY_ISA_VERSION
	.align		4
        /*0040*/ 	.byte	0x03, 0x5f
        /*0042*/ 	.short	0x0101


	//----- nvinfo : EIATTR_VRC_CTA_INIT_COUNT
	.align		4
        /*0044*/ 	.byte	0x02, 0x4a
	.zero		1
	.zero		1


	//----- nvinfo : EIATTR_EXIT_INSTR_OFFSETS
	.align		4
        /*0048*/ 	.byte	0x04, 0x1c
        /*004a*/ 	.short	(.L_5184 - .L_5183)


	//   ....[0]....
.L_5183:
        /*004c*/ 	.word	0x00000ca0


	//   ....[1]....
        /*0050*/ 	.word	0x00000cf0


	//   ....[2]....
        /*0054*/ 	.word	0x000010f0


	//----- nvinfo : EIATTR_MAX_THREADS
	.align		4
.L_5184:
        /*0058*/ 	.byte	0x04, 0x05
        /*005a*/ 	.short	(.L_5186 - .L_5185)
.L_5185:
        /*005c*/ 	.word	0x00000080
        /*0060*/ 	.word	0x00000001
        /*0064*/ 	.word	0x00000001


	//----- nvinfo : EIATTR_CRS_STACK_SIZE
	.align		4
.L_5186:
        /*0068*/ 	.byte	0x04, 0x1e
        /*006a*/ 	.short	(.L_5188 - .L_5187)
.L_5187:
        /*006c*/ 	.word	0x00000000


	//----- nvinfo : EIATTR_CBANK_PARAM_SIZE
	.align		4
.L_5188:
        /*0070*/ 	.byte	0x03, 0x19
        /*0072*/ 	.short	0x0030


	//----- nvinfo : EIATTR_PARAM_CBANK
	.align		4
        /*0074*/ 	.byte	0x04, 0x0a
        /*0076*/ 	.short	(.L_5190 - .L_5189)
	.align		4
.L_5189:
        /*0078*/ 	.word	index@(.nv.constant0._ZN2at6native29vectorized_elementwise_kernelILi8EZNS0_43_GLOBAL__N__7cc8d1ed_10_Dropout_cu_0e96ed3819masked_scale_kernelIbddEEvRNS_6TensorERKS4_S7_T1_EUldbE_St5arrayIPcLm3EEEEviT0_S8_)
        /*007c*/ 	.short	0x0380
        /*007e*/ 	.short	0x0030


	//----- nvinfo : EIATTR_SW_WAR
	.align		4
.L_5190:
        /*0080*/ 	.byte	0x04, 0x36
        /*0082*/ 	.short	(.L_5192 - .L_5191)
.L_5191:
        /*0084*/ 	.word	0x00000008
.L_5192:


//--------------------- .nv.callgraph             --------------------------
	.section	.nv.callgraph,"",@"SHT_CUDA_CALLGRAPH"
	.align	4
	.sectionentsize	8
	.align		4
        /*0000*/ 	.word	0x00000000
	.align		4
        /*0004*/ 	.word	0xffffffff
	.align		4
        /*0008*/ 	.word	index@(_ZN2at6native18elementwise_kernelILi128ELi4EZNS0_15gpu_kernel_implIZNS0_43_GLOBAL__N__7cc8d1ed_10_Dropout_cu_0e96ed3819masked_scale_kernelIhN3c108BFloat16EfEEvRNS_6TensorERKS7_SA_T1_EUlS6_hE_EEvRNS_18TensorIteratorBaseERKT_EUliE_EEviSB_)
	.align		4
        /*000c*/ 	.word	index@(__assertfail)
	.align		4
        /*0010*/ 	.word	index@(_ZN2at6native27unrolled_elementwise_kernelIZNS0_43_GLOBAL__N__7cc8d1ed_10_Dropout_cu_0e96ed3819masked_scale_kernelIhN3c108BFloat16EfEEvRNS_6TensorERKS6_S9_T1_EUlS5_hE_St5arrayIPcLm3EELi4E23TrivialOffsetCalculatorILi2EjESF_ILi1EjENS0_6memory12LoadWithCastILi2EEENSI_13StoreWithCastILi1EEEEEviT_T0_T2_T3_T4_T5_)
	.align		4
        /*0014*/ 	.word	index@(__assertfail)
	.align		4
        /*0018*/ 	.word	index@(_ZN2at6native18elementwise_kernelILi128ELi4EZNS0_15gpu_kernel_implIZNS0_43_GLOBAL__N__7cc8d1ed_10_Dropout_cu_0e96ed3819masked_scale_kernelIhN3c104HalfEfEEvRNS_6TensorERKS7_SA_T1_EUlS6_hE_EEvRNS_18TensorIteratorBaseERKT_EUliE_EEviSB_)
	.align		4
        /*001c*/ 	.word	index@(__assertfail)
	.align		4
        /*0020*/ 	.word	index@(_ZN2at6native27unrolled_elementwise_kernelIZNS0_43_GLOBAL__N__7cc8d1ed_10_Dropout_cu_0e96ed3819masked_scale_kernelIhN3c104HalfEfEEvRNS_6TensorERKS6_S9_T1_EUlS5_hE_St5arrayIPcLm3EELi4E23TrivialOffsetCalculatorILi2EjESF_ILi1EjENS0_6memory12LoadWithCastILi2EEENSI_13StoreWithCastILi1EEEEEviT_T0_T2_T3_T4_T5_)
	.align		4
        /*0024*/ 	.word	index@(__assertfail)
	.align		4
        /*0028*/ 	.word	index@(_ZN2at6native18elementwise_kernelILi128ELi4EZNS0_15gpu_kernel_implIZNS0_43_GLOBAL__N__7cc8d1ed_10_Dropout_cu_0e96ed3819masked_scale_kernelIhffEEvRNS_6TensorERKS5_S8_T1_EUlfhE_EEvRNS_18TensorIteratorBaseERKT_EUliE_EEviS9_)
	.align		4
        /*002c*/ 	.word	index@(__assertfail)
	.align		4
        /*0030*/ 	.word	index@(_ZN2at6native27unrolled_elementwise_kernelIZNS0_43_GLOBAL__N__7cc8d1ed_10_Dropout_cu_0e96ed3819masked_scale_kernelIhffEEvRNS_6TensorERKS4_S7_T1_EUlfhE_St5arrayIPcLm3EELi4E23TrivialOffsetCalculatorILi2EjESD_ILi1EjENS0_6memory12LoadWithCastILi2EEENSG_13StoreWithCastILi1EEEEEviT_T0_T2_T3_T4_T5_)
	.align		4
        /*0034*/ 	.word	index@(__assertfail)
	.align		4
        /*0038*/ 	.word	index@(_ZN2at6native18elementwise_kernelILi128ELi4EZNS0_15gpu_kernel_implIZNS0_43_GLOBAL__N__7cc8d1ed_10_Dropout_cu_0e96ed3819masked_scale_kernelIhddEEvRNS_6TensorERKS5_S8_T1_EUldhE_EEvRNS_18TensorIteratorBaseERKT_EUliE_EEviS9_)
	.align		4
        /*003c*/ 	.word	index@(__assertfail)
	.align		4
        /*0040*/ 	.word	index@(_ZN2at6native27unrolled_elementwise_kernelIZNS0_43_GLOBAL__N__7cc8d1ed_10_Dropout_cu_0e96ed3819masked_scale_kernelIhddEEvRNS_6TensorERKS4_S7_T1_EUldhE_St5arrayIPcLm3EELi4E23TrivialOffsetCalculatorILi2EjESD_ILi1EjENS0_6memory12LoadWithCastILi2EEENSG_13StoreWithCastILi1EEEEEviT_T0_T2_T3_T4_T5_)
	.align		4
        /*0044*/ 	.word	index@(__assertfail)
	.align		4
        /*0048*/ 	.word	index@(_ZN2at6native18elementwise_kernelILi128ELi4EZNS0_15gpu_kernel_implIZNS0_43_GLOBAL__N__7cc8d1ed_10_Dropout_cu_0e96ed3819masked_scale_kernelIbN3c108BFloat16EfEEvRNS_6TensorERKS7_SA_T1_EUlS6_bE_EEvRNS_18TensorIteratorBaseERKT_EUliE_EEviSB_)
	.align		4
        /*004c*/ 	.word	index@(__assertfail)
	.align		4
        /*0050*/ 	.word	index@(_ZN2at6native27unrolled_elementwise_kernelIZNS0_43_GLOBAL__N__7cc8d1ed_10_Dropout_cu_0e96ed3819masked_scale_kernelIbN3c108BFloat16EfEEvRNS_6TensorERKS6_S9_T1_EUlS5_bE_St5arrayIPcLm3EELi4E23TrivialOffsetCalculatorILi2EjESF_ILi1EjENS0_6memory12LoadWithCastILi2EEENSI_13StoreWithCastILi1EEEEEviT_T0_T2_T3_T4_T5_)
	.align		4
        /*0054*/ 	.word	index@(__assertfail)
	.align		4
        /*0058*/ 	.word	index@(_ZN2at6native18elementwise_kernelILi128ELi4EZNS0_15gpu_kernel_implIZNS0_43_GLOBAL__N__7cc8d1ed_10_Dropout_cu_0e96ed3819masked_scale_kernelIbN3c104HalfEfEEvRNS_6TensorERKS7_SA_T1_EUlS6_bE_EEvRNS_18TensorIteratorBaseERKT_EUliE_EEviSB_)
	.align		4
        /*005c*/ 	.word	index@(__assertfail)
	.align		4
        /*0060*/ 	.word	index@(_ZN2at6native27unrolled_elementwise_kernelIZNS0_43_GLOBAL__N__7cc8d1ed_10_Dropout_cu_0e96ed3819masked_scale_kernelIbN3c104HalfEfEEvRNS_6TensorERKS6_S9_T1_EUlS5_bE_St5arrayIPcLm3EELi4E23TrivialOffsetCalculatorILi2EjESF_ILi1EjENS0_6memory12LoadWithCastILi2EEENSI_13StoreWithCastILi1EEEEEviT_T0_T2_T3_T4_T5_)
	.align		4
        /*0064*/ 	.word	index@(__assertfail)
	.align		4
        /*0068*/ 	.word	index@(_ZN2at6native18elementwise_kernelILi128ELi4EZNS0_15gpu_kernel_implIZNS0_43_GLOBAL__N__7cc8d1ed_10_Dropout_cu_0e96ed3819masked_scale_kernelIbffEEvRNS_6TensorERKS5_S8_T1_EUlfbE_EEvRNS_18TensorIteratorBaseERKT_EUliE_EEviS9_)
	.align		4
        /*006c*/ 	.word	index@(__assertfail)
	.align		4
        /*0070*/ 	.word	index@(_ZN2at6native27unrolled_elementwise_kernelIZNS0_43_GLOBAL__N__7cc8d1ed_10_Dropout_cu_0e96ed3819masked_scale_kernelIbffEEvRNS_6TensorERKS4_S7_T1_EUlfbE_St5arrayIPcLm3EELi4E23TrivialOffsetCalculatorILi2EjESD_ILi1EjENS0_6memory12LoadWithCastILi2EEENSG_13StoreWithCastILi1EEEEEviT_T0_T2_T3_T4_T5_)
	.align		4
        /*0074*/ 	.word	index@(__assertfail)
	.align		4
        /*0078*/ 	.word	index@(_ZN2at6native18elementwise_kernelILi128ELi4EZNS0_15gpu_kernel_implIZNS0_43_GLOBAL__N__7cc8d1ed_10_Dropout_cu_0e96ed3819masked_scale_kernelIbddEEvRNS_6TensorERKS5_S8_T1_EUldbE_EEvRNS_18TensorIteratorBaseERKT_EUliE_EEviS9_)
	.align		4
        /*007c*/ 	.word	index@(__assertfail)
	.align		4
        /*0080*/ 	.word	index@(_ZN2at6native27unrolled_elementwise_kernelIZNS0_43_GLOBAL__N__7cc8d1ed_10_Dropout_cu_0e96ed3819masked_scale_kernelIbddEEvRNS_6TensorERKS4_S7_T1_EUldbE_St5arrayIPcLm3EELi4E23TrivialOffsetCalculatorILi2EjESD_ILi1EjENS0_6memory12LoadWithCastILi2EEENSG_13StoreWithCastILi1EEEEEviT_T0_T2_T3_T4_T5_)
	.align		4
        /*0084*/ 	.word	index@(__assertfail)
	.align		4
        /*0088*/ 	.word	0x00000000
	.align		4
        /*008c*/ 	.word	0xfffffffe
	.align		4
        /*0090*/ 	.word	0x00000000
	.align		4
        /*0094*/ 	.word	0xfffffffd
	.align		4
        /*0098*/ 	.word	0x00000000
	.align		4
        /*009c*/ 	.word	0xfffffffc


//--------------------- .nv.constant4             --------------------------
	.section	.nv.constant4,"a",@progbits
	.align	8
	.align		8
.nv.constant4:
        /*0000*/ 	.dword	precalc_xorwow_matrix
	.align		8
        /*0008*/ 	.dword	precalc_xorwow_offset_matrix
	.align		8
        /*0010*/ 	.dword	mrg32k3aM1
	.align		8
        /*0018*/ 	.dword	mrg32k3aM2
	.align		8
        /*0020*/ 	.dword	mrg32k3aM1SubSeq
	.align		8
        /*0028*/ 	.dword	mrg32k3aM2SubSeq
	.align		8
        /*0030*/ 	.dword	mrg32k3aM1Seq
	.align		8
        /*0038*/ 	.dword	mrg32k3aM2Seq
	.align		8
        /*0040*/ 	.dword	__unnamed_1
	.align		8
        /*0048*/ 	.dword	__unnamed_2
	.align		8
        /*0050*/ 	.dword	__unnamed_3
	.align		8
        /*0058*/ 	.dword	__unnamed_4
	.align		8
        /*0060*/ 	.dword	__unnamed_5
	.align		8
        /*0068*/ 	.dword	__unnamed_6
	.align		8
        /*0070*/ 	.dword	__unnamed_7
	.align		8
        /*0078*/ 	.dword	__unnamed_8
	.align		8
        /*0080*/ 	.dword	__unnamed_9
	.align		8
        /*0088*/ 	.dword	__unnamed_10
	.align		8
        /*0090*/ 	.dword	_ZN41_INTERNAL_7cc8d1ed_10_Dropout_cu_0e96ed384cuda3std3__45__cpo5beginE
	.align		8
        /*0098*/ 	.dword	_ZN41_INTERNAL_7cc8d1ed_10_Dropout_cu_0e96ed384cuda3std3__45__cpo3endE
	.align		8
        /*00a0*/ 	.dword	_ZN41_INTERNAL_7cc8d1ed_10_Dropout_cu_0e96ed384cuda3std3__45__cpo6cbeginE
	.align		8
        /*00a8*/ 	.dword	_ZN41_INTERNAL_7cc8d1ed_10_Dropout_cu_0e96ed384cuda3std3__45__cpo4cendE
	.align		8
        /*00b0*/ 	.dword	_ZN41_INTERNAL_7cc8d1ed_10_Dropout_cu_0e96ed384cuda3std3__45__cpo6rbeginE
	.align		8
        /*00b8*/ 	.dword	_ZN41_INTERNAL_7cc8d1ed_10_Dropout_cu_0e96ed384cuda3std3__45__cpo4rendE
	.align		8
        /*00c0*/ 	.dword	_ZN41_INTERNAL_7cc8d1ed_10_Dropout_cu_0e96ed384cuda3std3__45__cpo7crbeginE
	.align		8
        /*00c8*/ 	.dword	_ZN41_INTERNAL_7cc8d1ed_10_Dropout_cu_0e96ed384cuda3std3__45__cpo5crendE
	.align		8
        /*00d0*/ 	.dword	_ZN41_INTERNAL_7cc8d1ed_10_Dropout_cu_0e96ed384cuda3std3__443_GLOBAL__N__7cc8d1ed_10_Dropout_cu_0e96ed386ignoreE
	.align		8
        /*00d8*/ 	.dword	_ZN41_INTERNAL_7cc8d1ed_10_Dropout_cu_0e96ed384cuda3std3__419piecewise_constructE
	.align		8
        /*00e0*/ 	.dword	_ZN41_INTERNAL_7cc8d1ed_10_Dropout_cu_0e96ed384cuda3std3__48in_placeE
	.align		8
        /*00e8*/ 	.dword	_ZN41_INTERNAL_7cc8d1ed_10_Dropout_cu_0e96ed384cuda3std3__420unreachable_sentinelE
	.align		8
        /*00f0*/ 	.dword	_ZN41_INTERNAL_7cc8d1ed_10_Dropout_cu_0e96ed384cuda3std6ranges3__45__cpo4swapE
	.align		8
        /*00f8*/ 	.dword	_ZN41_INTERNAL_7cc8d1ed_10_Dropout_cu_0e96ed384cuda3std6ranges3__45__cpo9iter_moveE
	.align		8
        /*0100*/ 	.dword	_ZN41_INTERNAL_7cc8d1ed_10_Dropout_cu_0e96ed384cuda3std6ranges3__45__cpo5beginE
	.align		8
        /*0108*/ 	.dword	_ZN41_INTERNAL_7cc8d1ed_10_Dropout_cu_0e96ed384cuda3std6ranges3__45__cpo3endE
	.align		8
        /*0110*/ 	.dword	_ZN41_INTERNAL_7cc8d1ed_10_Dropout_cu_0e96ed384cuda3std6ranges3__45__cpo6cbeginE
	.align		8
        /*0118*/ 	.dword	_ZN41_INTERNAL_7cc8d1ed_10_Dropout_cu_0e96ed384cuda3std6ranges3__45__cpo4cendE
	.align		8
        /*0120*/ 	.dword	_ZN41_INTERNAL_7cc8d1ed_10_Dropout_cu_0e96ed384cuda3std6ranges3__45__cpo7advanceE
	.align		8
        /*0128*/ 	.dword	_ZN41_INTERNAL_7cc8d1ed_10_Dropout_cu_0e96ed384cuda3std6ranges3__45__cpo9iter_swapE
	.align		8
        /*0130*/ 	.dword	_ZN41_INTERNAL_7cc8d1ed_10_Dropout_cu_0e96ed384cuda3std6ranges3__45__cpo4nextE
	.align		8
        /*0138*/ 	.dword	_ZN41_INTERNAL_7cc8d1ed_10_Dropout_cu_0e96ed384cuda3std6ranges3__45__cpo4prevE
	.align		8
        /*0140*/ 	.dword	_ZN41_INTERNAL_7cc8d1ed_10_Dropout_cu_0e96ed384cuda3std6ranges3__45__cpo4dataE
	.align		8
        /*0148*/ 	.dword	_ZN41_INTERNAL_7cc8d1ed_10_Dropout_cu_0e96ed384cuda3std6ranges3__45__cpo5cdataE
	.align		8
        /*0150*/ 	.dword	_ZN41_INTERNAL_7cc8d1ed_10_Dropout_cu_0e96ed384cuda3std6ranges3__45__cpo4sizeE
	.align		8
        /*0158*/ 	.dword	_ZN41_INTERNAL_7cc8d1ed_10_Dropout_cu_0e96ed384cuda3std6ranges3__45__cpo5ssizeE
	.align		8
        /*0160*/ 	.dword	_ZN41_INTERNAL_7cc8d1ed_10_Dropout_cu_0e96ed384cuda3std6ranges3__45__cpo8distanceE
	.align		8
        /*0168*/ 	.dword	_ZN41_INTERNAL_7cc8d1ed_10_Dropout_cu_0e96ed386thrust24THRUST_300001_SM_1000_NS6system6detail10sequential3seqE
	.align		8
        /*0170*/ 	.dword	$str$6
	.align		8
        /*0178*/ 	.dword	$str$7
	.align		8
        /*0180*/ 	.dword	__assertfail


//--------------------- .nv.constant3             --------------------------
	.section	.nv.constant3,"a",@progbits
	.align	8
.nv.constant3:
	.type		__cr_lgamma_table,@object
	.size		__cr_lgamma_table,(.L_8 - __cr_lgamma_table)
__cr_lgamma_table:
        /*0000*/ 	.byte	0x00, 0x00, 0x00, 0x00, 0x00, 0x00, 0x00, 0x00, 0x00, 0x00, 0x00, 0x00, 0x00, 0x00, 0x00, 0x00
        /*0010*/ 	.byte	0xef, 0x39, 0xfa, 0xfe, 0x42, 0x2e, 0xe6, 0x3f, 0x02, 0x20, 0x2a, 0xfa, 0x0b, 0xab, 0xfc, 0x3f
        /*0020*/ 	.byte	0xf9, 0x2c, 0x92, 0x7c, 0xa7, 0x6c, 0x09, 0x40, 0xc9, 0x79, 0x44, 0x3c, 0x64, 0x26, 0x13, 0x40
        /*0030*/ 	.byte	0xca, 0x01, 0xcf, 0x3a, 0x27, 0x51, 0x1a, 0x40, 0x30, 0xcc, 0x2d, 0xf3, 0xe1, 0x0c, 0x21, 0x40
        /*0040*/ 	.byte	0x0d, 0xb7, 0xfc, 0x82, 0x8e, 0x35, 0x25, 0x40
.L_8:


//--------------------- .text._ZN2at6native43_GLOBAL__N__7cc8d1ed_10_Dropout_cu_0e96ed3820fused_dropout_kernelIN3c108BFloat16EfmLin1ELin1EhEEvNS_4cuda6detail10TensorInfoIKT_T1_EENS7_IS8_SA_EENS7_IT4_SA_EESA_T0_NS_15PhiloxCudaStateE --------------------------
	.section	.text._ZN2at6native43_GLOBAL__N__7cc8d1ed_10_Dropout_cu_0e96ed3820fused_dropout_kernelIN3c108BFloat16EfmLin1ELin1EhEEvNS_4cuda6detail10TensorInfoIKT_T1_EENS7_IS8_SA_EENS7_IT4_SA_EESA_T0_NS_15PhiloxCudaStateE,"ax",@progbits
	.align	128
.text._ZN2at6native43_GLOBAL__N__7cc8d1ed_10_Dropout_cu_0e96ed3820fused_dropout_kernelIN3c108BFloat16EfmLin1ELin1EhEEvNS_4cuda6detail10TensorInfoIKT_T1_EENS7_IS8_SA_EENS7_IT4_SA_EESA_T0_NS_15PhiloxCudaStateE:
        .type           _ZN2at6native43_GLOBAL__N__7cc8d1ed_10_Dropout_cu_0e96ed3820fused_dropout_kernelIN3c108BFloat16EfmLin1ELin1EhEEvNS_4cuda6detail10TensorInfoIKT_T1_EENS7_IS8_SA_EENS7_IT4_SA_EESA_T0_NS_15PhiloxCudaStateE,@function
        .size           _ZN2at6native43_GLOBAL__N__7cc8d1ed_10_Dropout_cu_0e96ed3820fused_dropout_kernelIN3c108BFloat16EfmLin1ELin1EhEEvNS_4cuda6detail10TensorInfoIKT_T1_EENS7_IS8_SA_EENS7_IT4_SA_EESA_T0_NS_15PhiloxCudaStateE,(.L_x_14048 - _ZN2at6native43_GLOBAL__N__7cc8d1ed_10_Dropout_cu_0e96ed3820fused_dropout_kernelIN3c108BFloat16EfmLin1ELin1EhEEvNS_4cuda6detail10TensorInfoIKT_T1_EENS7_IS8_SA_EENS7_IT4_SA_EESA_T0_NS_15PhiloxCudaStateE)
        .other          _ZN2at6native43_GLOBAL__N__7cc8d1ed_10_Dropout_cu_0e96ed3820fused_dropout_kernelIN3c108BFloat16EfmLin1ELin1EhEEvNS_4cuda6detail10TensorInfoIKT_T1_EENS7_IS8_SA_EENS7_IT4_SA_EESA_T0_NS_15PhiloxCudaStateE,@"STO_CUDA_ENTRY STV_DEFAULT"
_ZN2at6native43_GLOBAL__N__7cc8d1ed_10_Dropout_cu_0e96ed3820fused_dropout_kernelIN3c108BFloat16EfmLin1ELin1EhEEvNS_4cuda6detail10TensorInfoIKT_T1_EENS7_IS8_SA_EENS7_IT4_SA_EESA_T0_NS_15PhiloxCudaStateE:
[----:B------:R-:W-:Y:S01]  /*0000*/  LDC R1, c[0x0][0x37c] ;  /* 0x0000df00ff017b82 */ /* 0x000fe20000000800 */
[----:B------:R-:W0:Y:S07]  /*0010*/  LDCU UR4, c[0x0][0x884] ;  /* 0x00011080ff0477ac */ /* 0x000e2e0008000800 */
[----:B------:R-:W1:Y:S01]  /*0020*/  LDC R13, c[0x0][0x878] ;  /* 0x00021e00ff0d7b82 */ /* 0x000e620000000800 */
[----:B------:R-:W2:Y:S07]  /*0030*/  LDCU.64 UR6, c[0x0][0x358] ;  /* 0x00006b00ff0677ac */ /* 0x000eae0008000a00 */
[----:B------:R-:W3:Y:S01]  /*0040*/  LDC R6, c[0x0][0x87c] ;  /* 0x00021f00ff067b82 */ /* 0x000ee20000000800 */
[----:B------:R-:W4:Y:S07]  /*0050*/  S2R R45, SR_TID.X ;  /* 0x00000000002d7919 */ /* 0x000f2e0000002100 */
[----:B------:R-:W4:Y:S01]  /*0060*/  LDC R0, c[0x0][0x360] ;  /* 0x0000d800ff007b82 */ /* 0x000f220000000800 */
[----:B0-----:R-:W-:-:S06]  /*0070*/  UPRMT UR4, UR4, 0x7770, URZ ;  /* 0x0000777004047896 */ /* 0x001fcc00080000ff */
[----:B------:R-:W-:Y:S01]  /*0080*/  ISETP.NE.AND P0, PT, RZ, UR4, PT ;  /* 0x00000004ff007c0c */ /* 0x000fe2000bf05270 */
[----:B------:R-:W0:Y:S04]  /*0090*/  LDC R10, c[0x0][0x868] ;  /* 0x00021a00ff0a7b82 */ /* 0x000e280000000800 */
[----:B------:R-:W5:Y:S08]  /*00a0*/  LDCU.64 UR4, c[0x0][0x870] ;  /* 0x00010e00ff0477ac */ /* 0x000f700008000a00 */
[----:B-1----:R-:W-:Y:S01]  /*00b0*/  @P0 MOV R2, R13 ;  /* 0x0000000d00020202 */ /* 0x002fe20000000f00 */
[----:B---3--:R-:W-:Y:S01]  /*00c0*/  @P0 IMAD.MOV.U32 R3, RZ, RZ, R6 ;  /* 0x000000ffff030224 */ /* 0x008fe200078e0006 */
[----:B------:R-:W1:Y:S05]  /*00d0*/  @P0 LDC R5, c[0x0][0x880] ;  /* 0x00022000ff050b82 */ /* 0x000e6a0000000800 */
[----:B--2---:R-:W1:Y:S01]  /*00e0*/  @P0 LDG.E.64 R2, desc[UR6][R2.64] ;  /* 0x0000000602020981 */ /* 0x004e62000c1e1b00 */
[----:B-----5:R-:W-:Y:S01]  /*00f0*/  MOV R18, UR4 ;  /* 0x0000000400127c02 */ /* 0x020fe20008000f00 */
[----:B------:R-:W-:-:S06]  /*0100*/  IMAD.U32 R19, RZ, RZ, UR5 ;  /* 0x00000005ff137e24 */ /* 0x000fcc000f8e00ff */
[----:B------:R-:W2:Y:S01]  /*0110*/  @P0 LDG.E.64 R18, desc[UR6][R18.64] ;  /* 0x0000000612120981 */ /* 0x000ea2000c1e1b00 */
[----:B------:R-:W4:Y:S01]  /*0120*/  S2UR UR4, SR_CTAID.X ;  /* 0x00000000000479c3 */ /* 0x000f220000002500 */
[----:B------:R-:W-:Y:S02]  /*0130*/  IMAD.MOV.U32 R40, RZ, RZ, RZ ;  /* 0x000000ffff287224 */ /* 0x000fe400078e00ff */
[----:B----4-:R-:W-:-:S05]  /*0140*/  IMAD R45, R0, UR4, R45 ;  /* 0x00000004002d7c24 */ /* 0x010fca000f8e022d */
[----:B------:R-:W-:Y:S02]  /*0150*/  MOV R39, R45 ;  /* 0x0000002d00277202 */ /* 0x000fe40000000f00 */
[----:B-1----:R-:W-:Y:S01]  /*0160*/  @P0 IADD3 R13, P1, PT, R2, R5, RZ ;  /* 0x00000005020d0210 */ /* 0x002fe20007f3e0ff */
[----:B------:R-:W-:-:S03]  /*0170*/  IMAD.WIDE.U32 R4, R45, -0x326172a9, RZ ;  /* 0xcd9e8d572d047825 */ /* 0x000fc600078e00ff */
[----:B------:R-:W-:-:S04]  /*0180*/  @P0 IADD3.X R6, PT, PT, RZ, R3, RZ, P1, !PT ;  /* 0x00000003ff060210 */ /* 0x000fc80000ffe4ff */
[--C-:B------:R-:W-:Y:S02]  /*0190*/  SHF.R.U64 R44, R13, 0x2, R6.reuse ;  /* 0x000000020d2c7819 */ /* 0x100fe40000001206 */
[----:B------:R-:W-:Y:S02]  /*01a0*/  SHF.R.U32.HI R43, RZ, 0x2, R6 ;  /* 0x00000002ff2b7819 */ /* 0x000fe40000011606 */
[----:B--2---:R-:W-:Y:S01]  /*01b0*/  IADD3 R41, PT, PT, R18, -0x700cb87f, RZ ;  /* 0x8ff3478112297810 */ /* 0x004fe20007ffe0ff */
[----:B------:R-:W-:Y:S01]  /*01c0*/  IMAD.WIDE.U32 R2, R44, -0x2daee0ad, RZ ;  /* 0xd2511f532c027825 */ /* 0x000fe200078e00ff */
[----:B------:R-:W-:-:S03]  /*01d0*/  LOP3.LUT R6, R43, R5, R18, 0x96, !PT ;  /* 0x000000052b067212 */ /* 0x000fc600078e9612 */
[----:B------:R-:W-:Y:S01]  /*01e0*/  VIADD R5, R19, 0xbb67ae85 ;  /* 0xbb67ae8513057836 */ /* 0x000fe20000000000 */
[----:B------:R-:W-:Y:S01]  /*01f0*/  LOP3.LUT R8, R3, R19, RZ, 0x3c, !PT ;  /* 0x0000001303087212 */ /* 0x000fe200078e3cff */
[----:B------:R-:W-:Y:S01]  /*0200*/  IMAD.WIDE.U32 R6, R6, -0x2daee0ad, RZ ;  /* 0xd2511f5306067825 */ /* 0x000fe200078e00ff */
[----:B------:R-:W-:-:S03]  /*0210*/  IADD3 R3, PT, PT, R18, -0x61c88647, RZ ;  /* 0x9e3779b912037810 */ /* 0x000fc60007ffe0ff */
[----:B------:R-:W-:Y:S01]  /*0220*/  IMAD.WIDE.U32 R8, R8, -0x326172a9, RZ ;  /* 0xcd9e8d5708087825 */ /* 0x000fe200078e00ff */
[----:B------:R-:W-:-:S03]  /*0230*/  LOP3.LUT R5, R5, R2, R7, 0x96, !PT ;  /* 0x0000000205057212 */ /* 0x000fc600078e9607 */
[----:B------:R-:W-:Y:S01]  /*0240*/  VIADD R7, R18, 0x3c6ef372 ;  /* 0x3c6ef37212077836 */ /* 0x000fe20000000000 */
[----:B------:R-:W-:Y:S01]  /*0250*/  LOP3.LUT R3, R3, R4, R9, 0x96, !PT ;  /* 0x0000000403037212 */ /* 0x000fe200078e9609 */
[----:B0-----:R-:W-:Y:S01]  /*0260*/  FMUL.FTZ R4, R10, 1 ;  /* 0x3f8000000a047820 */ /* 0x001fe20000410000 */
[----:B------:R-:W-:Y:S01]  /*0270*/  IMAD.WIDE.U32 R10, R5, -0x326172a9, RZ ;  /* 0xcd9e8d57050a7825 */ /* 0x000fe200078e00ff */
[----:B------:R-:W-:-:S03]  /*0280*/  IADD3 R9, PT, PT, R19, 0x76cf5d0a, RZ ;  /* 0x76cf5d0a13097810 */ /* 0x000fc60007ffe0ff */
[----:B------:R-:W-:Y:S01]  /*0290*/  IMAD.WIDE.U32 R2, R3, -0x2daee0ad, RZ ;  /* 0xd2511f5303027825 */ /* 0x000fe200078e00ff */
[----:B------:R-:W-:Y:S01]  /*02a0*/  LOP3.LUT R7, R7, R8, R11, 0x96, !PT ;  /* 0x0000000807077212 */ /* 0x000fe200078e960b */
[----:B------:R-:W0:Y:S02]  /*02b0*/  F2F.F64.F32 R4, R4 ;  /* 0x0000000400047310 */ /* 0x000e240000201800 */
[----:B------:R-:W-:Y:S01]  /*02c0*/  VIADD R11, R19, 0x32370b8f ;  /* 0x32370b8f130b7836 */ /* 0x000fe20000000000 */
[----:B------:R-:W-:Y:S01]  /*02d0*/  LOP3.LUT R9, R9, R6, R3, 0x96, !PT ;  /* 0x0000000609097212 */ /* 0x000fe200078e9603 */
[----:B------:R-:W-:Y:S01]  /*02e0*/  IMAD.WIDE.U32 R6, R7, -0x2daee0ad, RZ ;  /* 0xd2511f5307067825 */ /* 0x000fe200078e00ff */
[----:B------:R-:W-:-:S03]  /*02f0*/  IADD3 R3, PT, PT, R18, -0x255992d5, RZ ;  /* 0xdaa66d2b12037810 */ /* 0x000fc60007ffe0ff */
[----:B------:R-:W-:Y:S01]  /*0300*/  IMAD.WIDE.U32 R8, R9, -0x326172a9, RZ ;  /* 0xcd9e8d5709087825 */ /* 0x000fe200078e00ff */
[----:B------:R-:W-:-:S03]  /*0310*/  LOP3.LUT R11, R11, R2, R7, 0x96, !PT ;  /* 0x000000020b0b7212 */ /* 0x000fc600078e9607 */
[----:B------:R-:W-:Y:S01]  /*0320*/  VIADD R7, R18, 0x78dde6e4 ;  /* 0x78dde6e412077836 */ /* 0x000fe20000000000 */
[----:B------:R-:W-:Y:S01]  /*0330*/  LOP3.LUT R10, R3, R10, R9, 0x96, !PT ;  /* 0x0000000a030a7212 */ /* 0x000fe200078e9609 */
[----:B------:R-:W-:Y:S01]  /*0340*/  IMAD.WIDE.U32 R14, R11, -0x326172a9, RZ ;  /* 0xcd9e8d570b0e7825 */ /* 0x000fe200078e00ff */
[----:B------:R-:W-:Y:S01]  /*0350*/  IADD3 R9, PT, PT, R19, -0x126145ec, RZ ;  /* 0xed9eba1413097810 */ /* 0x000fe20007ffe0ff */
[----:B0-----:R-:W0:Y:S02]  /*0360*/  MUFU.RCP64H R3, R5 ;  /* 0x0000000500037308 */ /* 0x001e240000001800 */
[----:B------:R-:W-:Y:S01]  /*0370*/  IMAD.WIDE.U32 R10, R10, -0x2daee0ad, RZ ;  /* 0xd2511f530a0a7825 */ /* 0x000fe200078e00ff */
[----:B------:R-:W-:Y:S02]  /*0380*/  LOP3.LUT R8, R7, R8, R15, 0x96, !PT ;  /* 0x0000000807087212 */ /* 0x000fe400078e960f */
[----:B------:R-:W-:Y:S01]  /*0390*/  IADD3 R7, PT, PT, R18, 0x1715609d, RZ ;  /* 0x1715609d12077810 */ /* 0x000fe20007ffe0ff */
[----:B------:R-:W-:Y:S01]  /*03a0*/  VIADD R2, R5, 0x300402 ;  /* 0x0030040205027836 */ /* 0x000fe20000000000 */
[----:B------:R-:W-:Y:S01]  /*03b0*/  LOP3.LUT R16, R9, R6, R11, 0x96, !PT ;  /* 0x0000000609107212 */ /* 0x000fe200078e960b */
[----:B------:R-:W-:-:S03]  /*03c0*/  IMAD.WIDE.U32 R8, R8, -0x2daee0ad, RZ ;  /* 0xd2511f5308087825 */ /* 0x000fc600078e00ff */
[----:B------:R-:W-:Y:S01]  /*03d0*/  FSETP.GEU.AND P0, PT, |R2|, 5.8789094863358348022e-39, PT ;  /* 0x004004020200780b */ /* 0x000fe20003f0e200 */
[----:B------:R-:W-:Y:S02]  /*03e0*/  VIADD R11, R19, 0xa9066899 ;  /* 0xa9066899130b7836 */ /* 0x000fe40000000000 */
[----:B------:R-:W-:-:S03]  /*03f0*/  IMAD.WIDE.U32 R16, R16, -0x326172a9, RZ ;  /* 0xcd9e8d5710107825 */ /* 0x000fc600078e00ff */
[----:B------:R-:W-:Y:S02]  /*0400*/  LOP3.LUT R11, R11, R10, R9, 0x96, !PT ;  /* 0x0000000a0b0b7212 */ /* 0x000fe400078e9609 */
[----:B------:R-:W-:Y:S01]  /*0410*/  LOP3.LUT R10, R7, R14, R17, 0x96, !PT ;  /* 0x0000000e070a7212 */ /* 0x000fe200078e9611 */
[----:B------:R-:W-:Y:S01]  /*0420*/  VIADD R17, R19, 0x646e171e ;  /* 0x646e171e13117836 */ /* 0x000fe20000000000 */
[----:B------:R-:W-:Y:S01]  /*0430*/  IADD3 R9, PT, PT, R18, -0x4ab325aa, RZ ;  /* 0xb54cda5612097810 */ /* 0x000fe20007ffe0ff */
[----:B------:R-:W-:Y:S01]  /*0440*/  IMAD.WIDE.U32 R14, R11, -0x326172a9, RZ ;  /* 0xcd9e8d570b0e7825 */ /* 0x000fe200078e00ff */
[----:B0-----:R-:W-:-:S03]  /*0450*/  DFMA R6, -R4, R2, 1 ;  /* 0x3ff000000406742b */ /* 0x001fc60000000102 */
[----:B------:R-:W-:Y:S01]  /*0460*/  IMAD.WIDE.U32 R10, R10, -0x2daee0ad, RZ ;  /* 0xd2511f530a0a7825 */ /* 0x000fe200078e00ff */
[----:B------:R-:W-:Y:S02]  /*0470*/  LOP3.LUT R16, R9, R16, R15, 0x96, !PT ;  /* 0x0000001009107212 */ /* 0x000fe400078e960f */
[----:B------:R-:W-:Y:S02]  /*0480*/  IADD3 R15, PT, PT, R19, 0x1fd5c5a3, RZ ;  /* 0x1fd5c5a3130f7810 */ /* 0x000fe40007ffe0ff */
[----:B------:R-:W-:Y:S01]  /*0490*/  LOP3.LUT R8, R17, R8, R11, 0x96, !PT ;  /* 0x0000000811087212 */ /* 0x000fe200078e960b */
[----:B------:R-:W-:Y:S01]  /*04a0*/  DFMA R6, R6, R6, R6 ;  /* 0x000000060606722b */ /* 0x000fe20000000006 */
[----:B------:R-:W-:-:S04]  /*04b0*/  IMAD.WIDE.U32 R16, R16, -0x2daee0ad, RZ ;  /* 0xd2511f5310107825 */ /* 0x000fc800078e00ff */
[----:B------:R-:W-:Y:S01]  /*04c0*/  IMAD.WIDE.U32 R8, R8, -0x326172a9, RZ ;  /* 0xcd9e8d5708087825 */ /* 0x000fe200078e00ff */
[----:B------:R-:W-:Y:S02]  /*04d0*/  LOP3.LUT R15, R15, R10, R17, 0x96, !PT ;  /* 0x0000000a0f0f7212 */ /* 0x000fe400078e9611 */
[----:B------:R-:W-:Y:S01]  /*04e0*/  DFMA R6, R2, R6, R2 ;  /* 0x000000060206722b */ /* 0x000fe20000000002 */
[C---:B------:R-:W-:Y:S01]  /*04f0*/  VIADD R11, R18.reuse, 0x5384540f ;  /* 0x5384540f120b7836 */ /* 0x040fe20000000000 */
[----:B------:R-:W-:Y:S01]  /*0500*/  IADD3 R3, PT, PT, R18, -0xe443238, RZ ;  /* 0xf1bbcdc812037810 */ /* 0x000fe20007ffe0ff */
[----:B------:R-:W-:-:S03]  /*0510*/  IMAD.WIDE.U32 R20, R15, -0x326172a9, RZ ;  /* 0xcd9e8d570f147825 */ /* 0x000fc600078e00ff */
[----:B------:R-:W-:Y:S01]  /*0520*/  LOP3.LUT R11, R11, R14, R9, 0x96, !PT ;  /* 0x0000000e0b0b7212 */ /* 0x000fe200078e9609 */
[----:B------:R-:W-:Y:S01]  /*0530*/  VIADD R15, R19, 0xdb3d7428 ;  /* 0xdb3d7428130f7836 */ /* 0x000fe20000000000 */
[----:B------:R-:W-:Y:S01]  /*0540*/  LOP3.LUT R42, R3, R8, R21, 0x96, !PT ;  /* 0x00000008032a7212 */ /* 0x000fe200078e9615 */
[----:B------:R-:W-:Y:S02]  /*0550*/  DFMA R8, -R4, R6, 1 ;  /* 0x3ff000000408742b */ /* 0x000fe40000000106 */
[----:B------:R-:W-:-:S04]  /*0560*/  IMAD.WIDE.U32 R10, R11, -0x2daee0ad, RZ ;  /* 0xd2511f530b0a7825 */ /* 0x000fc800078e00ff */
[----:B------:R-:W-:Y:S01]  /*0570*/  IMAD.HI.U32 R3, R42, -0x2daee0ad, RZ ;  /* 0xd2511f532a037827 */ /* 0x000fe200078e00ff */
[----:B------:R-:W-:Y:S01]  /*0580*/  LOP3.LUT R14, R15, R16, R11, 0x96, !PT ;  /* 0x000000100f0e7212 */ /* 0x000fe200078e960b */
[----:B------:R-:W-:-:S03]  /*0590*/  DFMA R6, R6, R8, R6 ;  /* 0x000000080606722b */ /* 0x000fc60000000006 */
[----:B------:R-:W-:Y:S01]  /*05a0*/  LOP3.LUT R12, R10, R3, RZ, 0x3c, !PT ;  /* 0x000000030a0c7212 */ /* 0x000fe200078e3cff */
[----:B------:R-:W-:-:S05]  /*05b0*/  IMAD.HI.U32 R2, R14, -0x326172a9, RZ ;  /* 0xcd9e8d570e027827 */ /* 0x000fca00078e00ff */
[----:B------:R-:W-:Y:S01]  /*05c0*/  LOP3.LUT R41, R41, R20, R2, 0x96, !PT ;  /* 0x0000001429297212 */ /* 0x000fe200078e9602 */
[----:B------:R-:W-:Y:S06]  /*05d0*/  @P0 BRA `(.L_x_0) ;  /* 0x0000000000100947 */ /* 0x000fec0003800000 */
[----:B------:R-:W-:-:S05]  /*05e0*/  LOP3.LUT R2, R5, 0x7fffffff, RZ, 0xc0, !PT ;  /* 0x7fffffff05027812 */ /* 0x000fca00078ec0ff */
[----:B------:R-:W-:Y:S01]  /*05f0*/  VIADD R8, R2, 0xfff00000 ;  /* 0xfff0000002087836 */ /* 0x000fe20000000000 */
[----:B------:R-:W-:-:S07]  /*0600*/  MOV R2, 0x620 ;  /* 0x0000062000027802 */ /* 0x000fce0000000f00 */
[----:B------:R-:W-:Y:S05]  /*0610*/  CALL.REL.NOINC `($__internal_0_$__cuda_sm20_dblrcp_rn_slowpath_v3) ;  /* 0x000001d4001c7944 */ /* 0x000fea0003c00000 */
.L_x_0:
[----:B------:R-:W0:Y:S01]  /*0620*/  LDCU.64 UR4, c[0x0][0x860] ;  /* 0x00010c00ff0477ac */ /* 0x000e220008000a00 */
[----:B------:R-:W1:Y:S01]  /*0630*/  F2F.F32.F64 R38, R6 ;  /* 0x0000000600267310 */ /* 0x000e620000301000 */
[----:B------:R-:W2:Y:S01]  /*0640*/  LDCU UR8, c[0x0][0x370] ;  /* 0x00006e00ff0877ac */ /* 0x000ea20008000800 */
[----:B------:R-:W-:Y:S01]  /*0650*/  UMOV UR10, 0xf0000000 ;  /* 0xf0000000000a7882 */ /* 0x000fe20000000000 */
[----:B------:R-:W-:Y:S02]  /*0660*/  UMOV UR11, 0x380fffff ;  /* 0x380fffff000b7882 */ /* 0x000fe40000000000 */
[----:B------:R-:W-:Y:S01]  /*0670*/  DSETP.GEU.AND P0, PT, |R6|, UR10, PT ;  /* 0x0000000a06007e2a */ /* 0x000fe2000bf0e200 */
[----:B0-----:R-:W-:-:S04]  /*0680*/  UIADD3 UR4, UP0, UPT, UR4, -0x1, URZ ;  /* 0xffffffff04047890 */ /* 0x001fc8000ff1e0ff */
[----:B------:R-:W-:Y:S01]  /*0690*/  UIADD3.X UR5, UPT, UPT, UR5, -0x1, URZ, UP0, !UPT ;  /* 0xffffffff05057890 */ /* 0x000fe200087fe4ff */
[----:B--2---:R-:W-:-:S08]  /*06a0*/  IMAD R17, R0, UR8, RZ ;  /* 0x0000000800117c24 */ /* 0x004fd0000f8e02ff */
[----:B-1----:R-:W-:Y:S01]  /*06b0*/  @!P0 FMUL R38, R38, 1.175494350822287508e-38 ;  /* 0x0080000026268820 */ /* 0x002fe20000400000 */
[----:B------:R-:W-:Y:S01]  /*06c0*/  UISETP.NE.U32.AND UP0, UPT, UR5, URZ, UPT ;  /* 0x000000ff0500728c */ /* 0x000fe2000bf05070 */
[----:B------:R-:W-:-:S08]  /*06d0*/  SHF.L.U32 R16, R17, 0x2, RZ ;  /* 0x0000000211107819 */ /* 0x000fd000000006ff */
[----:B------:R-:W-:Y:S05]  /*06e0*/  BRA.U UP0, `(.L_x_1) ;  /* 0x0000000100507547 */ /* 0x000fea000b800000 */
[----:B------:R-:W0:Y:S01]  /*06f0*/  I2F.U32.RP R4, R16 ;  /* 0x0000001000047306 */ /* 0x000e220000209000 */
[----:B------:R-:W-:Y:S02]  /*0700*/  IADD3 R5, PT, PT, RZ, -R16, RZ ;  /* 0x80000010ff057210 */ /* 0x000fe40007ffe0ff */
[----:B------:R-:W-:Y:S02]  /*0710*/  ISETP.NE.U32.AND P2, PT, R16, RZ, PT ;  /* 0x000000ff1000720c */ /* 0x000fe40003f45070 */
[----:B------:R-:W-:-:S03]  /*0720*/  MOV R23, RZ ;  /* 0x000000ff00177202 */ /* 0x000fc60000000f00 */
[----:B0-----:R-:W0:Y:S02]  /*0730*/  MUFU.RCP R4, R4 ;  /* 0x0000000400047308 */ /* 0x001e240000001000 */
[----:B0-----:R-:W-:-:S06]  /*0740*/  VIADD R2, R4, 0xffffffe ;  /* 0x0ffffffe04027836 */ /* 0x001fcc0000000000 */
[----:B------:R0:W1:Y:S02]  /*0750*/  F2I.FTZ.U32.TRUNC.NTZ R3, R2 ;  /* 0x0000000200037305 */ /* 0x000064000021f000 */
[----:B0-----:R-:W-:Y:S02]  /*0760*/  IMAD.MOV.U32 R2, RZ, RZ, RZ ;  /* 0x000000ffff027224 */ /* 0x001fe400078e00ff */
[----:B-1----:R-:W-:-:S04]  /*0770*/  IMAD R5, R5, R3, RZ ;  /* 0x0000000305057224 */ /* 0x002fc800078e02ff */
[----:B------:R-:W-:-:S06]  /*0780*/  IMAD.HI.U32 R3, R3, R5, R2 ;  /* 0x0000000503037227 */ /* 0x000fcc00078e0002 */
[----:B------:R-:W-:-:S05]  /*0790*/  IMAD.HI.U32 R22, R3, UR4, RZ ;  /* 0x0000000403167c27 */ /* 0x000fca000f8e00ff */
[----:B------:R-:W-:-:S05]  /*07a0*/  IADD3 R3, PT, PT, -R22, RZ, RZ ;  /* 0x000000ff16037210 */ /* 0x000fca0007ffe1ff */
[----:B------:R-:W-:-:S05]  /*07b0*/  IMAD R3, R16, R3, UR4 ;  /* 0x0000000410037e24 */ /* 0x000fca000f8e0203 */
[----:B------:R-:W-:-:S13]  /*07c0*/  ISETP.GE.U32.AND P0, PT, R3, R16, PT ;  /* 0x000000100300720c */ /* 0x000fda0003f06070 */
[----:B------:R-:W-:Y:S01]  /*07d0*/  @P0 IMAD.IADD R3, R3, 0x1, -R16 ;  /* 0x0000000103030824 */ /* 0x000fe200078e0a10 */
[----:B------:R-:W-:-:S04]  /*07e0*/  @P0 IADD3 R22, PT, PT, R22, 0x1, RZ ;  /* 0x0000000116160810 */ /* 0x000fc80007ffe0ff */
[----:B------:R-:W-:-:S13]  /*07f0*/  ISETP.GE.U32.AND P1, PT, R3, R16, PT ;  /* 0x000000100300720c */ /* 0x000fda0003f26070 */
[----:B------:R-:W-:Y:S01]  /*0800*/  @P1 VIADD R22, R22, 0x1 ;  /* 0x0000000116161836 */ /* 0x000fe20000000000 */
[----:B------:R-:W-:Y:S01]  /*0810*/  @!P2 LOP3.LUT R22, RZ, R16, RZ, 0x33, !PT ;  /* 0x00000010ff16a212 */ /* 0x000fe200078e33ff */
[----:B------:R-:W-:Y:S06]  /*0820*/  BRA `(.L_x_2) ;  /* 0x0000000000187947 */ /* 0x000fec0003800000 */
.L_x_1:
[----:B------:R-:W-:Y:S01]  /*0830*/  IMAD.U32 R34, RZ, RZ, UR4 ;  /* 0x00000004ff227e24 */ /* 0x000fe2000f8e00ff */
[----:B------:R-:W-:Y:S01]  /*0840*/  MOV R31, UR5 ;  /* 0x00000005001f7c02 */ /* 0x000fe20008000f00 */
[----:B------:R-:W-:Y:S01]  /*0850*/  IMAD.MOV.U32 R26, RZ, RZ, R16 ;  /* 0x000000ffff1a7224 */ /* 0x000fe200078e0010 */
[----:B------:R-:W-:Y:S02]  /*0860*/  MOV R27, RZ ;  /* 0x000000ff001b7202 */ /* 0x000fe40000000f00 */
[----:B------:R-:W-:-:S07]  /*0870*/  MOV R24, 0x890 ;  /* 0x0000089000187802 */ /* 0x000fce0000000f00 */
[----:B------:R-:W-:Y:S05]  /*0880*/  CALL.REL.NOINC `($__internal_1_$__cuda_sm20_div_u64) ;  /* 0x000001d400147944 */ /* 0x000fea0003c00000 */
.L_x_2:
[----:B------:R-:W-:-:S04]  /*0890*/  IMAD.SHL.U32 R2, R0, 0x4, RZ ;  /* 0x0000000400027824 */ /* 0x000fc800078e00ff */
[----:B------:R-:W-:-:S04]  /*08a0*/  IMAD.WIDE.U32 R2, R2, UR8, RZ ;  /* 0x0000000802027c25 */ /* 0x000fc8000f8e00ff */
[-C--:B------:R-:W-:Y:S02]  /*08b0*/  IMAD R5, R3, R22.reuse, RZ ;  /* 0x0000001603057224 */ /* 0x080fe400078e02ff */
[----:B------:R-:W-:-:S04]  /*08c0*/  IMAD.WIDE.U32 R20, R2, R22, R2 ;  /* 0x0000001602147225 */ /* 0x000fc800078e0002 */
[----:B------:R-:W-:Y:S01]  /*08d0*/  IMAD R5, R2, R23, R5 ;  /* 0x0000001702057224 */ /* 0x000fe200078e0205 */
[----:B------:R-:W-:-:S04]  /*08e0*/  ISETP.GT.U32.AND P0, PT, R20, R45, PT ;  /* 0x0000002d1400720c */ /* 0x000fc80003f04070 */
[----:B------:R-:W-:-:S04]  /*08f0*/  IADD3 R15, PT, PT, R21, R5, RZ ;  /* 0x00000005150f7210 */ /* 0x000fc80007ffe0ff */
[----:B------:R-:W-:-:S13]  /*0900*/  ISETP.GT.U32.AND.EX P0, PT, R15, R40, PT, P0 ;  /* 0x000000280f00720c */ /* 0x000fda0003f04100 */
[----:B------:R-:W-:Y:S05]  /*0910*/  @!P0 EXIT ;  /* 0x000000000000894d */ /* 0x000fea0003800000 */
[----:B------:R-:W-:Y:S01]  /*0920*/  VIADD R3, R19, 0x96a522ad ;  /* 0x96a522ad13037836 */ /* 0x000fe20000000000 */
[----:B------:R-:W-:Y:S01]  /*0930*/  LOP3.LUT R13, R13, 0x3, RZ, 0xc0, !PT ;  /* 0x000000030d0d7812 */ /* 0x000fe200078ec0ff */
[----:B------:R-:W-:Y:S01]  /*0940*/  IMAD R14, R14, -0x326172a9, RZ ;  /* 0xcd9e8d570e0e7824 */ /* 0x000fe200078e02ff */
[C---:B------:R-:W-:Y:S01]  /*0950*/  SHF.L.U32 R11, R17.reuse, 0x1, RZ ;  /* 0x00000001110b7819 */ /* 0x040fe200000006ff */
[----:B------:R-:W-:Y:S01]  /*0960*/  IMAD R10, R17, 0x3, RZ ;  /* 0x00000003110a7824 */ /* 0x000fe200078e02ff */
[----:B------:R-:W-:Y:S01]  /*0970*/  LOP3.LUT R12, R12, R3, RZ, 0x3c, !PT ;  /* 0x000000030c0c7212 */ /* 0x000fe200078e3cff */
[----:B------:R-:W-:-:S07]  /*0980*/  IMAD.MOV.U32 R9, RZ, RZ, RZ ;  /* 0x000000ffff097224 */ /* 0x000fce00078e00ff */
.L_x_433:
[----:B------:R-:W-:Y:S01]  /*0990*/  IADD3 R44, PT, PT, R44, 0x1, RZ ;  /* 0x000000012c2c7810 */ /* 0x000fe20007ffe0ff */
[----:B------:R-:W-:Y:S03]  /*09a0*/  BSSY.RECONVERGENT B0, `(.L_x_3) ;  /* 0x000000c000007945 */ /* 0x000fe60003800200 */
[C---:B------:R-:W-:Y:S01]  /*09b0*/  ISETP.NE.AND P0, PT, R44.reuse, RZ, PT ;  /* 0x000000ff2c00720c */ /* 0x040fe20003f05270 */
[----:B01234-:R-:W-:-:S12]  /*09c0*/  IMAD.WIDE.U32 R24, R44, -0x2daee0ad, RZ ;  /* 0xd2511f532c187825 */ /* 0x01ffd800078e00ff */
[----:B-----5:R-:W-:Y:S05]  /*09d0*/  @P0 BRA `(.L_x_4) ;  /* 0x0000000000200947 */ /* 0x020fea0003800000 */
[----:B------:R-:W-:-:S05]  /*09e0*/  VIADD R43, R43, 0x1 ;  /* 0x000000012b2b7836 */ /* 0x000fca0000000000 */
[----:B------:R-:W-:-:S13]  /*09f0*/  ISETP.NE.AND P0, PT, R43, RZ, PT ;  /* 0x000000ff2b00720c */ /* 0x000fda0003f05270 */
[----:B------:R-:W-:Y:S01]  /*0a00*/  @!P0 IADD3 R39, PT, PT, R39, 0x1, RZ ;  /* 0x0000000127278810 */ /* 0x000fe20007ffe0ff */
[----:B------:R-:W-:Y:S02]  /*0a10*/  @!P0 VIADD R5, R9, 0x1 ;  /* 0x0000000109058836 */ /* 0x000fe40000000000 */
[----:B------:R-:W-:Y:S01]  /*0a20*/  @!P0 IMAD.MOV.U32 R43, RZ, RZ, RZ ;  /* 0x000000ffff2b8224 */ /* 0x000fe200078e00ff */
[----:B------:R-:W-:-:S13]  /*0a30*/  ISETP.NE.AND P1, PT, R39, RZ, !P0 ;  /* 0x000000ff2700720c */ /* 0x000fda0004725270 */
[----:B------:R-:W-:-:S04]  /*0a40*/  @P1 IADD3 R5, PT, PT, R9, RZ, RZ ;  /* 0x000000ff09051210 */ /* 0x000fc80007ffe0ff */
[----:B------:R-:W-:-:S07]  /*0a50*/  @!P0 MOV R9, R5 ;  /* 0x0000000500098202 */ /* 0x000fce0000000f00 */
.L_x_4:
[----:B------:R-:W-:Y:S05]  /*0a60*/  BSYNC.RECONVERGENT B0 ;  /* 0x0000000000007941 */ /* 0x000fea0003800200 */
.L_x_3:
[----:B------:R-:W-:Y:S01]  /*0a70*/  LOP3.LUT R26, R9, R25, R19, 0x96, !PT ;  /* 0x00000019091a7212 */ /* 0x000fe200078e9613 */
[----:B------:R-:W-:Y:S01]  /*0a80*/  IMAD.WIDE.U32 R6, R39, -0x326172a9, RZ ;  /* 0xcd9e8d5727067825 */ /* 0x000fe200078e00ff */
[----:B------:R-:W-:-:S03]  /*0a90*/  ISETP.GT.AND P0, PT, R13, 0x1, PT ;  /* 0x000000010d00780c */ /* 0x000fc60003f04270 */
[----:B------:R-:W-:Y:S01]  /*0aa0*/  VIADD R5, R18, 0x9e3779b9 ;  /* 0x9e3779b912057836 */ /* 0x000fe20000000000 */
[----:B------:R-:W-:Y:S01]  /*0ab0*/  LOP3.LUT R7, R43, R7, R18, 0x96, !PT ;  /* 0x000000072b077212 */ /* 0x000fe200078e9612 */
[----:B------:R-:W-:-:S04]  /*0ac0*/  IMAD.WIDE.U32 R26, R26, -0x326172a9, RZ ;  /* 0xcd9e8d571a1a7825 */ /* 0x000fc800078e00ff */
[----:B------:R-:W-:Y:S01]  /*0ad0*/  VIADD R25, R19, 0x76cf5d0a ;  /* 0x76cf5d0a13197836 */ /* 0x000fe20000000000 */
[----:B------:R-:W-:Y:S01]  /*0ae0*/  LOP3.LUT R22, R5, R6, R27, 0x96, !PT ;  /* 0x0000000605167212 */ /* 0x000fe200078e961b */
[----:B------:R-:W-:Y:S01]  /*0af0*/  IMAD.WIDE.U32 R6, R7, -0x2daee0ad, RZ ;  /* 0xd2511f5307067825 */ /* 0x000fe200078e00ff */
[----:B------:R-:W-:-:S03]  /*0b00*/  IADD3 R5, PT, PT, R19, -0x4498517b, RZ ;  /* 0xbb67ae8513057810 */ /* 0x000fc60007ffe0ff */
[----:B------:R-:W-:Y:S01]  /*0b10*/  IMAD.WIDE.U32 R22, R22, -0x2daee0ad, RZ ;  /* 0xd2511f5316167825 */ /* 0x000fe200078e00ff */
[----:B------:R-:W-:Y:S02]  /*0b20*/  LOP3.LUT R7, R5, R24, R7, 0x96, !PT ;  /* 0x0000001805077212 */ /* 0x000fe400078e9607 */
[C---:B------:R-:W-:Y:S01]  /*0b30*/  IADD3 R5, PT, PT, R18.reuse, 0x3c6ef372, RZ ;  /* 0x3c6ef37212057810 */ /* 0x040fe20007ffe0ff */
[----:B------:R-:W-:Y:S01]  /*0b40*/  VIADD R29, R18, 0x8ff34781 ;  /* 0x8ff34781121d7836 */ /* 0x000fe20000000000 */
[----:B------:R-:W-:Y:S01]  /*0b50*/  LOP3.LUT R24, R25, R6, R23, 0x96, !PT ;  /* 0x0000000619187212 */ /* 0x000fe200078e9617 */
[----:B------:R-:W-:-:S04]  /*0b60*/  IMAD.WIDE.U32 R6, R7, -0x326172a9, RZ ;  /* 0xcd9e8d5707067825 */ /* 0x000fc800078e00ff */
[----:B------:R-:W-:Y:S01]  /*0b70*/  VIADD R23, R18, 0xdaa66d2b ;  /* 0xdaa66d2b12177836 */ /* 0x000fe20000000000 */
[----:B------:R-:W-:Y:S01]  /*0b80*/  LOP3.LUT R7, R5, R26, R7, 0x96, !PT ;  /* 0x0000001a05077212 */ /* 0x000fe200078e9607 */
[----:B------:R-:W-:Y:S01]  /*0b90*/  IMAD.WIDE.U32 R24, R24, -0x326172a9, RZ ;  /* 0xcd9e8d5718187825 */ /* 0x000fe200078e00ff */
[----:B------:R-:W-:-:S03]  /*0ba0*/  IADD3 R5, PT, PT, R19, 0x32370b8f, RZ ;  /* 0x32370b8f13057810 */ /* 0x000fc60007ffe0ff */
        /* <DEDUP_REMOVED lines=10> */
[----:B------:R-:W-:Y:S01]  /*0c50*/  IMAD.WIDE.U32 R22, R22, -0x326172a9, RZ ;  /* 0xcd9e8d5716167825 */ /* 0x000fe200078e00ff */
[----:B------:R-:W-:Y:S02]  /*0c60*/  LOP3.LUT R7, R5, R24, R7, 0x96, !PT ;  /* 0x0000001805077212 */ /* 0x000fe400078e9607 */
[----:B------:R-:W-:Y:S02]  /*0c70*/  IADD3 R5, PT, PT, R19, -0x56f99767, RZ ;  /* 0xa906689913057810 */ /* 0x000fe40007ffe0ff */
[----:B------:R-:W-:Y:S01]  /*0c80*/  LOP3.LUT R24, R25, R6, R23, 0x96, !PT ;  /* 0x0000000619187212 */ /* 0x000fe200078e9617 */
[----:B------:R-:W-:-:S04]  /*0c90*/  IMAD.WIDE.U32 R6, R7, -0x2daee0ad, RZ ;  /* 0xd2511f5307067825 */ /* 0x000fc800078e00ff */
[----:B------:R-:W-:Y:S01]  /*0ca0*/  VIADD R23, R19, 0x646e171e ;  /* 0x646e171e13177836 */ /* 0x000fe20000000000 */
[----:B------:R-:W-:Y:S01]  /*0cb0*/  LOP3.LUT R7, R5, R26, R7, 0x96, !PT ;  /* 0x0000001a05077212 */ /* 0x000fe200078e9607 */
[----:B------:R-:W-:Y:S01]  /*0cc0*/  IMAD.WIDE.U32 R24, R24, -0x2daee0ad, RZ ;  /* 0xd2511f5318187825 */ /* 0x000fe200078e00ff */
[----:B------:R-:W-:-:S04]  /*0cd0*/  IADD3 R5, PT, PT, R18, -0x4ab325aa, RZ ;  /* 0xb54cda5612057810 */ /* 0x000fc80007ffe0ff */
        /* <DEDUP_REMOVED lines=11> */
[----:B------:R-:W-:Y:S01]  /*0d90*/  IADD3 R5, PT, PT, R18, -0xe443238, RZ ;  /* 0xf1bbcdc812057810 */ /* 0x000fe20007ffe0ff */
[----:B------:R-:W-:Y:S01]  /*0da0*/  IMAD R27, R42, -0x2daee0ad, RZ ;  /* 0xd2511f532a1b7824 */ /* 0x000fe200078e02ff */
[----:B------:R-:W-:Y:S01]  /*0db0*/  LOP3.LUT R24, R25, R22, R7, 0x96, !PT ;  /* 0x0000001619187212 */ /* 0x000fe200078e9607 */
[----:B------:R-:W-:Y:S01]  /*0dc0*/  IMAD.WIDE.U32 R22, R23, -0x326172a9, RZ ;  /* 0xcd9e8d5717167825 */ /* 0x000fe200078e00ff */
[----:B------:R-:W-:-:S03]  /*0dd0*/  MOV R7, R41 ;  /* 0x0000002900077202 */ /* 0x000fc60000000f00 */
[----:B------:R-:W-:Y:S01]  /*0de0*/  IMAD.WIDE.U32 R24, R24, -0x326172a9, RZ ;  /* 0xcd9e8d5718187825 */ /* 0x000fe200078e00ff */
[----:B------:R-:W-:Y:S02]  /*0df0*/  LOP3.LUT R42, R5, R26, R23, 0x96, !PT ;  /* 0x0000001a052a7212 */ /* 0x000fe400078e9617 */
[----:B------:R-:W-:Y:S01]  /*0e00*/  MOV R5, R14 ;  /* 0x0000000e00057202 */ /* 0x000fe20000000f00 */
[----:B------:R-:W-:Y:S01]  /*0e10*/  IMAD.MOV.U32 R14, RZ, RZ, R24 ;  /* 0x000000ffff0e7224 */ /* 0x000fe200078e0018 */
[----:B------:R-:W-:Y:S01]  /*0e20*/  LOP3.LUT R41, R29, R22, R25, 0x96, !PT ;  /* 0x000000161d297212 */ /* 0x000fe200078e9619 */
[----:B------:R-:W-:Y:S01]  /*0e30*/  IMAD.HI.U32 R23, R42, -0x2daee0ad, RZ ;  /* 0xd2511f532a177827 */ /* 0x000fe200078e00ff */
[----:B------:R-:W-:-:S04]  /*0e40*/  MOV R22, R12 ;  /* 0x0000000c00167202 */ /* 0x000fc80000000f00 */
[----:B------:R-:W-:Y:S01]  /*0e50*/  LOP3.LUT R12, R8, R6, R23, 0x96, !PT ;  /* 0x00000006080c7212 */ /* 0x000fe200078e9617 */
[----:B------:R-:W-:Y:S06]  /*0e60*/  @P0 BRA `(.L_x_5) ;  /* 0x0000000000240947 */ /* 0x000fec0003800000 */
[----:B------:R-:W-:Y:S01]  /*0e70*/  ISETP.NE.AND P0, PT, R13, RZ, PT ;  /* 0x000000ff0d00720c */ /* 0x000fe20003f05270 */
[----:B------:R-:W-:Y:S01]  /*0e80*/  IMAD.MOV.U32 R6, RZ, RZ, R22 ;  /* 0x000000ffff067224 */ /* 0x000fe200078e0016 */
[----:B------:R-:W-:-:S11]  /*0e90*/  MOV R8, R27 ;  /* 0x0000001b00087202 */ /* 0x000fd60000000f00 */
[----:B------:R-:W-:Y:S05]  /*0ea0*/  @!P0 BRA `(.L_x_6) ;  /* 0x0000000000388947 */ /* 0x000fea0003800000 */
[----:B------:R-:W-:Y:S01]  /*0eb0*/  IMAD.MOV.U32 R7, RZ, RZ, R5 ;  /* 0x000000ffff077224 */ /* 0x000fe200078e0005 */
[----:B------:R-:W-:Y:S01]  /*0ec0*/  MOV R6, R27 ;  /* 0x0000001b00067202 */ /* 0x000fe20000000f00 */
[----:B------:R-:W-:Y:S01]  /*0ed0*/  IMAD.MOV.U32 R8, RZ, RZ, R41 ;  /* 0x000000ffff087224 */ /* 0x000fe200078e0029 */
[----:B------:R-:W-:Y:S01]  /*0ee0*/  MOV R5, R22 ;  /* 0x0000001600057202 */ /* 0x000fe20000000f00 */
[----:B------:R-:W-:Y:S06]  /*0ef0*/  BRA `(.L_x_6) ;  /* 0x0000000000247947 */ /* 0x000fec0003800000 */
.L_x_5:
[----:B------:R-:W-:Y:S01]  /*0f00*/  ISETP.NE.AND P0, PT, R13, 0x3, PT ;  /* 0x000000030d00780c */ /* 0x000fe20003f05270 */
[----:B------:R-:W-:Y:S01]  /*0f10*/  IMAD.MOV.U32 R7, RZ, RZ, R27 ;  /* 0x000000ffff077224 */ /* 0x000fe200078e001b */
[----:B------:R-:W-:Y:S01]  /*0f20*/  MOV R5, R41 ;  /* 0x0000002900057202 */ /* 0x000fe20000000f00 */
[----:B------:R-:W-:Y:S01]  /*0f30*/  IMAD.MOV.U32 R6, RZ, RZ, R14 ;  /* 0x000000ffff067224 */ /* 0x000fe200078e000e */
[----:B------:R-:W-:-:S09]  /*0f40*/  MOV R8, R12 ;  /* 0x0000000c00087202 */ /* 0x000fd20000000f00 */
[----:B------:R-:W-:Y:S01]  /*0f50*/  @P0 IMAD.MOV.U32 R7, RZ, RZ, R22 ;  /* 0x000000ffff070224 */ /* 0x000fe200078e0016 */
[----:B------:R-:W-:Y:S01]  /*0f60*/  @P0 MOV R5, R27 ;  /* 0x0000001b00050202 */ /* 0x000fe20000000f00 */
[----:B------:R-:W-:Y:S01]  /*0f70*/  @P0 IMAD.MOV.U32 R6, RZ, RZ, R41 ;  /* 0x000000ffff060224 */ /* 0x000fe200078e0029 */
[----:B------:R-:W-:-:S07]  /*0f80*/  @P0 MOV R8, R14 ;  /* 0x0000000e00080202 */ /* 0x000fce0000000f00 */
.L_x_6:
[----:B------:R-:W0:Y:S01]  /*0f90*/  LDC R23, c[0x0][0x518] ;  /* 0x00014600ff177b82 */ /* 0x000e220000000800 */
[----:B------:R-:W1:Y:S01]  /*0fa0*/  LDCU UR4, c[0x0][0x868] ;  /* 0x00010d00ff0477ac */ /* 0x000e620008000800 */
[----:B------:R-:W-:Y:S01]  /*0fb0*/  I2FP.F32.U32 R7, R7 ;  /* 0x0000000700077245 */ /* 0x000fe20000201000 */
[----:B------:R-:W-:Y:S01]  /*0fc0*/  IMAD.MOV.U32 R22, RZ, RZ, 0x2f800000 ;  /* 0x2f800000ff167424 */ /* 0x000fe200078e00ff */
[----:B------:R-:W-:Y:S01]  /*0fd0*/  I2FP.F32.U32 R5, R5 ;  /* 0x0000000500057245 */ /* 0x000fe20000201000 */
[----:B------:R-:W-:Y:S01]  /*0fe0*/  BSSY.RECONVERGENT B0, `(.L_x_7) ;  /* 0x0000e49000007945 */ /* 0x000fe20003800200 */
[----:B------:R-:W-:Y:S01]  /*0ff0*/  I2FP.F32.U32 R6, R6 ;  /* 0x0000000600067245 */ /* 0x000fe20000201000 */
[----:B------:R-:W-:Y:S01]  /*1000*/  FFMA.FTZ R7, R7, R22, 1.1641532182693481445e-10 ;  /* 0x2f00000007077423 */ /* 0x000fe20000010016 */
[----:B------:R-:W-:Y:S01]  /*1010*/  I2FP.F32.U32 R8, R8 ;  /* 0x0000000800087245 */ /* 0x000fe20000201000 */
[-C--:B------:R-:W-:Y:S02]  /*1020*/  FFMA.FTZ R5, R5, R22.reuse, 1.1641532182693481445e-10 ;  /* 0x2f00000005057423 */ /* 0x080fe40000010016 */
[----:B------:R-:W-:-:S02]  /*1030*/  FFMA.FTZ R6, R6, R22, 1.1641532182693481445e-10 ;  /* 0x2f00000006067423 */ /* 0x000fc40000010016 */
[----:B------:R-:W-:Y:S01]  /*1040*/  FFMA.FTZ R22, R8, R22, 1.1641532182693481445e-10 ;  /* 0x2f00000008167423 */ /* 0x000fe20000010016 */
[----:B-1----:R-:W-:Y:S02]  /*1050*/  FSET.BF.LT.FTZ.AND R8, R7, UR4, PT ;  /* 0x0000000407087c0a */ /* 0x002fe4000b811000 */
[----:B------:R-:W-:Y:S02]  /*1060*/  FSET.BF.LT.FTZ.AND R7, R5, UR4, PT ;  /* 0x0000000405077c0a */ /* 0x000fe4000b811000 */
[----:B------:R-:W-:Y:S02]  /*1070*/  FSET.BF.LT.FTZ.AND R6, R6, UR4, PT ;  /* 0x0000000406067c0a */ /* 0x000fe4000b811000 */
[----:B0-----:R-:W-:Y:S02]  /*1080*/  ISETP.GE.AND P0, PT, R23, 0x2, PT ;  /* 0x000000021700780c */ /* 0x001fe40003f06270 */
[----:B------:R-:W-:-:S11]  /*1090*/  FSET.BF.LT.FTZ.AND R5, R22, UR4, PT ;  /* 0x0000000416057c0a */ /* 0x000fd6000b811000 */
[----:B------:R-:W-:Y:S05]  /*10a0*/  @!P0 BRA `(.L_x_8) ;  /* 0x000000e000248947 */ /* 0x000fea0003800000 */
[----:B------:R-:W0:Y:S01]  /*10b0*/  LDCU.64 UR4, c[0x0][0x860] ;  /* 0x00010c00ff0477ac */ /* 0x000e220008000a00 */
[----:B------:R-:W-:Y:S01]  /*10c0*/  BSSY.RECONVERGENT B1, `(.L_x_9) ;  /* 0x0000379000017945 */ /* 0x000fe20003800200 */
[----:B0-----:R-:W-:-:S04]  /*10d0*/  ISETP.GE.U32.AND P0, PT, R45, UR4, PT ;  /* 0x000000042d007c0c */ /* 0x001fc8000bf06070 */
[----:B------:R-:W-:-:S13]  /*10e0*/  ISETP.GE.U32.AND.EX P0, PT, R40, UR5, PT, P0 ;  /* 0x0000000528007c0c */ /* 0x000fda000bf06100 */
[----:B------:R-:W-:Y:S05]  /*10f0*/  @P0 BRA `(.L_x_10) ;  /* 0x0000003400d40947 */ /* 0x000fea0003800000 */
[----:B------:R-:W0:Y:S01]  /*1100*/  LDCU UR4, c[0x0][0x518] ;  /* 0x0000a300ff0477ac */ /* 0x000e220008000800 */
[C---:B------:R-:W-:Y:S01]  /*1110*/  IADD3 R4, PT, PT, R23.reuse, -0x2, RZ ;  /* 0xfffffffe17047810 */ /* 0x040fe20007ffe0ff */
[----:B------:R-:W-:Y:S02]  /*1120*/  VIADD R32, R23, 0xffffffff ;  /* 0xffffffff17207836 */ /* 0x000fe40000000000 */
[----:B------:R-:W-:Y:S02]  /*1130*/  HFMA2 R28, -RZ, RZ, 0, 0 ;  /* 0x00000000ff1c7431 */ /* 0x000fe400000001ff */
[----:B------:R-:W-:Y:S01]  /*1140*/  IMAD.MOV.U32 R25, RZ, RZ, RZ ;  /* 0x000000ffff197224 */ /* 0x000fe200078e00ff */
[----:B------:R-:W-:Y:S01]  /*1150*/  ISETP.GE.U32.AND P0, PT, R4, 0x7, PT ;  /* 0x000000070400780c */ /* 0x000fe20003f06070 */
[----:B------:R-:W-:Y:S01]  /*1160*/  IMAD.MOV.U32 R31, RZ, RZ, R40 ;  /* 0x000000ffff1f7224 */ /* 0x000fe200078e0028 */
[----:B------:R-:W-:Y:S02]  /*1170*/  LOP3.LUT R4, R32, 0xfffffff8, RZ, 0xc0, !PT ;  /* 0xfffffff820047812 */ /* 0x000fe400078ec0ff */
[----:B------:R-:W-:-:S03]  /*1180*/  MOV R33, R45 ;  /* 0x0000002d00217202 */ /* 0x000fc60000000f00 */
[----:B------:R-:W-:Y:S01]  /*1190*/  IMAD.MOV R30, RZ, RZ, -R4 ;  /* 0x000000ffff1e7224 */ /* 0x000fe200078e0a04 */
[----:B0-----:R-:W-:-:S05]  /*11a0*/  MOV R29, UR4 ;  /* 0x00000004001d7c02 */ /* 0x001fca0008000f00 */
[----:B------:R-:W-:Y:S05]  /*11b0*/  @!P0 BRA `(.L_x_11) ;  /* 0x0000001c00188947 */ /* 0x000fea0003800000 */
[----:B------:R-:W-:-:S07]  /*11c0*/  IADD3 R4, PT, PT, R23, -0x4, RZ ;  /* 0xfffffffc17047810 */ /* 0x000fce0007ffe0ff */
.L_x_36:
[----:B------:R-:W-:Y:S01]  /*11d0*/  VIADD R29, R4, 0x3 ;  /* 0x00000003041d7836 */ /* 0x000fe20000000000 */
[----:B------:R-:W-:Y:S01]  /*11e0*/  BSSY.RECONVERGENT B2, `(.L_x_12) ;  /* 0x000002f000027945 */ /* 0x000fe20003800200 */
[----:B------:R-:W-:-:S03]  /*11f0*/  VIADD R30, R30, 0x8 ;  /* 0x000000081e1e7836 */ /* 0x000fc60000000000 */
[----:B------:R-:W-:Y:S02]  /*1200*/  SHF.L.U32 R48, R29, 0x3, RZ ;  /* 0x000000031d307819 */ /* 0x000fe400000006ff */
[----:B------:R-:W-:-:S04]  /*1210*/  ISETP.NE.AND P2, PT, R30, RZ, PT ;  /* 0x000000ff1e00720c */ /* 0x000fc80003f45270 */
[----:B------:R-:W0:Y:S02]  /*1220*/  LDC.64 R48, c[0x0][R48+0x388] ;  /* 0x0000e20030307b82 */ /* 0x000e240000000a00 */
[----:B0-----:R-:W-:-:S04]  /*1230*/  LOP3.LUT R22, R31, R49, RZ, 0xfc, !PT ;  /* 0x000000311f167212 */ /* 0x001fc800078efcff */
[----:B------:R-:W-:-:S13]  /*1240*/  ISETP.NE.U32.AND P0, PT, R22, RZ, PT ;  /* 0x000000ff1600720c */ /* 0x000fda0003f05070 */
[----:B------:R-:W-:Y:S05]  /*1250*/  @P0 BRA `(.L_x_13) ;  /* 0x0000000000600947 */ /* 0x000fea0003800000 */
[----:B------:R-:W0:Y:S01]  /*1260*/  I2F.U32.RP R24, R48 ;  /* 0x0000003000187306 */ /* 0x000e220000209000 */
[----:B------:R-:W-:Y:S01]  /*1270*/  IMAD.MOV R27, RZ, RZ, -R48 ;  /* 0x000000ffff1b7224 */ /* 0x000fe200078e0a30 */
[----:B------:R-:W-:Y:S01]  /*1280*/  ISETP.NE.U32.AND P3, PT, R48, RZ, PT ;  /* 0x000000ff3000720c */ /* 0x000fe20003f65070 */
[----:B------:R-:W-:-:S05]  /*1290*/  HFMA2 R49, -RZ, RZ, 0, 0 ;  /* 0x00000000ff317431 */ /* 0x000fca00000001ff */
[----:B0-----:R-:W0:Y:S02]  /*12a0*/  MUFU.RCP R24, R24 ;  /* 0x0000001800187308 */ /* 0x001e240000001000 */
[----:B0-----:R-:W-:-:S06]  /*12b0*/  IADD3 R22, PT, PT, R24, 0xffffffe, RZ ;  /* 0x0ffffffe18167810 */ /* 0x001fcc0007ffe0ff */
[----:B------:R0:W1:Y:S02]  /*12c0*/  F2I.FTZ.U32.TRUNC.NTZ R23, R22 ;  /* 0x0000001600177305 */ /* 0x000064000021f000 */
[----:B0-----:R-:W-:Y:S02]  /*12d0*/  HFMA2 R22, -RZ, RZ, 0, 0 ;  /* 0x00000000ff167431 */ /* 0x001fe400000001ff */
[----:B-1----:R-:W-:-:S04]  /*12e0*/  IMAD R27, R27, R23, RZ ;  /* 0x000000171b1b7224 */ /* 0x002fc800078e02ff */
[----:B------:R-:W-:-:S06]  /*12f0*/  IMAD.HI.U32 R26, R23, R27, R22 ;  /* 0x0000001b171a7227 */ /* 0x000fcc00078e0016 */
[----:B------:R-:W-:-:S04]  /*1300*/  IMAD.HI.U32 R23, R26, R33, RZ ;  /* 0x000000211a177227 */ /* 0x000fc800078e00ff */
[----:B------:R-:W-:-:S04]  /*1310*/  IMAD.MOV R27, RZ, RZ, -R23 ;  /* 0x000000ffff1b7224 */ /* 0x000fc800078e0a17 */
[----:B------:R-:W-:-:S05]  /*1320*/  IMAD R27, R48, R27, R33 ;  /* 0x0000001b301b7224 */ /* 0x000fca00078e0221 */
[----:B------:R-:W-:-:S13]  /*1330*/  ISETP.GE.U32.AND P0, PT, R27, R48, PT ;  /* 0x000000301b00720c */ /* 0x000fda0003f06070 */
[----:B------:R-:W-:Y:S01]  /*1340*/  @P0 IADD3 R27, PT, PT, -R48, R27, RZ ;  /* 0x0000001b301b0210 */ /* 0x000fe20007ffe1ff */
[----:B------:R-:W-:-:S03]  /*1350*/  @P0 VIADD R23, R23, 0x1 ;  /* 0x0000000117170836 */ /* 0x000fc60000000000 */
[----:B------:R-:W-:Y:S02]  /*1360*/  ISETP.GE.U32.AND P1, PT, R27, R48, PT ;  /* 0x000000301b00720c */ /* 0x000fe40003f26070 */
[----:B------:R-:W-:-:S11]  /*1370*/  MOV R27, RZ ;  /* 0x000000ff001b7202 */ /* 0x000fd60000000f00 */
[----:B------:R-:W-:Y:S02]  /*1380*/  @P1 IADD3 R23, PT, PT, R23, 0x1, RZ ;  /* 0x0000000117171810 */ /* 0x000fe40007ffe0ff */
[----:B------:R-:W-:-:S05]  /*1390*/  @!P3 LOP3.LUT R23, RZ, R48, RZ, 0x33, !PT ;  /* 0x00000030ff17b212 */ /* 0x000fca00078e33ff */
[----:B------:R-:W-:-:S04]  /*13a0*/  IMAD.MOV R26, RZ, RZ, -R23 ;  /* 0x000000ffff1a7224 */ /* 0x000fc800078e0a17 */
[----:B------:R-:W-:Y:S02]  /*13b0*/  IMAD R26, R48, R26, R33 ;  /* 0x0000001a301a7224 */ /* 0x000fe400078e0221 */
[----:B------:R-:W-:Y:S01]  /*13c0*/  IMAD.MOV.U32 R48, RZ, RZ, R23 ;  /* 0x000000ffff307224 */ /* 0x000fe200078e0017 */
[----:B------:R-:W-:Y:S06]  /*13d0*/  BRA `(.L_x_14) ;  /* 0x00000000003c7947 */ /* 0x000fec0003800000 */
.L_x_13:
[----:B------:R-:W-:Y:S01]  /*13e0*/  IMAD.MOV.U32 R34, RZ, RZ, R33 ;  /* 0x000000ffff227224 */ /* 0x000fe200078e0021 */
[----:B------:R-:W-:Y:S01]  /*13f0*/  MOV R26, R48 ;  /* 0x00000030001a7202 */ /* 0x000fe20000000f00 */
[----:B------:R-:W-:Y:S01]  /*1400*/  IMAD.MOV.U32 R27, RZ, RZ, R49 ;  /* 0x000000ffff1b7224 */ /* 0x000fe200078e0031 */
[----:B------:R-:W-:-:S07]  /*1410*/  MOV R24, 0x1430 ;  /* 0x0000143000187802 */ /* 0x000fce0000000f00 */
[----:B------:R-:W-:Y:S05]  /*1420*/  CALL.REL.NOINC `($__internal_1_$__cuda_sm20_div_u64) ;  /* 0x000001c8002c7944 */ /* 0x000fea0003c00000 */
[----:B------:R-:W-:Y:S01]  /*1430*/  IADD3 R37, P0, PT, RZ, -R22, RZ ;  /* 0x80000016ff257210 */ /* 0x000fe20007f1e0ff */
[----:B------:R-:W-:Y:S01]  /*1440*/  IMAD.MOV.U32 R26, RZ, RZ, R33 ;  /* 0x000000ffff1a7224 */ /* 0x000fe200078e0021 */
[----:B------:R-:W-:Y:S02]  /*1450*/  MOV R27, R31 ;  /* 0x0000001f001b7202 */ /* 0x000fe40000000f00 */
[----:B------:R-:W-:Y:S01]  /*1460*/  IADD3.X R35, PT, PT, RZ, ~R23, RZ, P0, !PT ;  /* 0x80000017ff237210 */ /* 0x000fe200007fe4ff */
[----:B------:R-:W-:-:S04]  /*1470*/  IMAD.WIDE.U32 R26, R48, R37, R26 ;  /* 0x00000025301a7225 */ /* 0x000fc800078e001a */
[----:B------:R-:W-:Y:S01]  /*1480*/  IMAD R35, R35, R48, RZ ;  /* 0x0000003023237224 */ /* 0x000fe200078e02ff */
[----:B------:R-:W-:-:S03]  /*1490*/  MOV R48, R22 ;  /* 0x0000001600307202 */ /* 0x000fc60000000f00 */
[----:B------:R-:W-:Y:S02]  /*14a0*/  IMAD R35, R49, R37, R35 ;  /* 0x0000002531237224 */ /* 0x000fe400078e0223 */
[----:B------:R-:W-:Y:S02]  /*14b0*/  IMAD.MOV.U32 R49, RZ, RZ, R23 ;  /* 0x000000ffff317224 */ /* 0x000fe400078e0017 */
[----:B------:R-:W-:-:S07]  /*14c0*/  IMAD.IADD R27, R27, 0x1, R35 ;  /* 0x000000011b1b7824 */ /* 0x000fce00078e0223 */
.L_x_14:
[----:B------:R-:W-:Y:S05]  /*14d0*/  BSYNC.RECONVERGENT B2 ;  /* 0x0000000000027941 */ /* 0x000fea0003800200 */
.L_x_12:
[----:B------:R-:W-:Y:S01]  /*14e0*/  IADD3 R33, PT, PT, R4, 0x2, RZ ;  /* 0x0000000204217810 */ /* 0x000fe20007ffe0ff */
[----:B------:R-:W-:Y:S01]  /*14f0*/  UMOV UR4, 0xd0 ;  /* 0x000000d000047882 */ /* 0x000fe20000000000 */
[----:B------:R-:W-:Y:S01]  /*1500*/  MOV R52, R28 ;  /* 0x0000001c00347202 */ /* 0x000fe20000000f00 */
[----:B------:R-:W-:Y:S01]  /*1510*/  IMAD.MOV.U32 R53, RZ, RZ, R25 ;  /* 0x000000ffff357224 */ /* 0x000fe200078e0019 */
[----:B------:R-:W-:Y:S01]  /*1520*/  LEA R22, R29, UR4, 0x3 ;  /* 0x000000041d167c11 */ /* 0x000fe2000f8e18ff */
[----:B------:R-:W-:Y:S01]  /*1530*/  IMAD.SHL.U32 R50, R33, 0x8, RZ ;  /* 0x0000000821327824 */ /* 0x000fe200078e00ff */
[----:B------:R-:W-:Y:S04]  /*1540*/  BSSY.RECONVERGENT B2, `(.L_x_15) ;  /* 0x0000032000027945 */ /* 0x000fe80003800200 */
[----:B------:R-:W0:Y:S08]  /*1550*/  LDC.64 R22, c[0x0][R22+0x380] ;  /* 0x0000e00016167b82 */ /* 0x000e300000000a00 */
[----:B------:R-:W1:Y:S01]  /*1560*/  LDC.64 R50, c[0x0][R50+0x388] ;  /* 0x0000e20032327b82 */ /* 0x000e620000000a00 */
[----:B0-----:R-:W-:-:S02]  /*1570*/  IMAD R23, R23, R26, RZ ;  /* 0x0000001a17177224 */ /* 0x001fc400078e02ff */
[----:B------:R-:W-:-:S04]  /*1580*/  IMAD.WIDE.U32 R52, R22, R26, R52 ;  /* 0x0000001a16347225 */ /* 0x000fc800078e0034 */
[----:B------:R-:W-:Y:S01]  /*1590*/  IMAD R23, R22, R27, R23 ;  /* 0x0000001b16177224 */ /* 0x000fe200078e0217 */
[----:B-1----:R-:W-:-:S04]  /*15a0*/  LOP3.LUT R24, R49, R51, RZ, 0xfc, !PT ;  /* 0x0000003331187212 */ /* 0x002fc800078efcff */
[----:B------:R-:W-:Y:S02]  /*15b0*/  IADD3 R28, PT, PT, R53, R23, RZ ;  /* 0x00000017351c7210 */ /* 0x000fe40007ffe0ff */
[----:B------:R-:W-:-:S13]  /*15c0*/  ISETP.NE.U32.AND P0, PT, R24, RZ, PT ;  /* 0x000000ff1800720c */ /* 0x000fda0003f05070 */
[----:B------:R-:W-:Y:S05]  /*15d0*/  @P0 BRA `(.L_x_16) ;  /* 0x0000000000600947 */ /* 0x000fea0003800000 */
[----:B------:R-:W0:Y:S01]  /*15e0*/  I2F.U32.RP R24, R50 ;  /* 0x0000003200187306 */ /* 0x000e220000209000 */
[----:B------:R-:W-:Y:S01]  /*15f0*/  IADD3 R25, PT, PT, RZ, -R50, RZ ;  /* 0x80000032ff197210 */ /* 0x000fe20007ffe0ff */
[----:B------:R-:W-:Y:S01]  /*1600*/  IMAD.MOV.U32 R27, RZ, RZ, RZ ;  /* 0x000000ffff1b7224 */ /* 0x000fe200078e00ff */
[----:B------:R-:W-:Y:S01]  /*1610*/  ISETP.NE.U32.AND P3, PT, R50, RZ, PT ;  /* 0x000000ff3200720c */ /* 0x000fe20003f65070 */
[----:B------:R-:W-:-:S04]  /*1620*/  IMAD.MOV.U32 R49, RZ, RZ, RZ ;  /* 0x000000ffff317224 */ /* 0x000fc800078e00ff */
[----:B0-----:R-:W0:Y:S02]  /*1630*/  MUFU.RCP R24, R24 ;  /* 0x0000001800187308 */ /* 0x001e240000001000 */
[----:B0-----:R-:W-:-:S06]  /*1640*/  VIADD R22, R24, 0xffffffe ;  /* 0x0ffffffe18167836 */ /* 0x001fcc0000000000 */
[----:B------:R0:W1:Y:S02]  /*1650*/  F2I.FTZ.U32.TRUNC.NTZ R23, R22 ;  /* 0x0000001600177305 */ /* 0x000064000021f000 */
[----:B0-----:R-:W-:Y:S02]  /*1660*/  IMAD.MOV.U32 R22, RZ, RZ, RZ ;  /* 0x000000ffff167224 */ /* 0x001fe400078e00ff */
[----:B-1----:R-:W-:-:S04]  /*1670*/  IMAD R25, R25, R23, RZ ;  /* 0x0000001719197224 */ /* 0x002fc800078e02ff */
[----:B------:R-:W-:-:S06]  /*1680*/  IMAD.HI.U32 R23, R23, R25, R22 ;  /* 0x0000001917177227 */ /* 0x000fcc00078e0016 */
[----:B------:R-:W-:-:S05]  /*1690*/  IMAD.HI.U32 R23, R23, R48, RZ ;  /* 0x0000003017177227 */ /* 0x000fca00078e00ff */
[----:B------:R-:W-:-:S05]  /*16a0*/  IADD3 R25, PT, PT, -R23, RZ, RZ ;  /* 0x000000ff17197210 */ /* 0x000fca0007ffe1ff */
[----:B------:R-:W-:-:S05]  /*16b0*/  IMAD R25, R50, R25, R48 ;  /* 0x0000001932197224 */ /* 0x000fca00078e0230 */
[----:B------:R-:W-:-:S13]  /*16c0*/  ISETP.GE.U32.AND P0, PT, R25, R50, PT ;  /* 0x000000321900720c */ /* 0x000fda0003f06070 */
[----:B------:R-:W-:Y:S01]  /*16d0*/  @P0 IMAD.IADD R25, R25, 0x1, -R50 ;  /* 0x0000000119190824 */ /* 0x000fe200078e0a32 */
[----:B------:R-:W-:-:S04]  /*16e0*/  @P0 IADD3 R23, PT, PT, R23, 0x1, RZ ;  /* 0x0000000117170810 */ /* 0x000fc80007ffe0ff */
[----:B------:R-:W-:-:S13]  /*16f0*/  ISETP.GE.U32.AND P1, PT, R25, R50, PT ;  /* 0x000000321900720c */ /* 0x000fda0003f26070 */
[----:B------:R-:W-:Y:S01]  /*1700*/  @P1 VIADD R23, R23, 0x1 ;  /* 0x0000000117171836 */ /* 0x000fe20000000000 */
[----:B------:R-:W-:-:S04]  /*1710*/  @!P3 LOP3.LUT R23, RZ, R50, RZ, 0x33, !PT ;  /* 0x00000032ff17b212 */ /* 0x000fc800078e33ff */
[----:B------:R-:W-:-:S05]  /*1720*/  IADD3 R25, PT, PT, -R23, RZ, RZ ;  /* 0x000000ff17197210 */ /* 0x000fca0007ffe1ff */
[----:B------:R-:W-:Y:S01]  /*1730*/  IMAD R24, R50, R25, R48 ;  /* 0x0000001932187224 */ /* 0x000fe200078e0230 */
[----:B------:R-:W-:Y:S01]  /*1740*/  MOV R48, R23 ;  /* 0x0000001700307202 */ /* 0x000fe20000000f00 */
[----:B------:R-:W-:Y:S06]  /*1750*/  BRA `(.L_x_17) ;  /* 0x0000000000407947 */ /* 0x000fec0003800000 */
.L_x_16:
[----:B------:R-:W-:Y:S01]  /*1760*/  MOV R34, R48 ;  /* 0x0000003000227202 */ /* 0x000fe20000000f00 */
[----:B------:R-:W-:Y:S01]  /*1770*/  IMAD.MOV.U32 R31, RZ, RZ, R49 ;  /* 0x000000ffff1f7224 */ /* 0x000fe200078e0031 */
[----:B------:R-:W-:Y:S01]  /*1780*/  MOV R26, R50 ;  /* 0x00000032001a7202 */ /* 0x000fe20000000f00 */
[----:B------:R-:W-:Y:S01]  /*1790*/  IMAD.MOV.U32 R27, RZ, RZ, R51 ;  /* 0x000000ffff1b7224 */ /* 0x000fe200078e0033 */
[----:B------:R-:W-:-:S07]  /*17a0*/  MOV R24, 0x17c0 ;  /* 0x000017c000187802 */ /* 0x000fce0000000f00 */
[----:B------:R-:W-:Y:S05]  /*17b0*/  CALL.REL.NOINC `($__internal_1_$__cuda_sm20_div_u64) ;  /* 0x000001c400487944 */ /* 0x000fea0003c00000 */
[-C--:B------:R-:W-:Y:S01]  /*17c0*/  IADD3 R29, P0, PT, RZ, -R22.reuse, RZ ;  /* 0x80000016ff1d7210 */ /* 0x080fe20007f1e0ff */
[----:B------:R-:W-:Y:S01]  /*17d0*/  IMAD.MOV.U32 R24, RZ, RZ, R48 ;  /* 0x000000ffff187224 */ /* 0x000fe200078e0030 */
[----:B------:R-:W-:Y:S01]  /*17e0*/  MOV R25, R49 ;  /* 0x0000003100197202 */ /* 0x000fe20000000f00 */
[----:B------:R-:W-:Y:S01]  /*17f0*/  IMAD.MOV.U32 R49, RZ, RZ, R23 ;  /* 0x000000ffff317224 */ /* 0x000fe200078e0017 */
[----:B------:R-:W-:Y:S02]  /*1800*/  IADD3.X R27, PT, PT, RZ, ~R23, RZ, P0, !PT ;  /* 0x80000017ff1b7210 */ /* 0x000fe400007fe4ff */
[----:B------:R-:W-:Y:S01]  /*1810*/  MOV R48, R22 ;  /* 0x0000001600307202 */ /* 0x000fe20000000f00 */
[----:B------:R-:W-:-:S04]  /*1820*/  IMAD.WIDE.U32 R24, R50, R29, R24 ;  /* 0x0000001d32187225 */ /* 0x000fc800078e0018 */
[----:B------:R-:W-:-:S04]  /*1830*/  IMAD R27, R27, R50, RZ ;  /* 0x000000321b1b7224 */ /* 0x000fc800078e02ff */
[----:B------:R-:W-:-:S04]  /*1840*/  IMAD R27, R51, R29, R27 ;  /* 0x0000001d331b7224 */ /* 0x000fc800078e021b */
[----:B------:R-:W-:-:S07]  /*1850*/  IMAD.IADD R27, R25, 0x1, R27 ;  /* 0x00000001191b7824 */ /* 0x000fce00078e021b */
.L_x_17:
[----:B------:R-:W-:Y:S05]  /*1860*/  BSYNC.RECONVERGENT B2 ;  /* 0x0000000000027941 */ /* 0x000fea0003800200 */
.L_x_15:
[----:B------:R-:W-:Y:S01]  /*1870*/  IADD3 R25, PT, PT, R4, 0x1, RZ ;  /* 0x0000000104197810 */ /* 0x000fe20007ffe0ff */
[----:B------:R-:W-:Y:S01]  /*1880*/  UMOV UR4, 0xd0 ;  /* 0x000000d000047882 */ /* 0x000fe20000000000 */
[----:B------:R-:W-:Y:S01]  /*1890*/  MOV R53, R28 ;  /* 0x0000001c00357202 */ /* 0x000fe20000000f00 */
[----:B------:R-:W-:Y:S01]  /*18a0*/  BSSY.RECONVERGENT B2, `(.L_x_18) ;  /* 0x0000034000027945 */ /* 0x000fe20003800200 */
[----:B------:R-:W-:Y:S01]  /*18b0*/  LEA R22, R33, UR4, 0x3 ;  /* 0x0000000421167c11 */ /* 0x000fe2000f8e18ff */
[----:B------:R-:W-:-:S05]  /*18c0*/  IMAD.SHL.U32 R50, R25, 0x8, RZ ;  /* 0x0000000819327824 */ /* 0x000fca00078e00ff */
[----:B------:R-:W0:Y:S08]  /*18d0*/  LDC.64 R22, c[0x0][R22+0x380] ;  /* 0x0000e00016167b82 */ /* 0x000e300000000a00 */
[----:B------:R-:W1:Y:S01]  /*18e0*/  LDC.64 R50, c[0x0][R50+0x388] ;  /* 0x0000e20032327b82 */ /* 0x000e620000000a00 */
[-C--:B0-----:R-:W-:Y:S02]  /*18f0*/  IMAD R23, R23, R24.reuse, RZ ;  /* 0x0000001817177224 */ /* 0x081fe400078e02ff */
[----:B------:R-:W-:-:S04]  /*1900*/  IMAD.WIDE.U32 R52, R22, R24, R52 ;  /* 0x0000001816347225 */ /* 0x000fc800078e0034 */
[----:B------:R-:W-:Y:S01]  /*1910*/  IMAD R23, R22, R27, R23 ;  /* 0x0000001b16177224 */ /* 0x000fe200078e0217 */
[----:B-1----:R-:W-:-:S03]  /*1920*/  LOP3.LUT R26, R49, R51, RZ, 0xfc, !PT ;  /* 0x00000033311a7212 */ /* 0x002fc600078efcff */
[----:B------:R-:W-:Y:S01]  /*1930*/  IMAD.IADD R28, R53, 0x1, R23 ;  /* 0x00000001351c7824 */ /* 0x000fe200078e0217 */
        /* <DEDUP_REMOVED lines=26> */
.L_x_19:
[----:B------:R-:W-:Y:S01]  /*1ae0*/  IMAD.MOV.U32 R34, RZ, RZ, R48 ;  /* 0x000000ffff227224 */ /* 0x000fe200078e0030 */
[----:B------:R-:W-:Y:S01]  /*1af0*/  MOV R31, R49 ;  /* 0x00000031001f7202 */ /* 0x000fe20000000f00 */
[----:B------:R-:W-:Y:S01]  /*1b00*/  IMAD.MOV.U32 R26, RZ, RZ, R50 ;  /* 0x000000ffff1a7224 */ /* 0x000fe200078e0032 */
[----:B------:R-:W-:Y:S02]  /*1b10*/  MOV R27, R51 ;  /* 0x00000033001b7202 */ /* 0x000fe40000000f00 */
[----:B------:R-:W-:-:S07]  /*1b20*/  MOV R24, 0x1b40 ;  /* 0x00001b4000187802 */ /* 0x000fce0000000f00 */
[----:B------:R-:W-:Y:S05]  /*1b30*/  CALL.REL.NOINC `($__internal_1_$__cuda_sm20_div_u64) ;  /* 0x000001c000687944 */ /* 0x000fea0003c00000 */
[----:B------:R-:W-:Y:S01]  /*1b40*/  IADD3 R31, P0, PT, RZ, -R22, RZ ;  /* 0x80000016ff1f7210 */ /* 0x000fe20007f1e0ff */
[----:B------:R-:W-:Y:S01]  /*1b50*/  IMAD.MOV.U32 R27, RZ, RZ, R49 ;  /* 0x000000ffff1b7224 */ /* 0x000fe200078e0031 */
[----:B------:R-:W-:Y:S01]  /*1b60*/  MOV R26, R48 ;  /* 0x00000030001a7202 */ /* 0x000fe20000000f00 */
[----:B------:R-:W-:Y:S01]  /*1b70*/  IMAD.MOV.U32 R48, RZ, RZ, R22 ;  /* 0x000000ffff307224 */ /* 0x000fe200078e0016 */
[----:B------:R-:W-:Y:S01]  /*1b80*/  MOV R49, R23 ;  /* 0x0000001700317202 */ /* 0x000fe20000000f00 */
[----:B------:R-:W-:Y:S02]  /*1b90*/  IMAD.X R29, RZ, RZ, ~R23, P0 ;  /* 0x000000ffff1d7224 */ /* 0x000fe400000e0e17 */
[----:B------:R-:W-:-:S04]  /*1ba0*/  IMAD.WIDE.U32 R26, R50, R31, R26 ;  /* 0x0000001f321a7225 */ /* 0x000fc800078e001a */
[----:B------:R-:W-:-:S04]  /*1bb0*/  IMAD R29, R29, R50, RZ ;  /* 0x000000321d1d7224 */ /* 0x000fc800078e02ff */
[----:B------:R-:W-:-:S05]  /*1bc0*/  IMAD R29, R51, R31, R29 ;  /* 0x0000001f331d7224 */ /* 0x000fca00078e021d */
[----:B------:R-:W-:-:S07]  /*1bd0*/  IADD3 R27, PT, PT, R27, R29, RZ ;  /* 0x0000001d1b1b7210 */ /* 0x000fce0007ffe0ff */
.L_x_20:
[----:B------:R-:W-:Y:S05]  /*1be0*/  BSYNC.RECONVERGENT B2 ;  /* 0x0000000000027941 */ /* 0x000fea0003800200 */
.L_x_18:
[----:B------:R-:W-:Y:S01]  /*1bf0*/  IMAD.SHL.U32 R50, R4, 0x8, RZ ;  /* 0x0000000804327824 */ /* 0x000fe200078e00ff */
[----:B------:R-:W-:Y:S01]  /*1c00*/  UMOV UR4, 0xd0 ;  /* 0x000000d000047882 */ /* 0x000fe20000000000 */
[----:B------:R-:W-:Y:S01]  /*1c10*/  MOV R53, R28 ;  /* 0x0000001c00357202 */ /* 0x000fe20000000f00 */
[----:B------:R-:W-:Y:S01]  /*1c20*/  BSSY.RECONVERGENT B2, `(.L_x_21) ;  /* 0x0000033000027945 */ /* 0x000fe20003800200 */
[----:B------:R-:W-:Y:S02]  /*1c30*/  LEA R22, R25, UR4, 0x3 ;  /* 0x0000000419167c11 */ /* 0x000fe4000f8e18ff */
[----:B------:R-:W0:Y:S08]  /*1c40*/  LDC.64 R50, c[0x0][R50+0x388] ;  /* 0x0000e20032327b82 */ /* 0x000e300000000a00 */
[----:B------:R-:W1:Y:S01]  /*1c50*/  LDC.64 R22, c[0x0][R22+0x380] ;  /* 0x0000e00016167b82 */ /* 0x000e620000000a00 */
[----:B0-----:R-:W-:-:S04]  /*1c60*/  LOP3.LUT R24, R49, R51, RZ, 0xfc, !PT ;  /* 0x0000003331187212 */ /* 0x001fc800078efcff */
[----:B------:R-:W-:Y:S01]  /*1c70*/  ISETP.NE.U32.AND P0, PT, R24, RZ, PT ;  /* 0x000000ff1800720c */ /* 0x000fe20003f05070 */
[-C--:B-1----:R-:W-:Y:S02]  /*1c80*/  IMAD R23, R23, R26.reuse, RZ ;  /* 0x0000001a17177224 */ /* 0x082fe400078e02ff */
[----:B------:R-:W-:-:S04]  /*1c90*/  IMAD.WIDE.U32 R52, R22, R26, R52 ;  /* 0x0000001a16347225 */ /* 0x000fc800078e0034 */
[----:B------:R-:W-:-:S04]  /*1ca0*/  IMAD R23, R22, R27, R23 ;  /* 0x0000001b16177224 */ /* 0x000fc800078e0217 */
[----:B------:R-:W-:Y:S02]  /*1cb0*/  IMAD.IADD R25, R53, 0x1, R23 ;  /* 0x0000000135197824 */ /* 0x000fe400078e0217 */
        /* <DEDUP_REMOVED lines=25> */
.L_x_22:
        /* <DEDUP_REMOVED lines=8> */
[----:B------:R-:W-:-:S03]  /*1ed0*/  MOV R26, R48 ;  /* 0x00000030001a7202 */ /* 0x000fc60000000f00 */
[----:B------:R-:W-:Y:S02]  /*1ee0*/  IMAD.X R29, RZ, RZ, ~R23, P0 ;  /* 0x000000ffff1d7224 */ /* 0x000fe400000e0e17 */
[----:B------:R-:W-:-:S04]  /*1ef0*/  IMAD.WIDE.U32 R26, R50, R31, R26 ;  /* 0x0000001f321a7225 */ /* 0x000fc800078e001a */
[----:B------:R-:W-:Y:S02]  /*1f00*/  IMAD R29, R29, R50, RZ ;  /* 0x000000321d1d7224 */ /* 0x000fe400078e02ff */
[----:B------:R-:W-:Y:S02]  /*1f10*/  IMAD.MOV.U32 R50, RZ, RZ, R22 ;  /* 0x000000ffff327224 */ /* 0x000fe400078e0016 */
[----:B------:R-:W-:Y:S01]  /*1f20*/  IMAD R29, R51, R31, R29 ;  /* 0x0000001f331d7224 */ /* 0x000fe200078e021d */
[----:B------:R-:W-:-:S04]  /*1f30*/  MOV R51, R23 ;  /* 0x0000001700337202 */ /* 0x000fc80000000f00 */
[----:B------:R-:W-:-:S07]  /*1f40*/  IADD3 R27, PT, PT, R27, R29, RZ ;  /* 0x0000001d1b1b7210 */ /* 0x000fce0007ffe0ff */
.L_x_23:
[----:B------:R-:W-:Y:S05]  /*1f50*/  BSYNC.RECONVERGENT B2 ;  /* 0x0000000000027941 */ /* 0x000fea0003800200 */
.L_x_21:
[C---:B------:R-:W-:Y:S01]  /*1f60*/  VIADD R28, R4.reuse, 0xffffffff ;  /* 0xffffffff041c7836 */ /* 0x040fe20000000000 */
[----:B------:R-:W-:Y:S01]  /*1f70*/  UMOV UR4, 0xd0 ;  /* 0x000000d000047882 */ /* 0x000fe20000000000 */
[----:B------:R-:W-:Y:S01]  /*1f80*/  IMAD.MOV.U32 R53, RZ, RZ, R25 ;  /* 0x000000ffff357224 */ /* 0x000fe200078e0019 */
[----:B------:R-:W-:Y:S01]  /*1f90*/  LEA R22, R4, UR4, 0x3 ;  /* 0x0000000404167c11 */ /* 0x000fe2000f8e18ff */
[----:B------:R-:W-:Y:S01]  /*1fa0*/  BSSY.RECONVERGENT B2, `(.L_x_24) ;  /* 0x0000033000027945 */ /* 0x000fe20003800200 */
[----:B------:R-:W-:-:S04]  /*1fb0*/  SHF.L.U32 R48, R28, 0x3, RZ ;  /* 0x000000031c307819 */ /* 0x000fc800000006ff */
[----:B------:R-:W0:Y:S08]  /*1fc0*/  LDC.64 R22, c[0x0][R22+0x380] ;  /* 0x0000e00016167b82 */ /* 0x000e300000000a00 */
[----:B------:R-:W1:Y:S01]  /*1fd0*/  LDC.64 R48, c[0x0][R48+0x388] ;  /* 0x0000e20030307b82 */ /* 0x000e620000000a00 */
[-C--:B0-----:R-:W-:Y:S02]  /*1fe0*/  IMAD R23, R23, R26.reuse, RZ ;  /* 0x0000001a17177224 */ /* 0x081fe400078e02ff */
        /* <DEDUP_REMOVED lines=30> */
.L_x_25:
[----:B------:R-:W-:Y:S01]  /*21d0*/  MOV R34, R50 ;  /* 0x0000003200227202 */ /* 0x000fe20000000f00 */
        /* <DEDUP_REMOVED lines=15> */
.L_x_26:
[----:B------:R-:W-:Y:S05]  /*22d0*/  BSYNC.RECONVERGENT B2 ;  /* 0x0000000000027941 */ /* 0x000fea0003800200 */
.L_x_24:
[----:B------:R-:W-:Y:S01]  /*22e0*/  IADD3 R25, PT, PT, R4, -0x2, RZ ;  /* 0xfffffffe04197810 */ /* 0x000fe20007ffe0ff */
        /* <DEDUP_REMOVED lines=38> */
.L_x_28:
        /* <DEDUP_REMOVED lines=16> */
.L_x_29:
[----:B------:R-:W-:Y:S05]  /*2650*/  BSYNC.RECONVERGENT B2 ;  /* 0x0000000000027941 */ /* 0x000fea0003800200 */
.L_x_27:
[----:B------:R-:W-:Y:S01]  /*2660*/  VIADD R28, R4, 0xfffffffd ;  /* 0xfffffffd041c7836 */ /* 0x000fe20000000000 */
        /* <DEDUP_REMOVED lines=38> */
.L_x_31:
        /* <DEDUP_REMOVED lines=16> */
.L_x_32:
[----:B------:R-:W-:Y:S05]  /*29d0*/  BSYNC.RECONVERGENT B2 ;  /* 0x0000000000027941 */ /* 0x000fea0003800200 */
.L_x_30:
        /* <DEDUP_REMOVED lines=17> */
[----:B------:R-:W-:Y:S02]  /*2af0*/  ISETP.NE.U32.AND P3, PT, R50, RZ, PT ;  /* 0x000000ff3200720c */ /* 0x000fe40003f65070 */
[----:B------:R-:W-:-:S04]  /*2b00*/  MOV R31, RZ ;  /* 0x000000ff001f7202 */ /* 0x000fc80000000f00 */
[----:B0-----:R-:W0:Y:S02]  /*2b10*/  MUFU.RCP R24, R24 ;  /* 0x0000001800187308 */ /* 0x001e240000001000 */
[----:B0-----:R-:W-:-:S06]  /*2b20*/  IADD3 R22, PT, PT, R24, 0xffffffe, RZ ;  /* 0x0ffffffe18167810 */ /* 0x001fcc0007ffe0ff */
[----:B------:R0:W1:Y:S02]  /*2b30*/  F2I.FTZ.U32.TRUNC.NTZ R23, R22 ;  /* 0x0000001600177305 */ /* 0x000064000021f000 */
[----:B0-----:R-:W-:Y:S02]  /*2b40*/  HFMA2 R22, -RZ, RZ, 0, 0 ;  /* 0x00000000ff167431 */ /* 0x001fe400000001ff */
[----:B-1----:R-:W-:-:S04]  /*2b50*/  IMAD R27, R27, R23, RZ ;  /* 0x000000171b1b7224 */ /* 0x002fc800078e02ff */
[----:B------:R-:W-:-:S04]  /*2b60*/  IMAD.HI.U32 R23, R23, R27, R22 ;  /* 0x0000001b17177227 */ /* 0x000fc800078e0016 */
[----:B------:R-:W-:Y:S02]  /*2b70*/  IMAD.MOV.U32 R27, RZ, RZ, RZ ;  /* 0x000000ffff1b7224 */ /* 0x000fe400078e00ff */
[----:B------:R-:W-:-:S04]  /*2b80*/  IMAD.HI.U32 R33, R23, R48, RZ ;  /* 0x0000003017217227 */ /* 0x000fc800078e00ff */
[----:B------:R-:W-:-:S04]  /*2b90*/  IMAD.MOV R23, RZ, RZ, -R33 ;  /* 0x000000ffff177224 */ /* 0x000fc800078e0a21 */
[----:B------:R-:W-:-:S05]  /*2ba0*/  IMAD R23, R50, R23, R48 ;  /* 0x0000001732177224 */ /* 0x000fca00078e0230 */
[----:B------:R-:W-:-:S13]  /*2bb0*/  ISETP.GE.U32.AND P0, PT, R23, R50, PT ;  /* 0x000000321700720c */ /* 0x000fda0003f06070 */
[----:B------:R-:W-:Y:S01]  /*2bc0*/  @P0 IADD3 R23, PT, PT, -R50, R23, RZ ;  /* 0x0000001732170210 */ /* 0x000fe20007ffe1ff */
[----:B------:R-:W-:-:S03]  /*2bd0*/  @P0 VIADD R33, R33, 0x1 ;  /* 0x0000000121210836 */ /* 0x000fc60000000000 */
[----:B------:R-:W-:-:S13]  /*2be0*/  ISETP.GE.U32.AND P1, PT, R23, R50, PT ;  /* 0x000000321700720c */ /* 0x000fda0003f26070 */
[----:B------:R-:W-:Y:S02]  /*2bf0*/  @P1 IADD3 R33, PT, PT, R33, 0x1, RZ ;  /* 0x0000000121211810 */ /* 0x000fe40007ffe0ff */
[----:B------:R-:W-:-:S05]  /*2c00*/  @!P3 LOP3.LUT R33, RZ, R50, RZ, 0x33, !PT ;  /* 0x00000032ff21b212 */ /* 0x000fca00078e33ff */
[----:B------:R-:W-:-:S04]  /*2c10*/  IMAD.MOV R23, RZ, RZ, -R33 ;  /* 0x000000ffff177224 */ /* 0x000fc800078e0a21 */
[----:B------:R-:W-:Y:S01]  /*2c20*/  IMAD R26, R50, R23, R48 ;  /* 0x00000017321a7224 */ /* 0x000fe200078e0230 */
[----:B------:R-:W-:Y:S06]  /*2c30*/  BRA `(.L_x_35) ;  /* 0x0000000000407947 */ /* 0x000fec0003800000 */
.L_x_34:
        /* <DEDUP_REMOVED lines=8> */
[----:B------:R-:W-:Y:S01]  /*2cc0*/  MOV R27, R49 ;  /* 0x00000031001b7202 */ /* 0x000fe20000000f00 */
[----:B------:R-:W-:Y:S01]  /*2cd0*/  IMAD.MOV.U32 R33, RZ, RZ, R22 ;  /* 0x000000ffff217224 */ /* 0x000fe200078e0016 */
[----:B------:R-:W-:Y:S01]  /*2ce0*/  IADD3.X R29, PT, PT, RZ, ~R23, RZ, P0, !PT ;  /* 0x80000017ff1d7210 */ /* 0x000fe200007fe4ff */
[----:B------:R-:W-:-:S04]  /*2cf0*/  IMAD.WIDE.U32 R26, R50, R31, R26 ;  /* 0x0000001f321a7225 */ /* 0x000fc800078e001a */
[----:B------:R-:W-:-:S04]  /*2d00*/  IMAD R29, R29, R50, RZ ;  /* 0x000000321d1d7224 */ /* 0x000fc800078e02ff */
[----:B------:R-:W-:Y:S02]  /*2d10*/  IMAD R29, R51, R31, R29 ;  /* 0x0000001f331d7224 */ /* 0x000fe400078e021d */
[----:B------:R-:W-:-:S03]  /*2d20*/  IMAD.MOV.U32 R31, RZ, RZ, R23 ;  /* 0x000000ffff1f7224 */ /* 0x000fc600078e0017 */
[----:B------:R-:W-:-:S07]  /*2d30*/  IADD3 R27, PT, PT, R27, R29, RZ ;  /* 0x0000001d1b1b7210 */ /* 0x000fce0007ffe0ff */
.L_x_35:
[----:B------:R-:W-:Y:S05]  /*2d40*/  BSYNC.RECONVERGENT B2 ;  /* 0x0000000000027941 */ /* 0x000fea0003800200 */
.L_x_33:
[----:B------:R-:W-:Y:S01]  /*2d50*/  UMOV UR4, 0xd0 ;  /* 0x000000d000047882 */ /* 0x000fe20000000000 */
[----:B------:R-:W-:Y:S02]  /*2d60*/  MOV R24, R52 ;  /* 0x0000003400187202 */ /* 0x000fe40000000f00 */
[----:B------:R-:W-:Y:S01]  /*2d70*/  LEA R22, R25, UR4, 0x3 ;  /* 0x0000000419167c11 */ /* 0x000fe2000f8e18ff */
[----:B------:R-:W-:Y:S01]  /*2d80*/  IMAD.MOV.U32 R25, RZ, RZ, R28 ;  /* 0x000000ffff197224 */ /* 0x000fe200078e001c */
[----:B------:R-:W-:-:S04]  /*2d90*/  IADD3 R4, PT, PT, R4, -0x8, RZ ;  /* 0xfffffff804047810 */ /* 0x000fc80007ffe0ff */
[----:B------:R-:W0:Y:S02]  /*2da0*/  LDC.64 R22, c[0x0][R22+0x380] ;  /* 0x0000e00016167b82 */ /* 0x000e240000000a00 */
[-C--:B0-----:R-:W-:Y:S02]  /*2db0*/  IMAD R23, R23, R26.reuse, RZ ;  /* 0x0000001a17177224 */ /* 0x081fe400078e02ff */
[----:B------:R-:W-:-:S04]  /*2dc0*/  IMAD.WIDE.U32 R24, R22, R26, R24 ;  /* 0x0000001a16187225 */ /* 0x000fc800078e0018 */
[----:B------:R-:W-:Y:S02]  /*2dd0*/  IMAD R23, R22, R27, R23 ;  /* 0x0000001b16177224 */ /* 0x000fe400078e0217 */
[----:B------:R-:W-:-:S03]  /*2de0*/  IMAD.MOV.U32 R28, RZ, RZ, R24 ;  /* 0x000000ffff1c7224 */ /* 0x000fc600078e0018 */
[----:B------:R-:W-:Y:S01]  /*2df0*/  IADD3 R25, PT, PT, R25, R23, RZ ;  /* 0x0000001719197210 */ /* 0x000fe20007ffe0ff */
[----:B------:R-:W-:Y:S06]  /*2e00*/  @P2 BRA `(.L_x_36) ;  /* 0xffffffe000f02947 */ /* 0x000fec000383ffff */
[----:B------:R-:W-:-:S07]  /*2e10*/  VIADD R29, R4, 0x4 ;  /* 0x00000004041d7836 */ /* 0x000fce0000000000 */
.L_x_11:
[----:B------:R-:W-:-:S13]  /*2e20*/  LOP3.LUT P0, R4, R32, 0x7, RZ, 0xc0, !PT ;  /* 0x0000000720047812 */ /* 0x000fda000780c0ff */
[----:B------:R-:W-:Y:S05]  /*2e30*/  @!P0 BRA `(.L_x_37) ;  /* 0x0000001800588947 */ /* 0x000fea0003800000 */
[----:B------:R-:W-:-:S04]  /*2e40*/  IADD3 R4, PT, PT, R4, -0x1, RZ ;  /* 0xffffffff04047810 */ /* 0x000fc80007ffe0ff */
[----:B------:R-:W-:-:S13]  /*2e50*/  ISETP.GE.U32.AND P0, PT, R4, 0x3, PT ;  /* 0x000000030400780c */ /* 0x000fda0003f06070 */
[----:B------:R-:W-:Y:S05]  /*2e60*/  @!P0 BRA `(.L_x_38) ;  /* 0x0000000c00888947 */ /* 0x000fea0003800000 */
[----:B------:R-:W-:Y:S01]  /*2e70*/  VIADD R4, R29, 0xffffffff ;  /* 0xffffffff1d047836 */ /* 0x000fe20000000000 */
[----:B------:R-:W-:Y:S04]  /*2e80*/  BSSY.RECONVERGENT B2, `(.L_x_39) ;  /* 0x000002d000027945 */ /* 0x000fe80003800200 */
[----:B------:R-:W-:-:S06]  /*2e90*/  SHF.L.U32 R48, R4, 0x3, RZ ;  /* 0x0000000304307819 */ /* 0x000fcc00000006ff */
[----:B------:R-:W0:Y:S02]  /*2ea0*/  LDC.64 R48, c[0x0][R48+0x388] ;  /* 0x0000e20030307b82 */ /* 0x000e240000000a00 */
[----:B0-----:R-:W-:-:S04]  /*2eb0*/  LOP3.LUT R22, R31, R49, RZ, 0xfc, !PT ;  /* 0x000000311f167212 */ /* 0x001fc800078efcff */
[----:B------:R-:W-:-:S13]  /*2ec0*/  ISETP.NE.U32.AND P0, PT, R22, RZ, PT ;  /* 0x000000ff1600720c */ /* 0x000fda0003f05070 */
[----:B------:R-:W-:Y:S05]  /*2ed0*/  @P0 BRA `(.L_x_40) ;  /* 0x0000000000600947 */ /* 0x000fea0003800000 */
[----:B------:R-:W0:Y:S01]  /*2ee0*/  I2F.U32.RP R24, R48 ;  /* 0x0000003000187306 */ /* 0x000e220000209000 */
[----:B------:R-:W-:Y:S01]  /*2ef0*/  IADD3 R27, PT, PT, RZ, -R48, RZ ;  /* 0x80000030ff1b7210 */ /* 0x000fe20007ffe0ff */
[----:B------:R-:W-:Y:S01]  /*2f00*/  IMAD.MOV.U32 R49, RZ, RZ, RZ ;  /* 0x000000ffff317224 */ /* 0x000fe200078e00ff */
[----:B------:R-:W-:-:S05]  /*2f10*/  ISETP.NE.U32.AND P2, PT, R48, RZ, PT ;  /* 0x000000ff3000720c */ /* 0x000fca0003f45070 */
        /* <DEDUP_REMOVED lines=12> */
[----:B------:R-:W-:Y:S01]  /*2fe0*/  ISETP.GE.U32.AND P1, PT, R27, R48, PT ;  /* 0x000000301b00720c */ /* 0x000fe20003f26070 */
[----:B------:R-:W-:-:S12]  /*2ff0*/  IMAD.MOV.U32 R27, RZ, RZ, RZ ;  /* 0x000000ffff1b7224 */ /* 0x000fd800078e00ff */
[----:B------:R-:W-:Y:S01]  /*3000*/  @P1 VIADD R23, R23, 0x1 ;  /* 0x0000000117171836 */ /* 0x000fe20000000000 */
[----:B------:R-:W-:-:S04]  /*3010*/  @!P2 LOP3.LUT R23, RZ, R48, RZ, 0x33, !PT ;  /* 0x00000030ff17a212 */ /* 0x000fc800078e33ff */
[----:B------:R-:W-:-:S05]  /*3020*/  IADD3 R26, PT, PT, -R23, RZ, RZ ;  /* 0x000000ff171a7210 */ /* 0x000fca0007ffe1ff */
[----:B------:R-:W-:Y:S01]  /*3030*/  IMAD R26, R48, R26, R33 ;  /* 0x0000001a301a7224 */ /* 0x000fe200078e0221 */
[----:B------:R-:W-:Y:S01]  /*3040*/  MOV R48, R23 ;  /* 0x0000001700307202 */ /* 0x000fe20000000f00 */
[----:B------:R-:W-:Y:S06]  /*3050*/  BRA `(.L_x_41) ;  /* 0x00000000003c7947 */ /* 0x000fec0003800000 */
.L_x_40:
        /* <DEDUP_REMOVED lines=15> */
.L_x_41:
[----:B------:R-:W-:Y:S05]  /*3150*/  BSYNC.RECONVERGENT B2 ;  /* 0x0000000000027941 */ /* 0x000fea0003800200 */
.L_x_39:
[----:B------:R-:W-:Y:S01]  /*3160*/  VIADD R30, R29, 0xfffffffe ;  /* 0xfffffffe1d1e7836 */ /* 0x000fe20000000000 */
[----:B------:R-:W-:Y:S01]  /*3170*/  UMOV UR4, 0xd0 ;  /* 0x000000d000047882 */ /* 0x000fe20000000000 */
[----:B------:R-:W-:Y:S01]  /*3180*/  MOV R53, R25 ;  /* 0x0000001900357202 */ /* 0x000fe20000000f00 */
        /* <DEDUP_REMOVED lines=37> */
.L_x_43:
        /* <DEDUP_REMOVED lines=16> */
.L_x_44:
[----:B------:R-:W-:Y:S05]  /*34e0*/  BSYNC.RECONVERGENT B2 ;  /* 0x0000000000027941 */ /* 0x000fea0003800200 */
.L_x_42:
        /* <DEDUP_REMOVED lines=39> */
.L_x_46:
        /* <DEDUP_REMOVED lines=16> */
.L_x_47:
[----:B------:R-:W-:Y:S05]  /*3860*/  BSYNC.RECONVERGENT B2 ;  /* 0x0000000000027941 */ /* 0x000fea0003800200 */
.L_x_45:
        /* <DEDUP_REMOVED lines=11> */
[----:B-1----:R-:W-:-:S04]  /*3920*/  LOP3.LUT R4, R49, R51, RZ, 0xfc, !PT ;  /* 0x0000003331047212 */ /* 0x002fc800078efcff */
[----:B------:R-:W-:Y:S01]  /*3930*/  ISETP.NE.U32.AND P0, PT, R4, RZ, PT ;  /* 0x000000ff0400720c */ /* 0x000fe20003f05070 */
[----:B------:R-:W-:-:S12]  /*3940*/  IMAD.IADD R4, R53, 0x1, R23 ;  /* 0x0000000135047824 */ /* 0x000fd800078e0217 */
[----:B------:R-:W-:Y:S05]  /*3950*/  @P0 BRA `(.L_x_49) ;  /* 0x00000000005c0947 */ /* 0x000fea0003800000 */
[----:B------:R-:W0:Y:S01]  /*3960*/  I2F.U32.RP R24, R50 ;  /* 0x0000003200187306 */ /* 0x000e220000209000 */
[----:B------:R-:W-:Y:S01]  /*3970*/  IMAD.MOV R25, RZ, RZ, -R50 ;  /* 0x000000ffff197224 */ /* 0x000fe200078e0a32 */
[----:B------:R-:W-:Y:S01]  /*3980*/  ISETP.NE.U32.AND P2, PT, R50, RZ, PT ;  /* 0x000000ff3200720c */ /* 0x000fe20003f45070 */
[----:B------:R-:W-:Y:S01]  /*3990*/  IMAD.MOV.U32 R27, RZ, RZ, RZ ;  /* 0x000000ffff1b7224 */ /* 0x000fe200078e00ff */
[----:B------:R-:W-:-:S04]  /*39a0*/  MOV R31, RZ ;  /* 0x000000ff001f7202 */ /* 0x000fc80000000f00 */
        /* <DEDUP_REMOVED lines=18> */
.L_x_49:
        /* <DEDUP_REMOVED lines=12> */
[----:B------:R-:W-:Y:S01]  /*3b90*/  IMAD R27, R27, R50, RZ ;  /* 0x000000321b1b7224 */ /* 0x000fe200078e02ff */
[----:B------:R-:W-:-:S03]  /*3ba0*/  MOV R49, R24 ;  /* 0x0000001800317202 */ /* 0x000fc60000000f00 */
[----:B------:R-:W-:Y:S01]  /*3bb0*/  IMAD R27, R51, R31, R27 ;  /* 0x0000001f331b7224 */ /* 0x000fe200078e021b */
[----:B------:R-:W-:-:S03]  /*3bc0*/  MOV R31, R23 ;  /* 0x00000017001f7202 */ /* 0x000fc60000000f00 */
[----:B------:R-:W-:-:S07]  /*3bd0*/  IMAD.IADD R27, R25, 0x1, R27 ;  /* 0x00000001191b7824 */ /* 0x000fce00078e021b */
.L_x_50:
[----:B------:R-:W-:Y:S05]  /*3be0*/  BSYNC.RECONVERGENT B2 ;  /* 0x0000000000027941 */ /* 0x000fea0003800200 */
.L_x_48:
[----:B------:R-:W-:Y:S01]  /*3bf0*/  UMOV UR4, 0xd0 ;  /* 0x000000d000047882 */ /* 0x000fe20000000000 */
[----:B------:R-:W-:Y:S01]  /*3c00*/  MOV R25, R4 ;  /* 0x0000000400197202 */ /* 0x000fe20000000f00 */
[----:B------:R-:W-:Y:S01]  /*3c10*/  IMAD.MOV.U32 R24, RZ, RZ, R52 ;  /* 0x000000ffff187224 */ /* 0x000fe200078e0034 */
[----:B------:R-:W-:-:S06]  /*3c20*/  LEA R22, R29, UR4, 0x3 ;  /* 0x000000041d167c11 */ /* 0x000fcc000f8e18ff */
[----:B------:R-:W0:Y:S02]  /*3c30*/  LDC.64 R22, c[0x0][R22+0x380] ;  /* 0x0000e00016167b82 */ /* 0x000e240000000a00 */
[-C--:B0-----:R-:W-:Y:S02]  /*3c40*/  IMAD R23, R23, R49.reuse, RZ ;  /* 0x0000003117177224 */ /* 0x081fe400078e02ff */
[----:B------:R-:W-:-:S04]  /*3c50*/  IMAD.WIDE.U32 R24, R22, R49, R24 ;  /* 0x0000003116187225 */ /* 0x000fc800078e0018 */
[----:B------:R-:W-:Y:S02]  /*3c60*/  IMAD R23, R22, R27, R23 ;  /* 0x0000001b16177224 */ /* 0x000fe400078e0217 */
[----:B------:R-:W-:-:S03]  /*3c70*/  IMAD.MOV.U32 R28, RZ, RZ, R24 ;  /* 0x000000ffff1c7224 */ /* 0x000fc600078e0018 */
[----:B------:R-:W-:-:S07]  /*3c80*/  IADD3 R25, PT, PT, R25, R23, RZ ;  /* 0x0000001719197210 */ /* 0x000fce0007ffe0ff */
.L_x_38:
[----:B------:R-:W-:-:S13]  /*3c90*/  LOP3.LUT P0, R32, R32, 0x3, RZ, 0xc0, !PT ;  /* 0x0000000320207812 */ /* 0x000fda000780c0ff */
[----:B------:R-:W-:Y:S05]  /*3ca0*/  @!P0 BRA `(.L_x_37) ;  /* 0x0000000800bc8947 */ /* 0x000fea0003800000 */
[----:B------:R-:W-:-:S13]  /*3cb0*/  ISETP.NE.AND P0, PT, R32, 0x1, PT ;  /* 0x000000012000780c */ /* 0x000fda0003f05270 */
        /* <DEDUP_REMOVED lines=9> */
[----:B------:R-:W-:Y:S02]  /*3d50*/  IADD3 R27, PT, PT, RZ, -R48, RZ ;  /* 0x80000030ff1b7210 */ /* 0x000fe40007ffe0ff */
[----:B------:R-:W-:-:S05]  /*3d60*/  ISETP.NE.U32.AND P2, PT, R48, RZ, PT ;  /* 0x000000ff3000720c */ /* 0x000fca0003f45070 */
[----:B0-----:R-:W0:Y:S02]  /*3d70*/  MUFU.RCP R24, R24 ;  /* 0x0000001800187308 */ /* 0x001e240000001000 */
[----:B0-----:R-:W-:-:S06]  /*3d80*/  VIADD R22, R24, 0xffffffe ;  /* 0x0ffffffe18167836 */ /* 0x001fcc0000000000 */
[----:B------:R0:W1:Y:S02]  /*3d90*/  F2I.FTZ.U32.TRUNC.NTZ R23, R22 ;  /* 0x0000001600177305 */ /* 0x000064000021f000 */
[----:B0-----:R-:W-:Y:S02]  /*3da0*/  IMAD.MOV.U32 R22, RZ, RZ, RZ ;  /* 0x000000ffff167224 */ /* 0x001fe400078e00ff */
[----:B-1----:R-:W-:-:S04]  /*3db0*/  IMAD R27, R27, R23, RZ ;  /* 0x000000171b1b7224 */ /* 0x002fc800078e02ff */
[----:B------:R-:W-:-:S04]  /*3dc0*/  IMAD.HI.U32 R26, R23, R27, R22 ;  /* 0x0000001b171a7227 */ /* 0x000fc800078e0016 */
[----:B------:R-:W-:Y:S02]  /*3dd0*/  IMAD.MOV.U32 R27, RZ, RZ, RZ ;  /* 0x000000ffff1b7224 */ /* 0x000fe400078e00ff */
        /* <DEDUP_REMOVED lines=10> */
[----:B------:R-:W-:Y:S02]  /*3e80*/  IMAD R26, R48, R26, R33 ;  /* 0x0000001a301a7224 */ /* 0x000fe400078e0221 */
[----:B------:R-:W-:Y:S01]  /*3e90*/  HFMA2 R33, -RZ, RZ, 0, 0 ;  /* 0x00000000ff217431 */ /* 0x000fe200000001ff */
[----:B------:R-:W-:Y:S06]  /*3ea0*/  BRA `(.L_x_54) ;  /* 0x00000000003c7947 */ /* 0x000fec0003800000 */
.L_x_53:
        /* <DEDUP_REMOVED lines=15> */
.L_x_54:
[----:B------:R-:W-:Y:S05]  /*3fa0*/  BSYNC.RECONVERGENT B2 ;  /* 0x0000000000027941 */ /* 0x000fea0003800200 */
.L_x_52:
[----:B------:R-:W-:Y:S01]  /*3fb0*/  IADD3 R29, PT, PT, R29, -0x2, RZ ;  /* 0xfffffffe1d1d7810 */ /* 0x000fe20007ffe0ff */
        /* <DEDUP_REMOVED lines=12> */
[----:B------:R-:W-:Y:S02]  /*4080*/  ISETP.NE.U32.AND P0, PT, R4, RZ, PT ;  /* 0x000000ff0400720c */ /* 0x000fe40003f05070 */
[----:B------:R-:W-:-:S11]  /*4090*/  IADD3 R4, PT, PT, R51, R23, RZ ;  /* 0x0000001733047210 */ /* 0x000fd60007ffe0ff */
[----:B------:R-:W-:Y:S05]  /*40a0*/  @P0 BRA `(.L_x_56) ;  /* 0x00000000005c0947 */ /* 0x000fea0003800000 */
[----:B------:R-:W0:Y:S01]  /*40b0*/  I2F.U32.RP R24, R48 ;  /* 0x0000003000187306 */ /* 0x000e220000209000 */
[----:B------:R-:W-:Y:S01]  /*40c0*/  IADD3 R25, PT, PT, RZ, -R48, RZ ;  /* 0x80000030ff197210 */ /* 0x000fe20007ffe0ff */
[----:B------:R-:W-:Y:S01]  /*40d0*/  HFMA2 R27, -RZ, RZ, 0, 0 ;  /* 0x00000000ff1b7431 */ /* 0x000fe200000001ff */
        /* <DEDUP_REMOVED lines=19> */
[----:B------:R-:W-:Y:S06]  /*4210*/  BRA `(.L_x_57) ;  /* 0x0000000000447947 */ /* 0x000fec0003800000 */
.L_x_56:
        /* <DEDUP_REMOVED lines=8> */
[----:B------:R-:W-:Y:S02]  /*42a0*/  MOV R24, R32 ;  /* 0x0000002000187202 */ /* 0x000fe40000000f00 */
[----:B------:R-:W-:Y:S01]  /*42b0*/  MOV R33, R22 ;  /* 0x0000001600217202 */ /* 0x000fe20000000f00 */
[----:B------:R-:W-:Y:S02]  /*42c0*/  IMAD.X R27, RZ, RZ, ~R23, P0 ;  /* 0x000000ffff1b7224 */ /* 0x000fe400000e0e17 */
[----:B------:R-:W-:-:S04]  /*42d0*/  IMAD.WIDE.U32 R24, R48, R31, R24 ;  /* 0x0000001f30187225 */ /* 0x000fc800078e0018 */
[----:B------:R-:W-:-:S04]  /*42e0*/  IMAD R27, R27, R48, RZ ;  /* 0x000000301b1b7224 */ /* 0x000fc800078e02ff */
[----:B------:R-:W-:Y:S02]  /*42f0*/  IMAD R27, R49, R31, R27 ;  /* 0x0000001f311b7224 */ /* 0x000fe400078e021b */
[----:B------:R-:W-:Y:S02]  /*4300*/  IMAD.MOV.U32 R49, RZ, RZ, R24 ;  /* 0x000000ffff317224 */ /* 0x000fe400078e0018 */
[----:B------:R-:W-:Y:S01]  /*4310*/  IMAD.MOV.U32 R31, RZ, RZ, R23 ;  /* 0x000000ffff1f7224 */ /* 0x000fe200078e0017 */
[----:B------:R-:W-:-:S07]  /*4320*/  IADD3 R27, PT, PT, R25, R27, RZ ;  /* 0x0000001b191b7210 */ /* 0x000fce0007ffe0ff */
.L_x_57:
[----:B------:R-:W-:Y:S05]  /*4330*/  BSYNC.RECONVERGENT B2 ;  /* 0x0000000000027941 */ /* 0x000fea0003800200 */
.L_x_55:
[----:B------:R-:W-:Y:S01]  /*4340*/  UMOV UR4, 0xd0 ;  /* 0x000000d000047882 */ /* 0x000fe20000000000 */
[----:B------:R-:W-:Y:S01]  /*4350*/  MOV R24, R50 ;  /* 0x0000003200187202 */ /* 0x000fe20000000f00 */
[----:B------:R-:W-:Y:S01]  /*4360*/  IMAD.MOV.U32 R25, RZ, RZ, R4 ;  /* 0x000000ffff197224 */ /* 0x000fe200078e0004 */
[----:B------:R-:W-:-:S06]  /*4370*/  LEA R22, R29, UR4, 0x3 ;  /* 0x000000041d167c11 */ /* 0x000fcc000f8e18ff */
[----:B------:R-:W0:Y:S02]  /*4380*/  LDC.64 R22, c[0x0][R22+0x380] ;  /* 0x0000e00016167b82 */ /* 0x000e240000000a00 */
[-C--:B0-----:R-:W-:Y:S02]  /*4390*/  IMAD R23, R23, R49.reuse, RZ ;  /* 0x0000003117177224 */ /* 0x081fe400078e02ff */
[----:B------:R-:W-:-:S04]  /*43a0*/  IMAD.WIDE.U32 R24, R22, R49, R24 ;  /* 0x0000003116187225 */ /* 0x000fc800078e0018 */
[----:B------:R-:W-:Y:S01]  /*43b0*/  IMAD R23, R22, R27, R23 ;  /* 0x0000001b16177224 */ /* 0x000fe200078e0217 */
[----:B------:R-:W-:-:S03]  /*43c0*/  MOV R28, R24 ;  /* 0x00000018001c7202 */ /* 0x000fc60000000f00 */
[----:B------:R-:W-:-:S07]  /*43d0*/  IMAD.IADD R25, R25, 0x1, R23 ;  /* 0x0000000119197824 */ /* 0x000fce00078e0217 */
.L_x_51:
[----:B------:R-:W0:Y:S02]  /*43e0*/  LDCU UR4, c[0x0][0x518] ;  /* 0x0000a300ff0477ac */ /* 0x000e240008000800 */
[----:B0-----:R-:W-:-:S04]  /*43f0*/  ULOP3.LUT UR4, UR4, 0x1, URZ, 0xc0, !UPT ;  /* 0x0000000104047892 */ /* 0x001fc8000f8ec0ff */
[----:B------:R-:W-:-:S09]  /*4400*/  UISETP.NE.U32.AND UP0, UPT, UR4, 0x1, UPT ;  /* 0x000000010400788c */ /* 0x000fd2000bf05070 */
[----:B------:R-:W-:Y:S05]  /*4410*/  BRA.U !UP0, `(.L_x_37) ;  /* 0x0000000108e07547 */ /* 0x000fea000b800000 */
[----:B------:R-:W-:Y:S01]  /*4420*/  IADD3 R29, PT, PT, R29, -0x1, RZ ;  /* 0xffffffff1d1d7810 */ /* 0x000fe20007ffe0ff */
[----:B------:R-:W-:Y:S04]  /*4430*/  BSSY.RECONVERGENT B2, `(.L_x_58) ;  /* 0x000002d000027945 */ /* 0x000fe80003800200 */
[----:B------:R-:W-:-:S06]  /*4440*/  IMAD.SHL.U32 R48, R29, 0x8, RZ ;  /* 0x000000081d307824 */ /* 0x000fcc00078e00ff */
[----:B------:R-:W0:Y:S02]  /*4450*/  LDC.64 R48, c[0x0][R48+0x388] ;  /* 0x0000e20030307b82 */ /* 0x000e240000000a00 */
[----:B0-----:R-:W-:-:S04]  /*4460*/  LOP3.LUT R4, R31, R49, RZ, 0xfc, !PT ;  /* 0x000000311f047212 */ /* 0x001fc800078efcff */
        /* <DEDUP_REMOVED lines=24> */
[----:B------:R-:W-:Y:S01]  /*45f0*/  MOV R33, R24 ;  /* 0x0000001800217202 */ /* 0x000fe20000000f00 */
[----:B------:R-:W-:Y:S06]  /*4600*/  BRA `(.L_x_60) ;  /* 0x00000000003c7947 */ /* 0x000fec0003800000 */
.L_x_59:
        /* <DEDUP_REMOVED lines=10> */
[----:B------:R-:W-:Y:S02]  /*46b0*/  IMAD.MOV.U32 R31, RZ, RZ, R23 ;  /* 0x000000ffff1f7224 */ /* 0x000fe400078e0017 */
[----:B------:R-:W-:-:S04]  /*46c0*/  IMAD.WIDE.U32 R26, R48, R37, R26 ;  /* 0x00000025301a7225 */ /* 0x000fc800078e001a */
[----:B------:R-:W-:-:S04]  /*46d0*/  IMAD R35, R35, R48, RZ ;  /* 0x0000003023237224 */ /* 0x000fc800078e02ff */
[----:B------:R-:W-:-:S05]  /*46e0*/  IMAD R35, R49, R37, R35 ;  /* 0x0000002531237224 */ /* 0x000fca00078e0223 */
[----:B------:R-:W-:-:S07]  /*46f0*/  IADD3 R27, PT, PT, R27, R35, RZ ;  /* 0x000000231b1b7210 */ /* 0x000fce0007ffe0ff */
.L_x_60:
[----:B------:R-:W-:Y:S05]  /*4700*/  BSYNC.RECONVERGENT B2 ;  /* 0x0000000000027941 */ /* 0x000fea0003800200 */
.L_x_58:
[----:B------:R-:W-:Y:S01]  /*4710*/  UMOV UR4, 0xd0 ;  /* 0x000000d000047882 */ /* 0x000fe20000000000 */
[----:B------:R-:W-:Y:S02]  /*4720*/  MOV R24, R28 ;  /* 0x0000001c00187202 */ /* 0x000fe40000000f00 */
[----:B------:R-:W-:-:S06]  /*4730*/  LEA R22, R29, UR4, 0x3 ;  /* 0x000000041d167c11 */ /* 0x000fcc000f8e18ff */
[----:B------:R-:W0:Y:S02]  /*4740*/  LDC.64 R22, c[0x0][R22+0x380] ;  /* 0x0000e00016167b82 */ /* 0x000e240000000a00 */
[-C--:B0-----:R-:W-:Y:S02]  /*4750*/  IMAD R4, R23, R26.reuse, RZ ;  /* 0x0000001a17047224 */ /* 0x081fe400078e02ff */
[----:B------:R-:W-:-:S04]  /*4760*/  IMAD.WIDE.U32 R24, R22, R26, R24 ;  /* 0x0000001a16187225 */ /* 0x000fc800078e0018 */
[----:B------:R-:W-:Y:S02]  /*4770*/  IMAD R27, R22, R27, R4 ;  /* 0x0000001b161b7224 */ /* 0x000fe400078e0204 */
[----:B------:R-:W-:-:S03]  /*4780*/  IMAD.MOV.U32 R28, RZ, RZ, R24 ;  /* 0x000000ffff1c7224 */ /* 0x000fc600078e0018 */
[----:B------:R-:W-:-:S07]  /*4790*/  IADD3 R25, PT, PT, R25, R27, RZ ;  /* 0x0000001b19197210 */ /* 0x000fce0007ffe0ff */
.L_x_37:
[----:B------:R-:W0:Y:S01]  /*47a0*/  LDCU.64 UR4, c[0x0][0x450] ;  /* 0x00008a00ff0477ac */ /* 0x000e220008000a00 */
[----:B------:R-:W-:Y:S01]  /*47b0*/  MOV R23, R25 ;  /* 0x0000001900177202 */ /* 0x000fe20000000f00 */
[----:B------:R-:W-:Y:S01]  /*47c0*/  IMAD.MOV.U32 R22, RZ, RZ, R28 ;  /* 0x000000ffff167224 */ /* 0x000fe200078e001c */
[----:B------:R-:W1:Y:S01]  /*47d0*/  LDCU.64 UR8, c[0x0][0x380] ;  /* 0x00007000ff0877ac */ /* 0x000e620008000a00 */
[----:B0-----:R-:W-:Y:S02]  /*47e0*/  IMAD R4, R31, UR4, RZ ;  /* 0x000000041f047c24 */ /* 0x001fe4000f8e02ff */
[----:B------:R-:W-:-:S04]  /*47f0*/  IMAD.WIDE.U32 R22, R33, UR4, R22 ;  /* 0x0000000421167c25 */ /* 0x000fc8000f8e0016 */
[----:B------:R-:W-:Y:S01]  /*4800*/  IMAD R25, R33, UR5, R4 ;  /* 0x0000000521197c24 */ /* 0x000fe2000f8e0204 */
[----:B-1----:R-:W-:-:S03]  /*4810*/  LEA R24, P0, R22, UR8, 0x1 ;  /* 0x0000000816187c11 */ /* 0x002fc6000f8008ff */
[----:B------:R-:W-:-:S05]  /*4820*/  IMAD.IADD R23, R23, 0x1, R25 ;  /* 0x0000000117177824 */ /* 0x000fca00078e0219 */
[----:B------:R-:W-:-:S05]  /*4830*/  LEA.HI.X R25, R22, UR9, R23, 0x1, P0 ;  /* 0x0000000916197c11 */ /* 0x000fca00080f0c17 */
[----:B------:R0:W5:Y:S02]  /*4840*/  LDG.E.U16 R4, desc[UR6][R24.64] ;  /* 0x0000000618047981 */ /* 0x000164000c1e1500 */
.L_x_10:
[----:B------:R-:W-:Y:S05]  /*4850*/  BSYNC.RECONVERGENT B1 ;  /* 0x0000000000017941 */ /* 0x000fea0003800200 */
.L_x_9:
[----:B------:R-:W1:Y:S01]  /*4860*/  LDCU.64 UR4, c[0x0][0x860] ;  /* 0x00010c00ff0477ac */ /* 0x000e620008000a00 */
[----:B------:R-:W-:Y:S01]  /*4870*/  IADD3 R32, P1, PT, R17, R45, RZ ;  /* 0x0000002d11207210 */ /* 0x000fe20007f3e0ff */
[----:B------:R-:W-:Y:S03]  /*4880*/  BSSY.RECONVERGENT B1, `(.L_x_61) ;  /* 0x0000382000017945 */ /* 0x000fe60003800200 */
[----:B------:R-:W-:Y:S02]  /*4890*/  IADD3.X R31, PT, PT, RZ, R40, RZ, P1, !PT ;  /* 0x00000028ff1f7210 */ /* 0x000fe40000ffe4ff */
[----:B-1----:R-:W-:-:S04]  /*48a0*/  ISETP.GE.U32.AND P0, PT, R32, UR4, PT ;  /* 0x0000000420007c0c */ /* 0x002fc8000bf06070 */
[----:B------:R-:W-:-:S13]  /*48b0*/  ISETP.GE.U32.AND.EX P0, PT, R31, UR5, PT, P0 ;  /* 0x000000051f007c0c */ /* 0x000fda000bf06100 */
[----:B------:R-:W-:Y:S05]  /*48c0*/  @P0 BRA `(.L_x_62) ;  /* 0x0000003400f40947 */ /* 0x000fea0003800000 */
[----:B------:R-:W0:Y:S01]  /*48d0*/  LDCU UR5, c[0x0][0x518] ;  /* 0x0000a300ff0577ac */ /* 0x000e220008000800 */
[----:B------:R-:W-:Y:S01]  /*48e0*/  CS2R R28, SRZ ;  /* 0x00000000001c7805 */ /* 0x000fe2000001ff00 */
[----:B------:R-:W1:Y:S01]  /*48f0*/  LDCU UR4, c[0x0][0x518] ;  /* 0x0000a300ff0477ac */ /* 0x000e620008000800 */
[----:B0-----:R-:W-:Y:S02]  /*4900*/  IMAD.U32 R24, RZ, RZ, UR5 ;  /* 0x00000005ff187e24 */ /* 0x001fe4000f8e00ff */
[----:B-1----:R-:W-:-:S03]  /*4910*/  IMAD.U32 R30, RZ, RZ, UR4 ;  /* 0x00000004ff1e7e24 */ /* 0x002fc6000f8e00ff */
[----:B------:R-:W-:-:S04]  /*4920*/  IADD3 R3, PT, PT, R24, -0x2, RZ ;  /* 0xfffffffe18037810 */ /* 0x000fc80007ffe0ff */
[----:B------:R-:W-:-:S13]  /*4930*/  ISETP.GE.U32.AND P0, PT, R3, 0x7, PT ;  /* 0x000000070300780c */ /* 0x000fda0003f06070 */
[----:B------:R-:W-:Y:S05]  /*4940*/  @!P0 BRA `(.L_x_63) ;  /* 0x0000001c00308947 */ /* 0x000fea0003800000 */
[----:B------:R-:W-:-:S07]  /*4950*/  HFMA2 R25, -RZ, RZ, 0, 0 ;  /* 0x00000000ff197431 */ /* 0x000fce00000001ff */
.L_x_88:
        /* <DEDUP_REMOVED lines=31> */
.L_x_65:
[----:B------:R-:W-:Y:S01]  /*4b50*/  MOV R34, R32 ;  /* 0x0000002000227202 */ /* 0x000fe20000000f00 */
[----:B------:R-:W-:Y:S01]  /*4b60*/  IMAD.MOV.U32 R26, RZ, RZ, R48 ;  /* 0x000000ffff1a7224 */ /* 0x000fe200078e0030 */
[----:B------:R-:W-:Y:S02]  /*4b70*/  MOV R27, R49 ;  /* 0x00000031001b7202 */ /* 0x000fe40000000f00 */
[----:B------:R-:W-:-:S07]  /*4b80*/  MOV R24, 0x4ba0 ;  /* 0x00004ba000187802 */ /* 0x000fce0000000f00 */
[----:B-----5:R-:W-:Y:S05]  /*4b90*/  CALL.REL.NOINC `($__internal_1_$__cuda_sm20_div_u64) ;  /* 0x0000019000507944 */ /* 0x020fea0003c00000 */
        /* <DEDUP_REMOVED lines=10> */
.L_x_66:
[----:B------:R-:W-:Y:S05]  /*4c40*/  BSYNC.RECONVERGENT B2 ;  /* 0x0000000000027941 */ /* 0x000fea0003800200 */
.L_x_64:
        /* <DEDUP_REMOVED lines=40> */
.L_x_68:
[----:B------:R-:W-:Y:S01]  /*4ed0*/  IMAD.MOV.U32 R34, RZ, RZ, R48 ;  /* 0x000000ffff227224 */ /* 0x000fe200078e0030 */
[----:B------:R-:W-:Y:S01]  /*4ee0*/  MOV R31, R49 ;  /* 0x00000031001f7202 */ /* 0x000fe20000000f00 */
[----:B------:R-:W-:Y:S01]  /*4ef0*/  IMAD.MOV.U32 R26, RZ, RZ, R52 ;  /* 0x000000ffff1a7224 */ /* 0x000fe200078e0034 */
[----:B------:R-:W-:Y:S02]  /*4f00*/  MOV R27, R53 ;  /* 0x00000035001b7202 */ /* 0x000fe40000000f00 */
[----:B------:R-:W-:-:S07]  /*4f10*/  MOV R24, 0x4f30 ;  /* 0x00004f3000187802 */ /* 0x000fce0000000f00 */
[----:B-----5:R-:W-:Y:S05]  /*4f20*/  CALL.REL.NOINC `($__internal_1_$__cuda_sm20_div_u64) ;  /* 0x0000018c006c7944 */ /* 0x020fea0003c00000 */
        /* <DEDUP_REMOVED lines=10> */
.L_x_69:
[----:B------:R-:W-:Y:S05]  /*4fd0*/  BSYNC.RECONVERGENT B2 ;  /* 0x0000000000027941 */ /* 0x000fea0003800200 */
.L_x_67:
        /* <DEDUP_REMOVED lines=39> */
.L_x_71:
[----:B------:R-:W-:Y:S01]  /*5250*/  MOV R34, R48 ;  /* 0x0000003000227202 */ /* 0x000fe20000000f00 */
[----:B------:R-:W-:Y:S01]  /*5260*/  IMAD.MOV.U32 R31, RZ, RZ, R49 ;  /* 0x000000ffff1f7224 */ /* 0x000fe200078e0031 */
[----:B------:R-:W-:Y:S01]  /*5270*/  MOV R26, R32 ;  /* 0x00000020001a7202 */ /* 0x000fe20000000f00 */
[----:B------:R-:W-:Y:S01]  /*5280*/  IMAD.MOV.U32 R27, RZ, RZ, R33 ;  /* 0x000000ffff1b7224 */ /* 0x000fe200078e0021 */
[----:B------:R-:W-:-:S07]  /*5290*/  MOV R24, 0x52b0 ;  /* 0x000052b000187802 */ /* 0x000fce0000000f00 */
[----:B-----5:R-:W-:Y:S05]  /*52a0*/  CALL.REL.NOINC `($__internal_1_$__cuda_sm20_div_u64) ;  /* 0x00000188008c7944 */ /* 0x020fea0003c00000 */
        /* <DEDUP_REMOVED lines=10> */
.L_x_72:
[----:B------:R-:W-:Y:S05]  /*5350*/  BSYNC.RECONVERGENT B2 ;  /* 0x0000000000027941 */ /* 0x000fea0003800200 */
.L_x_70:
        /* <DEDUP_REMOVED lines=39> */
.L_x_74:
        /* <DEDUP_REMOVED lines=16> */
.L_x_75:
[----:B------:R-:W-:Y:S05]  /*56d0*/  BSYNC.RECONVERGENT B2 ;  /* 0x0000000000027941 */ /* 0x000fea0003800200 */
.L_x_73:
        /* <DEDUP_REMOVED lines=39> */
.L_x_77:
[----:B------:R-:W-:Y:S01]  /*5950*/  MOV R34, R32 ;  /* 0x0000002000227202 */ /* 0x000fe20000000f00 */
[----:B------:R-:W-:Y:S01]  /*5960*/  IMAD.MOV.U32 R31, RZ, RZ, R33 ;  /* 0x000000ffff1f7224 */ /* 0x000fe200078e0021 */
[----:B------:R-:W-:Y:S01]  /*5970*/  MOV R26, R48 ;  /* 0x00000030001a7202 */ /* 0x000fe20000000f00 */
[----:B------:R-:W-:Y:S01]  /*5980*/  IMAD.MOV.U32 R27, RZ, RZ, R49 ;  /* 0x000000ffff1b7224 */ /* 0x000fe200078e0031 */
[----:B------:R-:W-:-:S07]  /*5990*/  MOV R24, 0x59b0 ;  /* 0x000059b000187802 */ /* 0x000fce0000000f00 */
[----:B-----5:R-:W-:Y:S05]  /*59a0*/  CALL.REL.NOINC `($__internal_1_$__cuda_sm20_div_u64) ;  /* 0x0000018000cc7944 */ /* 0x020fea0003c00000 */
        /* <DEDUP_REMOVED lines=10> */
.L_x_78:
[----:B------:R-:W-:Y:S05]  /*5a50*/  BSYNC.RECONVERGENT B2 ;  /* 0x0000000000027941 */ /* 0x000fea0003800200 */
.L_x_76:
        /* <DEDUP_REMOVED lines=39> */
.L_x_80:
        /* <DEDUP_REMOVED lines=16> */
.L_x_81:
[----:B------:R-:W-:Y:S05]  /*5dd0*/  BSYNC.RECONVERGENT B2 ;  /* 0x0000000000027941 */ /* 0x000fea0003800200 */
.L_x_79:
        /* <DEDUP_REMOVED lines=39> */
.L_x_83:
        /* <DEDUP_REMOVED lines=16> */
.L_x_84:
[----:B------:R-:W-:Y:S05]  /*6150*/  BSYNC.RECONVERGENT B2 ;  /* 0x0000000000027941 */ /* 0x000fea0003800200 */
.L_x_82:
        /* <DEDUP_REMOVED lines=38> */
[----:B------:R-:W-:Y:S01]  /*63c0*/  IMAD.MOV.U32 R32, RZ, RZ, R23 ;  /* 0x000000ffff207224 */ /* 0x000fe200078e0017 */
[----:B------:R-:W-:Y:S06]  /*63d0*/  BRA `(.L_x_87) ;  /* 0x0000000000447947 */ /* 0x000fec0003800000 */
.L_x_86:
        /* <DEDUP_REMOVED lines=8> */
[----:B------:R-:W-:Y:S01]  /*6460*/  MOV R27, R33 ;  /* 0x00000021001b7202 */ /* 0x000fe20000000f00 */
[----:B------:R-:W-:Y:S01]  /*6470*/  IMAD.MOV.U32 R32, RZ, RZ, R22 ;  /* 0x000000ffff207224 */ /* 0x000fe200078e0016 */
[----:B------:R-:W-:Y:S01]  /*6480*/  IADD3.X R31, PT, PT, RZ, ~R23, RZ, P0, !PT ;  /* 0x80000017ff1f7210 */ /* 0x000fe200007fe4ff */
[----:B------:R-:W-:-:S04]  /*6490*/  IMAD.WIDE.U32 R26, R48, R35, R26 ;  /* 0x00000023301a7225 */ /* 0x000fc800078e001a */
[----:B------:R-:W-:-:S04]  /*64a0*/  IMAD R31, R31, R48, RZ ;  /* 0x000000301f1f7224 */ /* 0x000fc800078e02ff */
[----:B------:R-:W-:Y:S01]  /*64b0*/  IMAD R31, R49, R35, R31 ;  /* 0x00000023311f7224 */ /* 0x000fe200078e021f */
[----:B------:R-:W-:-:S03]  /*64c0*/  MOV R49, R26 ;  /* 0x0000001a00317202 */ /* 0x000fc60000000f00 */
[----:B------:R-:W-:Y:S01]  /*64d0*/  IMAD.IADD R33, R27, 0x1, R31 ;  /* 0x000000011b217824 */ /* 0x000fe200078e021f */
[----:B------:R-:W-:-:S07]  /*64e0*/  MOV R31, R23 ;  /* 0x00000017001f7202 */ /* 0x000fce0000000f00 */
.L_x_87:
[----:B------:R-:W-:Y:S05]  /*64f0*/  BSYNC.RECONVERGENT B2 ;  /* 0x0000000000027941 */ /* 0x000fea0003800200 */
.L_x_85:
[----:B------:R-:W-:Y:S01]  /*6500*/  UMOV UR4, 0xd0 ;  /* 0x000000d000047882 */ /* 0x000fe20000000000 */
[----:B------:R-:W-:Y:S01]  /*6510*/  VIADD R25, R25, 0x8 ;  /* 0x0000000819197836 */ /* 0x000fe20000000000 */
[----:B------:R-:W-:Y:S01]  /*6520*/  LEA R22, R30, UR4, 0x3 ;  /* 0x000000041e167c11 */ /* 0x000fe2000f8e18ff */
[----:B------:R-:W-:Y:S01]  /*6530*/  IMAD.MOV.U32 R27, RZ, RZ, R3 ;  /* 0x000000ffff1b7224 */ /* 0x000fe200078e0003 */
[----:B------:R-:W0:Y:S04]  /*6540*/  LDCU UR4, c[0x0][0x518] ;  /* 0x0000a300ff0477ac */ /* 0x000e280008000800 */
[----:B------:R-:W1:Y:S01]  /*6550*/  LDC.64 R22, c[0x0][R22+0x380] ;  /* 0x0000e00016167b82 */ /* 0x000e620000000a00 */
[----:B0-----:R-:W-:-:S05]  /*6560*/  IMAD.U32 R24, RZ, RZ, UR4 ;  /* 0x00000004ff187e24 */ /* 0x001fca000f8e00ff */
[----:B------:R-:W-:-:S04]  /*6570*/  IADD3 R26, PT, PT, R24, -0x1, RZ ;  /* 0xffffffff181a7810 */ /* 0x000fc80007ffe0ff */
[----:B------:R-:W-:Y:S01]  /*6580*/  LOP3.LUT R34, R26, 0xfffffff8, RZ, 0xc0, !PT ;  /* 0xfffffff81a227812 */ /* 0x000fe200078ec0ff */
[----:B-1----:R-:W-:Y:S01]  /*6590*/  IMAD R23, R23, R49, RZ ;  /* 0x0000003117177224 */ /* 0x002fe200078e02ff */
[----:B------:R-:W-:Y:S02]  /*65a0*/  MOV R26, R28 ;  /* 0x0000001c001a7202 */ /* 0x000fe40000000f00 */
[----:B------:R-:W-:Y:S01]  /*65b0*/  ISETP.NE.AND P0, PT, R25, R34, PT ;  /* 0x000000221900720c */ /* 0x000fe20003f05270 */
[C---:B------:R-:W-:Y:S02]  /*65c0*/  IMAD R23, R22.reuse, R33, R23 ;  /* 0x0000002116177224 */ /* 0x040fe400078e0217 */
[----:B------:R-:W-:-:S04]  /*65d0*/  IMAD.WIDE.U32 R26, R22, R49, R26 ;  /* 0x00000031161a7225 */ /* 0x000fc800078e001a */
[----:B------:R-:W-:Y:S01]  /*65e0*/  IMAD.IADD R28, R27, 0x1, R23 ;  /* 0x000000011b1c7824 */ /* 0x000fe200078e0217 */
[----:B------:R-:W-:-:S05]  /*65f0*/  MOV R29, R26 ;  /* 0x0000001a001d7202 */ /* 0x000fca0000000f00 */
[----:B------:R-:W-:Y:S05]  /*6600*/  @P0 BRA `(.L_x_88) ;  /* 0xffffffe000d40947 */ /* 0x000fea000383ffff */
.L_x_63:
[----:B------:R-:W-:-:S04]  /*6610*/  IADD3 R3, PT, PT, R24, -0x1, RZ ;  /* 0xffffffff18037810 */ /* 0x000fc80007ffe0ff */
[----:B------:R-:W-:-:S13]  /*6620*/  LOP3.LUT P0, R22, R3, 0x7, RZ, 0xc0, !PT ;  /* 0x0000000703167812 */ /* 0x000fda000780c0ff */
[----:B------:R-:W-:Y:S05]  /*6630*/  @!P0 BRA `(.L_x_89) ;  /* 0x00000018006c8947 */ /* 0x000fea0003800000 */
[----:B------:R-:W-:-:S05]  /*6640*/  VIADD R22, R22, 0xffffffff ;  /* 0xffffffff16167836 */ /* 0x000fca0000000000 */
[----:B------:R-:W-:-:S13]  /*6650*/  ISETP.GE.U32.AND P0, PT, R22, 0x3, PT ;  /* 0x000000031600780c */ /* 0x000fda0003f06070 */
[----:B------:R-:W-:Y:S05]  /*6660*/  @!P0 BRA `(.L_x_90) ;  /* 0x0000000c00888947 */ /* 0x000fea0003800000 */
        /* <DEDUP_REMOVED lines=31> */
.L_x_92:
        /* <DEDUP_REMOVED lines=15> */
.L_x_93:
[----:B------:R-:W-:Y:S05]  /*6950*/  BSYNC.RECONVERGENT B2 ;  /* 0x0000000000027941 */ /* 0x000fea0003800200 */
.L_x_91:
        /* <DEDUP_REMOVED lines=40> */
.L_x_95:
        /* <DEDUP_REMOVED lines=16> */
.L_x_96:
[----:B------:R-:W-:Y:S05]  /*6ce0*/  BSYNC.RECONVERGENT B2 ;  /* 0x0000000000027941 */ /* 0x000fea0003800200 */
.L_x_94:
        /* <DEDUP_REMOVED lines=39> */
.L_x_98:
        /* <DEDUP_REMOVED lines=16> */
.L_x_99:
[----:B------:R-:W-:Y:S05]  /*7060*/  BSYNC.RECONVERGENT B2 ;  /* 0x0000000000027941 */ /* 0x000fea0003800200 */
.L_x_97:
[----:B------:R-:W-:Y:S01]  /*7070*/  VIADD R30, R30, 0xfffffffc ;  /* 0xfffffffc1e1e7836 */ /* 0x000fe20000000000 */
[----:B------:R-:W-:Y:S01]  /*7080*/  UMOV UR4, 0xd0 ;  /* 0x000000d000047882 */ /* 0x000fe20000000000 */
[----:B------:R-:W-:Y:S01]  /*7090*/  IMAD.MOV.U32 R29, RZ, RZ, R28 ;  /* 0x000000ffff1d7224 */ /* 0x000fe200078e001c */
[----:B------:R-:W-:Y:S01]  /*70a0*/  LEA R22, R25, UR4, 0x3 ;  /* 0x0000000419167c11 */ /* 0x000fe2000f8e18ff */
[----:B------:R-:W-:Y:S01]  /*70b0*/  BSSY.RECONVERGENT B2, `(.L_x_100) ;  /* 0x0000034000027945 */ /* 0x000fe20003800200 */
[----:B------:R-:W-:Y:S02]  /*70c0*/  SHF.L.U32 R48, R30, 0x3, RZ ;  /* 0x000000031e307819 */ /* 0x000fe400000006ff */
[----:B------:R-:W-:Y:S02]  /*70d0*/  MOV R28, R50 ;  /* 0x00000032001c7202 */ /* 0x000fe40000000f00 */
[----:B------:R-:W0:Y:S08]  /*70e0*/  LDC.64 R22, c[0x0][R22+0x380] ;  /* 0x0000e00016167b82 */ /* 0x000e300000000a00 */
[----:B------:R-:W1:Y:S01]  /*70f0*/  LDC.64 R48, c[0x0][R48+0x388] ;  /* 0x0000e20030307b82 */ /* 0x000e620000000a00 */
[----:B0-----:R-:W-:-:S02]  /*7100*/  IMAD R23, R23, R26, RZ ;  /* 0x0000001a17177224 */ /* 0x001fc400078e02ff */
        /* <DEDUP_REMOVED lines=22> */
[----:B------:R-:W-:Y:S01]  /*7270*/  ISETP.GE.U32.AND P1, PT, R27, R48, PT ;  /* 0x000000301b00720c */ /* 0x000fe20003f26070 */
[----:B------:R-:W-:-:S12]  /*7280*/  IMAD.MOV.U32 R27, RZ, RZ, RZ ;  /* 0x000000ffff1b7224 */ /* 0x000fd800078e00ff */
[----:B------:R-:W-:Y:S02]  /*7290*/  @P1 IADD3 R23, PT, PT, R23, 0x1, RZ ;  /* 0x0000000117171810 */ /* 0x000fe40007ffe0ff */
[----:B------:R-:W-:-:S05]  /*72a0*/  @!P2 LOP3.LUT R23, RZ, R48, RZ, 0x33, !PT ;  /* 0x00000030ff17a212 */ /* 0x000fca00078e33ff */
[----:B------:R-:W-:-:S04]  /*72b0*/  IMAD.MOV R33, RZ, RZ, -R23 ;  /* 0x000000ffff217224 */ /* 0x000fc800078e0a17 */
[----:B------:R-:W-:Y:S01]  /*72c0*/  IMAD R26, R48, R33, R32 ;  /* 0x00000021301a7224 */ /* 0x000fe200078e0220 */
[----:B------:R-:W-:Y:S01]  /*72d0*/  MOV R32, R23 ;  /* 0x0000001700207202 */ /* 0x000fe20000000f00 */
[----:B------:R-:W-:Y:S06]  /*72e0*/  BRA `(.L_x_102) ;  /* 0x0000000000407947 */ /* 0x000fec0003800000 */
.L_x_101:
        /* <DEDUP_REMOVED lines=8> */
[----:B------:R-:W-:Y:S02]  /*7370*/  MOV R26, R32 ;  /* 0x00000020001a7202 */ /* 0x000fe40000000f00 */
[----:B------:R-:W-:Y:S01]  /*7380*/  MOV R32, R22 ;  /* 0x0000001600207202 */ /* 0x000fe20000000f00 */
[----:B------:R-:W-:Y:S02]  /*7390*/  IMAD.X R31, RZ, RZ, ~R23, P0 ;  /* 0x000000ffff1f7224 */ /* 0x000fe400000e0e17 */
[----:B------:R-:W-:-:S04]  /*73a0*/  IMAD.WIDE.U32 R26, R48, R35, R26 ;  /* 0x00000023301a7225 */ /* 0x000fc800078e001a */
[----:B------:R-:W-:-:S04]  /*73b0*/  IMAD R31, R31, R48, RZ ;  /* 0x000000301f1f7224 */ /* 0x000fc800078e02ff */
[----:B------:R-:W-:-:S04]  /*73c0*/  IMAD R31, R49, R35, R31 ;  /* 0x00000023311f7224 */ /* 0x000fc800078e021f */
[----:B------:R-:W-:Y:S01]  /*73d0*/  IMAD.IADD R27, R27, 0x1, R31 ;  /* 0x000000011b1b7824 */ /* 0x000fe200078e021f */
[----:B------:R-:W-:-:S07]  /*73e0*/  MOV R31, R23 ;  /* 0x00000017001f7202 */ /* 0x000fce0000000f00 */
.L_x_102:
[----:B------:R-:W-:Y:S05]  /*73f0*/  BSYNC.RECONVERGENT B2 ;  /* 0x0000000000027941 */ /* 0x000fea0003800200 */
.L_x_100:
[----:B------:R-:W-:Y:S01]  /*7400*/  UMOV UR4, 0xd0 ;  /* 0x000000d000047882 */ /* 0x000fe20000000000 */
        /* <DEDUP_REMOVED lines=8> */
.L_x_90:
[----:B------:R-:W-:-:S13]  /*7490*/  LOP3.LUT P0, R3, R3, 0x3, RZ, 0xc0, !PT ;  /* 0x0000000303037812 */ /* 0x000fda000780c0ff */
[----:B------:R-:W-:Y:S05]  /*74a0*/  @!P0 BRA `(.L_x_89) ;  /* 0x0000000800d08947 */ /* 0x000fea0003800000 */
[----:B------:R-:W-:-:S13]  /*74b0*/  ISETP.NE.AND P0, PT, R3, 0x1, PT ;  /* 0x000000010300780c */ /* 0x000fda0003f05270 */
        /* <DEDUP_REMOVED lines=32> */
.L_x_105:
[----:B------:R-:W-:Y:S01]  /*76c0*/  IMAD.MOV.U32 R34, RZ, RZ, R32 ;  /* 0x000000ffff227224 */ /* 0x000fe200078e0020 */
[----:B------:R-:W-:Y:S01]  /*76d0*/  MOV R26, R48 ;  /* 0x00000030001a7202 */ /* 0x000fe20000000f00 */
[----:B------:R-:W-:Y:S01]  /*76e0*/  IMAD.MOV.U32 R27, RZ, RZ, R49 ;  /* 0x000000ffff1b7224 */ /* 0x000fe200078e0031 */
[----:B------:R-:W-:-:S07]  /*76f0*/  MOV R24, 0x7710 ;  /* 0x0000771000187802 */ /* 0x000fce0000000f00 */
[----:B-----5:R-:W-:Y:S05]  /*7700*/  CALL.REL.NOINC `($__internal_1_$__cuda_sm20_div_u64) ;  /* 0x0000016400747944 */ /* 0x020fea0003c00000 */
[-C--:B------:R-:W-:Y:S01]  /*7710*/  IADD3 R33, P0, PT, RZ, -R22.reuse, RZ ;  /* 0x80000016ff217210 */ /* 0x080fe20007f1e0ff */
[----:B------:R-:W-:Y:S01]  /*7720*/  IMAD.MOV.U32 R24, RZ, RZ, R32 ;  /* 0x000000ffff187224 */ /* 0x000fe200078e0020 */
[----:B------:R-:W-:Y:S02]  /*7730*/  MOV R25, R31 ;  /* 0x0000001f00197202 */ /* 0x000fe40000000f00 */
[----:B------:R-:W-:Y:S02]  /*7740*/  IADD3.X R27, PT, PT, RZ, ~R23, RZ, P0, !PT ;  /* 0x80000017ff1b7210 */ /* 0x000fe400007fe4ff */
[----:B------:R-:W-:Y:S01]  /*7750*/  MOV R32, R22 ;  /* 0x0000001600207202 */ /* 0x000fe20000000f00 */
[----:B------:R-:W-:-:S04]  /*7760*/  IMAD.WIDE.U32 R24, R48, R33, R24 ;  /* 0x0000002130187225 */ /* 0x000fc800078e0018 */
[----:B------:R-:W-:-:S04]  /*7770*/  IMAD R27, R27, R48, RZ ;  /* 0x000000301b1b7224 */ /* 0x000fc800078e02ff */
[----:B------:R-:W-:Y:S02]  /*7780*/  IMAD R27, R49, R33, R27 ;  /* 0x00000021311b7224 */ /* 0x000fe400078e021b */
[----:B------:R-:W-:Y:S02]  /*7790*/  IMAD.MOV.U32 R33, RZ, RZ, R23 ;  /* 0x000000ffff217224 */ /* 0x000fe400078e0017 */
[----:B------:R-:W-:-:S07]  /*77a0*/  IMAD.IADD R25, R25, 0x1, R27 ;  /* 0x0000000119197824 */ /* 0x000fce00078e021b */
.L_x_106:
[----:B------:R-:W-:Y:S05]  /*77b0*/  BSYNC.RECONVERGENT B2 ;  /* 0x0000000000027941 */ /* 0x000fea0003800200 */
.L_x_104:
[----:B------:R-:W-:Y:S01]  /*77c0*/  IADD3 R30, PT, PT, R30, -0x2, RZ ;  /* 0xfffffffe1e1e7810 */ /* 0x000fe20007ffe0ff */
[----:B------:R-:W-:Y:S01]  /*77d0*/  UMOV UR4, 0xd0 ;  /* 0x000000d000047882 */ /* 0x000fe20000000000 */
[-C--:B------:R-:W-:Y:S01]  /*77e0*/  LOP3.LUT R29, R29, R28.reuse, RZ, 0x3c, !PT ;  /* 0x0000001c1d1d7212 */ /* 0x080fe200078e3cff */
[----:B------:R-:W-:Y:S01]  /*77f0*/  BSSY.RECONVERGENT B2, `(.L_x_107) ;  /* 0x0000037000027945 */ /* 0x000fe20003800200 */
[----:B------:R-:W-:Y:S01]  /*7800*/  LEA R22, R3, UR4, 0x3 ;  /* 0x0000000403167c11 */ /* 0x000fe2000f8e18ff */
[----:B------:R-:W-:Y:S01]  /*7810*/  IMAD.SHL.U32 R48, R30, 0x8, RZ ;  /* 0x000000081e307824 */ /* 0x000fe200078e00ff */
[----:B------:R-:W-:-:S04]  /*7820*/  LOP3.LUT R28, R29, R28, RZ, 0x3c, !PT ;  /* 0x0000001c1d1c7212 */ /* 0x000fc800078e3cff */
[----:B------:R-:W0:Y:S01]  /*7830*/  LDC.64 R22, c[0x0][R22+0x380] ;  /* 0x0000e00016167b82 */ /* 0x000e220000000a00 */
[----:B------:R-:W-:-:S07]  /*7840*/  LOP3.LUT R29, R29, R28, RZ, 0x3c, !PT ;  /* 0x0000001c1d1d7212 */ /* 0x000fce00078e3cff */
[----:B------:R-:W1:Y:S01]  /*7850*/  LDC.64 R48, c[0x0][R48+0x388] ;  /* 0x0000e20030307b82 */ /* 0x000e620000000a00 */
[-C--:B0-----:R-:W-:Y:S02]  /*7860*/  IMAD R23, R23, R24.reuse, RZ ;  /* 0x0000001817177224 */ /* 0x081fe400078e02ff */
        /* <DEDUP_REMOVED lines=30> */
.L_x_108:
        /* <DEDUP_REMOVED lines=17> */
.L_x_109:
[----:B------:R-:W-:Y:S05]  /*7b60*/  BSYNC.RECONVERGENT B2 ;  /* 0x0000000000027941 */ /* 0x000fea0003800200 */
.L_x_107:
        /* <DEDUP_REMOVED lines=10> */
.L_x_103:
[----:B------:R-:W0:Y:S02]  /*7c10*/  LDCU UR4, c[0x0][0x518] ;  /* 0x0000a300ff0477ac */ /* 0x000e240008000800 */
[----:B0-----:R-:W-:-:S04]  /*7c20*/  ULOP3.LUT UR4, UR4, 0x1, URZ, 0xc0, !UPT ;  /* 0x0000000104047892 */ /* 0x001fc8000f8ec0ff */
[----:B------:R-:W-:-:S09]  /*7c30*/  UISETP.NE.U32.AND UP0, UPT, UR4, 0x1, UPT ;  /* 0x000000010400788c */ /* 0x000fd2000bf05070 */
[----:B------:R-:W-:Y:S05]  /*7c40*/  BRA.U !UP0, `(.L_x_89) ;  /* 0x0000000108e87547 */ /* 0x000fea000b800000 */
        /* <DEDUP_REMOVED lines=12> */
[----:B0-----:R-:W-:Y:S02]  /*7d10*/  VIADD R22, R3, 0xffffffe ;  /* 0x0ffffffe03167836 */ /* 0x001fe40000000000 */
[----:B------:R-:W-:-:S04]  /*7d20*/  HFMA2 R3, -RZ, RZ, 0, 0 ;  /* 0x00000000ff037431 */ /* 0x000fc800000001ff */
        /* <DEDUP_REMOVED lines=17> */
.L_x_111:
        /* <DEDUP_REMOVED lines=8> */
[--C-:B------:R-:W-:Y:S01]  /*7ec0*/  IMAD.MOV.U32 R31, RZ, RZ, R23.reuse ;  /* 0x000000ffff1f7224 */ /* 0x100fe200078e0017 */
[----:B------:R-:W-:Y:S01]  /*7ed0*/  MOV R32, R22 ;  /* 0x0000001600207202 */ /* 0x000fe20000000f00 */
[----:B------:R-:W-:Y:S02]  /*7ee0*/  IMAD.X R3, RZ, RZ, ~R23, P0 ;  /* 0x000000ffff037224 */ /* 0x000fe400000e0e17 */
[----:B------:R-:W-:-:S04]  /*7ef0*/  IMAD.WIDE.U32 R24, R48, R27, R24 ;  /* 0x0000001b30187225 */ /* 0x000fc800078e0018 */
[----:B------:R-:W-:-:S04]  /*7f00*/  IMAD R3, R3, R48, RZ ;  /* 0x0000003003037224 */ /* 0x000fc800078e02ff */
[----:B------:R-:W-:Y:S02]  /*7f10*/  IMAD R3, R49, R27, R3 ;  /* 0x0000001b31037224 */ /* 0x000fe400078e0203 */
[----:B------:R-:W-:-:S03]  /*7f20*/  IMAD.MOV.U32 R49, RZ, RZ, R24 ;  /* 0x000000ffff317224 */ /* 0x000fc600078e0018 */
[----:B------:R-:W-:-:S07]  /*7f30*/  IADD3 R3, PT, PT, R25, R3, RZ ;  /* 0x0000000319037210 */ /* 0x000fce0007ffe0ff */
.L_x_112:
[----:B------:R-:W-:Y:S05]  /*7f40*/  BSYNC.RECONVERGENT B2 ;  /* 0x0000000000027941 */ /* 0x000fea0003800200 */
.L_x_110:
        /* <DEDUP_REMOVED lines=10> */
.L_x_89:
[----:B------:R-:W0:Y:S01]  /*7ff0*/  LDCU.64 UR4, c[0x0][0x450] ;  /* 0x00008a00ff0477ac */ /* 0x000e220008000a00 */
[----:B------:R-:W-:Y:S01]  /*8000*/  MOV R22, R29 ;  /* 0x0000001d00167202 */ /* 0x000fe20000000f00 */
[----:B------:R-:W-:Y:S01]  /*8010*/  IMAD.MOV.U32 R23, RZ, RZ, R28 ;  /* 0x000000ffff177224 */ /* 0x000fe200078e001c */
[----:B------:R-:W1:Y:S01]  /*8020*/  LDCU.64 UR8, c[0x0][0x380] ;  /* 0x00007000ff0877ac */ /* 0x000e620008000a00 */
[----:B0-----:R-:W-:Y:S02]  /*8030*/  IMAD R31, R31, UR4, RZ ;  /* 0x000000041f1f7c24 */ /* 0x001fe4000f8e02ff */
[----:B------:R-:W-:-:S04]  /*8040*/  IMAD.WIDE.U32 R22, R32, UR4, R22 ;  /* 0x0000000420167c25 */ /* 0x000fc8000f8e0016 */
[----:B------:R-:W-:Y:S01]  /*8050*/  IMAD R3, R32, UR5, R31 ;  /* 0x0000000520037c24 */ /* 0x000fe2000f8e021f */
[----:B-1----:R-:W-:-:S04]  /*8060*/  LEA R24, P0, R22, UR8, 0x1 ;  /* 0x0000000816187c11 */ /* 0x002fc8000f8008ff */
[----:B------:R-:W-:-:S04]  /*8070*/  IADD3 R3, PT, PT, R23, R3, RZ ;  /* 0x0000000317037210 */ /* 0x000fc80007ffe0ff */
[----:B------:R-:W-:-:S05]  /*8080*/  LEA.HI.X R25, R22, UR9, R3, 0x1, P0 ;  /* 0x0000000916197c11 */ /* 0x000fca00080f0c03 */
[----:B------:R1:W5:Y:S02]  /*8090*/  LDG.E.U16 R3, desc[UR6][R24.64] ;  /* 0x0000000618037981 */ /* 0x000364000c1e1500 */
.L_x_62:
[----:B------:R-:W-:Y:S05]  /*80a0*/  BSYNC.RECONVERGENT B1 ;  /* 0x0000000000017941 */ /* 0x000fea0003800200 */
.L_x_61:
[----:B------:R-:W2:Y:S01]  /*80b0*/  LDCU.64 UR4, c[0x0][0x860] ;  /* 0x00010c00ff0477ac */ /* 0x000ea20008000a00 */
[----:B------:R-:W-:Y:S01]  /*80c0*/  IADD3 R32, P1, PT, R11, R45, RZ ;  /* 0x0000002d0b207210 */ /* 0x000fe20007f3e0ff */
[----:B------:R-:W-:Y:S04]  /*80d0*/  BSSY.RECONVERGENT B1, `(.L_x_113) ;  /* 0x0000382000017945 */ /* 0x000fe80003800200 */
[----:B------:R-:W-:Y:S01]  /*80e0*/  IMAD.X R31, RZ, RZ, R40, P1 ;  /* 0x000000ffff1f7224 */ /* 0x000fe200008e0628 */
[----:B--2---:R-:W-:-:S04]  /*80f0*/  ISETP.GE.U32.AND P0, PT, R32, UR4, PT ;  /* 0x0000000420007c0c */ /* 0x004fc8000bf06070 */
[----:B------:R-:W-:-:S13]  /*8100*/  ISETP.GE.U32.AND.EX P0, PT, R31, UR5, PT, P0 ;  /* 0x000000051f007c0c */ /* 0x000fda000bf06100 */
[----:B------:R-:W-:Y:S05]  /*8110*/  @P0 BRA `(.L_x_114) ;  /* 0x0000003400f40947 */ /* 0x000fea0003800000 */
[----:B------:R-:W0:Y:S01]  /*8120*/  LDCU UR5, c[0x0][0x518] ;  /* 0x0000a300ff0577ac */ /* 0x000e220008000800 */
[----:B------:R-:W-:Y:S01]  /*8130*/  CS2R R28, SRZ ;  /* 0x00000000001c7805 */ /* 0x000fe2000001ff00 */
[----:B------:R-:W2:Y:S01]  /*8140*/  LDCU UR4, c[0x0][0x518] ;  /* 0x0000a300ff0477ac */ /* 0x000ea20008000800 */
[----:B01----:R-:W-:Y:S02]  /*8150*/  MOV R24, UR5 ;  /* 0x0000000500187c02 */ /* 0x003fe40008000f00 */
[----:B--2---:R-:W-:-:S03]  /*8160*/  MOV R30, UR4 ;  /* 0x00000004001e7c02 */ /* 0x004fc60008000f00 */
[----:B------:R-:W-:-:S05]  /*8170*/  VIADD R2, R24, 0xfffffffe ;  /* 0xfffffffe18027836 */ /* 0x000fca0000000000 */
[----:B------:R-:W-:-:S13]  /*8180*/  ISETP.GE.U32.AND P0, PT, R2, 0x7, PT ;  /* 0x000000070200780c */ /* 0x000fda0003f06070 */
[----:B------:R-:W-:Y:S05]  /*8190*/  @!P0 BRA `(.L_x_115) ;  /* 0x0000001c00308947 */ /* 0x000fea0003800000 */
[----:B------:R-:W-:-:S07]  /*81a0*/  IMAD.MOV.U32 R25, RZ, RZ, RZ ;  /* 0x000000ffff197224 */ /* 0x000fce00078e00ff */
.L_x_140:
        /* <DEDUP_REMOVED lines=31> */
.L_x_117:
        /* <DEDUP_REMOVED lines=15> */
.L_x_118:
[----:B------:R-:W-:Y:S05]  /*8490*/  BSYNC.RECONVERGENT B2 ;  /* 0x0000000000027941 */ /* 0x000fea0003800200 */
.L_x_116:
        /* <DEDUP_REMOVED lines=40> */
.L_x_120:
        /* <DEDUP_REMOVED lines=16> */
.L_x_121:
[----:B------:R-:W-:Y:S05]  /*8820*/  BSYNC.RECONVERGENT B2 ;  /* 0x0000000000027941 */ /* 0x000fea0003800200 */
.L_x_119:
        /* <DEDUP_REMOVED lines=39> */
.L_x_123:
        /* <DEDUP_REMOVED lines=16> */
.L_x_124:
[----:B------:R-:W-:Y:S05]  /*8ba0*/  BSYNC.RECONVERGENT B2 ;  /* 0x0000000000027941 */ /* 0x000fea0003800200 */
.L_x_122:
        /* <DEDUP_REMOVED lines=39> */
.L_x_126:
        /* <DEDUP_REMOVED lines=16> */
.L_x_127:
[----:B------:R-:W-:Y:S05]  /*8f20*/  BSYNC.RECONVERGENT B2 ;  /* 0x0000000000027941 */ /* 0x000fea0003800200 */
.L_x_125:
        /* <DEDUP_REMOVED lines=39> */
.L_x_129:
        /* <DEDUP_REMOVED lines=16> */
.L_x_130:
[----:B------:R-:W-:Y:S05]  /*92a0*/  BSYNC.RECONVERGENT B2 ;  /* 0x0000000000027941 */ /* 0x000fea0003800200 */
.L_x_128:
        /* <DEDUP_REMOVED lines=39> */
.L_x_132:
        /* <DEDUP_REMOVED lines=16> */
.L_x_133:
[----:B------:R-:W-:Y:S05]  /*9620*/  BSYNC.RECONVERGENT B2 ;  /* 0x0000000000027941 */ /* 0x000fea0003800200 */
.L_x_131:
        /* <DEDUP_REMOVED lines=39> */
.L_x_135:
        /* <DEDUP_REMOVED lines=16> */
.L_x_136:
[----:B------:R-:W-:Y:S05]  /*99a0*/  BSYNC.RECONVERGENT B2 ;  /* 0x0000000000027941 */ /* 0x000fea0003800200 */
.L_x_134:
        /* <DEDUP_REMOVED lines=40> */
.L_x_138:
        /* <DEDUP_REMOVED lines=14> */
[----:B------:R-:W-:-:S03]  /*9d10*/  IMAD.MOV.U32 R49, RZ, RZ, R26 ;  /* 0x000000ffff317224 */ /* 0x000fc600078e001a */
[----:B------:R-:W-:Y:S01]  /*9d20*/  IADD3 R33, PT, PT, R27, R31, RZ ;  /* 0x0000001f1b217210 */ /* 0x000fe20007ffe0ff */
[----:B------:R-:W-:-:S07]  /*9d30*/  IMAD.MOV.U32 R31, RZ, RZ, R23 ;  /* 0x000000ffff1f7224 */ /* 0x000fce00078e0017 */
.L_x_139:
[----:B------:R-:W-:Y:S05]  /*9d40*/  BSYNC.RECONVERGENT B2 ;  /* 0x0000000000027941 */ /* 0x000fea0003800200 */
.L_x_137:
[----:B------:R-:W-:Y:S01]  /*9d50*/  UMOV UR4, 0xd0 ;  /* 0x000000d000047882 */ /* 0x000fe20000000000 */
[----:B------:R-:W-:Y:S02]  /*9d60*/  IADD3 R25, PT, PT, R25, 0x8, RZ ;  /* 0x0000000819197810 */ /* 0x000fe40007ffe0ff */
[----:B------:R-:W-:Y:S01]  /*9d70*/  LEA R22, R30, UR4, 0x3 ;  /* 0x000000041e167c11 */ /* 0x000fe2000f8e18ff */
[----:B------:R-:W0:Y:S01]  /*9d80*/  LDCU UR4, c[0x0][0x518] ;  /* 0x0000a300ff0477ac */ /* 0x000e220008000800 */
[----:B------:R-:W-:-:S04]  /*9d90*/  MOV R27, R2 ;  /* 0x00000002001b7202 */ /* 0x000fc80000000f00 */
[----:B------:R-:W1:Y:S01]  /*9da0*/  LDC.64 R22, c[0x0][R22+0x380] ;  /* 0x0000e00016167b82 */ /* 0x000e620000000a00 */
[----:B0-----:R-:W-:-:S05]  /*9db0*/  MOV R24, UR4 ;  /* 0x0000000400187c02 */ /* 0x001fca0008000f00 */
[----:B------:R-:W-:-:S05]  /*9dc0*/  VIADD R26, R24, 0xffffffff ;  /* 0xffffffff181a7836 */ /* 0x000fca0000000000 */
[----:B------:R-:W-:Y:S01]  /*9dd0*/  LOP3.LUT R34, R26, 0xfffffff8, RZ, 0xc0, !PT ;  /* 0xfffffff81a227812 */ /* 0x000fe200078ec0ff */
[----:B-1----:R-:W-:Y:S02]  /*9de0*/  IMAD R23, R23, R49, RZ ;  /* 0x0000003117177224 */ /* 0x002fe400078e02ff */
[----:B------:R-:W-:Y:S01]  /*9df0*/  IMAD.MOV.U32 R26, RZ, RZ, R28 ;  /* 0x000000ffff1a7224 */ /* 0x000fe200078e001c */
[----:B------:R-:W-:Y:S01]  /*9e00*/  ISETP.NE.AND P0, PT, R25, R34, PT ;  /* 0x000000221900720c */ /* 0x000fe20003f05270 */
[C---:B------:R-:W-:Y:S02]  /*9e10*/  IMAD R23, R22.reuse, R33, R23 ;  /* 0x0000002116177224 */ /* 0x040fe400078e0217 */
[----:B------:R-:W-:-:S04]  /*9e20*/  IMAD.WIDE.U32 R26, R22, R49, R26 ;  /* 0x00000031161a7225 */ /* 0x000fc800078e001a */
[----:B------:R-:W-:Y:S01]  /*9e30*/  IMAD.MOV.U32 R29, RZ, RZ, R26 ;  /* 0x000000ffff1d7224 */ /* 0x000fe200078e001a */
[----:B------:R-:W-:-:S05]  /*9e40*/  IADD3 R28, PT, PT, R27, R23, RZ ;  /* 0x000000171b1c7210 */ /* 0x000fca0007ffe0ff */
[----:B------:R-:W-:Y:S05]  /*9e50*/  @P0 BRA `(.L_x_140) ;  /* 0xffffffe000d40947 */ /* 0x000fea000383ffff */
.L_x_115:
[----:B------:R-:W-:-:S05]  /*9e60*/  VIADD R2, R24, 0xffffffff ;  /* 0xffffffff18027836 */ /* 0x000fca0000000000 */
        /* <DEDUP_REMOVED lines=36> */
.L_x_144:
        /* <DEDUP_REMOVED lines=15> */
.L_x_145:
[----:B------:R-:W-:Y:S05]  /*a1a0*/  BSYNC.RECONVERGENT B2 ;  /* 0x0000000000027941 */ /* 0x000fea0003800200 */
.L_x_143:
        /* <DEDUP_REMOVED lines=19> */
[----:B------:R-:W-:Y:S01]  /*a2e0*/  HFMA2 R49, -RZ, RZ, 0, 0 ;  /* 0x00000000ff317431 */ /* 0x000fe200000001ff */
        /* <DEDUP_REMOVED lines=17> */
[----:B------:R-:W-:Y:S02]  /*a400*/  IMAD R24, R52, R25, R48 ;  /* 0x0000001934187224 */ /* 0x000fe400078e0230 */
[----:B------:R-:W-:Y:S01]  /*a410*/  IMAD.MOV.U32 R48, RZ, RZ, R23 ;  /* 0x000000ffff307224 */ /* 0x000fe200078e0017 */
[----:B------:R-:W-:Y:S06]  /*a420*/  BRA `(.L_x_148) ;  /* 0x0000000000407947 */ /* 0x000fec0003800000 */
.L_x_147:
        /* <DEDUP_REMOVED lines=16> */
.L_x_148:
[----:B------:R-:W-:Y:S05]  /*a530*/  BSYNC.RECONVERGENT B2 ;  /* 0x0000000000027941 */ /* 0x000fea0003800200 */
.L_x_146:
        /* <DEDUP_REMOVED lines=39> */
.L_x_150:
        /* <DEDUP_REMOVED lines=16> */
.L_x_151:
[----:B------:R-:W-:Y:S05]  /*a8b0*/  BSYNC.RECONVERGENT B2 ;  /* 0x0000000000027941 */ /* 0x000fea0003800200 */
.L_x_149:
        /* <DEDUP_REMOVED lines=33> */
[----:B------:R-:W-:-:S12]  /*aad0*/  HFMA2 R27, -RZ, RZ, 0, 0 ;  /* 0x00000000ff1b7431 */ /* 0x000fd800000001ff */
[----:B------:R-:W-:Y:S01]  /*aae0*/  @P1 VIADD R23, R23, 0x1 ;  /* 0x0000000117171836 */ /* 0x000fe20000000000 */
[----:B------:R-:W-:-:S04]  /*aaf0*/  @!P2 LOP3.LUT R23, RZ, R48, RZ, 0x33, !PT ;  /* 0x00000030ff17a212 */ /* 0x000fc800078e33ff */
[----:B------:R-:W-:-:S05]  /*ab00*/  IADD3 R33, PT, PT, -R23, RZ, RZ ;  /* 0x000000ff17217210 */ /* 0x000fca0007ffe1ff */
[----:B------:R-:W-:Y:S02]  /*ab10*/  IMAD R26, R48, R33, R32 ;  /* 0x00000021301a7224 */ /* 0x000fe400078e0220 */
[----:B------:R-:W-:Y:S01]  /*ab20*/  IMAD.MOV.U32 R32, RZ, RZ, R23 ;  /* 0x000000ffff207224 */ /* 0x000fe200078e0017 */
[----:B------:R-:W-:Y:S06]  /*ab30*/  BRA `(.L_x_154) ;  /* 0x0000000000407947 */ /* 0x000fec0003800000 */
.L_x_153:
        /* <DEDUP_REMOVED lines=13> */
[----:B------:R-:W-:-:S05]  /*ac10*/  IMAD R31, R49, R35, R31 ;  /* 0x00000023311f7224 */ /* 0x000fca00078e021f */
[----:B------:R-:W-:Y:S01]  /*ac20*/  IADD3 R27, PT, PT, R27, R31, RZ ;  /* 0x0000001f1b1b7210 */ /* 0x000fe20007ffe0ff */
[----:B------:R-:W-:-:S07]  /*ac30*/  IMAD.MOV.U32 R31, RZ, RZ, R23 ;  /* 0x000000ffff1f7224 */ /* 0x000fce00078e0017 */
.L_x_154:
[----:B------:R-:W-:Y:S05]  /*ac40*/  BSYNC.RECONVERGENT B2 ;  /* 0x0000000000027941 */ /* 0x000fea0003800200 */
.L_x_152:
        /* <DEDUP_REMOVED lines=9> */
.L_x_142:
        /* <DEDUP_REMOVED lines=35> */
.L_x_157:
        /* <DEDUP_REMOVED lines=8> */
[----:B------:R-:W-:Y:S02]  /*af90*/  IMAD.MOV.U32 R32, RZ, RZ, R22 ;  /* 0x000000ffff207224 */ /* 0x000fe400078e0016 */
[----:B------:R-:W-:Y:S02]  /*afa0*/  IMAD.X R27, RZ, RZ, ~R23, P0 ;  /* 0x000000ffff1b7224 */ /* 0x000fe400000e0e17 */
[----:B------:R-:W-:-:S04]  /*afb0*/  IMAD.WIDE.U32 R24, R48, R33, R24 ;  /* 0x0000002130187225 */ /* 0x000fc800078e0018 */
[----:B------:R-:W-:-:S04]  /*afc0*/  IMAD R27, R27, R48, RZ ;  /* 0x000000301b1b7224 */ /* 0x000fc800078e02ff */
[----:B------:R-:W-:Y:S01]  /*afd0*/  IMAD R27, R49, R33, R27 ;  /* 0x00000021311b7224 */ /* 0x000fe200078e021b */
[----:B------:R-:W-:-:S04]  /*afe0*/  MOV R33, R23 ;  /* 0x0000001700217202 */ /* 0x000fc80000000f00 */
[----:B------:R-:W-:-:S07]  /*aff0*/  IADD3 R25, PT, PT, R25, R27, RZ ;  /* 0x0000001b19197210 */ /* 0x000fce0007ffe0ff */
.L_x_158:
[----:B------:R-:W-:Y:S05]  /*b000*/  BSYNC.RECONVERGENT B2 ;  /* 0x0000000000027941 */ /* 0x000fea0003800200 */
.L_x_156:
[----:B------:R-:W-:Y:S01]  /*b010*/  VIADD R30, R30, 0xfffffffe ;  /* 0xfffffffe1e1e7836 */ /* 0x000fe20000000000 */
[----:B------:R-:W-:Y:S01]  /*b020*/  UMOV UR4, 0xd0 ;  /* 0x000000d000047882 */ /* 0x000fe20000000000 */
[-C--:B------:R-:W-:Y:S01]  /*b030*/  LOP3.LUT R29, R29, R28.reuse, RZ, 0x3c, !PT ;  /* 0x0000001c1d1d7212 */ /* 0x080fe200078e3cff */
[----:B------:R-:W-:Y:S01]  /*b040*/  BSSY.RECONVERGENT B2, `(.L_x_159) ;  /* 0x0000037000027945 */ /* 0x000fe20003800200 */
[----:B------:R-:W-:Y:S02]  /*b050*/  LEA R22, R2, UR4, 0x3 ;  /* 0x0000000402167c11 */ /* 0x000fe4000f8e18ff */
[----:B------:R-:W-:Y:S02]  /*b060*/  SHF.L.U32 R48, R30, 0x3, RZ ;  /* 0x000000031e307819 */ /* 0x000fe400000006ff */
[C---:B------:R-:W-:Y:S02]  /*b070*/  LOP3.LUT R28, R29.reuse, R28, RZ, 0x3c, !PT ;  /* 0x0000001c1d1c7212 */ /* 0x040fe400078e3cff */
[----:B------:R-:W0:Y:S02]  /*b080*/  LDC.64 R22, c[0x0][R22+0x380] ;  /* 0x0000e00016167b82 */ /* 0x000e240000000a00 */
[----:B------:R-:W-:-:S06]  /*b090*/  LOP3.LUT R29, R29, R28, RZ, 0x3c, !PT ;  /* 0x0000001c1d1d7212 */ /* 0x000fcc00078e3cff */
        /* <DEDUP_REMOVED lines=32> */
.L_x_160:
        /* <DEDUP_REMOVED lines=12> */
[----:B------:R-:W-:Y:S02]  /*b360*/  IMAD R27, R27, R48, RZ ;  /* 0x000000301b1b7224 */ /* 0x000fe400078e02ff */
[----:B------:R-:W-:Y:S02]  /*b370*/  IMAD.MOV.U32 R33, RZ, RZ, R24 ;  /* 0x000000ffff217224 */ /* 0x000fe400078e0018 */
[----:B------:R-:W-:Y:S02]  /*b380*/  IMAD R27, R49, R31, R27 ;  /* 0x0000001f311b7224 */ /* 0x000fe400078e021b */
[----:B------:R-:W-:-:S03]  /*b390*/  IMAD.MOV.U32 R31, RZ, RZ, R23 ;  /* 0x000000ffff1f7224 */ /* 0x000fc600078e0017 */
[----:B------:R-:W-:-:S07]  /*b3a0*/  IADD3 R27, PT, PT, R25, R27, RZ ;  /* 0x0000001b191b7210 */ /* 0x000fce0007ffe0ff */
.L_x_161:
[----:B------:R-:W-:Y:S05]  /*b3b0*/  BSYNC.RECONVERGENT B2 ;  /* 0x0000000000027941 */ /* 0x000fea0003800200 */
.L_x_159:
        /* <DEDUP_REMOVED lines=10> */
.L_x_155:
        /* <DEDUP_REMOVED lines=35> */
.L_x_163:
        /* <DEDUP_REMOVED lines=9> */
[-C--:B------:R-:W-:Y:S02]  /*b720*/  IADD3.X R27, PT, PT, RZ, ~R23.reuse, RZ, P0, !PT ;  /* 0x80000017ff1b7210 */ /* 0x080fe400007fe4ff */
[----:B------:R-:W-:Y:S01]  /*b730*/  MOV R31, R23 ;  /* 0x00000017001f7202 */ /* 0x000fe20000000f00 */
[----:B------:R-:W-:-:S04]  /*b740*/  IMAD.WIDE.U32 R24, R48, R33, R24 ;  /* 0x0000002130187225 */ /* 0x000fc800078e0018 */
[----:B------:R-:W-:-:S04]  /*b750*/  IMAD R27, R27, R48, RZ ;  /* 0x000000301b1b7224 */ /* 0x000fc800078e02ff */
[----:B------:R-:W-:Y:S01]  /*b760*/  IMAD R27, R49, R33, R27 ;  /* 0x00000021311b7224 */ /* 0x000fe200078e021b */
[----:B------:R-:W-:-:S03]  /*b770*/  MOV R49, R24 ;  /* 0x0000001800317202 */ /* 0x000fc60000000f00 */
[----:B------:R-:W-:-:S07]  /*b780*/  IMAD.IADD R27, R25, 0x1, R27 ;  /* 0x00000001191b7824 */ /* 0x000fce00078e021b */
.L_x_164:
[----:B------:R-:W-:Y:S05]  /*b790*/  BSYNC.RECONVERGENT B2 ;  /* 0x0000000000027941 */ /* 0x000fea0003800200 */
.L_x_162:
        /* <DEDUP_REMOVED lines=10> */
.L_x_141:
        /* <DEDUP_REMOVED lines=11> */
.L_x_114:
[----:B------:R-:W-:Y:S05]  /*b8f0*/  BSYNC.RECONVERGENT B1 ;  /* 0x0000000000017941 */ /* 0x000fea0003800200 */
.L_x_113:
[----:B------:R-:W3:Y:S01]  /*b900*/  LDCU.64 UR4, c[0x0][0x860] ;  /* 0x00010c00ff0477ac */ /* 0x000ee20008000a00 */
[----:B------:R-:W-:-:S04]  /*b910*/  IADD3 R32, P1, PT, R10, R45, RZ ;  /* 0x0000002d0a207210 */ /* 0x000fc80007f3e0ff */
[----:B------:R-:W-:Y:S02]  /*b920*/  IADD3.X R31, PT, PT, RZ, R40, RZ, P1, !PT ;  /* 0x00000028ff1f7210 */ /* 0x000fe40000ffe4ff */
[----:B---3--:R-:W-:-:S04]  /*b930*/  ISETP.GE.U32.AND P0, PT, R32, UR4, PT ;  /* 0x0000000420007c0c */ /* 0x008fc8000bf06070 */
[----:B------:R-:W-:-:S13]  /*b940*/  ISETP.GE.U32.AND.EX P0, PT, R31, UR5, PT, P0 ;  /* 0x000000051f007c0c */ /* 0x000fda000bf06100 */
[----:B------:R-:W-:Y:S05]  /*b950*/  @P0 BRA `(.L_x_165) ;  /* 0x0000003800c40947 */ /* 0x000fea0003800000 */
[----:B------:R-:W0:Y:S01]  /*b960*/  LDCU UR5, c[0x0][0x518] ;  /* 0x0000a300ff0577ac */ /* 0x000e220008000800 */
[----:B------:R-:W-:Y:S01]  /*b970*/  CS2R R28, SRZ ;  /* 0x00000000001c7805 */ /* 0x000fe2000001ff00 */
[----:B------:R-:W3:Y:S01]  /*b980*/  LDCU UR4, c[0x0][0x518] ;  /* 0x0000a300ff0477ac */ /* 0x000ee20008000800 */
[----:B012---:R-:W-:Y:S02]  /*b990*/  IMAD.U32 R24, RZ, RZ, UR5 ;  /* 0x00000005ff187e24 */ /* 0x007fe4000f8e00ff */
[----:B---3--:R-:W-:-:S03]  /*b9a0*/  IMAD.U32 R30, RZ, RZ, UR4 ;  /* 0x00000004ff1e7e24 */ /* 0x008fc6000f8e00ff */
[----:B------:R-:W-:-:S04]  /*b9b0*/  IADD3 R0, PT, PT, R24, -0x2, RZ ;  /* 0xfffffffe18007810 */ /* 0x000fc80007ffe0ff */
[----:B------:R-:W-:-:S13]  /*b9c0*/  ISETP.GE.U32.AND P0, PT, R0, 0x7, PT ;  /* 0x000000070000780c */ /* 0x000fda0003f06070 */
[----:B------:R-:W-:Y:S05]  /*b9d0*/  @!P0 BRA `(.L_x_166) ;  /* 0x0000001c00308947 */ /* 0x000fea0003800000 */
[----:B------:R-:W-:-:S07]  /*b9e0*/  HFMA2 R25, -RZ, RZ, 0, 0 ;  /* 0x00000000ff197431 */ /* 0x000fce00000001ff */
.L_x_191:
        /* <DEDUP_REMOVED lines=31> */
.L_x_168:
        /* <DEDUP_REMOVED lines=15> */
.L_x_169:
[----:B------:R-:W-:Y:S05]  /*bcd0*/  BSYNC.RECONVERGENT B1 ;  /* 0x0000000000017941 */ /* 0x000fea0003800200 */
.L_x_167:
        /* <DEDUP_REMOVED lines=40> */
.L_x_171:
        /* <DEDUP_REMOVED lines=16> */
.L_x_172:
[----:B------:R-:W-:Y:S05]  /*c060*/  BSYNC.RECONVERGENT B1 ;  /* 0x0000000000017941 */ /* 0x000fea0003800200 */
.L_x_170:
        /* <DEDUP_REMOVED lines=39> */
.L_x_174:
        /* <DEDUP_REMOVED lines=16> */
.L_x_175:
[----:B------:R-:W-:Y:S05]  /*c3e0*/  BSYNC.RECONVERGENT B1 ;  /* 0x0000000000017941 */ /* 0x000fea0003800200 */
.L_x_173:
        /* <DEDUP_REMOVED lines=39> */
.L_x_177:
        /* <DEDUP_REMOVED lines=16> */
.L_x_178:
[----:B------:R-:W-:Y:S05]  /*c760*/  BSYNC.RECONVERGENT B1 ;  /* 0x0000000000017941 */ /* 0x000fea0003800200 */
.L_x_176:
        /* <DEDUP_REMOVED lines=39> */
.L_x_180:
        /* <DEDUP_REMOVED lines=16> */
.L_x_181:
[----:B------:R-:W-:Y:S05]  /*cae0*/  BSYNC.RECONVERGENT B1 ;  /* 0x0000000000017941 */ /* 0x000fea0003800200 */
.L_x_179:
        /* <DEDUP_REMOVED lines=39> */
.L_x_183:
        /* <DEDUP_REMOVED lines=16> */
.L_x_184:
[----:B------:R-:W-:Y:S05]  /*ce60*/  BSYNC.RECONVERGENT B1 ;  /* 0x0000000000017941 */ /* 0x000fea0003800200 */
.L_x_182:
        /* <DEDUP_REMOVED lines=39> */
.L_x_186:
        /* <DEDUP_REMOVED lines=16> */
.L_x_187:
[----:B------:R-:W-:Y:S05]  /*d1e0*/  BSYNC.RECONVERGENT B1 ;  /* 0x0000000000017941 */ /* 0x000fea0003800200 */
.L_x_185:
        /* <DEDUP_REMOVED lines=40> */
.L_x_189:
        /* <DEDUP_REMOVED lines=17> */
.L_x_190:
[----:B------:R-:W-:Y:S05]  /*d580*/  BSYNC.RECONVERGENT B1 ;  /* 0x0000000000017941 */ /* 0x000fea0003800200 */
.L_x_188:
        /* <DEDUP_REMOVED lines=17> */
.L_x_166:
        /* <DEDUP_REMOVED lines=37> */
.L_x_195:
        /* <DEDUP_REMOVED lines=15> */
.L_x_196:
[----:B------:R-:W-:Y:S05]  /*d9e0*/  BSYNC.RECONVERGENT B1 ;  /* 0x0000000000017941 */ /* 0x000fea0003800200 */
.L_x_194:
        /* <DEDUP_REMOVED lines=40> */
.L_x_198:
        /* <DEDUP_REMOVED lines=16> */
.L_x_199:
[----:B------:R-:W-:Y:S05]  /*dd70*/  BSYNC.RECONVERGENT B1 ;  /* 0x0000000000017941 */ /* 0x000fea0003800200 */
.L_x_197:
        /* <DEDUP_REMOVED lines=39> */
.L_x_201:
        /* <DEDUP_REMOVED lines=16> */
.L_x_202:
[----:B------:R-:W-:Y:S05]  /*e0f0*/  BSYNC.RECONVERGENT B1 ;  /* 0x0000000000017941 */ /* 0x000fea0003800200 */
.L_x_200:
        /* <DEDUP_REMOVED lines=40> */
.L_x_204:
        /* <DEDUP_REMOVED lines=16> */
.L_x_205:
[----:B------:R-:W-:Y:S05]  /*e480*/  BSYNC.RECONVERGENT B1 ;  /* 0x0000000000017941 */ /* 0x000fea0003800200 */
.L_x_203:
        /* <DEDUP_REMOVED lines=9> */
.L_x_193:
        /* <DEDUP_REMOVED lines=35> */
.L_x_208:
        /* <DEDUP_REMOVED lines=15> */
.L_x_209:
[----:B------:R-:W-:Y:S05]  /*e840*/  BSYNC.RECONVERGENT B1 ;  /* 0x0000000000017941 */ /* 0x000fea0003800200 */
.L_x_207:
        /* <DEDUP_REMOVED lines=41> */
.L_x_211:
        /* <DEDUP_REMOVED lines=17> */
.L_x_212:
[----:B------:R-:W-:Y:S05]  /*ebf0*/  BSYNC.RECONVERGENT B1 ;  /* 0x0000000000017941 */ /* 0x000fea0003800200 */
.L_x_210:
        /* <DEDUP_REMOVED lines=10> */
.L_x_206:
        /* <DEDUP_REMOVED lines=35> */
.L_x_214:
        /* <DEDUP_REMOVED lines=16> */
.L_x_215:
[----:B------:R-:W-:Y:S05]  /*efd0*/  BSYNC.RECONVERGENT B1 ;  /* 0x0000000000017941 */ /* 0x000fea0003800200 */
.L_x_213:
        /* <DEDUP_REMOVED lines=10> */
.L_x_192:
        /* <DEDUP_REMOVED lines=10> */
[----:B------:R3:W5:Y:S01]  /*f120*/  LDG.E.U16 R0, desc[UR6][R24.64] ;  /* 0x0000000618007981 */ /* 0x000762000c1e1500 */
[----:B------:R-:W-:Y:S05]  /*f130*/  BRA `(.L_x_165) ;  /* 0x0000000000cc7947 */ /* 0x000fea0003800000 */
.L_x_8:
[----:B------:R-:W0:Y:S01]  /*f140*/  LDCU.64 UR4, c[0x0][0x860] ;  /* 0x00010c00ff0477ac */ /* 0x000e220008000a00 */
[-C--:B------:R-:W-:Y:S02]  /*f150*/  IADD3 R52, P1, PT, R17, R45.reuse, RZ ;  /* 0x0000002d11347210 */ /* 0x080fe40007f3e0ff */
[-C--:B------:R-:W-:Y:S02]  /*f160*/  IADD3 R50, P2, PT, R11, R45.reuse, RZ ;  /* 0x0000002d0b327210 */ /* 0x080fe40007f5e0ff */
[----:B------:R-:W-:Y:S01]  /*f170*/  IADD3 R48, P4, PT, R10, R45, RZ ;  /* 0x0000002d0a307210 */ /* 0x000fe20007f9e0ff */
[----:B------:R-:W-:Y:S01]  /*f180*/  IMAD.X R53, RZ, RZ, R40, P1 ;  /* 0x000000ffff357224 */ /* 0x000fe200008e0628 */
[----:B------:R-:W-:-:S03]  /*f190*/  IADD3.X R51, PT, PT, RZ, R40, RZ, P2, !PT ;  /* 0x00000028ff337210 */ /* 0x000fc600017fe4ff */
[----:B------:R-:W-:Y:S01]  /*f1a0*/  IMAD.X R49, RZ, RZ, R40, P4 ;  /* 0x000000ffff317224 */ /* 0x000fe200020e0628 */
[----:B0-----:R-:W-:Y:S02]  /*f1b0*/  ISETP.GE.U32.AND P0, PT, R52, UR4, PT ;  /* 0x0000000434007c0c */ /* 0x001fe4000bf06070 */
[----:B------:R-:W-:Y:S02]  /*f1c0*/  ISETP.GE.U32.AND P1, PT, R50, UR4, PT ;  /* 0x0000000432007c0c */ /* 0x000fe4000bf26070 */
[----:B------:R-:W-:Y:S02]  /*f1d0*/  ISETP.GE.U32.AND.EX P0, PT, R53, UR5, PT, P0 ;  /* 0x0000000535007c0c */ /* 0x000fe4000bf06100 */
[----:B------:R-:W-:Y:S02]  /*f1e0*/  ISETP.GE.U32.AND.EX P1, PT, R51, UR5, PT, P1 ;  /* 0x0000000533007c0c */ /* 0x000fe4000bf26110 */
[----:B------:R-:W-:Y:S02]  /*f1f0*/  ISETP.GE.U32.AND P2, PT, R45, UR4, PT ;  /* 0x000000042d007c0c */ /* 0x000fe4000bf46070 */
[----:B------:R-:W-:-:S02]  /*f200*/  ISETP.GE.U32.AND P3, PT, R48, UR4, PT ;  /* 0x0000000430007c0c */ /* 0x000fc4000bf66070 */
[----:B------:R-:W-:Y:S02]  /*f210*/  ISETP.GE.U32.AND.EX P2, PT, R40, UR5, PT, P2 ;  /* 0x0000000528007c0c */ /* 0x000fe4000bf46120 */
[----:B------:R-:W-:-:S03]  /*f220*/  ISETP.GE.U32.AND.EX P3, PT, R49, UR5, PT, P3 ;  /* 0x0000000531007c0c */ /* 0x000fc6000bf66130 */
[----:B------:R-:W0:Y:S08]  /*f230*/  @!P0 LDC.64 R22, c[0x0][0x450] ;  /* 0x00011400ff168b82 */ /* 0x000e300000000a00 */
[----:B------:R-:W1:Y:S08]  /*f240*/  @!P0 LDC.64 R24, c[0x0][0x380] ;  /* 0x0000e000ff188b82 */ /* 0x000e700000000a00 */
[----:B------:R-:W2:Y:S08]  /*f250*/  @!P1 LDC.64 R26, c[0x0][0x450] ;  /* 0x00011400ff1a9b82 */ /* 0x000eb00000000a00 */
[----:B------:R-:W3:Y:S01]  /*f260*/  @!P2 LDC.64 R28, c[0x0][0x450] ;  /* 0x00011400ff1cab82 */ /* 0x000ee20000000a00 */
[----:B0-----:R-:W-:-:S02]  /*f270*/  @!P0 IMAD R53, R53, R22, RZ ;  /* 0x0000001635358224 */ /* 0x001fc400078e02ff */
[----:B------:R-:W-:-:S04]  /*f280*/  @!P0 IMAD.WIDE.U32 R46, R52, R22, RZ ;  /* 0x00000016342e8225 */ /* 0x000fc800078e00ff */
[----:B------:R-:W-:Y:S01]  /*f290*/  @!P0 IMAD R23, R52, R23, R53 ;  /* 0x0000001734178224 */ /* 0x000fe200078e0235 */
[----:B------:R-:W0:Y:S01]  /*f2a0*/  @!P3 LDC.64 R30, c[0x0][0x450] ;  /* 0x00011400ff1ebb82 */ /* 0x000e220000000a00 */
[----:B-1----:R-:W-:-:S03]  /*f2b0*/  @!P0 LEA R24, P4, R46, R24, 0x1 ;  /* 0x000000182e188211 */ /* 0x002fc600078808ff */
[----:B------:R-:W-:-:S04]  /*f2c0*/  @!P0 IADD3 R23, PT, PT, R47, R23, RZ ;  /* 0x000000172f178210 */ /* 0x000fc80007ffe0ff */
[----:B------:R-:W1:Y:S01]  /*f2d0*/  @!P1 LDC.64 R32, c[0x0][0x380] ;  /* 0x0000e000ff209b82 */ /* 0x000e620000000a00 */
[----:B--2---:R-:W-:Y:S01]  /*f2e0*/  @!P1 IMAD R51, R51, R26, RZ ;  /* 0x0000001a33339224 */ /* 0x004fe200078e02ff */
[----:B------:R-:W-:-:S03]  /*f2f0*/  @!P0 LEA.HI.X R25, R46, R25, R23, 0x1, P4 ;  /* 0x000000192e198211 */ /* 0x000fc600020f0c17 */
[C---:B------:R-:W-:Y:S02]  /*f300*/  @!P1 IMAD R46, R50.reuse, R27, R51 ;  /* 0x0000001b322e9224 */ /* 0x040fe400078e0233 */
[----:B------:R-:W-:Y:S01]  /*f310*/  @!P1 IMAD.WIDE.U32 R26, R50, R26, RZ ;  /* 0x0000001a321a9225 */ /* 0x000fe200078e00ff */
[----:B------:R-:W2:Y:S01]  /*f320*/  @!P2 LDC.64 R34, c[0x0][0x380] ;  /* 0x0000e000ff22ab82 */ /* 0x000ea20000000a00 */
[----:B------:R4:W5:Y:S02]  /*f330*/  @!P0 LDG.E.U16 R3, desc[UR6][R24.64] ;  /* 0x0000000618038981 */ /* 0x000964000c1e1500 */
[----:B---3--:R-:W-:Y:S02]  /*f340*/  @!P2 IMAD R22, R40, R28, RZ ;  /* 0x0000001c2816a224 */ /* 0x008fe400078e02ff */
[----:B------:R-:W-:Y:S02]  /*f350*/  @!P1 IMAD.IADD R46, R27, 0x1, R46 ;  /* 0x000000011b2e9824 */ /* 0x000fe400078e022e */
[----:B------:R-:W-:Y:S01]  /*f360*/  @!P2 IMAD R47, R45, R29, R22 ;  /* 0x0000001d2d2fa224 */ /* 0x000fe200078e0216 */
[----:B------:R-:W3:Y:S01]  /*f370*/  @!P3 LDC.64 R36, c[0x0][0x380] ;  /* 0x0000e000ff24bb82 */ /* 0x000ee20000000a00 */
[----:B0-----:R-:W-:-:S02]  /*f380*/  @!P3 IMAD R49, R49, R30, RZ ;  /* 0x0000001e3131b224 */ /* 0x001fc400078e02ff */
[----:B------:R-:W-:-:S04]  /*f390*/  @!P2 IMAD.WIDE.U32 R28, R45, R28, RZ ;  /* 0x0000001c2d1ca225 */ /* 0x000fc800078e00ff */
[----:B------:R-:W-:Y:S01]  /*f3a0*/  @!P3 IMAD.WIDE.U32 R22, R48, R30, RZ ;  /* 0x0000001e3016b225 */ /* 0x000fe200078e00ff */
[----:B-1----:R-:W-:Y:S02]  /*f3b0*/  @!P1 LEA R32, P5, R26, R32, 0x1 ;  /* 0x000000201a209211 */ /* 0x002fe400078a08ff */
[----:B------:R-:W-:Y:S01]  /*f3c0*/  @!P2 IADD3 R47, PT, PT, R29, R47, RZ ;  /* 0x0000002f1d2fa210 */ /* 0x000fe20007ffe0ff */
[----:B------:R-:W-:Y:S01]  /*f3d0*/  @!P3 IMAD R31, R48, R31, R49 ;  /* 0x0000001f301fb224 */ /* 0x000fe200078e0231 */
[----:B------:R-:W-:-:S03]  /*f3e0*/  @!P1 LEA.HI.X R33, R26, R33, R46, 0x1, P5 ;  /* 0x000000211a219211 */ /* 0x000fc600028f0c2e */
[----:B------:R-:W-:Y:S01]  /*f3f0*/  @!P3 IMAD.IADD R23, R23, 0x1, R31 ;  /* 0x000000011717b824 */ /* 0x000fe200078e021f */
[C---:B--2---:R-:W-:Y:S01]  /*f400*/  @!P2 LEA R34, P4, R28.reuse, R34, 0x1 ;  /* 0x000000221c22a211 */ /* 0x044fe200078808ff */
[----:B------:R4:W5:Y:S03]  /*f410*/  @!P1 LDG.E.U16 R2, desc[UR6][R32.64] ;  /* 0x0000000620029981 */ /* 0x000966000c1e1500 */
[----:B------:R-:W-:Y:S02]  /*f420*/  @!P2 LEA.HI.X R35, R28, R35, R47, 0x1, P4 ;  /* 0x000000231c23a211 */ /* 0x000fe400020f0c2f */
[----:B---3--:R-:W-:-:S03]  /*f430*/  @!P3 LEA R36, P5, R22, R36, 0x1 ;  /* 0x000000241624b211 */ /* 0x008fc600078a08ff */
[----:B------:R4:W5:Y:S01]  /*f440*/  @!P2 LDG.E.U16 R4, desc[UR6][R34.64] ;  /* 0x000000062204a981 */ /* 0x000962000c1e1500 */
[----:B------:R-:W-:-:S05]  /*f450*/  @!P3 LEA.HI.X R37, R22, R37, R23, 0x1, P5 ;  /* 0x000000251625b211 */ /* 0x000fca00028f0c17 */
[----:B------:R4:W5:Y:S04]  /*f460*/  @!P3 LDG.E.U16 R0, desc[UR6][R36.64] ;  /* 0x000000062400b981 */ /* 0x000968000c1e1500 */
.L_x_165:
[----:B------:R-:W-:Y:S05]  /*f470*/  BSYNC.RECONVERGENT B0 ;  /* 0x0000000000007941 */ /* 0x000fea0003800200 */
.L_x_7:
[----:B------:R-:W4:Y:S02]  /*f480*/  LDCU UR4, c[0x0][0x6b8] ;  /* 0x0000d700ff0477ac */ /* 0x000f240008000800 */
[----:B----4-:R-:W-:-:S04]  /*f490*/  MOV R34, UR4 ;  /* 0x0000000400227c02 */ /* 0x010fc80008000f00 */
[----:B------:R-:W-:-:S13]  /*f4a0*/  ISETP.GE.AND P0, PT, R34, 0x2, PT ;  /* 0x000000022200780c */ /* 0x000fda0003f06270 */
[----:B------:R-:W-:Y:S05]  /*f4b0*/  @!P0 BRA `(.L_x_216) ;  /* 0x000000dc00d08947 */ /* 0x000fea0003800000 */
[----:B------:R-:W4:Y:S01]  /*f4c0*/  LDCU.64 UR4, c[0x0][0x860] ;  /* 0x00010c00ff0477ac */ /* 0x000f220008000a00 */
[----:B------:R-:W-:Y:S01]  /*f4d0*/  BSSY.RECONVERGENT B0, `(.L_x_217) ;  /* 0x000037b000007945 */ /* 0x000fe20003800200 */
[----:B----4-:R-:W-:-:S04]  /*f4e0*/  ISETP.GE.U32.AND P0, PT, R45, UR4, PT ;  /* 0x000000042d007c0c */ /* 0x010fc8000bf06070 */
[----:B------:R-:W-:-:S13]  /*f4f0*/  ISETP.GE.U32.AND.EX P0, PT, R40, UR5, PT, P0 ;  /* 0x0000000528007c0c */ /* 0x000fda000bf06100 */
[----:B------:R-:W-:Y:S05]  /*f500*/  @P0 BRA `(.L_x_218) ;  /* 0x0000003400dc0947 */ /* 0x000fea0003800000 */
[----:B------:R-:W4:Y:S01]  /*f510*/  LDCU UR4, c[0x0][0x6b8] ;  /* 0x0000d700ff0477ac */ /* 0x000f220008000800 */
[----:B------:R-:W-:Y:S02]  /*f520*/  VIADD R22, R34, 0xfffffffe ;  /* 0xfffffffe22167836 */ /* 0x000fe40000000000 */
[----:B0123--:R-:W-:Y:S02]  /*f530*/  HFMA2 R25, -RZ, RZ, 0, 0 ;  /* 0x00000000ff197431 */ /* 0x00ffe400000001ff */
[----:B------:R-:W-:Y:S01]  /*f540*/  IMAD.MOV.U32 R28, RZ, RZ, RZ ;  /* 0x000000ffff1c7224 */ /* 0x000fe200078e00ff */
[----:B------:R-:W-:Y:S01]  /*f550*/  MOV R29, R45 ;  /* 0x0000002d001d7202 */ /* 0x000fe20000000f00 */
[----:B------:R-:W-:Y:S01]  /*f560*/  IMAD.MOV.U32 R31, RZ, RZ, R40 ;  /* 0x000000ffff1f7224 */ /* 0x000fe200078e0028 */
[----:B------:R-:W-:Y:S02]  /*f570*/  ISETP.GT.U32.AND P0, PT, R22, 0x6, PT ;  /* 0x000000061600780c */ /* 0x000fe40003f04070 */
[----:B----4-:R-:W-:-:S11]  /*f580*/  MOV R30, UR4 ;  /* 0x00000004001e7c02 */ /* 0x010fd60008000f00 */
[----:B------:R-:W-:Y:S05]  /*f590*/  @!P0 BRA `(.L_x_219) ;  /* 0x0000001c00048947 */ /* 0x000fea0003800000 */
[----:B------:R-:W-:-:S07]  /*f5a0*/  IMAD.MOV.U32 R32, RZ, RZ, RZ ;  /* 0x000000ffff207224 */ /* 0x000fce00078e00ff */
.L_x_244:
[----:B------:R-:W-:Y:S01]  /*f5b0*/  IADD3 R33, PT, PT, R30, -0x1, RZ ;  /* 0xffffffff1e217810 */ /* 0x000fe20007ffe0ff */
[----:B------:R-:W-:Y:S01]  /*f5c0*/  UMOV UR4, 0x1a0 ;  /* 0x000001a000047882 */ /* 0x000fe20000000000 */
[----:B------:R-:W-:Y:S02]  /*f5d0*/  BSSY.RECONVERGENT B1, `(.L_x_220) ;  /* 0x000002c000017945 */ /* 0x000fe40003800200 */
[----:B------:R-:W-:-:S04]  /*f5e0*/  LEA R33, R33, UR4, 0x3 ;  /* 0x0000000421217c11 */ /* 0x000fc8000f8e18ff */
[----:B------:R-:W0:Y:S02]  /*f5f0*/  LDC.64 R48, c[0x0][R33+0x388] ;  /* 0x0000e20021307b82 */ /* 0x000e240000000a00 */
[----:B0-----:R-:W-:-:S04]  /*f600*/  LOP3.LUT R22, R31, R49, RZ, 0xfc, !PT ;  /* 0x000000311f167212 */ /* 0x001fc800078efcff */
[----:B------:R-:W-:-:S13]  /*f610*/  ISETP.NE.U32.AND P0, PT, R22, RZ, PT ;  /* 0x000000ff1600720c */ /* 0x000fda0003f05070 */
[----:B------:R-:W-:Y:S05]  /*f620*/  @P0 BRA `(.L_x_221) ;  /* 0x00000000005c0947 */ /* 0x000fea0003800000 */
[----:B------:R-:W0:Y:S01]  /*f630*/  I2F.U32.RP R24, R48 ;  /* 0x0000003000187306 */ /* 0x000e220000209000 */
[----:B------:R-:W-:Y:S01]  /*f640*/  IADD3 R27, PT, PT, RZ, -R48, RZ ;  /* 0x80000030ff1b7210 */ /* 0x000fe20007ffe0ff */
[----:B------:R-:W-:Y:S01]  /*f650*/  HFMA2 R51, -RZ, RZ, 0, 0 ;  /* 0x00000000ff337431 */ /* 0x000fe200000001ff */
        /* <DEDUP_REMOVED lines=20> */
.L_x_221:
        /* <DEDUP_REMOVED lines=15> */
.L_x_222:
[----:B------:R-:W-:Y:S05]  /*f890*/  BSYNC.RECONVERGENT B1 ;  /* 0x0000000000017941 */ /* 0x000fea0003800200 */
.L_x_220:
[----:B------:R-:W-:Y:S01]  /*f8a0*/  IADD3 R29, PT, PT, R30, -0x2, RZ ;  /* 0xfffffffe1e1d7810 */ /* 0x000fe20007ffe0ff */
[----:B------:R-:W-:Y:S01]  /*f8b0*/  UMOV UR4, 0x1a0 ;  /* 0x000001a000047882 */ /* 0x000fe20000000000 */
[----:B------:R-:W0:Y:S01]  /*f8c0*/  LDC.64 R22, c[0x0][R33+0x450] ;  /* 0x0001140021167b82 */ /* 0x000e220000000a00 */
[----:B------:R-:W-:Y:S01]  /*f8d0*/  MOV R53, R28 ;  /* 0x0000001c00357202 */ /* 0x000fe20000000f00 */
[----:B------:R-:W-:Y:S01]  /*f8e0*/  IMAD.MOV.U32 R52, RZ, RZ, R25 ;  /* 0x000000ffff347224 */ /* 0x000fe200078e0019 */
[----:B------:R-:W-:Y:S01]  /*f8f0*/  LEA R29, R29, UR4, 0x3 ;  /* 0x000000041d1d7c11 */ /* 0x000fe2000f8e18ff */
[----:B------:R-:W-:Y:S04]  /*f900*/  BSSY.RECONVERGENT B1, `(.L_x_223) ;  /* 0x0000031000017945 */ /* 0x000fe80003800200 */
        /* <DEDUP_REMOVED lines=32> */
.L_x_224:
        /* <DEDUP_REMOVED lines=16> */
.L_x_225:
[----:B------:R-:W-:Y:S05]  /*fc10*/  BSYNC.RECONVERGENT B1 ;  /* 0x0000000000017941 */ /* 0x000fea0003800200 */
.L_x_223:
[----:B------:R-:W-:Y:S01]  /*fc20*/  VIADD R25, R30, 0xfffffffd ;  /* 0xfffffffd1e197836 */ /* 0x000fe20000000000 */
[----:B------:R-:W-:Y:S01]  /*fc30*/  UMOV UR4, 0x1a0 ;  /* 0x000001a000047882 */ /* 0x000fe20000000000 */
[----:B------:R-:W0:Y:S01]  /*fc40*/  LDC.64 R22, c[0x0][R29+0x450] ;  /* 0x000114001d167b82 */ /* 0x000e220000000a00 */
[----:B------:R-:W-:Y:S01]  /*fc50*/  MOV R53, R28 ;  /* 0x0000001c00357202 */ /* 0x000fe20000000f00 */
[----:B------:R-:W-:Y:S01]  /*fc60*/  BSSY.RECONVERGENT B1, `(.L_x_226) ;  /* 0x0000032000017945 */ /* 0x000fe20003800200 */
[----:B------:R-:W-:-:S05]  /*fc70*/  LEA R25, R25, UR4, 0x3 ;  /* 0x0000000419197c11 */ /* 0x000fca000f8e18ff */
        /* <DEDUP_REMOVED lines=32> */
.L_x_227:
        /* <DEDUP_REMOVED lines=16> */
.L_x_228:
[----:B------:R-:W-:Y:S05]  /*ff80*/  BSYNC.RECONVERGENT B1 ;  /* 0x0000000000017941 */ /* 0x000fea0003800200 */
.L_x_226:
        /* <DEDUP_REMOVED lines=38> */
.L_x_230:
        /* <DEDUP_REMOVED lines=16> */
.L_x_231:
[----:B------:R-:W-:Y:S05]  /*102f0*/  BSYNC.RECONVERGENT B1 ;  /* 0x0000000000017941 */ /* 0x000fea0003800200 */
.L_x_229:
        /* <DEDUP_REMOVED lines=38> */
.L_x_233:
        /* <DEDUP_REMOVED lines=16> */
.L_x_234:
[----:B------:R-:W-:Y:S05]  /*10660*/  BSYNC.RECONVERGENT B1 ;  /* 0x0000000000017941 */ /* 0x000fea0003800200 */
.L_x_232:
        /* <DEDUP_REMOVED lines=38> */
.L_x_236:
        /* <DEDUP_REMOVED lines=16> */
.L_x_237:
[----:B------:R-:W-:Y:S05]  /*109d0*/  BSYNC.RECONVERGENT B1 ;  /* 0x0000000000017941 */ /* 0x000fea0003800200 */
.L_x_235:
        /* <DEDUP_REMOVED lines=38> */
.L_x_239:
        /* <DEDUP_REMOVED lines=16> */
.L_x_240:
[----:B------:R-:W-:Y:S05]  /*10d40*/  BSYNC.RECONVERGENT B1 ;  /* 0x0000000000017941 */ /* 0x000fea0003800200 */
.L_x_238:
        /* <DEDUP_REMOVED lines=37> */
.L_x_242:
        /* <DEDUP_REMOVED lines=9> */
[-C--:B------:R-:W-:Y:S02]  /*11030*/  IADD3.X R29, PT, PT, RZ, ~R23.reuse, RZ, P0, !PT ;  /* 0x80000017ff1d7210 */ /* 0x080fe400007fe4ff */
[----:B------:R-:W-:Y:S01]  /*11040*/  MOV R31, R23 ;  /* 0x00000017001f7202 */ /* 0x000fe20000000f00 */
[----:B------:R-:W-:-:S04]  /*11050*/  IMAD.WIDE.U32 R26, R48, R33, R26 ;  /* 0x00000021301a7225 */ /* 0x000fc800078e001a */
[----:B------:R-:W-:-:S04]  /*11060*/  IMAD R29, R29, R48, RZ ;  /* 0x000000301d1d7224 */ /* 0x000fc800078e02ff */
[----:B------:R-:W-:Y:S01]  /*11070*/  IMAD R33, R49, R33, R29 ;  /* 0x0000002131217224 */ /* 0x000fe200078e021d */
[----:B------:R-:W-:Y:S01]  /*11080*/  MOV R49, R26 ;  /* 0x0000001a00317202 */ /* 0x000fe20000000f00 */
[----:B------:R-:W-:Y:S02]  /*11090*/  IMAD.MOV.U32 R29, RZ, RZ, R22 ;  /* 0x000000ffff1d7224 */ /* 0x000fe400078e0016 */
[----:B------:R-:W-:-:S07]  /*110a0*/  IMAD.IADD R33, R27, 0x1, R33 ;  /* 0x000000011b217824 */ /* 0x000fce00078e0221 */
.L_x_243:
[----:B------:R-:W-:Y:S05]  /*110b0*/  BSYNC.RECONVERGENT B1 ;  /* 0x0000000000017941 */ /* 0x000fea0003800200 */
.L_x_241:
[----:B------:R-:W0:Y:S01]  /*110c0*/  LDCU UR4, c[0x0][0x6b8] ;  /* 0x0000d700ff0477ac */ /* 0x000e220008000800 */
[----:B------:R-:W1:Y:S01]  /*110d0*/  LDC.64 R22, c[0x0][R28+0x450] ;  /* 0x000114001c167b82 */ /* 0x000e620000000a00 */
[----:B------:R-:W-:Y:S01]  /*110e0*/  VIADD R32, R32, 0x8 ;  /* 0x0000000820207836 */ /* 0x000fe20000000000 */
[----:B------:R-:W-:Y:S01]  /*110f0*/  MOV R26, R52 ;  /* 0x00000034001a7202 */ /* 0x000fe20000000f00 */
[----:B------:R-:W-:Y:S02]  /*11100*/  IMAD.MOV.U32 R27, RZ, RZ, R25 ;  /* 0x000000ffff1b7224 */ /* 0x000fe400078e0019 */
[----:B0-----:R-:W-:-:S05]  /*11110*/  IMAD.U32 R34, RZ, RZ, UR4 ;  /* 0x00000004ff227e24 */ /* 0x001fca000f8e00ff */
[----:B------:R-:W-:Y:S01]  /*11120*/  IADD3 R24, PT, PT, R34, -0x1, RZ ;  /* 0xffffffff22187810 */ /* 0x000fe20007ffe0ff */
[----:B-1----:R-:W-:-:S03]  /*11130*/  IMAD R23, R23, R49, RZ ;  /* 0x0000003117177224 */ /* 0x002fc600078e02ff */
[----:B------:R-:W-:Y:S01]  /*11140*/  LOP3.LUT R35, R24, 0xfffffff8, RZ, 0xc0, !PT ;  /* 0xfffffff818237812 */ /* 0x000fe200078ec0ff */
[----:B------:R-:W-:-:S03]  /*11150*/  IMAD.WIDE.U32 R26, R22, R49, R26 ;  /* 0x00000031161a7225 */ /* 0x000fc600078e001a */
[----:B------:R-:W-:Y:S01]  /*11160*/  ISETP.NE.AND P0, PT, R32, R35, PT ;  /* 0x000000232000720c */ /* 0x000fe20003f05270 */
[----:B------:R-:W-:Y:S01]  /*11170*/  IMAD R23, R22, R33, R23 ;  /* 0x0000002116177224 */ /* 0x000fe200078e0217 */
[----:B------:R-:W-:-:S03]  /*11180*/  MOV R25, R26 ;  /* 0x0000001a00197202 */ /* 0x000fc60000000f00 */
[----:B------:R-:W-:-:S08]  /*11190*/  IMAD.IADD R28, R27, 0x1, R23 ;  /* 0x000000011b1c7824 */ /* 0x000fd000078e0217 */
[----:B------:R-:W-:Y:S05]  /*111a0*/  @P0 BRA `(.L_x_244) ;  /* 0xffffffe400000947 */ /* 0x000fea000383ffff */
.L_x_219:
[----:B------:R-:W-:Y:S01]  /*111b0*/  IADD3 R32, PT, PT, R34, -0x1, RZ ;  /* 0xffffffff22207810 */ /* 0x000fe20007ffe0ff */
[----:B------:R-:W-:Y:S03]  /*111c0*/  BSSY.RECONVERGENT B1, `(.L_x_245) ;  /* 0x0000197000017945 */ /* 0x000fe60003800200 */
[----:B------:R-:W-:-:S13]  /*111d0*/  LOP3.LUT P0, R22, R32, 0x7, RZ, 0xc0, !PT ;  /* 0x0000000720167812 */ /* 0x000fda000780c0ff */
[----:B------:R-:W-:Y:S05]  /*111e0*/  @!P0 BRA `(.L_x_246) ;  /* 0x0000001800508947 */ /* 0x000fea0003800000 */
[----:B------:R-:W-:Y:S01]  /*111f0*/  VIADD R22, R22, 0xffffffff ;  /* 0xffffffff16167836 */ /* 0x000fe20000000000 */
[----:B------:R-:W-:Y:S04]  /*11200*/  BSSY.RECONVERGENT B2, `(.L_x_247) ;  /* 0x00000e0000027945 */ /* 0x000fe80003800200 */
[----:B------:R-:W-:-:S13]  /*11210*/  ISETP.GE.U32.AND P0, PT, R22, 0x3, PT ;  /* 0x000000031600780c */ /* 0x000fda0003f06070 */
[----:B------:R-:W-:Y:S05]  /*11220*/  @!P0 BRA `(.L_x_248) ;  /* 0x0000000c00748947 */ /* 0x000fea0003800000 */
        /* <DEDUP_REMOVED lines=31> */
.L_x_250:
        /* <DEDUP_REMOVED lines=15> */
.L_x_251:
[----:B------:R-:W-:Y:S05]  /*11510*/  BSYNC.RECONVERGENT B3 ;  /* 0x0000000000037941 */ /* 0x000fea0003800200 */
.L_x_249:
        /* <DEDUP_REMOVED lines=39> */
.L_x_253:
        /* <DEDUP_REMOVED lines=16> */
.L_x_254:
[----:B------:R-:W-:Y:S05]  /*11890*/  BSYNC.RECONVERGENT B3 ;  /* 0x0000000000037941 */ /* 0x000fea0003800200 */
.L_x_252:
        /* <DEDUP_REMOVED lines=38> */
.L_x_256:
        /* <DEDUP_REMOVED lines=16> */
.L_x_257:
[----:B------:R-:W-:Y:S05]  /*11c00*/  BSYNC.RECONVERGENT B3 ;  /* 0x0000000000037941 */ /* 0x000fea0003800200 */
.L_x_255:
        /* <DEDUP_REMOVED lines=37> */
.L_x_259:
        /* <DEDUP_REMOVED lines=17> */
.L_x_260:
[----:B------:R-:W-:Y:S05]  /*11f70*/  BSYNC.RECONVERGENT B3 ;  /* 0x0000000000037941 */ /* 0x000fea0003800200 */
.L_x_258:
[----:B------:R-:W0:Y:S01]  /*11f80*/  LDC.64 R22, c[0x0][R28+0x450] ;  /* 0x000114001c167b82 */ /* 0x000e220000000a00 */
[----:B------:R-:W-:Y:S01]  /*11f90*/  MOV R27, R25 ;  /* 0x00000019001b7202 */ /* 0x000fe20000000f00 */
[----:B------:R-:W-:Y:S02]  /*11fa0*/  IMAD.MOV.U32 R26, RZ, RZ, R52 ;  /* 0x000000ffff1a7224 */ /* 0x000fe400078e0034 */
[-C--:B0-----:R-:W-:Y:S02]  /*11fb0*/  IMAD R23, R23, R49.reuse, RZ ;  /* 0x0000003117177224 */ /* 0x081fe400078e02ff */
[----:B------:R-:W-:-:S04]  /*11fc0*/  IMAD.WIDE.U32 R26, R22, R49, R26 ;  /* 0x00000031161a7225 */ /* 0x000fc800078e001a */
[----:B------:R-:W-:Y:S02]  /*11fd0*/  IMAD R23, R22, R33, R23 ;  /* 0x0000002116177224 */ /* 0x000fe400078e0217 */
[----:B------:R-:W-:-:S03]  /*11fe0*/  IMAD.MOV.U32 R25, RZ, RZ, R26 ;  /* 0x000000ffff197224 */ /* 0x000fc600078e001a */
[----:B------:R-:W-:-:S07]  /*11ff0*/  IADD3 R28, PT, PT, R27, R23, RZ ;  /* 0x000000171b1c7210 */ /* 0x000fce0007ffe0ff */
.L_x_248:
[----:B------:R-:W-:Y:S05]  /*12000*/  BSYNC.RECONVERGENT B2 ;  /* 0x0000000000027941 */ /* 0x000fea0003800200 */
.L_x_247:
[----:B------:R-:W-:-:S13]  /*12010*/  LOP3.LUT P0, R32, R32, 0x3, RZ, 0xc0, !PT ;  /* 0x0000000320207812 */ /* 0x000fda000780c0ff */
[----:B------:R-:W-:Y:S05]  /*12020*/  @!P0 BRA `(.L_x_246) ;  /* 0x0000000800c08947 */ /* 0x000fea0003800000 */
[----:B------:R-:W-:Y:S01]  /*12030*/  ISETP.NE.AND P0, PT, R32, 0x1, PT ;  /* 0x000000012000780c */ /* 0x000fe20003f05270 */
[----:B------:R-:W-:-:S12]  /*12040*/  BSSY.RECONVERGENT B2, `(.L_x_261) ;  /* 0x0000071000027945 */ /* 0x000fd80003800200 */
[----:B------:R-:W-:Y:S05]  /*12050*/  @!P0 BRA `(.L_x_262) ;  /* 0x0000000400bc8947 */ /* 0x000fea0003800000 */
[----:B------:R-:W-:Y:S01]  /*12060*/  VIADD R32, R30, 0xffffffff ;  /* 0xffffffff1e207836 */ /* 0x000fe20000000000 */
[----:B------:R-:W-:Y:S01]  /*12070*/  UMOV UR4, 0x1a0 ;  /* 0x000001a000047882 */ /* 0x000fe20000000000 */
[----:B------:R-:W-:Y:S03]  /*12080*/  BSSY.RECONVERGENT B3, `(.L_x_263) ;  /* 0x000002c000037945 */ /* 0x000fe60003800200 */
[----:B------:R-:W-:-:S04]  /*12090*/  LEA R32, R32, UR4, 0x3 ;  /* 0x0000000420207c11 */ /* 0x000fc8000f8e18ff */
[----:B------:R-:W0:Y:S02]  /*120a0*/  LDC.64 R48, c[0x0][R32+0x388] ;  /* 0x0000e20020307b82 */ /* 0x000e240000000a00 */
[----:B0-----:R-:W-:-:S04]  /*120b0*/  LOP3.LUT R22, R31, R49, RZ, 0xfc, !PT ;  /* 0x000000311f167212 */ /* 0x001fc800078efcff */
[----:B------:R-:W-:-:S13]  /*120c0*/  ISETP.NE.U32.AND P0, PT, R22, RZ, PT ;  /* 0x000000ff1600720c */ /* 0x000fda0003f05070 */
[----:B------:R-:W-:Y:S05]  /*120d0*/  @P0 BRA `(.L_x_264) ;  /* 0x00000000005c0947 */ /* 0x000fea0003800000 */
[----:B------:R-:W0:Y:S01]  /*120e0*/  I2F.U32.RP R24, R48 ;  /* 0x0000003000187306 */ /* 0x000e220000209000 */
[----:B------:R-:W-:Y:S01]  /*120f0*/  IMAD.MOV R27, RZ, RZ, -R48 ;  /* 0x000000ffff1b7224 */ /* 0x000fe200078e0a30 */
[----:B------:R-:W-:Y:S01]  /*12100*/  ISETP.NE.U32.AND P2, PT, R48, RZ, PT ;  /* 0x000000ff3000720c */ /* 0x000fe20003f45070 */
[----:B------:R-:W-:-:S05]  /*12110*/  IMAD.MOV.U32 R51, RZ, RZ, RZ ;  /* 0x000000ffff337224 */ /* 0x000fca00078e00ff */
[----:B0-----:R-:W0:Y:S02]  /*12120*/  MUFU.RCP R24, R24 ;  /* 0x0000001800187308 */ /* 0x001e240000001000 */
[----:B0-----:R-:W-:-:S06]  /*12130*/  IADD3 R22, PT, PT, R24, 0xffffffe, RZ ;  /* 0x0ffffffe18167810 */ /* 0x001fcc0007ffe0ff */
[----:B------:R0:W1:Y:S02]  /*12140*/  F2I.FTZ.U32.TRUNC.NTZ R23, R22 ;  /* 0x0000001600177305 */ /* 0x000064000021f000 */
[----:B0-----:R-:W-:Y:S02]  /*12150*/  HFMA2 R22, -RZ, RZ, 0, 0 ;  /* 0x00000000ff167431 */ /* 0x001fe400000001ff */
[----:B-1----:R-:W-:-:S04]  /*12160*/  IMAD R27, R27, R23, RZ ;  /* 0x000000171b1b7224 */ /* 0x002fc800078e02ff */
[----:B------:R-:W-:Y:S01]  /*12170*/  IMAD.HI.U32 R26, R23, R27, R22 ;  /* 0x0000001b171a7227 */ /* 0x000fe200078e0016 */
[----:B------:R-:W-:-:S05]  /*12180*/  MOV R27, RZ ;  /* 0x000000ff001b7202 */ /* 0x000fca0000000f00 */
        /* <DEDUP_REMOVED lines=12> */
.L_x_264:
        /* <DEDUP_REMOVED lines=15> */
.L_x_265:
[----:B------:R-:W-:Y:S05]  /*12340*/  BSYNC.RECONVERGENT B3 ;  /* 0x0000000000037941 */ /* 0x000fea0003800200 */
.L_x_263:
[----:B------:R-:W-:Y:S01]  /*12350*/  VIADD R30, R30, 0xfffffffe ;  /* 0xfffffffe1e1e7836 */ /* 0x000fe20000000000 */
        /* <DEDUP_REMOVED lines=37> */
.L_x_267:
        /* <DEDUP_REMOVED lines=9> */
[--C-:B------:R-:W-:Y:S02]  /*12640*/  IMAD.MOV.U32 R31, RZ, RZ, R23.reuse ;  /* 0x000000ffff1f7224 */ /* 0x100fe400078e0017 */
[----:B------:R-:W-:Y:S02]  /*12650*/  IMAD.X R29, RZ, RZ, ~R23, P0 ;  /* 0x000000ffff1d7224 */ /* 0x000fe400000e0e17 */
[----:B------:R-:W-:-:S04]  /*12660*/  IMAD.WIDE.U32 R26, R48, R35, R26 ;  /* 0x00000023301a7225 */ /* 0x000fc800078e001a */
[----:B------:R-:W-:-:S04]  /*12670*/  IMAD R29, R29, R48, RZ ;  /* 0x000000301d1d7224 */ /* 0x000fc800078e02ff */
[----:B------:R-:W-:Y:S01]  /*12680*/  IMAD R35, R49, R35, R29 ;  /* 0x0000002331237224 */ /* 0x000fe200078e021d */
[----:B------:R-:W-:Y:S01]  /*12690*/  MOV R29, R22 ;  /* 0x00000016001d7202 */ /* 0x000fe20000000f00 */
[----:B------:R-:W-:-:S03]  /*126a0*/  IMAD.MOV.U32 R49, RZ, RZ, R26 ;  /* 0x000000ffff317224 */ /* 0x000fc600078e001a */
[----:B------:R-:W-:-:S07]  /*126b0*/  IADD3 R35, PT, PT, R27, R35, RZ ;  /* 0x000000231b237210 */ /* 0x000fce0007ffe0ff */
.L_x_268:
[----:B------:R-:W-:Y:S05]  /*126c0*/  BSYNC.RECONVERGENT B3 ;  /* 0x0000000000037941 */ /* 0x000fea0003800200 */
.L_x_266:
[----:B------:R-:W0:Y:S01]  /*126d0*/  LDC.64 R22, c[0x0][R33+0x450] ;  /* 0x0001140021167b82 */ /* 0x000e220000000a00 */
[----:B------:R-:W-:Y:S01]  /*126e0*/  MOV R26, R52 ;  /* 0x00000034001a7202 */ /* 0x000fe20000000f00 */
[----:B------:R-:W-:Y:S02]  /*126f0*/  IMAD.MOV.U32 R27, RZ, RZ, R25 ;  /* 0x000000ffff1b7224 */ /* 0x000fe400078e0019 */
[-C--:B0-----:R-:W-:Y:S02]  /*12700*/  IMAD R23, R23, R49.reuse, RZ ;  /* 0x0000003117177224 */ /* 0x081fe400078e02ff */
[----:B------:R-:W-:-:S04]  /*12710*/  IMAD.WIDE.U32 R26, R22, R49, R26 ;  /* 0x00000031161a7225 */ /* 0x000fc800078e001a */
[----:B------:R-:W-:Y:S01]  /*12720*/  IMAD R23, R22, R35, R23 ;  /* 0x0000002316177224 */ /* 0x000fe200078e0217 */
[----:B------:R-:W-:-:S03]  /*12730*/  MOV R25, R26 ;  /* 0x0000001a00197202 */ /* 0x000fc60000000f00 */
[----:B------:R-:W-:-:S07]  /*12740*/  IMAD.IADD R28, R27, 0x1, R23 ;  /* 0x000000011b1c7824 */ /* 0x000fce00078e0217 */
.L_x_262:
[----:B------:R-:W-:Y:S05]  /*12750*/  BSYNC.RECONVERGENT B2 ;  /* 0x0000000000027941 */ /* 0x000fea0003800200 */
.L_x_261:
[----:B------:R-:W0:Y:S02]  /*12760*/  LDCU UR4, c[0x0][0x6b8] ;  /* 0x0000d700ff0477ac */ /* 0x000e240008000800 */
[----:B0-----:R-:W-:-:S04]  /*12770*/  ULOP3.LUT UR4, UR4, 0x1, URZ, 0xc0, !UPT ;  /* 0x0000000104047892 */ /* 0x001fc8000f8ec0ff */
[----:B------:R-:W-:-:S09]  /*12780*/  UISETP.NE.U32.AND UP0, UPT, UR4, 0x1, UPT ;  /* 0x000000010400788c */ /* 0x000fd2000bf05070 */
[----:B------:R-:W-:Y:S05]  /*12790*/  BRA.U !UP0, `(.L_x_246) ;  /* 0x0000000108e47547 */ /* 0x000fea000b800000 */
        /* <DEDUP_REMOVED lines=32> */
.L_x_270:
[----:B------:R-:W-:Y:S01]  /*129a0*/  MOV R34, R29 ;  /* 0x0000001d00227202 */ /* 0x000fe20000000f00 */
[----:B------:R-:W-:Y:S01]  /*129b0*/  IMAD.MOV.U32 R26, RZ, RZ, R32 ;  /* 0x000000ffff1a7224 */ /* 0x000fe200078e0020 */
[----:B------:R-:W-:Y:S02]  /*129c0*/  MOV R27, R33 ;  /* 0x00000021001b7202 */ /* 0x000fe40000000f00 */
[----:B------:R-:W-:-:S07]  /*129d0*/  MOV R24, 0x129f0 ;  /* 0x000129f000187802 */ /* 0x000fce0000000f00 */
[----:B-----5:R-:W-:Y:S05]  /*129e0*/  CALL.REL.NOINC `($__internal_1_$__cuda_sm20_div_u64) ;  /* 0x000000b000bc7944 */ /* 0x020fea0003c00000 */
[-C--:B------:R-:W-:Y:S01]  /*129f0*/  IADD3 R37, P0, PT, RZ, -R22.reuse, RZ ;  /* 0x80000016ff257210 */ /* 0x080fe20007f1e0ff */
        /* <DEDUP_REMOVED lines=10> */
.L_x_271:
[----:B------:R-:W-:Y:S05]  /*12aa0*/  BSYNC.RECONVERGENT B2 ;  /* 0x0000000000027941 */ /* 0x000fea0003800200 */
.L_x_269:
        /* <DEDUP_REMOVED lines=8> */
.L_x_246:
[----:B------:R-:W-:Y:S05]  /*12b30*/  BSYNC.RECONVERGENT B1 ;  /* 0x0000000000017941 */ /* 0x000fea0003800200 */
.L_x_245:
[----:B------:R-:W0:Y:S01]  /*12b40*/  LDCU.64 UR4, c[0x0][0x5f0] ;  /* 0x0000be00ff0477ac */ /* 0x000e220008000a00 */
[----:B-----5:R-:W-:Y:S01]  /*12b50*/  SHF.L.U32 R27, R4, 0x10, RZ ;  /* 0x00000010041b7819 */ /* 0x020fe200000006ff */
[----:B------:R-:W-:Y:S01]  /*12b60*/  IMAD.MOV.U32 R22, RZ, RZ, R25 ;  /* 0x000000ffff167224 */ /* 0x000fe200078e0019 */
[----:B------:R-:W-:Y:S01]  /*12b70*/  MOV R23, R28 ;  /* 0x0000001c00177202 */ /* 0x000fe20000000f00 */
[----:B------:R-:W1:Y:S02]  /*12b80*/  LDCU.64 UR8, c[0x0][0x520] ;  /* 0x0000a400ff0877ac */ /* 0x000e640008000a00 */
[----:B------:R-:W-:Y:S01]  /*12b90*/  FMUL.FTZ R27, R8, R27 ;  /* 0x0000001b081b7220 */ /* 0x000fe20000410000 */
[----:B------:R-:W2:Y:S03]  /*12ba0*/  LDCU.64 UR10, c[0x0][0x6c0] ;  /* 0x0000d800ff0a77ac */ /* 0x000ea60008000a00 */
[----:B------:R-:W-:Y:S01]  /*12bb0*/  FMUL.FTZ R27, R38, R27 ;  /* 0x0000001b261b7220 */ /* 0x000fe20000410000 */
[----:B0-----:R-:W-:-:S02]  /*12bc0*/  IMAD R24, R31, UR4, RZ ;  /* 0x000000041f187c24 */ /* 0x001fc4000f8e02ff */
[----:B------:R-:W-:-:S04]  /*12bd0*/  IMAD.WIDE.U32 R22, R29, UR4, R22 ;  /* 0x000000041d167c25 */ /* 0x000fc8000f8e0016 */
[----:B------:R-:W-:Y:S01]  /*12be0*/  IMAD R25, R29, UR5, R24 ;  /* 0x000000051d197c24 */ /* 0x000fe2000f8e0218 */
[C---:B-1----:R-:W-:Y:S01]  /*12bf0*/  LEA R26, P0, R22.reuse, UR8, 0x1 ;  /* 0x00000008161a7c11 */ /* 0x042fe2000f8008ff */
[----:B------:R-:W0:Y:S01]  /*12c00*/  F2I.FTZ.U32.TRUNC.NTZ R29, R8 ;  /* 0x00000008001d7305 */ /* 0x000e22000021f000 */
[----:B--2---:R-:W-:Y:S01]  /*12c10*/  IADD3 R24, P1, PT, R22, UR10, RZ ;  /* 0x0000000a16187c10 */ /* 0x004fe2000ff3e0ff */
[----:B------:R-:W-:Y:S01]  /*12c20*/  IMAD.IADD R25, R23, 0x1, R25 ;  /* 0x0000000117197824 */ /* 0x000fe200078e0219 */
[----:B------:R-:W-:-:S04]  /*12c30*/  F2FP.BF16.F32.PACK_AB R23, RZ, R27 ;  /* 0x0000001bff17723e */ /* 0x000fc800000010ff */
[----:B------:R-:W-:Y:S02]  /*12c40*/  LEA.HI.X R27, R22, UR9, R25, 0x1, P0 ;  /* 0x00000009161b7c11 */ /* 0x000fe400080f0c19 */
[----:B------:R-:W-:-:S03]  /*12c50*/  IADD3.X R25, PT, PT, R25, UR11, RZ, P1, !PT ;  /* 0x0000000b19197c10 */ /* 0x000fc60008ffe4ff */
[----:B------:R4:W-:Y:S04]  /*12c60*/  STG.E.U16 desc[UR6][R26.64], R23 ;  /* 0x000000171a007986 */ /* 0x0009e8000c101506 */
[----:B0-----:R4:W-:Y:S02]  /*12c70*/  STG.E.U8 desc[UR6][R24.64], R29 ;  /* 0x0000001d18007986 */ /* 0x0019e4000c101106 */
.L_x_218:
[----:B------:R-:W-:Y:S05]  /*12c80*/  BSYNC.RECONVERGENT B0 ;  /* 0x0000000000007941 */ /* 0x000fea0003800200 */
.L_x_217:
[----:B------:R-:W0:Y:S01]  /*12c90*/  LDCU.64 UR4, c[0x0][0x860] ;  /* 0x00010c00ff0477ac */ /* 0x000e220008000a00 */
[----:B------:R-:W-:Y:S01]  /*12ca0*/  IADD3 R32, P1, PT, R17, R45, RZ ;  /* 0x0000002d11207210 */ /* 0x000fe20007f3e0ff */
[----:B------:R-:W-:Y:S03]  /*12cb0*/  BSSY.RECONVERGENT B0, `(.L_x_272) ;  /* 0x0000376000007945 */ /* 0x000fe60003800200 */
[----:B------:R-:W-:Y:S02]  /*12cc0*/  IADD3.X R31, PT, PT, RZ, R40, RZ, P1, !PT ;  /* 0x00000028ff1f7210 */ /* 0x000fe40000ffe4ff */
[----:B0-----:R-:W-:-:S04]  /*12cd0*/  ISETP.GE.U32.AND P0, PT, R32, UR4, PT ;  /* 0x0000000420007c0c */ /* 0x001fc8000bf06070 */
[----:B------:R-:W-:-:S13]  /*12ce0*/  ISETP.GE.U32.AND.EX P0, PT, R31, UR5, PT, P0 ;  /* 0x000000051f007c0c */ /* 0x000fda000bf06100 */
[----:B------:R-:W-:Y:S05]  /*12cf0*/  @P0 BRA `(.L_x_273) ;  /* 0x0000003400c40947 */ /* 0x000fea0003800000 */
[----:B------:R-:W0:Y:S01]  /*12d00*/  LDCU UR5, c[0x0][0x6b8] ;  /* 0x0000d700ff0577ac */ /* 0x000e220008000800 */
[----:B----4-:R-:W-:Y:S01]  /*12d10*/  CS2R R28, SRZ ;  /* 0x00000000001c7805 */ /* 0x010fe2000001ff00 */
[----:B------:R-:W4:Y:S01]  /*12d20*/  LDCU UR4, c[0x0][0x6b8] ;  /* 0x0000d700ff0477ac */ /* 0x000f220008000800 */
[----:B0-----:R-:W-:Y:S02]  /*12d30*/  IMAD.U32 R33, RZ, RZ, UR5 ;  /* 0x00000005ff217e24 */ /* 0x001fe4000f8e00ff */
[----:B----4-:R-:W-:-:S03]  /*12d40*/  IMAD.U32 R30, RZ, RZ, UR4 ;  /* 0x00000004ff1e7e24 */ /* 0x010fc6000f8e00ff */
[----:B------:R-:W-:-:S04]  /*12d50*/  IADD3 R8, PT, PT, R33, -0x2, RZ ;  /* 0xfffffffe21087810 */ /* 0x000fc80007ffe0ff */
[----:B------:R-:W-:-:S13]  /*12d60*/  ISETP.GE.U32.AND P0, PT, R8, 0x7, PT ;  /* 0x000000070800780c */ /* 0x000fda0003f06070 */
[----:B------:R-:W-:Y:S05]  /*12d70*/  @!P0 BRA `(.L_x_274) ;  /* 0x0000001c00048947 */ /* 0x000fea0003800000 */
[----:B-123--:R-:W-:-:S07]  /*12d80*/  HFMA2 R25, -RZ, RZ, 0, 0 ;  /* 0x00000000ff197431 */ /* 0x00efce00000001ff */
.L_x_299:
        /* <DEDUP_REMOVED lines=15> */
[----:B0-----:R-:W-:Y:S01]  /*12e80*/  MOV R22, RZ ;  /* 0x000000ff00167202 */ /* 0x001fe20000000f00 */
[----:B-1----:R-:W-:-:S04]  /*12e90*/  IMAD R27, R27, R23, RZ ;  /* 0x000000171b1b7224 */ /* 0x002fc800078e02ff */
[----:B------:R-:W-:-:S04]  /*12ea0*/  IMAD.HI.U32 R23, R23, R27, R22 ;  /* 0x0000001b17177227 */ /* 0x000fc800078e0016 */
[----:B------:R-:W-:Y:S02]  /*12eb0*/  HFMA2 R27, -RZ, RZ, 0, 0 ;  /* 0x00000000ff1b7431 */ /* 0x000fe400000001ff */
        /* <DEDUP_REMOVED lines=12> */
.L_x_276:
        /* <DEDUP_REMOVED lines=15> */
.L_x_277:
[----:B------:R-:W-:Y:S05]  /*13070*/  BSYNC.RECONVERGENT B1 ;  /* 0x0000000000017941 */ /* 0x000fea0003800200 */
.L_x_275:
        /* <DEDUP_REMOVED lines=39> */
.L_x_279:
        /* <DEDUP_REMOVED lines=16> */
.L_x_280:
[----:B------:R-:W-:Y:S05]  /*133f0*/  BSYNC.RECONVERGENT B1 ;  /* 0x0000000000017941 */ /* 0x000fea0003800200 */
.L_x_278:
[----:B------:R-:W-:Y:S01]  /*13400*/  IADD3 R8, PT, PT, R30, -0x3, RZ ;  /* 0xfffffffd1e087810 */ /* 0x000fe20007ffe0ff */
[----:B------:R-:W-:Y:S01]  /*13410*/  UMOV UR4, 0x1a0 ;  /* 0x000001a000047882 */ /* 0x000fe20000000000 */
[----:B------:R-:W0:Y:S01]  /*13420*/  LDC.64 R32, c[0x0][R32+0x450] ;  /* 0x0001140020207b82 */ /* 0x000e220000000a00 */
[----:B------:R-:W-:Y:S01]  /*13430*/  IMAD.MOV.U32 R51, RZ, RZ, R28 ;  /* 0x000000ffff337224 */ /* 0x000fe200078e001c */
[----:B------:R-:W-:Y:S01]  /*13440*/  LEA R8, R8, UR4, 0x3 ;  /* 0x0000000408087c11 */ /* 0x000fe2000f8e18ff */
[----:B------:R-:W-:Y:S05]  /*13450*/  BSSY.RECONVERGENT B1, `(.L_x_281) ;  /* 0x0000031000017945 */ /* 0x000fea0003800200 */
        /* <DEDUP_REMOVED lines=32> */
.L_x_282:
        /* <DEDUP_REMOVED lines=16> */
.L_x_283:
[----:B------:R-:W-:Y:S05]  /*13760*/  BSYNC.RECONVERGENT B1 ;  /* 0x0000000000017941 */ /* 0x000fea0003800200 */
.L_x_281:
        /* <DEDUP_REMOVED lines=38> */
.L_x_285:
        /* <DEDUP_REMOVED lines=16> */
.L_x_286:
[----:B------:R-:W-:Y:S05]  /*13ad0*/  BSYNC.RECONVERGENT B1 ;  /* 0x0000000000017941 */ /* 0x000fea0003800200 */
.L_x_284:
        /* <DEDUP_REMOVED lines=38> */
.L_x_288:
        /* <DEDUP_REMOVED lines=16> */
.L_x_289:
[----:B------:R-:W-:Y:S05]  /*13e40*/  BSYNC.RECONVERGENT B1 ;  /* 0x0000000000017941 */ /* 0x000fea0003800200 */
.L_x_287:
        /* <DEDUP_REMOVED lines=38> */
.L_x_291:
        /* <DEDUP_REMOVED lines=16> */
.L_x_292:
[----:B------:R-:W-:Y:S05]  /*141b0*/  BSYNC.RECONVERGENT B1 ;  /* 0x0000000000017941 */ /* 0x000fea0003800200 */
.L_x_290:
        /* <DEDUP_REMOVED lines=38> */
.L_x_294:
        /* <DEDUP_REMOVED lines=16> */
.L_x_295:
[----:B------:R-:W-:Y:S05]  /*14520*/  BSYNC.RECONVERGENT B1 ;  /* 0x0000000000017941 */ /* 0x000fea0003800200 */
.L_x_293:
        /* <DEDUP_REMOVED lines=38> */
.L_x_297:
        /* <DEDUP_REMOVED lines=11> */
[----:B------:R-:W-:Y:S02]  /*14840*/  IMAD R29, R29, R32, RZ ;  /* 0x000000201d1d7224 */ /* 0x000fe400078e02ff */
[----:B------:R-:W-:Y:S02]  /*14850*/  IMAD.MOV.U32 R32, RZ, RZ, R22 ;  /* 0x000000ffff207224 */ /* 0x000fe400078e0016 */
[----:B------:R-:W-:Y:S02]  /*14860*/  IMAD R29, R33, R31, R29 ;  /* 0x0000001f211d7224 */ /* 0x000fe400078e021d */
[----:B------:R-:W-:-:S03]  /*14870*/  IMAD.MOV.U32 R31, RZ, RZ, R23 ;  /* 0x000000ffff1f7224 */ /* 0x000fc600078e0017 */
[----:B------:R-:W-:-:S07]  /*14880*/  IADD3 R27, PT, PT, R27, R29, RZ ;  /* 0x0000001d1b1b7210 */ /* 0x000fce0007ffe0ff */
.L_x_298:
[----:B------:R-:W-:Y:S05]  /*14890*/  BSYNC.RECONVERGENT B1 ;  /* 0x0000000000017941 */ /* 0x000fea0003800200 */
.L_x_296:
[----:B------:R-:W0:Y:S01]  /*148a0*/  LDCU UR4, c[0x0][0x6b8] ;  /* 0x0000d700ff0477ac */ /* 0x000e220008000800 */
[----:B------:R-:W1:Y:S01]  /*148b0*/  LDC.64 R28, c[0x0][R28+0x450] ;  /* 0x000114001c1c7b82 */ /* 0x000e620000000a00 */
[----:B------:R-:W-:Y:S02]  /*148c0*/  IADD3 R25, PT, PT, R25, 0x8, RZ ;  /* 0x0000000819197810 */ /* 0x000fe40007ffe0ff */
[----:B------:R-:W-:Y:S02]  /*148d0*/  MOV R23, R8 ;  /* 0x0000000800177202 */ /* 0x000fe40000000f00 */
[----:B0-----:R-:W-:-:S05]  /*148e0*/  MOV R33, UR4 ;  /* 0x0000000400217c02 */ /* 0x001fca0008000f00 */
[----:B------:R-:W-:Y:S02]  /*148f0*/  VIADD R22, R33, 0xffffffff ;  /* 0xffffffff21167836 */ /* 0x000fe40000000000 */
[----:B-1----:R-:W-:-:S03]  /*14900*/  IMAD R24, R29, R26, RZ ;  /* 0x0000001a1d187224 */ /* 0x002fc600078e02ff */
[----:B------:R-:W-:Y:S01]  /*14910*/  LOP3.LUT R34, R22, 0xfffffff8, RZ, 0xc0, !PT ;  /* 0xfffffff816227812 */ /* 0x000fe200078ec0ff */
[----:B------:R-:W-:Y:S02]  /*14920*/  IMAD.MOV.U32 R22, RZ, RZ, R50 ;  /* 0x000000ffff167224 */ /* 0x000fe400078e0032 */
[C---:B------:R-:W-:Y:S01]  /*14930*/  IMAD R27, R28.reuse, R27, R24 ;  /* 0x0000001b1c1b7224 */ /* 0x040fe200078e0218 */
[----:B------:R-:W-:Y:S01]  /*14940*/  ISETP.NE.AND P0, PT, R25, R34, PT ;  /* 0x000000221900720c */ /* 0x000fe20003f05270 */
[----:B------:R-:W-:-:S04]  /*14950*/  IMAD.WIDE.U32 R22, R28, R26, R22 ;  /* 0x0000001a1c167225 */ /* 0x000fc800078e0016 */
[----:B------:R-:W-:Y:S01]  /*14960*/  IMAD.MOV.U32 R29, RZ, RZ, R22 ;  /* 0x000000ffff1d7224 */ /* 0x000fe200078e0016 */
[----:B------:R-:W-:-:S07]  /*14970*/  IADD3 R28, PT, PT, R23, R27, RZ ;  /* 0x0000001b171c7210 */ /* 0x000fce0007ffe0ff */
[----:B------:R-:W-:Y:S05]  /*14980*/  @P0 BRA `(.L_x_299) ;  /* 0xffffffe400000947 */ /* 0x000fea000383ffff */
.L_x_274:
[----:B------:R-:W-:-:S05]  /*14990*/  VIADD R8, R33, 0xffffffff ;  /* 0xffffffff21087836 */ /* 0x000fca0000000000 */
[----:B------:R-:W-:-:S13]  /*149a0*/  LOP3.LUT P0, R22, R8, 0x7, RZ, 0xc0, !PT ;  /* 0x0000000708167812 */ /* 0x000fda000780c0ff */
[----:B------:R-:W-:Y:S05]  /*149b0*/  @!P0 BRA `(.L_x_300) ;  /* 0x0000001800448947 */ /* 0x000fea0003800000 */
[----:B------:R-:W-:-:S04]  /*149c0*/  IADD3 R22, PT, PT, R22, -0x1, RZ ;  /* 0xffffffff16167810 */ /* 0x000fc80007ffe0ff */
[----:B------:R-:W-:-:S13]  /*149d0*/  ISETP.GE.U32.AND P0, PT, R22, 0x3, PT ;  /* 0x000000031600780c */ /* 0x000fda0003f06070 */
[----:B------:R-:W-:Y:S05]  /*149e0*/  @!P0 BRA `(.L_x_301) ;  /* 0x0000000c00748947 */ /* 0x000fea0003800000 */
[----:B-123--:R-:W-:Y:S01]  /*149f0*/  VIADD R25, R30, 0xffffffff ;  /* 0xffffffff1e197836 */ /* 0x00efe20000000000 */
        /* <DEDUP_REMOVED lines=30> */
.L_x_303:
        /* <DEDUP_REMOVED lines=15> */
.L_x_304:
[----:B------:R-:W-:Y:S05]  /*14cd0*/  BSYNC.RECONVERGENT B1 ;  /* 0x0000000000017941 */ /* 0x000fea0003800200 */
.L_x_302:
        /* <DEDUP_REMOVED lines=39> */
.L_x_306:
        /* <DEDUP_REMOVED lines=16> */
.L_x_307:
[----:B------:R-:W-:Y:S05]  /*15050*/  BSYNC.RECONVERGENT B1 ;  /* 0x0000000000017941 */ /* 0x000fea0003800200 */
.L_x_305:
        /* <DEDUP_REMOVED lines=38> */
.L_x_309:
        /* <DEDUP_REMOVED lines=16> */
.L_x_310:
[----:B------:R-:W-:Y:S05]  /*153c0*/  BSYNC.RECONVERGENT B1 ;  /* 0x0000000000017941 */ /* 0x000fea0003800200 */
.L_x_308:
        /* <DEDUP_REMOVED lines=38> */
.L_x_312:
        /* <DEDUP_REMOVED lines=16> */
.L_x_313:
[----:B------:R-:W-:Y:S05]  /*15730*/  BSYNC.RECONVERGENT B1 ;  /* 0x0000000000017941 */ /* 0x000fea0003800200 */
.L_x_311:
        /* <DEDUP_REMOVED lines=8> */
.L_x_301:
[----:B------:R-:W-:-:S13]  /*157c0*/  LOP3.LUT P0, R8, R8, 0x3, RZ, 0xc0, !PT ;  /* 0x0000000308087812 */ /* 0x000fda000780c0ff */
[----:B------:R-:W-:Y:S05]  /*157d0*/  @!P0 BRA `(.L_x_300) ;  /* 0x0000000800bc8947 */ /* 0x000fea0003800000 */
[----:B------:R-:W-:-:S13]  /*157e0*/  ISETP.NE.AND P0, PT, R8, 0x1, PT ;  /* 0x000000010800780c */ /* 0x000fda0003f05270 */
[----:B------:R-:W-:Y:S05]  /*157f0*/  @!P0 BRA `(.L_x_314) ;  /* 0x0000000400c08947 */ /* 0x000fea0003800000 */
[----:B-123--:R-:W-:Y:S01]  /*15800*/  IADD3 R25, PT, PT, R30, -0x1, RZ ;  /* 0xffffffff1e197810 */ /* 0x00efe20007ffe0ff */
        /* <DEDUP_REMOVED lines=31> */
.L_x_316:
        /* <DEDUP_REMOVED lines=15> */
.L_x_317:
[----:B------:R-:W-:Y:S05]  /*15af0*/  BSYNC.RECONVERGENT B1 ;  /* 0x0000000000017941 */ /* 0x000fea0003800200 */
.L_x_315:
[----:B------:R-:W-:Y:S01]  /*15b00*/  VIADD R30, R30, 0xfffffffe ;  /* 0xfffffffe1e1e7836 */ /* 0x000fe20000000000 */
[----:B------:R-:W-:Y:S01]  /*15b10*/  UMOV UR4, 0x1a0 ;  /* 0x000001a000047882 */ /* 0x000fe20000000000 */
[----:B------:R-:W0:Y:S01]  /*15b20*/  LDC.64 R22, c[0x0][R25+0x450] ;  /* 0x0001140019167b82 */ /* 0x000e220000000a00 */
[-C--:B------:R-:W-:Y:S01]  /*15b30*/  LOP3.LUT R29, R29, R28.reuse, RZ, 0x3c, !PT ;  /* 0x0000001c1d1d7212 */ /* 0x080fe200078e3cff */
[----:B------:R-:W-:Y:S01]  /*15b40*/  BSSY.RECONVERGENT B1, `(.L_x_318) ;  /* 0x0000034000017945 */ /* 0x000fe20003800200 */
[----:B------:R-:W-:Y:S02]  /*15b50*/  LEA R8, R30, UR4, 0x3 ;  /* 0x000000041e087c11 */ /* 0x000fe4000f8e18ff */
[----:B------:R-:W-:-:S03]  /*15b60*/  LOP3.LUT R28, R29, R28, RZ, 0x3c, !PT ;  /* 0x0000001c1d1c7212 */ /* 0x000fc600078e3cff */
[----:B------:R-:W1:Y:S01]  /*15b70*/  LDC.64 R32, c[0x0][R8+0x388] ;  /* 0x0000e20008207b82 */ /* 0x000e620000000a00 */
[----:B------:R-:W-:Y:S01]  /*15b80*/  LOP3.LUT R29, R29, R28, RZ, 0x3c, !PT ;  /* 0x0000001c1d1d7212 */ /* 0x000fe200078e3cff */
        /* <DEDUP_REMOVED lines=31> */
.L_x_319:
        /* <DEDUP_REMOVED lines=13> */
[----:B------:R-:W-:-:S05]  /*15e50*/  IMAD R31, R33, R35, R31 ;  /* 0x00000023211f7224 */ /* 0x000fca00078e021f */
[----:B------:R-:W-:Y:S01]  /*15e60*/  IADD3 R27, PT, PT, R27, R31, RZ ;  /* 0x0000001f1b1b7210 */ /* 0x000fe20007ffe0ff */
[----:B------:R-:W-:-:S07]  /*15e70*/  IMAD.MOV.U32 R31, RZ, RZ, R23 ;  /* 0x000000ffff1f7224 */ /* 0x000fce00078e0017 */
.L_x_320:
[----:B------:R-:W-:Y:S05]  /*15e80*/  BSYNC.RECONVERGENT B1 ;  /* 0x0000000000017941 */ /* 0x000fea0003800200 */
.L_x_318:
[----:B------:R-:W0:Y:S01]  /*15e90*/  LDC.64 R22, c[0x0][R8+0x450] ;  /* 0x0001140008167b82 */ /* 0x000e220000000a00 */
[----:B------:R-:W-:Y:S01]  /*15ea0*/  MOV R24, R28 ;  /* 0x0000001c00187202 */ /* 0x000fe20000000f00 */
[----:B0-----:R-:W-:-:S04]  /*15eb0*/  IMAD R23, R23, R26, RZ ;  /* 0x0000001a17177224 */ /* 0x001fc800078e02ff */
[----:B------:R-:W-:-:S04]  /*15ec0*/  IMAD.WIDE.U32 R24, R22, R26, R24 ;  /* 0x0000001a16187225 */ /* 0x000fc800078e0018 */
[----:B------:R-:W-:Y:S02]  /*15ed0*/  IMAD R23, R22, R27, R23 ;  /* 0x0000001b16177224 */ /* 0x000fe400078e0217 */
[----:B------:R-:W-:-:S03]  /*15ee0*/  IMAD.MOV.U32 R29, RZ, RZ, R24 ;  /* 0x000000ffff1d7224 */ /* 0x000fc600078e0018 */
[----:B------:R-:W-:-:S07]  /*15ef0*/  IADD3 R28, PT, PT, R25, R23, RZ ;  /* 0x00000017191c7210 */ /* 0x000fce0007ffe0ff */
.L_x_314:
[----:B------:R-:W0:Y:S02]  /*15f00*/  LDCU UR4, c[0x0][0x6b8] ;  /* 0x0000d700ff0477ac */ /* 0x000e240008000800 */
[----:B0-----:R-:W-:-:S04]  /*15f10*/  ULOP3.LUT UR4, UR4, 0x1, URZ, 0xc0, !UPT ;  /* 0x0000000104047892 */ /* 0x001fc8000f8ec0ff */
[----:B------:R-:W-:-:S09]  /*15f20*/  UISETP.NE.U32.AND UP0, UPT, UR4, 0x1, UPT ;  /* 0x000000010400788c */ /* 0x000fd2000bf05070 */
[----:B------:R-:W-:Y:S05]  /*15f30*/  BRA.U !UP0, `(.L_x_300) ;  /* 0x0000000108e47547 */ /* 0x000fea000b800000 */
        /* <DEDUP_REMOVED lines=8> */
[----:B-123--:R-:W0:Y:S01]  /*15fc0*/  I2F.U32.RP R24, R48 ;  /* 0x0000003000187306 */ /* 0x00ee220000209000 */
        /* <DEDUP_REMOVED lines=23> */
.L_x_322:
[----:B------:R-:W-:Y:S01]  /*16140*/  IMAD.MOV.U32 R34, RZ, RZ, R32 ;  /* 0x000000ffff227224 */ /* 0x000fe200078e0020 */
[----:B------:R-:W-:Y:S01]  /*16150*/  MOV R26, R48 ;  /* 0x00000030001a7202 */ /* 0x000fe20000000f00 */
[----:B------:R-:W-:Y:S01]  /*16160*/  IMAD.MOV.U32 R27, RZ, RZ, R49 ;  /* 0x000000ffff1b7224 */ /* 0x000fe200078e0031 */
[----:B-123--:R-:W-:-:S07]  /*16170*/  MOV R24, 0x16190 ;  /* 0x0001619000187802 */ /* 0x00efce0000000f00 */
        /* <DEDUP_REMOVED lines=12> */
.L_x_323:
[----:B------:R-:W-:Y:S05]  /*16240*/  BSYNC.RECONVERGENT B1 ;  /* 0x0000000000017941 */ /* 0x000fea0003800200 */
.L_x_321:
        /* <DEDUP_REMOVED lines=8> */
.L_x_300:
[----:B------:R-:W0:Y:S01]  /*162d0*/  LDCU.64 UR4, c[0x0][0x5f0] ;  /* 0x0000be00ff0477ac */ /* 0x000e220008000a00 */
[----:B-----5:R-:W-:Y:S01]  /*162e0*/  IMAD.U32 R8, R3, 0x10000, RZ ;  /* 0x0001000003087824 */ /* 0x020fe200078e00ff */
[----:B------:R-:W-:Y:S01]  /*162f0*/  MOV R22, R29 ;  /* 0x0000001d00167202 */ /* 0x000fe20000000f00 */
[----:B------:R-:W-:Y:S01]  /*16300*/  IMAD.MOV.U32 R23, RZ, RZ, R28 ;  /* 0x000000ffff177224 */ /* 0x000fe200078e001c */
[----:B------:R-:W4:Y:S01]  /*16310*/  LDCU.64 UR8, c[0x0][0x520] ;  /* 0x0000a400ff0877ac */ /* 0x000f220008000a00 */
[----:B-123--:R-:W-:Y:S02]  /*16320*/  FMUL.FTZ R25, R7, R8 ;  /* 0x0000000807197220 */ /* 0x00efe40000410000 */
[----:B------:R-:W1:Y:S01]  /*16330*/  F2I.FTZ.U32.TRUNC.NTZ R7, R7 ;  /* 0x0000000700077305 */ /* 0x000e62000021f000 */
[----:B------:R-:W2:Y:S01]  /*16340*/  LDCU.64 UR10, c[0x0][0x6c0] ;  /* 0x0000d800ff0a77ac */ /* 0x000ea20008000a00 */
[----:B------:R-:W-:-:S05]  /*16350*/  FMUL.FTZ R25, R38, R25 ;  /* 0x0000001926197220 */ /* 0x000fca0000410000 */
[----:B------:R-:W-:Y:S01]  /*16360*/  F2FP.BF16.F32.PACK_AB R8, RZ, R25 ;  /* 0x00000019ff08723e */ /* 0x000fe200000010ff */
[----:B0-----:R-:W-:Y:S02]  /*16370*/  IMAD R31, R31, UR4, RZ ;  /* 0x000000041f1f7c24 */ /* 0x001fe4000f8e02ff */
[----:B------:R-:W-:-:S04]  /*16380*/  IMAD.WIDE.U32 R22, R32, UR4, R22 ;  /* 0x0000000420167c25 */ /* 0x000fc8000f8e0016 */
[----:B------:R-:W-:Y:S01]  /*16390*/  IMAD R31, R32, UR5, R31 ;  /* 0x00000005201f7c24 */ /* 0x000fe2000f8e021f */
[C---:B----4-:R-:W-:Y:S02]  /*163a0*/  LEA R26, P0, R22.reuse, UR8, 0x1 ;  /* 0x00000008161a7c11 */ /* 0x050fe4000f8008ff */
[----:B--2---:R-:W-:Y:S02]  /*163b0*/  IADD3 R24, P1, PT, R22, UR10, RZ ;  /* 0x0000000a16187c10 */ /* 0x004fe4000ff3e0ff */
[----:B------:R-:W-:-:S04]  /*163c0*/  IADD3 R23, PT, PT, R23, R31, RZ ;  /* 0x0000001f17177210 */ /* 0x000fc80007ffe0ff */
[----:B------:R-:W-:Y:S02]  /*163d0*/  LEA.HI.X R27, R22, UR9, R23, 0x1, P0 ;  /* 0x00000009161b7c11 */ /* 0x000fe400080f0c17 */
[----:B------:R-:W-:-:S03]  /*163e0*/  IADD3.X R25, PT, PT, R23, UR11, RZ, P1, !PT ;  /* 0x0000000b17197c10 */ /* 0x000fc60008ffe4ff */
[----:B------:R0:W-:Y:S04]  /*163f0*/  STG.E.U16 desc[UR6][R26.64], R8 ;  /* 0x000000081a007986 */ /* 0x0001e8000c101506 */
[----:B-1----:R0:W-:Y:S02]  /*16400*/  STG.E.U8 desc[UR6][R24.64], R7 ;  /* 0x0000000718007986 */ /* 0x0021e4000c101106 */
.L_x_273:
[----:B------:R-:W-:Y:S05]  /*16410*/  BSYNC.RECONVERGENT B0 ;  /* 0x0000000000007941 */ /* 0x000fea0003800200 */
.L_x_272:
[----:B------:R-:W1:Y:S01]  /*16420*/  LDCU.64 UR4, c[0x0][0x860] ;  /* 0x00010c00ff0477ac */ /* 0x000e620008000a00 */
[----:B------:R-:W-:Y:S01]  /*16430*/  IADD3 R32, P1, PT, R11, R45, RZ ;  /* 0x0000002d0b207210 */ /* 0x000fe20007f3e0ff */
[----:B------:R-:W-:Y:S04]  /*16440*/  BSSY.RECONVERGENT B0, `(.L_x_324) ;  /* 0x0000380000007945 */ /* 0x000fe80003800200 */
[----:B------:R-:W-:Y:S01]  /*16450*/  IMAD.X R30, RZ, RZ, R40, P1 ;  /* 0x000000ffff1e7224 */ /* 0x000fe200008e0628 */
[----:B-1----:R-:W-:-:S04]  /*16460*/  ISETP.GE.U32.AND P0, PT, R32, UR4, PT ;  /* 0x0000000420007c0c */ /* 0x002fc8000bf06070 */
[----:B------:R-:W-:-:S13]  /*16470*/  ISETP.GE.U32.AND.EX P0, PT, R30, UR5, PT, P0 ;  /* 0x000000051e007c0c */ /* 0x000fda000bf06100 */
[----:B------:R-:W-:Y:S05]  /*16480*/  @P0 BRA `(.L_x_325) ;  /* 0x0000003400ec0947 */ /* 0x000fea0003800000 */
[----:B------:R-:W1:Y:S01]  /*16490*/  LDCU UR5, c[0x0][0x6b8] ;  /* 0x0000d700ff0577ac */ /* 0x000e620008000800 */
[----:B------:R-:W-:Y:S02]  /*164a0*/  HFMA2 R28, -RZ, RZ, 0, 0 ;  /* 0x00000000ff1c7431 */ /* 0x000fe400000001ff */
[----:B0-234-:R-:W-:Y:S01]  /*164b0*/  IMAD.MOV.U32 R25, RZ, RZ, RZ ;  /* 0x000000ffff197224 */ /* 0x01dfe200078e00ff */
[----:B------:R-:W0:Y:S01]  /*164c0*/  LDCU UR4, c[0x0][0x6b8] ;  /* 0x0000d700ff0477ac */ /* 0x000e220008000800 */
[----:B-1----:R-:W-:Y:S02]  /*164d0*/  MOV R31, UR5 ;  /* 0x00000005001f7c02 */ /* 0x002fe40008000f00 */
[----:B0-----:R-:W-:-:S03]  /*164e0*/  MOV R29, UR4 ;  /* 0x00000004001d7c02 */ /* 0x001fc60008000f00 */
[----:B------:R-:W-:-:S05]  /*164f0*/  VIADD R7, R31, 0xfffffffe ;  /* 0xfffffffe1f077836 */ /* 0x000fca0000000000 */
[----:B------:R-:W-:-:S13]  /*16500*/  ISETP.GE.U32.AND P0, PT, R7, 0x7, PT ;  /* 0x000000070700780c */ /* 0x000fda0003f06070 */
[----:B------:R-:W-:Y:S05]  /*16510*/  @!P0 BRA `(.L_x_326) ;  /* 0x0000001c00188947 */ /* 0x000fea0003800000 */
[----:B------:R-:W-:-:S07]  /*16520*/  IMAD.MOV.U32 R8, RZ, RZ, RZ ;  /* 0x000000ffff087224 */ /* 0x000fce00078e00ff */
.L_x_351:
        /* <DEDUP_REMOVED lines=32> */
.L_x_328:
        /* <DEDUP_REMOVED lines=16> */
.L_x_329:
[----:B------:R-:W-:Y:S05]  /*16830*/  BSYNC.RECONVERGENT B1 ;  /* 0x0000000000017941 */ /* 0x000fea0003800200 */
.L_x_327:
        /* <DEDUP_REMOVED lines=39> */
.L_x_331:
        /* <DEDUP_REMOVED lines=16> */
.L_x_332:
[----:B------:R-:W-:Y:S05]  /*16bb0*/  BSYNC.RECONVERGENT B1 ;  /* 0x0000000000017941 */ /* 0x000fea0003800200 */
.L_x_330:
        /* <DEDUP_REMOVED lines=38> */
.L_x_334:
        /* <DEDUP_REMOVED lines=14> */
[----:B------:R-:W-:Y:S01]  /*16f00*/  IMAD R27, R33, R31, R27 ;  /* 0x0000001f211b7224 */ /* 0x000fe200078e021b */
[----:B------:R-:W-:-:S03]  /*16f10*/  MOV R31, R24 ;  /* 0x00000018001f7202 */ /* 0x000fc60000000f00 */
[----:B------:R-:W-:-:S07]  /*16f20*/  IMAD.IADD R27, R25, 0x1, R27 ;  /* 0x00000001191b7824 */ /* 0x000fce00078e021b */
.L_x_335:
[----:B------:R-:W-:Y:S05]  /*16f30*/  BSYNC.RECONVERGENT B1 ;  /* 0x0000000000017941 */ /* 0x000fea0003800200 */
.L_x_333:
        /* <DEDUP_REMOVED lines=38> */
.L_x_337:
        /* <DEDUP_REMOVED lines=16> */
.L_x_338:
[----:B------:R-:W-:Y:S05]  /*172a0*/  BSYNC.RECONVERGENT B1 ;  /* 0x0000000000017941 */ /* 0x000fea0003800200 */
.L_x_336:
        /* <DEDUP_REMOVED lines=38> */
.L_x_340:
        /* <DEDUP_REMOVED lines=14> */
[----:B------:R-:W-:Y:S02]  /*175f0*/  IMAD R27, R33, R31, R27 ;  /* 0x0000001f211b7224 */ /* 0x000fe400078e021b */
[----:B------:R-:W-:-:S03]  /*17600*/  IMAD.MOV.U32 R31, RZ, RZ, R24 ;  /* 0x000000ffff1f7224 */ /* 0x000fc600078e0018 */
[----:B------:R-:W-:-:S07]  /*17610*/  IADD3 R27, PT, PT, R25, R27, RZ ;  /* 0x0000001b191b7210 */ /* 0x000fce0007ffe0ff */
.L_x_341:
[----:B------:R-:W-:Y:S05]  /*17620*/  BSYNC.RECONVERGENT B1 ;  /* 0x0000000000017941 */ /* 0x000fea0003800200 */
.L_x_339:
        /* <DEDUP_REMOVED lines=38> */
.L_x_343:
        /* <DEDUP_REMOVED lines=16> */
.L_x_344:
[----:B------:R-:W-:Y:S05]  /*17990*/  BSYNC.RECONVERGENT B1 ;  /* 0x0000000000017941 */ /* 0x000fea0003800200 */
.L_x_342:
        /* <DEDUP_REMOVED lines=38> */
.L_x_346:
        /* <DEDUP_REMOVED lines=17> */
.L_x_347:
[----:B------:R-:W-:Y:S05]  /*17d10*/  BSYNC.RECONVERGENT B1 ;  /* 0x0000000000017941 */ /* 0x000fea0003800200 */
.L_x_345:
        /* <DEDUP_REMOVED lines=38> */
.L_x_349:
        /* <DEDUP_REMOVED lines=12> */
[----:B------:R-:W-:Y:S02]  /*18040*/  IMAD R31, R31, R32, RZ ;  /* 0x000000201f1f7224 */ /* 0x000fe400078e02ff */
[----:B------:R-:W-:Y:S02]  /*18050*/  IMAD.MOV.U32 R32, RZ, RZ, R22 ;  /* 0x000000ffff207224 */ /* 0x000fe400078e0016 */
[----:B------:R-:W-:-:S05]  /*18060*/  IMAD R31, R33, R35, R31 ;  /* 0x00000023211f7224 */ /* 0x000fca00078e021f */
[----:B------:R-:W-:-:S07]  /*18070*/  IADD3 R27, PT, PT, R27, R31, RZ ;  /* 0x0000001f1b1b7210 */ /* 0x000fce0007ffe0ff */
.L_x_350:
[----:B------:R-:W-:Y:S05]  /*18080*/  BSYNC.RECONVERGENT B1 ;  /* 0x0000000000017941 */ /* 0x000fea0003800200 */
.L_x_348:
[----:B------:R-:W0:Y:S01]  /*18090*/  LDCU UR4, c[0x0][0x6b8] ;  /* 0x0000d700ff0477ac */ /* 0x000e220008000800 */
[----:B------:R1:W2:Y:S01]  /*180a0*/  LDC.64 R22, c[0x0][R25+0x450] ;  /* 0x0001140019167b82 */ /* 0x0002a20000000a00 */
[----:B------:R-:W-:Y:S02]  /*180b0*/  IADD3 R8, PT, PT, R8, 0x8, RZ ;  /* 0x0000000808087810 */ /* 0x000fe40007ffe0ff */
[----:B-1----:R-:W-:Y:S02]  /*180c0*/  MOV R25, R7 ;  /* 0x0000000700197202 */ /* 0x002fe40000000f00 */
[----:B0-----:R-:W-:-:S05]  /*180d0*/  MOV R31, UR4 ;  /* 0x00000004001f7c02 */ /* 0x001fca0008000f00 */
[----:B------:R-:W-:Y:S02]  /*180e0*/  VIADD R24, R31, 0xffffffff ;  /* 0xffffffff1f187836 */ /* 0x000fe40000000000 */
[----:B--2---:R-:W-:-:S03]  /*180f0*/  IMAD R23, R23, R26, RZ ;  /* 0x0000001a17177224 */ /* 0x004fc600078e02ff */
[----:B------:R-:W-:Y:S01]  /*18100*/  LOP3.LUT R33, R24, 0xfffffff8, RZ, 0xc0, !PT ;  /* 0xfffffff818217812 */ /* 0x000fe200078ec0ff */
[----:B------:R-:W-:Y:S02]  /*18110*/  IMAD.MOV.U32 R24, RZ, RZ, R50 ;  /* 0x000000ffff187224 */ /* 0x000fe400078e0032 */
[----:B------:R-:W-:Y:S01]  /*18120*/  IMAD R23, R22, R27, R23 ;  /* 0x0000001b16177224 */ /* 0x000fe200078e0217 */
[----:B------:R-:W-:Y:S01]  /*18130*/  ISETP.NE.AND P0, PT, R8, R33, PT ;  /* 0x000000210800720c */ /* 0x000fe20003f05270 */
[----:B------:R-:W-:-:S04]  /*18140*/  IMAD.WIDE.U32 R24, R22, R26, R24 ;  /* 0x0000001a16187225 */ /* 0x000fc800078e0018 */
[----:B------:R-:W-:Y:S01]  /*18150*/  IMAD.MOV.U32 R28, RZ, RZ, R24 ;  /* 0x000000ffff1c7224 */ /* 0x000fe200078e0018 */
[----:B------:R-:W-:-:S07]  /*18160*/  IADD3 R25, PT, PT, R25, R23, RZ ;  /* 0x0000001719197210 */ /* 0x000fce0007ffe0ff */
[----:B------:R-:W-:Y:S05]  /*18170*/  @P0 BRA `(.L_x_351) ;  /* 0xffffffe000ec0947 */ /* 0x000fea000383ffff */
.L_x_326:
[----:B------:R-:W-:-:S05]  /*18180*/  VIADD R7, R31, 0xffffffff ;  /* 0xffffffff1f077836 */ /* 0x000fca0000000000 */
[----:B------:R-:W-:-:S13]  /*18190*/  LOP3.LUT P0, R8, R7, 0x7, RZ, 0xc0, !PT ;  /* 0x0000000707087812 */ /* 0x000fda000780c0ff */
[----:B------:R-:W-:Y:S05]  /*181a0*/  @!P0 BRA `(.L_x_352) ;  /* 0x0000001800548947 */ /* 0x000fea0003800000 */
[----:B------:R-:W-:-:S04]  /*181b0*/  IADD3 R8, PT, PT, R8, -0x1, RZ ;  /* 0xffffffff08087810 */ /* 0x000fc80007ffe0ff */
[----:B------:R-:W-:-:S13]  /*181c0*/  ISETP.GE.U32.AND P0, PT, R8, 0x3, PT ;  /* 0x000000030800780c */ /* 0x000fda0003f06070 */
        /* <DEDUP_REMOVED lines=33> */
.L_x_355:
        /* <DEDUP_REMOVED lines=16> */
.L_x_356:
[----:B------:R-:W-:Y:S05]  /*184e0*/  BSYNC.RECONVERGENT B1 ;  /* 0x0000000000017941 */ /* 0x000fea0003800200 */
.L_x_354:
        /* <DEDUP_REMOVED lines=39> */
.L_x_358:
        /* <DEDUP_REMOVED lines=16> */
.L_x_359:
[----:B------:R-:W-:Y:S05]  /*18860*/  BSYNC.RECONVERGENT B1 ;  /* 0x0000000000017941 */ /* 0x000fea0003800200 */
.L_x_357:
        /* <DEDUP_REMOVED lines=38> */
.L_x_361:
        /* <DEDUP_REMOVED lines=17> */
.L_x_362:
[----:B------:R-:W-:Y:S05]  /*18be0*/  BSYNC.RECONVERGENT B1 ;  /* 0x0000000000017941 */ /* 0x000fea0003800200 */
.L_x_360:
        /* <DEDUP_REMOVED lines=38> */
.L_x_364:
        /* <DEDUP_REMOVED lines=12> */
[----:B------:R-:W-:Y:S01]  /*18f10*/  IMAD R31, R31, R32, RZ ;  /* 0x000000201f1f7224 */ /* 0x000fe200078e02ff */
[----:B------:R-:W-:-:S03]  /*18f20*/  MOV R32, R22 ;  /* 0x0000001600207202 */ /* 0x000fc60000000f00 */
[----:B------:R-:W-:-:S04]  /*18f30*/  IMAD R31, R33, R35, R31 ;  /* 0x00000023211f7224 */ /* 0x000fc800078e021f */
[----:B------:R-:W-:-:S07]  /*18f40*/  IMAD.IADD R27, R27, 0x1, R31 ;  /* 0x000000011b1b7824 */ /* 0x000fce00078e021f */
.L_x_365:
[----:B------:R-:W-:Y:S05]  /*18f50*/  BSYNC.RECONVERGENT B1 ;  /* 0x0000000000017941 */ /* 0x000fea0003800200 */
.L_x_363:
[----:B------:R0:W1:Y:S01]  /*18f60*/  LDC.64 R22, c[0x0][R25+0x450] ;  /* 0x0001140019167b82 */ /* 0x0000620000000a00 */
[----:B------:R-:W-:Y:S01]  /*18f70*/  IMAD.MOV.U32 R24, RZ, RZ, R50 ;  /* 0x000000ffff187224 */ /* 0x000fe200078e0032 */
[----:B0-----:R-:W-:Y:S01]  /*18f80*/  MOV R25, R8 ;  /* 0x0000000800197202 */ /* 0x001fe20000000f00 */
[-C--:B-1----:R-:W-:Y:S02]  /*18f90*/  IMAD R23, R23, R26.reuse, RZ ;  /* 0x0000001a17177224 */ /* 0x082fe400078e02ff */
[----:B------:R-:W-:-:S04]  /*18fa0*/  IMAD.WIDE.U32 R24, R22, R26, R24 ;  /* 0x0000001a16187225 */ /* 0x000fc800078e0018 */
[----:B------:R-:W-:Y:S02]  /*18fb0*/  IMAD R23, R22, R27, R23 ;  /* 0x0000001b16177224 */ /* 0x000fe400078e0217 */
[----:B------:R-:W-:-:S03]  /*18fc0*/  IMAD.MOV.U32 R28, RZ, RZ, R24 ;  /* 0x000000ffff1c7224 */ /* 0x000fc600078e0018 */
[----:B------:R-:W-:-:S07]  /*18fd0*/  IADD3 R25, PT, PT, R25, R23, RZ ;  /* 0x0000001719197210 */ /* 0x000fce0007ffe0ff */
.L_x_353:
[----:B------:R-:W-:-:S13]  /*18fe0*/  LOP3.LUT P0, R7, R7, 0x3, RZ, 0xc0, !PT ;  /* 0x0000000307077812 */ /* 0x000fda000780c0ff */
[----:B------:R-:W-:Y:S05]  /*18ff0*/  @!P0 BRA `(.L_x_352) ;  /* 0x0000000800c08947 */ /* 0x000fea0003800000 */
[----:B------:R-:W-:-:S13]  /*19000*/  ISETP.NE.AND P0, PT, R7, 0x1, PT ;  /* 0x000000010700780c */ /* 0x000fda0003f05270 */
        /* <DEDUP_REMOVED lines=33> */
.L_x_368:
        /* <DEDUP_REMOVED lines=16> */
.L_x_369:
[----:B------:R-:W-:Y:S05]  /*19320*/  BSYNC.RECONVERGENT B1 ;  /* 0x0000000000017941 */ /* 0x000fea0003800200 */
.L_x_367:
        /* <DEDUP_REMOVED lines=39> */
.L_x_371:
        /* <DEDUP_REMOVED lines=12> */
[----:B------:R-:W-:Y:S02]  /*19660*/  IMAD R27, R27, R32, RZ ;  /* 0x000000201b1b7224 */ /* 0x000fe400078e02ff */
[----:B------:R-:W-:Y:S02]  /*19670*/  IMAD.MOV.U32 R32, RZ, RZ, R22 ;  /* 0x000000ffff207224 */ /* 0x000fe400078e0016 */
[----:B------:R-:W-:Y:S01]  /*19680*/  IMAD R27, R33, R31, R27 ;  /* 0x0000001f211b7224 */ /* 0x000fe200078e021b */
[----:B------:R-:W-:-:S03]  /*19690*/  MOV R33, R24 ;  /* 0x0000001800217202 */ /* 0x000fc60000000f00 */
[----:B------:R-:W-:-:S07]  /*196a0*/  IMAD.IADD R27, R25, 0x1, R27 ;  /* 0x00000001191b7824 */ /* 0x000fce00078e021b */
.L_x_372:
[----:B------:R-:W-:Y:S05]  /*196b0*/  BSYNC.RECONVERGENT B1 ;  /* 0x0000000000017941 */ /* 0x000fea0003800200 */
.L_x_370:
        /* <DEDUP_REMOVED lines=8> */
.L_x_366:
        /* <DEDUP_REMOVED lines=36> */
.L_x_374:
        /* <DEDUP_REMOVED lines=10> */
[----:B------:R-:W-:Y:S01]  /*19a20*/  IMAD.X R29, RZ, RZ, ~R23, P0 ;  /* 0x000000ffff1d7224 */ /* 0x000fe200000e0e17 */
[----:B------:R-:W-:Y:S01]  /*19a30*/  MOV R30, R23 ;  /* 0x00000017001e7202 */ /* 0x000fe20000000f00 */
[----:B------:R-:W-:-:S04]  /*19a40*/  IMAD.WIDE.U32 R26, R48, R31, R26 ;  /* 0x0000001f301a7225 */ /* 0x000fc800078e001a */
[----:B------:R-:W-:-:S04]  /*19a50*/  IMAD R29, R29, R48, RZ ;  /* 0x000000301d1d7224 */ /* 0x000fc800078e02ff */
[----:B------:R-:W-:-:S04]  /*19a60*/  IMAD R29, R49, R31, R29 ;  /* 0x0000001f311d7224 */ /* 0x000fc800078e021d */
[----:B------:R-:W-:-:S07]  /*19a70*/  IMAD.IADD R27, R27, 0x1, R29 ;  /* 0x000000011b1b7824 */ /* 0x000fce00078e021d */
.L_x_375:
[----:B------:R-:W-:Y:S05]  /*19a80*/  BSYNC.RECONVERGENT B1 ;  /* 0x0000000000017941 */ /* 0x000fea0003800200 */
.L_x_373:
[----:B------:R-:W0:Y:S01]  /*19a90*/  LDC.64 R22, c[0x0][R7+0x450] ;  /* 0x0001140007167b82 */ /* 0x000e220000000a00 */
[----:B------:R-:W-:Y:S02]  /*19aa0*/  IMAD.MOV.U32 R24, RZ, RZ, R28 ;  /* 0x000000ffff187224 */ /* 0x000fe400078e001c */
[-C--:B0-----:R-:W-:Y:S02]  /*19ab0*/  IMAD R8, R23, R26.reuse, RZ ;  /* 0x0000001a17087224 */ /* 0x081fe400078e02ff */
[----:B------:R-:W-:-:S04]  /*19ac0*/  IMAD.WIDE.U32 R24, R22, R26, R24 ;  /* 0x0000001a16187225 */ /* 0x000fc800078e0018 */
[----:B------:R-:W-:Y:S01]  /*19ad0*/  IMAD R27, R22, R27, R8 ;  /* 0x0000001b161b7224 */ /* 0x000fe200078e0208 */
[----:B------:R-:W-:-:S03]  /*19ae0*/  MOV R28, R24 ;  /* 0x00000018001c7202 */ /* 0x000fc60000000f00 */
[----:B------:R-:W-:-:S07]  /*19af0*/  IMAD.IADD R25, R25, 0x1, R27 ;  /* 0x0000000119197824 */ /* 0x000fce00078e021b */
.L_x_352:
[----:B------:R-:W0:Y:S01]  /*19b00*/  LDCU.64 UR4, c[0x0][0x5f0] ;  /* 0x0000be00ff0477ac */ /* 0x000e220008000a00 */
[----:B-----5:R-:W-:Y:S01]  /*19b10*/  SHF.L.U32 R7, R2, 0x10, RZ ;  /* 0x0000001002077819 */ /* 0x020fe200000006ff */
[----:B------:R-:W-:Y:S01]  /*19b20*/  IMAD.MOV.U32 R22, RZ, RZ, R28 ;  /* 0x000000ffff167224 */ /* 0x000fe200078e001c */
[----:B------:R-:W-:Y:S01]  /*19b30*/  MOV R23, R25 ;  /* 0x0000001900177202 */ /* 0x000fe20000000f00 */
[----:B------:R-:W1:Y:S02]  /*19b40*/  LDCU.64 UR8, c[0x0][0x520] ;  /* 0x0000a400ff0877ac */ /* 0x000e640008000a00 */
[----:B------:R-:W-:Y:S01]  /*19b50*/  FMUL.FTZ R7, R6, R7 ;  /* 0x0000000706077220 */ /* 0x000fe20000410000 */
[----:B------:R-:W2:Y:S03]  /*19b60*/  LDCU.64 UR10, c[0x0][0x6c0] ;  /* 0x0000d800ff0a77ac */ /* 0x000ea60008000a00 */
[----:B------:R-:W-:-:S05]  /*19b70*/  FMUL.FTZ R7, R38, R7 ;  /* 0x0000000726077220 */ /* 0x000fca0000410000 */
[----:B------:R-:W-:Y:S01]  /*19b80*/  F2FP.BF16.F32.PACK_AB R8, RZ, R7 ;  /* 0x00000007ff08723e */ /* 0x000fe200000010ff */
[----:B0-----:R-:W-:Y:S02]  /*19b90*/  IMAD R27, R30, UR4, RZ ;  /* 0x000000041e1b7c24 */ /* 0x001fe4000f8e02ff */
[----:B------:R-:W-:-:S04]  /*19ba0*/  IMAD.WIDE.U32 R22, R32, UR4, R22 ;  /* 0x0000000420167c25 */ /* 0x000fc8000f8e0016 */
[----:B------:R-:W-:Y:S01]  /*19bb0*/  IMAD R25, R32, UR5, R27 ;  /* 0x0000000520197c24 */ /* 0x000fe2000f8e021b */
[----:B-1----:R-:W-:Y:S01]  /*19bc0*/  LEA R24, P0, R22, UR8, 0x1 ;  /* 0x0000000816187c11 */ /* 0x002fe2000f8008ff */
[----:B------:R2:W0:Y:S02]  /*19bd0*/  F2I.FTZ.U32.TRUNC.NTZ R27, R6 ;  /* 0x00000006001b7305 */ /* 0x000424000021f000 */
[----:B------:R-:W-:-:S05]  /*19be0*/  IMAD.IADD R23, R23, 0x1, R25 ;  /* 0x0000000117177824 */ /* 0x000fca00078e0219 */
[C---:B------:R-:W-:Y:S02]  /*19bf0*/  LEA.HI.X R25, R22.reuse, UR9, R23, 0x1, P0 ;  /* 0x0000000916197c11 */ /* 0x040fe400080f0c17 */
[----:B--2---:R-:W-:-:S03]  /*19c00*/  IADD3 R6, P1, PT, R22, UR10, RZ ;  /* 0x0000000a16067c10 */ /* 0x004fc6000ff3e0ff */
[----:B------:R1:W-:Y:S01]  /*19c10*/  STG.E.U16 desc[UR6][R24.64], R8 ;  /* 0x0000000818007986 */ /* 0x0003e2000c101506 */
[----:B------:R-:W-:-:S05]  /*19c20*/  IADD3.X R7, PT, PT, R23, UR11, RZ, P1, !PT ;  /* 0x0000000b17077c10 */ /* 0x000fca0008ffe4ff */
[----:B0-----:R1:W-:Y:S04]  /*19c30*/  STG.E.U8 desc[UR6][R6.64], R27 ;  /* 0x0000001b06007986 */ /* 0x0013e8000c101106 */
.L_x_325:
[----:B------:R-:W-:Y:S05]  /*19c40*/  BSYNC.RECONVERGENT B0 ;  /* 0x0000000000007941 */ /* 0x000fea0003800200 */
.L_x_324:
[----:B------:R-:W0:Y:S01]  /*19c50*/  LDCU.64 UR4, c[0x0][0x860] ;  /* 0x00010c00ff0477ac */ /* 0x000e220008000a00 */
[----:B------:R-:W-:-:S04]  /*19c60*/  IADD3 R30, P1, PT, R10, R45, RZ ;  /* 0x0000002d0a1e7210 */ /* 0x000fc80007f3e0ff */
[----:B----4-:R-:W-:Y:S02]  /*19c70*/  IADD3.X R29, PT, PT, RZ, R40, RZ, P1, !PT ;  /* 0x00000028ff1d7210 */ /* 0x010fe40000ffe4ff */
[----:B0-----:R-:W-:-:S04]  /*19c80*/  ISETP.GE.U32.AND P0, PT, R30, UR4, PT ;  /* 0x000000041e007c0c */ /* 0x001fc8000bf06070 */
[----:B------:R-:W-:-:S13]  /*19c90*/  ISETP.GE.U32.AND.EX P0, PT, R29, UR5, PT, P0 ;  /* 0x000000051d007c0c */ /* 0x000fda000bf06100 */
[----:B------:R-:W-:Y:S05]  /*19ca0*/  @P0 BRA `(.L_x_376) ;  /* 0x0000003c00580947 */ /* 0x000fea0003800000 */
[----:B------:R-:W0:Y:S01]  /*19cb0*/  LDCU UR5, c[0x0][0x6b8] ;  /* 0x0000d700ff0577ac */ /* 0x000e220008000800 */
[----:B-1----:R-:W-:Y:S02]  /*19cc0*/  HFMA2 R8, -RZ, RZ, 0, 0 ;  /* 0x00000000ff087431 */ /* 0x002fe400000001ff */
[----:B--23--:R-:W-:Y:S01]  /*19cd0*/  IMAD.MOV.U32 R25, RZ, RZ, RZ ;  /* 0x000000ffff197224 */ /* 0x00cfe200078e00ff */
[----:B------:R-:W1:Y:S01]  /*19ce0*/  LDCU UR4, c[0x0][0x6b8] ;  /* 0x0000d700ff0477ac */ /* 0x000e620008000800 */
[----:B0-----:R-:W-:Y:S02]  /*19cf0*/  IMAD.U32 R31, RZ, RZ, UR5 ;  /* 0x00000005ff1f7e24 */ /* 0x001fe4000f8e00ff */
[----:B-1----:R-:W-:-:S03]  /*19d00*/  IMAD.U32 R28, RZ, RZ, UR4 ;  /* 0x00000004ff1c7e24 */ /* 0x002fc6000f8e00ff */
[----:B------:R-:W-:-:S04]  /*19d10*/  IADD3 R6, PT, PT, R31, -0x2, RZ ;  /* 0xfffffffe1f067810 */ /* 0x000fc80007ffe0ff */
[----:B------:R-:W-:-:S13]  /*19d20*/  ISETP.GE.U32.AND P0, PT, R6, 0x7, PT ;  /* 0x000000070600780c */ /* 0x000fda0003f06070 */
[----:B------:R-:W-:Y:S05]  /*19d30*/  @!P0 BRA `(.L_x_377) ;  /* 0x0000001c00108947 */ /* 0x000fea0003800000 */
[----:B------:R-:W-:-:S07]  /*19d40*/  MOV R7, RZ ;  /* 0x000000ff00077202 */ /* 0x000fce0000000f00 */
.L_x_402:
        /* <DEDUP_REMOVED lines=31> */
.L_x_379:
        /* <DEDUP_REMOVED lines=16> */
.L_x_380:
[----:B------:R-:W-:Y:S05]  /*1a040*/  BSYNC.RECONVERGENT B0 ;  /* 0x0000000000007941 */ /* 0x000fea0003800200 */
.L_x_378:
        /* <DEDUP_REMOVED lines=39> */
.L_x_382:
        /* <DEDUP_REMOVED lines=17> */
.L_x_383:
[----:B------:R-:W-:Y:S05]  /*1a3d0*/  BSYNC.RECONVERGENT B0 ;  /* 0x0000000000007941 */ /* 0x000fea0003800200 */
.L_x_381:
        /* <DEDUP_REMOVED lines=38> */
.L_x_385:
        /* <DEDUP_REMOVED lines=16> */
.L_x_386:
[----:B------:R-:W-:Y:S05]  /*1a740*/  BSYNC.RECONVERGENT B0 ;  /* 0x0000000000007941 */ /* 0x000fea0003800200 */
.L_x_384:
        /* <DEDUP_REMOVED lines=38> */
.L_x_388:
[----:B------:R-:W-:Y:S01]  /*1a9b0*/  MOV R34, R48 ;  /* 0x0000003000227202 */ /* 0x000fe20000000f00 */
[----:B------:R-:W-:Y:S01]  /*1a9c0*/  IMAD.MOV.U32 R31, RZ, RZ, R49 ;  /* 0x000000ffff1f7224 */ /* 0x000fe200078e0031 */
[----:B------:R-:W-:Y:S02]  /*1a9d0*/  MOV R26, R32 ;  /* 0x00000020001a7202 */ /* 0x000fe40000000f00 */
[----:B------:R-:W-:Y:S02]  /*1a9e0*/  MOV R27, R33 ;  /* 0x00000021001b7202 */ /* 0x000fe40000000f00 */
[----:B------:R-:W-:-:S07]  /*1a9f0*/  MOV R24, 0x1aa10 ;  /* 0x0001aa1000187802 */ /* 0x000fce0000000f00 */
[----:B-----5:R-:W-:Y:S05]  /*1aa00*/  CALL.REL.NOINC `($__internal_1_$__cuda_sm20_div_u64) ;  /* 0x0000003000b47944 */ /* 0x020fea0003c00000 */
[----:B------:R-:W-:Y:S02]  /*1aa10*/  IADD3 R29, P0, PT, RZ, -R22, RZ ;  /* 0x80000016ff1d7210 */ /* 0x000fe40007f1e0ff */
[----:B------:R-:W-:Y:S02]  /*1aa20*/  MOV R24, R48 ;  /* 0x0000003000187202 */ /* 0x000fe40000000f00 */
[----:B------:R-:W-:Y:S01]  /*1aa30*/  MOV R25, R49 ;  /* 0x0000003100197202 */ /* 0x000fe20000000f00 */
[--C-:B------:R-:W-:Y:S01]  /*1aa40*/  IMAD.X R27, RZ, RZ, ~R23.reuse, P0 ;  /* 0x000000ffff1b7224 */ /* 0x100fe200000e0e17 */
[----:B------:R-:W-:Y:S01]  /*1aa50*/  MOV R48, R22 ;  /* 0x0000001600307202 */ /* 0x000fe20000000f00 */
[----:B------:R-:W-:Y:S02]  /*1aa60*/  IMAD.MOV.U32 R49, RZ, RZ, R23 ;  /* 0x000000ffff317224 */ /* 0x000fe400078e0017 */
[----:B------:R-:W-:Y:S02]  /*1aa70*/  IMAD R27, R27, R32, RZ ;  /* 0x000000201b1b7224 */ /* 0x000fe400078e02ff */
[----:B------:R-:W-:-:S04]  /*1aa80*/  IMAD.WIDE.U32 R24, R32, R29, R24 ;  /* 0x0000001d20187225 */ /* 0x000fc800078e0018 */
[----:B------:R-:W-:Y:S02]  /*1aa90*/  IMAD R27, R33, R29, R27 ;  /* 0x0000001d211b7224 */ /* 0x000fe400078e021b */
[----:B------:R-:W-:-:S03]  /*1aaa0*/  IMAD.MOV.U32 R29, RZ, RZ, R24 ;  /* 0x000000ffff1d7224 */ /* 0x000fc600078e0018 */
[----:B------:R-:W-:-:S07]  /*1aab0*/  IADD3 R27, PT, PT, R25, R27, RZ ;  /* 0x0000001b191b7210 */ /* 0x000fce0007ffe0ff */
.L_x_389:
[----:B------:R-:W-:Y:S05]  /*1aac0*/  BSYNC.RECONVERGENT B0 ;  /* 0x0000000000007941 */ /* 0x000fea0003800200 */
.L_x_387:
[----:B------:R-:W-:Y:S01]  /*1aad0*/  IADD3 R25, PT, PT, R28, -0x5, RZ ;  /* 0xfffffffb1c197810 */ /* 0x000fe20007ffe0ff */
        /* <DEDUP_REMOVED lines=14> */
[----:B------:R-:W-:Y:S01]  /*1abc0*/  IADD3 R27, PT, PT, RZ, -R32, RZ ;  /* 0x80000020ff1b7210 */ /* 0x000fe20007ffe0ff */
[----:B------:R-:W-:Y:S01]  /*1abd0*/  HFMA2 R49, -RZ, RZ, 0, 0 ;  /* 0x00000000ff317431 */ /* 0x000fe200000001ff */
[----:B------:R-:W-:-:S05]  /*1abe0*/  ISETP.NE.U32.AND P2, PT, R32, RZ, PT ;  /* 0x000000ff2000720c */ /* 0x000fca0003f45070 */
[----:B0-----:R-:W0:Y:S02]  /*1abf0*/  MUFU.RCP R8, R8 ;  /* 0x0000000800087308 */ /* 0x001e240000001000 */
[----:B0-----:R-:W-:-:S06]  /*1ac00*/  IADD3 R22, PT, PT, R8, 0xffffffe, RZ ;  /* 0x0ffffffe08167810 */ /* 0x001fcc0007ffe0ff */
        /* <DEDUP_REMOVED lines=8> */
[----:B------:R-:W-:Y:S01]  /*1ac90*/  @P0 IADD3 R27, PT, PT, -R32, R27, RZ ;  /* 0x0000001b201b0210 */ /* 0x000fe20007ffe1ff */
[----:B------:R-:W-:-:S03]  /*1aca0*/  @P0 VIADD R23, R23, 0x1 ;  /* 0x0000000117170836 */ /* 0x000fc60000000000 */
[----:B------:R-:W-:Y:S01]  /*1acb0*/  ISETP.GE.U32.AND P1, PT, R27, R32, PT ;  /* 0x000000201b00720c */ /* 0x000fe20003f26070 */
[----:B------:R-:W-:-:S12]  /*1acc0*/  IMAD.MOV.U32 R27, RZ, RZ, RZ ;  /* 0x000000ffff1b7224 */ /* 0x000fd800078e00ff */
[----:B------:R-:W-:Y:S02]  /*1acd0*/  @P1 IADD3 R23, PT, PT, R23, 0x1, RZ ;  /* 0x0000000117171810 */ /* 0x000fe40007ffe0ff */
[----:B------:R-:W-:-:S04]  /*1ace0*/  @!P2 LOP3.LUT R23, RZ, R32, RZ, 0x33, !PT ;  /* 0x00000020ff17a212 */ /* 0x000fc800078e33ff */
[----:B------:R-:W-:-:S05]  /*1acf0*/  IADD3 R29, PT, PT, -R23, RZ, RZ ;  /* 0x000000ff171d7210 */ /* 0x000fca0007ffe1ff */
[----:B------:R-:W-:Y:S01]  /*1ad00*/  IMAD R26, R32, R29, R48 ;  /* 0x0000001d201a7224 */ /* 0x000fe200078e0230 */
[----:B------:R-:W-:Y:S01]  /*1ad10*/  MOV R48, R23 ;  /* 0x0000001700307202 */ /* 0x000fe20000000f00 */
[----:B------:R-:W-:Y:S06]  /*1ad20*/  BRA `(.L_x_392) ;  /* 0x0000000000407947 */ /* 0x000fec0003800000 */
.L_x_391:
        /* <DEDUP_REMOVED lines=10> */
[----:B------:R-:W-:Y:S02]  /*1add0*/  IADD3.X R29, PT, PT, RZ, ~R23, RZ, P0, !PT ;  /* 0x80000017ff1d7210 */ /* 0x000fe400007fe4ff */
[----:B------:R-:W-:Y:S01]  /*1ade0*/  MOV R48, R22 ;  /* 0x0000001600307202 */ /* 0x000fe20000000f00 */
[----:B------:R-:W-:-:S04]  /*1adf0*/  IMAD.WIDE.U32 R26, R32, R31, R26 ;  /* 0x0000001f201a7225 */ /* 0x000fc800078e001a */
[----:B------:R-:W-:-:S04]  /*1ae00*/  IMAD R29, R29, R32, RZ ;  /* 0x000000201d1d7224 */ /* 0x000fc800078e02ff */
[----:B------:R-:W-:-:S05]  /*1ae10*/  IMAD R29, R33, R31, R29 ;  /* 0x0000001f211d7224 */ /* 0x000fca00078e021d */
[----:B------:R-:W-:-:S07]  /*1ae20*/  IADD3 R27, PT, PT, R27, R29, RZ ;  /* 0x0000001d1b1b7210 */ /* 0x000fce0007ffe0ff */
.L_x_392:
[----:B------:R-:W-:Y:S05]  /*1ae30*/  BSYNC.RECONVERGENT B0 ;  /* 0x0000000000007941 */ /* 0x000fea0003800200 */
.L_x_390:
        /* <DEDUP_REMOVED lines=31> */
[----:B------:R-:W-:-:S13]  /*1b030*/  ISETP.GE.U32.AND P1, PT, R25, R32, PT ;  /* 0x000000201900720c */ /* 0x000fda0003f26070 */
[----:B------:R-:W-:Y:S02]  /*1b040*/  @P1 IADD3 R23, PT, PT, R23, 0x1, RZ ;  /* 0x0000000117171810 */ /* 0x000fe40007ffe0ff */
[----:B------:R-:W-:-:S04]  /*1b050*/  @!P2 LOP3.LUT R23, RZ, R32, RZ, 0x33, !PT ;  /* 0x00000020ff17a212 */ /* 0x000fc800078e33ff */
[----:B------:R-:W-:-:S05]  /*1b060*/  IADD3 R29, PT, PT, -R23, RZ, RZ ;  /* 0x000000ff171d7210 */ /* 0x000fca0007ffe1ff */
[----:B------:R-:W-:Y:S01]  /*1b070*/  IMAD R29, R32, R29, R48 ;  /* 0x0000001d201d7224 */ /* 0x000fe200078e0230 */
[----:B------:R-:W-:Y:S01]  /*1b080*/  MOV R48, R23 ;  /* 0x0000001700307202 */ /* 0x000fe20000000f00 */
[----:B------:R-:W-:Y:S06]  /*1b090*/  BRA `(.L_x_395) ;  /* 0x0000000000447947 */ /* 0x000fec0003800000 */
.L_x_394:
        /* <DEDUP_REMOVED lines=15> */
[----:B------:R-:W-:-:S04]  /*1b190*/  MOV R29, R24 ;  /* 0x00000018001d7202 */ /* 0x000fc80000000f00 */
[----:B------:R-:W-:-:S07]  /*1b1a0*/  IADD3 R27, PT, PT, R25, R27, RZ ;  /* 0x0000001b191b7210 */ /* 0x000fce0007ffe0ff */
.L_x_395:
[----:B------:R-:W-:Y:S05]  /*1b1b0*/  BSYNC.RECONVERGENT B0 ;  /* 0x0000000000007941 */ /* 0x000fea0003800200 */
.L_x_393:
        /* <DEDUP_REMOVED lines=30> */
[----:B------:R-:W-:Y:S02]  /*1b3a0*/  ISETP.GE.U32.AND P1, PT, R27, R32, PT ;  /* 0x000000201b00720c */ /* 0x000fe40003f26070 */
[----:B------:R-:W-:-:S11]  /*1b3b0*/  MOV R27, RZ ;  /* 0x000000ff001b7202 */ /* 0x000fd60000000f00 */
[----:B------:R-:W-:Y:S02]  /*1b3c0*/  @P1 IADD3 R23, PT, PT, R23, 0x1, RZ ;  /* 0x0000000117171810 */ /* 0x000fe40007ffe0ff */
[----:B------:R-:W-:-:S05]  /*1b3d0*/  @!P2 LOP3.LUT R23, RZ, R32, RZ, 0x33, !PT ;  /* 0x00000020ff17a212 */ /* 0x000fca00078e33ff */
[----:B------:R-:W-:-:S04]  /*1b3e0*/  IMAD.MOV R29, RZ, RZ, -R23 ;  /* 0x000000ffff1d7224 */ /* 0x000fc800078e0a17 */
[----:B------:R-:W-:Y:S01]  /*1b3f0*/  IMAD R26, R32, R29, R48 ;  /* 0x0000001d201a7224 */ /* 0x000fe200078e0230 */
[----:B------:R-:W-:Y:S01]  /*1b400*/  MOV R48, R23 ;  /* 0x0000001700307202 */ /* 0x000fe20000000f00 */
[----:B------:R-:W-:Y:S06]  /*1b410*/  BRA `(.L_x_398) ;  /* 0x0000000000407947 */ /* 0x000fec0003800000 */
.L_x_397:
[----:B------:R-:W-:Y:S01]  /*1b420*/  MOV R34, R48 ;  /* 0x0000003000227202 */ /* 0x000fe20000000f00 */
[----:B------:R-:W-:Y:S01]  /*1b430*/  IMAD.MOV.U32 R26, RZ, RZ, R32 ;  /* 0x000000ffff1a7224 */ /* 0x000fe200078e0020 */
[----:B------:R-:W-:Y:S02]  /*1b440*/  MOV R31, R49 ;  /* 0x00000031001f7202 */ /* 0x000fe40000000f00 */
        /* <DEDUP_REMOVED lines=11> */
[----:B------:R-:W-:-:S05]  /*1b500*/  IMAD R29, R33, R31, R29 ;  /* 0x0000001f211d7224 */ /* 0x000fca00078e021d */
[----:B------:R-:W-:-:S07]  /*1b510*/  IADD3 R27, PT, PT, R27, R29, RZ ;  /* 0x0000001d1b1b7210 */ /* 0x000fce0007ffe0ff */
.L_x_398:
[----:B------:R-:W-:Y:S05]  /*1b520*/  BSYNC.RECONVERGENT B0 ;  /* 0x0000000000007941 */ /* 0x000fea0003800200 */
.L_x_396:
        /* <DEDUP_REMOVED lines=24> */
[----:B------:R-:W-:Y:S02]  /*1b6b0*/  HFMA2 R25, -RZ, RZ, 0, 0 ;  /* 0x00000000ff197431 */ /* 0x000fe400000001ff */
[----:B------:R-:W-:-:S05]  /*1b6c0*/  IMAD.HI.U32 R30, R23, R48, RZ ;  /* 0x00000030171e7227 */ /* 0x000fca00078e00ff */
[----:B------:R-:W-:-:S05]  /*1b6d0*/  IADD3 R23, PT, PT, -R30, RZ, RZ ;  /* 0x000000ff1e177210 */ /* 0x000fca0007ffe1ff */
[----:B------:R-:W-:-:S05]  /*1b6e0*/  IMAD R23, R32, R23, R48 ;  /* 0x0000001720177224 */ /* 0x000fca00078e0230 */
[----:B------:R-:W-:-:S13]  /*1b6f0*/  ISETP.GE.U32.AND P0, PT, R23, R32, PT ;  /* 0x000000201700720c */ /* 0x000fda0003f06070 */
[----:B------:R-:W-:Y:S01]  /*1b700*/  @P0 IMAD.IADD R23, R23, 0x1, -R32 ;  /* 0x0000000117170824 */ /* 0x000fe200078e0a20 */
[----:B------:R-:W-:-:S04]  /*1b710*/  @P0 IADD3 R30, PT, PT, R30, 0x1, RZ ;  /* 0x000000011e1e0810 */ /* 0x000fc80007ffe0ff */
[----:B------:R-:W-:-:S13]  /*1b720*/  ISETP.GE.U32.AND P1, PT, R23, R32, PT ;  /* 0x000000201700720c */ /* 0x000fda0003f26070 */
[----:B------:R-:W-:Y:S02]  /*1b730*/  @P1 IADD3 R30, PT, PT, R30, 0x1, RZ ;  /* 0x000000011e1e1810 */ /* 0x000fe40007ffe0ff */
[----:B------:R-:W-:-:S05]  /*1b740*/  @!P2 LOP3.LUT R30, RZ, R32, RZ, 0x33, !PT ;  /* 0x00000020ff1ea212 */ /* 0x000fca00078e33ff */
[----:B------:R-:W-:-:S04]  /*1b750*/  IMAD.MOV R23, RZ, RZ, -R30 ;  /* 0x000000ffff177224 */ /* 0x000fc800078e0a1e */
[----:B------:R-:W-:Y:S01]  /*1b760*/  IMAD R24, R32, R23, R48 ;  /* 0x0000001720187224 */ /* 0x000fe200078e0230 */
[----:B------:R-:W-:Y:S06]  /*1b770*/  BRA `(.L_x_401) ;  /* 0x0000000000407947 */ /* 0x000fec0003800000 */
.L_x_400:
        /* <DEDUP_REMOVED lines=9> */
[----:B------:R-:W-:Y:S02]  /*1b810*/  IADD3.X R27, PT, PT, RZ, ~R23, RZ, P0, !PT ;  /* 0x80000017ff1b7210 */ /* 0x000fe400007fe4ff */
[----:B------:R-:W-:Y:S01]  /*1b820*/  MOV R30, R22 ;  /* 0x00000016001e7202 */ /* 0x000fe20000000f00 */
[----:B------:R-:W-:-:S04]  /*1b830*/  IMAD.WIDE.U32 R24, R32, R29, R24 ;  /* 0x0000001d20187225 */ /* 0x000fc800078e0018 */
[----:B------:R-:W-:-:S04]  /*1b840*/  IMAD R27, R27, R32, RZ ;  /* 0x000000201b1b7224 */ /* 0x000fc800078e02ff */
[----:B------:R-:W-:Y:S02]  /*1b850*/  IMAD R27, R33, R29, R27 ;  /* 0x0000001d211b7224 */ /* 0x000fe400078e021b */
[----:B------:R-:W-:-:S03]  /*1b860*/  IMAD.MOV.U32 R29, RZ, RZ, R23 ;  /* 0x000000ffff1d7224 */ /* 0x000fc600078e0017 */
[----:B------:R-:W-:-:S07]  /*1b870*/  IADD3 R25, PT, PT, R25, R27, RZ ;  /* 0x0000001b19197210 */ /* 0x000fce0007ffe0ff */
.L_x_401:
[----:B------:R-:W-:Y:S05]  /*1b880*/  BSYNC.RECONVERGENT B0 ;  /* 0x0000000000007941 */ /* 0x000fea0003800200 */
.L_x_399:
[----:B------:R-:W0:Y:S01]  /*1b890*/  LDCU UR4, c[0x0][0x6b8] ;  /* 0x0000d700ff0477ac */ /* 0x000e220008000800 */
[----:B------:R-:W1:Y:S01]  /*1b8a0*/  LDC.64 R22, c[0x0][R8+0x450] ;  /* 0x0001140008167b82 */ /* 0x000e620000000a00 */
[----:B------:R-:W-:Y:S01]  /*1b8b0*/  VIADD R7, R7, 0x8 ;  /* 0x0000000807077836 */ /* 0x000fe20000000000 */
[----:B------:R-:W-:Y:S02]  /*1b8c0*/  MOV R27, R6 ;  /* 0x00000006001b7202 */ /* 0x000fe40000000f00 */
[----:B0-----:R-:W-:-:S04]  /*1b8d0*/  MOV R31, UR4 ;  /* 0x00000004001f7c02 */ /* 0x001fc80008000f00 */
[----:B------:R-:W-:Y:S01]  /*1b8e0*/  IADD3 R26, PT, PT, R31, -0x1, RZ ;  /* 0xffffffff1f1a7810 */ /* 0x000fe20007ffe0ff */
[----:B-1----:R-:W-:-:S03]  /*1b8f0*/  IMAD R23, R23, R24, RZ ;  /* 0x0000001817177224 */ /* 0x002fc600078e02ff */
[----:B------:R-:W-:Y:S02]  /*1b900*/  LOP3.LUT R32, R26, 0xfffffff8, RZ, 0xc0, !PT ;  /* 0xfffffff81a207812 */ /* 0x000fe400078ec0ff */
[----:B------:R-:W-:Y:S01]  /*1b910*/  MOV R26, R50 ;  /* 0x00000032001a7202 */ /* 0x000fe20000000f00 */
[----:B------:R-:W-:Y:S01]  /*1b920*/  IMAD R23, R22, R25, R23 ;  /* 0x0000001916177224 */ /* 0x000fe200078e0217 */
[----:B------:R-:W-:-:S03]  /*1b930*/  ISETP.NE.AND P0, PT, R7, R32, PT ;  /* 0x000000200700720c */ /* 0x000fc60003f05270 */
[----:B------:R-:W-:-:S04]  /*1b940*/  IMAD.WIDE.U32 R26, R22, R24, R26 ;  /* 0x00000018161a7225 */ /* 0x000fc800078e001a */
[----:B------:R-:W-:Y:S01]  /*1b950*/  IMAD.MOV.U32 R25, RZ, RZ, R26 ;  /* 0x000000ffff197224 */ /* 0x000fe200078e001a */
[----:B------:R-:W-:-:S05]  /*1b960*/  IADD3 R8, PT, PT, R27, R23, RZ ;  /* 0x000000171b087210 */ /* 0x000fca0007ffe0ff */
[----:B------:R-:W-:Y:S05]  /*1b970*/  @P0 BRA `(.L_x_402) ;  /* 0xffffffe000f40947 */ /* 0x000fea000383ffff */
.L_x_377:
[----:B------:R-:W-:-:S04]  /*1b980*/  IADD3 R6, PT, PT, R31, -0x1, RZ ;  /* 0xffffffff1f067810 */ /* 0x000fc80007ffe0ff */
[----:B------:R-:W-:-:S13]  /*1b990*/  LOP3.LUT P0, R7, R6, 0x7, RZ, 0xc0, !PT ;  /* 0x0000000706077812 */ /* 0x000fda000780c0ff */
[----:B------:R-:W-:Y:S05]  /*1b9a0*/  @!P0 BRA `(.L_x_403) ;  /* 0x0000001800408947 */ /* 0x000fea0003800000 */
[----:B------:R-:W-:-:S05]  /*1b9b0*/  VIADD R7, R7, 0xffffffff ;  /* 0xffffffff07077836 */ /* 0x000fca0000000000 */
        /* <DEDUP_REMOVED lines=19> */
[----:B------:R-:W-:Y:S01]  /*1baf0*/  IMAD.HI.U32 R23, R23, R27, R22 ;  /* 0x0000001b17177227 */ /* 0x000fe200078e0016 */
[----:B------:R-:W-:-:S05]  /*1bb00*/  MOV R27, RZ ;  /* 0x000000ff001b7202 */ /* 0x000fca0000000f00 */
        /* <DEDUP_REMOVED lines=12> */
.L_x_406:
        /* <DEDUP_REMOVED lines=16> */
.L_x_407:
[----:B------:R-:W-:Y:S05]  /*1bcd0*/  BSYNC.RECONVERGENT B0 ;  /* 0x0000000000007941 */ /* 0x000fea0003800200 */
.L_x_405:
        /* <DEDUP_REMOVED lines=39> */
.L_x_409:
[----:B------:R-:W-:Y:S01]  /*1bf50*/  MOV R34, R48 ;  /* 0x0000003000227202 */ /* 0x000fe20000000f00 */
[----:B------:R-:W-:Y:S01]  /*1bf60*/  IMAD.MOV.U32 R26, RZ, RZ, R32 ;  /* 0x000000ffff1a7224 */ /* 0x000fe200078e0020 */
[----:B------:R-:W-:Y:S02]  /*1bf70*/  MOV R31, R49 ;  /* 0x00000031001f7202 */ /* 0x000fe40000000f00 */
[----:B------:R-:W-:Y:S02]  /*1bf80*/  MOV R27, R33 ;  /* 0x00000021001b7202 */ /* 0x000fe40000000f00 */
[----:B------:R-:W-:-:S07]  /*1bf90*/  MOV R24, 0x1bfb0 ;  /* 0x0001bfb000187802 */ /* 0x000fce0000000f00 */
[----:B-----5:R-:W-:Y:S05]  /*1bfa0*/  CALL.REL.NOINC `($__internal_1_$__cuda_sm20_div_u64) ;  /* 0x0000001c004c7944 */ /* 0x020fea0003c00000 */
[-C--:B------:R-:W-:Y:S01]  /*1bfb0*/  IADD3 R27, P0, PT, RZ, -R22.reuse, RZ ;  /* 0x80000016ff1b7210 */ /* 0x080fe20007f1e0ff */
[----:B------:R-:W-:Y:S01]  /*1bfc0*/  IMAD.MOV.U32 R24, RZ, RZ, R48 ;  /* 0x000000ffff187224 */ /* 0x000fe200078e0030 */
[----:B------:R-:W-:Y:S02]  /*1bfd0*/  MOV R25, R49 ;  /* 0x0000003100197202 */ /* 0x000fe40000000f00 */
[----:B------:R-:W-:Y:S02]  /*1bfe0*/  IADD3.X R7, PT, PT, RZ, ~R23, RZ, P0, !PT ;  /* 0x80000017ff077210 */ /* 0x000fe400007fe4ff */
[----:B------:R-:W-:Y:S01]  /*1bff0*/  MOV R48, R22 ;  /* 0x0000001600307202 */ /* 0x000fe20000000f00 */
[----:B------:R-:W-:Y:S01]  /*1c000*/  IMAD.WIDE.U32 R24, R32, R27, R24 ;  /* 0x0000001b20187225 */ /* 0x000fe200078e0018 */
[----:B------:R-:W-:-:S03]  /*1c010*/  MOV R49, R23 ;  /* 0x0000001700317202 */ /* 0x000fc60000000f00 */
[----:B------:R-:W-:-:S04]  /*1c020*/  IMAD R7, R7, R32, RZ ;  /* 0x0000002007077224 */ /* 0x000fc800078e02ff */
[----:B------:R-:W-:Y:S01]  /*1c030*/  IMAD R7, R33, R27, R7 ;  /* 0x0000001b21077224 */ /* 0x000fe200078e0207 */
[----:B------:R-:W-:-:S03]  /*1c040*/  MOV R27, R24 ;  /* 0x00000018001b7202 */ /* 0x000fc60000000f00 */
[----:B------:R-:W-:-:S07]  /*1c050*/  IMAD.IADD R25, R25, 0x1, R7 ;  /* 0x0000000119197824 */ /* 0x000fce00078e0207 */
.L_x_410:
[----:B------:R-:W-:Y:S05]  /*1c060*/  BSYNC.RECONVERGENT B0 ;  /* 0x0000000000007941 */ /* 0x000fea0003800200 */
.L_x_408:
        /* <DEDUP_REMOVED lines=28> */
[----:B------:R-:W-:Y:S02]  /*1c230*/  @P0 IADD3 R27, PT, PT, -R32, R27, RZ ;  /* 0x0000001b201b0210 */ /* 0x000fe40007ffe1ff */
[----:B------:R-:W-:Y:S02]  /*1c240*/  @P0 IADD3 R23, PT, PT, R23, 0x1, RZ ;  /* 0x0000000117170810 */ /* 0x000fe40007ffe0ff */
[----:B------:R-:W-:Y:S02]  /*1c250*/  ISETP.GE.U32.AND P1, PT, R27, R32, PT ;  /* 0x000000201b00720c */ /* 0x000fe40003f26070 */
[----:B------:R-:W-:-:S11]  /*1c260*/  MOV R27, RZ ;  /* 0x000000ff001b7202 */ /* 0x000fd60000000f00 */
[----:B------:R-:W-:Y:S01]  /*1c270*/  @P1 VIADD R23, R23, 0x1 ;  /* 0x0000000117171836 */ /* 0x000fe20000000000 */
[----:B------:R-:W-:-:S04]  /*1c280*/  @!P2 LOP3.LUT R23, RZ, R32, RZ, 0x33, !PT ;  /* 0x00000020ff17a212 */ /* 0x000fc800078e33ff */
[----:B------:R-:W-:-:S05]  /*1c290*/  IADD3 R29, PT, PT, -R23, RZ, RZ ;  /* 0x000000ff171d7210 */ /* 0x000fca0007ffe1ff */
[----:B------:R-:W-:Y:S02]  /*1c2a0*/  IMAD R26, R32, R29, R48 ;  /* 0x0000001d201a7224 */ /* 0x000fe400078e0230 */
[----:B------:R-:W-:Y:S01]  /*1c2b0*/  IMAD.MOV.U32 R48, RZ, RZ, R23 ;  /* 0x000000ffff307224 */ /* 0x000fe200078e0017 */
[----:B------:R-:W-:Y:S06]  /*1c2c0*/  BRA `(.L_x_413) ;  /* 0x0000000000407947 */ /* 0x000fec0003800000 */
.L_x_412:
        /* <DEDUP_REMOVED lines=9> */
[----:B------:R-:W-:Y:S01]  /*1c360*/  IMAD.X R29, RZ, RZ, ~R23, P0 ;  /* 0x000000ffff1d7224 */ /* 0x000fe200000e0e17 */
[----:B------:R-:W-:Y:S02]  /*1c370*/  MOV R48, R22 ;  /* 0x0000001600307202 */ /* 0x000fe40000000f00 */
[----:B------:R-:W-:Y:S01]  /*1c380*/  MOV R49, R23 ;  /* 0x0000001700317202 */ /* 0x000fe20000000f00 */
[----:B------:R-:W-:Y:S02]  /*1c390*/  IMAD R29, R29, R32, RZ ;  /* 0x000000201d1d7224 */ /* 0x000fe400078e02ff */
[----:B------:R-:W-:-:S04]  /*1c3a0*/  IMAD.WIDE.U32 R26, R32, R31, R26 ;  /* 0x0000001f201a7225 */ /* 0x000fc800078e001a */
[----:B------:R-:W-:-:S04]  /*1c3b0*/  IMAD R29, R33, R31, R29 ;  /* 0x0000001f211d7224 */ /* 0x000fc800078e021d */
[----:B------:R-:W-:-:S07]  /*1c3c0*/  IMAD.IADD R27, R27, 0x1, R29 ;  /* 0x000000011b1b7824 */ /* 0x000fce00078e021d */
.L_x_413:
[----:B------:R-:W-:Y:S05]  /*1c3d0*/  BSYNC.RECONVERGENT B0 ;  /* 0x0000000000007941 */ /* 0x000fea0003800200 */
.L_x_411:
        /* <DEDUP_REMOVED lines=15> */
[----:B------:R-:W-:Y:S02]  /*1c4d0*/  IADD3 R25, PT, PT, RZ, -R32, RZ ;  /* 0x80000020ff197210 */ /* 0x000fe40007ffe0ff */
[----:B------:R-:W-:Y:S02]  /*1c4e0*/  ISETP.NE.U32.AND P2, PT, R32, RZ, PT ;  /* 0x000000ff2000720c */ /* 0x000fe40003f45070 */
[----:B------:R-:W-:-:S03]  /*1c4f0*/  MOV R29, RZ ;  /* 0x000000ff001d7202 */ /* 0x000fc60000000f00 */
[----:B0-----:R-:W0:Y:S02]  /*1c500*/  MUFU.RCP R24, R24 ;  /* 0x0000001800187308 */ /* 0x001e240000001000 */
[----:B0-----:R-:W-:-:S06]  /*1c510*/  VIADD R22, R24, 0xffffffe ;  /* 0x0ffffffe18167836 */ /* 0x001fcc0000000000 */
        /* <DEDUP_REMOVED lines=9> */
[----:B------:R-:W-:Y:S02]  /*1c5b0*/  @P0 IADD3 R23, PT, PT, -R32, R23, RZ ;  /* 0x0000001720170210 */ /* 0x000fe40007ffe1ff */
[----:B------:R-:W-:Y:S02]  /*1c5c0*/  @P0 IADD3 R30, PT, PT, R30, 0x1, RZ ;  /* 0x000000011e1e0810 */ /* 0x000fe40007ffe0ff */
[----:B------:R-:W-:-:S13]  /*1c5d0*/  ISETP.GE.U32.AND P1, PT, R23, R32, PT ;  /* 0x000000201700720c */ /* 0x000fda0003f26070 */
[----:B------:R-:W-:Y:S01]  /*1c5e0*/  @P1 VIADD R30, R30, 0x1 ;  /* 0x000000011e1e1836 */ /* 0x000fe20000000000 */
[----:B------:R-:W-:-:S04]  /*1c5f0*/  @!P2 LOP3.LUT R30, RZ, R32, RZ, 0x33, !PT ;  /* 0x00000020ff1ea212 */ /* 0x000fc800078e33ff */
[----:B------:R-:W-:-:S05]  /*1c600*/  IADD3 R23, PT, PT, -R30, RZ, RZ ;  /* 0x000000ff1e177210 */ /* 0x000fca0007ffe1ff */
[----:B------:R-:W-:Y:S01]  /*1c610*/  IMAD R24, R32, R23, R48 ;  /* 0x0000001720187224 */ /* 0x000fe200078e0230 */
[----:B------:R-:W-:Y:S06]  /*1c620*/  BRA `(.L_x_416) ;  /* 0x0000000000407947 */ /* 0x000fec0003800000 */
.L_x_415:
        /* <DEDUP_REMOVED lines=13> */
[----:B------:R-:W-:Y:S01]  /*1c700*/  IMAD R27, R33, R29, R27 ;  /* 0x0000001d211b7224 */ /* 0x000fe200078e021b */
[----:B------:R-:W-:-:S03]  /*1c710*/  MOV R29, R23 ;  /* 0x00000017001d7202 */ /* 0x000fc60000000f00 */
[----:B------:R-:W-:-:S07]  /*1c720*/  IMAD.IADD R25, R25, 0x1, R27 ;  /* 0x0000000119197824 */ /* 0x000fce00078e021b */
.L_x_416:
[----:B------:R-:W-:Y:S05]  /*1c730*/  BSYNC.RECONVERGENT B0 ;  /* 0x0000000000007941 */ /* 0x000fea0003800200 */
.L_x_414:
[----:B------:R-:W0:Y:S01]  /*1c740*/  LDC.64 R22, c[0x0][R8+0x450] ;  /* 0x0001140008167b82 */ /* 0x000e220000000a00 */
[----:B------:R-:W-:Y:S01]  /*1c750*/  MOV R26, R50 ;  /* 0x00000032001a7202 */ /* 0x000fe20000000f00 */
[----:B------:R-:W-:Y:S02]  /*1c760*/  IMAD.MOV.U32 R27, RZ, RZ, R7 ;  /* 0x000000ffff1b7224 */ /* 0x000fe400078e0007 */
[-C--:B0-----:R-:W-:Y:S02]  /*1c770*/  IMAD R23, R23, R24.reuse, RZ ;  /* 0x0000001817177224 */ /* 0x081fe400078e02ff */
[----:B------:R-:W-:-:S04]  /*1c780*/  IMAD.WIDE.U32 R26, R22, R24, R26 ;  /* 0x00000018161a7225 */ /* 0x000fc800078e001a */
[----:B------:R-:W-:Y:S01]  /*1c790*/  IMAD R23, R22, R25, R23 ;  /* 0x0000001916177224 */ /* 0x000fe200078e0217 */
[----:B------:R-:W-:-:S04]  /*1c7a0*/  MOV R25, R26 ;  /* 0x0000001a00197202 */ /* 0x000fc80000000f00 */
[----:B------:R-:W-:-:S07]  /*1c7b0*/  IADD3 R8, PT, PT, R27, R23, RZ ;  /* 0x000000171b087210 */ /* 0x000fce0007ffe0ff */
.L_x_404:
        /* <DEDUP_REMOVED lines=34> */
[----:B------:R-:W-:Y:S06]  /*1c9e0*/  BRA `(.L_x_420) ;  /* 0x0000000000407947 */ /* 0x000fec0003800000 */
.L_x_419:
        /* <DEDUP_REMOVED lines=16> */
.L_x_420:
[----:B------:R-:W-:Y:S05]  /*1caf0*/  BSYNC.RECONVERGENT B0 ;  /* 0x0000000000007941 */ /* 0x000fea0003800200 */
.L_x_418:
[----:B------:R-:W-:Y:S01]  /*1cb00*/  VIADD R28, R28, 0xfffffffe ;  /* 0xfffffffe1c1c7836 */ /* 0x000fe20000000000 */
[----:B------:R-:W-:Y:S01]  /*1cb10*/  UMOV UR4, 0x1a0 ;  /* 0x000001a000047882 */ /* 0x000fe20000000000 */
[----:B------:R-:W0:Y:S01]  /*1cb20*/  LDC.64 R22, c[0x0][R7+0x450] ;  /* 0x0001140007167b82 */ /* 0x000e220000000a00 */
[----:B------:R-:W-:Y:S01]  /*1cb30*/  MOV R50, R25 ;  /* 0x0000001900327202 */ /* 0x000fe20000000f00 */
[----:B------:R-:W-:Y:S01]  /*1cb40*/  BSSY.RECONVERGENT B0, `(.L_x_421) ;  /* 0x0000032000007945 */ /* 0x000fe20003800200 */
[----:B------:R-:W-:Y:S02]  /*1cb50*/  LEA R6, R28, UR4, 0x3 ;  /* 0x000000041c067c11 */ /* 0x000fe4000f8e18ff */
[----:B------:R-:W-:-:S03]  /*1cb60*/  MOV R51, R8 ;  /* 0x0000000800337202 */ /* 0x000fc60000000f00 */
        /* <DEDUP_REMOVED lines=10> */
[----:B------:R-:W-:Y:S01]  /*1cc10*/  IMAD.MOV.U32 R29, RZ, RZ, RZ ;  /* 0x000000ffff1d7224 */ /* 0x000fe200078e00ff */
[----:B------:R-:W-:-:S05]  /*1cc20*/  ISETP.NE.U32.AND P2, PT, R32, RZ, PT ;  /* 0x000000ff2000720c */ /* 0x000fca0003f45070 */
[----:B0-----:R-:W0:Y:S02]  /*1cc30*/  MUFU.RCP R8, R8 ;  /* 0x0000000800087308 */ /* 0x001e240000001000 */
[----:B0-----:R-:W-:-:S06]  /*1cc40*/  IADD3 R22, PT, PT, R8, 0xffffffe, RZ ;  /* 0x0ffffffe08167810 */ /* 0x001fcc0007ffe0ff */
[----:B------:R0:W1:Y:S02]  /*1cc50*/  F2I.FTZ.U32.TRUNC.NTZ R23, R22 ;  /* 0x0000001600177305 */ /* 0x000064000021f000 */
[----:B0-----:R-:W-:Y:S02]  /*1cc60*/  IMAD.MOV.U32 R22, RZ, RZ, RZ ;  /* 0x000000ffff167224 */ /* 0x001fe400078e00ff */
[----:B-1----:R-:W-:-:S04]  /*1cc70*/  IMAD R25, R25, R23, RZ ;  /* 0x0000001719197224 */ /* 0x002fc800078e02ff */
[----:B------:R-:W-:-:S04]  /*1cc80*/  IMAD.HI.U32 R23, R23, R25, R22 ;  /* 0x0000001917177227 */ /* 0x000fc800078e0016 */
[----:B------:R-:W-:Y:S02]  /*1cc90*/  HFMA2 R25, -RZ, RZ, 0, 0 ;  /* 0x00000000ff197431 */ /* 0x000fe400000001ff */
        /* <DEDUP_REMOVED lines=12> */
.L_x_422:
        /* <DEDUP_REMOVED lines=8> */
[----:B------:R-:W-:Y:S02]  /*1cde0*/  MOV R24, R48 ;  /* 0x0000003000187202 */ /* 0x000fe40000000f00 */
[----:B------:R-:W-:Y:S01]  /*1cdf0*/  MOV R25, R49 ;  /* 0x0000003100197202 */ /* 0x000fe20000000f00 */
[----:B------:R-:W-:-:S04]  /*1ce00*/  IMAD.X R27, RZ, RZ, ~R23, P0 ;  /* 0x000000ffff1b7224 */ /* 0x000fc800000e0e17 */
[----:B------:R-:W-:Y:S02]  /*1ce10*/  IMAD R27, R27, R32, RZ ;  /* 0x000000201b1b7224 */ /* 0x000fe400078e02ff */
[----:B------:R-:W-:-:S04]  /*1ce20*/  IMAD.WIDE.U32 R24, R32, R29, R24 ;  /* 0x0000001d20187225 */ /* 0x000fc800078e0018 */
[----:B------:R-:W-:Y:S01]  /*1ce30*/  IMAD R27, R33, R29, R27 ;  /* 0x0000001d211b7224 */ /* 0x000fe200078e021b */
[----:B------:R-:W-:-:S04]  /*1ce40*/  MOV R29, R23 ;  /* 0x00000017001d7202 */ /* 0x000fc80000000f00 */
[----:B------:R-:W-:-:S07]  /*1ce50*/  IADD3 R25, PT, PT, R25, R27, RZ ;  /* 0x0000001b19197210 */ /* 0x000fce0007ffe0ff */
.L_x_423:
[----:B------:R-:W-:Y:S05]  /*1ce60*/  BSYNC.RECONVERGENT B0 ;  /* 0x0000000000007941 */ /* 0x000fea0003800200 */
.L_x_421:
[----:B------:R0:W1:Y:S02]  /*1ce70*/  LDC.64 R22, c[0x0][R6+0x450] ;  /* 0x0001140006167b82 */ /* 0x0000640000000a00 */
[----:B0-----:R-:W-:Y:S02]  /*1ce80*/  IMAD.MOV.U32 R6, RZ, RZ, R50 ;  /* 0x000000ffff067224 */ /* 0x001fe400078e0032 */
[-C--:B-1----:R-:W-:Y:S02]  /*1ce90*/  IMAD R8, R23, R24.reuse, RZ ;  /* 0x0000001817087224 */ /* 0x082fe400078e02ff */
[----:B------:R-:W-:-:S04]  /*1cea0*/  IMAD.WIDE.U32 R6, R22, R24, R6 ;  /* 0x0000001816067225 */ /* 0x000fc800078e0006 */
[----:B------:R-:W-:Y:S01]  /*1ceb0*/  IMAD R23, R22, R25, R8 ;  /* 0x0000001916177224 */ /* 0x000fe200078e0208 */
[----:B------:R-:W-:-:S04]  /*1cec0*/  MOV R25, R6 ;  /* 0x0000000600197202 */ /* 0x000fc80000000f00 */
[----:B------:R-:W-:-:S07]  /*1ced0*/  IADD3 R8, PT, PT, R7, R23, RZ ;  /* 0x0000001707087210 */ /* 0x000fce0007ffe0ff */
.L_x_417:
        /* <DEDUP_REMOVED lines=29> */
[----:B------:R-:W-:-:S12]  /*1d0b0*/  HFMA2 R27, -RZ, RZ, 0, 0 ;  /* 0x00000000ff1b7431 */ /* 0x000fd800000001ff */
[----:B------:R-:W-:Y:S02]  /*1d0c0*/  @P1 IADD3 R23, PT, PT, R23, 0x1, RZ ;  /* 0x0000000117171810 */ /* 0x000fe40007ffe0ff */
[----:B------:R-:W-:-:S04]  /*1d0d0*/  @!P2 LOP3.LUT R23, RZ, R32, RZ, 0x33, !PT ;  /* 0x00000020ff17a212 */ /* 0x000fc800078e33ff */
[----:B------:R-:W-:-:S05]  /*1d0e0*/  IADD3 R7, PT, PT, -R23, RZ, RZ ;  /* 0x000000ff17077210 */ /* 0x000fca0007ffe1ff */
[----:B------:R-:W-:Y:S01]  /*1d0f0*/  IMAD R26, R32, R7, R30 ;  /* 0x00000007201a7224 */ /* 0x000fe200078e021e */
[----:B------:R-:W-:Y:S01]  /*1d100*/  MOV R30, R23 ;  /* 0x00000017001e7202 */ /* 0x000fe20000000f00 */
[----:B------:R-:W-:Y:S06]  /*1d110*/  BRA `(.L_x_426) ;  /* 0x0000000000407947 */ /* 0x000fec0003800000 */
.L_x_425:
        /* <DEDUP_REMOVED lines=16> */
.L_x_426:
[----:B------:R-:W-:Y:S05]  /*1d220*/  BSYNC.RECONVERGENT B0 ;  /* 0x0000000000007941 */ /* 0x000fea0003800200 */
.L_x_424:
[----:B------:R-:W0:Y:S01]  /*1d230*/  LDC.64 R6, c[0x0][R6+0x450] ;  /* 0x0001140006067b82 */ /* 0x000e220000000a00 */
[----:B------:R-:W-:Y:S02]  /*1d240*/  MOV R22, R25 ;  /* 0x0000001900167202 */ /* 0x000fe40000000f00 */
[----:B------:R-:W-:Y:S01]  /*1d250*/  MOV R23, R8 ;  /* 0x0000000800177202 */ /* 0x000fe20000000f00 */
[-C--:B0-----:R-:W-:Y:S02]  /*1d260*/  IMAD R7, R7, R26.reuse, RZ ;  /* 0x0000001a07077224 */ /* 0x081fe400078e02ff */
[----:B------:R-:W-:-:S04]  /*1d270*/  IMAD.WIDE.U32 R22, R6, R26, R22 ;  /* 0x0000001a06167225 */ /* 0x000fc800078e0016 */
[----:B------:R-:W-:Y:S02]  /*1d280*/  IMAD R7, R6, R27, R7 ;  /* 0x0000001b06077224 */ /* 0x000fe400078e0207 */
[----:B------:R-:W-:-:S03]  /*1d290*/  IMAD.MOV.U32 R25, RZ, RZ, R22 ;  /* 0x000000ffff197224 */ /* 0x000fc600078e0016 */
[----:B------:R-:W-:-:S07]  /*1d2a0*/  IADD3 R8, PT, PT, R23, R7, RZ ;  /* 0x0000000717087210 */ /* 0x000fce0007ffe0ff */
.L_x_403:
[----:B------:R-:W0:Y:S01]  /*1d2b0*/  LDCU.64 UR4, c[0x0][0x5f0] ;  /* 0x0000be00ff0477ac */ /* 0x000e220008000a00 */
[----:B-----5:R-:W-:Y:S01]  /*1d2c0*/  SHF.L.U32 R22, R0, 0x10, RZ ;  /* 0x0000001000167819 */ /* 0x020fe200000006ff */
[----:B------:R-:W-:Y:S01]  /*1d2d0*/  IMAD.MOV.U32 R6, RZ, RZ, R25 ;  /* 0x000000ffff067224 */ /* 0x000fe200078e0019 */
[----:B------:R-:W-:Y:S01]  /*1d2e0*/  MOV R7, R8 ;  /* 0x0000000800077202 */ /* 0x000fe20000000f00 */
[----:B------:R-:W1:Y:S02]  /*1d2f0*/  LDCU.64 UR8, c[0x0][0x520] ;  /* 0x0000a400ff0877ac */ /* 0x000e640008000a00 */
[----:B------:R-:W-:Y:S01]  /*1d300*/  FMUL.FTZ R23, R5, R22 ;  /* 0x0000001605177220 */ /* 0x000fe20000410000 */
[----:B------:R-:W2:Y:S01]  /*1d310*/  LDCU.64 UR10, c[0x0][0x6c0] ;  /* 0x0000d800ff0a77ac */ /* 0x000ea20008000a00 */
[----:B------:R-:W3:Y:S02]  /*1d320*/  F2I.FTZ.U32.TRUNC.NTZ R5, R5 ;  /* 0x0000000500057305 */ /* 0x000ee4000021f000 */
[----:B------:R-:W-:Y:S01]  /*1d330*/  FMUL.FTZ R23, R38, R23 ;  /* 0x0000001726177220 */ /* 0x000fe20000410000 */
[----:B0-----:R-:W-:-:S02]  /*1d340*/  IMAD R29, R29, UR4, RZ ;  /* 0x000000041d1d7c24 */ /* 0x001fc4000f8e02ff */
[----:B------:R-:W-:-:S04]  /*1d350*/  IMAD.WIDE.U32 R6, R30, UR4, R6 ;  /* 0x000000041e067c25 */ /* 0x000fc8000f8e0006 */
[----:B------:R-:W-:Y:S01]  /*1d360*/  IMAD R25, R30, UR5, R29 ;  /* 0x000000051e197c24 */ /* 0x000fe2000f8e021d */
[C---:B-1----:R-:W-:Y:S02]  /*1d370*/  LEA R22, P0, R6.reuse, UR8, 0x1 ;  /* 0x0000000806167c11 */ /* 0x042fe4000f8008ff */
[C---:B--2---:R-:W-:Y:S02]  /*1d380*/  IADD3 R24, P1, PT, R6.reuse, UR10, RZ ;  /* 0x0000000a06187c10 */ /* 0x044fe4000ff3e0ff */
[----:B------:R-:W-:Y:S02]  /*1d390*/  IADD3 R25, PT, PT, R7, R25, RZ ;  /* 0x0000001907197210 */ /* 0x000fe40007ffe0ff */
[----:B------:R-:W-:Y:S02]  /*1d3a0*/  F2FP.BF16.F32.PACK_AB R7, RZ, R23 ;  /* 0x00000017ff07723e */ /* 0x000fe400000010ff */
[----:B------:R-:W-:Y:S02]  /*1d3b0*/  LEA.HI.X R23, R6, UR9, R25, 0x1, P0 ;  /* 0x0000000906177c11 */ /* 0x000fe400080f0c19 */
[----:B------:R-:W-:-:S03]  /*1d3c0*/  IADD3.X R25, PT, PT, R25, UR11, RZ, P1, !PT ;  /* 0x0000000b19197c10 */ /* 0x000fc60008ffe4ff */
[----:B------:R0:W-:Y:S04]  /*1d3d0*/  STG.E.U16 desc[UR6][R22.64], R7 ;  /* 0x0000000716007986 */ /* 0x0001e8000c101506 */
[----:B---3--:R0:W-:Y:S01]  /*1d3e0*/  STG.E.U8 desc[UR6][R24.64], R5 ;  /* 0x0000000518007986 */ /* 0x0081e2000c101106 */
[----:B------:R-:W-:Y:S05]  /*1d3f0*/  BRA `(.L_x_376) ;  /* 0x0000000400847947 */ /* 0x000fea0003800000 */
.L_x_216:
[----:B------:R-:W4:Y:S01]  /*1d400*/  LDC.64 R22, c[0x0][0x860] ;  /* 0x00021800ff167b82 */ /* 0x000f220000000a00 */
[-C--:B------:R-:W-:Y:S01]  /*1d410*/  IADD3 R33, P4, PT, R17, R45.reuse, RZ ;  /* 0x0000002d11217210 */ /* 0x080fe20007f9e0ff */
[----:B------:R-:W-:Y:S01]  /*1d420*/  BSSY.RECONVERGENT B0, `(.L_x_427) ;  /* 0x0000021000007945 */ /* 0x000fe20003800200 */
[-C--:B------:R-:W-:Y:S02]  /*1d430*/  IADD3 R31, P5, PT, R11, R45.reuse, RZ ;  /* 0x0000002d0b1f7210 */ /* 0x080fe40007fbe0ff */
[----:B------:R-:W-:Y:S01]  /*1d440*/  IADD3 R29, P6, PT, R10, R45, RZ ;  /* 0x0000002d0a1d7210 */ /* 0x000fe20007fde0ff */
[----:B------:R-:W-:Y:S01]  /*1d450*/  IMAD.X R34, RZ, RZ, R40, P4 ;  /* 0x000000ffff227224 */ /* 0x000fe200020e0628 */
[-C--:B------:R-:W-:Y:S02]  /*1d460*/  IADD3.X R30, PT, PT, RZ, R40.reuse, RZ, P5, !PT ;  /* 0x00000028ff1e7210 */ /* 0x080fe40002ffe4ff */
[----:B------:R-:W-:Y:S02]  /*1d470*/  IADD3.X R28, PT, PT, RZ, R40, RZ, P6, !PT ;  /* 0x00000028ff1c7210 */ /* 0x000fe400037fe4ff */
[----:B----4-:R-:W-:-:S02]  /*1d480*/  ISETP.GE.U32.AND P3, PT, R45, R22, PT ;  /* 0x000000162d00720c */ /* 0x010fc40003f66070 */
[-C--:B------:R-:W-:Y:S02]  /*1d490*/  ISETP.GE.U32.AND P0, PT, R33, R22.reuse, PT ;  /* 0x000000162100720c */ /* 0x080fe40003f06070 */
[-C--:B------:R-:W-:Y:S02]  /*1d4a0*/  ISETP.GE.U32.AND.EX P3, PT, R40, R23.reuse, PT, P3 ;  /* 0x000000172800720c */ /* 0x080fe40003f66130 */
[-C--:B------:R-:W-:Y:S02]  /*1d4b0*/  ISETP.GE.U32.AND P1, PT, R31, R22.reuse, PT ;  /* 0x000000161f00720c */ /* 0x080fe40003f26070 */
[----:B------:R-:W-:Y:S02]  /*1d4c0*/  ISETP.GE.U32.AND P2, PT, R29, R22, PT ;  /* 0x000000161d00720c */ /* 0x000fe40003f46070 */
[-C--:B------:R-:W-:Y:S02]  /*1d4d0*/  ISETP.GE.U32.AND.EX P0, PT, R34, R23.reuse, PT, P0 ;  /* 0x000000172200720c */ /* 0x080fe40003f06100 */
[----:B------:R-:W-:-:S02]  /*1d4e0*/  ISETP.GE.U32.AND.EX P1, PT, R30, R23, PT, P1 ;  /* 0x000000171e00720c */ /* 0x000fc40003f26110 */
[----:B------:R-:W-:-:S03]  /*1d4f0*/  ISETP.GE.U32.AND.EX P2, PT, R28, R23, PT, P2 ;  /* 0x000000171c00720c */ /* 0x000fc60003f46120 */
[----:B------:R-:W-:Y:S10]  /*1d500*/  @P3 BRA `(.L_x_428) ;  /* 0x0000000000483947 */ /* 0x000ff40003800000 */
[----:B------:R-:W0:Y:S01]  /*1d510*/  LDCU.64 UR4, c[0x0][0x5f0] ;  /* 0x0000be00ff0477ac */ /* 0x000e220008000a00 */
[----:B-----5:R-:W-:Y:S01]  /*1d520*/  IMAD.U32 R23, R4, 0x10000, RZ ;  /* 0x0001000004177824 */ /* 0x020fe200078e00ff */
[----:B------:R-:W4:Y:S01]  /*1d530*/  F2I.FTZ.U32.TRUNC.NTZ R35, R8 ;  /* 0x0000000800237305 */ /* 0x000f22000021f000 */
[----:B------:R-:W4:Y:S02]  /*1d540*/  LDCU.64 UR8, c[0x0][0x520] ;  /* 0x0000a400ff0877ac */ /* 0x000f240008000a00 */
[----:B------:R-:W-:Y:S01]  /*1d550*/  FMUL.FTZ R27, R8, R23 ;  /* 0x00000017081b7220 */ /* 0x000fe20000410000 */
[----:B------:R-:W4:Y:S03]  /*1d560*/  LDCU.64 UR10, c[0x0][0x6c0] ;  /* 0x0000d800ff0a77ac */ /* 0x000f260008000a00 */
[----:B------:R-:W-:-:S05]  /*1d570*/  FMUL.FTZ R27, R38, R27 ;  /* 0x0000001b261b7220 */ /* 0x000fca0000410000 */
[----:B------:R-:W-:Y:S01]  /*1d580*/  F2FP.BF16.F32.PACK_AB R32, RZ, R27 ;  /* 0x0000001bff20723e */ /* 0x000fe200000010ff */
[----:B0123--:R-:W-:Y:S02]  /*1d590*/  IMAD R24, R40, UR4, RZ ;  /* 0x0000000428187c24 */ /* 0x00ffe4000f8e02ff */
[----:B------:R-:W-:-:S04]  /*1d5a0*/  IMAD.WIDE.U32 R22, R45, UR4, RZ ;  /* 0x000000042d167c25 */ /* 0x000fc8000f8e00ff */
[----:B------:R-:W-:Y:S01]  /*1d5b0*/  IMAD R25, R45, UR5, R24 ;  /* 0x000000052d197c24 */ /* 0x000fe2000f8e0218 */
[C---:B----4-:R-:W-:Y:S02]  /*1d5c0*/  LEA R26, P3, R22.reuse, UR8, 0x1 ;  /* 0x00000008161a7c11 */ /* 0x050fe4000f8608ff */
[----:B------:R-:W-:Y:S02]  /*1d5d0*/  IADD3 R24, P4, PT, R22, UR10, RZ ;  /* 0x0000000a16187c10 */ /* 0x000fe4000ff9e0ff */
[----:B------:R-:W-:-:S04]  /*1d5e0*/  IADD3 R23, PT, PT, R23, R25, RZ ;  /* 0x0000001917177210 */ /* 0x000fc80007ffe0ff */
[----:B------:R-:W-:Y:S02]  /*1d5f0*/  LEA.HI.X R27, R22, UR9, R23, 0x1, P3 ;  /* 0x00000009161b7c11 */ /* 0x000fe400098f0c17 */
[----:B------:R-:W-:-:S03]  /*1d600*/  IADD3.X R25, PT, PT, R23, UR11, RZ, P4, !PT ;  /* 0x0000000b17197c10 */ /* 0x000fc6000a7fe4ff */
[----:B------:R4:W-:Y:S04]  /*1d610*/  STG.E.U16 desc[UR6][R26.64], R32 ;  /* 0x000000201a007986 */ /* 0x0009e8000c101506 */
[----:B------:R4:W-:Y:S02]  /*1d620*/  STG.E.U8 desc[UR6][R24.64], R35 ;  /* 0x0000002318007986 */ /* 0x0009e4000c101106 */
.L_x_428:
[----:B------:R-:W-:Y:S05]  /*1d630*/  BSYNC.RECONVERGENT B0 ;  /* 0x0000000000007941 */ /* 0x000fea0003800200 */
.L_x_427:
[----:B------:R-:W-:Y:S04]  /*1d640*/  BSSY.RECONVERGENT B0, `(.L_x_429) ;  /* 0x0000014000007945 */ /* 0x000fe80003800200 */
[----:B------:R-:W-:Y:S05]  /*1d650*/  @P0 BRA `(.L_x_430) ;  /* 0x0000000000480947 */ /* 0x000fea0003800000 */
[----:B------:R-:W0:Y:S01]  /*1d660*/  LDCU.64 UR4, c[0x0][0x5f0] ;  /* 0x0000be00ff0477ac */ /* 0x000e220008000a00 */
[----:B-----5:R-:W-:Y:S01]  /*1d670*/  SHF.L.U32 R22, R3, 0x10, RZ ;  /* 0x0000001003167819 */ /* 0x020fe200000006ff */
[----:B------:R-:W0:Y:S04]  /*1d680*/  LDCU.64 UR8, c[0x0][0x520] ;  /* 0x0000a400ff0877ac */ /* 0x000e280008000a00 */
[----:B01234-:R-:W-:Y:S01]  /*1d690*/  FMUL.FTZ R25, R7, R22 ;  /* 0x0000001607197220 */ /* 0x01ffe20000410000 */
[----:B------:R-:W0:Y:S01]  /*1d6a0*/  LDCU.64 UR10, c[0x0][0x6c0] ;  /* 0x0000d800ff0a77ac */ /* 0x000e220008000a00 */
[----:B------:R-:W1:Y:S02]  /*1d6b0*/  F2I.FTZ.U32.TRUNC.NTZ R7, R7 ;  /* 0x0000000700077305 */ /* 0x000e64000021f000 */
[----:B------:R-:W-:Y:S01]  /*1d6c0*/  FMUL.FTZ R25, R38, R25 ;  /* 0x0000001926197220 */ /* 0x000fe20000410000 */
[----:B------:R-:W-:-:S02]  /*1d6d0*/  IMAD R8, R34, UR4, RZ ;  /* 0x0000000422087c24 */ /* 0x000fc4000f8e02ff */
[----:B------:R-:W-:-:S04]  /*1d6e0*/  IMAD.WIDE.U32 R22, R33, UR4, RZ ;  /* 0x0000000421167c25 */ /* 0x000fc8000f8e00ff */
[----:B------:R-:W-:Y:S01]  /*1d6f0*/  IMAD R33, R33, UR5, R8 ;  /* 0x0000000521217c24 */ /* 0x000fe2000f8e0208 */
[C---:B------:R-:W-:Y:S02]  /*1d700*/  LEA R26, P0, R22.reuse, UR8, 0x1 ;  /* 0x00000008161a7c11 */ /* 0x040fe4000f8008ff */
[----:B0-----:R-:W-:Y:S01]  /*1d710*/  IADD3 R24, P3, PT, R22, UR10, RZ ;  /* 0x0000000a16187c10 */ /* 0x001fe2000ff7e0ff */
[----:B------:R-:W-:Y:S01]  /*1d720*/  IMAD.IADD R23, R23, 0x1, R33 ;  /* 0x0000000117177824 */ /* 0x000fe200078e0221 */
[----:B------:R-:W-:-:S04]  /*1d730*/  F2FP.BF16.F32.PACK_AB R8, RZ, R25 ;  /* 0x00000019ff08723e */ /* 0x000fc800000010ff */
[----:B------:R-:W-:Y:S02]  /*1d740*/  LEA.HI.X R27, R22, UR9, R23, 0x1, P0 ;  /* 0x00000009161b7c11 */ /* 0x000fe400080f0c17 */
[----:B------:R-:W-:-:S03]  /*1d750*/  IADD3.X R25, PT, PT, R23, UR11, RZ, P3, !PT ;  /* 0x0000000b17197c10 */ /* 0x000fc60009ffe4ff */
[----:B------:R0:W-:Y:S04]  /*1d760*/  STG.E.U16 desc[UR6][R26.64], R8 ;  /* 0x000000081a007986 */ /* 0x0001e8000c101506 */
[----:B-1----:R0:W-:Y:S02]  /*1d770*/  STG.E.U8 desc[UR6][R24.64], R7 ;  /* 0x0000000718007986 */ /* 0x0021e4000c101106 */
.L_x_430:
[----:B------:R-:W-:Y:S05]  /*1d780*/  BSYNC.RECONVERGENT B0 ;  /* 0x0000000000007941 */ /* 0x000fea0003800200 */
.L_x_429:
[----:B------:R-:W-:Y:S04]  /*1d790*/  BSSY.RECONVERGENT B0, `(.L_x_431) ;  /* 0x0000014000007945 */ /* 0x000fe80003800200 */
[----:B------:R-:W-:Y:S05]  /*1d7a0*/  @P1 BRA `(.L_x_432) ;  /* 0x0000000000481947 */ /* 0x000fea0003800000 */
[----:B------:R-:W1:Y:S01]  /*1d7b0*/  LDCU.64 UR4, c[0x0][0x5f0] ;  /* 0x0000be00ff0477ac */ /* 0x000e620008000a00 */
[----:B0----5:R-:W-:Y:S01]  /*1d7c0*/  SHF.L.U32 R7, R2, 0x10, RZ ;  /* 0x0000001002077819 */ /* 0x021fe200000006ff */
[----:B----4-:R0:W4:Y:S01]  /*1d7d0*/  F2I.FTZ.U32.TRUNC.NTZ R27, R6 ;  /* 0x00000006001b7305 */ /* 0x010122000021f000 */
[----:B------:R-:W0:Y:S03]  /*1d7e0*/  LDCU.64 UR8, c[0x0][0x520] ;  /* 0x0000a400ff0877ac */ /* 0x000e260008000a00 */
[----:B-123--:R-:W-:Y:S01]  /*1d7f0*/  FMUL.FTZ R25, R6, R7 ;  /* 0x0000000706197220 */ /* 0x00efe20000410000 */
[----:B------:R-:W1:Y:S03]  /*1d800*/  LDCU.64 UR10, c[0x0][0x6c0] ;  /* 0x0000d800ff0a77ac */ /* 0x000e660008000a00 */
[----:B------:R-:W-:-:S05]  /*1d810*/  FMUL.FTZ R25, R38, R25 ;  /* 0x0000001926197220 */ /* 0x000fca0000410000 */
[----:B------:R-:W-:Y:S01]  /*1d820*/  F2FP.BF16.F32.PACK_AB R8, RZ, R25 ;  /* 0x00000019ff08723e */ /* 0x000fe200000010ff */
[----:B------:R-:W-:Y:S02]  /*1d830*/  IMAD R30, R30, UR4, RZ ;  /* 0x000000041e1e7c24 */ /* 0x000fe4000f8e02ff */
[----:B------:R-:W-:-:S04]  /*1d840*/  IMAD.WIDE.U32 R22, R31, UR4, RZ ;  /* 0x000000041f167c25 */ /* 0x000fc8000f8e00ff */
[----:B------:R-:W-:Y:S01]  /*1d850*/  IMAD R7, R31, UR5, R30 ;  /* 0x000000051f077c24 */ /* 0x000fe2000f8e021e */
[C---:B0-----:R-:W-:Y:S02]  /*1d860*/  LEA R24, P0, R22.reuse, UR8, 0x1 ;  /* 0x0000000816187c11 */ /* 0x041fe4000f8008ff */
[----:B-1----:R-:W-:Y:S02]  /*1d870*/  IADD3 R6, P1, PT, R22, UR10, RZ ;  /* 0x0000000a16067c10 */ /* 0x002fe4000ff3e0ff */
[----:B------:R-:W-:-:S04]  /*1d880*/  IADD3 R7, PT, PT, R23, R7, RZ ;  /* 0x0000000717077210 */ /* 0x000fc80007ffe0ff */
[----:B------:R-:W-:Y:S02]  /*1d890*/  LEA.HI.X R25, R22, UR9, R7, 0x1, P0 ;  /* 0x0000000916197c11 */ /* 0x000fe400080f0c07 */
[----:B------:R-:W-:-:S03]  /*1d8a0*/  IADD3.X R7, PT, PT, R7, UR11, RZ, P1, !PT ;  /* 0x0000000b07077c10 */ /* 0x000fc60008ffe4ff */
[----:B------:R0:W-:Y:S04]  /*1d8b0*/  STG.E.U16 desc[UR6][R24.64], R8 ;  /* 0x0000000818007986 */ /* 0x0001e8000c101506 */
[----:B----4-:R0:W-:Y:S02]  /*1d8c0*/  STG.E.U8 desc[UR6][R6.64], R27 ;  /* 0x0000001b06007986 */ /* 0x0101e4000c101106 */
.L_x_432:
[----:B------:R-:W-:Y:S05]  /*1d8d0*/  BSYNC.RECONVERGENT B0 ;  /* 0x0000000000007941 */ /* 0x000fea0003800200 */
.L_x_431:
[----:B------:R-:W-:Y:S05]  /*1d8e0*/  @P2 BRA `(.L_x_376) ;  /* 0x0000000000482947 */ /* 0x000fea0003800000 */
[----:B------:R-:W1:Y:S01]  /*1d8f0*/  LDCU.64 UR4, c[0x0][0x5f0] ;  /* 0x0000be00ff0477ac */ /* 0x000e620008000a00 */
[----:B0----5:R-:W-:Y:S01]  /*1d900*/  IMAD.U32 R6, R0, 0x10000, RZ ;  /* 0x0001000000067824 */ /* 0x021fe200078e00ff */
[----:B------:R-:W0:Y:S03]  /*1d910*/  LDCU.64 UR8, c[0x0][0x520] ;  /* 0x0000a400ff0877ac */ /* 0x000e260008000a00 */
[----:B------:R-:W-:Y:S02]  /*1d920*/  FMUL.FTZ R23, R5, R6 ;  /* 0x0000000605177220 */ /* 0x000fe40000410000 */
[----:B------:R-:W2:Y:S01]  /*1d930*/  F2I.FTZ.U32.TRUNC.NTZ R5, R5 ;  /* 0x0000000500057305 */ /* 0x000ea2000021f000 */
[----:B------:R-:W2:Y:S01]  /*1d940*/  LDCU.64 UR10, c[0x0][0x6c0] ;  /* 0x0000d800ff0a77ac */ /* 0x000ea20008000a00 */
[----:B------:R-:W-:-:S05]  /*1d950*/  FMUL.FTZ R23, R38, R23 ;  /* 0x0000001726177220 */ /* 0x000fca0000410000 */
[----:B------:R-:W-:Y:S01]  /*1d960*/  F2FP.BF16.F32.PACK_AB R8, RZ, R23 ;  /* 0x00000017ff08723e */ /* 0x000fe200000010ff */
[----:B-1----:R-:W-:Y:S02]  /*1d970*/  IMAD R28, R28, UR4, RZ ;  /* 0x000000041c1c7c24 */ /* 0x002fe4000f8e02ff */
[----:B------:R-:W-:-:S04]  /*1d980*/  IMAD.WIDE.U32 R6, R29, UR4, RZ ;  /* 0x000000041d067c25 */ /* 0x000fc8000f8e00ff */
[----:B------:R-:W-:Y:S01]  /*1d990*/  IMAD R29, R29, UR5, R28 ;  /* 0x000000051d1d7c24 */ /* 0x000fe2000f8e021c */
[C---:B0-----:R-:W-:Y:S02]  /*1d9a0*/  LEA R22, P0, R6.reuse, UR8, 0x1 ;  /* 0x0000000806167c11 */ /* 0x041fe4000f8008ff */
[----:B--234-:R-:W-:Y:S02]  /*1d9b0*/  IADD3 R24, P1, PT, R6, UR10, RZ ;  /* 0x0000000a06187c10 */ /* 0x01cfe4000ff3e0ff */
[----:B------:R-:W-:-:S04]  /*1d9c0*/  IADD3 R7, PT, PT, R7, R29, RZ ;  /* 0x0000001d07077210 */ /* 0x000fc80007ffe0ff */
[----:B------:R-:W-:Y:S02]  /*1d9d0*/  LEA.HI.X R23, R6, UR9, R7, 0x1, P0 ;  /* 0x0000000906177c11 */ /* 0x000fe400080f0c07 */
[----:B------:R-:W-:-:S03]  /*1d9e0*/  IADD3.X R25, PT, PT, R7, UR11, RZ, P1, !PT ;  /* 0x0000000b07197c10 */ /* 0x000fc60008ffe4ff */
[----:B------:R0:W-:Y:S04]  /*1d9f0*/  STG.E.U16 desc[UR6][R22.64], R8 ;  /* 0x0000000816007986 */ /* 0x0001e8000c101506 */
[----:B------:R0:W-:Y:S02]  /*1da00*/  STG.E.U8 desc[UR6][R24.64], R5 ;  /* 0x0000000518007986 */ /* 0x0001e4000c101106 */
.L_x_376:
[----:B------:R-:W-:Y:S01]  /*1da10*/  IADD3 R45, P0, PT, R16, R45, RZ ;  /* 0x0000002d102d7210 */ /* 0x000fe20007f1e0ff */
[----:B------:R-:W-:Y:S05]  /*1da20*/  WARPSYNC.ALL ;  /* 0x0000000000007948 */ /* 0x000fea0003800000 */
[----:B------:R-:W-:Y:S01]  /*1da30*/  IADD3.X R40, PT, PT, RZ, R40, RZ, P0, !PT ;  /* 0x00000028ff287210 */ /* 0x000fe200007fe4ff */
[----:B------:R-:W-:Y:S01]  /*1da40*/  BAR.SYNC.DEFER_BLOCKING 0x0 ;  /* 0x0000000000007b1d */ /* 0x000fe20000010000 */
[----:B------:R-:W-:-:S04]  /*1da50*/  ISETP.GE.U32.AND P0, PT, R45, R20, PT ;  /* 0x000000142d00720c */ /* 0x000fc80003f06070 */
[----:B------:R-:W-:-:S13]  /*1da60*/  ISETP.GE.U32.AND.EX P0, PT, R40, R15, PT, P0 ;  /* 0x0000000f2800720c */ /* 0x000fda0003f06100 */
[----:B------:R-:W-:Y:S05]  /*1da70*/  @!P0 BRA `(.L_x_433) ;  /* 0xfffffe2c00c48947 */ /* 0x000fea000383ffff */
[----:B------:R-:W-:Y:S05]  /*1da80*/  EXIT ;  /* 0x000000000000794d */ /* 0x000fea0003800000 */
        .weak           $__internal_0_$__cuda_sm20_dblrcp_rn_slowpath_v3
        .type           $__internal_0_$__cuda_sm20_dblrcp_rn_slowpath_v3,@function
        .size           $__internal_0_$__cuda_sm20_dblrcp_rn_slowpath_v3,($__internal_1_$__cuda_sm20_div_u64 - $__internal_0_$__cuda_sm20_dblrcp_rn_slowpath_v3)
$__internal_0_$__cuda_sm20_dblrcp_rn_slowpath_v3:
[----:B------:R-:W-:-:S14]  /*1da90*/  DSETP.GTU.AND P0, PT, |R4|, +INF , PT ;  /* 0x7ff000000400742a */ /* 0x000fdc0003f0c200 */
[----:B------:R-:W-:Y:S05]  /*1daa0*/  @P0 BRA `(.L_x_434) ;  /* 0x00000000007c0947 */ /* 0x000fea0003800000 */
[----:B------:R-:W-:-:S05]  /*1dab0*/  LOP3.LUT R3, R5, 0x7fffffff, RZ, 0xc0, !PT ;  /* 0x7fffffff05037812 */ /* 0x000fca00078ec0ff */
[----:B------:R-:W-:-:S05]  /*1dac0*/  VIADD R6, R3, 0xffffffff ;  /* 0xffffffff03067836 */ /* 0x000fca0000000000 */
[----:B------:R-:W-:-:S13]  /*1dad0*/  ISETP.GE.U32.AND P0, PT, R6, 0x7fefffff, PT ;  /* 0x7fefffff0600780c */ /* 0x000fda0003f06070 */
[----:B------:R-:W-:Y:S02]  /*1dae0*/  @P0 LOP3.LUT R7, R5, 0x7ff00000, RZ, 0x3c, !PT ;  /* 0x7ff0000005070812 */ /* 0x000fe400078e3cff */
[----:B------:R-:W-:Y:S01]  /*1daf0*/  @P0 MOV R6, RZ ;  /* 0x000000ff00060202 */ /* 0x000fe20000000f00 */
[----:B------:R-:W-:Y:S06]  /*1db00*/  @P0 BRA `(.L_x_435) ;  /* 0x00000000006c0947 */ /* 0x000fec0003800000 */
[----:B------:R-:W-:-:S13]  /*1db10*/  ISETP.GE.U32.AND P0, PT, R3, 0x1000001, PT ;  /* 0x010000010300780c */ /* 0x000fda0003f06070 */
[----:B------:R-:W-:Y:S05]  /*1db20*/  @!P0 BRA `(.L_x_436) ;  /* 0x0000000000348947 */ /* 0x000fea0003800000 */
[----:B------:R-:W-:Y:S01]  /*1db30*/  IADD3 R7, PT, PT, R5, -0x3fe00000, RZ ;  /* 0xc020000005077810 */ /* 0x000fe20007ffe0ff */
[----:B------:R-:W-:-:S03]  /*1db40*/  IMAD.MOV.U32 R6, RZ, RZ, R4 ;  /* 0x000000ffff067224 */ /* 0x000fc600078e0004 */
[----:B------:R-:W0:Y:S03]  /*1db50*/  MUFU.RCP64H R9, R7 ;  /* 0x0000000700097308 */ /* 0x000e260000001800 */
[----:B0-----:R-:W-:-:S08]  /*1db60*/  DFMA R10, -R6, R8, 1 ;  /* 0x3ff00000060a742b */ /* 0x001fd00000000108 */
[----:B------:R-:W-:-:S08]  /*1db70*/  DFMA R10, R10, R10, R10 ;  /* 0x0000000a0a0a722b */ /* 0x000fd0000000000a */
[----:B------:R-:W-:-:S08]  /*1db80*/  DFMA R10, R8, R10, R8 ;  /* 0x0000000a080a722b */ /* 0x000fd00000000008 */
[----:B------:R-:W-:-:S08]  /*1db90*/  DFMA R8, -R6, R10, 1 ;  /* 0x3ff000000608742b */ /* 0x000fd0000000010a */
[----:B------:R-:W-:-:S08]  /*1dba0*/  DFMA R8, R10, R8, R10 ;  /* 0x000000080a08722b */ /* 0x000fd0000000000a */
[----:B------:R-:W-:-:S08]  /*1dbb0*/  DMUL R8, R8, 2.2250738585072013831e-308 ;  /* 0x0010000008087828 */ /* 0x000fd00000000000 */
[----:B------:R-:W-:-:S08]  /*1dbc0*/  DFMA R4, -R4, R8, 1 ;  /* 0x3ff000000404742b */ /* 0x000fd00000000108 */
[----:B------:R-:W-:-:S08]  /*1dbd0*/  DFMA R4, R4, R4, R4 ;  /* 0x000000040404722b */ /* 0x000fd00000000004 */
[----:B------:R-:W-:Y:S01]  /*1dbe0*/  DFMA R6, R8, R4, R8 ;  /* 0x000000040806722b */ /* 0x000fe20000000008 */
[----:B------:R-:W-:Y:S10]  /*1dbf0*/  BRA `(.L_x_435) ;  /* 0x0000000000307947 */ /* 0x000ff40003800000 */
.L_x_436:
[----:B------:R-:W-:Y:S01]  /*1dc00*/  DMUL R4, R4, 8.11296384146066816958e+31 ;  /* 0x4690000004047828 */ /* 0x000fe20000000000 */
[----:B------:R-:W-:-:S05]  /*1dc10*/  MOV R6, R8 ;  /* 0x0000000800067202 */ /* 0x000fca0000000f00 */
[----:B------:R-:W0:Y:S02]  /*1dc20*/  MUFU.RCP64H R7, R5 ;  /* 0x0000000500077308 */ /* 0x000e240000001800 */
[----:B0-----:R-:W-:-:S08]  /*1dc30*/  DFMA R8, -R4, R6, 1 ;  /* 0x3ff000000408742b */ /* 0x001fd00000000106 */
[----:B------:R-:W-:-:S08]  /*1dc40*/  DFMA R8, R8, R8, R8 ;  /* 0x000000080808722b */ /* 0x000fd00000000008 */
[----:B------:R-:W-:-:S08]  /*1dc50*/  DFMA R8, R6, R8, R6 ;  /* 0x000000080608722b */ /* 0x000fd00000000006 */
[----:B------:R-:W-:-:S08]  /*1dc60*/  DFMA R6, -R4, R8, 1 ;  /* 0x3ff000000406742b */ /* 0x000fd00000000108 */
[----:B------:R-:W-:-:S08]  /*1dc70*/  DFMA R6, R8, R6, R8 ;  /* 0x000000060806722b */ /* 0x000fd00000000008 */
[----:B------:R-:W-:Y:S01]  /*1dc80*/  DMUL R6, R6, 8.11296384146066816958e+31 ;  /* 0x4690000006067828 */ /* 0x000fe20000000000 */
[----:B------:R-:W-:Y:S10]  /*1dc90*/  BRA `(.L_x_435) ;  /* 0x0000000000087947 */ /* 0x000ff40003800000 */
.L_x_434:
[----:B------:R-:W-:Y:S02]  /*1dca0*/  LOP3.LUT R7, R5, 0x80000, RZ, 0xfc, !PT ;  /* 0x0008000005077812 */ /* 0x000fe400078efcff */
[----:B------:R-:W-:-:S07]  /*1dcb0*/  MOV R6, R4 ;  /* 0x0000000400067202 */ /* 0x000fce0000000f00 */
.L_x_435:
[----:B------:R-:W-:-:S04]  /*1dcc0*/  IMAD.MOV.U32 R3, RZ, RZ, 0x0 ;  /* 0x00000000ff037424 */ /* 0x000fc800078e00ff */
[----:B------:R-:W-:Y:S05]  /*1dcd0*/  RET.REL.NODEC R2 `(_ZN2at6native43_GLOBAL__N__7cc8d1ed_10_Dropout_cu_0e96ed3820fused_dropout_kernelIN3c108BFloat16EfmLin1ELin1EhEEvNS_4cuda6detail10TensorInfoIKT_T1_EENS7_IS8_SA_EENS7_IT4_SA_EESA_T0_NS_15PhiloxCudaStateE) ;  /* 0xfffffe2002c87950 */ /* 0x000fea0003c3ffff */
        .weak           $__internal_1_$__cuda_sm20_div_u64
        .type           $__internal_1_$__cuda_sm20_div_u64,@function
        .size           $__internal_1_$__cuda_sm20_div_u64,(.L_x_14048 - $__internal_1_$__cuda_sm20_div_u64)
$__internal_1_$__cuda_sm20_div_u64:
[----:B------:R-:W-:Y:S02]  /*1dce0*/  MOV R22, R26 ;  /* 0x0000001a00167202 */ /* 0x000fe40000000f00 */
[----:B------:R-:W-:-:S04]  /*1dcf0*/  MOV R23, R27 ;  /* 0x0000001b00177202 */ /* 0x000fc80000000f00 */
[----:B------:R-:W0:Y:S08]  /*1dd00*/  I2F.U64.RP R36, R22 ;  /* 0x0000001600247312 */ /* 0x000e300000309000 */
[----:B0-----:R-:W0:Y:S02]  /*1dd10*/  MUFU.RCP R36, R36 ;  /* 0x0000002400247308 */ /* 0x001e240000001000 */
[----:B0-----:R-:W-:-:S06]  /*1dd20*/  VIADD R36, R36, 0x1ffffffe ;  /* 0x1ffffffe24247836 */ /* 0x001fcc0000000000 */
[----:B------:R-:W0:Y:S02]  /*1dd30*/  F2I.U64.TRUNC R36, R36 ;  /* 0x0000002400247311 */ /* 0x000e24000020d800 */
[----:B0-----:R-:W-:-:S04]  /*1dd40*/  IMAD.WIDE.U32 R46, R36, R26, RZ ;  /* 0x0000001a242e7225 */ /* 0x001fc800078e00ff */
[C---:B------:R-:W-:Y:S01]  /*1dd50*/  IMAD R22, R36.reuse, R27, R47 ;  /* 0x0000001b24167224 */ /* 0x040fe200078e022f */
[----:B------:R-:W-:Y:S02]  /*1dd60*/  IADD3 R35, P0, PT, RZ, -R46, RZ ;  /* 0x8000002eff237210 */ /* 0x000fe40007f1e0ff */
[----:B------:R-:W-:Y:S01]  /*1dd70*/  MOV R47, R36 ;  /* 0x00000024002f7202 */ /* 0x000fe20000000f00 */
[----:B------:R-:W-:Y:S02]  /*1dd80*/  IMAD R22, R37, R26, R22 ;  /* 0x0000001a25167224 */ /* 0x000fe400078e0216 */
[----:B------:R-:W-:-:S03]  /*1dd90*/  IMAD.HI.U32 R46, R36, R35, RZ ;  /* 0x00000023242e7227 */ /* 0x000fc600078e00ff */
[----:B------:R-:W-:-:S05]  /*1dda0*/  IADD3.X R22, PT, PT, RZ, ~R22, RZ, P0, !PT ;  /* 0x80000016ff167210 */ /* 0x000fca00007fe4ff */
[----:B------:R-:W-:-:S04]  /*1ddb0*/  IMAD.WIDE.U32 R46, P0, R36, R22, R46 ;  /* 0x00000016242e7225 */ /* 0x000fc8000780002e */
[C---:B------:R-:W-:Y:S02]  /*1ddc0*/  IMAD R23, R37.reuse, R22, RZ ;  /* 0x0000001625177224 */ /* 0x040fe400078e02ff */
[----:B------:R-:W-:-:S04]  /*1ddd0*/  IMAD.HI.U32 R35, P1, R37, R35, R46 ;  /* 0x0000002325237227 */ /* 0x000fc8000782002e */
[----:B------:R-:W-:Y:S01]  /*1dde0*/  IMAD.HI.U32 R22, R37, R22, RZ ;  /* 0x0000001625167227 */ /* 0x000fe200078e00ff */
[----:B------:R-:W-:-:S03]  /*1ddf0*/  IADD3 R23, P3, PT, R23, R35, RZ ;  /* 0x0000002317177210 */ /* 0x000fc60007f7e0ff */
[----:B------:R-:W-:Y:S02]  /*1de00*/  IMAD.X R22, R22, 0x1, R37, P0 ;  /* 0x0000000116167824 */ /* 0x000fe400000e0625 */
[----:B------:R-:W-:-:S03]  /*1de10*/  IMAD.WIDE.U32 R36, R23, R26, RZ ;  /* 0x0000001a17247225 */ /* 0x000fc600078e00ff */
[----:B------:R-:W-:Y:S01]  /*1de20*/  IADD3.X R35, PT, PT, RZ, RZ, R22, P3, P1 ;  /* 0x000000ffff237210 */ /* 0x000fe20001fe2416 */
[----:B------:R-:W-:Y:S01]  /*1de30*/  IMAD R22, R23, R27, R37 ;  /* 0x0000001b17167224 */ /* 0x000fe200078e0225 */
[----:B------:R-:W-:-:S03]  /*1de40*/  IADD3 R36, P0, PT, RZ, -R36, RZ ;  /* 0x80000024ff247210 */ /* 0x000fc60007f1e0ff */
        /* <DEDUP_REMOVED lines=8> */
[----:B------:R-:W-:Y:S01]  /*1ded0*/  IMAD.MOV.U32 R47, RZ, RZ, RZ ;  /* 0x000000ffff2f7224 */ /* 0x000fe200078e00ff */
[----:B------:R-:W-:Y:S01]  /*1dee0*/  IADD3.X R22, PT, PT, R37, R35, RZ, P0, !PT ;  /* 0x0000002325167210 */ /* 0x000fe200007fe4ff */
[----:B------:R-:W-:-:S03]  /*1def0*/  IMAD.HI.U32 R46, R36, R34, RZ ;  /* 0x00000022242e7227 */ /* 0x000fc600078e00ff */
[----:B------:R-:W-:Y:S01]  /*1df00*/  IADD3.X R22, PT, PT, RZ, RZ, R22, P3, P1 ;  /* 0x000000ffff167210 */ /* 0x000fe20001fe2416 */
[----:B------:R-:W-:-:S04]  /*1df10*/  IMAD.WIDE.U32 R36, R36, R31, R46 ;  /* 0x0000001f24247225 */ /* 0x000fc800078e002e */
[C---:B------:R-:W-:Y:S02]  /*1df20*/  IMAD R23, R22.reuse, R31, RZ ;  /* 0x0000001f16177224 */ /* 0x040fe400078e02ff */
[----:B------:R-:W-:-:S04]  /*1df30*/  IMAD.HI.U32 R35, P0, R22, R34, R36 ;  /* 0x0000002216237227 */ /* 0x000fc80007800024 */
[----:B------:R-:W-:Y:S01]  /*1df40*/  IMAD.HI.U32 R22, R22, R31, RZ ;  /* 0x0000001f16167227 */ /* 0x000fe200078e00ff */
[----:B------:R-:W-:-:S04]  /*1df50*/  IADD3 R23, P1, PT, R23, R35, RZ ;  /* 0x0000002317177210 */ /* 0x000fc80007f3e0ff */
[----:B------:R-:W-:Y:S01]  /*1df60*/  IADD3.X R22, PT, PT, R22, RZ, RZ, P0, !PT ;  /* 0x000000ff16167210 */ /* 0x000fe200007fe4ff */
[----:B------:R-:W-:-:S03]  /*1df70*/  IMAD.WIDE.U32 R36, R23, R26, RZ ;  /* 0x0000001a17247225 */ /* 0x000fc600078e00ff */
[----:B------:R-:W-:Y:S01]  /*1df80*/  IADD3.X R22, PT, PT, RZ, R22, RZ, P1, !PT ;  /* 0x00000016ff167210 */ /* 0x000fe20000ffe4ff */
[C---:B------:R-:W-:Y:S01]  /*1df90*/  IMAD R35, R23.reuse, R27, R37 ;  /* 0x0000001b17237224 */ /* 0x040fe200078e0225 */
[----:B------:R-:W-:Y:S02]  /*1dfa0*/  IADD3 R34, P1, PT, -R36, R34, RZ ;  /* 0x0000002224227210 */ /* 0x000fe40007f3e1ff */
[----:B------:R-:W-:Y:S01]  /*1dfb0*/  IADD3 R36, P3, PT, R23, 0x1, RZ ;  /* 0x0000000117247810 */ /* 0x000fe20007f7e0ff */
[-C--:B------:R-:W-:Y:S01]  /*1dfc0*/  IMAD R35, R22, R26.reuse, R35 ;  /* 0x0000001a16237224 */ /* 0x080fe200078e0223 */
[----:B------:R-:W-:Y:S02]  /*1dfd0*/  ISETP.GE.U32.AND P0, PT, R34, R26, PT ;  /* 0x0000001a2200720c */ /* 0x000fe40003f06070 */
[----:B------:R-:W-:Y:S01]  /*1dfe0*/  IADD3.X R46, PT, PT, RZ, R22, RZ, P3, !PT ;  /* 0x00000016ff2e7210 */ /* 0x000fe20001ffe4ff */
[----:B------:R-:W-:Y:S01]  /*1dff0*/  IMAD.X R35, R31, 0x1, ~R35, P1 ;  /* 0x000000011f237824 */ /* 0x000fe200008e0e23 */
[----:B------:R-:W-:-:S04]  /*1e000*/  IADD3 R47, P1, PT, -R26, R34, RZ ;  /* 0x000000221a2f7210 */ /* 0x000fc80007f3e1ff */
[----:B------:R-:W-:Y:S02]  /*1e010*/  ISETP.GE.U32.AND.EX P0, PT, R35, R27, PT, P0 ;  /* 0x0000001b2300720c */ /* 0x000fe40003f06100 */
[----:B------:R-:W-:Y:S02]  /*1e020*/  IADD3.X R37, PT, PT, ~R27, R35, RZ, P1, !PT ;  /* 0x000000231b257210 */ /* 0x000fe40000ffe5ff */
[----:B------:R-:W-:Y:S02]  /*1e030*/  SEL R36, R36, R23, P0 ;  /* 0x0000001724247207 */ /* 0x000fe40000000000 */
[----:B------:R-:W-:Y:S02]  /*1e040*/  SEL R47, R47, R34, P0 ;  /* 0x000000222f2f7207 */ /* 0x000fe40000000000 */
[----:B------:R-:W-:Y:S02]  /*1e050*/  SEL R46, R46, R22, P0 ;  /* 0x000000162e2e7207 */ /* 0x000fe40000000000 */
[----:B------:R-:W-:-:S02]  /*1e060*/  SEL R37, R37, R35, P0 ;  /* 0x0000002325257207 */ /* 0x000fc40000000000 */
[----:B------:R-:W-:Y:S02]  /*1e070*/  IADD3 R22, P3, PT, R36, 0x1, RZ ;  /* 0x0000000124167810 */ /* 0x000fe40007f7e0ff */
[----:B------:R-:W-:Y:S02]  /*1e080*/  ISETP.GE.U32.AND P0, PT, R47, R26, PT ;  /* 0x0000001a2f00720c */ /* 0x000fe40003f06070 */
[----:B------:R-:W-:Y:S01]  /*1e090*/  ISETP.NE.U32.AND P1, PT, R26, RZ, PT ;  /* 0x000000ff1a00720c */ /* 0x000fe20003f25070 */
[----:B------:R-:W-:Y:S01]  /*1e0a0*/  IMAD.X R23, RZ, RZ, R46, P3 ;  /* 0x000000ffff177224 */ /* 0x000fe200018e062e */
[----:B------:R-:W-:Y:S02]  /*1e0b0*/  ISETP.GE.U32.AND.EX P0, PT, R37, R27, PT, P0 ;  /* 0x0000001b2500720c */ /* 0x000fe40003f06100 */
[----:B------:R-:W-:Y:S01]  /*1e0c0*/  ISETP.NE.AND.EX P1, PT, R27, RZ, PT, P1 ;  /* 0x000000ff1b00720c */ /* 0x000fe20003f25310 */
[----:B------:R-:W-:Y:S01]  /*1e0d0*/  HFMA2 R27, -RZ, RZ, 0, 0 ;  /* 0x00000000ff1b7431 */ /* 0x000fe200000001ff */
[----:B------:R-:W-:-:S02]  /*1e0e0*/  MOV R26, R24 ;  /* 0x00000018001a7202 */ /* 0x000fc40000000f00 */
[----:B------:R-:W-:Y:S02]  /*1e0f0*/  SEL R22, R22, R36, P0 ;  /* 0x0000002416167207 */ /* 0x000fe40000000000 */
[----:B------:R-:W-:Y:S02]  /*1e100*/  SEL R23, R23, R46, P0 ;  /* 0x0000002e17177207 */ /* 0x000fe40000000000 */
[----:B------:R-:W-:Y:S02]  /*1e110*/  SEL R22, R22, 0xffffffff, P1 ;  /* 0xffffffff16167807 */ /* 0x000fe40000800000 */
[----:B------:R-:W-:Y:S01]  /*1e120*/  SEL R23, R23, 0xffffffff, P1 ;  /* 0xffffffff17177807 */ /* 0x000fe20000800000 */
[----:B------:R-:W-:Y:S06]  /*1e130*/  RET.REL.NODEC R26 `(_ZN2at6native43_GLOBAL__N__7cc8d1ed_10_Dropout_cu_0e96ed3820fused_dropout_kernelIN3c108BFloat16EfmLin1ELin1EhEEvNS_4cuda6detail10TensorInfoIKT_T1_EENS7_IS8_SA_EENS7_IT4_SA_EESA_T0_NS_15PhiloxCudaStateE) ;  /* 0xfffffe1c1ab07950 */ /* 0x000fec0003c3ffff */
.L_x_437:
[----:B------:R-:W-:-:S00]  /*1e140*/  BRA `(.L_x_437) ;  /* 0xfffffffc00fc7947 */ /* 0x000fc0000383ffff */
[----:B------:R-:W-:-:S00]  /*1e150*/  NOP ;  /* 0x0000000000007918 */ /* 0x000fc00000000000 */
        /* <DEDUP_REMOVED lines=10> */
.L_x_14048:


//--------------------- .text._ZN2at6native43_GLOBAL__N__7cc8d1ed_10_Dropout_cu_0e96ed3820fused_dropout_kernelIN3c108BFloat16EfmLin1ELi1EhEEvNS_4cuda6detail10TensorInfoIKT_T1_EENS7_IS8_SA_EENS7_IT4_SA_EESA_T0_NS_15PhiloxCudaStateE --------------------------
	.section	.text._ZN2at6native43_GLOBAL__N__7cc8d1ed_10_Dropout_cu_0e96ed3820fused_dropout_kernelIN3c108BFloat16EfmLin1ELi1EhEEvNS_4cuda6detail10TensorInfoIKT_T1_EENS7_IS8_SA_EENS7_IT4_SA_EESA_T0_NS_15PhiloxCudaStateE,"ax",@progbits
	.align	128
.text._ZN2at6native43_GLOBAL__N__7cc8d1ed_10_Dropout_cu_0e96ed3820fused_dropout_kernelIN3c108BFloat16EfmLin1ELi1EhEEvNS_4cuda6detail10TensorInfoIKT_T1_EENS7_IS8_SA_EENS7_IT4_SA_EESA_T0_NS_15PhiloxCudaStateE:
        .type           _ZN2at6native43_GLOBAL__N__7cc8d1ed_10_Dropout_cu_0e96ed3820fused_dropout_kernelIN3c108BFloat16EfmLin1ELi1EhEEvNS_4cuda6detail10TensorInfoIKT_T1_EENS7_IS8_SA_EENS7_IT4_SA_EESA_T0_NS_15PhiloxCudaStateE,@function
        .size           _ZN2at6native43_GLOBAL__N__7cc8d1ed_10_Dropout_cu_0e96ed3820fused_dropout_kernelIN3c108BFloat16EfmLin1ELi1EhEEvNS_4cuda6detail10TensorInfoIKT_T1_EENS7_IS8_SA_EENS7_IT4_SA_EESA_T0_NS_15PhiloxCudaStateE,(.L_x_14051 - _ZN2at6native43_GLOBAL__N__7cc8d1ed_10_Dropout_cu_0e96ed3820fused_dropout_kernelIN3c108BFloat16EfmLin1ELi1EhEEvNS_4cuda6detail10TensorInfoIKT_T1_EENS7_IS8_SA_EENS7_IT4_SA_EESA_T0_NS_15PhiloxCudaStateE)
        .other          _ZN2at6native43_GLOBAL__N__7cc8d1ed_10_Dropout_cu_0e96ed3820fused_dropout_kernelIN3c108BFloat16EfmLin1ELi1EhEEvNS_4cuda6detail10TensorInfoIKT_T1_EENS7_IS8_SA_EENS7_IT4_SA_EESA_T0_NS_15PhiloxCudaStateE,@"STO_CUDA_ENTRY STV_DEFAULT"
_ZN2at6native43_GLOBAL__N__7cc8d1ed_10_Dropout_cu_0e96ed3820fused_dropout_kernelIN3c108BFloat16EfmLin1ELi1EhEEvNS_4cuda6detail10TensorInfoIKT_T1_EENS7_IS8_SA_EENS7_IT4_SA_EESA_T0_NS_15PhiloxCudaStateE:
        /* <DEDUP_REMOVED lines=13> */
[----:B------:R-:W1:Y:S04]  /*00d0*/  @P0 LDC R9, c[0x0][0x880] ;  /* 0x00022000ff090b82 */ /* 0x000e680000000800 */
[----:B--2---:R-:W1:Y:S01]  /*00e0*/  @P0 LDG.E.64 R2, desc[UR6][R4.64] ;  /* 0x0000000604020981 */ /* 0x004e62000c1e1b00 */
[----:B-----5:R-:W-:Y:S01]  /*00f0*/  MOV R22, UR4 ;  /* 0x0000000400167c02 */ /* 0x020fe20008000f00 */
[----:B------:R-:W-:-:S06]  /*0100*/  IMAD.U32 R23, RZ, RZ, UR5 ;  /* 0x00000005ff177e24 */ /* 0x000fcc000f8e00ff */
[----:B------:R-:W2:Y:S01]  /*0110*/  @P0 LDG.E.64 R22, desc[UR6][R22.64] ;  /* 0x0000000616160981 */ /* 0x000ea2000c1e1b00 */
[----:B------:R-:W4:Y:S01]  /*0120*/  S2UR UR4, SR_CTAID.X ;  /* 0x00000000000479c3 */ /* 0x000f220000002500 */
[----:B0-----:R-:W-:-:S06]  /*0130*/  FMUL.FTZ R18, R18, 1 ;  /* 0x3f80000012127820 */ /* 0x001fcc0000410000 */
[----:B------:R-:W0:Y:S01]  /*0140*/  F2F.F64.F32 R18, R18 ;  /* 0x0000001200127310 */ /* 0x000e220000201800 */
[----:B-1----:R-:W-:-:S04]  /*0150*/  @P0 IADD3 R14, P1, PT, R2, R9, RZ ;  /* 0x00000009020e0210 */ /* 0x002fc80007f3e0ff */
[----:B------:R-:W-:Y:S01]  /*0160*/  @P0 IADD3.X R15, PT, PT, RZ, R3, RZ, P1, !PT ;  /* 0x00000003ff0f0210 */ /* 0x000fe20000ffe4ff */
[----:B----4-:R-:W-:-:S03]  /*0170*/  IMAD R3, R12, UR4, R7 ;  /* 0x000000040c037c24 */ /* 0x010fc6000f8e0207 */
[--C-:B------:R-:W-:Y:S01]  /*0180*/  SHF.R.U64 R0, R14, 0x2, R15.reuse ;  /* 0x000000020e007819 */ /* 0x100fe2000000120f */
[----:B------:R-:W-:Y:S01]  /*0190*/  IMAD.WIDE.U32 R6, R3, -0x326172a9, RZ ;  /* 0xcd9e8d5703067825 */ /* 0x000fe200078e00ff */
[----:B------:R-:W-:-:S03]  /*01a0*/  SHF.R.U32.HI R2, RZ, 0x2, R15 ;  /* 0x00000002ff027819 */ /* 0x000fc6000001160f */
[----:B------:R-:W-:Y:S01]  /*01b0*/  IMAD.WIDE.U32 R4, R0, -0x2daee0ad, RZ ;  /* 0xd2511f5300047825 */ /* 0x000fe200078e00ff */
[----:B--2---:R-:W-:-:S03]  /*01c0*/  LOP3.LUT R8, R2, R7, R22, 0x96, !PT ;  /* 0x0000000702087212 */ /* 0x004fc600078e9616 */
        /* <DEDUP_REMOVED lines=8> */
[----:B------:R-:W-:Y:S01]  /*0250*/  IMAD.WIDE.U32 R6, R7, -0x326172a9, RZ ;  /* 0xcd9e8d5707067825 */ /* 0x000fe200078e00ff */
[----:B------:R-:W-:-:S03]  /*0260*/  IADD3 R11, PT, PT, R23, 0x76cf5d0a, RZ ;  /* 0x76cf5d0a170b7810 */ /* 0x000fc60007ffe0ff */
[----:B------:R-:W-:Y:S01]  /*0270*/  IMAD.WIDE.U32 R4, R5, -0x2daee0ad, RZ ;  /* 0xd2511f5305047825 */ /* 0x000fe200078e00ff */
[----:B------:R-:W-:-:S03]  /*0280*/  LOP3.LUT R9, R9, R10, R7, 0x96, !PT ;  /* 0x0000000a09097212 */ /* 0x000fc600078e9607 */
[----:B------:R-:W-:Y:S01]  /*0290*/  VIADD R7, R23, 0x32370b8f ;  /* 0x32370b8f17077836 */ /* 0x000fe20000000000 */
[----:B------:R-:W-:Y:S01]  /*02a0*/  LOP3.LUT R11, R11, R8, R5, 0x96, !PT ;  /* 0x000000080b0b7212 */ /* 0x000fe200078e9605 */
[----:B------:R-:W-:Y:S01]  /*02b0*/  IMAD.WIDE.U32 R8, R9, -0x2daee0ad, RZ ;  /* 0xd2511f5309087825 */ /* 0x000fe200078e00ff */
[----:B------:R-:W-:-:S03]  /*02c0*/  IADD3 R5, PT, PT, R22, -0x255992d5, RZ ;  /* 0xdaa66d2b16057810 */ /* 0x000fc60007ffe0ff */
[----:B------:R-:W-:Y:S01]  /*02d0*/  IMAD.WIDE.U32 R10, R11, -0x326172a9, RZ ;  /* 0xcd9e8d570b0a7825 */ /* 0x000fe200078e00ff */
[----:B------:R-:W-:Y:S02]  /*02e0*/  LOP3.LUT R16, R7, R4, R9, 0x96, !PT ;  /* 0x0000000407107212 */ /* 0x000fe400078e9609 */
[----:B0-----:R-:W0:Y:S01]  /*02f0*/  MUFU.RCP64H R7, R19 ;  /* 0x0000001300077308 */ /* 0x001e220000001800 */
        /* <DEDUP_REMOVED lines=11> */
[----:B------:R-:W-:Y:S02]  /*03b0*/  LOP3.LUT R13, R13, R4, R9, 0x96, !PT ;  /* 0x000000040d0d7212 */ /* 0x000fe400078e9609 */
[----:B------:R-:W-:Y:S01]  /*03c0*/  IADD3 R9, PT, PT, R22, -0x4ab325aa, RZ ;  /* 0xb54cda5616097810 */ /* 0x000fe20007ffe0ff */
[----:B------:R-:W-:Y:S01]  /*03d0*/  VIADD R6, R19, 0x300402 ;  /* 0x0030040213067836 */ /* 0x000fe20000000000 */
[----:B------:R-:W-:Y:S01]  /*03e0*/  LOP3.LUT R16, R5, R16, R11, 0x96, !PT ;  /* 0x0000001005107212 */ /* 0x000fe200078e960b */
[----:B------:R-:W-:Y:S02]  /*03f0*/  VIADD R11, R23, 0x646e171e ;  /* 0x646e171e170b7836 */ /* 0x000fe40000000000 */
[----:B------:R-:W-:Y:S01]  /*0400*/  IMAD.WIDE.U32 R20, R13, -0x326172a9, RZ ;  /* 0xcd9e8d570d147825 */ /* 0x000fe200078e00ff */
[----:B------:R-:W-:Y:S01]  /*0410*/  IADD3 R13, PT, PT, R23, 0x1fd5c5a3, RZ ;  /* 0x1fd5c5a3170d7810 */ /* 0x000fe20007ffe0ff */
[----:B0-----:R-:W-:Y:S01]  /*0420*/  DFMA R4, -R18, R6, 1 ;  /* 0x3ff000001204742b */ /* 0x001fe20000000106 */
[----:B------:R-:W-:Y:S01]  /*0430*/  FSETP.GEU.AND P0, PT, |R6|, 5.8789094863358348022e-39, PT ;  /* 0x004004020600780b */ /* 0x000fe20003f0e200 */
[----:B------:R-:W-:Y:S01]  /*0440*/  IMAD.WIDE.U32 R16, R16, -0x2daee0ad, RZ ;  /* 0xd2511f5310107825 */ /* 0x000fe200078e00ff */
[----:B------:R-:W-:-:S03]  /*0450*/  LOP3.LUT R10, R9, R10, R21, 0x96, !PT ;  /* 0x0000000a090a7212 */ /* 0x000fc600078e9615 */
[----:B------:R-:W-:Y:S01]  /*0460*/  VIADD R9, R22, 0x5384540f ;  /* 0x5384540f16097836 */ /* 0x000fe20000000000 */
[----:B------:R-:W-:Y:S01]  /*0470*/  LOP3.LUT R24, R11, R8, R17, 0x96, !PT ;  /* 0x000000080b187212 */ /* 0x000fe200078e9611 */
[----:B------:R-:W-:Y:S01]  /*0480*/  DFMA R4, R4, R4, R4 ;  /* 0x000000040404722b */ /* 0x000fe20000000004 */
[----:B------:R-:W-:-:S04]  /*0490*/  IMAD.WIDE.U32 R10, R10, -0x2daee0ad, RZ ;  /* 0xd2511f530a0a7825 */ /* 0x000fc800078e00ff */
[----:B------:R-:W-:Y:S01]  /*04a0*/  IMAD.WIDE.U32 R24, R24, -0x326172a9, RZ ;  /* 0xcd9e8d5718187825 */ /* 0x000fe200078e00ff */
[----:B------:R-:W-:-:S03]  /*04b0*/  LOP3.LUT R13, R13, R16, R11, 0x96, !PT ;  /* 0x000000100d0d7212 */ /* 0x000fc600078e960b */
[----:B------:R-:W-:Y:S01]  /*04c0*/  VIADD R11, R23, 0xdb3d7428 ;  /* 0xdb3d7428170b7836 */ /* 0x000fe20000000000 */
[----:B------:R-:W-:Y:S01]  /*04d0*/  LOP3.LUT R26, R9, R20, R25, 0x96, !PT ;  /* 0x00000014091a7212 */ /* 0x000fe200078e9619 */
[----:B------:R-:W-:Y:S01]  /*04e0*/  DFMA R8, R6, R4, R6 ;  /* 0x000000040608722b */ /* 0x000fe20000000006 */
[----:B------:R-:W-:Y:S01]  /*04f0*/  IMAD.WIDE.U32 R28, R13, -0x326172a9, RZ ;  /* 0xcd9e8d570d1c7825 */ /* 0x000fe200078e00ff */
[----:B------:R-:W-:-:S03]  /*0500*/  IADD3 R5, PT, PT, R22, -0xe443238, RZ ;  /* 0xf1bbcdc816057810 */ /* 0x000fc60007ffe0ff */
[----:B------:R-:W-:Y:S01]  /*0510*/  IMAD.WIDE.U32 R26, R26, -0x2daee0ad, RZ ;  /* 0xd2511f531a1a7825 */ /* 0x000fe200078e00ff */
[----:B------:R-:W-:Y:S02]  /*0520*/  LOP3.LUT R4, R5, R24, R29, 0x96, !PT ;  /* 0x0000001805047212 */ /* 0x000fe400078e961d */
[----:B------:R-:W-:Y:S01]  /*0530*/  DFMA R16, -R18, R8, 1 ;  /* 0x3ff000001210742b */ /* 0x000fe20000000108 */
[----:B------:R-:W-:Y:S02]  /*0540*/  IADD3 R5, PT, PT, R22, -0x700cb87f, RZ ;  /* 0x8ff3478116057810 */ /* 0x000fe40007ffe0ff */
[----:B------:R-:W-:Y:S01]  /*0550*/  LOP3.LUT R11, R11, R10, R27, 0x96, !PT ;  /* 0x0000000a0b0b7212 */ /* 0x000fe200078e961b */
[----:B------:R-:W-:-:S04]  /*0560*/  IMAD.HI.U32 R7, R4, -0x2daee0ad, RZ ;  /* 0xd2511f5304077827 */ /* 0x000fc800078e00ff */
[----:B------:R-:W-:Y:S01]  /*0570*/  IMAD.HI.U32 R6, R11, -0x326172a9, RZ ;  /* 0xcd9e8d570b067827 */ /* 0x000fe200078e00ff */
[----:B------:R-:W-:Y:S01]  /*0580*/  DFMA R20, R8, R16, R8 ;  /* 0x000000100814722b */ /* 0x000fe20000000008 */
[----:B------:R-:W-:-:S03]  /*0590*/  LOP3.LUT R9, R26, R7, RZ, 0x3c, !PT ;  /* 0x000000071a097212 */ /* 0x000fc600078e3cff */
[----:B------:R-:W-:Y:S01]  /*05a0*/  LOP3.LUT R17, R5, R28, R6, 0x96, !PT ;  /* 0x0000001c05117212 */ /* 0x000fe200078e9606 */
[----:B------:R-:W-:Y:S01]  /*05b0*/  IMAD.MOV.U32 R5, RZ, RZ, RZ ;  /* 0x000000ffff057224 */ /* 0x000fe200078e00ff */
[----:B------:R-:W-:Y:S01]  /*05c0*/  MOV R6, R3 ;  /* 0x0000000300067202 */ /* 0x000fe20000000f00 */
[----:B------:R-:W-:Y:S06]  /*05d0*/  @P0 BRA `(.L_x_438) ;  /* 0x0000000000100947 */ /* 0x000fec0003800000 */
[----:B------:R-:W-:Y:S02]  /*05e0*/  LOP3.LUT R7, R19, 0x7fffffff, RZ, 0xc0, !PT ;  /* 0x7fffffff13077812 */ /* 0x000fe400078ec0ff */
[----:B------:R-:W-:-:S03]  /*05f0*/  MOV R8, 0x620 ;  /* 0x0000062000087802 */ /* 0x000fc60000000f00 */
[----:B------:R-:W-:-:S07]  /*0600*/  VIADD R24, R7, 0xfff00000 ;  /* 0xfff0000007187836 */ /* 0x000fce0000000000 */
[----:B------:R-:W-:Y:S05]  /*0610*/  CALL.REL.NOINC `($__internal_2_$__cuda_sm20_dblrcp_rn_slowpath_v3) ;  /* 0x000000ec00c47944 */ /* 0x000fea0003c00000 */
.L_x_438:
        /* <DEDUP_REMOVED lines=33> */
.L_x_439:
[----:B------:R-:W-:Y:S01]  /*0830*/  IMAD.U32 R38, RZ, RZ, UR4 ;  /* 0x00000004ff267e24 */ /* 0x000fe2000f8e00ff */
[----:B------:R-:W-:Y:S01]  /*0840*/  MOV R39, UR5 ;  /* 0x0000000500277c02 */ /* 0x000fe20008000f00 */
[----:B------:R-:W-:Y:S01]  /*0850*/  IMAD.MOV.U32 R26, RZ, RZ, R10 ;  /* 0x000000ffff1a7224 */ /* 0x000fe200078e000a */
[----:B------:R-:W-:Y:S02]  /*0860*/  MOV R25, RZ ;  /* 0x000000ff00197202 */ /* 0x000fe40000000f00 */
[----:B------:R-:W-:-:S07]  /*0870*/  MOV R24, 0x890 ;  /* 0x0000089000187802 */ /* 0x000fce0000000f00 */
[----:B------:R-:W-:Y:S05]  /*0880*/  CALL.REL.NOINC `($__internal_3_$__cuda_sm20_div_u64) ;  /* 0x000000ec00c07944 */ /* 0x000fea0003c00000 */
.L_x_440:
        /* <DEDUP_REMOVED lines=9> */
[----:B------:R-:W0:Y:S01]  /*0920*/  LDCU UR4, c[0x0][0x518] ;  /* 0x0000a300ff0477ac */ /* 0x000e220008000800 */
[----:B------:R-:W-:Y:S02]  /*0930*/  VIADD R24, R23, 0x96a522ad ;  /* 0x96a522ad17187836 */ /* 0x000fe40000000000 */
[----:B------:R-:W-:Y:S02]  /*0940*/  IMAD R25, R11, -0x326172a9, RZ ;  /* 0xcd9e8d570b197824 */ /* 0x000fe400078e02ff */
[----:B------:R-:W-:Y:S01]  /*0950*/  IMAD R16, R8, 0x3, RZ ;  /* 0x0000000308107824 */ /* 0x000fe200078e02ff */
[----:B------:R-:W-:Y:S01]  /*0960*/  LOP3.LUT R24, R9, R24, RZ, 0x3c, !PT ;  /* 0x0000001809187212 */ /* 0x000fe200078e3cff */
[----:B------:R-:W-:Y:S01]  /*0970*/  IMAD.MOV.U32 R11, RZ, RZ, RZ ;  /* 0x000000ffff0b7224 */ /* 0x000fe200078e00ff */
[----:B------:R-:W-:Y:S02]  /*0980*/  LOP3.LUT R9, R14, 0x3, RZ, 0xc0, !PT ;  /* 0x000000030e097812 */ /* 0x000fe400078ec0ff */
[----:B------:R-:W-:Y:S01]  /*0990*/  SHF.L.U32 R14, R8, 0x1, RZ ;  /* 0x00000001080e7819 */ /* 0x000fe200000006ff */
[----:B0-----:R-:W-:-:S04]  /*09a0*/  UIADD3 UR4, UPT, UPT, UR4, -0x1, URZ ;  /* 0xffffffff04047890 */ /* 0x001fc8000fffe0ff */
[----:B------:R-:W-:Y:S02]  /*09b0*/  ULOP3.LUT UR8, UR4, 0x7, URZ, 0xc0, !UPT ;  /* 0x0000000704087892 */ /* 0x000fe4000f8ec0ff */
[----:B------:R-:W-:Y:S02]  /*09c0*/  ULOP3.LUT UR4, UR4, 0x3, URZ, 0xc0, !UPT ;  /* 0x0000000304047892 */ /* 0x000fe4000f8ec0ff */
[----:B------:R-:W-:Y:S02]  /*09d0*/  UIADD3 UR9, UPT, UPT, UR8, -0x1, URZ ;  /* 0xffffffff08097890 */ /* 0x000fe4000fffe0ff */
[----:B------:R-:W-:-:S12]  /*09e0*/  UIADD3 UR4, UPT, UPT, UR4, -0x1, URZ ;  /* 0xffffffff04047890 */ /* 0x000fd8000fffe0ff */
.L_x_661:
[----:B------:R-:W-:Y:S01]  /*09f0*/  IADD3 R0, PT, PT, R0, 0x1, RZ ;  /* 0x0000000100007810 */ /* 0x000fe20007ffe0ff */
[----:B------:R-:W-:Y:S03]  /*0a00*/  BSSY.RECONVERGENT B0, `(.L_x_441) ;  /* 0x000000c000007945 */ /* 0x000fe60003800200 */
[C---:B------:R-:W-:Y:S01]  /*0a10*/  ISETP.NE.AND P0, PT, R0.reuse, RZ, PT ;  /* 0x000000ff0000720c */ /* 0x040fe20003f05270 */
[----:B------:R-:W-:-:S12]  /*0a20*/  IMAD.WIDE.U32 R28, R0, -0x2daee0ad, RZ ;  /* 0xd2511f53001c7825 */ /* 0x000fd800078e00ff */
[----:B--23-5:R-:W-:Y:S05]  /*0a30*/  @P0 BRA `(.L_x_442) ;  /* 0x0000000000200947 */ /* 0x02cfea0003800000 */
        /* <DEDUP_REMOVED lines=8> */
.L_x_442:
[----:B------:R-:W-:Y:S05]  /*0ac0*/  BSYNC.RECONVERGENT B0 ;  /* 0x0000000000007941 */ /* 0x000fea0003800200 */
.L_x_441:
[----:B------:R-:W-:Y:S01]  /*0ad0*/  IMAD.WIDE.U32 R26, R6, -0x326172a9, RZ ;  /* 0xcd9e8d57061a7825 */ /* 0x000fe200078e00ff */
[----:B------:R-:W-:Y:S02]  /*0ae0*/  LOP3.LUT R18, R11, R29, R23, 0x96, !PT ;  /* 0x0000001d0b127212 */ /* 0x000fe400078e9617 */
[C---:B------:R-:W-:Y:S01]  /*0af0*/  IADD3 R13, PT, PT, R23.reuse, -0x4498517b, RZ ;  /* 0xbb67ae85170d7810 */ /* 0x040fe20007ffe0ff */
[----:B------:R-:W-:Y:S01]  /*0b00*/  VIADD R29, R22, 0x9e3779b9 ;  /* 0x9e3779b9161d7836 */ /* 0x000fe20000000000 */
[----:B------:R-:W-:Y:S01]  /*0b10*/  LOP3.LUT R30, R2, R27, R22, 0x96, !PT ;  /* 0x0000001b021e7212 */ /* 0x000fe200078e9616 */
[----:B------:R-:W-:Y:S01]  /*0b20*/  IMAD.WIDE.U32 R18, R18, -0x326172a9, RZ ;  /* 0xcd9e8d5712127825 */ /* 0x000fe200078e00ff */
[----:B------:R-:W-:Y:S02]  /*0b30*/  IADD3 R15, PT, PT, R23, 0x32370b8f, RZ ;  /* 0x32370b8f170f7810 */ /* 0x000fe40007ffe0ff */
[----:B------:R-:W-:Y:S01]  /*0b40*/  ISETP.GT.AND P0, PT, R9, 0x1, PT ;  /* 0x000000010900780c */ /* 0x000fe20003f04270 */
[----:B------:R-:W-:Y:S01]  /*0b50*/  IMAD.WIDE.U32 R30, R30, -0x2daee0ad, RZ ;  /* 0xd2511f531e1e7825 */ /* 0x000fe200078e00ff */
[----:B------:R-:W-:-:S03]  /*0b60*/  LOP3.LUT R29, R29, R26, R19, 0x96, !PT ;  /* 0x0000001a1d1d7212 */ /* 0x000fc600078e9613 */
[----:B------:R-:W-:Y:S01]  /*0b70*/  VIADD R19, R23, 0x76cf5d0a ;  /* 0x76cf5d0a17137836 */ /* 0x000fe20000000000 */
[----:B------:R-:W-:Y:S01]  /*0b80*/  LOP3.LUT R26, R13, R28, R31, 0x96, !PT ;  /* 0x0000001c0d1a7212 */ /* 0x000fe200078e961f */
[----:B------:R-:W-:Y:S01]  /*0b90*/  IMAD.WIDE.U32 R28, R29, -0x2daee0ad, RZ ;  /* 0xd2511f531d1c7825 */ /* 0x000fe200078e00ff */
[----:B------:R-:W-:-:S03]  /*0ba0*/  IADD3 R13, PT, PT, R22, 0x3c6ef372, RZ ;  /* 0x3c6ef372160d7810 */ /* 0x000fc60007ffe0ff */
[----:B------:R-:W-:Y:S01]  /*0bb0*/  IMAD.WIDE.U32 R26, R26, -0x326172a9, RZ ;  /* 0xcd9e8d571a1a7825 */ /* 0x000fe200078e00ff */
[----:B------:R-:W-:-:S04]  /*0bc0*/  LOP3.LUT R19, R19, R30, R29, 0x96, !PT ;  /* 0x0000001e13137212 */ /* 0x000fc800078e961d */
[----:B------:R-:W-:Y:S01]  /*0bd0*/  LOP3.LUT R30, R13, R18, R27, 0x96, !PT ;  /* 0x000000120d1e7212 */ /* 0x000fe200078e961b */
[----:B------:R-:W-:-:S04]  /*0be0*/  IMAD.WIDE.U32 R18, R19, -0x326172a9, RZ ;  /* 0xcd9e8d5713127825 */ /* 0x000fc800078e00ff */
[----:B------:R-:W-:Y:S02]  /*0bf0*/  VIADD R13, R22, 0xdaa66d2b ;  /* 0xdaa66d2b160d7836 */ /* 0x000fe40000000000 */
[----:B------:R-:W-:-:S03]  /*0c00*/  IMAD.WIDE.U32 R30, R30, -0x2daee0ad, RZ ;  /* 0xd2511f531e1e7825 */ /* 0x000fc600078e00ff */
[----:B------:R-:W-:Y:S01]  /*0c10*/  LOP3.LUT R26, R13, R26, R19, 0x96, !PT ;  /* 0x0000001a0d1a7212 */ /* 0x000fe200078e9613 */
[----:B------:R-:W-:Y:S01]  /*0c20*/  VIADD R19, R23, 0xed9eba14 ;  /* 0xed9eba1417137836 */ /* 0x000fe20000000000 */
[----:B------:R-:W-:Y:S02]  /*0c30*/  LOP3.LUT R28, R15, R28, R31, 0x96, !PT ;  /* 0x0000001c0f1c7212 */ /* 0x000fe400078e961f */
[----:B------:R-:W-:Y:S01]  /*0c40*/  IADD3 R13, PT, PT, R22, 0x78dde6e4, RZ ;  /* 0x78dde6e4160d7810 */ /* 0x000fe20007ffe0ff */
[----:B------:R-:W-:-:S04]  /*0c50*/  IMAD.WIDE.U32 R26, R26, -0x2daee0ad, RZ ;  /* 0xd2511f531a1a7825 */ /* 0x000fc800078e00ff */
[----:B------:R-:W-:Y:S01]  /*0c60*/  IMAD.WIDE.U32 R28, R28, -0x326172a9, RZ ;  /* 0xcd9e8d571c1c7825 */ /* 0x000fe200078e00ff */
[----:B------:R-:W-:-:S03]  /*0c70*/  LOP3.LUT R19, R19, R30, R27, 0x96, !PT ;  /* 0x0000001e13137212 */ /* 0x000fc600078e961b */
        /* <DEDUP_REMOVED lines=24> */
[----:B------:R-:W-:Y:S01]  /*0e00*/  IADD3 R27, PT, PT, R23, -0x695add53, RZ ;  /* 0x96a522ad171b7810 */ /* 0x000fe20007ffe0ff */
[----:B------:R-:W-:Y:S01]  /*0e10*/  IMAD R30, R4, -0x2daee0ad, RZ ;  /* 0xd2511f53041e7824 */ /* 0x000fe200078e02ff */
[----:B------:R-:W-:Y:S01]  /*0e20*/  LOP3.LUT R4, R13, R18, R29, 0x96, !PT ;  /* 0x000000120d047212 */ /* 0x000fe200078e961d */
[----:B------:R-:W-:Y:S02]  /*0e30*/  VIADD R13, R22, 0x8ff34781 ;  /* 0x8ff34781160d7836 */ /* 0x000fe40000000000 */
[----:B------:R-:W-:-:S04]  /*0e40*/  IMAD.WIDE.U32 R18, R19, -0x326172a9, RZ ;  /* 0xcd9e8d5713127825 */ /* 0x000fc800078e00ff */
[----:B------:R-:W-:Y:S01]  /*0e50*/  IMAD.HI.U32 R15, R4, -0x2daee0ad, RZ ;  /* 0xd2511f53040f7827 */ /* 0x000fe200078e00ff */
[----:B------:R-:W-:-:S04]  /*0e60*/  LOP3.LUT R13, R13, R28, R19, 0x96, !PT ;  /* 0x0000001c0d0d7212 */ /* 0x000fc800078e9613 */
        /* <DEDUP_REMOVED lines=11> */
.L_x_443:
        /* <DEDUP_REMOVED lines=9> */
.L_x_444:
[----:B------:R-:W0:Y:S01]  /*0fb0*/  LDC R28, c[0x0][0x518] ;  /* 0x00014600ff1c7b82 */ /* 0x000e220000000800 */
[----:B------:R-:W-:Y:S01]  /*0fc0*/  I2FP.F32.U32 R17, R17 ;  /* 0x0000001100117245 */ /* 0x000fe20000201000 */
[----:B------:R-:W-:Y:S01]  /*0fd0*/  IMAD.MOV.U32 R24, RZ, RZ, 0x2f800000 ;  /* 0x2f800000ff187424 */ /* 0x000fe200078e00ff */
[----:B------:R-:W-:Y:S01]  /*0fe0*/  I2FP.F32.U32 R40, R25 ;  /* 0x0000001900287245 */ /* 0x000fe20000201000 */
[----:B------:R-:W-:Y:S01]  /*0ff0*/  BSSY.RECONVERGENT B0, `(.L_x_445) ;  /* 0x0000ddf000007945 */ /* 0x000fe20003800200 */
[----:B------:R-:W-:Y:S01]  /*1000*/  I2FP.F32.U32 R41, R26 ;  /* 0x0000001a00297245 */ /* 0x000fe20000201000 */
[-C--:B------:R-:W-:Y:S01]  /*1010*/  FFMA.FTZ R17, R17, R24.reuse, 1.1641532182693481445e-10 ;  /* 0x2f00000011117423 */ /* 0x080fe20000010018 */
[----:B------:R-:W-:Y:S01]  /*1020*/  I2FP.F32.U32 R42, R27 ;  /* 0x0000001b002a7245 */ /* 0x000fe20000201000 */
[-C--:B------:R-:W-:Y:S02]  /*1030*/  FFMA.FTZ R40, R40, R24.reuse, 1.1641532182693481445e-10 ;  /* 0x2f00000028287423 */ /* 0x080fe40000010018 */
[----:B------:R-:W-:-:S02]  /*1040*/  FFMA.FTZ R41, R41, R24, 1.1641532182693481445e-10 ;  /* 0x2f00000029297423 */ /* 0x000fc40000010018 */
[----:B------:R-:W-:Y:S01]  /*1050*/  FFMA.FTZ R42, R42, R24, 1.1641532182693481445e-10 ;  /* 0x2f0000002a2a7423 */ /* 0x000fe20000010018 */
[----:B0-----:R-:W-:-:S13]  /*1060*/  ISETP.GE.AND P0, PT, R28, 0x2, PT ;  /* 0x000000021c00780c */ /* 0x001fda0003f06270 */
        /* <DEDUP_REMOVED lines=8> */
[----:B------:R-:W-:Y:S01]  /*10f0*/  VIADD R24, R28, 0xffffffff ;  /* 0xffffffff1c187836 */ /* 0x000fe20000000000 */
[----:B------:R-:W-:Y:S02]  /*1100*/  CS2R R36, SRZ ;  /* 0x0000000000247805 */ /* 0x000fe4000001ff00 */
[----:B------:R-:W-:Y:S01]  /*1110*/  MOV R38, R3 ;  /* 0x0000000300267202 */ /* 0x000fe20000000f00 */
[----:B------:R-:W-:Y:S01]  /*1120*/  IMAD.MOV.U32 R39, RZ, RZ, R5 ;  /* 0x000000ffff277224 */ /* 0x000fe200078e0005 */
[----:B------:R-:W-:Y:S02]  /*1130*/  ISETP.GE.U32.AND P0, PT, R25, 0x7, PT ;  /* 0x000000071900780c */ /* 0x000fe40003f06070 */
[----:B------:R-:W-:-:S05]  /*1140*/  LOP3.LUT R24, R24, 0xfffffff8, RZ, 0xc0, !PT ;  /* 0xfffffff818187812 */ /* 0x000fca00078ec0ff */
[----:B------:R-:W-:Y:S01]  /*1150*/  IMAD.MOV R47, RZ, RZ, -R24 ;  /* 0x000000ffff2f7224 */ /* 0x000fe200078e0a18 */
[----:B0-----:R-:W-:-:S05]  /*1160*/  MOV R35, UR5 ;  /* 0x0000000500237c02 */ /* 0x001fca0008000f00 */
[----:B------:R-:W-:Y:S05]  /*1170*/  @!P0 BRA `(.L_x_449) ;  /* 0x0000001c00148947 */ /* 0x000fea0003800000 */
[----:B------:R-:W-:-:S07]  /*1180*/  IADD3 R43, PT, PT, R28, -0x4, RZ ;  /* 0xfffffffc1c2b7810 */ /* 0x000fce0007ffe0ff */
.L_x_474:
        /* <DEDUP_REMOVED lines=32> */
.L_x_451:
[----:B------:R-:W-:Y:S01]  /*1390*/  MOV R26, R48 ;  /* 0x00000030001a7202 */ /* 0x000fe20000000f00 */
[----:B------:R-:W-:Y:S01]  /*13a0*/  IMAD.MOV.U32 R25, RZ, RZ, R49 ;  /* 0x000000ffff197224 */ /* 0x000fe200078e0031 */
[----:B------:R-:W-:-:S07]  /*13b0*/  MOV R24, 0x13d0 ;  /* 0x000013d000187802 */ /* 0x000fce0000000f00 */
[----:B------:R-:W-:Y:S05]  /*13c0*/  CALL.REL.NOINC `($__internal_3_$__cuda_sm20_div_u64) ;  /* 0x000000e000f07944 */ /* 0x000fea0003c00000 */
[-C--:B------:R-:W-:Y:S01]  /*13d0*/  IADD3 R29, P0, PT, RZ, -R26.reuse, RZ ;  /* 0x8000001aff1d7210 */ /* 0x080fe20007f1e0ff */
[----:B------:R-:W-:Y:S01]  /*13e0*/  IMAD.MOV.U32 R53, RZ, RZ, R27 ;  /* 0x000000ffff357224 */ /* 0x000fe200078e001b */
[----:B------:R-:W-:Y:S02]  /*13f0*/  MOV R52, R26 ;  /* 0x0000001a00347202 */ /* 0x000fe40000000f00 */
[----:B------:R-:W-:Y:S01]  /*1400*/  IADD3.X R25, PT, PT, RZ, ~R27, RZ, P0, !PT ;  /* 0x8000001bff197210 */ /* 0x000fe200007fe4ff */
[----:B------:R-:W-:-:S04]  /*1410*/  IMAD.WIDE.U32 R38, R48, R29, R38 ;  /* 0x0000001d30267225 */ /* 0x000fc800078e0026 */
[----:B------:R-:W-:-:S04]  /*1420*/  IMAD R25, R25, R48, RZ ;  /* 0x0000003019197224 */ /* 0x000fc800078e02ff */
[----:B------:R-:W-:-:S04]  /*1430*/  IMAD R25, R49, R29, R25 ;  /* 0x0000001d31197224 */ /* 0x000fc800078e0219 */
[----:B------:R-:W-:-:S07]  /*1440*/  IMAD.IADD R29, R39, 0x1, R25 ;  /* 0x00000001271d7824 */ /* 0x000fce00078e0219 */
.L_x_452:
[----:B------:R-:W-:Y:S05]  /*1450*/  BSYNC.RECONVERGENT B2 ;  /* 0x0000000000027941 */ /* 0x000fea0003800200 */
.L_x_450:
[----:B------:R-:W-:Y:S01]  /*1460*/  IADD3 R48, PT, PT, R43, 0x2, RZ ;  /* 0x000000022b307810 */ /* 0x000fe20007ffe0ff */
[----:B------:R-:W-:Y:S01]  /*1470*/  UMOV UR5, 0xd0 ;  /* 0x000000d000057882 */ /* 0x000fe20000000000 */
[----:B------:R-:W-:Y:S01]  /*1480*/  BSSY.RECONVERGENT B2, `(.L_x_453) ;  /* 0x0000035000027945 */ /* 0x000fe20003800200 */
[----:B------:R-:W-:Y:S02]  /*1490*/  LEA R24, R35, UR5, 0x3 ;  /* 0x0000000523187c11 */ /* 0x000fe4000f8e18ff */
[----:B------:R-:W-:-:S04]  /*14a0*/  IMAD.SHL.U32 R54, R48, 0x8, RZ ;  /* 0x0000000830367824 */ /* 0x000fc800078e00ff */
        /* <DEDUP_REMOVED lines=33> */
.L_x_454:
[----:B------:R-:W-:Y:S01]  /*16c0*/  MOV R38, R52 ;  /* 0x0000003400267202 */ /* 0x000fe20000000f00 */
[----:B------:R-:W-:Y:S01]  /*16d0*/  IMAD.MOV.U32 R39, RZ, RZ, R53 ;  /* 0x000000ffff277224 */ /* 0x000fe200078e0035 */
[----:B------:R-:W-:Y:S01]  /*16e0*/  MOV R26, R54 ;  /* 0x00000036001a7202 */ /* 0x000fe20000000f00 */
[----:B------:R-:W-:Y:S01]  /*16f0*/  IMAD.MOV.U32 R25, RZ, RZ, R55 ;  /* 0x000000ffff197224 */ /* 0x000fe200078e0037 */
[----:B------:R-:W-:-:S07]  /*1700*/  MOV R24, 0x1720 ;  /* 0x0000172000187802 */ /* 0x000fce0000000f00 */
[----:B------:R-:W-:Y:S05]  /*1710*/  CALL.REL.NOINC `($__internal_3_$__cuda_sm20_div_u64) ;  /* 0x000000e0001c7944 */ /* 0x000fea0003c00000 */
        /* <DEDUP_REMOVED lines=11> */
.L_x_455:
[----:B------:R-:W-:Y:S05]  /*17d0*/  BSYNC.RECONVERGENT B2 ;  /* 0x0000000000027941 */ /* 0x000fea0003800200 */
.L_x_453:
        /* <DEDUP_REMOVED lines=39> */
.L_x_457:
        /* <DEDUP_REMOVED lines=8> */
[----:B------:R-:W-:Y:S02]  /*1ad0*/  MOV R25, R53 ;  /* 0x0000003500197202 */ /* 0x000fe40000000f00 */
[----:B------:R-:W-:Y:S01]  /*1ae0*/  IADD3.X R29, PT, PT, RZ, ~R27, RZ, P0, !PT ;  /* 0x8000001bff1d7210 */ /* 0x000fe200007fe4ff */
[----:B------:R-:W-:-:S04]  /*1af0*/  IMAD.WIDE.U32 R24, R48, R31, R24 ;  /* 0x0000001f30187225 */ /* 0x000fc800078e0018 */
[----:B------:R-:W-:Y:S02]  /*1b00*/  IMAD R29, R29, R48, RZ ;  /* 0x000000301d1d7224 */ /* 0x000fe400078e02ff */
[----:B------:R-:W-:Y:S02]  /*1b10*/  IMAD.MOV.U32 R48, RZ, RZ, R26 ;  /* 0x000000ffff307224 */ /* 0x000fe400078e001a */
[----:B------:R-:W-:Y:S01]  /*1b20*/  IMAD R29, R49, R31, R29 ;  /* 0x0000001f311d7224 */ /* 0x000fe200078e021d */
[----:B------:R-:W-:Y:S01]  /*1b30*/  MOV R49, R27 ;  /* 0x0000001b00317202 */ /* 0x000fe20000000f00 */
[----:B------:R-:W-:-:S03]  /*1b40*/  IMAD.MOV.U32 R31, RZ, RZ, R24 ;  /* 0x000000ffff1f7224 */ /* 0x000fc600078e0018 */
[----:B------:R-:W-:-:S07]  /*1b50*/  IADD3 R29, PT, PT, R25, R29, RZ ;  /* 0x0000001d191d7210 */ /* 0x000fce0007ffe0ff */
.L_x_458:
[----:B------:R-:W-:Y:S05]  /*1b60*/  BSYNC.RECONVERGENT B2 ;  /* 0x0000000000027941 */ /* 0x000fea0003800200 */
.L_x_456:
        /* <DEDUP_REMOVED lines=38> */
.L_x_460:
[----:B------:R-:W-:Y:S01]  /*1dd0*/  IMAD.MOV.U32 R38, RZ, RZ, R48 ;  /* 0x000000ffff267224 */ /* 0x000fe200078e0030 */
[----:B------:R-:W-:Y:S01]  /*1de0*/  MOV R39, R49 ;  /* 0x0000003100277202 */ /* 0x000fe20000000f00 */
[----:B------:R-:W-:Y:S01]  /*1df0*/  IMAD.MOV.U32 R26, RZ, RZ, R52 ;  /* 0x000000ffff1a7224 */ /* 0x000fe200078e0034 */
[----:B------:R-:W-:Y:S02]  /*1e00*/  MOV R25, R53 ;  /* 0x0000003500197202 */ /* 0x000fe40000000f00 */
[----:B------:R-:W-:-:S07]  /*1e10*/  MOV R24, 0x1e30 ;  /* 0x00001e3000187802 */ /* 0x000fce0000000f00 */
[----:B------:R-:W-:Y:S05]  /*1e20*/  CALL.REL.NOINC `($__internal_3_$__cuda_sm20_div_u64) ;  /* 0x000000d800587944 */ /* 0x000fea0003c00000 */
[----:B------:R-:W-:Y:S01]  /*1e30*/  IADD3 R31, P0, PT, RZ, -R26, RZ ;  /* 0x8000001aff1f7210 */ /* 0x000fe20007f1e0ff */
[----:B------:R-:W-:Y:S01]  /*1e40*/  IMAD.MOV.U32 R25, RZ, RZ, R49 ;  /* 0x000000ffff197224 */ /* 0x000fe200078e0031 */
[----:B------:R-:W-:-:S03]  /*1e50*/  MOV R24, R48 ;  /* 0x0000003000187202 */ /* 0x000fc60000000f00 */
[----:B------:R-:W-:Y:S02]  /*1e60*/  IMAD.X R29, RZ, RZ, ~R27, P0 ;  /* 0x000000ffff1d7224 */ /* 0x000fe400000e0e1b */
[----:B------:R-:W-:-:S04]  /*1e70*/  IMAD.WIDE.U32 R24, R52, R31, R24 ;  /* 0x0000001f34187225 */ /* 0x000fc800078e0018 */
[----:B------:R-:W-:Y:S01]  /*1e80*/  IMAD R29, R29, R52, RZ ;  /* 0x000000341d1d7224 */ /* 0x000fe200078e02ff */
[----:B------:R-:W-:-:S03]  /*1e90*/  MOV R52, R26 ;  /* 0x0000001a00347202 */ /* 0x000fc60000000f00 */
[----:B------:R-:W-:Y:S01]  /*1ea0*/  IMAD R29, R53, R31, R29 ;  /* 0x0000001f351d7224 */ /* 0x000fe200078e021d */
[----:B------:R-:W-:Y:S01]  /*1eb0*/  MOV R31, R24 ;  /* 0x00000018001f7202 */ /* 0x000fe20000000f00 */
[----:B------:R-:W-:Y:S02]  /*1ec0*/  IMAD.MOV.U32 R53, RZ, RZ, R27 ;  /* 0x000000ffff357224 */ /* 0x000fe400078e001b */
[----:B------:R-:W-:-:S07]  /*1ed0*/  IMAD.IADD R29, R25, 0x1, R29 ;  /* 0x00000001191d7824 */ /* 0x000fce00078e021d */
.L_x_461:
[----:B------:R-:W-:Y:S05]  /*1ee0*/  BSYNC.RECONVERGENT B2 ;  /* 0x0000000000027941 */ /* 0x000fea0003800200 */
.L_x_459:
[C---:B------:R-:W-:Y:S01]  /*1ef0*/  IADD3 R36, PT, PT, R43.reuse, -0x1, RZ ;  /* 0xffffffff2b247810 */ /* 0x040fe20007ffe0ff */
        /* <DEDUP_REMOVED lines=38> */
.L_x_463:
        /* <DEDUP_REMOVED lines=17> */
.L_x_464:
[----:B------:R-:W-:Y:S05]  /*2270*/  BSYNC.RECONVERGENT B2 ;  /* 0x0000000000027941 */ /* 0x000fea0003800200 */
.L_x_462:
[----:B------:R-:W-:Y:S01]  /*2280*/  IADD3 R35, PT, PT, R43, -0x2, RZ ;  /* 0xfffffffe2b237810 */ /* 0x000fe20007ffe0ff */
[----:B------:R-:W-:Y:S01]  /*2290*/  UMOV UR5, 0xd0 ;  /* 0x000000d000057882 */ /* 0x000fe20000000000 */
[----:B------:R-:W-:Y:S01]  /*22a0*/  BSSY.RECONVERGENT B2, `(.L_x_465) ;  /* 0x0000036000027945 */ /* 0x000fe20003800200 */
[----:B------:R-:W-:Y:S02]  /*22b0*/  LEA R24, R36, UR5, 0x3 ;  /* 0x0000000524187c11 */ /* 0x000fe4000f8e18ff */
[----:B------:R-:W-:Y:S01]  /*22c0*/  IMAD.SHL.U32 R52, R35, 0x8, RZ ;  /* 0x0000000823347824 */ /* 0x000fe200078e00ff */
[----:B------:R-:W-:-:S03]  /*22d0*/  MOV R36, R54 ;  /* 0x0000003600247202 */ /* 0x000fc60000000f00 */
        /* <DEDUP_REMOVED lines=33> */
.L_x_466:
        /* <DEDUP_REMOVED lines=17> */
.L_x_467:
[----:B------:R-:W-:Y:S05]  /*2600*/  BSYNC.RECONVERGENT B2 ;  /* 0x0000000000027941 */ /* 0x000fea0003800200 */
.L_x_465:
        /* <DEDUP_REMOVED lines=39> */
.L_x_469:
        /* <DEDUP_REMOVED lines=17> */
.L_x_470:
[----:B------:R-:W-:Y:S05]  /*2990*/  BSYNC.RECONVERGENT B2 ;  /* 0x0000000000027941 */ /* 0x000fea0003800200 */
.L_x_468:
        /* <DEDUP_REMOVED lines=38> */
.L_x_472:
        /* <DEDUP_REMOVED lines=13> */
[----:B------:R-:W-:Y:S01]  /*2cd0*/  IMAD R29, R29, R52, RZ ;  /* 0x000000341d1d7224 */ /* 0x000fe200078e02ff */
[----:B------:R-:W-:-:S03]  /*2ce0*/  MOV R49, R24 ;  /* 0x0000001800317202 */ /* 0x000fc60000000f00 */
[----:B------:R-:W-:-:S04]  /*2cf0*/  IMAD R29, R53, R31, R29 ;  /* 0x0000001f351d7224 */ /* 0x000fc800078e021d */
[----:B------:R-:W-:-:S07]  /*2d00*/  IMAD.IADD R29, R25, 0x1, R29 ;  /* 0x00000001191d7824 */ /* 0x000fce00078e021d */
.L_x_473:
[----:B------:R-:W-:Y:S05]  /*2d10*/  BSYNC.RECONVERGENT B2 ;  /* 0x0000000000027941 */ /* 0x000fea0003800200 */
.L_x_471:
[----:B------:R-:W-:Y:S01]  /*2d20*/  UMOV UR5, 0xd0 ;  /* 0x000000d000057882 */ /* 0x000fe20000000000 */
[----:B------:R-:W-:Y:S01]  /*2d30*/  IMAD.MOV.U32 R36, RZ, RZ, R54 ;  /* 0x000000ffff247224 */ /* 0x000fe200078e0036 */
[----:B------:R-:W-:Y:S02]  /*2d40*/  LEA R24, R35, UR5, 0x3 ;  /* 0x0000000523187c11 */ /* 0x000fe4000f8e18ff */
[----:B------:R-:W-:-:S04]  /*2d50*/  IADD3 R43, PT, PT, R43, -0x8, RZ ;  /* 0xfffffff82b2b7810 */ /* 0x000fc80007ffe0ff */
[----:B------:R-:W0:Y:S02]  /*2d60*/  LDC.64 R24, c[0x0][R24+0x380] ;  /* 0x0000e00018187b82 */ /* 0x000e240000000a00 */
[-C--:B0-----:R-:W-:Y:S02]  /*2d70*/  IMAD R25, R25, R49.reuse, RZ ;  /* 0x0000003119197224 */ /* 0x081fe400078e02ff */
[----:B------:R-:W-:-:S04]  /*2d80*/  IMAD.WIDE.U32 R36, R24, R49, R36 ;  /* 0x0000003118247225 */ /* 0x000fc800078e0024 */
[----:B------:R-:W-:-:S04]  /*2d90*/  IMAD R25, R24, R29, R25 ;  /* 0x0000001d18197224 */ /* 0x000fc800078e0219 */
[----:B------:R-:W-:Y:S01]  /*2da0*/  IMAD.IADD R37, R37, 0x1, R25 ;  /* 0x0000000125257824 */ /* 0x000fe200078e0219 */
[----:B------:R-:W-:Y:S06]  /*2db0*/  @P2 BRA `(.L_x_474) ;  /* 0xffffffe000f42947 */ /* 0x000fec000383ffff */
[----:B------:R-:W-:-:S07]  /*2dc0*/  IADD3 R35, PT, PT, R43, 0x4, RZ ;  /* 0x000000042b237810 */ /* 0x000fce0007ffe0ff */
.L_x_449:
[----:B------:R-:W-:-:S09]  /*2dd0*/  UISETP.NE.AND UP0, UPT, UR8, URZ, UPT ;  /* 0x000000ff0800728c */ /* 0x000fd2000bf05270 */
[----:B------:R-:W-:Y:S05]  /*2de0*/  BRA.U !UP0, `(.L_x_475) ;  /* 0x0000001908207547 */ /* 0x000fea000b800000 */
[----:B------:R-:W-:-:S09]  /*2df0*/  UISETP.GE.U32.AND UP0, UPT, UR9, 0x3, UPT ;  /* 0x000000030900788c */ /* 0x000fd2000bf06070 */
        /* <DEDUP_REMOVED lines=32> */
.L_x_478:
[----:B------:R-:W-:Y:S01]  /*3000*/  MOV R26, R48 ;  /* 0x00000030001a7202 */ /* 0x000fe20000000f00 */
[----:B------:R-:W-:Y:S01]  /*3010*/  IMAD.MOV.U32 R25, RZ, RZ, R49 ;  /* 0x000000ffff197224 */ /* 0x000fe200078e0031 */
[----:B------:R-:W-:-:S07]  /*3020*/  MOV R24, 0x3040 ;  /* 0x0000304000187802 */ /* 0x000fce0000000f00 */
[----:B------:R-:W-:Y:S05]  /*3030*/  CALL.REL.NOINC `($__internal_3_$__cuda_sm20_div_u64) ;  /* 0x000000c400d47944 */ /* 0x000fea0003c00000 */
[----:B------:R-:W-:-:S04]  /*3040*/  IADD3 R29, P0, PT, RZ, -R26, RZ ;  /* 0x8000001aff1d7210 */ /* 0x000fc80007f1e0ff */
[----:B------:R-:W-:Y:S01]  /*3050*/  IADD3.X R25, PT, PT, RZ, ~R27, RZ, P0, !PT ;  /* 0x8000001bff197210 */ /* 0x000fe200007fe4ff */
[----:B------:R-:W-:-:S04]  /*3060*/  IMAD.WIDE.U32 R38, R48, R29, R38 ;  /* 0x0000001d30267225 */ /* 0x000fc800078e0026 */
[----:B------:R-:W-:Y:S01]  /*3070*/  IMAD R25, R25, R48, RZ ;  /* 0x0000003019197224 */ /* 0x000fe200078e02ff */
[----:B------:R-:W-:-:S03]  /*3080*/  MOV R48, R26 ;  /* 0x0000001a00307202 */ /* 0x000fc60000000f00 */
[----:B------:R-:W-:Y:S02]  /*3090*/  IMAD R25, R49, R29, R25 ;  /* 0x0000001d31197224 */ /* 0x000fe400078e0219 */
[----:B------:R-:W-:Y:S02]  /*30a0*/  IMAD.MOV.U32 R49, RZ, RZ, R27 ;  /* 0x000000ffff317224 */ /* 0x000fe400078e001b */
[----:B------:R-:W-:-:S07]  /*30b0*/  IMAD.IADD R29, R39, 0x1, R25 ;  /* 0x00000001271d7824 */ /* 0x000fce00078e0219 */
.L_x_479:
[----:B------:R-:W-:Y:S05]  /*30c0*/  BSYNC.RECONVERGENT B2 ;  /* 0x0000000000027941 */ /* 0x000fea0003800200 */
.L_x_477:
[----:B------:R-:W-:Y:S01]  /*30d0*/  IADD3 R47, PT, PT, R35, -0x2, RZ ;  /* 0xfffffffe232f7810 */ /* 0x000fe20007ffe0ff */
        /* <DEDUP_REMOVED lines=37> */
.L_x_481:
        /* <DEDUP_REMOVED lines=17> */
.L_x_482:
[----:B------:R-:W-:Y:S05]  /*3440*/  BSYNC.RECONVERGENT B2 ;  /* 0x0000000000027941 */ /* 0x000fea0003800200 */
.L_x_480:
        /* <DEDUP_REMOVED lines=39> */
.L_x_484:
        /* <DEDUP_REMOVED lines=17> */
.L_x_485:
[----:B------:R-:W-:Y:S05]  /*37d0*/  BSYNC.RECONVERGENT B2 ;  /* 0x0000000000027941 */ /* 0x000fea0003800200 */
.L_x_483:
[----:B------:R-:W-:Y:S01]  /*37e0*/  VIADD R35, R35, 0xfffffffc ;  /* 0xfffffffc23237836 */ /* 0x000fe20000000000 */
[----:B------:R-:W-:Y:S01]  /*37f0*/  UMOV UR5, 0xd0 ;  /* 0x000000d000057882 */ /* 0x000fe20000000000 */
[----:B------:R-:W-:Y:S01]  /*3800*/  BSSY.RECONVERGENT B2, `(.L_x_486) ;  /* 0x0000035000027945 */ /* 0x000fe20003800200 */
[----:B------:R-:W-:Y:S01]  /*3810*/  LEA R24, R36, UR5, 0x3 ;  /* 0x0000000524187c11 */ /* 0x000fe2000f8e18ff */
[----:B------:R-:W-:Y:S01]  /*3820*/  IMAD.MOV.U32 R36, RZ, RZ, R54 ;  /* 0x000000ffff247224 */ /* 0x000fe200078e0036 */
        /* <DEDUP_REMOVED lines=33> */
.L_x_487:
        /* <DEDUP_REMOVED lines=13> */
[----:B------:R-:W-:Y:S02]  /*3b10*/  IMAD R29, R29, R52, RZ ;  /* 0x000000341d1d7224 */ /* 0x000fe400078e02ff */
[----:B------:R-:W-:Y:S02]  /*3b20*/  IMAD.MOV.U32 R49, RZ, RZ, R24 ;  /* 0x000000ffff317224 */ /* 0x000fe400078e0018 */
[----:B------:R-:W-:-:S05]  /*3b30*/  IMAD R29, R53, R31, R29 ;  /* 0x0000001f351d7224 */ /* 0x000fca00078e021d */
[----:B------:R-:W-:-:S07]  /*3b40*/  IADD3 R29, PT, PT, R25, R29, RZ ;  /* 0x0000001d191d7210 */ /* 0x000fce0007ffe0ff */
.L_x_488:
[----:B------:R-:W-:Y:S05]  /*3b50*/  BSYNC.RECONVERGENT B2 ;  /* 0x0000000000027941 */ /* 0x000fea0003800200 */
.L_x_486:
[----:B------:R-:W-:Y:S01]  /*3b60*/  UMOV UR5, 0xd0 ;  /* 0x000000d000057882 */ /* 0x000fe20000000000 */
[----:B------:R-:W-:Y:S02]  /*3b70*/  MOV R36, R54 ;  /* 0x0000003600247202 */ /* 0x000fe40000000f00 */
[----:B------:R-:W-:-:S06]  /*3b80*/  LEA R24, R35, UR5, 0x3 ;  /* 0x0000000523187c11 */ /* 0x000fcc000f8e18ff */
[----:B------:R-:W0:Y:S02]  /*3b90*/  LDC.64 R24, c[0x0][R24+0x380] ;  /* 0x0000e00018187b82 */ /* 0x000e240000000a00 */
[-C--:B0-----:R-:W-:Y:S02]  /*3ba0*/  IMAD R25, R25, R49.reuse, RZ ;  /* 0x0000003119197224 */ /* 0x081fe400078e02ff */
[----:B------:R-:W-:-:S04]  /*3bb0*/  IMAD.WIDE.U32 R36, R24, R49, R36 ;  /* 0x0000003118247225 */ /* 0x000fc800078e0024 */
[----:B------:R-:W-:-:S04]  /*3bc0*/  IMAD R25, R24, R29, R25 ;  /* 0x0000001d18197224 */ /* 0x000fc800078e0219 */
[----:B------:R-:W-:-:S07]  /*3bd0*/  IMAD.IADD R37, R37, 0x1, R25 ;  /* 0x0000000125257824 */ /* 0x000fce00078e0219 */
.L_x_476:
[----:B------:R-:W0:Y:S02]  /*3be0*/  LDCU UR5, c[0x0][0x518] ;  /* 0x0000a300ff0577ac */ /* 0x000e240008000800 */
[----:B0-----:R-:W-:-:S04]  /*3bf0*/  UIADD3 UR5, UPT, UPT, UR5, -0x1, URZ ;  /* 0xffffffff05057890 */ /* 0x001fc8000fffe0ff */
[----:B------:R-:W-:-:S09]  /*3c00*/  ULOP3.LUT UP0, URZ, UR5, 0x3, URZ, 0xc0, !UPT ;  /* 0x0000000305ff7892 */ /* 0x000fd2000f80c0ff */
[----:B------:R-:W-:Y:S05]  /*3c10*/  BRA.U !UP0, `(.L_x_475) ;  /* 0x0000000908947547 */ /* 0x000fea000b800000 */
[----:B------:R-:W-:-:S09]  /*3c20*/  UISETP.NE.AND UP0, UPT, UR4, URZ, UPT ;  /* 0x000000ff0400728c */ /* 0x000fd2000bf05270 */
        /* <DEDUP_REMOVED lines=32> */
.L_x_491:
[----:B------:R-:W-:Y:S01]  /*3e30*/  IMAD.MOV.U32 R26, RZ, RZ, R48 ;  /* 0x000000ffff1a7224 */ /* 0x000fe200078e0030 */
[----:B------:R-:W-:Y:S02]  /*3e40*/  MOV R25, R49 ;  /* 0x0000003100197202 */ /* 0x000fe40000000f00 */
[----:B------:R-:W-:-:S07]  /*3e50*/  MOV R24, 0x3e70 ;  /* 0x00003e7000187802 */ /* 0x000fce0000000f00 */
[----:B------:R-:W-:Y:S05]  /*3e60*/  CALL.REL.NOINC `($__internal_3_$__cuda_sm20_div_u64) ;  /* 0x000000b800487944 */ /* 0x000fea0003c00000 */
[----:B------:R-:W-:-:S05]  /*3e70*/  IADD3 R29, P0, PT, RZ, -R26, RZ ;  /* 0x8000001aff1d7210 */ /* 0x000fca0007f1e0ff */
[----:B------:R-:W-:Y:S02]  /*3e80*/  IMAD.X R25, RZ, RZ, ~R27, P0 ;  /* 0x000000ffff197224 */ /* 0x000fe400000e0e1b */
[----:B------:R-:W-:-:S04]  /*3e90*/  IMAD.WIDE.U32 R38, R48, R29, R38 ;  /* 0x0000001d30267225 */ /* 0x000fc800078e0026 */
[----:B------:R-:W-:Y:S02]  /*3ea0*/  IMAD R25, R25, R48, RZ ;  /* 0x0000003019197224 */ /* 0x000fe400078e02ff */
[----:B------:R-:W-:Y:S02]  /*3eb0*/  IMAD.MOV.U32 R48, RZ, RZ, R26 ;  /* 0x000000ffff307224 */ /* 0x000fe400078e001a */
[----:B------:R-:W-:Y:S01]  /*3ec0*/  IMAD R25, R49, R29, R25 ;  /* 0x0000001d31197224 */ /* 0x000fe200078e0219 */
[----:B------:R-:W-:-:S04]  /*3ed0*/  MOV R49, R27 ;  /* 0x0000001b00317202 */ /* 0x000fc80000000f00 */
[----:B------:R-:W-:-:S07]  /*3ee0*/  IADD3 R29, PT, PT, R39, R25, RZ ;  /* 0x00000019271d7210 */ /* 0x000fce0007ffe0ff */
.L_x_492:
[----:B------:R-:W-:Y:S05]  /*3ef0*/  BSYNC.RECONVERGENT B2 ;  /* 0x0000000000027941 */ /* 0x000fea0003800200 */
.L_x_490:
[----:B------:R-:W-:Y:S01]  /*3f00*/  VIADD R35, R35, 0xfffffffe ;  /* 0xfffffffe23237836 */ /* 0x000fe20000000000 */
[----:B------:R-:W-:Y:S01]  /*3f10*/  UMOV UR5, 0xd0 ;  /* 0x000000d000057882 */ /* 0x000fe20000000000 */
[----:B------:R-:W-:Y:S01]  /*3f20*/  BSSY.RECONVERGENT B2, `(.L_x_493) ;  /* 0x0000034000027945 */ /* 0x000fe20003800200 */
[----:B------:R-:W-:Y:S02]  /*3f30*/  LEA R24, R43, UR5, 0x3 ;  /* 0x000000052b187c11 */ /* 0x000fe4000f8e18ff */
        /* <DEDUP_REMOVED lines=33> */
.L_x_494:
        /* <DEDUP_REMOVED lines=17> */
.L_x_495:
[----:B------:R-:W-:Y:S05]  /*4260*/  BSYNC.RECONVERGENT B2 ;  /* 0x0000000000027941 */ /* 0x000fea0003800200 */
.L_x_493:
[----:B------:R-:W-:Y:S01]  /*4270*/  UMOV UR5, 0xd0 ;  /* 0x000000d000057882 */ /* 0x000fe20000000000 */
[----:B------:R-:W-:Y:S01]  /*4280*/  IMAD.MOV.U32 R36, RZ, RZ, R54 ;  /* 0x000000ffff247224 */ /* 0x000fe200078e0036 */
[----:B------:R-:W-:-:S06]  /*4290*/  LEA R24, R35, UR5, 0x3 ;  /* 0x0000000523187c11 */ /* 0x000fcc000f8e18ff */
[----:B------:R-:W0:Y:S02]  /*42a0*/  LDC.64 R24, c[0x0][R24+0x380] ;  /* 0x0000e00018187b82 */ /* 0x000e240000000a00 */
[-C--:B0-----:R-:W-:Y:S02]  /*42b0*/  IMAD R25, R25, R49.reuse, RZ ;  /* 0x0000003119197224 */ /* 0x081fe400078e02ff */
[----:B------:R-:W-:-:S04]  /*42c0*/  IMAD.WIDE.U32 R36, R24, R49, R36 ;  /* 0x0000003118247225 */ /* 0x000fc800078e0024 */
[----:B------:R-:W-:-:S05]  /*42d0*/  IMAD R25, R24, R29, R25 ;  /* 0x0000001d18197224 */ /* 0x000fca00078e0219 */
[----:B------:R-:W-:-:S07]  /*42e0*/  IADD3 R37, PT, PT, R37, R25, RZ ;  /* 0x0000001925257210 */ /* 0x000fce0007ffe0ff */
.L_x_489:
        /* <DEDUP_REMOVED lines=35> */
.L_x_497:
[----:B------:R-:W-:Y:S01]  /*4520*/  MOV R26, R48 ;  /* 0x00000030001a7202 */ /* 0x000fe20000000f00 */
[----:B------:R-:W-:Y:S01]  /*4530*/  IMAD.MOV.U32 R25, RZ, RZ, R49 ;  /* 0x000000ffff197224 */ /* 0x000fe200078e0031 */
[----:B------:R-:W-:-:S07]  /*4540*/  MOV R24, 0x4560 ;  /* 0x0000456000187802 */ /* 0x000fce0000000f00 */
[----:B------:R-:W-:Y:S05]  /*4550*/  CALL.REL.NOINC `($__internal_3_$__cuda_sm20_div_u64) ;  /* 0x000000b0008c7944 */ /* 0x000fea0003c00000 */
[----:B------:R-:W-:-:S04]  /*4560*/  IADD3 R31, P0, PT, RZ, -R26, RZ ;  /* 0x8000001aff1f7210 */ /* 0x000fc80007f1e0ff */
[----:B------:R-:W-:Y:S01]  /*4570*/  IADD3.X R29, PT, PT, RZ, ~R27, RZ, P0, !PT ;  /* 0x8000001bff1d7210 */ /* 0x000fe200007fe4ff */
[----:B------:R-:W-:Y:S01]  /*4580*/  IMAD.WIDE.U32 R24, R48, R31, R38 ;  /* 0x0000001f30187225 */ /* 0x000fe200078e0026 */
[----:B------:R-:W-:-:S03]  /*4590*/  MOV R39, R27 ;  /* 0x0000001b00277202 */ /* 0x000fc60000000f00 */
[----:B------:R-:W-:Y:S02]  /*45a0*/  IMAD R29, R29, R48, RZ ;  /* 0x000000301d1d7224 */ /* 0x000fe400078e02ff */
[----:B------:R-:W-:Y:S02]  /*45b0*/  IMAD.MOV.U32 R38, RZ, RZ, R26 ;  /* 0x000000ffff267224 */ /* 0x000fe400078e001a */
[----:B------:R-:W-:Y:S01]  /*45c0*/  IMAD R29, R49, R31, R29 ;  /* 0x0000001f311d7224 */ /* 0x000fe200078e021d */
[----:B------:R-:W-:-:S03]  /*45d0*/  MOV R49, R24 ;  /* 0x0000001800317202 */ /* 0x000fc60000000f00 */
[----:B------:R-:W-:-:S07]  /*45e0*/  IMAD.IADD R29, R25, 0x1, R29 ;  /* 0x00000001191d7824 */ /* 0x000fce00078e021d */
.L_x_498:
[----:B------:R-:W-:Y:S05]  /*45f0*/  BSYNC.RECONVERGENT B2 ;  /* 0x0000000000027941 */ /* 0x000fea0003800200 */
.L_x_496:
[----:B------:R-:W-:Y:S02]  /*4600*/  UMOV UR5, 0xd0 ;  /* 0x000000d000057882 */ /* 0x000fe40000000000 */
[----:B------:R-:W-:-:S06]  /*4610*/  LEA R24, R35, UR5, 0x3 ;  /* 0x0000000523187c11 */ /* 0x000fcc000f8e18ff */
[----:B------:R-:W0:Y:S02]  /*4620*/  LDC.64 R24, c[0x0][R24+0x380] ;  /* 0x0000e00018187b82 */ /* 0x000e240000000a00 */
[-C--:B0-----:R-:W-:Y:S02]  /*4630*/  IMAD R25, R25, R49.reuse, RZ ;  /* 0x0000003119197224 */ /* 0x081fe400078e02ff */
[----:B------:R-:W-:-:S04]  /*4640*/  IMAD.WIDE.U32 R36, R24, R49, R36 ;  /* 0x0000003118247225 */ /* 0x000fc800078e0024 */
[----:B------:R-:W-:-:S04]  /*4650*/  IMAD R25, R24, R29, R25 ;  /* 0x0000001d18197224 */ /* 0x000fc800078e0219 */
[----:B------:R-:W-:-:S07]  /*4660*/  IMAD.IADD R37, R37, 0x1, R25 ;  /* 0x0000000125257824 */ /* 0x000fce00078e0219 */
.L_x_475:
[----:B------:R-:W0:Y:S01]  /*4670*/  LDCU.64 UR10, c[0x0][0x450] ;  /* 0x00008a00ff0a77ac */ /* 0x000e220008000a00 */
        /* <DEDUP_REMOVED lines=8> */
.L_x_448:
[----:B------:R-:W-:Y:S05]  /*4700*/  BSYNC.RECONVERGENT B1 ;  /* 0x0000000000017941 */ /* 0x000fea0003800200 */
.L_x_447:
        /* <DEDUP_REMOVED lines=8> */
[----:B------:R-:W-:Y:S01]  /*4790*/  CS2R R36, SRZ ;  /* 0x0000000000247805 */ /* 0x000fe2000001ff00 */
[----:B------:R-:W2:Y:S01]  /*47a0*/  LDCU UR10, c[0x0][0x518] ;  /* 0x0000a300ff0a77ac */ /* 0x000ea20008000800 */
[----:B-1----:R-:W-:-:S04]  /*47b0*/  UIADD3 UR5, UPT, UPT, UR5, -0x2, URZ ;  /* 0xfffffffe05057890 */ /* 0x002fc8000fffe0ff */
[----:B------:R-:W-:Y:S01]  /*47c0*/  UISETP.GE.U32.AND UP0, UPT, UR5, 0x7, UPT ;  /* 0x000000070500788c */ /* 0x000fe2000bf06070 */
[----:B--2---:R-:W-:-:S08]  /*47d0*/  MOV R44, UR10 ;  /* 0x0000000a002c7c02 */ /* 0x004fd00008000f00 */
[----:B------:R-:W-:Y:S05]  /*47e0*/  BRA.U !UP0, `(.L_x_501) ;  /* 0x0000001d081c7547 */ /* 0x000fea000b800000 */
[----:B------:R-:W-:-:S07]  /*47f0*/  IMAD.MOV.U32 R47, RZ, RZ, RZ ;  /* 0x000000ffff2f7224 */ /* 0x000fce00078e00ff */
.L_x_526:
[----:B------:R-:W-:Y:S01]  /*4800*/  IADD3 R35, PT, PT, R44, -0x1, RZ ;  /* 0xffffffff2c237810 */ /* 0x000fe20007ffe0ff */
[----:B------:R-:W-:Y:S04]  /*4810*/  BSSY.RECONVERGENT B2, `(.L_x_502) ;  /* 0x0000029000027945 */ /* 0x000fe80003800200 */
[----:B------:R-:W-:-:S06]  /*4820*/  IMAD.SHL.U32 R48, R35, 0x8, RZ ;  /* 0x0000000823307824 */ /* 0x000fcc00078e00ff */
[----:B------:R-:W1:Y:S02]  /*4830*/  LDC.64 R48, c[0x0][R48+0x388] ;  /* 0x0000e20030307b82 */ /* 0x000e640000000a00 */
[----:B-1----:R-:W-:-:S04]  /*4840*/  LOP3.LUT R24, R39, R49, RZ, 0xfc, !PT ;  /* 0x0000003127187212 */ /* 0x002fc800078efcff */
[----:B------:R-:W-:-:S13]  /*4850*/  ISETP.NE.U32.AND P0, PT, R24, RZ, PT ;  /* 0x000000ff1800720c */ /* 0x000fda0003f05070 */
[----:B------:R-:W-:Y:S05]  /*4860*/  @P0 BRA `(.L_x_503) ;  /* 0x00000000005c0947 */ /* 0x000fea0003800000 */
[----:B0-----:R-:W0:Y:S01]  /*4870*/  I2F.U32.RP R26, R48 ;  /* 0x00000030001a7306 */ /* 0x001e220000209000 */
        /* <DEDUP_REMOVED lines=22> */
.L_x_503:
[----:B0-----:R-:W-:Y:S01]  /*49e0*/  MOV R26, R48 ;  /* 0x00000030001a7202 */ /* 0x001fe20000000f00 */
[----:B------:R-:W-:Y:S01]  /*49f0*/  IMAD.MOV.U32 R25, RZ, RZ, R49 ;  /* 0x000000ffff197224 */ /* 0x000fe200078e0031 */
[----:B------:R-:W-:-:S07]  /*4a00*/  MOV R24, 0x4a20 ;  /* 0x00004a2000187802 */ /* 0x000fce0000000f00 */
[----:B-----5:R-:W-:Y:S05]  /*4a10*/  CALL.REL.NOINC `($__internal_3_$__cuda_sm20_div_u64) ;  /* 0x000000ac005c7944 */ /* 0x020fea0003c00000 */
        /* <DEDUP_REMOVED lines=8> */
.L_x_504:
[----:B------:R-:W-:Y:S05]  /*4aa0*/  BSYNC.RECONVERGENT B2 ;  /* 0x0000000000027941 */ /* 0x000fea0003800200 */
.L_x_502:
        /* <DEDUP_REMOVED lines=38> */
.L_x_506:
[----:B------:R-:W-:Y:S01]  /*4d10*/  MOV R38, R52 ;  /* 0x0000003400267202 */ /* 0x000fe20000000f00 */
[----:B------:R-:W-:Y:S01]  /*4d20*/  IMAD.MOV.U32 R39, RZ, RZ, R53 ;  /* 0x000000ffff277224 */ /* 0x000fe200078e0035 */
[----:B------:R-:W-:Y:S01]  /*4d30*/  MOV R26, R56 ;  /* 0x00000038001a7202 */ /* 0x000fe20000000f00 */
[----:B------:R-:W-:Y:S01]  /*4d40*/  IMAD.MOV.U32 R25, RZ, RZ, R57 ;  /* 0x000000ffff197224 */ /* 0x000fe200078e0039 */
[----:B------:R-:W-:-:S07]  /*4d50*/  MOV R24, 0x4d70 ;  /* 0x00004d7000187802 */ /* 0x000fce0000000f00 */
[----:B-----5:R-:W-:Y:S05]  /*4d60*/  CALL.REL.NOINC `($__internal_3_$__cuda_sm20_div_u64) ;  /* 0x000000a800887944 */ /* 0x020fea0003c00000 */
        /* <DEDUP_REMOVED lines=11> */
.L_x_507:
[----:B------:R-:W-:Y:S05]  /*4e20*/  BSYNC.RECONVERGENT B2 ;  /* 0x0000000000027941 */ /* 0x000fea0003800200 */
.L_x_505:
        /* <DEDUP_REMOVED lines=39> */
.L_x_509:
        /* <DEDUP_REMOVED lines=17> */
.L_x_510:
[----:B------:R-:W-:Y:S05]  /*51b0*/  BSYNC.RECONVERGENT B2 ;  /* 0x0000000000027941 */ /* 0x000fea0003800200 */
.L_x_508:
        /* <DEDUP_REMOVED lines=39> */
.L_x_512:
        /* <DEDUP_REMOVED lines=17> */
.L_x_513:
[----:B------:R-:W-:Y:S05]  /*5540*/  BSYNC.RECONVERGENT B2 ;  /* 0x0000000000027941 */ /* 0x000fea0003800200 */
.L_x_511:
        /* <DEDUP_REMOVED lines=39> */
.L_x_515:
        /* <DEDUP_REMOVED lines=17> */
.L_x_516:
[----:B------:R-:W-:Y:S05]  /*58d0*/  BSYNC.RECONVERGENT B2 ;  /* 0x0000000000027941 */ /* 0x000fea0003800200 */
.L_x_514:
        /* <DEDUP_REMOVED lines=39> */
.L_x_518:
        /* <DEDUP_REMOVED lines=17> */
.L_x_519:
[----:B------:R-:W-:Y:S05]  /*5c60*/  BSYNC.RECONVERGENT B2 ;  /* 0x0000000000027941 */ /* 0x000fea0003800200 */
.L_x_517:
        /* <DEDUP_REMOVED lines=39> */
.L_x_521:
        /* <DEDUP_REMOVED lines=17> */
.L_x_522:
[----:B------:R-:W-:Y:S05]  /*5ff0*/  BSYNC.RECONVERGENT B2 ;  /* 0x0000000000027941 */ /* 0x000fea0003800200 */
.L_x_520:
        /* <DEDUP_REMOVED lines=38> */
.L_x_524:
[----:B------:R-:W-:Y:S01]  /*6260*/  IMAD.MOV.U32 R38, RZ, RZ, R48 ;  /* 0x000000ffff267224 */ /* 0x000fe200078e0030 */
[----:B------:R-:W-:Y:S01]  /*6270*/  MOV R39, R49 ;  /* 0x0000003100277202 */ /* 0x000fe20000000f00 */
[----:B------:R-:W-:Y:S01]  /*6280*/  IMAD.MOV.U32 R26, RZ, RZ, R52 ;  /* 0x000000ffff1a7224 */ /* 0x000fe200078e0034 */
[----:B------:R-:W-:Y:S02]  /*6290*/  MOV R25, R53 ;  /* 0x0000003500197202 */ /* 0x000fe40000000f00 */
[----:B------:R-:W-:-:S07]  /*62a0*/  MOV R24, 0x62c0 ;  /* 0x000062c000187802 */ /* 0x000fce0000000f00 */
[----:B-----5:R-:W-:Y:S05]  /*62b0*/  CALL.REL.NOINC `($__internal_3_$__cuda_sm20_div_u64) ;  /* 0x0000009400347944 */ /* 0x020fea0003c00000 */
        /* <DEDUP_REMOVED lines=11> */
.L_x_525:
[----:B------:R-:W-:Y:S05]  /*6370*/  BSYNC.RECONVERGENT B2 ;  /* 0x0000000000027941 */ /* 0x000fea0003800200 */
.L_x_523:
[----:B------:R-:W-:Y:S01]  /*6380*/  UMOV UR5, 0xd0 ;  /* 0x000000d000057882 */ /* 0x000fe20000000000 */
[----:B------:R-:W-:Y:S01]  /*6390*/  IADD3 R47, PT, PT, R47, 0x8, RZ ;  /* 0x000000082f2f7810 */ /* 0x000fe20007ffe0ff */
[----:B------:R-:W-:Y:S01]  /*63a0*/  IMAD.MOV.U32 R34, RZ, RZ, R36 ;  /* 0x000000ffff227224 */ /* 0x000fe200078e0024 */
[----:B------:R-:W-:Y:S01]  /*63b0*/  LEA R24, R44, UR5, 0x3 ;  /* 0x000000052c187c11 */ /* 0x000fe2000f8e18ff */
[----:B------:R-:W0:Y:S05]  /*63c0*/  LDCU UR5, c[0x0][0x518] ;  /* 0x0000a300ff0577ac */ /* 0x000e2a0008000800 */
[----:B------:R-:W1:Y:S01]  /*63d0*/  LDC.64 R24, c[0x0][R24+0x380] ;  /* 0x0000e00018187b82 */ /* 0x000e620000000a00 */
[----:B0-----:R-:W-:-:S04]  /*63e0*/  UIADD3 UR5, UPT, UPT, UR5, -0x1, URZ ;  /* 0xffffffff05057890 */ /* 0x001fc8000fffe0ff */
[----:B------:R-:W-:-:S06]  /*63f0*/  ULOP3.LUT UR5, UR5, 0xfffffff8, URZ, 0xc0, !UPT ;  /* 0xfffffff805057892 */ /* 0x000fcc000f8ec0ff */
[----:B------:R-:W-:Y:S01]  /*6400*/  ISETP.NE.AND P0, PT, R47, UR5, PT ;  /* 0x000000052f007c0c */ /* 0x000fe2000bf05270 */
[-C--:B-1----:R-:W-:Y:S02]  /*6410*/  IMAD R25, R25, R49.reuse, RZ ;  /* 0x0000003119197224 */ /* 0x082fe400078e02ff */
[----:B------:R-:W-:-:S04]  /*6420*/  IMAD.WIDE.U32 R36, R24, R49, R34 ;  /* 0x0000003118247225 */ /* 0x000fc800078e0022 */
[----:B------:R-:W-:-:S05]  /*6430*/  IMAD R25, R24, R29, R25 ;  /* 0x0000001d18197224 */ /* 0x000fca00078e0219 */
[----:B------:R-:W-:Y:S01]  /*6440*/  IADD3 R37, PT, PT, R37, R25, RZ ;  /* 0x0000001925257210 */ /* 0x000fe20007ffe0ff */
[----:B------:R-:W-:Y:S06]  /*6450*/  @P0 BRA `(.L_x_526) ;  /* 0xffffffe000e80947 */ /* 0x000fec000383ffff */
.L_x_501:
[----:B------:R-:W-:-:S09]  /*6460*/  UISETP.NE.AND UP0, UPT, UR8, URZ, UPT ;  /* 0x000000ff0800728c */ /* 0x000fd2000bf05270 */
[----:B------:R-:W-:Y:S05]  /*6470*/  BRA.U !UP0, `(.L_x_527) ;  /* 0x0000001908207547 */ /* 0x000fea000b800000 */
[----:B------:R-:W-:-:S09]  /*6480*/  UISETP.GE.U32.AND UP0, UPT, UR9, 0x3, UPT ;  /* 0x000000030900788c */ /* 0x000fd2000bf06070 */
[----:B------:R-:W-:Y:S05]  /*6490*/  BRA.U !UP0, `(.L_x_528) ;  /* 0x0000000d08747547 */ /* 0x000fea000b800000 */
[----:B------:R-:W-:Y:S01]  /*64a0*/  VIADD R35, R44, 0xffffffff ;  /* 0xffffffff2c237836 */ /* 0x000fe20000000000 */
[----:B------:R-:W-:Y:S04]  /*64b0*/  BSSY.RECONVERGENT B2, `(.L_x_529) ;  /* 0x000002a000027945 */ /* 0x000fe80003800200 */
[----:B------:R-:W-:-:S06]  /*64c0*/  SHF.L.U32 R48, R35, 0x3, RZ ;  /* 0x0000000323307819 */ /* 0x000fcc00000006ff */
[----:B------:R-:W1:Y:S02]  /*64d0*/  LDC.64 R48, c[0x0][R48+0x388] ;  /* 0x0000e20030307b82 */ /* 0x000e640000000a00 */
[----:B-1----:R-:W-:-:S04]  /*64e0*/  LOP3.LUT R24, R39, R49, RZ, 0xfc, !PT ;  /* 0x0000003127187212 */ /* 0x002fc800078efcff */
[----:B------:R-:W-:-:S13]  /*64f0*/  ISETP.NE.U32.AND P0, PT, R24, RZ, PT ;  /* 0x000000ff1800720c */ /* 0x000fda0003f05070 */
[----:B------:R-:W-:Y:S05]  /*6500*/  @P0 BRA `(.L_x_530) ;  /* 0x0000000000600947 */ /* 0x000fea0003800000 */
[----:B0-----:R-:W0:Y:S01]  /*6510*/  I2F.U32.RP R26, R48 ;  /* 0x00000030001a7306 */ /* 0x001e220000209000 */
        /* <DEDUP_REMOVED lines=23> */
.L_x_530:
[----:B0-----:R-:W-:Y:S01]  /*6690*/  MOV R26, R48 ;  /* 0x00000030001a7202 */ /* 0x001fe20000000f00 */
[----:B------:R-:W-:Y:S01]  /*66a0*/  IMAD.MOV.U32 R25, RZ, RZ, R49 ;  /* 0x000000ffff197224 */ /* 0x000fe200078e0031 */
[----:B------:R-:W-:-:S07]  /*66b0*/  MOV R24, 0x66d0 ;  /* 0x000066d000187802 */ /* 0x000fce0000000f00 */
[----:B-----5:R-:W-:Y:S05]  /*66c0*/  CALL.REL.NOINC `($__internal_3_$__cuda_sm20_div_u64) ;  /* 0x0000009000307944 */ /* 0x020fea0003c00000 */
        /* <DEDUP_REMOVED lines=8> */
.L_x_531:
[----:B------:R-:W-:Y:S05]  /*6750*/  BSYNC.RECONVERGENT B2 ;  /* 0x0000000000027941 */ /* 0x000fea0003800200 */
.L_x_529:
        /* <DEDUP_REMOVED lines=38> */
.L_x_533:
        /* <DEDUP_REMOVED lines=17> */
.L_x_534:
[----:B------:R-:W-:Y:S05]  /*6ad0*/  BSYNC.RECONVERGENT B2 ;  /* 0x0000000000027941 */ /* 0x000fea0003800200 */
.L_x_532:
        /* <DEDUP_REMOVED lines=39> */
.L_x_536:
        /* <DEDUP_REMOVED lines=17> */
.L_x_537:
[----:B------:R-:W-:Y:S05]  /*6e60*/  BSYNC.RECONVERGENT B2 ;  /* 0x0000000000027941 */ /* 0x000fea0003800200 */
.L_x_535:
        /* <DEDUP_REMOVED lines=38> */
.L_x_539:
        /* <DEDUP_REMOVED lines=17> */
.L_x_540:
[----:B------:R-:W-:Y:S05]  /*71e0*/  BSYNC.RECONVERGENT B2 ;  /* 0x0000000000027941 */ /* 0x000fea0003800200 */
.L_x_538:
        /* <DEDUP_REMOVED lines=8> */
.L_x_528:
[----:B------:R-:W1:Y:S02]  /*7270*/  LDCU UR5, c[0x0][0x518] ;  /* 0x0000a300ff0577ac */ /* 0x000e640008000800 */
[----:B-1----:R-:W-:-:S04]  /*7280*/  UIADD3 UR5, UPT, UPT, UR5, -0x1, URZ ;  /* 0xffffffff05057890 */ /* 0x002fc8000fffe0ff */
[----:B------:R-:W-:-:S09]  /*7290*/  ULOP3.LUT UP0, URZ, UR5, 0x3, URZ, 0xc0, !UPT ;  /* 0x0000000305ff7892 */ /* 0x000fd2000f80c0ff */
[----:B------:R-:W-:Y:S05]  /*72a0*/  BRA.U !UP0, `(.L_x_527) ;  /* 0x0000000908947547 */ /* 0x000fea000b800000 */
[----:B------:R-:W-:-:S09]  /*72b0*/  UISETP.NE.AND UP0, UPT, UR4, URZ, UPT ;  /* 0x000000ff0400728c */ /* 0x000fd2000bf05270 */
[----:B------:R-:W-:Y:S05]  /*72c0*/  BRA.U !UP0, `(.L_x_541) ;  /* 0x0000000508ac7547 */ /* 0x000fea000b800000 */
        /* <DEDUP_REMOVED lines=31> */
.L_x_543:
[----:B0-----:R-:W-:Y:S01]  /*74c0*/  IMAD.MOV.U32 R26, RZ, RZ, R48 ;  /* 0x000000ffff1a7224 */ /* 0x001fe200078e0030 */
[----:B------:R-:W-:Y:S02]  /*74d0*/  MOV R25, R49 ;  /* 0x0000003100197202 */ /* 0x000fe40000000f00 */
[----:B------:R-:W-:-:S07]  /*74e0*/  MOV R24, 0x7500 ;  /* 0x0000750000187802 */ /* 0x000fce0000000f00 */
[----:B-----5:R-:W-:Y:S05]  /*74f0*/  CALL.REL.NOINC `($__internal_3_$__cuda_sm20_div_u64) ;  /* 0x0000008000a47944 */ /* 0x020fea0003c00000 */
        /* <DEDUP_REMOVED lines=8> */
.L_x_544:
[----:B------:R-:W-:Y:S05]  /*7580*/  BSYNC.RECONVERGENT B2 ;  /* 0x0000000000027941 */ /* 0x000fea0003800200 */
.L_x_542:
        /* <DEDUP_REMOVED lines=37> */
.L_x_546:
        /* <DEDUP_REMOVED lines=17> */
.L_x_547:
[----:B------:R-:W-:Y:S05]  /*78f0*/  BSYNC.RECONVERGENT B2 ;  /* 0x0000000000027941 */ /* 0x000fea0003800200 */
.L_x_545:
        /* <DEDUP_REMOVED lines=8> */
.L_x_541:
[----:B------:R-:W1:Y:S02]  /*7980*/  LDCU UR5, c[0x0][0x518] ;  /* 0x0000a300ff0577ac */ /* 0x000e640008000800 */
[----:B-1----:R-:W-:-:S04]  /*7990*/  ULOP3.LUT UR5, UR5, 0x1, URZ, 0xc0, !UPT ;  /* 0x0000000105057892 */ /* 0x002fc8000f8ec0ff */
[----:B------:R-:W-:-:S09]  /*79a0*/  UISETP.NE.U32.AND UP0, UPT, UR5, 0x1, UPT ;  /* 0x000000010500788c */ /* 0x000fd2000bf05070 */
        /* <DEDUP_REMOVED lines=32> */
.L_x_549:
[----:B0-----:R-:W-:Y:S01]  /*7bb0*/  MOV R26, R48 ;  /* 0x00000030001a7202 */ /* 0x001fe20000000f00 */
[----:B------:R-:W-:Y:S01]  /*7bc0*/  IMAD.MOV.U32 R25, RZ, RZ, R49 ;  /* 0x000000ffff197224 */ /* 0x000fe200078e0031 */
[----:B------:R-:W-:-:S07]  /*7bd0*/  MOV R24, 0x7bf0 ;  /* 0x00007bf000187802 */ /* 0x000fce0000000f00 */
[----:B-----5:R-:W-:Y:S05]  /*7be0*/  CALL.REL.NOINC `($__internal_3_$__cuda_sm20_div_u64) ;  /* 0x0000007800e87944 */ /* 0x020fea0003c00000 */
        /* <DEDUP_REMOVED lines=9> */
.L_x_550:
[----:B------:R-:W-:Y:S05]  /*7c80*/  BSYNC.RECONVERGENT B2 ;  /* 0x0000000000027941 */ /* 0x000fea0003800200 */
.L_x_548:
[----:B------:R-:W-:Y:S02]  /*7c90*/  UMOV UR5, 0xd0 ;  /* 0x000000d000057882 */ /* 0x000fe40000000000 */
[----:B------:R-:W-:-:S06]  /*7ca0*/  LEA R24, R44, UR5, 0x3 ;  /* 0x000000052c187c11 */ /* 0x000fcc000f8e18ff */
[----:B------:R-:W0:Y:S02]  /*7cb0*/  LDC.64 R24, c[0x0][R24+0x380] ;  /* 0x0000e00018187b82 */ /* 0x000e240000000a00 */
[-C--:B0-----:R-:W-:Y:S02]  /*7cc0*/  IMAD R25, R25, R49.reuse, RZ ;  /* 0x0000003119197224 */ /* 0x081fe400078e02ff */
[----:B------:R-:W-:-:S04]  /*7cd0*/  IMAD.WIDE.U32 R36, R24, R49, R36 ;  /* 0x0000003118247225 */ /* 0x000fc800078e0024 */
[----:B------:R-:W-:-:S04]  /*7ce0*/  IMAD R25, R24, R29, R25 ;  /* 0x0000001d18197224 */ /* 0x000fc800078e0219 */
[----:B------:R-:W-:-:S07]  /*7cf0*/  IMAD.IADD R37, R37, 0x1, R25 ;  /* 0x0000000125257824 */ /* 0x000fce00078e0219 */
.L_x_527:
[----:B------:R-:W1:Y:S01]  /*7d00*/  LDCU.64 UR10, c[0x0][0x450] ;  /* 0x00008a00ff0a77ac */ /* 0x000e620008000a00 */
[----:B------:R-:W0:Y:S01]  /*7d10*/  LDCU.64 UR12, c[0x0][0x380] ;  /* 0x00007000ff0c77ac */ /* 0x000e220008000a00 */
[----:B-1----:R-:W-:Y:S02]  /*7d20*/  IMAD R39, R39, UR10, RZ ;  /* 0x0000000a27277c24 */ /* 0x002fe4000f8e02ff */
[----:B------:R-:W-:-:S04]  /*7d30*/  IMAD.WIDE.U32 R24, R38, UR10, R36 ;  /* 0x0000000a26187c25 */ /* 0x000fc8000f8e0024 */
[----:B------:R-:W-:Y:S01]  /*7d40*/  IMAD R39, R38, UR11, R39 ;  /* 0x0000000b26277c24 */ /* 0x000fe2000f8e0227 */
[----:B0-----:R-:W-:-:S04]  /*7d50*/  LEA R26, P0, R24, UR12, 0x1 ;  /* 0x0000000c181a7c11 */ /* 0x001fc8000f8008ff */
[----:B------:R-:W-:-:S04]  /*7d60*/  IADD3 R25, PT, PT, R25, R39, RZ ;  /* 0x0000002719197210 */ /* 0x000fc80007ffe0ff */
[----:B------:R-:W-:-:S05]  /*7d70*/  LEA.HI.X R27, R24, UR13, R25, 0x1, P0 ;  /* 0x0000000d181b7c11 */ /* 0x000fca00080f0c19 */
[----:B------:R1:W5:Y:S02]  /*7d80*/  LDG.E.U16 R44, desc[UR6][R26.64] ;  /* 0x000000061a2c7981 */ /* 0x000364000c1e1500 */
.L_x_500:
[----:B------:R-:W-:Y:S05]  /*7d90*/  BSYNC.RECONVERGENT B1 ;  /* 0x0000000000017941 */ /* 0x000fea0003800200 */
.L_x_499:
[----:B------:R-:W2:Y:S01]  /*7da0*/  LDCU.64 UR10, c[0x0][0x860] ;  /* 0x00010c00ff0a77ac */ /* 0x000ea20008000a00 */
[----:B------:R-:W-:Y:S01]  /*7db0*/  IADD3 R38, P1, PT, R14, R3, RZ ;  /* 0x000000030e267210 */ /* 0x000fe20007f3e0ff */
[----:B------:R-:W-:Y:S04]  /*7dc0*/  BSSY.RECONVERGENT B1, `(.L_x_551) ;  /* 0x0000366000017945 */ /* 0x000fe80003800200 */
[----:B------:R-:W-:Y:S01]  /*7dd0*/  IMAD.X R39, RZ, RZ, R5, P1 ;  /* 0x000000ffff277224 */ /* 0x000fe200008e0605 */
[----:B--2---:R-:W-:-:S04]  /*7de0*/  ISETP.GE.U32.AND P0, PT, R38, UR10, PT ;  /* 0x0000000a26007c0c */ /* 0x004fc8000bf06070 */
[----:B------:R-:W-:-:S13]  /*7df0*/  ISETP.GE.U32.AND.EX P0, PT, R39, UR11, PT, P0 ;  /* 0x0000000b27007c0c */ /* 0x000fda000bf06100 */
[----:B------:R-:W-:Y:S05]  /*7e00*/  @P0 BRA `(.L_x_552) ;  /* 0x0000003400840947 */ /* 0x000fea0003800000 */
[----:B------:R-:W2:Y:S01]  /*7e10*/  LDCU UR5, c[0x0][0x518] ;  /* 0x0000a300ff0577ac */ /* 0x000ea20008000800 */
[----:B------:R-:W-:Y:S01]  /*7e20*/  CS2R R36, SRZ ;  /* 0x0000000000247805 */ /* 0x000fe2000001ff00 */
[----:B------:R-:W3:Y:S01]  /*7e30*/  LDCU UR10, c[0x0][0x518] ;  /* 0x0000a300ff0a77ac */ /* 0x000ee20008000800 */
[----:B--2---:R-:W-:-:S04]  /*7e40*/  UIADD3 UR5, UPT, UPT, UR5, -0x2, URZ ;  /* 0xfffffffe05057890 */ /* 0x004fc8000fffe0ff */
[----:B------:R-:W-:Y:S01]  /*7e50*/  UISETP.GE.U32.AND UP0, UPT, UR5, 0x7, UPT ;  /* 0x000000070500788c */ /* 0x000fe2000bf06070 */
[----:B---3--:R-:W-:-:S08]  /*7e60*/  MOV R35, UR10 ;  /* 0x0000000a00237c02 */ /* 0x008fd00008000f00 */
[----:B------:R-:W-:Y:S05]  /*7e70*/  BRA.U !UP0, `(.L_x_553) ;  /* 0x0000001d081c7547 */ /* 0x000fea000b800000 */
[----:B------:R-:W-:-:S07]  /*7e80*/  IMAD.MOV.U32 R45, RZ, RZ, RZ ;  /* 0x000000ffff2d7224 */ /* 0x000fce00078e00ff */
.L_x_578:
[----:B------:R-:W-:Y:S01]  /*7e90*/  IADD3 R47, PT, PT, R35, -0x1, RZ ;  /* 0xffffffff232f7810 */ /* 0x000fe20007ffe0ff */
[----:B------:R-:W-:Y:S04]  /*7ea0*/  BSSY.RECONVERGENT B2, `(.L_x_554) ;  /* 0x0000029000027945 */ /* 0x000fe80003800200 */
[----:B------:R-:W-:-:S06]  /*7eb0*/  IMAD.SHL.U32 R48, R47, 0x8, RZ ;  /* 0x000000082f307824 */ /* 0x000fcc00078e00ff */
[----:B------:R-:W2:Y:S02]  /*7ec0*/  LDC.64 R48, c[0x0][R48+0x388] ;  /* 0x0000e20030307b82 */ /* 0x000ea40000000a00 */
[----:B--2---:R-:W-:-:S04]  /*7ed0*/  LOP3.LUT R24, R39, R49, RZ, 0xfc, !PT ;  /* 0x0000003127187212 */ /* 0x004fc800078efcff */
[----:B------:R-:W-:-:S13]  /*7ee0*/  ISETP.NE.U32.AND P0, PT, R24, RZ, PT ;  /* 0x000000ff1800720c */ /* 0x000fda0003f05070 */
[----:B------:R-:W-:Y:S05]  /*7ef0*/  @P0 BRA `(.L_x_555) ;  /* 0x00000000005c0947 */ /* 0x000fea0003800000 */
[----:B01----:R-:W0:Y:S01]  /*7f00*/  I2F.U32.RP R26, R48 ;  /* 0x00000030001a7306 */ /* 0x003e220000209000 */
        /* <DEDUP_REMOVED lines=22> */
.L_x_555:
[----:B01----:R-:W-:Y:S01]  /*8070*/  MOV R26, R48 ;  /* 0x00000030001a7202 */ /* 0x003fe20000000f00 */
        /* <DEDUP_REMOVED lines=11> */
.L_x_556:
[----:B------:R-:W-:Y:S05]  /*8130*/  BSYNC.RECONVERGENT B2 ;  /* 0x0000000000027941 */ /* 0x000fea0003800200 */
.L_x_554:
        /* <DEDUP_REMOVED lines=38> */
.L_x_558:
        /* <DEDUP_REMOVED lines=17> */
.L_x_559:
[----:B------:R-:W-:Y:S05]  /*84b0*/  BSYNC.RECONVERGENT B2 ;  /* 0x0000000000027941 */ /* 0x000fea0003800200 */
.L_x_557:
        /* <DEDUP_REMOVED lines=39> */
.L_x_561:
        /* <DEDUP_REMOVED lines=17> */
.L_x_562:
[----:B------:R-:W-:Y:S05]  /*8840*/  BSYNC.RECONVERGENT B2 ;  /* 0x0000000000027941 */ /* 0x000fea0003800200 */
.L_x_560:
        /* <DEDUP_REMOVED lines=39> */
.L_x_564:
        /* <DEDUP_REMOVED lines=17> */
.L_x_565:
[----:B------:R-:W-:Y:S05]  /*8bd0*/  BSYNC.RECONVERGENT B2 ;  /* 0x0000000000027941 */ /* 0x000fea0003800200 */
.L_x_563:
        /* <DEDUP_REMOVED lines=39> */
.L_x_567:
        /* <DEDUP_REMOVED lines=17> */
.L_x_568:
[----:B------:R-:W-:Y:S05]  /*8f60*/  BSYNC.RECONVERGENT B2 ;  /* 0x0000000000027941 */ /* 0x000fea0003800200 */
.L_x_566:
        /* <DEDUP_REMOVED lines=39> */
.L_x_570:
        /* <DEDUP_REMOVED lines=17> */
.L_x_571:
[----:B------:R-:W-:Y:S05]  /*92f0*/  BSYNC.RECONVERGENT B2 ;  /* 0x0000000000027941 */ /* 0x000fea0003800200 */
.L_x_569:
        /* <DEDUP_REMOVED lines=39> */
.L_x_573:
        /* <DEDUP_REMOVED lines=17> */
.L_x_574:
[----:B------:R-:W-:Y:S05]  /*9680*/  BSYNC.RECONVERGENT B2 ;  /* 0x0000000000027941 */ /* 0x000fea0003800200 */
.L_x_572:
        /* <DEDUP_REMOVED lines=38> */
.L_x_576:
        /* <DEDUP_REMOVED lines=17> */
.L_x_577:
[----:B------:R-:W-:Y:S05]  /*9a00*/  BSYNC.RECONVERGENT B2 ;  /* 0x0000000000027941 */ /* 0x000fea0003800200 */
.L_x_575:
        /* <DEDUP_REMOVED lines=14> */
.L_x_553:
[----:B------:R-:W-:-:S09]  /*9af0*/  UISETP.NE.AND UP0, UPT, UR8, URZ, UPT ;  /* 0x000000ff0800728c */ /* 0x000fd2000bf05270 */
[----:B------:R-:W-:Y:S05]  /*9b00*/  BRA.U !UP0, `(.L_x_579) ;  /* 0x0000001908207547 */ /* 0x000fea000b800000 */
[----:B------:R-:W-:-:S09]  /*9b10*/  UISETP.GE.U32.AND UP0, UPT, UR9, 0x3, UPT ;  /* 0x000000030900788c */ /* 0x000fd2000bf06070 */
[----:B------:R-:W-:Y:S05]  /*9b20*/  BRA.U !UP0, `(.L_x_580) ;  /* 0x0000000d08747547 */ /* 0x000fea000b800000 */
[----:B------:R-:W-:Y:S01]  /*9b30*/  VIADD R45, R35, 0xffffffff ;  /* 0xffffffff232d7836 */ /* 0x000fe20000000000 */
[----:B------:R-:W-:Y:S04]  /*9b40*/  BSSY.RECONVERGENT B2, `(.L_x_581) ;  /* 0x000002a000027945 */ /* 0x000fe80003800200 */
[----:B------:R-:W-:-:S06]  /*9b50*/  SHF.L.U32 R48, R45, 0x3, RZ ;  /* 0x000000032d307819 */ /* 0x000fcc00000006ff */
[----:B------:R-:W2:Y:S02]  /*9b60*/  LDC.64 R48, c[0x0][R48+0x388] ;  /* 0x0000e20030307b82 */ /* 0x000ea40000000a00 */
[----:B--2---:R-:W-:-:S04]  /*9b70*/  LOP3.LUT R24, R39, R49, RZ, 0xfc, !PT ;  /* 0x0000003127187212 */ /* 0x004fc800078efcff */
[----:B------:R-:W-:-:S13]  /*9b80*/  ISETP.NE.U32.AND P0, PT, R24, RZ, PT ;  /* 0x000000ff1800720c */ /* 0x000fda0003f05070 */
[----:B------:R-:W-:Y:S05]  /*9b90*/  @P0 BRA `(.L_x_582) ;  /* 0x0000000000600947 */ /* 0x000fea0003800000 */
[----:B01----:R-:W0:Y:S01]  /*9ba0*/  I2F.U32.RP R26, R48 ;  /* 0x00000030001a7306 */ /* 0x003e220000209000 */
        /* <DEDUP_REMOVED lines=23> */
.L_x_582:
[----:B01----:R-:W-:Y:S01]  /*9d20*/  MOV R26, R48 ;  /* 0x00000030001a7202 */ /* 0x003fe20000000f00 */
        /* <DEDUP_REMOVED lines=11> */
.L_x_583:
[----:B------:R-:W-:Y:S05]  /*9de0*/  BSYNC.RECONVERGENT B2 ;  /* 0x0000000000027941 */ /* 0x000fea0003800200 */
.L_x_581:
        /* <DEDUP_REMOVED lines=38> */
.L_x_585:
        /* <DEDUP_REMOVED lines=17> */
.L_x_586:
[----:B------:R-:W-:Y:S05]  /*a160*/  BSYNC.RECONVERGENT B2 ;  /* 0x0000000000027941 */ /* 0x000fea0003800200 */
.L_x_584:
        /* <DEDUP_REMOVED lines=39> */
.L_x_588:
        /* <DEDUP_REMOVED lines=17> */
.L_x_589:
[----:B------:R-:W-:Y:S05]  /*a4f0*/  BSYNC.RECONVERGENT B2 ;  /* 0x0000000000027941 */ /* 0x000fea0003800200 */
.L_x_587:
        /* <DEDUP_REMOVED lines=38> */
.L_x_591:
        /* <DEDUP_REMOVED lines=17> */
.L_x_592:
[----:B------:R-:W-:Y:S05]  /*a870*/  BSYNC.RECONVERGENT B2 ;  /* 0x0000000000027941 */ /* 0x000fea0003800200 */
.L_x_590:
        /* <DEDUP_REMOVED lines=8> */
.L_x_580:
[----:B------:R-:W2:Y:S02]  /*a900*/  LDCU UR5, c[0x0][0x518] ;  /* 0x0000a300ff0577ac */ /* 0x000ea40008000800 */
[----:B--2---:R-:W-:-:S04]  /*a910*/  UIADD3 UR5, UPT, UPT, UR5, -0x1, URZ ;  /* 0xffffffff05057890 */ /* 0x004fc8000fffe0ff */
[----:B------:R-:W-:-:S09]  /*a920*/  ULOP3.LUT UP0, URZ, UR5, 0x3, URZ, 0xc0, !UPT ;  /* 0x0000000305ff7892 */ /* 0x000fd2000f80c0ff */
[----:B------:R-:W-:Y:S05]  /*a930*/  BRA.U !UP0, `(.L_x_579) ;  /* 0x0000000908947547 */ /* 0x000fea000b800000 */
[----:B------:R-:W-:-:S09]  /*a940*/  UISETP.NE.AND UP0, UPT, UR4, URZ, UPT ;  /* 0x000000ff0400728c */ /* 0x000fd2000bf05270 */
[----:B------:R-:W-:Y:S05]  /*a950*/  BRA.U !UP0, `(.L_x_593) ;  /* 0x0000000508ac7547 */ /* 0x000fea000b800000 */
        /* <DEDUP_REMOVED lines=31> */
.L_x_595:
[----:B01----:R-:W-:Y:S01]  /*ab50*/  IMAD.MOV.U32 R26, RZ, RZ, R48 ;  /* 0x000000ffff1a7224 */ /* 0x003fe200078e0030 */
        /* <DEDUP_REMOVED lines=11> */
.L_x_596:
[----:B------:R-:W-:Y:S05]  /*ac10*/  BSYNC.RECONVERGENT B2 ;  /* 0x0000000000027941 */ /* 0x000fea0003800200 */
.L_x_594:
        /* <DEDUP_REMOVED lines=37> */
.L_x_598:
        /* <DEDUP_REMOVED lines=17> */
.L_x_599:
[----:B------:R-:W-:Y:S05]  /*af80*/  BSYNC.RECONVERGENT B2 ;  /* 0x0000000000027941 */ /* 0x000fea0003800200 */
.L_x_597:
        /* <DEDUP_REMOVED lines=8> */
.L_x_593:
[----:B------:R-:W2:Y:S02]  /*b010*/  LDCU UR5, c[0x0][0x518] ;  /* 0x0000a300ff0577ac */ /* 0x000ea40008000800 */
[----:B--2---:R-:W-:-:S04]  /*b020*/  ULOP3.LUT UR5, UR5, 0x1, URZ, 0xc0, !UPT ;  /* 0x0000000105057892 */ /* 0x004fc8000f8ec0ff */
[----:B------:R-:W-:-:S09]  /*b030*/  UISETP.NE.U32.AND UP0, UPT, UR5, 0x1, UPT ;  /* 0x000000010500788c */ /* 0x000fd2000bf05070 */
        /* <DEDUP_REMOVED lines=32> */
.L_x_601:
[----:B01----:R-:W-:Y:S01]  /*b240*/  MOV R26, R48 ;  /* 0x00000030001a7202 */ /* 0x003fe20000000f00 */
        /* <DEDUP_REMOVED lines=12> */
.L_x_602:
[----:B------:R-:W-:Y:S05]  /*b310*/  BSYNC.RECONVERGENT B2 ;  /* 0x0000000000027941 */ /* 0x000fea0003800200 */
.L_x_600:
[----:B------:R-:W-:Y:S02]  /*b320*/  UMOV UR5, 0xd0 ;  /* 0x000000d000057882 */ /* 0x000fe40000000000 */
[----:B------:R-:W-:-:S06]  /*b330*/  LEA R24, R35, UR5, 0x3 ;  /* 0x0000000523187c11 */ /* 0x000fcc000f8e18ff */
[----:B------:R-:W0:Y:S02]  /*b340*/  LDC.64 R24, c[0x0][R24+0x380] ;  /* 0x0000e00018187b82 */ /* 0x000e240000000a00 */
[-C--:B0-----:R-:W-:Y:S02]  /*b350*/  IMAD R25, R25, R49.reuse, RZ ;  /* 0x0000003119197224 */ /* 0x081fe400078e02ff */
[----:B------:R-:W-:-:S04]  /*b360*/  IMAD.WIDE.U32 R36, R24, R49, R36 ;  /* 0x0000003118247225 */ /* 0x000fc800078e0024 */
[----:B------:R-:W-:-:S04]  /*b370*/  IMAD R25, R24, R29, R25 ;  /* 0x0000001d18197224 */ /* 0x000fc800078e0219 */
[----:B------:R-:W-:-:S07]  /*b380*/  IMAD.IADD R37, R37, 0x1, R25 ;  /* 0x0000000125257824 */ /* 0x000fce00078e0219 */
.L_x_579:
[----:B------:R-:W2:Y:S01]  /*b390*/  LDCU.64 UR10, c[0x0][0x450] ;  /* 0x00008a00ff0a77ac */ /* 0x000ea20008000a00 */
[----:B------:R-:W0:Y:S01]  /*b3a0*/  LDCU.64 UR12, c[0x0][0x380] ;  /* 0x00007000ff0c77ac */ /* 0x000e220008000a00 */
[----:B--2---:R-:W-:Y:S02]  /*b3b0*/  IMAD R39, R39, UR10, RZ ;  /* 0x0000000a27277c24 */ /* 0x004fe4000f8e02ff */
[----:B------:R-:W-:-:S04]  /*b3c0*/  IMAD.WIDE.U32 R24, R38, UR10, R36 ;  /* 0x0000000a26187c25 */ /* 0x000fc8000f8e0024 */
[----:B------:R-:W-:Y:S01]  /*b3d0*/  IMAD R39, R38, UR11, R39 ;  /* 0x0000000b26277c24 */ /* 0x000fe2000f8e0227 */
[----:B01----:R-:W-:-:S04]  /*b3e0*/  LEA R26, P0, R24, UR12, 0x1 ;  /* 0x0000000c181a7c11 */ /* 0x003fc8000f8008ff */
[----:B------:R-:W-:-:S04]  /*b3f0*/  IADD3 R25, PT, PT, R25, R39, RZ ;  /* 0x0000002719197210 */ /* 0x000fc80007ffe0ff */
[----:B------:R-:W-:-:S05]  /*b400*/  LEA.HI.X R27, R24, UR13, R25, 0x1, P0 ;  /* 0x0000000d181b7c11 */ /* 0x000fca00080f0c19 */
[----:B------:R2:W5:Y:S02]  /*b410*/  LDG.E.U16 R45, desc[UR6][R26.64] ;  /* 0x000000061a2d7981 */ /* 0x000564000c1e1500 */
.L_x_552:
[----:B------:R-:W-:Y:S05]  /*b420*/  BSYNC.RECONVERGENT B1 ;  /* 0x0000000000017941 */ /* 0x000fea0003800200 */
.L_x_551:
[----:B------:R-:W3:Y:S01]  /*b430*/  LDCU.64 UR10, c[0x0][0x860] ;  /* 0x00010c00ff0a77ac */ /* 0x000ee20008000a00 */
[----:B------:R-:W-:-:S05]  /*b440*/  IADD3 R38, P1, PT, R16, R3, RZ ;  /* 0x0000000310267210 */ /* 0x000fca0007f3e0ff */
[----:B------:R-:W-:Y:S01]  /*b450*/  IMAD.X R39, RZ, RZ, R5, P1 ;  /* 0x000000ffff277224 */ /* 0x000fe200008e0605 */
[----:B---3--:R-:W-:-:S04]  /*b460*/  ISETP.GE.U32.AND P0, PT, R38, UR10, PT ;  /* 0x0000000a26007c0c */ /* 0x008fc8000bf06070 */
[----:B------:R-:W-:-:S13]  /*b470*/  ISETP.GE.U32.AND.EX P0, PT, R39, UR11, PT, P0 ;  /* 0x0000000b27007c0c */ /* 0x000fda000bf06100 */
[----:B------:R-:W-:Y:S05]  /*b480*/  @P0 BRA `(.L_x_603) ;  /* 0x0000003800540947 */ /* 0x000fea0003800000 */
[----:B------:R-:W3:Y:S01]  /*b490*/  LDCU UR5, c[0x0][0x518] ;  /* 0x0000a300ff0577ac */ /* 0x000ee20008000800 */
[----:B------:R-:W-:Y:S01]  /*b4a0*/  CS2R R36, SRZ ;  /* 0x0000000000247805 */ /* 0x000fe2000001ff00 */
[----:B------:R-:W4:Y:S01]  /*b4b0*/  LDCU UR10, c[0x0][0x518] ;  /* 0x0000a300ff0a77ac */ /* 0x000f220008000800 */
[----:B---3--:R-:W-:-:S04]  /*b4c0*/  UIADD3 UR5, UPT, UPT, UR5, -0x2, URZ ;  /* 0xfffffffe05057890 */ /* 0x008fc8000fffe0ff */
[----:B------:R-:W-:Y:S01]  /*b4d0*/  UISETP.GE.U32.AND UP0, UPT, UR5, 0x7, UPT ;  /* 0x000000070500788c */ /* 0x000fe2000bf06070 */
[----:B----4-:R-:W-:-:S08]  /*b4e0*/  MOV R35, UR10 ;  /* 0x0000000a00237c02 */ /* 0x010fd00008000f00 */
[----:B------:R-:W-:Y:S05]  /*b4f0*/  BRA.U !UP0, `(.L_x_604) ;  /* 0x0000001d081c7547 */ /* 0x000fea000b800000 */
[----:B------:R-:W-:-:S07]  /*b500*/  IMAD.MOV.U32 R46, RZ, RZ, RZ ;  /* 0x000000ffff2e7224 */ /* 0x000fce00078e00ff */
.L_x_629:
[----:B------:R-:W-:Y:S01]  /*b510*/  IADD3 R47, PT, PT, R35, -0x1, RZ ;  /* 0xffffffff232f7810 */ /* 0x000fe20007ffe0ff */
[----:B------:R-:W-:Y:S04]  /*b520*/  BSSY.RECONVERGENT B1, `(.L_x_605) ;  /* 0x0000029000017945 */ /* 0x000fe80003800200 */
[----:B------:R-:W-:-:S06]  /*b530*/  IMAD.SHL.U32 R48, R47, 0x8, RZ ;  /* 0x000000082f307824 */ /* 0x000fcc00078e00ff */
[----:B------:R-:W3:Y:S02]  /*b540*/  LDC.64 R48, c[0x0][R48+0x388] ;  /* 0x0000e20030307b82 */ /* 0x000ee40000000a00 */
[----:B---3--:R-:W-:-:S04]  /*b550*/  LOP3.LUT R24, R39, R49, RZ, 0xfc, !PT ;  /* 0x0000003127187212 */ /* 0x008fc800078efcff */
[----:B------:R-:W-:-:S13]  /*b560*/  ISETP.NE.U32.AND P0, PT, R24, RZ, PT ;  /* 0x000000ff1800720c */ /* 0x000fda0003f05070 */
[----:B------:R-:W-:Y:S05]  /*b570*/  @P0 BRA `(.L_x_606) ;  /* 0x00000000005c0947 */ /* 0x000fea0003800000 */
[----:B012---:R-:W0:Y:S01]  /*b580*/  I2F.U32.RP R26, R48 ;  /* 0x00000030001a7306 */ /* 0x007e220000209000 */
        /* <DEDUP_REMOVED lines=22> */
.L_x_606:
[----:B012---:R-:W-:Y:S01]  /*b6f0*/  MOV R26, R48 ;  /* 0x00000030001a7202 */ /* 0x007fe20000000f00 */
        /* <DEDUP_REMOVED lines=11> */
.L_x_607:
[----:B------:R-:W-:Y:S05]  /*b7b0*/  BSYNC.RECONVERGENT B1 ;  /* 0x0000000000017941 */ /* 0x000fea0003800200 */
.L_x_605:
        /* <DEDUP_REMOVED lines=38> */
.L_x_609:
        /* <DEDUP_REMOVED lines=17> */
.L_x_610:
[----:B------:R-:W-:Y:S05]  /*bb30*/  BSYNC.RECONVERGENT B1 ;  /* 0x0000000000017941 */ /* 0x000fea0003800200 */
.L_x_608:
        /* <DEDUP_REMOVED lines=39> */
.L_x_612:
        /* <DEDUP_REMOVED lines=17> */
.L_x_613:
[----:B------:R-:W-:Y:S05]  /*bec0*/  BSYNC.RECONVERGENT B1 ;  /* 0x0000000000017941 */ /* 0x000fea0003800200 */
.L_x_611:
        /* <DEDUP_REMOVED lines=39> */
.L_x_615:
        /* <DEDUP_REMOVED lines=17> */
.L_x_616:
[----:B------:R-:W-:Y:S05]  /*c250*/  BSYNC.RECONVERGENT B1 ;  /* 0x0000000000017941 */ /* 0x000fea0003800200 */
.L_x_614:
        /* <DEDUP_REMOVED lines=39> */
.L_x_618:
        /* <DEDUP_REMOVED lines=17> */
.L_x_619:
[----:B------:R-:W-:Y:S05]  /*c5e0*/  BSYNC.RECONVERGENT B1 ;  /* 0x0000000000017941 */ /* 0x000fea0003800200 */
.L_x_617:
        /* <DEDUP_REMOVED lines=39> */
.L_x_621:
        /* <DEDUP_REMOVED lines=17> */
.L_x_622:
[----:B------:R-:W-:Y:S05]  /*c970*/  BSYNC.RECONVERGENT B1 ;  /* 0x0000000000017941 */ /* 0x000fea0003800200 */
.L_x_620:
        /* <DEDUP_REMOVED lines=39> */
.L_x_624:
        /* <DEDUP_REMOVED lines=17> */
.L_x_625:
[----:B------:R-:W-:Y:S05]  /*cd00*/  BSYNC.RECONVERGENT B1 ;  /* 0x0000000000017941 */ /* 0x000fea0003800200 */
.L_x_623:
        /* <DEDUP_REMOVED lines=38> */
.L_x_627:
        /* <DEDUP_REMOVED lines=17> */
.L_x_628:
[----:B------:R-:W-:Y:S05]  /*d080*/  BSYNC.RECONVERGENT B1 ;  /* 0x0000000000017941 */ /* 0x000fea0003800200 */
.L_x_626:
        /* <DEDUP_REMOVED lines=14> */
.L_x_604:
[----:B------:R-:W-:-:S09]  /*d170*/  UISETP.NE.AND UP0, UPT, UR8, URZ, UPT ;  /* 0x000000ff0800728c */ /* 0x000fd2000bf05270 */
[----:B------:R-:W-:Y:S05]  /*d180*/  BRA.U !UP0, `(.L_x_630) ;  /* 0x0000001908207547 */ /* 0x000fea000b800000 */
[----:B------:R-:W-:-:S09]  /*d190*/  UISETP.GE.U32.AND UP0, UPT, UR9, 0x3, UPT ;  /* 0x000000030900788c */ /* 0x000fd2000bf06070 */
[----:B------:R-:W-:Y:S05]  /*d1a0*/  BRA.U !UP0, `(.L_x_631) ;  /* 0x0000000d08747547 */ /* 0x000fea000b800000 */
[----:B------:R-:W-:Y:S01]  /*d1b0*/  VIADD R46, R35, 0xffffffff ;  /* 0xffffffff232e7836 */ /* 0x000fe20000000000 */
[----:B------:R-:W-:Y:S04]  /*d1c0*/  BSSY.RECONVERGENT B1, `(.L_x_632) ;  /* 0x000002a000017945 */ /* 0x000fe80003800200 */
[----:B------:R-:W-:-:S06]  /*d1d0*/  SHF.L.U32 R48, R46, 0x3, RZ ;  /* 0x000000032e307819 */ /* 0x000fcc00000006ff */
[----:B------:R-:W3:Y:S02]  /*d1e0*/  LDC.64 R48, c[0x0][R48+0x388] ;  /* 0x0000e20030307b82 */ /* 0x000ee40000000a00 */
[----:B---3--:R-:W-:-:S04]  /*d1f0*/  LOP3.LUT R24, R39, R49, RZ, 0xfc, !PT ;  /* 0x0000003127187212 */ /* 0x008fc800078efcff */
[----:B------:R-:W-:-:S13]  /*d200*/  ISETP.NE.U32.AND P0, PT, R24, RZ, PT ;  /* 0x000000ff1800720c */ /* 0x000fda0003f05070 */
[----:B------:R-:W-:Y:S05]  /*d210*/  @P0 BRA `(.L_x_633) ;  /* 0x0000000000600947 */ /* 0x000fea0003800000 */
[----:B012---:R-:W0:Y:S01]  /*d220*/  I2F.U32.RP R26, R48 ;  /* 0x00000030001a7306 */ /* 0x007e220000209000 */
        /* <DEDUP_REMOVED lines=23> */
.L_x_633:
[----:B012---:R-:W-:Y:S01]  /*d3a0*/  MOV R26, R48 ;  /* 0x00000030001a7202 */ /* 0x007fe20000000f00 */
        /* <DEDUP_REMOVED lines=11> */
.L_x_634:
[----:B------:R-:W-:Y:S05]  /*d460*/  BSYNC.RECONVERGENT B1 ;  /* 0x0000000000017941 */ /* 0x000fea0003800200 */
.L_x_632:
[----:B------:R-:W-:Y:S01]  /*d470*/  IADD3 R47, PT, PT, R35, -0x2, RZ ;  /* 0xfffffffe232f7810 */ /* 0x000fe20007ffe0ff */
        /* <DEDUP_REMOVED lines=37> */
.L_x_636:
        /* <DEDUP_REMOVED lines=17> */
.L_x_637:
[----:B------:R-:W-:Y:S05]  /*d7e0*/  BSYNC.RECONVERGENT B1 ;  /* 0x0000000000017941 */ /* 0x000fea0003800200 */
.L_x_635:
        /* <DEDUP_REMOVED lines=18> */
[----:B------:R-:W-:Y:S02]  /*d910*/  ISETP.NE.U32.AND P2, PT, R46, RZ, PT ;  /* 0x000000ff2e00720c */ /* 0x000fe40003f45070 */
[----:B------:R-:W-:-:S03]  /*d920*/  MOV R29, RZ ;  /* 0x000000ff001d7202 */ /* 0x000fc60000000f00 */
        /* <DEDUP_REMOVED lines=16> */
[----:B------:R-:W-:Y:S02]  /*da30*/  IMAD R31, R46, R31, R48 ;  /* 0x0000001f2e1f7224 */ /* 0x000fe400078e0230 */
[----:B------:R-:W-:Y:S01]  /*da40*/  IMAD.MOV.U32 R46, RZ, RZ, R25 ;  /* 0x000000ffff2e7224 */ /* 0x000fe200078e0019 */
[----:B------:R-:W-:Y:S06]  /*da50*/  BRA `(.L_x_640) ;  /* 0x0000000000447947 */ /* 0x000fec0003800000 */
.L_x_639:
[----:B------:R-:W-:Y:S01]  /*da60*/  MOV R38, R48 ;  /* 0x0000003000267202 */ /* 0x000fe20000000f00 */
[----:B------:R-:W-:Y:S01]  /*da70*/  IMAD.MOV.U32 R39, RZ, RZ, R49 ;  /* 0x000000ffff277224 */ /* 0x000fe200078e0031 */
[----:B------:R-:W-:Y:S02]  /*da80*/  MOV R26, R46 ;  /* 0x0000002e001a7202 */ /* 0x000fe40000000f00 */
[----:B------:R-:W-:Y:S02]  /*da90*/  MOV R25, R47 ;  /* 0x0000002f00197202 */ /* 0x000fe40000000f00 */
[----:B------:R-:W-:-:S07]  /*daa0*/  MOV R24, 0xdac0 ;  /* 0x0000dac000187802 */ /* 0x000fce0000000f00 */
[----:B-----5:R-:W-:Y:S05]  /*dab0*/  CALL.REL.NOINC `($__internal_3_$__cuda_sm20_div_u64) ;  /* 0x0000001c00347944 */ /* 0x020fea0003c00000 */
[----:B------:R-:W-:Y:S02]  /*dac0*/  IADD3 R31, P0, PT, RZ, -R26, RZ ;  /* 0x8000001aff1f7210 */ /* 0x000fe40007f1e0ff */
[----:B------:R-:W-:Y:S02]  /*dad0*/  MOV R24, R48 ;  /* 0x0000003000187202 */ /* 0x000fe40000000f00 */
[----:B------:R-:W-:Y:S01]  /*dae0*/  MOV R25, R49 ;  /* 0x0000003100197202 */ /* 0x000fe20000000f00 */
[----:B------:R-:W-:-:S04]  /*daf0*/  IMAD.X R29, RZ, RZ, ~R27, P0 ;  /* 0x000000ffff1d7224 */ /* 0x000fc800000e0e1b */
[----:B------:R-:W-:Y:S02]  /*db00*/  IMAD R29, R29, R46, RZ ;  /* 0x0000002e1d1d7224 */ /* 0x000fe400078e02ff */
[----:B------:R-:W-:Y:S01]  /*db10*/  IMAD.WIDE.U32 R24, R46, R31, R24 ;  /* 0x0000001f2e187225 */ /* 0x000fe200078e0018 */
[----:B------:R-:W-:-:S03]  /*db20*/  MOV R46, R26 ;  /* 0x0000001a002e7202 */ /* 0x000fc60000000f00 */
[----:B------:R-:W-:Y:S02]  /*db30*/  IMAD R29, R47, R31, R29 ;  /* 0x0000001f2f1d7224 */ /* 0x000fe400078e021d */
[----:B------:R-:W-:Y:S02]  /*db40*/  IMAD.MOV.U32 R31, RZ, RZ, R24 ;  /* 0x000000ffff1f7224 */ /* 0x000fe400078e0018 */
[----:B------:R-:W-:Y:S01]  /*db50*/  IMAD.MOV.U32 R47, RZ, RZ, R27 ;  /* 0x000000ffff2f7224 */ /* 0x000fe200078e001b */
[----:B------:R-:W-:-:S07]  /*db60*/  IADD3 R29, PT, PT, R25, R29, RZ ;  /* 0x0000001d191d7210 */ /* 0x000fce0007ffe0ff */
.L_x_640:
[----:B------:R-:W-:Y:S05]  /*db70*/  BSYNC.RECONVERGENT B1 ;  /* 0x0000000000017941 */ /* 0x000fea0003800200 */
.L_x_638:
[----:B------:R-:W-:Y:S01]  /*db80*/  IADD3 R35, PT, PT, R35, -0x4, RZ ;  /* 0xfffffffc23237810 */ /* 0x000fe20007ffe0ff */
        /* <DEDUP_REMOVED lines=37> */
.L_x_642:
        /* <DEDUP_REMOVED lines=8> */
[----:B------:R-:W-:Y:S02]  /*de60*/  MOV R24, R46 ;  /* 0x0000002e00187202 */ /* 0x000fe40000000f00 */
[----:B------:R-:W-:Y:S02]  /*de70*/  IADD3.X R29, PT, PT, RZ, ~R27, RZ, P0, !PT ;  /* 0x8000001bff1d7210 */ /* 0x000fe400007fe4ff */
[----:B------:R-:W-:Y:S01]  /*de80*/  MOV R38, R26 ;  /* 0x0000001a00267202 */ /* 0x000fe20000000f00 */
[----:B------:R-:W-:Y:S01]  /*de90*/  IMAD.WIDE.U32 R24, R48, R31, R24 ;  /* 0x0000001f30187225 */ /* 0x000fe200078e0018 */
[----:B------:R-:W-:-:S03]  /*dea0*/  MOV R39, R27 ;  /* 0x0000001b00277202 */ /* 0x000fc60000000f00 */
[----:B------:R-:W-:Y:S01]  /*deb0*/  IMAD R29, R29, R48, RZ ;  /* 0x000000301d1d7224 */ /* 0x000fe200078e02ff */
[----:B------:R-:W-:-:S03]  /*dec0*/  MOV R47, R24 ;  /* 0x00000018002f7202 */ /* 0x000fc60000000f00 */
[----:B------:R-:W-:-:S04]  /*ded0*/  IMAD R29, R49, R31, R29 ;  /* 0x0000001f311d7224 */ /* 0x000fc800078e021d */
[----:B------:R-:W-:-:S07]  /*dee0*/  IMAD.IADD R29, R25, 0x1, R29 ;  /* 0x00000001191d7824 */ /* 0x000fce00078e021d */
.L_x_643:
[----:B------:R-:W-:Y:S05]  /*def0*/  BSYNC.RECONVERGENT B1 ;  /* 0x0000000000017941 */ /* 0x000fea0003800200 */
.L_x_641:
        /* <DEDUP_REMOVED lines=8> */
.L_x_631:
[----:B------:R-:W3:Y:S02]  /*df80*/  LDCU UR5, c[0x0][0x518] ;  /* 0x0000a300ff0577ac */ /* 0x000ee40008000800 */
[----:B---3--:R-:W-:-:S04]  /*df90*/  UIADD3 UR5, UPT, UPT, UR5, -0x1, URZ ;  /* 0xffffffff05057890 */ /* 0x008fc8000fffe0ff */
[----:B------:R-:W-:-:S09]  /*dfa0*/  ULOP3.LUT UP0, URZ, UR5, 0x3, URZ, 0xc0, !UPT ;  /* 0x0000000305ff7892 */ /* 0x000fd2000f80c0ff */
[----:B------:R-:W-:Y:S05]  /*dfb0*/  BRA.U !UP0, `(.L_x_630) ;  /* 0x0000000908947547 */ /* 0x000fea000b800000 */
[----:B------:R-:W-:-:S09]  /*dfc0*/  UISETP.NE.AND UP0, UPT, UR4, URZ, UPT ;  /* 0x000000ff0400728c */ /* 0x000fd2000bf05270 */
[----:B------:R-:W-:Y:S05]  /*dfd0*/  BRA.U !UP0, `(.L_x_644) ;  /* 0x0000000508ac7547 */ /* 0x000fea000b800000 */
[----:B------:R-:W-:Y:S01]  /*dfe0*/  IADD3 R46, PT, PT, R35, -0x1, RZ ;  /* 0xffffffff232e7810 */ /* 0x000fe20007ffe0ff */
[----:B------:R-:W-:Y:S03]  /*dff0*/  BSSY.RECONVERGENT B1, `(.L_x_645) ;  /* 0x000002a000017945 */ /* 0x000fe60003800200 */
[----:B------:R-:W-:-:S06]  /*e000*/  SHF.L.U32 R48, R46, 0x3, RZ ;  /* 0x000000032e307819 */ /* 0x000fcc00000006ff */
[----:B------:R-:W3:Y:S02]  /*e010*/  LDC.64 R48, c[0x0][R48+0x388] ;  /* 0x0000e20030307b82 */ /* 0x000ee40000000a00 */
[----:B---3--:R-:W-:-:S04]  /*e020*/  LOP3.LUT R24, R39, R49, RZ, 0xfc, !PT ;  /* 0x0000003127187212 */ /* 0x008fc800078efcff */
[----:B------:R-:W-:-:S13]  /*e030*/  ISETP.NE.U32.AND P0, PT, R24, RZ, PT ;  /* 0x000000ff1800720c */ /* 0x000fda0003f05070 */
[----:B------:R-:W-:Y:S05]  /*e040*/  @P0 BRA `(.L_x_646) ;  /* 0x0000000000600947 */ /* 0x000fea0003800000 */
[----:B012---:R-:W0:Y:S01]  /*e050*/  I2F.U32.RP R26, R48 ;  /* 0x00000030001a7306 */ /* 0x007e220000209000 */
        /* <DEDUP_REMOVED lines=23> */
.L_x_646:
[----:B012---:R-:W-:Y:S01]  /*e1d0*/  MOV R26, R48 ;  /* 0x00000030001a7202 */ /* 0x007fe20000000f00 */
[----:B------:R-:W-:Y:S01]  /*e1e0*/  IMAD.MOV.U32 R25, RZ, RZ, R49 ;  /* 0x000000ffff197224 */ /* 0x000fe200078e0031 */
[----:B------:R-:W-:-:S07]  /*e1f0*/  MOV R24, 0xe210 ;  /* 0x0000e21000187802 */ /* 0x000fce0000000f00 */
[----:B-----5:R-:W-:Y:S05]  /*e200*/  CALL.REL.NOINC `($__internal_3_$__cuda_sm20_div_u64) ;  /* 0x0000001400607944 */ /* 0x020fea0003c00000 */
[----:B------:R-:W-:-:S04]  /*e210*/  IADD3 R29, P0, PT, RZ, -R26, RZ ;  /* 0x8000001aff1d7210 */ /* 0x000fc80007f1e0ff */
[----:B------:R-:W-:Y:S01]  /*e220*/  IADD3.X R25, PT, PT, RZ, ~R27, RZ, P0, !PT ;  /* 0x8000001bff197210 */ /* 0x000fe200007fe4ff */
[----:B------:R-:W-:-:S04]  /*e230*/  IMAD.WIDE.U32 R38, R48, R29, R38 ;  /* 0x0000001d30267225 */ /* 0x000fc800078e0026 */
[----:B------:R-:W-:Y:S02]  /*e240*/  IMAD R25, R25, R48, RZ ;  /* 0x0000003019197224 */ /* 0x000fe400078e02ff */
[----:B------:R-:W-:Y:S02]  /*e250*/  IMAD.MOV.U32 R48, RZ, RZ, R26 ;  /* 0x000000ffff307224 */ /* 0x000fe400078e001a */
[----:B------:R-:W-:Y:S01]  /*e260*/  IMAD R25, R49, R29, R25 ;  /* 0x0000001d31197224 */ /* 0x000fe200078e0219 */
[----:B------:R-:W-:-:S04]  /*e270*/  MOV R49, R27 ;  /* 0x0000001b00317202 */ /* 0x000fc80000000f00 */
[----:B------:R-:W-:-:S07]  /*e280*/  IADD3 R29, PT, PT, R39, R25, RZ ;  /* 0x00000019271d7210 */ /* 0x000fce0007ffe0ff */
.L_x_647:
[----:B------:R-:W-:Y:S05]  /*e290*/  BSYNC.RECONVERGENT B1 ;  /* 0x0000000000017941 */ /* 0x000fea0003800200 */
.L_x_645:
        /* <DEDUP_REMOVED lines=37> */
.L_x_649:
        /* <DEDUP_REMOVED lines=17> */
.L_x_650:
[----:B------:R-:W-:Y:S05]  /*e600*/  BSYNC.RECONVERGENT B1 ;  /* 0x0000000000017941 */ /* 0x000fea0003800200 */
.L_x_648:
        /* <DEDUP_REMOVED lines=8> */
.L_x_644:
[----:B------:R-:W3:Y:S02]  /*e690*/  LDCU UR5, c[0x0][0x518] ;  /* 0x0000a300ff0577ac */ /* 0x000ee40008000800 */
[----:B---3--:R-:W-:-:S04]  /*e6a0*/  ULOP3.LUT UR5, UR5, 0x1, URZ, 0xc0, !UPT ;  /* 0x0000000105057892 */ /* 0x008fc8000f8ec0ff */
[----:B------:R-:W-:-:S09]  /*e6b0*/  UISETP.NE.U32.AND UP0, UPT, UR5, 0x1, UPT ;  /* 0x000000010500788c */ /* 0x000fd2000bf05070 */
        /* <DEDUP_REMOVED lines=30> */
[----:B------:R-:W-:Y:S01]  /*e8a0*/  MOV R38, R25 ;  /* 0x0000001900267202 */ /* 0x000fe20000000f00 */
[----:B------:R-:W-:Y:S06]  /*e8b0*/  BRA `(.L_x_653) ;  /* 0x0000000000347947 */ /* 0x000fec0003800000 */
.L_x_652:
[----:B012---:R-:W-:Y:S01]  /*e8c0*/  MOV R26, R46 ;  /* 0x0000002e001a7202 */ /* 0x007fe20000000f00 */
[----:B------:R-:W-:Y:S01]  /*e8d0*/  IMAD.MOV.U32 R25, RZ, RZ, R47 ;  /* 0x000000ffff197224 */ /* 0x000fe200078e002f */
[----:B------:R-:W-:-:S07]  /*e8e0*/  MOV R24, 0xe900 ;  /* 0x0000e90000187802 */ /* 0x000fce0000000f00 */
[----:B-----5:R-:W-:Y:S05]  /*e8f0*/  CALL.REL.NOINC `($__internal_3_$__cuda_sm20_div_u64) ;  /* 0x0000000c00a47944 */ /* 0x020fea0003c00000 */
[----:B------:R-:W-:-:S04]  /*e900*/  IADD3 R31, P0, PT, RZ, -R26, RZ ;  /* 0x8000001aff1f7210 */ /* 0x000fc80007f1e0ff */
[----:B------:R-:W-:Y:S01]  /*e910*/  IADD3.X R29, PT, PT, RZ, ~R27, RZ, P0, !PT ;  /* 0x8000001bff1d7210 */ /* 0x000fe200007fe4ff */
[----:B------:R-:W-:Y:S01]  /*e920*/  IMAD.WIDE.U32 R24, R46, R31, R38 ;  /* 0x0000001f2e187225 */ /* 0x000fe200078e0026 */
[----:B------:R-:W-:Y:S02]  /*e930*/  MOV R38, R26 ;  /* 0x0000001a00267202 */ /* 0x000fe40000000f00 */
[----:B------:R-:W-:Y:S01]  /*e940*/  MOV R39, R27 ;  /* 0x0000001b00277202 */ /* 0x000fe20000000f00 */
[----:B------:R-:W-:-:S04]  /*e950*/  IMAD R29, R29, R46, RZ ;  /* 0x0000002e1d1d7224 */ /* 0x000fc800078e02ff */
[----:B------:R-:W-:Y:S02]  /*e960*/  IMAD R29, R47, R31, R29 ;  /* 0x0000001f2f1d7224 */ /* 0x000fe400078e021d */
[----:B------:R-:W-:-:S03]  /*e970*/  IMAD.MOV.U32 R47, RZ, RZ, R24 ;  /* 0x000000ffff2f7224 */ /* 0x000fc600078e0018 */
[----:B------:R-:W-:-:S07]  /*e980*/  IADD3 R29, PT, PT, R25, R29, RZ ;  /* 0x0000001d191d7210 */ /* 0x000fce0007ffe0ff */
.L_x_653:
[----:B------:R-:W-:Y:S05]  /*e990*/  BSYNC.RECONVERGENT B1 ;  /* 0x0000000000017941 */ /* 0x000fea0003800200 */
.L_x_651:
[----:B------:R-:W-:Y:S02]  /*e9a0*/  UMOV UR5, 0xd0 ;  /* 0x000000d000057882 */ /* 0x000fe40000000000 */
[----:B------:R-:W-:-:S06]  /*e9b0*/  LEA R24, R35, UR5, 0x3 ;  /* 0x0000000523187c11 */ /* 0x000fcc000f8e18ff */
[----:B------:R-:W0:Y:S02]  /*e9c0*/  LDC.64 R24, c[0x0][R24+0x380] ;  /* 0x0000e00018187b82 */ /* 0x000e240000000a00 */
[-C--:B0-----:R-:W-:Y:S02]  /*e9d0*/  IMAD R25, R25, R47.reuse, RZ ;  /* 0x0000002f19197224 */ /* 0x081fe400078e02ff */
[----:B------:R-:W-:-:S04]  /*e9e0*/  IMAD.WIDE.U32 R36, R24, R47, R36 ;  /* 0x0000002f18247225 */ /* 0x000fc800078e0024 */
[----:B------:R-:W-:-:S04]  /*e9f0*/  IMAD R25, R24, R29, R25 ;  /* 0x0000001d18197224 */ /* 0x000fc800078e0219 */
[----:B------:R-:W-:-:S07]  /*ea00*/  IMAD.IADD R37, R37, 0x1, R25 ;  /* 0x0000000125257824 */ /* 0x000fce00078e0219 */
.L_x_630:
[----:B------:R-:W3:Y:S01]  /*ea10*/  LDCU.64 UR10, c[0x0][0x450] ;  /* 0x00008a00ff0a77ac */ /* 0x000ee20008000a00 */
[----:B------:R-:W4:Y:S01]  /*ea20*/  LDCU.64 UR12, c[0x0][0x380] ;  /* 0x00007000ff0c77ac */ /* 0x000f220008000a00 */
[----:B---3--:R-:W-:Y:S02]  /*ea30*/  IMAD R39, R39, UR10, RZ ;  /* 0x0000000a27277c24 */ /* 0x008fe4000f8e02ff */
[----:B------:R-:W-:-:S04]  /*ea40*/  IMAD.WIDE.U32 R24, R38, UR10, R36 ;  /* 0x0000000a26187c25 */ /* 0x000fc8000f8e0024 */
[----:B------:R-:W-:Y:S01]  /*ea50*/  IMAD R39, R38, UR11, R39 ;  /* 0x0000000b26277c24 */ /* 0x000fe2000f8e0227 */
[----:B----4-:R-:W-:-:S04]  /*ea60*/  LEA R46, P0, R24, UR12, 0x1 ;  /* 0x0000000c182e7c11 */ /* 0x010fc8000f8008ff */
[----:B------:R-:W-:-:S04]  /*ea70*/  IADD3 R25, PT, PT, R25, R39, RZ ;  /* 0x0000002719197210 */ /* 0x000fc80007ffe0ff */
[----:B------:R-:W-:-:S05]  /*ea80*/  LEA.HI.X R47, R24, UR13, R25, 0x1, P0 ;  /* 0x0000000d182f7c11 */ /* 0x000fca00080f0c19 */
[----:B------:R3:W5:Y:S01]  /*ea90*/  LDG.E.U16 R46, desc[UR6][R46.64] ;  /* 0x000000062e2e7981 */ /* 0x000762000c1e1500 */
[----:B------:R-:W-:Y:S05]  /*eaa0*/  BRA `(.L_x_603) ;  /* 0x0000000000cc7947 */ /* 0x000fea0003800000 */
.L_x_446:
[----:B------:R-:W0:Y:S01]  /*eab0*/  LDCU.64 UR10, c[0x0][0x860] ;  /* 0x00010c00ff0a77ac */ /* 0x000e220008000a00 */
[-C--:B------:R-:W-:Y:S02]  /*eac0*/  IADD3 R51, P1, PT, R8, R3.reuse, RZ ;  /* 0x0000000308337210 */ /* 0x080fe40007f3e0ff */
[----:B------:R-:W-:Y:S02]  /*ead0*/  IADD3 R50, P2, PT, R14, R3, RZ ;  /* 0x000000030e327210 */ /* 0x000fe40007f5e0ff */
[----:B------:R-:W-:Y:S02]  /*eae0*/  IADD3.X R39, PT, PT, RZ, R5, RZ, P1, !PT ;  /* 0x00000005ff277210 */ /* 0x000fe40000ffe4ff */
[----:B------:R-:W-:Y:S01]  /*eaf0*/  IADD3 R48, P4, PT, R16, R3, RZ ;  /* 0x0000000310307210 */ /* 0x000fe20007f9e0ff */
[----:B------:R-:W-:-:S03]  /*eb00*/  IMAD.X R49, RZ, RZ, R5, P2 ;  /* 0x000000ffff317224 */ /* 0x000fc600010e0605 */
[----:B------:R-:W-:Y:S02]  /*eb10*/  IADD3.X R47, PT, PT, RZ, R5, RZ, P4, !PT ;  /* 0x00000005ff2f7210 */ /* 0x000fe400027fe4ff */
[----:B0-----:R-:W-:Y:S02]  /*eb20*/  ISETP.GE.U32.AND P0, PT, R51, UR10, PT ;  /* 0x0000000a33007c0c */ /* 0x001fe4000bf06070 */
[----:B------:R-:W-:Y:S02]  /*eb30*/  ISETP.GE.U32.AND P1, PT, R50, UR10, PT ;  /* 0x0000000a32007c0c */ /* 0x000fe4000bf26070 */
[----:B------:R-:W-:Y:S02]  /*eb40*/  ISETP.GE.U32.AND.EX P0, PT, R39, UR11, PT, P0 ;  /* 0x0000000b27007c0c */ /* 0x000fe4000bf06100 */
[----:B------:R-:W-:Y:S02]  /*eb50*/  ISETP.GE.U32.AND.EX P1, PT, R49, UR11, PT, P1 ;  /* 0x0000000b31007c0c */ /* 0x000fe4000bf26110 */
[----:B------:R-:W-:-:S02]  /*eb60*/  ISETP.GE.U32.AND P2, PT, R3, UR10, PT ;  /* 0x0000000a03007c0c */ /* 0x000fc4000bf46070 */
[----:B------:R-:W-:Y:S02]  /*eb70*/  ISETP.GE.U32.AND P3, PT, R48, UR10, PT ;  /* 0x0000000a30007c0c */ /* 0x000fe4000bf66070 */
        /* <DEDUP_REMOVED lines=29> */
[----:B------:R-:W-:Y:S02]  /*ed50*/  @!P1 LEA.HI.X R35, R28, R35, R25, 0x1, P5 ;  /* 0x000000231c239211 */ /* 0x000fe400028f0c19 */
[----:B--2---:R-:W-:-:S03]  /*ed60*/  @!P2 LEA R36, P4, R30, R36, 0x1 ;  /* 0x000000241e24a211 */ /* 0x004fc600078808ff */
[----:B------:R4:W5:Y:S01]  /*ed70*/  @!P1 LDG.E.U16 R45, desc[UR6][R34.64] ;  /* 0x00000006222d9981 */ /* 0x000962000c1e1500 */
[----:B------:R-:W-:Y:S02]  /*ed80*/  @!P3 IADD3 R24, PT, PT, R51, R33, RZ ;  /* 0x000000213318b210 */ /* 0x000fe40007ffe0ff */
[----:B------:R-:W-:Y:S02]  /*ed90*/  @!P2 LEA.HI.X R37, R30, R37, R49, 0x1, P4 ;  /* 0x000000251e25a211 */ /* 0x000fe400020f0c31 */
[----:B---3--:R-:W-:-:S03]  /*eda0*/  @!P3 LEA R38, P5, R50, R38, 0x1 ;  /* 0x000000263226b211 */ /* 0x008fc600078a08ff */
[----:B------:R4:W5:Y:S01]  /*edb0*/  @!P2 LDG.E.U16 R43, desc[UR6][R36.64] ;  /* 0x00000006242ba981 */ /* 0x000962000c1e1500 */
[----:B------:R-:W-:-:S05]  /*edc0*/  @!P3 LEA.HI.X R39, R50, R39, R24, 0x1, P5 ;  /* 0x000000273227b211 */ /* 0x000fca00028f0c18 */
[----:B------:R4:W5:Y:S04]  /*edd0*/  @!P3 LDG.E.U16 R46, desc[UR6][R38.64] ;  /* 0x00000006262eb981 */ /* 0x000968000c1e1500 */
.L_x_603:
[----:B------:R-:W-:Y:S05]  /*ede0*/  BSYNC.RECONVERGENT B0 ;  /* 0x0000000000007941 */ /* 0x000fea0003800200 */
.L_x_445:
[----:B------:R-:W0:Y:S01]  /*edf0*/  LDC.64 R24, c[0x0][0x860] ;  /* 0x00021800ff187b82 */ /* 0x000e220000000a00 */
[-C--:B----4-:R-:W-:Y:S01]  /*ee00*/  IADD3 R35, P4, PT, R8, R3.reuse, RZ ;  /* 0x0000000308237210 */ /* 0x090fe20007f9e0ff */
[----:B------:R-:W-:Y:S01]  /*ee10*/  BSSY.RECONVERGENT B0, `(.L_x_654) ;  /* 0x0000023000007945 */ /* 0x000fe20003800200 */
[-C--:B------:R-:W-:Y:S02]  /*ee20*/  IADD3 R33, P5, PT, R14, R3.reuse, RZ ;  /* 0x000000030e217210 */ /* 0x080fe40007fbe0ff */
[----:B------:R-:W-:Y:S01]  /*ee30*/  IADD3 R31, P6, PT, R16, R3, RZ ;  /* 0x00000003101f7210 */ /* 0x000fe20007fde0ff */
[----:B------:R-:W-:Y:S01]  /*ee40*/  IMAD.X R34, RZ, RZ, R5, P4 ;  /* 0x000000ffff227224 */ /* 0x000fe200020e0605 */
[-C--:B------:R-:W-:Y:S02]  /*ee50*/  IADD3.X R32, PT, PT, RZ, R5.reuse, RZ, P5, !PT ;  /* 0x00000005ff207210 */ /* 0x080fe40002ffe4ff */
[----:B------:R-:W-:Y:S02]  /*ee60*/  IADD3.X R30, PT, PT, RZ, R5, RZ, P6, !PT ;  /* 0x00000005ff1e7210 */ /* 0x000fe400037fe4ff */
[----:B0-----:R-:W-:-:S02]  /*ee70*/  ISETP.GE.U32.AND P3, PT, R3, R24, PT ;  /* 0x000000180300720c */ /* 0x001fc40003f66070 */
        /* <DEDUP_REMOVED lines=8> */
[----:B------:R-:W0:Y:S01]  /*ef00*/  LDCU UR5, c[0x0][0x868] ;  /* 0x00010d00ff0577ac */ /* 0x000e220008000800 */
[----:B-----5:R-:W-:Y:S01]  /*ef10*/  IMAD.U32 R24, R43, 0x10000, RZ ;  /* 0x000100002b187824 */ /* 0x020fe200078e00ff */
[----:B------:R-:W1:Y:S01]  /*ef20*/  LDCU.64 UR10, c[0x0][0x5f0] ;  /* 0x0000be00ff0a77ac */ /* 0x000e620008000a00 */
[----:B------:R-:W4:Y:S01]  /*ef30*/  LDCU.64 UR12, c[0x0][0x520] ;  /* 0x0000a400ff0c77ac */ /* 0x000f220008000a00 */
[----:B------:R-:W3:Y:S01]  /*ef40*/  LDCU.64 UR14, c[0x0][0x6c0] ;  /* 0x0000d800ff0e77ac */ /* 0x000ee20008000a00 */
[----:B0-----:R-:W-:Y:S01]  /*ef50*/  FSET.BF.LT.FTZ.AND R17, R17, UR5, PT ;  /* 0x0000000511117c0a */ /* 0x001fe2000b811000 */
[----:B-12---:R-:W-:-:S04]  /*ef60*/  IMAD R26, R5, UR10, RZ ;  /* 0x0000000a051a7c24 */ /* 0x006fc8000f8e02ff */
[----:B------:R-:W-:Y:S01]  /*ef70*/  FMUL.FTZ R24, R17, R24 ;  /* 0x0000001811187220 */ /* 0x000fe20000410000 */
[----:B------:R-:W-:Y:S01]  /*ef80*/  IMAD.WIDE.U32 R28, R3, UR10, RZ ;  /* 0x0000000a031c7c25 */ /* 0x000fe2000f8e00ff */
[----:B------:R-:W0:Y:S03]  /*ef90*/  F2I.FTZ.U32.TRUNC.NTZ R17, R17 ;  /* 0x0000001100117305 */ /* 0x000e26000021f000 */
[----:B------:R-:W-:Y:S01]  /*efa0*/  FMUL.FTZ R25, R7, R24 ;  /* 0x0000001807197220 */ /* 0x000fe20000410000 */
[----:B------:R-:W-:Y:S01]  /*efb0*/  IMAD R37, R3, UR11, R26 ;  /* 0x0000000b03257c24 */ /* 0x000fe2000f8e021a */
[C---:B----4-:R-:W-:Y:S02]  /*efc0*/  LEA R26, P3, R28.reuse, UR12, 0x1 ;  /* 0x0000000c1c1a7c11 */ /* 0x050fe4000f8608ff */
[----:B---3--:R-:W-:Y:S02]  /*efd0*/  IADD3 R24, P4, PT, R28, UR14, RZ ;  /* 0x0000000e1c187c10 */ /* 0x008fe4000ff9e0ff */
[----:B------:R-:W-:-:S02]  /*efe0*/  IADD3 R37, PT, PT, R29, R37, RZ ;  /* 0x000000251d257210 */ /* 0x000fc40007ffe0ff */
[----:B------:R-:W-:Y:S02]  /*eff0*/  F2FP.BF16.F32.PACK_AB R29, RZ, R25 ;  /* 0x00000019ff1d723e */ /* 0x000fe400000010ff */
[----:B------:R-:W-:Y:S02]  /*f000*/  LEA.HI.X R27, R28, UR13, R37, 0x1, P3 ;  /* 0x0000000d1c1b7c11 */ /* 0x000fe400098f0c25 */
[----:B------:R-:W-:-:S03]  /*f010*/  IADD3.X R25, PT, PT, R37, UR15, RZ, P4, !PT ;  /* 0x0000000f25197c10 */ /* 0x000fc6000a7fe4ff */
[----:B------:R4:W-:Y:S04]  /*f020*/  STG.E.U16 desc[UR6][R26.64], R29 ;  /* 0x0000001d1a007986 */ /* 0x0009e8000c101506 */
[----:B0-----:R4:W-:Y:S02]  /*f030*/  STG.E.U8 desc[UR6][R24.64], R17 ;  /* 0x0000001118007986 */ /* 0x0019e4000c101106 */
.L_x_655:
[----:B------:R-:W-:Y:S05]  /*f040*/  BSYNC.RECONVERGENT B0 ;  /* 0x0000000000007941 */ /* 0x000fea0003800200 */
.L_x_654:
[----:B------:R-:W-:Y:S04]  /*f050*/  BSSY.RECONVERGENT B0, `(.L_x_656) ;  /* 0x0000016000007945 */ /* 0x000fe80003800200 */
[----:B------:R-:W-:Y:S05]  /*f060*/  @P0 BRA `(.L_x_657) ;  /* 0x0000000000500947 */ /* 0x000fea0003800000 */
[----:B------:R-:W0:Y:S01]  /*f070*/  LDCU UR5, c[0x0][0x868] ;  /* 0x00010d00ff0577ac */ /* 0x000e220008000800 */
[----:B----45:R-:W-:Y:S01]  /*f080*/  SHF.L.U32 R17, R44, 0x10, RZ ;  /* 0x000000102c117819 */ /* 0x030fe200000006ff */
[----:B------:R-:W4:Y:S01]  /*f090*/  LDCU.64 UR10, c[0x0][0x5f0] ;  /* 0x0000be00ff0a77ac */ /* 0x000f220008000a00 */
[----:B------:R-:W1:Y:S01]  /*f0a0*/  LDCU.64 UR12, c[0x0][0x520] ;  /* 0x0000a400ff0c77ac */ /* 0x000e620008000a00 */
[----:B------:R-:W3:Y:S01]  /*f0b0*/  LDCU.64 UR14, c[0x0][0x6c0] ;  /* 0x0000d800ff0e77ac */ /* 0x000ee20008000a00 */
[----:B0-----:R-:W-:Y:S01]  /*f0c0*/  FSET.BF.LT.FTZ.AND R40, R40, UR5, PT ;  /* 0x0000000528287c0a */ /* 0x001fe2000b811000 */
[----:B----4-:R-:W-:-:S04]  /*f0d0*/  IMAD R34, R34, UR10, RZ ;  /* 0x0000000a22227c24 */ /* 0x010fc8000f8e02ff */
[----:B------:R-:W-:Y:S01]  /*f0e0*/  FMUL.FTZ R24, R40, R17 ;  /* 0x0000001128187220 */ /* 0x000fe20000410000 */
[----:B------:R-:W-:-:S04]  /*f0f0*/  IMAD.WIDE.U32 R28, R35, UR10, RZ ;  /* 0x0000000a231c7c25 */ /* 0x000fc8000f8e00ff */
[----:B------:R-:W-:Y:S01]  /*f100*/  FMUL.FTZ R17, R7, R24 ;  /* 0x0000001807117220 */ /* 0x000fe20000410000 */
[----:B------:R-:W-:Y:S01]  /*f110*/  IMAD R25, R35, UR11, R34 ;  /* 0x0000000b23197c24 */ /* 0x000fe2000f8e0222 */
[C---:B-12---:R-:W-:Y:S01]  /*f120*/  LEA R26, P0, R28.reuse, UR12, 0x1 ;  /* 0x0000000c1c1a7c11 */ /* 0x046fe2000f8008ff */
[----:B------:R-:W0:Y:S01]  /*f130*/  F2I.FTZ.U32.TRUNC.NTZ R35, R40 ;  /* 0x0000002800237305 */ /* 0x000e22000021f000 */
[----:B---3--:R-:W-:Y:S01]  /*f140*/  IADD3 R24, P3, PT, R28, UR14, RZ ;  /* 0x0000000e1c187c10 */ /* 0x008fe2000ff7e0ff */
[----:B------:R-:W-:Y:S01]  /*f150*/  IMAD.IADD R25, R29, 0x1, R25 ;  /* 0x000000011d197824 */ /* 0x000fe200078e0219 */
[----:B------:R-:W-:-:S04]  /*f160*/  F2FP.BF16.F32.PACK_AB R17, RZ, R17 ;  /* 0x00000011ff11723e */ /* 0x000fc800000010ff */
[----:B------:R-:W-:Y:S02]  /*f170*/  LEA.HI.X R27, R28, UR13, R25, 0x1, P0 ;  /* 0x0000000d1c1b7c11 */ /* 0x000fe400080f0c19 */
[----:B------:R-:W-:-:S03]  /*f180*/  IADD3.X R25, PT, PT, R25, UR15, RZ, P3, !PT ;  /* 0x0000000f19197c10 */ /* 0x000fc60009ffe4ff */
[----:B------:R1:W-:Y:S04]  /*f190*/  STG.E.U16 desc[UR6][R26.64], R17 ;  /* 0x000000111a007986 */ /* 0x0003e8000c101506 */
[----:B0-----:R1:W-:Y:S02]  /*f1a0*/  STG.E.U8 desc[UR6][R24.64], R35 ;  /* 0x0000002318007986 */ /* 0x0013e4000c101106 */
.L_x_657:
[----:B------:R-:W-:Y:S05]  /*f1b0*/  BSYNC.RECONVERGENT B0 ;  /* 0x0000000000007941 */ /* 0x000fea0003800200 */
.L_x_656:
[----:B------:R-:W-:Y:S04]  /*f1c0*/  BSSY.RECONVERGENT B0, `(.L_x_658) ;  /* 0x0000016000007945 */ /* 0x000fe80003800200 */
[----:B------:R-:W-:Y:S05]  /*f1d0*/  @P1 BRA `(.L_x_659) ;  /* 0x0000000000501947 */ /* 0x000fea0003800000 */
[----:B------:R-:W0:Y:S01]  /*f1e0*/  LDCU UR5, c[0x0][0x868] ;  /* 0x00010d00ff0577ac */ /* 0x000e220008000800 */
[----:B-1--45:R-:W-:Y:S01]  /*f1f0*/  SHF.L.U32 R24, R45, 0x10, RZ ;  /* 0x000000102d187819 */ /* 0x032fe200000006ff */
[----:B------:R-:W1:Y:S01]  /*f200*/  LDCU.64 UR10, c[0x0][0x5f0] ;  /* 0x0000be00ff0a77ac */ /* 0x000e620008000a00 */
[----:B------:R-:W4:Y:S01]  /*f210*/  LDCU.64 UR12, c[0x0][0x520] ;  /* 0x0000a400ff0c77ac */ /* 0x000f220008000a00 */
[----:B------:R-:W3:Y:S01]  /*f220*/  LDCU.64 UR14, c[0x0][0x6c0] ;  /* 0x0000d800ff0e77ac */ /* 0x000ee20008000a00 */
[----:B0-----:R-:W-:Y:S01]  /*f230*/  FSET.BF.LT.FTZ.AND R41, R41, UR5, PT ;  /* 0x0000000529297c0a */ /* 0x001fe2000b811000 */
[----:B-1----:R-:W-:-:S04]  /*f240*/  IMAD R32, R32, UR10, RZ ;  /* 0x0000000a20207c24 */ /* 0x002fc8000f8e02ff */
[----:B------:R-:W-:Y:S01]  /*f250*/  FMUL.FTZ R24, R41, R24 ;  /* 0x0000001829187220 */ /* 0x000fe20000410000 */
[----:B------:R-:W-:Y:S01]  /*f260*/  IMAD.WIDE.U32 R28, R33, UR10, RZ ;  /* 0x0000000a211c7c25 */ /* 0x000fe2000f8e00ff */
[----:B------:R-:W0:Y:S03]  /*f270*/  F2I.FTZ.U32.TRUNC.NTZ R41, R41 ;  /* 0x0000002900297305 */ /* 0x000e26000021f000 */
[----:B------:R-:W-:Y:S01]  /*f280*/  FMUL.FTZ R17, R7, R24 ;  /* 0x0000001807117220 */ /* 0x000fe20000410000 */
[----:B--2---:R-:W-:Y:S01]  /*f290*/  IMAD R27, R33, UR11, R32 ;  /* 0x0000000b211b7c24 */ /* 0x004fe2000f8e0220 */
        /* <DEDUP_REMOVED lines=8> */
.L_x_659:
[----:B------:R-:W-:Y:S05]  /*f320*/  BSYNC.RECONVERGENT B0 ;  /* 0x0000000000007941 */ /* 0x000fea0003800200 */
.L_x_658:
[----:B------:R-:W-:Y:S05]  /*f330*/  @P2 BRA `(.L_x_660) ;  /* 0x0000000000502947 */ /* 0x000fea0003800000 */
[----:B------:R-:W0:Y:S01]  /*f340*/  LDCU UR5, c[0x0][0x868] ;  /* 0x00010d00ff0577ac */ /* 0x000e220008000800 */
[----:B-1--45:R-:W-:Y:S01]  /*f350*/  IMAD.U32 R17, R46, 0x10000, RZ ;  /* 0x000100002e117824 */ /* 0x032fe200078e00ff */
[----:B------:R-:W1:Y:S01]  /*f360*/  LDCU.64 UR10, c[0x0][0x5f0] ;  /* 0x0000be00ff0a77ac */ /* 0x000e620008000a00 */
[----:B------:R-:W4:Y:S01]  /*f370*/  LDCU.64 UR12, c[0x0][0x520] ;  /* 0x0000a400ff0c77ac */ /* 0x000f220008000a00 */
[----:B------:R-:W3:Y:S01]  /*f380*/  LDCU.64 UR14, c[0x0][0x6c0] ;  /* 0x0000d800ff0e77ac */ /* 0x000ee20008000a00 */
[----:B0-----:R-:W-:Y:S01]  /*f390*/  FSET.BF.LT.FTZ.AND R42, R42, UR5, PT ;  /* 0x000000052a2a7c0a */ /* 0x001fe2000b811000 */
[----:B-1----:R-:W-:-:S04]  /*f3a0*/  IMAD R30, R30, UR10, RZ ;  /* 0x0000000a1e1e7c24 */ /* 0x002fc8000f8e02ff */
[----:B--2---:R-:W-:Y:S01]  /*f3b0*/  FMUL.FTZ R26, R42, R17 ;  /* 0x000000112a1a7220 */ /* 0x004fe20000410000 */
[----:B------:R-:W-:-:S04]  /*f3c0*/  IMAD.WIDE.U32 R24, R31, UR10, RZ ;  /* 0x0000000a1f187c25 */ /* 0x000fc8000f8e00ff */
[----:B------:R-:W-:Y:S01]  /*f3d0*/  FMUL.FTZ R17, R7, R26 ;  /* 0x0000001a07117220 */ /* 0x000fe20000410000 */
[----:B------:R-:W-:Y:S01]  /*f3e0*/  IMAD R27, R31, UR11, R30 ;  /* 0x0000000b1f1b7c24 */ /* 0x000fe2000f8e021e */
[C---:B----4-:R-:W-:Y:S01]  /*f3f0*/  LEA R26, P0, R24.reuse, UR12, 0x1 ;  /* 0x0000000c181a7c11 */ /* 0x050fe2000f8008ff */
[----:B------:R-:W0:Y:S01]  /*f400*/  F2I.FTZ.U32.TRUNC.NTZ R31, R42 ;  /* 0x0000002a001f7305 */ /* 0x000e22000021f000 */
[C---:B---3--:R-:W-:Y:S02]  /*f410*/  IADD3 R28, P1, PT, R24.reuse, UR14, RZ ;  /* 0x0000000e181c7c10 */ /* 0x048fe4000ff3e0ff */
[----:B------:R-:W-:Y:S02]  /*f420*/  IADD3 R25, PT, PT, R25, R27, RZ ;  /* 0x0000001b19197210 */ /* 0x000fe40007ffe0ff */
[----:B------:R-:W-:Y:S02]  /*f430*/  F2FP.BF16.F32.PACK_AB R17, RZ, R17 ;  /* 0x00000011ff11723e */ /* 0x000fe400000010ff */
[----:B------:R-:W-:-:S02]  /*f440*/  LEA.HI.X R27, R24, UR13, R25, 0x1, P0 ;  /* 0x0000000d181b7c11 */ /* 0x000fc400080f0c19 */
[----:B------:R-:W-:-:S03]  /*f450*/  IADD3.X R29, PT, PT, R25, UR15, RZ, P1, !PT ;  /* 0x0000000f191d7c10 */ /* 0x000fc60008ffe4ff */
[----:B------:R1:W-:Y:S04]  /*f460*/  STG.E.U16 desc[UR6][R26.64], R17 ;  /* 0x000000111a007986 */ /* 0x0003e8000c101506 */
[----:B0-----:R1:W-:Y:S02]  /*f470*/  STG.E.U8 desc[UR6][R28.64], R31 ;  /* 0x0000001f1c007986 */ /* 0x0013e4000c101106 */
.L_x_660:
[----:B------:R-:W-:Y:S01]  /*f480*/  IADD3 R3, P0, PT, R10, R3, RZ ;  /* 0x000000030a037210 */ /* 0x000fe20007f1e0ff */
[----:B------:R-:W-:Y:S05]  /*f490*/  WARPSYNC.ALL ;  /* 0x0000000000007948 */ /* 0x000fea0003800000 */
[----:B------:R-:W-:Y:S01]  /*f4a0*/  IADD3.X R5, PT, PT, RZ, R5, RZ, P0, !PT ;  /* 0x00000005ff057210 */ /* 0x000fe200007fe4ff */
[----:B------:R-:W-:Y:S01]  /*f4b0*/  BAR.SYNC.DEFER_BLOCKING 0x0 ;  /* 0x0000000000007b1d */ /* 0x000fe20000010000 */
[----:B------:R-:W-:Y:S01]  /*f4c0*/  ISETP.GE.U32.AND P0, PT, R3, R20, PT ;  /* 0x000000140300720c */ /* 0x000fe20003f06070 */
[----:B-1--4-:R-:W-:Y:S01]  /*f4d0*/  IMAD.MOV.U32 R25, RZ, RZ, R18 ;  /* 0x000000ffff197224 */ /* 0x012fe200078e0012 */
[----:B------:R-:W-:-:S02]  /*f4e0*/  MOV R17, R13 ;  /* 0x0000000d00117202 */ /* 0x000fc40000000f00 */
[----:B------:R-:W-:Y:S02]  /*f4f0*/  ISETP.GE.U32.AND.EX P0, PT, R5, R12, PT, P0 ;  /* 0x0000000c0500720c */ /* 0x000fe40003f06100 */
[----:B------:R-:W-:-:S11]  /*f500*/  MOV R24, R15 ;  /* 0x0000000f00187202 */ /* 0x000fd60000000f00 */
[----:B------:R-:W-:Y:S05]  /*f510*/  @!P0 BRA `(.L_x_661) ;  /* 0xffffff1400348947 */ /* 0x000fea000383ffff */
[----:B------:R-:W-:Y:S05]  /*f520*/  EXIT ;  /* 0x000000000000794d */ /* 0x000fea0003800000 */
        .weak           $__internal_2_$__cuda_sm20_dblrcp_rn_slowpath_v3
        .type           $__internal_2_$__cuda_sm20_dblrcp_rn_slowpath_v3,@function
        .size           $__internal_2_$__cuda_sm20_dblrcp_rn_slowpath_v3,($__internal_3_$__cuda_sm20_div_u64 - $__internal_2_$__cuda_sm20_dblrcp_rn_slowpath_v3)
$__internal_2_$__cuda_sm20_dblrcp_rn_slowpath_v3:
        /* <DEDUP_REMOVED lines=23> */
.L_x_664:
        /* <DEDUP_REMOVED lines=10> */
.L_x_662:
[----:B------:R-:W-:Y:S02]  /*f740*/  LOP3.LUT R21, R19, 0x80000, RZ, 0xfc, !PT ;  /* 0x0008000013157812 */ /* 0x000fe400078efcff */
[----:B------:R-:W-:-:S07]  /*f750*/  MOV R20, R18 ;  /* 0x0000001200147202 */ /* 0x000fce0000000f00 */
.L_x_663:
[----:B------:R-:W-:Y:S01]  /*f760*/  IMAD.MOV.U32 R18, RZ, RZ, R8 ;  /* 0x000000ffff127224 */ /* 0x000fe200078e0008 */
[----:B------:R-:W-:-:S04]  /*f770*/  MOV R19, 0x0 ;  /* 0x0000000000137802 */ /* 0x000fc80000000f00 */
[----:B------:R-:W-:Y:S05]  /*f780*/  RET.REL.NODEC R18 `(_ZN2at6native43_GLOBAL__N__7cc8d1ed_10_Dropout_cu_0e96ed3820fused_dropout_kernelIN3c108BFloat16EfmLin1ELi1EhEEvNS_4cuda6detail10TensorInfoIKT_T1_EENS7_IS8_SA_EENS7_IT4_SA_EESA_T0_NS_15PhiloxCudaStateE) ;  /* 0xffffff08121c7950 */ /* 0x000fea0003c3ffff */
        .weak           $__internal_3_$__cuda_sm20_div_u64
        .type           $__internal_3_$__cuda_sm20_div_u64,@function
        .size           $__internal_3_$__cuda_sm20_div_u64,(.L_x_14051 - $__internal_3_$__cuda_sm20_div_u64)
$__internal_3_$__cuda_sm20_div_u64:
[----:B------:R-:W-:Y:S01]  /*f790*/  MOV R50, R26 ;  /* 0x0000001a00327202 */ /* 0x000fe20000000f00 */
[----:B------:R-:W-:-:S04]  /*f7a0*/  IMAD.MOV.U32 R51, RZ, RZ, R25 ;  /* 0x000000ffff337224 */ /* 0x000fc800078e0019 */
[----:B------:R-:W0:Y:S08]  /*f7b0*/  I2F.U64.RP R32, R50 ;  /* 0x0000003200207312 */ /* 0x000e300000309000 */
[----:B0-----:R-:W0:Y:S02]  /*f7c0*/  MUFU.RCP R28, R32 ;  /* 0x00000020001c7308 */ /* 0x001e240000001000 */
[----:B0-----:R-:W-:-:S06]  /*f7d0*/  IADD3 R28, PT, PT, R28, 0x1ffffffe, RZ ;  /* 0x1ffffffe1c1c7810 */ /* 0x001fcc0007ffe0ff */
[----:B------:R-:W0:Y:S02]  /*f7e0*/  F2I.U64.TRUNC R28, R28 ;  /* 0x0000001c001c7311 */ /* 0x000e24000020d800 */
[----:B0-----:R-:W-:-:S04]  /*f7f0*/  IMAD.WIDE.U32 R30, R28, R26, RZ ;  /* 0x0000001a1c1e7225 */ /* 0x001fc800078e00ff */
[C---:B------:R-:W-:Y:S01]  /*f800*/  IMAD R27, R28.reuse, R25, R31 ;  /* 0x000000191c1b7224 */ /* 0x040fe200078e021f */
[----:B------:R-:W-:Y:S01]  /*f810*/  IADD3 R33, P0, PT, RZ, -R30, RZ ;  /* 0x8000001eff217210 */ /* 0x000fe20007f1e0ff */
[----:B------:R-:W-:Y:S02]  /*f820*/  IMAD.MOV.U32 R31, RZ, RZ, R28 ;  /* 0x000000ffff1f7224 */ /* 0x000fe400078e001c */
[----:B------:R-:W-:Y:S02]  /*f830*/  IMAD R27, R29, R26, R27 ;  /* 0x0000001a1d1b7224 */ /* 0x000fe400078e021b */
[----:B------:R-:W-:-:S03]  /*f840*/  IMAD.HI.U32 R30, R28, R33, RZ ;  /* 0x000000211c1e7227 */ /* 0x000fc600078e00ff */
[----:B------:R-:W-:-:S05]  /*f850*/  IADD3.X R27, PT, PT, RZ, ~R27, RZ, P0, !PT ;  /* 0x8000001bff1b7210 */ /* 0x000fca00007fe4ff */
[----:B------:R-:W-:-:S04]  /*f860*/  IMAD.WIDE.U32 R30, P0, R28, R27, R30 ;  /* 0x0000001b1c1e7225 */ /* 0x000fc8000780001e */
[C---:B------:R-:W-:Y:S02]  /*f870*/  IMAD R32, R29.reuse, R27, RZ ;  /* 0x0000001b1d207224 */ /* 0x040fe400078e02ff */
[----:B------:R-:W-:-:S04]  /*f880*/  IMAD.HI.U32 R33, P1, R29, R33, R30 ;  /* 0x000000211d217227 */ /* 0x000fc8000782001e */
[----:B------:R-:W-:Y:S01]  /*f890*/  IMAD.HI.U32 R27, R29, R27, RZ ;  /* 0x0000001b1d1b7227 */ /* 0x000fe200078e00ff */
[----:B------:R-:W-:-:S04]  /*f8a0*/  IADD3 R33, P3, PT, R32, R33, RZ ;  /* 0x0000002120217210 */ /* 0x000fc80007f7e0ff */
[----:B------:R-:W-:Y:S01]  /*f8b0*/  IADD3.X R27, PT, PT, R27, R29, RZ, P0, !PT ;  /* 0x0000001d1b1b7210 */ /* 0x000fe200007fe4ff */
[----:B------:R-:W-:-:S03]  /*f8c0*/  IMAD.WIDE.U32 R30, R33, R26, RZ ;  /* 0x0000001a211e7225 */ /* 0x000fc600078e00ff */
[----:B------:R-:W-:Y:S01]  /*f8d0*/  IADD3.X R27, PT, PT, RZ, RZ, R27, P3, P1 ;  /* 0x000000ffff1b7210 */ /* 0x000fe20001fe241b */
[----:B------:R-:W-:Y:S01]  /*f8e0*/  IMAD R28, R33, R25, R31 ;  /* 0x00000019211c7224 */ /* 0x000fe200078e021f */
[----:B------:R-:W-:Y:S01]  /*f8f0*/  IADD3 R30, P0, PT, RZ, -R30, RZ ;  /* 0x8000001eff1e7210 */ /* 0x000fe20007f1e0ff */
[----:B------:R-:W-:Y:S02]  /*f900*/  HFMA2 R31, -RZ, RZ, 0, 0 ;  /* 0x00000000ff1f7431 */ /* 0x000fe400000001ff */
        /* <DEDUP_REMOVED lines=17> */
[----:B------:R-:W-:-:S04]  /*fa20*/  IMAD.WIDE.U32 R30, R27, R26, RZ ;  /* 0x0000001a1b1e7225 */ /* 0x000fc800078e00ff */
[----:B------:R-:W-:Y:S02]  /*fa30*/  IMAD.X R29, RZ, RZ, R28, P1 ;  /* 0x000000ffff1d7224 */ /* 0x000fe400008e061c */
[C---:B------:R-:W-:Y:S01]  /*fa40*/  IMAD R28, R27.reuse, R25, R31 ;  /* 0x000000191b1c7224 */ /* 0x040fe200078e021f */
[----:B------:R-:W-:Y:S02]  /*fa50*/  IADD3 R31, P1, PT, -R30, R38, RZ ;  /* 0x000000261e1f7210 */ /* 0x000fe40007f3e1ff */
[----:B------:R-:W-:Y:S01]  /*fa60*/  IADD3 R30, P3, PT, R27, 0x1, RZ ;  /* 0x000000011b1e7810 */ /* 0x000fe20007f7e0ff */
[-C--:B------:R-:W-:Y:S01]  /*fa70*/  IMAD R28, R29, R26.reuse, R28 ;  /* 0x0000001a1d1c7224 */ /* 0x080fe200078e021c */
[----:B------:R-:W-:-:S03]  /*fa80*/  ISETP.GE.U32.AND P0, PT, R31, R26, PT ;  /* 0x0000001a1f00720c */ /* 0x000fc60003f06070 */
[----:B------:R-:W-:Y:S01]  /*fa90*/  IMAD.X R32, RZ, RZ, R29, P3 ;  /* 0x000000ffff207224 */ /* 0x000fe200018e061d */
[----:B------:R-:W-:Y:S02]  /*faa0*/  IADD3.X R28, PT, PT, ~R28, R39, RZ, P1, !PT ;  /* 0x000000271c1c7210 */ /* 0x000fe40000ffe5ff */
[----:B------:R-:W-:Y:S02]  /*fab0*/  IADD3 R34, P1, PT, -R26, R31, RZ ;  /* 0x0000001f1a227210 */ /* 0x000fe40007f3e1ff */
[----:B------:R-:W-:Y:S02]  /*fac0*/  ISETP.GE.U32.AND.EX P0, PT, R28, R25, PT, P0 ;  /* 0x000000191c00720c */ /* 0x000fe40003f06100 */
[----:B------:R-:W-:Y:S02]  /*fad0*/  IADD3.X R33, PT, PT, ~R25, R28, RZ, P1, !PT ;  /* 0x0000001c19217210 */ /* 0x000fe40000ffe5ff */
[----:B------:R-:W-:Y:S02]  /*fae0*/  SEL R31, R34, R31, P0 ;  /* 0x0000001f221f7207 */ /* 0x000fe40000000000 */
[----:B------:R-:W-:-:S02]  /*faf0*/  SEL R30, R30, R27, P0 ;  /* 0x0000001b1e1e7207 */ /* 0x000fc40000000000 */
[----:B------:R-:W-:Y:S02]  /*fb00*/  SEL R28, R33, R28, P0 ;  /* 0x0000001c211c7207 */ /* 0x000fe40000000000 */
[----:B------:R-:W-:Y:S02]  /*fb10*/  SEL R32, R32, R29, P0 ;  /* 0x0000001d20207207 */ /* 0x000fe40000000000 */
[----:B------:R-:W-:Y:S02]  /*fb20*/  ISETP.GE.U32.AND P0, PT, R31, R26, PT ;  /* 0x0000001a1f00720c */ /* 0x000fe40003f06070 */
[----:B------:R-:W-:Y:S02]  /*fb30*/  IADD3 R27, P3, PT, R30, 0x1, RZ ;  /* 0x000000011e1b7810 */ /* 0x000fe40007f7e0ff */
[----:B------:R-:W-:Y:S02]  /*fb40*/  ISETP.NE.U32.AND P1, PT, R26, RZ, PT ;  /* 0x000000ff1a00720c */ /* 0x000fe40003f25070 */
[----:B------:R-:W-:-:S02]  /*fb50*/  ISETP.GE.U32.AND.EX P0, PT, R28, R25, PT, P0 ;  /* 0x000000191c00720c */ /* 0x000fc40003f06100 */
[----:B------:R-:W-:Y:S02]  /*fb60*/  IADD3.X R29, PT, PT, RZ, R32, RZ, P3, !PT ;  /* 0x00000020ff1d7210 */ /* 0x000fe40001ffe4ff */
[----:B------:R-:W-:Y:S02]  /*fb70*/  ISETP.NE.AND.EX P1, PT, R25, RZ, PT, P1 ;  /* 0x000000ff1900720c */ /* 0x000fe40003f25310 */
[----:B------:R-:W-:Y:S02]  /*fb80*/  MOV R25, 0x0 ;  /* 0x0000000000197802 */ /* 0x000fe40000000f00 */
[----:B------:R-:W-:Y:S02]  /*fb90*/  SEL R27, R27, R30, P0 ;  /* 0x0000001e1b1b7207 */ /* 0x000fe40000000000 */
[----:B------:R-:W-:Y:S02]  /*fba0*/  SEL R29, R29, R32, P0 ;  /* 0x000000201d1d7207 */ /* 0x000fe40000000000 */
[----:B------:R-:W-:-:S02]  /*fbb0*/  SEL R26, R27, 0xffffffff, P1 ;  /* 0xffffffff1b1a7807 */ /* 0x000fc40000800000 */
[----:B------:R-:W-:Y:S01]  /*fbc0*/  SEL R27, R29, 0xffffffff, P1 ;  /* 0xffffffff1d1b7807 */ /* 0x000fe20000800000 */
[----:B------:R-:W-:Y:S06]  /*fbd0*/  RET.REL.NODEC R24 `(_ZN2at6native43_GLOBAL__N__7cc8d1ed_10_Dropout_cu_0e96ed3820fused_dropout_kernelIN3c108BFloat16EfmLin1ELi1EhEEvNS_4cuda6detail10TensorInfoIKT_T1_EENS7_IS8_SA_EENS7_IT4_SA_EESA_T0_NS_15PhiloxCudaStateE) ;  /* 0xffffff0418087950 */ /* 0x000fec0003c3ffff */
.L_x_665:
        /* <DEDUP_REMOVED lines=10> */
.L_x_14051:


//--------------------- .text._ZN2at6native43_GLOBAL__N__7cc8d1ed_10_Dropout_cu_0e96ed3820fused_dropout_kernelIN3c108BFloat16EfmLi1ELi1EhEEvNS_4cuda6detail10TensorInfoIKT_T1_EENS7_IS8_SA_EENS7_IT4_SA_EESA_T0_NS_15PhiloxCudaStateE --------------------------
	.section	.text._ZN2at6native43_GLOBAL__N__7cc8d1ed_10_Dropout_cu_0e96ed3820fused_dropout_kernelIN3c108BFloat16EfmLi1ELi1EhEEvNS_4cuda6detail10TensorInfoIKT_T1_EENS7_IS8_SA_EENS7_IT4_SA_EESA_T0_NS_15PhiloxCudaStateE,"ax",@progbits
	.align	128
.text._ZN2at6native43_GLOBAL__N__7cc8d1ed_10_Dropout_cu_0e96ed3820fused_dropout_kernelIN3c108BFloat16EfmLi1ELi1EhEEvNS_4cuda6detail10TensorInfoIKT_T1_EENS7_IS8_SA_EENS7_IT4_SA_EESA_T0_NS_15PhiloxCudaStateE:
        .type           _ZN2at6native43_GLOBAL__N__7cc8d1ed_10_Dropout_cu_0e96ed3820fused_dropout_kernelIN3c108BFloat16EfmLi1ELi1EhEEvNS_4cuda6detail10TensorInfoIKT_T1_EENS7_IS8_SA_EENS7_IT4_SA_EESA_T0_NS_15PhiloxCudaStateE,@function
        .size           _ZN2at6native43_GLOBAL__N__7cc8d1ed_10_Dropout_cu_0e96ed3820fused_dropout_kernelIN3c108BFloat16EfmLi1ELi1EhEEvNS_4cuda6detail10TensorInfoIKT_T1_EENS7_IS8_SA_EENS7_IT4_SA_EESA_T0_NS_15PhiloxCudaStateE,(.L_x_14054 - _ZN2at6native43_GLOBAL__N__7cc8d1ed_10_Dropout_cu_0e96ed3820fused_dropout_kernelIN3c108BFloat16EfmLi1ELi1EhEEvNS_4cuda6detail10TensorInfoIKT_T1_EENS7_IS8_SA_EENS7_IT4_SA_EESA_T0_NS_15PhiloxCudaStateE)
        .other          _ZN2at6native43_GLOBAL__N__7cc8d1ed_10_Dropout_cu_0e96ed3820fused_dropout_kernelIN3c108BFloat16EfmLi1ELi1EhEEvNS_4cuda6detail10TensorInfoIKT_T1_EENS7_IS8_SA_EENS7_IT4_SA_EESA_T0_NS_15PhiloxCudaStateE,@"STO_CUDA_ENTRY STV_DEFAULT"
_ZN2at6native43_GLOBAL__N__7cc8d1ed_10_Dropout_cu_0e96ed3820fused_dropout_kernelIN3c108BFloat16EfmLi1ELi1EhEEvNS_4cuda6detail10TensorInfoIKT_T1_EENS7_IS8_SA_EENS7_IT4_SA_EESA_T0_NS_15PhiloxCudaStateE:
        /* <DEDUP_REMOVED lines=11> */
[----:B-1----:R-:W-:Y:S01]  /*00b0*/  @P0 IMAD.MOV.U32 R2, RZ, RZ, R28 ;  /* 0x000000ffff020224 */ /* 0x002fe200078e001c */
[----:B------:R-:W1:Y:S01]  /*00c0*/  @P0 LDC R5, c[0x0][0x880] ;  /* 0x00022000ff050b82 */ /* 0x000e620000000800 */
[----:B---3--:R-:W-:-:S06]  /*00d0*/  @P0 IMAD.MOV.U32 R3, RZ, RZ, R29 ;  /* 0x000000ffff030224 */ /* 0x008fcc00078e001d */
[----:B--2---:R-:W1:Y:S01]  /*00e0*/  @P0 LDG.E.64 R2, desc[UR6][R2.64] ;  /* 0x0000000602020981 */ /* 0x004e62000c1e1b00 */
[----:B-----5:R-:W-:Y:S01]  /*00f0*/  MOV R54, UR4 ;  /* 0x0000000400367c02 */ /* 0x020fe20008000f00 */
[----:B------:R-:W-:-:S06]  /*0100*/  IMAD.U32 R55, RZ, RZ, UR5 ;  /* 0x00000005ff377e24 */ /* 0x000fcc000f8e00ff */
[----:B------:R-:W2:Y:S01]  /*0110*/  @P0 LDG.E.64 R54, desc[UR6][R54.64] ;  /* 0x0000000636360981 */ /* 0x000ea2000c1e1b00 */
[----:B------:R-:W4:Y:S01]  /*0120*/  S2UR UR4, SR_CTAID.X ;  /* 0x00000000000479c3 */ /* 0x000f220000002500 */
[----:B0-----:R-:W-:-:S06]  /*0130*/  FMUL.FTZ R30, R30, 1 ;  /* 0x3f8000001e1e7820 */ /* 0x001fcc0000410000 */
[----:B------:R-:W0:Y:S08]  /*0140*/  F2F.F64.F32 R30, R30 ;  /* 0x0000001e001e7310 */ /* 0x000e300000201800 */
[----:B0-----:R-:W0:Y:S01]  /*0150*/  MUFU.RCP64H R25, R31 ;  /* 0x0000001f00197308 */ /* 0x001e220000001800 */
[----:B------:R-:W-:Y:S02]  /*0160*/  VIADD R24, R31, 0x300402 ;  /* 0x003004021f187836 */ /* 0x000fe40000000000 */
[----:B----4-:R-:W-:-:S04]  /*0170*/  IMAD R0, R37, UR4, R0 ;  /* 0x0000000425007c24 */ /* 0x010fc8000f8e0200 */
[----:B------:R-:W-:Y:S01]  /*0180*/  IMAD.WIDE.U32 R8, R0, -0x326172a9, RZ ;  /* 0xcd9e8d5700087825 */ /* 0x000fe200078e00ff */
[----:B-1----:R-:W-:-:S05]  /*0190*/  @P0 IADD3 R28, P1, PT, R2, R5, RZ ;  /* 0x00000005021c0210 */ /* 0x002fca0007f3e0ff */
[----:B------:R-:W-:Y:S01]  /*01a0*/  @P0 IMAD.X R29, RZ, RZ, R3, P1 ;  /* 0x000000ffff1d0224 */ /* 0x000fe200008e0603 */
[----:B------:R-:W-:Y:S02]  /*01b0*/  FSETP.GEU.AND P0, PT, |R24|, 5.8789094863358348022e-39, PT ;  /* 0x004004021800780b */ /* 0x000fe40003f0e200 */
[C---:B--2---:R-:W-:Y:S01]  /*01c0*/  IADD3 R4, PT, PT, R55.reuse, -0x4498517b, RZ ;  /* 0xbb67ae8537047810 */ /* 0x044fe20007ffe0ff */
[----:B------:R-:W-:Y:S01]  /*01d0*/  VIADD R5, R54, 0x9e3779b9 ;  /* 0x9e3779b936057836 */ /* 0x000fe20000000000 */
[--C-:B------:R-:W-:Y:S02]  /*01e0*/  SHF.R.U64 R2, R28, 0x2, R29.reuse ;  /* 0x000000021c027819 */ /* 0x100fe4000000121d */
[----:B------:R-:W-:Y:S01]  /*01f0*/  SHF.R.U32.HI R3, RZ, 0x2, R29 ;  /* 0x00000002ff037819 */ /* 0x000fe2000001161d */
[----:B------:R-:W-:Y:S02]  /*0200*/  VIADD R29, R55, 0x96a522ad ;  /* 0x96a522ad371d7836 */ /* 0x000fe40000000000 */
[----:B------:R-:W-:Y:S01]  /*0210*/  IMAD.WIDE.U32 R6, R2, -0x2daee0ad, RZ ;  /* 0xd2511f5302067825 */ /* 0x000fe200078e00ff */
[----:B------:R-:W-:-:S03]  /*0220*/  LOP3.LUT R10, R3, R9, R54, 0x96, !PT ;  /* 0x00000009030a7212 */ /* 0x000fc600078e9636 */
[----:B------:R-:W-:Y:S01]  /*0230*/  VIADD R9, R54, 0xdaa66d2b ;  /* 0xdaa66d2b36097836 */ /* 0x000fe20000000000 */
[----:B------:R-:W-:Y:S01]  /*0240*/  LOP3.LUT R12, R7, R55, RZ, 0x3c, !PT ;  /* 0x00000037070c7212 */ /* 0x000fe200078e3cff */
[----:B------:R-:W-:Y:S01]  /*0250*/  IMAD.WIDE.U32 R10, R10, -0x2daee0ad, RZ ;  /* 0xd2511f530a0a7825 */ /* 0x000fe200078e00ff */
[----:B------:R-:W-:-:S03]  /*0260*/  IADD3 R7, PT, PT, R55, 0x76cf5d0a, RZ ;  /* 0x76cf5d0a37077810 */ /* 0x000fc60007ffe0ff */
[----:B------:R-:W-:Y:S01]  /*0270*/  IMAD.WIDE.U32 R12, R12, -0x326172a9, RZ ;  /* 0xcd9e8d570c0c7825 */ /* 0x000fe200078e00ff */
[----:B------:R-:W-:-:S03]  /*0280*/  LOP3.LUT R14, R4, R6, R11, 0x96, !PT ;  /* 0x00000006040e7212 */ /* 0x000fc600078e960b */
[----:B------:R-:W-:Y:S01]  /*0290*/  VIADD R6, R54, 0x3c6ef372 ;  /* 0x3c6ef37236067836 */ /* 0x000fe20000000000 */
[----:B------:R-:W-:Y:S01]  /*02a0*/  LOP3.LUT R13, R5, R8, R13, 0x96, !PT ;  /* 0x00000008050d7212 */ /* 0x000fe200078e960d */
[----:B------:R-:W-:-:S04]  /*02b0*/  IMAD.WIDE.U32 R14, R14, -0x326172a9, RZ ;  /* 0xcd9e8d570e0e7825 */ /* 0x000fc800078e00ff */
[----:B------:R-:W-:Y:S01]  /*02c0*/  VIADD R8, R55, 0x32370b8f ;  /* 0x32370b8f37087836 */ /* 0x000fe20000000000 */
[----:B------:R-:W-:Y:S01]  /*02d0*/  LOP3.LUT R16, R6, R12, R15, 0x96, !PT ;  /* 0x0000000c06107212 */ /* 0x000fe200078e960f */
[----:B------:R-:W-:-:S04]  /*02e0*/  IMAD.WIDE.U32 R12, R13, -0x2daee0ad, RZ ;  /* 0xd2511f530d0c7825 */ /* 0x000fc800078e00ff */
[----:B------:R-:W-:Y:S01]  /*02f0*/  IMAD.WIDE.U32 R16, R16, -0x2daee0ad, RZ ;  /* 0xd2511f5310107825 */ /* 0x000fe200078e00ff */
[----:B------:R-:W-:Y:S02]  /*0300*/  LOP3.LUT R18, R7, R10, R13, 0x96, !PT ;  /* 0x0000000a07127212 */ /* 0x000fe400078e960d */
[----:B------:R-:W-:Y:S01]  /*0310*/  IADD3 R10, PT, PT, R54, 0x78dde6e4, RZ ;  /* 0x78dde6e4360a7810 */ /* 0x000fe20007ffe0ff */
        /* <DEDUP_REMOVED lines=8> */
[----:B------:R-:W-:-:S04]  /*03a0*/  IMAD.WIDE.U32 R14, R14, -0x2daee0ad, RZ ;  /* 0xd2511f530e0e7825 */ /* 0x000fc800078e00ff */
[----:B------:R-:W-:Y:S01]  /*03b0*/  IMAD.WIDE.U32 R26, R26, -0x2daee0ad, RZ ;  /* 0xd2511f531a1a7825 */ /* 0x000fe200078e00ff */
[----:B------:R-:W-:Y:S01]  /*03c0*/  LOP3.LUT R32, R11, R16, R15, 0x96, !PT ;  /* 0x000000100b207212 */ /* 0x000fe200078e960f */
[----:B0-----:R-:W-:Y:S02]  /*03d0*/  DFMA R16, -R30, R24, 1 ;  /* 0x3ff000001e10742b */ /* 0x001fe40000000118 */
[----:B------:R-:W-:Y:S02]  /*03e0*/  VIADD R11, R55, 0xa9066899 ;  /* 0xa9066899370b7836 */ /* 0x000fe40000000000 */
[----:B------:R-:W-:-:S03]  /*03f0*/  IMAD.WIDE.U32 R32, R32, -0x326172a9, RZ ;  /* 0xcd9e8d5720207825 */ /* 0x000fc600078e00ff */
[----:B------:R-:W-:Y:S01]  /*0400*/  LOP3.LUT R18, R11, R14, R27, 0x96, !PT ;  /* 0x0000000e0b127212 */ /* 0x000fe200078e961b */
[----:B------:R-:W-:Y:S01]  /*0410*/  VIADD R15, R55, 0x1fd5c5a3 ;  /* 0x1fd5c5a3370f7836 */ /* 0x000fe20000000000 */
[----:B------:R-:W-:Y:S02]  /*0420*/  LOP3.LUT R22, R12, R20, R33, 0x96, !PT ;  /* 0x000000140c167212 */ /* 0x000fe400078e9621 */
[----:B------:R-:W-:Y:S01]  /*0430*/  IADD3 R14, PT, PT, R54, -0x4ab325aa, RZ ;  /* 0xb54cda56360e7810 */ /* 0x000fe20007ffe0ff */
[----:B------:R-:W-:-:S04]  /*0440*/  IMAD.WIDE.U32 R18, R18, -0x326172a9, RZ ;  /* 0xcd9e8d5712127825 */ /* 0x000fc800078e00ff */
[----:B------:R-:W-:Y:S01]  /*0450*/  IMAD.WIDE.U32 R22, R22, -0x2daee0ad, RZ ;  /* 0xd2511f5316167825 */ /* 0x000fe200078e00ff */
[----:B------:R-:W-:-:S04]  /*0460*/  LOP3.LUT R20, R14, R32, R19, 0x96, !PT ;  /* 0x000000200e147212 */ /* 0x000fc800078e9613 */
[----:B------:R-:W-:Y:S01]  /*0470*/  LOP3.LUT R32, R13, R26, R23, 0x96, !PT ;  /* 0x0000001a0d207212 */ /* 0x000fe200078e9617 */
[----:B------:R-:W-:Y:S01]  /*0480*/  IMAD.WIDE.U32 R20, R20, -0x2daee0ad, RZ ;  /* 0xd2511f5314147825 */ /* 0x000fe200078e00ff */
[----:B------:R-:W-:Y:S01]  /*0490*/  DFMA R26, R16, R16, R16 ;  /* 0x00000010101a722b */ /* 0x000fe20000000010 */
[----:B------:R-:W-:Y:S02]  /*04a0*/  IADD3 R17, PT, PT, R54, -0xe443238, RZ ;  /* 0xf1bbcdc836117810 */ /* 0x000fe40007ffe0ff */
[----:B------:R-:W-:Y:S01]  /*04b0*/  IMAD.WIDE.U32 R32, R32, -0x326172a9, RZ ;  /* 0xcd9e8d5720207825 */ /* 0x000fe200078e00ff */
[----:B------:R-:W-:-:S03]  /*04c0*/  LOP3.LUT R22, R15, R22, R21, 0x96, !PT ;  /* 0x000000160f167212 */ /* 0x000fc600078e9615 */
[----:B------:R-:W-:Y:S01]  /*04d0*/  VIADD R16, R54, 0x5384540f ;  /* 0x5384540f36107836 */ /* 0x000fe20000000000 */
[----:B------:R-:W-:Y:S01]  /*04e0*/  DFMA R26, R24, R26, R24 ;  /* 0x0000001a181a722b */ /* 0x000fe20000000018 */
[----:B------:R-:W-:-:S03]  /*04f0*/  IMAD.WIDE.U32 R22, R22, -0x326172a9, RZ ;  /* 0xcd9e8d5716167825 */ /* 0x000fc600078e00ff */
[----:B------:R-:W-:Y:S01]  /*0500*/  LOP3.LUT R34, R16, R18, R33, 0x96, !PT ;  /* 0x0000001210227212 */ /* 0x000fe200078e9621 */
[----:B------:R-:W-:Y:S01]  /*0510*/  VIADD R18, R55, 0xdb3d7428 ;  /* 0xdb3d742837127836 */ /* 0x000fe20000000000 */
[----:B------:R-:W-:Y:S02]  /*0520*/  LOP3.LUT R19, R17, R32, R23, 0x96, !PT ;  /* 0x0000002011137212 */ /* 0x000fe400078e9617 */
[----:B------:R-:W-:Y:S01]  /*0530*/  DFMA R32, -R30, R26, 1 ;  /* 0x3ff000001e20742b */ /* 0x000fe2000000011a */
[----:B------:R-:W-:-:S04]  /*0540*/  IMAD.WIDE.U32 R34, R34, -0x2daee0ad, RZ ;  /* 0xd2511f5322227825 */ /* 0x000fc800078e00ff */
[----:B------:R-:W-:Y:S01]  /*0550*/  IMAD.HI.U32 R21, R19, -0x2daee0ad, RZ ;  /* 0xd2511f5313157827 */ /* 0x000fe200078e00ff */
[----:B------:R-:W-:Y:S02]  /*0560*/  LOP3.LUT R25, R18, R20, R35, 0x96, !PT ;  /* 0x0000001412197212 */ /* 0x000fe400078e9623 */
[----:B------:R-:W-:Y:S01]  /*0570*/  DFMA R26, R26, R32, R26 ;  /* 0x000000201a1a722b */ /* 0x000fe2000000001a */
[----:B------:R-:W-:Y:S01]  /*0580*/  VIADD R20, R54, 0x8ff34781 ;  /* 0x8ff3478136147836 */ /* 0x000fe20000000000 */
[----:B------:R-:W-:Y:S01]  /*0590*/  LOP3.LUT R36, R34, R21, RZ, 0x3c, !PT ;  /* 0x0000001522247212 */ /* 0x000fe200078e3cff */
[----:B------:R-:W-:-:S05]  /*05a0*/  IMAD.HI.U32 R23, R25, -0x326172a9, RZ ;  /* 0xcd9e8d5719177827 */ /* 0x000fca00078e00ff */
[----:B------:R-:W-:Y:S01]  /*05b0*/  LOP3.LUT R21, R20, R22, R23, 0x96, !PT ;  /* 0x0000001614157212 */ /* 0x000fe200078e9617 */
[----:B------:R-:W-:Y:S01]  /*05c0*/  IMAD.MOV.U32 R22, RZ, RZ, R0 ;  /* 0x000000ffff167224 */ /* 0x000fe200078e0000 */
[----:B------:R-:W-:Y:S01]  /*05d0*/  MOV R23, RZ ;  /* 0x000000ff00177202 */ /* 0x000fe20000000f00 */
[----:B------:R-:W-:Y:S06]  /*05e0*/  @P0 BRA `(.L_x_666) ;  /* 0x0000000000180947 */ /* 0x000fec0003800000 */
[----:B------:R-:W-:-:S04]  /*05f0*/  LOP3.LUT R24, R31, 0x7fffffff, RZ, 0xc0, !PT ;  /* 0x7fffffff1f187812 */ /* 0x000fc800078ec0ff */
[----:B------:R-:W-:Y:S02]  /*0600*/  IADD3 R35, PT, PT, R24, -0x100000, RZ ;  /* 0xfff0000018237810 */ /* 0x000fe40007ffe0ff */
[----:B------:R-:W-:-:S07]  /*0610*/  MOV R24, 0x630 ;  /* 0x0000063000187802 */ /* 0x000fce0000000f00 */
[----:B------:R-:W-:Y:S05]  /*0620*/  CALL.REL.NOINC `($__internal_4_$__cuda_sm20_dblrcp_rn_slowpath_v3) ;  /* 0x00000010006c7944 */ /* 0x000fea0003c00000 */
[----:B------:R-:W-:Y:S02]  /*0630*/  IMAD.MOV.U32 R26, RZ, RZ, R32 ;  /* 0x000000ffff1a7224 */ /* 0x000fe400078e0020 */
[----:B------:R-:W-:-:S07]  /*0640*/  IMAD.MOV.U32 R27, RZ, RZ, R33 ;  /* 0x000000ffff1b7224 */ /* 0x000fce00078e0021 */
.L_x_666:
        /* <DEDUP_REMOVED lines=14> */
[----:B------:R-:W-:Y:S01]  /*0730*/  IMAD.MOV R31, RZ, RZ, -R35 ;  /* 0x000000ffff1f7224 */ /* 0x000fe200078e0a23 */
[----:B------:R-:W-:-:S06]  /*0740*/  ISETP.NE.U32.AND P2, PT, R35, RZ, PT ;  /* 0x000000ff2300720c */ /* 0x000fcc0003f45070 */
[----:B0-----:R-:W0:Y:S02]  /*0750*/  MUFU.RCP R30, R30 ;  /* 0x0000001e001e7308 */ /* 0x001e240000001000 */
[----:B0-----:R-:W-:-:S06]  /*0760*/  VIADD R26, R30, 0xffffffe ;  /* 0x0ffffffe1e1a7836 */ /* 0x001fcc0000000000 */
[----:B------:R0:W1:Y:S02]  /*0770*/  F2I.FTZ.U32.TRUNC.NTZ R27, R26 ;  /* 0x0000001a001b7305 */ /* 0x000064000021f000 */
[----:B0-----:R-:W-:Y:S01]  /*0780*/  MOV R26, RZ ;  /* 0x000000ff001a7202 */ /* 0x001fe20000000f00 */
[----:B-1----:R-:W-:-:S04]  /*0790*/  IMAD R31, R31, R27, RZ ;  /* 0x0000001b1f1f7224 */ /* 0x002fc800078e02ff */
[----:B------:R-:W-:Y:S01]  /*07a0*/  IMAD.HI.U32 R27, R27, R31, R26 ;  /* 0x0000001f1b1b7227 */ /* 0x000fe200078e001a */
[----:B------:R-:W-:-:S05]  /*07b0*/  MOV R31, RZ ;  /* 0x000000ff001f7202 */ /* 0x000fca0000000f00 */
[----:B------:R-:W-:-:S04]  /*07c0*/  IMAD.HI.U32 R27, R27, UR4, RZ ;  /* 0x000000041b1b7c27 */ /* 0x000fc8000f8e00ff */
[----:B------:R-:W-:-:S04]  /*07d0*/  IMAD.MOV R32, RZ, RZ, -R27 ;  /* 0x000000ffff207224 */ /* 0x000fc800078e0a1b */
[----:B------:R-:W-:-:S05]  /*07e0*/  IMAD R32, R35, R32, UR4 ;  /* 0x0000000423207e24 */ /* 0x000fca000f8e0220 */
[----:B------:R-:W-:-:S13]  /*07f0*/  ISETP.GE.U32.AND P0, PT, R32, R35, PT ;  /* 0x000000232000720c */ /* 0x000fda0003f06070 */
[----:B------:R-:W-:Y:S01]  /*0800*/  @P0 IMAD.IADD R32, R32, 0x1, -R35 ;  /* 0x0000000120200824 */ /* 0x000fe200078e0a23 */
[----:B------:R-:W-:-:S04]  /*0810*/  @P0 IADD3 R27, PT, PT, R27, 0x1, RZ ;  /* 0x000000011b1b0810 */ /* 0x000fc80007ffe0ff */
[----:B------:R-:W-:-:S13]  /*0820*/  ISETP.GE.U32.AND P1, PT, R32, R35, PT ;  /* 0x000000232000720c */ /* 0x000fda0003f26070 */
[----:B------:R-:W-:Y:S01]  /*0830*/  @P1 VIADD R27, R27, 0x1 ;  /* 0x000000011b1b1836 */ /* 0x000fe20000000000 */
[----:B------:R-:W-:-:S05]  /*0840*/  @!P2 LOP3.LUT R27, RZ, R35, RZ, 0x33, !PT ;  /* 0x00000023ff1ba212 */ /* 0x000fca00078e33ff */
[----:B------:R-:W-:Y:S01]  /*0850*/  IMAD.MOV.U32 R30, RZ, RZ, R27 ;  /* 0x000000ffff1e7224 */ /* 0x000fe200078e001b */
[----:B------:R-:W-:Y:S06]  /*0860*/  BRA `(.L_x_668) ;  /* 0x0000000000087947 */ /* 0x000fec0003800000 */
.L_x_667:
[----:B------:R-:W-:-:S07]  /*0870*/  MOV R34, 0x890 ;  /* 0x0000089000227802 */ /* 0x000fce0000000f00 */
[----:B------:R-:W-:Y:S05]  /*0880*/  CALL.REL.NOINC `($__internal_5_$__cuda_sm20_div_u64) ;  /* 0x0000001000787944 */ /* 0x000fea0003c00000 */
.L_x_668:
[----:B------:R-:W-:-:S04]  /*0890*/  IMAD.SHL.U32 R32, R37, 0x4, RZ ;  /* 0x0000000425207824 */ /* 0x000fc800078e00ff */
[----:B------:R-:W-:-:S04]  /*08a0*/  IMAD.WIDE.U32 R32, R32, UR8, RZ ;  /* 0x0000000820207c25 */ /* 0x000fc8000f8e00ff */
[-C--:B------:R-:W-:Y:S02]  /*08b0*/  IMAD R35, R33, R30.reuse, RZ ;  /* 0x0000001e21237224 */ /* 0x080fe400078e02ff */
[----:B------:R-:W-:-:S04]  /*08c0*/  IMAD.WIDE.U32 R26, R32, R30, R32 ;  /* 0x0000001e201a7225 */ /* 0x000fc800078e0020 */
[----:B------:R-:W-:Y:S01]  /*08d0*/  IMAD R35, R32, R31, R35 ;  /* 0x0000001f20237224 */ /* 0x000fe200078e0223 */
[----:B------:R-:W-:-:S03]  /*08e0*/  ISETP.GT.U32.AND P0, PT, R26, R0, PT ;  /* 0x000000001a00720c */ /* 0x000fc60003f04070 */
[----:B------:R-:W-:-:S05]  /*08f0*/  IMAD.IADD R38, R27, 0x1, R35 ;  /* 0x000000011b267824 */ /* 0x000fca00078e0223 */
[----:B------:R-:W-:-:S13]  /*0900*/  ISETP.GT.U32.AND.EX P0, PT, R38, R23, PT, P0 ;  /* 0x000000172600720c */ /* 0x000fda0003f04100 */
[----:B------:R-:W-:Y:S05]  /*0910*/  @!P0 EXIT ;  /* 0x000000000000894d */ /* 0x000fea0003800000 */
[----:B------:R-:W-:Y:S01]  /*0920*/  LOP3.LUT R36, R36, R29, RZ, 0x3c, !PT ;  /* 0x0000001d24247212 */ /* 0x000fe200078e3cff */
[----:B------:R-:W-:Y:S01]  /*0930*/  IMAD R25, R25, -0x326172a9, RZ ;  /* 0xcd9e8d5719197824 */ /* 0x000fe200078e02ff */
[----:B------:R-:W-:Y:S01]  /*0940*/  LOP3.LUT R39, R28, 0x3, RZ, 0xc0, !PT ;  /* 0x000000031c277812 */ /* 0x000fe200078ec0ff */
[----:B------:R-:W0:Y:S01]  /*0950*/  LDCU UR5, c[0x0][0x868] ;  /* 0x00010d00ff0577ac */ /* 0x000e220008000800 */
[----:B------:R-:W-:Y:S01]  /*0960*/  MOV R40, RZ ;  /* 0x000000ff00287202 */ /* 0x000fe20000000f00 */
[----:B------:R-:W1:Y:S01]  /*0970*/  LDCU.64 UR8, c[0x0][0x5f0] ;  /* 0x0000be00ff0877ac */ /* 0x000e620008000a00 */
[----:B------:R-:W2:Y:S01]  /*0980*/  LDCU.64 UR10, c[0x0][0x520] ;  /* 0x0000a400ff0a77ac */ /* 0x000ea20008000a00 */
[----:B------:R-:W3:Y:S01]  /*0990*/  LDCU.64 UR12, c[0x0][0x6c0] ;  /* 0x0000d800ff0c77ac */ /* 0x000ee20008000a00 */
[----:B------:R-:W4:Y:S03]  /*09a0*/  LDCU.64 UR14, c[0x0][0x860] ;  /* 0x00010c00ff0e77ac */ /* 0x000f260008000a00 */
.L_x_680:
[----:B------:R-:W-:Y:S01]  /*09b0*/  VIADD R2, R2, 0x1 ;  /* 0x0000000102027836 */ /* 0x000fe20000000000 */
[----:B------:R-:W-:Y:S03]  /*09c0*/  BSSY.RECONVERGENT B0, `(.L_x_669) ;  /* 0x000000c000007945 */ /* 0x000fe60003800200 */
[C---:B------:R-:W-:Y:S01]  /*09d0*/  IMAD.WIDE.U32 R34, R2.reuse, -0x2daee0ad, RZ ;  /* 0xd2511f5302227825 */ /* 0x040fe200078e00ff */
[----:B------:R-:W-:-:S13]  /*09e0*/  ISETP.NE.AND P0, PT, R2, RZ, PT ;  /* 0x000000ff0200720c */ /* 0x000fda0003f05270 */
[----:B-----5:R-:W-:Y:S05]  /*09f0*/  @P0 BRA `(.L_x_670) ;  /* 0x0000000000200947 */ /* 0x020fea0003800000 */
[----:B------:R-:W-:-:S05]  /*0a00*/  VIADD R3, R3, 0x1 ;  /* 0x0000000103037836 */ /* 0x000fca0000000000 */
[----:B------:R-:W-:-:S13]  /*0a10*/  ISETP.NE.AND P0, PT, R3, RZ, PT ;  /* 0x000000ff0300720c */ /* 0x000fda0003f05270 */
[----:B------:R-:W-:Y:S01]  /*0a20*/  @!P0 IADD3 R22, PT, PT, R22, 0x1, RZ ;  /* 0x0000000116168810 */ /* 0x000fe20007ffe0ff */
[----:B------:R-:W-:Y:S01]  /*0a30*/  @!P0 VIADD R28, R40, 0x1 ;  /* 0x00000001281c8836 */ /* 0x000fe20000000000 */
[----:B------:R-:W-:Y:S02]  /*0a40*/  @!P0 MOV R3, RZ ;  /* 0x000000ff00038202 */ /* 0x000fe40000000f00 */
[----:B------:R-:W-:-:S13]  /*0a50*/  ISETP.NE.AND P1, PT, R22, RZ, !P0 ;  /* 0x000000ff1600720c */ /* 0x000fda0004725270 */
[----:B------:R-:W-:-:S04]  /*0a60*/  @P1 IMAD.MOV R28, RZ, RZ, R40 ;  /* 0x000000ffff1c1224 */ /* 0x000fc800078e0228 */
[----:B------:R-:W-:-:S07]  /*0a70*/  @!P0 IMAD.MOV.U32 R40, RZ, RZ, R28 ;  /* 0x000000ffff288224 */ /* 0x000fce00078e001c */
.L_x_670:
[----:B01234-:R-:W-:Y:S05]  /*0a80*/  BSYNC.RECONVERGENT B0 ;  /* 0x0000000000007941 */ /* 0x01ffea0003800200 */
.L_x_669:
[----:B------:R-:W-:Y:S01]  /*0a90*/  IMAD.WIDE.U32 R30, R22, -0x326172a9, RZ ;  /* 0xcd9e8d57161e7825 */ /* 0x000fe200078e00ff */
[----:B------:R-:W-:Y:S02]  /*0aa0*/  LOP3.LUT R28, R40, R35, R55, 0x96, !PT ;  /* 0x00000023281c7212 */ /* 0x000fe400078e9637 */
[----:B------:R-:W-:Y:S02]  /*0ab0*/  ISETP.GT.AND P0, PT, R39, 0x1, PT ;  /* 0x000000012700780c */ /* 0x000fe40003f04270 */
[----:B------:R-:W-:Y:S01]  /*0ac0*/  LOP3.LUT R32, R3, R31, R54, 0x96, !PT ;  /* 0x0000001f03207212 */ /* 0x000fe200078e9636 */
[----:B------:R-:W-:-:S04]  /*0ad0*/  IMAD.WIDE.U32 R28, R28, -0x326172a9, RZ ;  /* 0xcd9e8d571c1c7825 */ /* 0x000fc800078e00ff */
[----:B------:R-:W-:Y:S01]  /*0ae0*/  IMAD.WIDE.U32 R32, R32, -0x2daee0ad, RZ ;  /* 0xd2511f5320207825 */ /* 0x000fe200078e00ff */
[----:B------:R-:W-:-:S04]  /*0af0*/  LOP3.LUT R35, R5, R30, R29, 0x96, !PT ;  /* 0x0000001e05237212 */ /* 0x000fc800078e961d */
[----:B------:R-:W-:Y:S01]  /*0b00*/  LOP3.LUT R30, R4, R34, R33, 0x96, !PT ;  /* 0x00000022041e7212 */ /* 0x000fe200078e9621 */
[----:B------:R-:W-:-:S04]  /*0b10*/  IMAD.WIDE.U32 R34, R35, -0x2daee0ad, RZ ;  /* 0xd2511f5323227825 */ /* 0x000fc800078e00ff */
[----:B------:R-:W-:Y:S01]  /*0b20*/  IMAD.WIDE.U32 R30, R30, -0x326172a9, RZ ;  /* 0xcd9e8d571e1e7825 */ /* 0x000fe200078e00ff */
[----:B------:R-:W-:-:S04]  /*0b30*/  LOP3.LUT R29, R7, R32, R35, 0x96, !PT ;  /* 0x00000020071d7212 */ /* 0x000fc800078e9623 */
[----:B------:R-:W-:Y:S01]  /*0b40*/  LOP3.LUT R32, R6, R28, R31, 0x96, !PT ;  /* 0x0000001c06207212 */ /* 0x000fe200078e961f */
[----:B------:R-:W-:-:S04]  /*0b50*/  IMAD.WIDE.U32 R28, R29, -0x326172a9, RZ ;  /* 0xcd9e8d571d1c7825 */ /* 0x000fc800078e00ff */
[----:B------:R-:W-:Y:S01]  /*0b60*/  IMAD.WIDE.U32 R32, R32, -0x2daee0ad, RZ ;  /* 0xd2511f5320207825 */ /* 0x000fe200078e00ff */
[----:B------:R-:W-:-:S03]  /*0b70*/  LOP3.LUT R35, R9, R30, R29, 0x96, !PT ;  /* 0x0000001e09237212 */ /* 0x000fc600078e961d */
[----:B------:R-:W-:Y:S01]  /*0b80*/  VIADD R29, R55, 0xed9eba14 ;  /* 0xed9eba14371d7836 */ /* 0x000fe20000000000 */
        /* <DEDUP_REMOVED lines=19> */
[----:B------:R-:W-:Y:S02]  /*0cc0*/  LOP3.LUT R29, R18, R32, R43, 0x96, !PT ;  /* 0x00000020121d7212 */ /* 0x000fe400078e962b */
[----:B------:R-:W-:Y:S01]  /*0cd0*/  IADD3 R32, PT, PT, R55, -0x695add53, RZ ;  /* 0x96a522ad37207810 */ /* 0x000fe20007ffe0ff */
[----:B------:R-:W-:Y:S01]  /*0ce0*/  IMAD R33, R19, -0x2daee0ad, RZ ;  /* 0xd2511f5313217824 */ /* 0x000fe200078e02ff */
[----:B------:R-:W-:Y:S01]  /*0cf0*/  LOP3.LUT R19, R17, R28, R31, 0x96, !PT ;  /* 0x0000001c11137212 */ /* 0x000fe200078e961f */
[----:B------:R-:W-:-:S04]  /*0d00*/  IMAD.WIDE.U32 R28, R29, -0x326172a9, RZ ;  /* 0xcd9e8d571d1c7825 */ /* 0x000fc800078e00ff */
[----:B------:R-:W-:Y:S01]  /*0d10*/  IMAD.HI.U32 R31, R19, -0x2daee0ad, RZ ;  /* 0xd2511f53131f7827 */ /* 0x000fe200078e00ff */
[----:B------:R-:W-:-:S04]  /*0d20*/  LOP3.LUT R41, R20, R30, R29, 0x96, !PT ;  /* 0x0000001e14297212 */ /* 0x000fc800078e961d */
[----:B------:R-:W-:Y:S01]  /*0d30*/  LOP3.LUT R42, R32, R42, R31, 0x96, !PT ;  /* 0x0000002a202a7212 */ /* 0x000fe200078e961f */
[----:B------:R-:W-:Y:S06]  /*0d40*/  @P0 BRA `(.L_x_671) ;  /* 0x0000000000240947 */ /* 0x000fec0003800000 */
[----:B------:R-:W-:Y:S01]  /*0d50*/  ISETP.NE.AND P0, PT, R39, RZ, PT ;  /* 0x000000ff2700720c */ /* 0x000fe20003f05270 */
[----:B------:R-:W-:Y:S02]  /*0d60*/  IMAD.MOV.U32 R43, RZ, RZ, R36 ;  /* 0x000000ffff2b7224 */ /* 0x000fe400078e0024 */
[----:B------:R-:W-:-:S10]  /*0d70*/  IMAD.MOV.U32 R44, RZ, RZ, R33 ;  /* 0x000000ffff2c7224 */ /* 0x000fd400078e0021 */
[----:B------:R-:W-:Y:S05]  /*0d80*/  @!P0 BRA `(.L_x_672) ;  /* 0x0000000000388947 */ /* 0x000fea0003800000 */
[----:B------:R-:W-:Y:S01]  /*0d90*/  MOV R21, R25 ;  /* 0x0000001900157202 */ /* 0x000fe20000000f00 */
[----:B------:R-:W-:Y:S01]  /*0da0*/  IMAD.MOV.U32 R43, RZ, RZ, R33 ;  /* 0x000000ffff2b7224 */ /* 0x000fe200078e0021 */
[----:B------:R-:W-:Y:S01]  /*0db0*/  MOV R25, R36 ;  /* 0x0000002400197202 */ /* 0x000fe20000000f00 */
[----:B------:R-:W-:Y:S01]  /*0dc0*/  IMAD.MOV.U32 R44, RZ, RZ, R41 ;  /* 0x000000ffff2c7224 */ /* 0x000fe200078e0029 */
[----:B------:R-:W-:Y:S06]  /*0dd0*/  BRA `(.L_x_672) ;  /* 0x0000000000247947 */ /* 0x000fec0003800000 */
.L_x_671:
[----:B------:R-:W-:Y:S01]  /*0de0*/  ISETP.NE.AND P0, PT, R39, 0x3, PT ;  /* 0x000000032700780c */ /* 0x000fe20003f05270 */
[----:B------:R-:W-:Y:S01]  /*0df0*/  IMAD.MOV.U32 R21, RZ, RZ, R33 ;  /* 0x000000ffff157224 */ /* 0x000fe200078e0021 */
[----:B------:R-:W-:Y:S01]  /*0e00*/  MOV R43, R28 ;  /* 0x0000001c002b7202 */ /* 0x000fe20000000f00 */
[----:B------:R-:W-:Y:S02]  /*0e10*/  IMAD.MOV.U32 R25, RZ, RZ, R41 ;  /* 0x000000ffff197224 */ /* 0x000fe400078e0029 */
[----:B------:R-:W-:-:S08]  /*0e20*/  IMAD.MOV.U32 R44, RZ, RZ, R42 ;  /* 0x000000ffff2c7224 */ /* 0x000fd000078e002a */
[----:B------:R-:W-:Y:S01]  /*0e30*/  @P0 IMAD.MOV.U32 R21, RZ, RZ, R36 ;  /* 0x000000ffff150224 */ /* 0x000fe200078e0024 */
[----:B------:R-:W-:Y:S01]  /*0e40*/  @P0 MOV R25, R33 ;  /* 0x0000002100190202 */ /* 0x000fe20000000f00 */
[----:B------:R-:W-:Y:S02]  /*0e50*/  @P0 IMAD.MOV.U32 R43, RZ, RZ, R41 ;  /* 0x000000ffff2b0224 */ /* 0x000fe400078e0029 */
[----:B------:R-:W-:-:S07]  /*0e60*/  @P0 IMAD.MOV.U32 R44, RZ, RZ, R28 ;  /* 0x000000ffff2c0224 */ /* 0x000fce00078e001c */
.L_x_672:
[----:B------:R-:W0:Y:S01]  /*0e70*/  LDCU UR4, c[0x0][0x360] ;  /* 0x00006c00ff0477ac */ /* 0x000e220008000800 */
[----:B------:R-:W0:Y:S01]  /*0e80*/  LDC R53, c[0x0][0x370] ;  /* 0x0000dc00ff357b82 */ /* 0x000e220000000800 */
[----:B------:R-:W-:-:S04]  /*0e90*/  ISETP.GE.U32.AND P0, PT, R0, UR14, PT ;  /* 0x0000000e00007c0c */ /* 0x000fc8000bf06070 */
[----:B------:R-:W-:-:S13]  /*0ea0*/  ISETP.GE.U32.AND.EX P0, PT, R23, UR15, PT, P0 ;  /* 0x0000000f17007c0c */ /* 0x000fda000bf06100 */
[----:B------:R-:W1:Y:S01]  /*0eb0*/  @!P0 LDC.64 R30, c[0x0][0x450] ;  /* 0x00011400ff1e8b82 */ /* 0x000e620000000a00 */
[----:B0-----:R-:W-:-:S07]  /*0ec0*/  IMAD R53, R53, UR4, RZ ;  /* 0x0000000435357c24 */ /* 0x001fce000f8e02ff */
[----:B------:R-:W0:Y:S01]  /*0ed0*/  @!P0 LDC.64 R32, c[0x0][0x380] ;  /* 0x0000e000ff208b82 */ /* 0x000e220000000a00 */
[CC--:B------:R-:W-:Y:S02]  /*0ee0*/  IADD3 R45, P2, PT, R53.reuse, R0.reuse, RZ ;  /* 0x00000000352d7210 */ /* 0x0c0fe40007f5e0ff */
[C---:B------:R-:W-:Y:S01]  /*0ef0*/  LEA R46, P3, R53.reuse, R0, 0x1 ;  /* 0x00000000352e7211 */ /* 0x040fe200078608ff */
[----:B------:R-:W-:Y:S01]  /*0f00*/  IMAD R53, R53, 0x3, RZ ;  /* 0x0000000335357824 */ /* 0x000fe200078e02ff */
[----:B------:R-:W-:Y:S02]  /*0f10*/  ISETP.GE.U32.AND P1, PT, R45, UR14, PT ;  /* 0x0000000e2d007c0c */ /* 0x000fe4000bf26070 */
[----:B------:R-:W-:Y:S01]  /*0f20*/  IADD3.X R47, PT, PT, RZ, R23, RZ, P2, !PT ;  /* 0x00000017ff2f7210 */ /* 0x000fe200017fe4ff */
[----:B------:R-:W-:Y:S01]  /*0f30*/  IMAD.X R49, RZ, RZ, R23, P3 ;  /* 0x000000ffff317224 */ /* 0x000fe200018e0617 */
[----:B------:R-:W-:Y:S02]  /*0f40*/  ISETP.GE.U32.AND P2, PT, R46, UR14, PT ;  /* 0x0000000e2e007c0c */ /* 0x000fe4000bf46070 */
[----:B------:R-:W-:-:S02]  /*0f50*/  ISETP.GE.U32.AND.EX P1, PT, R47, UR15, PT, P1 ;  /* 0x0000000f2f007c0c */ /* 0x000fc4000bf26110 */
[----:B------:R-:W-:Y:S01]  /*0f60*/  ISETP.GE.U32.AND.EX P2, PT, R49, UR15, PT, P2 ;  /* 0x0000000f31007c0c */ /* 0x000fe2000bf46120 */
[----:B-1----:R-:W-:Y:S01]  /*0f70*/  @!P0 IMAD R36, R23, R30, RZ ;  /* 0x0000001e17248224 */ /* 0x002fe200078e02ff */
[----:B------:R-:W-:-:S03]  /*0f80*/  IADD3 R53, P4, PT, R53, R0, RZ ;  /* 0x0000000035357210 */ /* 0x000fc60007f9e0ff */
[C---:B------:R-:W-:Y:S02]  /*0f90*/  @!P0 IMAD R57, R0.reuse, R31, R36 ;  /* 0x0000001f00398224 */ /* 0x040fe400078e0224 */
[----:B------:R-:W-:-:S04]  /*0fa0*/  @!P0 IMAD.WIDE.U32 R30, R0, R30, RZ ;  /* 0x0000001e001e8225 */ /* 0x000fc800078e00ff */
[----:B------:R-:W1:Y:S01]  /*0fb0*/  @!P1 LDC.64 R34, c[0x0][0x450] ;  /* 0x00011400ff229b82 */ /* 0x000e620000000a00 */
[----:B------:R-:W-:Y:S01]  /*0fc0*/  @!P0 IMAD.IADD R31, R31, 0x1, R57 ;  /* 0x000000011f1f8824 */ /* 0x000fe200078e0239 */
[----:B0-----:R-:W-:Y:S01]  /*0fd0*/  @!P0 LEA R56, P3, R30, R32, 0x1 ;  /* 0x000000201e388211 */ /* 0x001fe200078608ff */
[----:B------:R-:W-:-:S03]  /*0fe0*/  IMAD.X R59, RZ, RZ, R23, P4 ;  /* 0x000000ffff3b7224 */ /* 0x000fc600020e0617 */
[----:B------:R-:W-:Y:S02]  /*0ff0*/  @!P0 LEA.HI.X R57, R30, R33, R31, 0x1, P3 ;  /* 0x000000211e398211 */ /* 0x000fe400018f0c1f */
[----:B------:R-:W0:Y:S01]  /*1000*/  @!P1 LDC.64 R36, c[0x0][0x380] ;  /* 0x0000e000ff249b82 */ /* 0x000e220000000a00 */
[----:B------:R-:W-:Y:S02]  /*1010*/  BSSY.RECONVERGENT B0, `(.L_x_673) ;  /* 0x0000033000007945 */ /* 0x000fe40003800200 */
[----:B------:R2:W5:Y:S05]  /*1020*/  @!P0 LDG.E.U16 R48, desc[UR6][R56.64] ;  /* 0x0000000638308981 */ /* 0x00056a000c1e1500 */
[----:B------:R-:W3:Y:S01]  /*1030*/  @!P2 LDC.64 R30, c[0x0][0x450] ;  /* 0x00011400ff1eab82 */ /* 0x000ee20000000a00 */
[----:B-1----:R-:W-:-:S04]  /*1040*/  @!P1 IMAD R32, R47, R34, RZ ;  /* 0x000000222f209224 */ /* 0x002fc800078e02ff */
[C---:B------:R-:W-:Y:S02]  /*1050*/  @!P1 IMAD R33, R45.reuse, R35, R32 ;  /* 0x000000232d219224 */ /* 0x040fe400078e0220 */
[----:B------:R-:W-:-:S05]  /*1060*/  @!P1 IMAD.WIDE.U32 R34, R45, R34, RZ ;  /* 0x000000222d229225 */ /* 0x000fca00078e00ff */
[----:B------:R-:W-:Y:S02]  /*1070*/  @!P1 IADD3 R32, PT, PT, R35, R33, RZ ;  /* 0x0000002123209210 */ /* 0x000fe40007ffe0ff */
[----:B0-----:R-:W-:-:S04]  /*1080*/  @!P1 LEA R36, P3, R34, R36, 0x1 ;  /* 0x0000002422249211 */ /* 0x001fc800078608ff */
[----:B------:R-:W-:Y:S01]  /*1090*/  @!P1 LEA.HI.X R37, R34, R37, R32, 0x1, P3 ;  /* 0x0000002522259211 */ /* 0x000fe200018f0c20 */
[-C--:B---3--:R-:W-:Y:S01]  /*10a0*/  @!P2 IMAD R34, R49, R30.reuse, RZ ;  /* 0x0000001e3122a224 */ /* 0x088fe200078e02ff */
[----:B------:R-:W0:Y:S01]  /*10b0*/  @!P2 LDC.64 R32, c[0x0][0x380] ;  /* 0x0000e000ff20ab82 */ /* 0x000e220000000a00 */
[----:B------:R-:W-:Y:S02]  /*10c0*/  ISETP.GE.U32.AND P3, PT, R53, UR14, PT ;  /* 0x0000000e35007c0c */ /* 0x000fe4000bf66070 */
[C---:B------:R-:W-:Y:S01]  /*10d0*/  @!P2 IMAD R35, R46.reuse, R31, R34 ;  /* 0x0000001f2e23a224 */ /* 0x040fe200078e0222 */
[----:B------:R1:W5:Y:S01]  /*10e0*/  @!P1 LDG.E.U16 R50, desc[UR6][R36.64] ;  /* 0x0000000624329981 */ /* 0x000362000c1e1500 */
[----:B------:R-:W-:Y:S01]  /*10f0*/  ISETP.GE.U32.AND.EX P3, PT, R59, UR15, PT, P3 ;  /* 0x0000000f3b007c0c */ /* 0x000fe2000bf66130 */
[----:B------:R-:W-:-:S04]  /*1100*/  @!P2 IMAD.WIDE.U32 R30, R46, R30, RZ ;  /* 0x0000001e2e1ea225 */ /* 0x000fc800078e00ff */
[----:B------:R-:W-:Y:S01]  /*1110*/  @!P2 IMAD.IADD R31, R31, 0x1, R35 ;  /* 0x000000011f1fa824 */ /* 0x000fe200078e0223 */
[----:B0-----:R-:W-:-:S04]  /*1120*/  @!P2 LEA R34, P4, R30, R32, 0x1 ;  /* 0x000000201e22a211 */ /* 0x001fc800078808ff */
[----:B------:R-:W-:-:S03]  /*1130*/  @!P2 LEA.HI.X R35, R30, R33, R31, 0x1, P4 ;  /* 0x000000211e23a211 */ /* 0x000fc600020f0c1f */
[----:B------:R-:W0:Y:S02]  /*1140*/  @!P3 LDC.64 R30, c[0x0][0x450] ;  /* 0x00011400ff1ebb82 */ /* 0x000e240000000a00 */
[----:B------:R1:W5:Y:S06]  /*1150*/  @!P2 LDG.E.U16 R51, desc[UR6][R34.64] ;  /* 0x000000062233a981 */ /* 0x00036c000c1e1500 */
[----:B------:R-:W3:Y:S01]  /*1160*/  @!P3 LDC.64 R32, c[0x0][0x380] ;  /* 0x0000e000ff20bb82 */ /* 0x000ee20000000a00 */
[----:B0-----:R-:W-:-:S04]  /*1170*/  @!P3 IMAD R58, R59, R30, RZ ;  /* 0x0000001e3b3ab224 */ /* 0x001fc800078e02ff */
[C---:B------:R-:W-:Y:S02]  /*1180*/  @!P3 IMAD R61, R53.reuse, R31, R58 ;  /* 0x0000001f353db224 */ /* 0x040fe400078e023a */
[----:B------:R-:W-:-:S03]  /*1190*/  @!P3 IMAD.WIDE.U32 R30, R53, R30, RZ ;  /* 0x0000001e351eb225 */ /* 0x000fc600078e00ff */
[----:B---3--:R-:W-:Y:S02]  /*11a0*/  @!P3 LEA R32, P4, R30, R32, 0x1 ;  /* 0x000000201e20b211 */ /* 0x008fe400078808ff */
[----:B------:R-:W-:-:S04]  /*11b0*/  @!P3 IADD3 R31, PT, PT, R31, R61, RZ ;  /* 0x0000003d1f1fb210 */ /* 0x000fc80007ffe0ff */
[----:B------:R-:W-:-:S05]  /*11c0*/  @!P3 LEA.HI.X R33, R30, R33, R31, 0x1, P4 ;  /* 0x000000211e21b211 */ /* 0x000fca00020f0c1f */
[----:B------:R1:W5:Y:S01]  /*11d0*/  @!P3 LDG.E.U16 R52, desc[UR6][R32.64] ;  /* 0x000000062034b981 */ /* 0x000362000c1e1500 */
[----:B------:R-:W-:Y:S01]  /*11e0*/  I2FP.F32.U32 R30, R21 ;  /* 0x00000015001e7245 */ /* 0x000fe20000201000 */
[----:B------:R-:W-:Y:S01]  /*11f0*/  IMAD.MOV.U32 R21, RZ, RZ, 0x2f800000 ;  /* 0x2f800000ff157424 */ /* 0x000fe200078e00ff */
[----:B--2---:R-:W-:Y:S02]  /*1200*/  I2FP.F32.U32 R56, R25 ;  /* 0x0000001900387245 */ /* 0x004fe40000201000 */
[----:B------:R-:W-:Y:S01]  /*1210*/  I2FP.F32.U32 R58, R43 ;  /* 0x0000002b003a7245 */ /* 0x000fe20000201000 */
[----:B------:R-:W-:Y:S01]  /*1220*/  FFMA.FTZ R25, R30, R21, 1.1641532182693481445e-10 ;  /* 0x2f0000001e197423 */ /* 0x000fe20000010015 */
[----:B------:R-:W-:Y:S06]  /*1230*/  @P0 BRA `(.L_x_674) ;  /* 0x0000000000400947 */ /* 0x000fec0003800000 */
[----:B------:R-:W-:Y:S01]  /*1240*/  FSET.BF.LT.FTZ.AND R25, R25, UR5, PT ;  /* 0x0000000519197c0a */ /* 0x000fe2000b811000 */
[----:B-----5:R-:W-:Y:S02]  /*1250*/  IMAD.U32 R30, R48, 0x10000, RZ ;  /* 0x00010000301e7824 */ /* 0x020fe400078e00ff */
[----:B-1----:R-:W-:Y:S02]  /*1260*/  IMAD R33, R23, UR8, RZ ;  /* 0x0000000817217c24 */ /* 0x002fe4000f8e02ff */
[----:B------:R-:W-:Y:S01]  /*1270*/  FMUL.FTZ R31, R25, R30 ;  /* 0x0000001e191f7220 */ /* 0x000fe20000410000 */
[----:B------:R-:W-:Y:S01]  /*1280*/  IMAD.WIDE.U32 R34, R0, UR8, RZ ;  /* 0x0000000800227c25 */ /* 0x000fe2000f8e00ff */
[----:B------:R-:W0:Y:S03]  /*1290*/  F2I.FTZ.U32.TRUNC.NTZ R25, R25 ;  /* 0x0000001900197305 */ /* 0x000e26000021f000 */
[----:B------:R-:W-:Y:S01]  /*12a0*/  FMUL.FTZ R31, R24, R31 ;  /* 0x0000001f181f7220 */ /* 0x000fe20000410000 */
[----:B------:R-:W-:Y:S01]  /*12b0*/  IMAD R33, R0, UR9, R33 ;  /* 0x0000000900217c24 */ /* 0x000fe2000f8e0221 */
[----:B------:R-:W-:-:S02]  /*12c0*/  LEA R32, P0, R34, UR10, 0x1 ;  /* 0x0000000a22207c11 */ /* 0x000fc4000f8008ff */
[----:B------:R-:W-:Y:S02]  /*12d0*/  IADD3 R30, P4, PT, R34, UR12, RZ ;  /* 0x0000000c221e7c10 */ /* 0x000fe4000ff9e0ff */
[----:B------:R-:W-:Y:S02]  /*12e0*/  F2FP.BF16.F32.PACK_AB R36, RZ, R31 ;  /* 0x0000001fff24723e */ /* 0x000fe400000010ff */
[----:B------:R-:W-:-:S04]  /*12f0*/  IADD3 R31, PT, PT, R35, R33, RZ ;  /* 0x00000021231f7210 */ /* 0x000fc80007ffe0ff */
[----:B------:R-:W-:Y:S02]  /*1300*/  LEA.HI.X R33, R34, UR11, R31, 0x1, P0 ;  /* 0x0000000b22217c11 */ /* 0x000fe400080f0c1f */
[----:B------:R-:W-:-:S03]  /*1310*/  IADD3.X R31, PT, PT, R31, UR13, RZ, P4, !PT ;  /* 0x0000000d1f1f7c10 */ /* 0x000fc6000a7fe4ff */
[----:B------:R2:W-:Y:S04]  /*1320*/  STG.E.U16 desc[UR6][R32.64], R36 ;  /* 0x0000002420007986 */ /* 0x0005e8000c101506 */
[----:B0-----:R2:W-:Y:S02]  /*1330*/  STG.E.U8 desc[UR6][R30.64], R25 ;  /* 0x000000191e007986 */ /* 0x0015e4000c101106 */
.L_x_674:
[----:B------:R-:W-:Y:S05]  /*1340*/  BSYNC.RECONVERGENT B0 ;  /* 0x0000000000007941 */ /* 0x000fea0003800200 */
.L_x_673:
[----:B------:R-:W-:Y:S01]  /*1350*/  BSSY.RECONVERGENT B0, `(.L_x_675) ;  /* 0x0000015000007945 */ /* 0x000fe20003800200 */
[----:B-12---:R-:W-:Y:S01]  /*1360*/  I2FP.F32.U32 R36, R44 ;  /* 0x0000002c00247245 */ /* 0x006fe20000201000 */
[-C--:B------:R-:W-:Y:S01]  /*1370*/  FFMA.FTZ R58, R58, R21.reuse, 1.1641532182693481445e-10 ;  /* 0x2f0000003a3a7423 */ /* 0x080fe20000010015 */
[----:B------:R-:W-:Y:S01]  /*1380*/  FFMA.FTZ R25, R56, R21, 1.1641532182693481445e-10 ;  /* 0x2f00000038197423 */ /* 0x000fe20000010015 */
[----:B------:R-:W-:Y:S06]  /*1390*/  @P1 BRA `(.L_x_676) ;  /* 0x0000000000401947 */ /* 0x000fec0003800000 */
[----:B------:R-:W-:Y:S01]  /*13a0*/  FSET.BF.LT.FTZ.AND R25, R25, UR5, PT ;  /* 0x0000000519197c0a */ /* 0x000fe2000b811000 */
[----:B-----5:R-:W-:Y:S02]  /*13b0*/  IMAD.U32 R30, R50, 0x10000, RZ ;  /* 0x00010000321e7824 */ /* 0x020fe400078e00ff */
[----:B------:R-:W-:Y:S02]  /*13c0*/  IMAD R32, R47, UR8, RZ ;  /* 0x000000082f207c24 */ /* 0x000fe4000f8e02ff */
[----:B------:R-:W-:Y:S01]  /*13d0*/  FMUL.FTZ R33, R25, R30 ;  /* 0x0000001e19217220 */ /* 0x000fe20000410000 */
[C---:B------:R-:W-:Y:S01]  /*13e0*/  IMAD.WIDE.U32 R30, R45.reuse, UR8, RZ ;  /* 0x000000082d1e7c25 */ /* 0x040fe2000f8e00ff */
[----:B------:R-:W0:Y:S03]  /*13f0*/  F2I.FTZ.U32.TRUNC.NTZ R25, R25 ;  /* 0x0000001900197305 */ /* 0x000e26000021f000 */
[----:B------:R-:W-:Y:S01]  /*1400*/  FMUL.FTZ R33, R24, R33 ;  /* 0x0000002118217220 */ /* 0x000fe20000410000 */
[----:B------:R-:W-:Y:S01]  /*1410*/  IMAD R37, R45, UR9, R32 ;  /* 0x000000092d257c24 */ /* 0x000fe2000f8e0220 */
[----:B------:R-:W-:-:S02]  /*1420*/  LEA R34, P0, R30, UR10, 0x1 ;  /* 0x0000000a1e227c11 */ /* 0x000fc4000f8008ff */
[----:B------:R-:W-:Y:S01]  /*1430*/  IADD3 R32, P1, PT, R30, UR12, RZ ;  /* 0x0000000c1e207c10 */ /* 0x000fe2000ff3e0ff */
[----:B------:R-:W-:Y:S01]  /*1440*/  IMAD.IADD R37, R31, 0x1, R37 ;  /* 0x000000011f257824 */ /* 0x000fe200078e0225 */
[----:B------:R-:W-:-:S04]  /*1450*/  F2FP.BF16.F32.PACK_AB R31, RZ, R33 ;  /* 0x00000021ff1f723e */ /* 0x000fc800000010ff */
[----:B------:R-:W-:Y:S02]  /*1460*/  LEA.HI.X R35, R30, UR11, R37, 0x1, P0 ;  /* 0x0000000b1e237c11 */ /* 0x000fe400080f0c25 */
[----:B------:R-:W-:-:S03]  /*1470*/  IADD3.X R33, PT, PT, R37, UR13, RZ, P1, !PT ;  /* 0x0000000d25217c10 */ /* 0x000fc60008ffe4ff */
[----:B------:R1:W-:Y:S04]  /*1480*/  STG.E.U16 desc[UR6][R34.64], R31 ;  /* 0x0000001f22007986 */ /* 0x0003e8000c101506 */
[----:B0-----:R1:W-:Y:S02]  /*1490*/  STG.E.U8 desc[UR6][R32.64], R25 ;  /* 0x0000001920007986 */ /* 0x0013e4000c101106 */
.L_x_676:
[----:B------:R-:W-:Y:S05]  /*14a0*/  BSYNC.RECONVERGENT B0 ;  /* 0x0000000000007941 */ /* 0x000fea0003800200 */
.L_x_675:
[----:B------:R-:W-:Y:S04]  /*14b0*/  BSSY.RECONVERGENT B0, `(.L_x_677) ;  /* 0x0000012000007945 */ /* 0x000fe80003800200 */
[----:B------:R-:W-:Y:S05]  /*14c0*/  @P2 BRA `(.L_x_678) ;  /* 0x0000000000402947 */ /* 0x000fea0003800000 */
[----:B------:R-:W-:Y:S01]  /*14d0*/  FSET.BF.LT.FTZ.AND R58, R58, UR5, PT ;  /* 0x000000053a3a7c0a */ /* 0x000fe2000b811000 */
[----:B------:R-:W-:Y:S01]  /*14e0*/  IMAD R49, R49, UR8, RZ ;  /* 0x0000000831317c24 */ /* 0x000fe2000f8e02ff */
[----:B-1---5:R-:W-:Y:S01]  /*14f0*/  SHF.L.U32 R25, R51, 0x10, RZ ;  /* 0x0000001033197819 */ /* 0x022fe200000006ff */
[----:B------:R-:W-:Y:S01]  /*1500*/  IMAD.WIDE.U32 R30, R46, UR8, RZ ;  /* 0x000000082e1e7c25 */ /* 0x000fe2000f8e00ff */
[----:B------:R-:W0:Y:S03]  /*1510*/  F2I.FTZ.U32.TRUNC.NTZ R37, R58 ;  /* 0x0000003a00257305 */ /* 0x000e26000021f000 */
[----:B------:R-:W-:Y:S01]  /*1520*/  FMUL.FTZ R25, R58, R25 ;  /* 0x000000193a197220 */ /* 0x000fe20000410000 */
[----:B------:R-:W-:Y:S01]  /*1530*/  IMAD R49, R46, UR9, R49 ;  /* 0x000000092e317c24 */ /* 0x000fe2000f8e0231 */
[----:B------:R-:W-:Y:S02]  /*1540*/  LEA R34, P0, R30, UR10, 0x1 ;  /* 0x0000000a1e227c11 */ /* 0x000fe4000f8008ff */
[----:B------:R-:W-:Y:S01]  /*1550*/  FMUL.FTZ R25, R24, R25 ;  /* 0x0000001918197220 */ /* 0x000fe20000410000 */
[----:B------:R-:W-:Y:S01]  /*1560*/  IMAD.IADD R31, R31, 0x1, R49 ;  /* 0x000000011f1f7824 */ /* 0x000fe200078e0231 */
[----:B------:R-:W-:-:S03]  /*1570*/  IADD3 R32, P1, PT, R30, UR12, RZ ;  /* 0x0000000c1e207c10 */ /* 0x000fc6000ff3e0ff */
[----:B------:R-:W-:Y:S02]  /*1580*/  F2FP.BF16.F32.PACK_AB R25, RZ, R25 ;  /* 0x00000019ff19723e */ /* 0x000fe400000010ff */
[----:B------:R-:W-:Y:S02]  /*1590*/  LEA.HI.X R35, R30, UR11, R31, 0x1, P0 ;  /* 0x0000000b1e237c11 */ /* 0x000fe400080f0c1f */
[----:B------:R-:W-:-:S03]  /*15a0*/  IADD3.X R33, PT, PT, R31, UR13, RZ, P1, !PT ;  /* 0x0000000d1f217c10 */ /* 0x000fc60008ffe4ff */
[----:B------:R2:W-:Y:S04]  /*15b0*/  STG.E.U16 desc[UR6][R34.64], R25 ;  /* 0x0000001922007986 */ /* 0x0005e8000c101506 */
[----:B0-----:R2:W-:Y:S02]  /*15c0*/  STG.E.U8 desc[UR6][R32.64], R37 ;  /* 0x0000002520007986 */ /* 0x0015e4000c101106 */
.L_x_678:
[----:B------:R-:W-:Y:S05]  /*15d0*/  BSYNC.RECONVERGENT B0 ;  /* 0x0000000000007941 */ /* 0x000fea0003800200 */
.L_x_677:
[----:B------:R-:W-:Y:S01]  /*15e0*/  FFMA.FTZ R21, R36, R21, 1.1641532182693481445e-10 ;  /* 0x2f00000024157423 */ /* 0x000fe20000010015 */
[----:B------:R-:W-:Y:S06]  /*15f0*/  @P3 BRA `(.L_x_679) ;  /* 0x0000000000403947 */ /* 0x000fec0003800000 */
[----:B------:R-:W-:Y:S01]  /*1600*/  FSET.BF.LT.FTZ.AND R21, R21, UR5, PT ;  /* 0x0000000515157c0a */ /* 0x000fe2000b811000 */
[----:B-----5:R-:W-:Y:S02]  /*1610*/  IMAD.U32 R30, R52, 0x10000, RZ ;  /* 0x00010000341e7824 */ /* 0x020fe400078e00ff */
[----:B-12---:R-:W-:Y:S02]  /*1620*/  IMAD R32, R59, UR8, RZ ;  /* 0x000000083b207c24 */ /* 0x006fe4000f8e02ff */
[----:B------:R-:W-:Y:S01]  /*1630*/  FMUL.FTZ R25, R21, R30 ;  /* 0x0000001e15197220 */ /* 0x000fe20000410000 */
[C---:B------:R-:W-:Y:S01]  /*1640*/  IMAD.WIDE.U32 R30, R53.reuse, UR8, RZ ;  /* 0x00000008351e7c25 */ /* 0x040fe2000f8e00ff */
[----:B------:R-:W0:Y:S03]  /*1650*/  F2I.FTZ.U32.TRUNC.NTZ R21, R21 ;  /* 0x0000001500157305 */ /* 0x000e26000021f000 */
[----:B------:R-:W-:Y:S01]  /*1660*/  FMUL.FTZ R25, R24, R25 ;  /* 0x0000001918197220 */ /* 0x000fe20000410000 */
[----:B------:R-:W-:Y:S01]  /*1670*/  IMAD R53, R53, UR9, R32 ;  /* 0x0000000935357c24 */ /* 0x000fe2000f8e0220 */
[----:B------:R-:W-:-:S02]  /*1680*/  LEA R34, P0, R30, UR10, 0x1 ;  /* 0x0000000a1e227c11 */ /* 0x000fc4000f8008ff */
[C---:B------:R-:W-:Y:S02]  /*1690*/  IADD3 R32, P1, PT, R30.reuse, UR12, RZ ;  /* 0x0000000c1e207c10 */ /* 0x040fe4000ff3e0ff */
[----:B------:R-:W-:Y:S02]  /*16a0*/  IADD3 R31, PT, PT, R31, R53, RZ ;  /* 0x000000351f1f7210 */ /* 0x000fe40007ffe0ff */
[----:B------:R-:W-:Y:S02]  /*16b0*/  F2FP.BF16.F32.PACK_AB R25, RZ, R25 ;  /* 0x00000019ff19723e */ /* 0x000fe400000010ff */
[----:B------:R-:W-:Y:S02]  /*16c0*/  LEA.HI.X R35, R30, UR11, R31, 0x1, P0 ;  /* 0x0000000b1e237c11 */ /* 0x000fe400080f0c1f */
[----:B------:R-:W-:-:S03]  /*16d0*/  IADD3.X R33, PT, PT, R31, UR13, RZ, P1, !PT ;  /* 0x0000000d1f217c10 */ /* 0x000fc60008ffe4ff */
[----:B------:R3:W-:Y:S04]  /*16e0*/  STG.E.U16 desc[UR6][R34.64], R25 ;  /* 0x0000001922007986 */ /* 0x0007e8000c101506 */
[----:B0-----:R3:W-:Y:S02]  /*16f0*/  STG.E.U8 desc[UR6][R32.64], R21 ;  /* 0x0000001520007986 */ /* 0x0017e4000c101106 */
.L_x_679:
[----:B------:R-:W-:Y:S05]  /*1700*/  WARPSYNC.ALL ;  /* 0x0000000000007948 */ /* 0x000fea0003800000 */
[----:B------:R-:W0:Y:S01]  /*1710*/  LDCU UR4, c[0x0][0x360] ;  /* 0x00006c00ff0477ac */ /* 0x000e220008000800 */
[----:B---3--:R-:W0:Y:S08]  /*1720*/  LDC R21, c[0x0][0x370] ;  /* 0x0000dc00ff157b82 */ /* 0x008e300000000800 */
[----:B------:R-:W-:Y:S01]  /*1730*/  BAR.SYNC.DEFER_BLOCKING 0x0 ;  /* 0x0000000000007b1d */ /* 0x000fe20000010000 */
[----:B-12---:R-:W-:-:S02]  /*1740*/  MOV R25, R28 ;  /* 0x0000001c00197202 */ /* 0x006fc40000000f00 */
[----:B------:R-:W-:Y:S01]  /*1750*/  MOV R36, R42 ;  /* 0x0000002a00247202 */ /* 0x000fe20000000f00 */
[----:B0-----:R-:W-:-:S05]  /*1760*/  IMAD R21, R21, UR4, RZ ;  /* 0x0000000415157c24 */ /* 0x001fca000f8e02ff */
[----:B------:R-:W-:Y:S01]  /*1770*/  LEA R0, P0, R21, R0, 0x2 ;  /* 0x0000000015007211 */ /* 0x000fe200078010ff */
[----:B------:R-:W-:-:S04]  /*1780*/  IMAD.MOV.U32 R21, RZ, RZ, R41 ;  /* 0x000000ffff157224 */ /* 0x000fc800078e0029 */
[----:B------:R-:W-:Y:S01]  /*1790*/  IMAD.X R23, RZ, RZ, R23, P0 ;  /* 0x000000ffff177224 */ /* 0x000fe200000e0617 */
[----:B------:R-:W-:-:S04]  /*17a0*/  ISETP.GE.U32.AND P0, PT, R0, R26, PT ;  /* 0x0000001a0000720c */ /* 0x000fc80003f06070 */
[----:B------:R-:W-:-:S13]  /*17b0*/  ISETP.GE.U32.AND.EX P0, PT, R23, R38, PT, P0 ;  /* 0x000000261700720c */ /* 0x000fda0003f06100 */
[----:B------:R-:W-:Y:S05]  /*17c0*/  @!P0 BRA `(.L_x_680) ;  /* 0xfffffff000788947 */ /* 0x000fea000383ffff */
[----:B------:R-:W-:Y:S05]  /*17d0*/  EXIT ;  /* 0x000000000000794d */ /* 0x000fea0003800000 */
        .weak           $__internal_4_$__cuda_sm20_dblrcp_rn_slowpath_v3
        .type           $__internal_4_$__cuda_sm20_dblrcp_rn_slowpath_v3,@function
        .size           $__internal_4_$__cuda_sm20_dblrcp_rn_slowpath_v3,($__internal_5_$__cuda_sm20_div_u64 - $__internal_4_$__cuda_sm20_dblrcp_rn_slowpath_v3)
$__internal_4_$__cuda_sm20_dblrcp_rn_slowpath_v3:
[----:B------:R-:W-:Y:S01]  /*17e0*/  IMAD.MOV.U32 R26, RZ, RZ, R30 ;  /* 0x000000ffff1a7224 */ /* 0x000fe200078e001e */
[----:B------:R-:W-:-:S06]  /*17f0*/  MOV R27, R31 ;  /* 0x0000001f001b7202 */ /* 0x000fcc0000000f00 */
        /* <DEDUP_REMOVED lines=10> */
[----:B------:R-:W-:Y:S01]  /*18a0*/  VIADD R31, R27, 0xc0200000 ;  /* 0xc02000001b1f7836 */ /* 0x000fe20000000000 */
[----:B------:R-:W-:Y:S01]  /*18b0*/  MOV R30, R26 ;  /* 0x0000001a001e7202 */ /* 0x000fe20000000f00 */
[----:B------:R-:W-:Y:S02]  /*18c0*/  IMAD.MOV.U32 R32, RZ, RZ, R35 ;  /* 0x000000ffff207224 */ /* 0x000fe400078e0023 */
[----:B------:R-:W0:Y:S04]  /*18d0*/  MUFU.RCP64H R33, R31 ;  /* 0x0000001f00217308 */ /* 0x000e280000001800 */
        /* <DEDUP_REMOVED lines=10> */
.L_x_683:
        /* <DEDUP_REMOVED lines=10> */
.L_x_681:
[----:B------:R-:W-:Y:S01]  /*1a20*/  LOP3.LUT R33, R27, 0x80000, RZ, 0xfc, !PT ;  /* 0x000800001b217812 */ /* 0x000fe200078efcff */
[----:B------:R-:W-:-:S07]  /*1a30*/  IMAD.MOV.U32 R32, RZ, RZ, R26 ;  /* 0x000000ffff207224 */ /* 0x000fce00078e001a */
.L_x_682:
[----:B------:R-:W-:Y:S01]  /*1a40*/  MOV R26, R24 ;  /* 0x00000018001a7202 */ /* 0x000fe20000000f00 */
[----:B------:R-:W-:-:S04]  /*1a50*/  IMAD.MOV.U32 R27, RZ, RZ, 0x0 ;  /* 0x00000000ff1b7424 */ /* 0x000fc800078e00ff */
[----:B------:R-:W-:Y:S05]  /*1a60*/  RET.REL.NODEC R26 `(_ZN2at6native43_GLOBAL__N__7cc8d1ed_10_Dropout_cu_0e96ed3820fused_dropout_kernelIN3c108BFloat16EfmLi1ELi1EhEEvNS_4cuda6detail10TensorInfoIKT_T1_EENS7_IS8_SA_EENS7_IT4_SA_EESA_T0_NS_15PhiloxCudaStateE) ;  /* 0xffffffe41a647950 */ /* 0x000fea0003c3ffff */
        .weak           $__internal_5_$__cuda_sm20_div_u64
        .type           $__internal_5_$__cuda_sm20_div_u64,@function
        .size           $__internal_5_$__cuda_sm20_div_u64,(.L_x_14054 - $__internal_5_$__cuda_sm20_div_u64)
$__internal_5_$__cuda_sm20_div_u64:
[----:B------:R-:W-:Y:S01]  /*1a70*/  MOV R32, R35 ;  /* 0x0000002300207202 */ /* 0x000fe20000000f00 */
[----:B------:R-:W-:-:S05]  /*1a80*/  IMAD.MOV.U32 R33, RZ, RZ, RZ ;  /* 0x000000ffff217224 */ /* 0x000fca00078e00ff */
[----:B------:R-:W0:Y:S08]  /*1a90*/  I2F.U64.RP R32, R32 ;  /* 0x0000002000207312 */ /* 0x000e300000309000 */
[----:B0-----:R-:W0:Y:S02]  /*1aa0*/  MUFU.RCP R26, R32 ;  /* 0x00000020001a7308 */ /* 0x001e240000001000 */
[----:B0-----:R-:W-:-:S06]  /*1ab0*/  IADD3 R26, PT, PT, R26, 0x1ffffffe, RZ ;  /* 0x1ffffffe1a1a7810 */ /* 0x001fcc0007ffe0ff */
[----:B------:R-:W0:Y:S02]  /*1ac0*/  F2I.U64.TRUNC R26, R26 ;  /* 0x0000001a001a7311 */ /* 0x000e24000020d800 */
[----:B0-----:R-:W-:-:S04]  /*1ad0*/  IMAD.WIDE.U32 R30, R26, R35, RZ ;  /* 0x000000231a1e7225 */ /* 0x001fc800078e00ff */
[----:B------:R-:W-:Y:S01]  /*1ae0*/  IMAD R31, R27, R35, R31 ;  /* 0x000000231b1f7224 */ /* 0x000fe200078e021f */
[----:B------:R-:W-:-:S05]  /*1af0*/  IADD3 R39, P0, PT, RZ, -R30, RZ ;  /* 0x8000001eff277210 */ /* 0x000fca0007f1e0ff */
[----:B------:R-:W-:-:S04]  /*1b00*/  IMAD.HI.U32 R30, R26, R39, RZ ;  /* 0x000000271a1e7227 */ /* 0x000fc800078e00ff */
[----:B------:R-:W-:Y:S01]  /*1b10*/  IMAD.X R41, RZ, RZ, ~R31, P0 ;  /* 0x000000ffff297224 */ /* 0x000fe200000e0e1f */
[----:B------:R-:W-:-:S03]  /*1b20*/  MOV R31, R26 ;  /* 0x0000001a001f7202 */ /* 0x000fc60000000f00 */
[-C--:B------:R-:W-:Y:S02]  /*1b30*/  IMAD R33, R27, R41.reuse, RZ ;  /* 0x000000291b217224 */ /* 0x080fe400078e02ff */
[----:B------:R-:W-:-:S04]  /*1b40*/  IMAD.WIDE.U32 R30, P0, R26, R41, R30 ;  /* 0x000000291a1e7225 */ /* 0x000fc8000780001e */
[----:B------:R-:W-:-:S04]  /*1b50*/  IMAD.HI.U32 R41, R27, R41, RZ ;  /* 0x000000291b297227 */ /* 0x000fc800078e00ff */
[----:B------:R-:W-:-:S05]  /*1b60*/  IMAD.HI.U32 R30, P1, R27, R39, R30 ;  /* 0x000000271b1e7227 */ /* 0x000fca000782001e */
[----:B------:R-:W-:Y:S01]  /*1b70*/  IADD3 R31, P2, PT, R33, R30, RZ ;  /* 0x0000001e211f7210 */ /* 0x000fe20007f5e0ff */
[----:B------:R-:W-:-:S04]  /*1b80*/  IMAD.X R30, R41, 0x1, R27, P0 ;  /* 0x00000001291e7824 */ /* 0x000fc800000e061b */
[----:B------:R-:W-:Y:S01]  /*1b90*/  IMAD.WIDE.U32 R26, R31, R35, RZ ;  /* 0x000000231f1a7225 */ /* 0x000fe200078e00ff */
[----:B------:R-:W-:Y:S02]  /*1ba0*/  IADD3.X R33, PT, PT, RZ, RZ, R30, P2, P1 ;  /* 0x000000ffff217210 */ /* 0x000fe400017e241e */
[----:B------:R-:W-:-:S03]  /*1bb0*/  IADD3 R39, P0, PT, RZ, -R26, RZ ;  /* 0x8000001aff277210 */ /* 0x000fc60007f1e0ff */
[----:B------:R-:W-:Y:S02]  /*1bc0*/  IMAD R26, R33, R35, R27 ;  /* 0x00000023211a7224 */ /* 0x000fe400078e021b */
[----:B------:R-:W-:Y:S02]  /*1bd0*/  HFMA2 R27, -RZ, RZ, 0, 0 ;  /* 0x00000000ff1b7431 */ /* 0x000fe400000001ff */
[----:B------:R-:W-:Y:S01]  /*1be0*/  IMAD.HI.U32 R30, R31, R39, RZ ;  /* 0x000000271f1e7227 */ /* 0x000fe200078e00ff */
[----:B------:R-:W-:-:S05]  /*1bf0*/  IADD3.X R26, PT, PT, RZ, ~R26, RZ, P0, !PT ;  /* 0x8000001aff1a7210 */ /* 0x000fca00007fe4ff */
[----:B------:R-:W-:-:S04]  /*1c00*/  IMAD.WIDE.U32 R30, P0, R31, R26, R30 ;  /* 0x0000001a1f1e7225 */ /* 0x000fc8000780001e */
[C---:B------:R-:W-:Y:S02]  /*1c10*/  IMAD R32, R33.reuse, R26, RZ ;  /* 0x0000001a21207224 */ /* 0x040fe400078e02ff */
[----:B------:R-:W-:-:S04]  /*1c20*/  IMAD.HI.U32 R31, P1, R33, R39, R30 ;  /* 0x00000027211f7227 */ /* 0x000fc8000782001e */
[----:B------:R-:W-:Y:S01]  /*1c30*/  IMAD.HI.U32 R26, R33, R26, RZ ;  /* 0x0000001a211a7227 */ /* 0x000fe200078e00ff */
[----:B------:R-:W-:-:S03]  /*1c40*/  IADD3 R31, P2, PT, R32, R31, RZ ;  /* 0x0000001f201f7210 */ /* 0x000fc60007f5e0ff */
[----:B------:R-:W-:Y:S02]  /*1c50*/  IMAD.X R33, R26, 0x1, R33, P0 ;  /* 0x000000011a217824 */ /* 0x000fe400000e0621 */
[----:B------:R-:W-:-:S03]  /*1c60*/  IMAD.HI.U32 R26, R31, UR4, RZ ;  /* 0x000000041f1a7c27 */ /* 0x000fc6000f8e00ff */
[----:B------:R-:W-:Y:S01]  /*1c70*/  IADD3.X R33, PT, PT, RZ, RZ, R33, P2, P1 ;  /* 0x000000ffff217210 */ /* 0x000fe200017e2421 */
[----:B------:R-:W-:-:S04]  /*1c80*/  IMAD.WIDE.U32 R26, R31, UR5, R26 ;  /* 0x000000051f1a7c25 */ /* 0x000fc8000f8e001a */
[C---:B------:R-:W-:Y:S02]  /*1c90*/  IMAD R31, R33.reuse, UR5, RZ ;  /* 0x00000005211f7c24 */ /* 0x040fe4000f8e02ff */
[----:B------:R-:W-:-:S04]  /*1ca0*/  IMAD.HI.U32 R26, P0, R33, UR4, R26 ;  /* 0x00000004211a7c27 */ /* 0x000fc8000f80001a */
[----:B------:R-:W-:Y:S01]  /*1cb0*/  IMAD.HI.U32 R33, R33, UR5, RZ ;  /* 0x0000000521217c27 */ /* 0x000fe2000f8e00ff */
[----:B------:R-:W-:-:S03]  /*1cc0*/  IADD3 R30, P1, PT, R31, R26, RZ ;  /* 0x0000001a1f1e7210 */ /* 0x000fc60007f3e0ff */
[----:B------:R-:W-:-:S05]  /*1cd0*/  IMAD.X R26, RZ, RZ, R33, P0 ;  /* 0x000000ffff1a7224 */ /* 0x000fca00000e0621 */
[----:B------:R-:W-:Y:S01]  /*1ce0*/  IADD3.X R31, PT, PT, RZ, R26, RZ, P1, !PT ;  /* 0x0000001aff1f7210 */ /* 0x000fe20000ffe4ff */
[----:B------:R-:W-:-:S04]  /*1cf0*/  IMAD.WIDE.U32 R26, R30, R35, RZ ;  /* 0x000000231e1a7225 */ /* 0x000fc800078e00ff */
[----:B------:R-:W-:Y:S01]  /*1d00*/  IMAD R27, R31, R35, R27 ;  /* 0x000000231f1b7224 */ /* 0x000fe200078e021b */
[----:B------:R-:W-:-:S04]  /*1d10*/  IADD3 R38, P0, PT, -R26, UR4, RZ ;  /* 0x000000041a267c10 */ /* 0x000fc8000ff1e1ff */
[----:B------:R-:W-:Y:S02]  /*1d20*/  IADD3.X R40, PT, PT, ~R27, UR5, RZ, P0, !PT ;  /* 0x000000051b287c10 */ /* 0x000fe400087fe5ff */
[----:B------:R-:W-:Y:S02]  /*1d30*/  ISETP.GE.U32.AND P0, PT, R38, R35, PT ;  /* 0x000000232600720c */ /* 0x000fe40003f06070 */
[----:B------:R-:W-:Y:S02]  /*1d40*/  IADD3 R27, P2, PT, R30, 0x1, RZ ;  /* 0x000000011e1b7810 */ /* 0x000fe40007f5e0ff */
[----:B------:R-:W-:Y:S02]  /*1d50*/  IADD3 R32, P1, PT, -R35, R38, RZ ;  /* 0x0000002623207210 */ /* 0x000fe40007f3e1ff */
[C---:B------:R-:W-:Y:S01]  /*1d60*/  ISETP.GE.U32.AND.EX P0, PT, R40.reuse, RZ, PT, P0 ;  /* 0x000000ff2800720c */ /* 0x040fe20003f06100 */
[----:B------:R-:W-:Y:S01]  /*1d70*/  IMAD.X R26, RZ, RZ, R31, P2 ;  /* 0x000000ffff1a7224 */ /* 0x000fe200010e061f */
[----:B------:R-:W-:-:S02]  /*1d80*/  IADD3.X R33, PT, PT, R40, -0x1, RZ, P1, !PT ;  /* 0xffffffff28217810 */ /* 0x000fc40000ffe4ff */
[----:B------:R-:W-:Y:S02]  /*1d90*/  SEL R32, R32, R38, P0 ;  /* 0x0000002620207207 */ /* 0x000fe40000000000 */
[----:B------:R-:W-:Y:S02]  /*1da0*/  SEL R27, R27, R30, P0 ;  /* 0x0000001e1b1b7207 */ /* 0x000fe40000000000 */
[----:B------:R-:W-:Y:S02]  /*1db0*/  SEL R33, R33, R40, P0 ;  /* 0x0000002821217207 */ /* 0x000fe40000000000 */
[----:B------:R-:W-:Y:S02]  /*1dc0*/  SEL R26, R26, R31, P0 ;  /* 0x0000001f1a1a7207 */ /* 0x000fe40000000000 */
[----:B------:R-:W-:Y:S02]  /*1dd0*/  ISETP.GE.U32.AND P0, PT, R32, R35, PT ;  /* 0x000000232000720c */ /* 0x000fe40003f06070 */
[----:B------:R-:W-:-:S02]  /*1de0*/  IADD3 R30, P2, PT, R27, 0x1, RZ ;  /* 0x000000011b1e7810 */ /* 0x000fc40007f5e0ff */
[----:B------:R-:W-:Y:S02]  /*1df0*/  ISETP.GE.U32.AND.EX P0, PT, R33, RZ, PT, P0 ;  /* 0x000000ff2100720c */ /* 0x000fe40003f06100 */
[-C--:B------:R-:W-:Y:S02]  /*1e00*/  IADD3.X R31, PT, PT, RZ, R26.reuse, RZ, P2, !PT ;  /* 0x0000001aff1f7210 */ /* 0x080fe400017fe4ff */
[----:B------:R-:W-:Y:S02]  /*1e10*/  ISETP.NE.U32.AND P1, PT, R35, RZ, PT ;  /* 0x000000ff2300720c */ /* 0x000fe40003f25070 */
[----:B------:R-:W-:Y:S02]  /*1e20*/  SEL R30, R30, R27, P0 ;  /* 0x0000001b1e1e7207 */ /* 0x000fe40000000000 */
[----:B------:R-:W-:Y:S01]  /*1e30*/  SEL R31, R31, R26, P0 ;  /* 0x0000001a1f1f7207 */ /* 0x000fe20000000000 */
[----:B------:R-:W-:Y:S01]  /*1e40*/  IMAD.MOV.U32 R26, RZ, RZ, R34 ;  /* 0x000000ffff1a7224 */ /* 0x000fe200078e0022 */
[----:B------:R-:W-:-:S02]  /*1e50*/  MOV R27, 0x0 ;  /* 0x00000000001b7802 */ /* 0x000fc40000000f00 */
[----:B------:R-:W-:-:S04]  /*1e60*/  ISETP.NE.AND.EX P1, PT, RZ, RZ, PT, P1 ;  /* 0x000000ffff00720c */ /* 0x000fc80003f25310 */
[----:B------:R-:W-:Y:S02]  /*1e70*/  SEL R30, R30, 0xffffffff, P1 ;  /* 0xffffffff1e1e7807 */ /* 0x000fe40000800000 */
[----:B------:R-:W-:Y:S01]  /*1e80*/  SEL R31, R31, 0xffffffff, P1 ;  /* 0xffffffff1f1f7807 */ /* 0x000fe20000800000 */
[----:B------:R-:W-:Y:S06]  /*1e90*/  RET.REL.NODEC R26 `(_ZN2at6native43_GLOBAL__N__7cc8d1ed_10_Dropout_cu_0e96ed3820fused_dropout_kernelIN3c108BFloat16EfmLi1ELi1EhEEvNS_4cuda6detail10TensorInfoIKT_T1_EENS7_IS8_SA_EENS7_IT4_SA_EESA_T0_NS_15PhiloxCudaStateE) ;  /* 0xffffffe01a587950 */ /* 0x000fec0003c3ffff */
.L_x_684:
        /* <DEDUP_REMOVED lines=14> */
.L_x_14054:


//--------------------- .text._ZN2at6native43_GLOBAL__N__7cc8d1ed_10_Dropout_cu_0e96ed3824fused_dropout_kernel_vecIN3c108BFloat16EfmLi1ELi2EhEEvNS_4cuda6detail10TensorInfoIKT_T1_EENS7_IS8_SA_EENS7_IT4_SA_EESA_T0_NS_15PhiloxCudaStateE --------------------------
	.section	.text._ZN2at6native43_GLOBAL__N__7cc8d1ed_10_Dropout_cu_0e96ed3824fused_dropout_kernel_vecIN3c108BFloat16EfmLi1ELi2EhEEvNS_4cuda6detail10TensorInfoIKT_T1_EENS7_IS8_SA_EENS7_IT4_SA_EESA_T0_NS_15PhiloxCudaStateE,"ax",@progbits
	.align	128
.text._ZN2at6native43_GLOBAL__N__7cc8d1ed_10_Dropout_cu_0e96ed3824fused_dropout_kernel_vecIN3c108BFloat16EfmLi1ELi2EhEEvNS_4cuda6detail10TensorInfoIKT_T1_EENS7_IS8_SA_EENS7_IT4_SA_EESA_T0_NS_15PhiloxCudaStateE:
        .type           _ZN2at6native43_GLOBAL__N__7cc8d1ed_10_Dropout_cu_0e96ed3824fused_dropout_kernel_vecIN3c108BFloat16EfmLi1ELi2EhEEvNS_4cuda6detail10TensorInfoIKT_T1_EENS7_IS8_SA_EENS7_IT4_SA_EESA_T0_NS_15PhiloxCudaStateE,@function
        .size           _ZN2at6native43_GLOBAL__N__7cc8d1ed_10_Dropout_cu_0e96ed3824fused_dropout_kernel_vecIN3c108BFloat16EfmLi1ELi2EhEEvNS_4cuda6detail10TensorInfoIKT_T1_EENS7_IS8_SA_EENS7_IT4_SA_EESA_T0_NS_15PhiloxCudaStateE,(.L_x_14057 - _ZN2at6native43_GLOBAL__N__7cc8d1ed_10_Dropout_cu_0e96ed3824fused_dropout_kernel_vecIN3c108BFloat16EfmLi1ELi2EhEEvNS_4cuda6detail10TensorInfoIKT_T1_EENS7_IS8_SA_EENS7_IT4_SA_EESA_T0_NS_15PhiloxCudaStateE)
        .other          _ZN2at6native43_GLOBAL__N__7cc8d1ed_10_Dropout_cu_0e96ed3824fused_dropout_kernel_vecIN3c108BFloat16EfmLi1ELi2EhEEvNS_4cuda6detail10TensorInfoIKT_T1_EENS7_IS8_SA_EENS7_IT4_SA_EESA_T0_NS_15PhiloxCudaStateE,@"STO_CUDA_ENTRY STV_DEFAULT"
_ZN2at6native43_GLOBAL__N__7cc8d1ed_10_Dropout_cu_0e96ed3824fused_dropout_kernel_vecIN3c108BFloat16EfmLi1ELi2EhEEvNS_4cuda6detail10TensorInfoIKT_T1_EENS7_IS8_SA_EENS7_IT4_SA_EESA_T0_NS_15PhiloxCudaStateE:
[----:B------:R-:W-:Y:S01]  /*0000*/  LDC R1, c[0x0][0x37c] ;  /* 0x0000df00ff017b82 */ /* 0x000fe20000000800 */
[----:B------:R-:W0:Y:S07]  /*0010*/  LDCU UR4, c[0x0][0x884] ;  /* 0x00011080ff0477ac */ /* 0x000e2e0008000800 */
[----:B------:R-:W1:Y:S01]  /*0020*/  LDC R42, c[0x0][0x878] ;  /* 0x00021e00ff2a7b82 */ /* 0x000e620000000800 */
[----:B------:R-:W2:Y:S07]  /*0030*/  LDCU.64 UR6, c[0x0][0x358] ;  /* 0x00006b00ff0677ac */ /* 0x000eae0008000a00 */
[----:B------:R-:W3:Y:S01]  /*0040*/  LDC R5, c[0x0][0x87c] ;  /* 0x00021f00ff057b82 */ /* 0x000ee20000000800 */
[----:B------:R-:W4:Y:S01]  /*0050*/  S2R R34, SR_TID.X ;  /* 0x0000000000227919 */ /* 0x000f220000002100 */
[----:B------:R-:W4:Y:S01]  /*0060*/  LDCU.64 UR8, c[0x0][0x860] ;  /* 0x00010c00ff0877ac */ /* 0x000f220008000a00 */
[----:B0-----:R-:W-:-:S06]  /*0070*/  UPRMT UR4, UR4, 0x7770, URZ ;  /* 0x0000777004047896 */ /* 0x001fcc00080000ff */
[----:B------:R-:W-:-:S05]  /*0080*/  ISETP.NE.AND P1, PT, RZ, UR4, PT ;  /* 0x00000004ff007c0c */ /* 0x000fca000bf25270 */
[----:B------:R-:W0:Y:S08]  /*0090*/  LDCU.64 UR4, c[0x0][0x870] ;  /* 0x00010e00ff0477ac */ /* 0x000e300008000a00 */
[----:B-1----:R-:W-:Y:S01]  /*00a0*/  @P1 IMAD.MOV.U32 R2, RZ, RZ, R42 ;  /* 0x000000ffff021224 */ /* 0x002fe200078e002a */
[----:B------:R-:W4:Y:S01]  /*00b0*/  LDC R43, c[0x0][0x360] ;  /* 0x0000d800ff2b7b82 */ /* 0x000f220000000800 */
[----:B---3--:R-:W-:-:S06]  /*00c0*/  @P1 IMAD.MOV.U32 R3, RZ, RZ, R5 ;  /* 0x000000ffff031224 */ /* 0x008fcc00078e0005 */
[----:B--2---:R-:W2:Y:S01]  /*00d0*/  @P1 LDG.E.64 R2, desc[UR6][R2.64] ;  /* 0x0000000602021981 */ /* 0x004ea2000c1e1b00 */
[----:B------:R-:W2:Y:S01]  /*00e0*/  @P1 LDC R7, c[0x0][0x880] ;  /* 0x00022000ff071b82 */ /* 0x000ea20000000800 */
[----:B0-----:R-:W-:Y:S01]  /*00f0*/  IMAD.U32 R20, RZ, RZ, UR4 ;  /* 0x00000004ff147e24 */ /* 0x001fe2000f8e00ff */
[----:B------:R-:W-:-:S06]  /*0100*/  MOV R21, UR5 ;  /* 0x0000000500157c02 */ /* 0x000fcc0008000f00 */
[----:B------:R-:W5:Y:S01]  /*0110*/  @P1 LDG.E.64 R20, desc[UR6][R20.64] ;  /* 0x0000000614141981 */ /* 0x000f62000c1e1b00 */
[----:B------:R-:W4:Y:S02]  /*0120*/  S2UR UR4, SR_CTAID.X ;  /* 0x00000000000479c3 */ /* 0x000f240000002500 */
[----:B----4-:R-:W-:-:S04]  /*0130*/  IMAD R34, R43, UR4, R34 ;  /* 0x000000042b227c24 */ /* 0x010fc8000f8e0222 */
[----:B------:R-:W-:-:S03]  /*0140*/  IMAD.WIDE.U32 R30, R34, 0x2, RZ ;  /* 0x00000002221e7825 */ /* 0x000fc600078e00ff */
[----:B------:R-:W-:-:S04]  /*0150*/  ISETP.GE.U32.AND P0, PT, R30, UR8, PT ;  /* 0x000000081e007c0c */ /* 0x000fc8000bf06070 */
[----:B------:R-:W-:Y:S02]  /*0160*/  ISETP.GE.U32.AND.EX P0, PT, R31, UR9, PT, P0 ;  /* 0x000000091f007c0c */ /* 0x000fe4000bf06100 */
[----:B--2---:R-:W-:-:S11]  /*0170*/  @P1 IADD3 R42, P2, PT, R2, R7, RZ ;  /* 0x00000007022a1210 */ /* 0x004fd60007f5e0ff */
[----:B------:R-:W-:Y:S05]  /*0180*/  @P0 EXIT ;  /* 0x000000000000094d */ /* 0x000fea0003800000 */
[----:B------:R-:W0:Y:S01]  /*0190*/  LDC R24, c[0x0][0x868] ;  /* 0x00021a00ff187b82 */ /* 0x000e220000000800 */
[----:B------:R-:W-:Y:S02]  /*01a0*/  @P1 IMAD.X R5, RZ, RZ, R3, P2 ;  /* 0x000000ffff051224 */ /* 0x000fe400010e0603 */
[----:B------:R-:W-:-:S03]  /*01b0*/  IMAD.WIDE.U32 R10, R34, -0x326172a9, RZ ;  /* 0xcd9e8d57220a7825 */ /* 0x000fc600078e00ff */
[--C-:B------:R-:W-:Y:S01]  /*01c0*/  SHF.R.U64 R0, R42, 0x2, R5.reuse ;  /* 0x000000022a007819 */ /* 0x100fe20000001205 */
[----:B-----5:R-:W-:Y:S01]  /*01d0*/  VIADD R3, R21, 0xbb67ae85 ;  /* 0xbb67ae8515037836 */ /* 0x020fe20000000000 */
[----:B------:R-:W-:Y:S01]  /*01e0*/  SHF.R.U32.HI R2, RZ, 0x2, R5 ;  /* 0x00000002ff027819 */ /* 0x000fe20000011605 */
[C---:B------:R-:W-:Y:S01]  /*01f0*/  VIADD R4, R20.reuse, 0x9e3779b9 ;  /* 0x9e3779b914047836 */ /* 0x040fe20000000000 */
[----:B------:R-:W-:Y:S01]  /*0200*/  IADD3 R5, PT, PT, R20, 0x3c6ef372, RZ ;  /* 0x3c6ef37214057810 */ /* 0x000fe20007ffe0ff */
[----:B------:R-:W-:Y:S01]  /*0210*/  IMAD.WIDE.U32 R6, R0, -0x2daee0ad, RZ ;  /* 0xd2511f5300067825 */ /* 0x000fe200078e00ff */
[----:B------:R-:W-:-:S04]  /*0220*/  LOP3.LUT R8, R2, R11, R20, 0x96, !PT ;  /* 0x0000000b02087212 */ /* 0x000fc800078e9614 */
[----:B------:R-:W-:Y:S01]  /*0230*/  LOP3.LUT R12, R7, R21, RZ, 0x3c, !PT ;  /* 0x00000015070c7212 */ /* 0x000fe200078e3cff */
[----:B------:R-:W-:-:S04]  /*0240*/  IMAD.WIDE.U32 R8, R8, -0x2daee0ad, RZ ;  /* 0xd2511f5308087825 */ /* 0x000fc800078e00ff */
[----:B------:R-:W-:Y:S01]  /*0250*/  IMAD.WIDE.U32 R12, R12, -0x326172a9, RZ ;  /* 0xcd9e8d570c0c7825 */ /* 0x000fe200078e00ff */
[----:B------:R-:W-:-:S03]  /*0260*/  LOP3.LUT R11, R3, R6, R9, 0x96, !PT ;  /* 0x00000006030b7212 */ /* 0x000fc600078e9609 */
[----:B0-----:R-:W-:Y:S01]  /*0270*/  FMUL.FTZ R24, R24, 1 ;  /* 0x3f80000018187820 */ /* 0x001fe20000410000 */
[----:B------:R-:W-:Y:S01]  /*0280*/  VIADD R6, R21, 0x76cf5d0a ;  /* 0x76cf5d0a15067836 */ /* 0x000fe20000000000 */
[----:B------:R-:W-:Y:S01]  /*0290*/  LOP3.LUT R14, R4, R10, R13, 0x96, !PT ;  /* 0x0000000a040e7212 */ /* 0x000fe200078e960d */
[----:B------:R-:W-:Y:S01]  /*02a0*/  IMAD.WIDE.U32 R10, R11, -0x326172a9, RZ ;  /* 0xcd9e8d570b0a7825 */ /* 0x000fe200078e00ff */
[----:B------:R-:W-:Y:S02]  /*02b0*/  IADD3 R9, PT, PT, R20, 0x78dde6e4, RZ ;  /* 0x78dde6e414097810 */ /* 0x000fe40007ffe0ff */
[----:B------:R-:W0:Y:S01]  /*02c0*/  F2F.F64.F32 R24, R24 ;  /* 0x0000001800187310 */ /* 0x000e220000201800 */
[----:B------:R-:W-:Y:S01]  /*02d0*/  IMAD.WIDE.U32 R14, R14, -0x2daee0ad, RZ ;  /* 0xd2511f530e0e7825 */ /* 0x000fe200078e00ff */
[----:B------:R-:W-:-:S03]  /*02e0*/  LOP3.LUT R12, R5, R12, R11, 0x96, !PT ;  /* 0x0000000c050c7212 */ /* 0x000fc600078e960b */
[----:B------:R-:W-:Y:S01]  /*02f0*/  VIADD R7, R20, 0xdaa66d2b ;  /* 0xdaa66d2b14077836 */ /* 0x000fe20000000000 */
[----:B------:R-:W-:Y:S01]  /*0300*/  LOP3.LUT R16, R6, R8, R15, 0x96, !PT ;  /* 0x0000000806107212 */ /* 0x000fe200078e960f */
[----:B------:R-:W-:-:S04]  /*0310*/  IMAD.WIDE.U32 R12, R12, -0x2daee0ad, RZ ;  /* 0xd2511f530c0c7825 */ /* 0x000fc800078e00ff */
[----:B------:R-:W-:Y:S02]  /*0320*/  VIADD R8, R21, 0x32370b8f ;  /* 0x32370b8f15087836 */ /* 0x000fe40000000000 */
[----:B------:R-:W-:Y:S01]  /*0330*/  IMAD.WIDE.U32 R16, R16, -0x326172a9, RZ ;  /* 0xcd9e8d5710107825 */ /* 0x000fe200078e00ff */
[----:B0-----:R-:W0:Y:S02]  /*0340*/  MUFU.RCP64H R23, R25 ;  /* 0x0000001900177308 */ /* 0x001e240000001800 */
[----:B------:R-:W-:Y:S01]  /*0350*/  LOP3.LUT R14, R8, R14, R13, 0x96, !PT ;  /* 0x0000000e080e7212 */ /* 0x000fe200078e960d */
[----:B------:R-:W-:Y:S01]  /*0360*/  VIADD R22, R25, 0x300402 ;  /* 0x0030040219167836 */ /* 0x000fe20000000000 */
[----:B------:R-:W-:Y:S01]  /*0370*/  LOP3.LUT R18, R7, R10, R17, 0x96, !PT ;  /* 0x0000000a07127212 */ /* 0x000fe200078e9611 */
[----:B------:R-:W-:Y:S02]  /*0380*/  VIADD R10, R21, 0xed9eba14 ;  /* 0xed9eba14150a7836 */ /* 0x000fe40000000000 */
[----:B------:R-:W-:Y:S01]  /*0390*/  IMAD.WIDE.U32 R14, R14, -0x326172a9, RZ ;  /* 0xcd9e8d570e0e7825 */ /* 0x000fe200078e00ff */
[----:B------:R-:W-:-:S03]  /*03a0*/  FSETP.GEU.AND P0, PT, |R22|, 5.8789094863358348022e-39, PT ;  /* 0x004004021600780b */ /* 0x000fc60003f0e200 */
[----:B------:R-:W-:Y:S01]  /*03b0*/  IMAD.WIDE.U32 R18, R18, -0x2daee0ad, RZ ;  /* 0xd2511f5312127825 */ /* 0x000fe200078e00ff */
[----:B------:R-:W-:Y:S02]  /*03c0*/  LOP3.LUT R28, R9, R16, R15, 0x96, !PT ;  /* 0x00000010091c7212 */ /* 0x000fe400078e960f */
[C---:B------:R-:W-:Y:S01]  /*03d0*/  IADD3 R15, PT, PT, R21.reuse, 0x1fd5c5a3, RZ ;  /* 0x1fd5c5a3150f7810 */ /* 0x040fe20007ffe0ff */
[----:B------:R-:W-:Y:S01]  /*03e0*/  VIADD R11, R21, 0xa9066899 ;  /* 0xa9066899150b7836 */ /* 0x000fe20000000000 */
[----:B------:R-:W-:Y:S01]  /*03f0*/  LOP3.LUT R16, R10, R12, R19, 0x96, !PT ;  /* 0x0000000c0a107212 */ /* 0x000fe200078e9613 */
[----:B------:R-:W-:Y:S01]  /*0400*/  IMAD.WIDE.U32 R28, R28, -0x2daee0ad, RZ ;  /* 0xd2511f531c1c7825 */ /* 0x000fe200078e00ff */
[----:B0-----:R-:W-:Y:S01]  /*0410*/  DFMA R32, -R24, R22, 1 ;  /* 0x3ff000001820742b */ /* 0x001fe20000000116 */
[----:B------:R-:W-:Y:S02]  /*0420*/  IADD3 R12, PT, PT, R20, 0x1715609d, RZ ;  /* 0x1715609d140c7810 */ /* 0x000fe40007ffe0ff */
        /* <DEDUP_REMOVED lines=8> */
[----:B------:R-:W-:-:S03]  /*04b0*/  LOP3.LUT R16, R13, R16, R19, 0x96, !PT ;  /* 0x000000100d107212 */ /* 0x000fc600078e9613 */
[C---:B------:R-:W-:Y:S02]  /*04c0*/  VIADD R14, R21.reuse, 0x646e171e ;  /* 0x646e171e150e7836 */ /* 0x040fe40000000000 */
[----:B------:R-:W-:-:S03]  /*04d0*/  VIADD R19, R21, 0xdb3d7428 ;  /* 0xdb3d742815137836 */ /* 0x000fc60000000000 */
[----:B------:R-:W-:Y:S01]  /*04e0*/  LOP3.LUT R38, R14, R28, R27, 0x96, !PT ;  /* 0x0000001c0e267212 */ /* 0x000fe200078e961b */
[----:B------:R-:W-:Y:S01]  /*04f0*/  DFMA R28, R22, R32, R22 ;  /* 0x00000020161c722b */ /* 0x000fe20000000016 */
[----:B------:R-:W-:-:S04]  /*0500*/  IMAD.WIDE.U32 R32, R16, -0x2daee0ad, RZ ;  /* 0xd2511f5310207825 */ /* 0x000fc800078e00ff */
[----:B------:R-:W-:Y:S01]  /*0510*/  IMAD.WIDE.U32 R38, R38, -0x326172a9, RZ ;  /* 0xcd9e8d5726267825 */ /* 0x000fe200078e00ff */
[----:B------:R-:W-:Y:S02]  /*0520*/  LOP3.LUT R23, R15, R26, R33, 0x96, !PT ;  /* 0x0000001a0f177212 */ /* 0x000fe400078e9621 */
[----:B------:R-:W-:Y:S01]  /*0530*/  DFMA R26, -R24, R28, 1 ;  /* 0x3ff00000181a742b */ /* 0x000fe2000000011c */
[----:B------:R-:W-:Y:S02]  /*0540*/  VIADD R16, R20, 0x5384540f ;  /* 0x5384540f14107836 */ /* 0x000fe40000000000 */
[----:B------:R-:W-:-:S03]  /*0550*/  IMAD.WIDE.U32 R22, R23, -0x326172a9, RZ ;  /* 0xcd9e8d5717167825 */ /* 0x000fc600078e00ff */
[----:B------:R-:W-:Y:S02]  /*0560*/  LOP3.LUT R36, R16, R18, R39, 0x96, !PT ;  /* 0x0000001210247212 */ /* 0x000fe400078e9627 */
[----:B------:R-:W-:Y:S01]  /*0570*/  DFMA R26, R28, R26, R28 ;  /* 0x0000001a1c1a722b */ /* 0x000fe2000000001c */
[----:B------:R-:W-:Y:S01]  /*0580*/  IMAD.MOV.U32 R33, RZ, RZ, R34 ;  /* 0x000000ffff217224 */ /* 0x000fe200078e0022 */
[----:B------:R-:W-:Y:S01]  /*0590*/  LOP3.LUT R38, R17, R38, R23, 0x96, !PT ;  /* 0x0000002611267212 */ /* 0x000fe200078e9617 */
[----:B------:R-:W-:Y:S01]  /*05a0*/  IMAD.MOV.U32 R18, RZ, RZ, R30 ;  /* 0x000000ffff127224 */ /* 0x000fe200078e001e */
[----:B------:R-:W-:Y:S01]  /*05b0*/  IADD3 R34, PT, PT, R20, -0x700cb87f, RZ ;  /* 0x8ff3478114227810 */ /* 0x000fe20007ffe0ff */
[----:B------:R-:W-:-:S05]  /*05c0*/  IMAD.WIDE.U32 R36, R36, -0x2daee0ad, RZ ;  /* 0xd2511f5324247825 */ /* 0x000fca00078e00ff */
[----:B------:R-:W-:Y:S01]  /*05d0*/  LOP3.LUT R32, R19, R32, R37, 0x96, !PT ;  /* 0x0000002013207212 */ /* 0x000fe200078e9625 */
[----:B------:R-:W-:Y:S06]  /*05e0*/  @P0 BRA `(.L_x_685) ;  /* 0x0000000000100947 */ /* 0x000fec0003800000 */
[----:B------:R-:W-:Y:S02]  /*05f0*/  LOP3.LUT R26, R25, 0x7fffffff, RZ, 0xc0, !PT ;  /* 0x7fffffff191a7812 */ /* 0x000fe400078ec0ff */
[----:B------:R-:W-:-:S03]  /*0600*/  MOV R30, 0x630 ;  /* 0x00000630001e7802 */ /* 0x000fc60000000f00 */
[----:B------:R-:W-:-:S07]  /*0610*/  VIADD R26, R26, 0xfff00000 ;  /* 0xfff000001a1a7836 */ /* 0x000fce0000000000 */
[----:B------:R-:W-:Y:S05]  /*0620*/  CALL.REL.NOINC `($__internal_6_$__cuda_sm20_dblrcp_rn_slowpath_v3) ;  /* 0x0000000400f87944 */ /* 0x000fea0003c00000 */
.L_x_685:
[----:B------:R-:W0:Y:S01]  /*0630*/  LDCU UR4, c[0x0][0x370] ;  /* 0x00006e00ff0477ac */ /* 0x000e220008000800 */
[----:B------:R-:W1:Y:S01]  /*0640*/  F2F.F32.F64 R35, R26 ;  /* 0x0000001a00237310 */ /* 0x000e620000301000 */
[----:B------:R-:W-:Y:S01]  /*0650*/  IMAD.HI.U32 R23, R38, -0x2daee0ad, RZ ;  /* 0xd2511f5326177827 */ /* 0x000fe200078e00ff */
[----:B------:R-:W-:Y:S01]  /*0660*/  LOP3.LUT R37, R42, 0x3, RZ, 0xc0, !PT ;  /* 0x000000032a257812 */ /* 0x000fe200078ec0ff */
[----:B------:R-:W-:Y:S01]  /*0670*/  UMOV UR8, 0xf0000000 ;  /* 0xf000000000087882 */ /* 0x000fe20000000000 */
[----:B------:R-:W-:Y:S01]  /*0680*/  UMOV UR9, 0x380fffff ;  /* 0x380fffff00097882 */ /* 0x000fe20000000000 */
[----:B------:R-:W-:Y:S01]  /*0690*/  IMAD.HI.U32 R25, R32, -0x326172a9, RZ ;  /* 0xcd9e8d5720197827 */ /* 0x000fe200078e00ff */
[----:B------:R-:W-:Y:S01]  /*06a0*/  DSETP.GEU.AND P0, PT, |R26|, UR8, PT ;  /* 0x000000081a007e2a */ /* 0x000fe2000bf0e200 */
[----:B------:R-:W-:Y:S01]  /*06b0*/  LOP3.LUT R36, R36, R23, RZ, 0x3c, !PT ;  /* 0x0000001724247212 */ /* 0x000fe200078e3cff */
[----:B------:R-:W2:Y:S01]  /*06c0*/  LDCU UR5, c[0x0][0x868] ;  /* 0x00010d00ff0577ac */ /* 0x000ea20008000800 */
[----:B------:R-:W-:Y:S01]  /*06d0*/  VIADD R39, R21, 0x96a522ad ;  /* 0x96a522ad15277836 */ /* 0x000fe20000000000 */
[----:B------:R-:W-:-:S02]  /*06e0*/  LOP3.LUT R30, R34, R22, R25, 0x96, !PT ;  /* 0x00000016221e7212 */ /* 0x000fc400078e9619 */
[----:B------:R-:W-:Y:S01]  /*06f0*/  MOV R41, RZ ;  /* 0x000000ff00297202 */ /* 0x000fe20000000f00 */
[----:B------:R-:W3:Y:S01]  /*0700*/  LDCU.64 UR14, c[0x0][0x860] ;  /* 0x00010c00ff0e77ac */ /* 0x000ee20008000a00 */
[----:B0-----:R-:W-:Y:S01]  /*0710*/  IMAD R43, R43, UR4, RZ ;  /* 0x000000042b2b7c24 */ /* 0x001fe2000f8e02ff */
[----:B------:R-:W0:Y:S05]  /*0720*/  LDCU.64 UR12, c[0x0][0x6c0] ;  /* 0x0000d800ff0c77ac */ /* 0x000e2a0008000a00 */
[----:B-1----:R-:W-:Y:S01]  /*0730*/  @!P0 FMUL R35, R35, 1.175494350822287508e-38 ;  /* 0x0080000023238820 */ /* 0x002fe20000400000 */
[----:B------:R-:W1:Y:S01]  /*0740*/  LDCU.64 UR10, c[0x0][0x520] ;  /* 0x0000a400ff0a77ac */ /* 0x000e620008000a00 */
[----:B------:R-:W4:Y:S05]  /*0750*/  LDCU.64 UR8, c[0x0][0x380] ;  /* 0x00007000ff0877ac */ /* 0x000f2a0008000a00 */
.L_x_690:
[----:B------:R-:W-:Y:S01]  /*0760*/  VIADD R0, R0, 0x1 ;  /* 0x0000000100007836 */ /* 0x000fe20000000000 */
[----:B------:R-:W-:Y:S03]  /*0770*/  BSSY.RECONVERGENT B0, `(.L_x_686) ;  /* 0x000000c000007945 */ /* 0x000fe60003800200 */
[C---:B0-----:R-:W-:Y:S01]  /*0780*/  IMAD.WIDE.U32 R24, R0.reuse, -0x2daee0ad, RZ ;  /* 0xd2511f5300187825 */ /* 0x041fe200078e00ff */
[----:B------:R-:W-:-:S13]  /*0790*/  ISETP.NE.AND P0, PT, R0, RZ, PT ;  /* 0x000000ff0000720c */ /* 0x000fda0003f05270 */
[----:B------:R-:W-:Y:S05]  /*07a0*/  @P0 BRA `(.L_x_687) ;  /* 0x0000000000200947 */ /* 0x000fea0003800000 */
        /* <DEDUP_REMOVED lines=8> */
.L_x_687:
[----:B01234-:R-:W-:Y:S05]  /*0830*/  BSYNC.RECONVERGENT B0 ;  /* 0x0000000000007941 */ /* 0x01ffea0003800200 */
.L_x_686:
[----:B------:R-:W-:Y:S01]  /*0840*/  LOP3.LUT R28, R41, R25, R21, 0x96, !PT ;  /* 0x00000019291c7212 */ /* 0x000fe200078e9615 */
[----:B------:R-:W-:Y:S01]  /*0850*/  IMAD.WIDE.U32 R22, R33, -0x326172a9, RZ ;  /* 0xcd9e8d5721167825 */ /* 0x000fe200078e00ff */
[----:B------:R-:W-:Y:S02]  /*0860*/  ISETP.GT.AND P0, PT, R37, 0x1, PT ;  /* 0x000000012500780c */ /* 0x000fe40003f04270 */
[----:B------:R-:W-:Y:S01]  /*0870*/  LOP3.LUT R36, R36, R39, RZ, 0x3c, !PT ;  /* 0x0000002724247212 */ /* 0x000fe200078e3cff */
        /* <DEDUP_REMOVED lines=30> */
[----:B------:R-:W-:Y:S01]  /*0a60*/  IMAD.MOV.U32 R25, RZ, RZ, R32 ;  /* 0x000000ffff197224 */ /* 0x000fe200078e0020 */
[----:B------:R-:W-:Y:S01]  /*0a70*/  LOP3.LUT R32, R19, R28, R27, 0x96, !PT ;  /* 0x0000001c13207212 */ /* 0x000fe200078e961b */
[----:B------:R-:W-:-:S04]  /*0a80*/  IMAD.WIDE.U32 R22, R22, -0x326172a9, RZ ;  /* 0xcd9e8d5716167825 */ /* 0x000fc800078e00ff */
[----:B------:R-:W-:-:S04]  /*0a90*/  IMAD.HI.U32 R29, R32, -0x326172a9, RZ ;  /* 0xcd9e8d57201d7827 */ /* 0x000fc800078e00ff */
[----:B------:R-:W-:Y:S01]  /*0aa0*/  IMAD R28, R38, -0x2daee0ad, RZ ;  /* 0xd2511f53261c7824 */ /* 0x000fe200078e02ff */
[----:B------:R-:W-:Y:S02]  /*0ab0*/  LOP3.LUT R38, R17, R24, R23, 0x96, !PT ;  /* 0x0000001811267212 */ /* 0x000fe400078e9617 */
[----:B------:R-:W-:Y:S02]  /*0ac0*/  MOV R24, R30 ;  /* 0x0000001e00187202 */ /* 0x000fe40000000f00 */
[----:B------:R-:W-:Y:S01]  /*0ad0*/  LOP3.LUT R30, R34, R22, R29, 0x96, !PT ;  /* 0x00000016221e7212 */ /* 0x000fe200078e961d */
[----:B------:R-:W-:Y:S06]  /*0ae0*/  @P0 BRA `(.L_x_688) ;  /* 0x0000000000180947 */ /* 0x000fec0003800000 */
[----:B------:R-:W-:Y:S01]  /*0af0*/  ISETP.NE.AND P0, PT, R37, RZ, PT ;  /* 0x000000ff2500720c */ /* 0x000fe20003f05270 */
[----:B------:R-:W-:-:S12]  /*0b00*/  IMAD R29, R25, -0x326172a9, RZ ;  /* 0xcd9e8d57191d7824 */ /* 0x000fd800078e02ff */
[----:B------:R-:W-:Y:S05]  /*0b10*/  @!P0 BRA `(.L_x_689) ;  /* 0x0000000000208947 */ /* 0x000fea0003800000 */
[----:B------:R-:W-:Y:S02]  /*0b20*/  IMAD.MOV.U32 R24, RZ, RZ, R29 ;  /* 0x000000ffff187224 */ /* 0x000fe400078e001d */
[----:B------:R-:W-:Y:S01]  /*0b30*/  IMAD.MOV.U32 R29, RZ, RZ, R36 ;  /* 0x000000ffff1d7224 */ /* 0x000fe200078e0024 */
[----:B------:R-:W-:Y:S06]  /*0b40*/  BRA `(.L_x_689) ;  /* 0x0000000000147947 */ /* 0x000fec0003800000 */
.L_x_688:
[----:B------:R-:W-:Y:S01]  /*0b50*/  ISETP.NE.AND P0, PT, R37, 0x3, PT ;  /* 0x000000032500780c */ /* 0x000fe20003f05270 */
[----:B------:R-:W-:Y:S01]  /*0b60*/  IMAD.MOV.U32 R29, RZ, RZ, R30 ;  /* 0x000000ffff1d7224 */ /* 0x000fe200078e001e */
[----:B------:R-:W-:-:S11]  /*0b70*/  MOV R24, R28 ;  /* 0x0000001c00187202 */ /* 0x000fd60000000f00 */
[----:B------:R-:W-:Y:S01]  /*0b80*/  @P0 IMAD.MOV.U32 R24, RZ, RZ, R36 ;  /* 0x000000ffff180224 */ /* 0x000fe200078e0024 */
[----:B------:R-:W-:-:S07]  /*0b90*/  @P0 MOV R29, R28 ;  /* 0x0000001c001d0202 */ /* 0x000fce0000000f00 */
.L_x_689:
[C---:B------:R-:W-:Y:S01]  /*0ba0*/  IMAD.SHL.U32 R25, R18.reuse, 0x2, RZ ;  /* 0x0000000212197824 */ /* 0x040fe200078e00ff */
[----:B------:R-:W-:-:S04]  /*0bb0*/  SHF.L.U64.HI R28, R18, 0x1, R31 ;  /* 0x00000001121c7819 */ /* 0x000fc8000001021f */
[----:B------:R-:W-:-:S04]  /*0bc0*/  IADD3 R22, P0, PT, R25, UR8, RZ ;  /* 0x0000000819167c10 */ /* 0x000fc8000ff1e0ff */
[----:B------:R-:W-:-:S05]  /*0bd0*/  IADD3.X R23, PT, PT, R28, UR9, RZ, P0, !PT ;  /* 0x000000091c177c10 */ /* 0x000fca00087fe4ff */
[----:B------:R-:W2:Y:S01]  /*0be0*/  LDG.E R22, desc[UR6][R22.64] ;  /* 0x0000000616167981 */ /* 0x000ea2000c1e1900 */
[----:B------:R-:W-:Y:S01]  /*0bf0*/  I2FP.F32.U32 R24, R24 ;  /* 0x0000001800187245 */ /* 0x000fe20000201000 */
[----:B------:R-:W-:Y:S01]  /*0c00*/  IMAD.MOV.U32 R36, RZ, RZ, 0x2f800000 ;  /* 0x2f800000ff247424 */ /* 0x000fe200078e00ff */
[----:B------:R-:W-:Y:S01]  /*0c10*/  I2FP.F32.U32 R27, R29 ;  /* 0x0000001d001b7245 */ /* 0x000fe20000201000 */
[----:B------:R-:W-:Y:S01]  /*0c20*/  IMAD.HI.U32 R45, R38, -0x2daee0ad, RZ ;  /* 0xd2511f53262d7827 */ /* 0x000fe200078e00ff */
[----:B------:R-:W-:Y:S05]  /*0c30*/  WARPSYNC.ALL ;  /* 0x0000000000007948 */ /* 0x000fea0003800000 */
[----:B------:R-:W-:-:S05]  /*0c40*/  FFMA.FTZ R24, R24, R36, 1.1641532182693481445e-10 ;  /* 0x2f00000018187423 */ /* 0x000fca0000010024 */
[----:B------:R-:W-:Y:S01]  /*0c50*/  FSET.BF.LT.FTZ.AND R29, R24, UR5, PT ;  /* 0x00000005181d7c0a */ /* 0x000fe2000b811000 */
[----:B------:R-:W-:-:S03]  /*0c60*/  FFMA.FTZ R24, R27, R36, 1.1641532182693481445e-10 ;  /* 0x2f0000001b187423 */ /* 0x000fc60000010024 */
[----:B------:R0:W-:Y:S02]  /*0c70*/  F2I.FTZ.U32.TRUNC.NTZ R27, R29 ;  /* 0x0000001d001b7305 */ /* 0x0001e4000021f000 */
[----:B------:R-:W-:Y:S02]  /*0c80*/  FSET.BF.LT.FTZ.AND R40, R24, UR5, PT ;  /* 0x0000000518287c0a */ /* 0x000fe4000b811000 */
[C---:B--2---:R-:W-:Y:S02]  /*0c90*/  PRMT R36, R22.reuse, 0x7632, R36 ;  /* 0x0000763216247816 */ /* 0x044fe40000000024 */
[----:B------:R-:W-:-:S03]  /*0ca0*/  SHF.L.U32 R24, R22, 0x10, RZ ;  /* 0x0000001016187819 */ /* 0x000fc600000006ff */
[----:B------:R-:W-:Y:S02]  /*0cb0*/  IMAD.U32 R23, R36, 0x10000, RZ ;  /* 0x0001000024177824 */ /* 0x000fe400078e00ff */
[----:B------:R-:W-:Y:S01]  /*0cc0*/  FMUL.FTZ R22, R29, R24 ;  /* 0x000000181d167220 */ /* 0x000fe20000410000 */
[----:B------:R-:W-:Y:S01]  /*0cd0*/  IADD3 R24, P0, PT, R25, UR10, RZ ;  /* 0x0000000a19187c10 */ /* 0x000fe2000ff1e0ff */
[----:B------:R-:W-:Y:S01]  /*0ce0*/  FMUL.FTZ R42, R40, R23 ;  /* 0x00000017282a7220 */ /* 0x000fe20000410000 */
[----:B------:R-:W1:Y:S01]  /*0cf0*/  F2I.FTZ.U32.TRUNC.NTZ R36, R40 ;  /* 0x0000002800247305 */ /* 0x000e62000021f000 */
[C---:B------:R-:W-:Y:S01]  /*0d00*/  FMUL.FTZ R23, R35.reuse, R22 ;  /* 0x0000001623177220 */ /* 0x040fe20000410000 */
[----:B------:R-:W-:Y:S01]  /*0d10*/  IADD3 R22, P1, PT, R18, UR12, RZ ;  /* 0x0000000c12167c10 */ /* 0x000fe2000ff3e0ff */
[----:B------:R-:W-:Y:S01]  /*0d20*/  FMUL.FTZ R42, R35, R42 ;  /* 0x0000002a232a7220 */ /* 0x000fe20000410000 */
[----:B------:R-:W-:Y:S02]  /*0d30*/  IADD3.X R25, PT, PT, R28, UR11, RZ, P0, !PT ;  /* 0x0000000b1c197c10 */ /* 0x000fe400087fe4ff */
[----:B------:R-:W-:-:S02]  /*0d40*/  LEA R18, P0, R43, R18, 0x1 ;  /* 0x000000122b127211 */ /* 0x000fc400078008ff */
[----:B0-----:R-:W-:Y:S02]  /*0d50*/  F2FP.BF16.F32.PACK_AB R29, R42, R23 ;  /* 0x000000172a1d723e */ /* 0x001fe400000010ff */
[----:B------:R-:W-:Y:S01]  /*0d60*/  IADD3.X R23, PT, PT, R31, UR13, RZ, P1, !PT ;  /* 0x0000000d1f177c10 */ /* 0x000fe20008ffe4ff */
[----:B------:R-:W-:Y:S01]  /*0d70*/  IMAD.X R31, RZ, RZ, R31, P0 ;  /* 0x000000ffff1f7224 */ /* 0x000fe200000e061f */
[----:B------:R-:W-:Y:S01]  /*0d80*/  ISETP.GE.U32.AND P0, PT, R18, UR14, PT ;  /* 0x0000000e12007c0c */ /* 0x000fe2000bf06070 */
[----:B------:R0:W-:Y:S01]  /*0d90*/  STG.E desc[UR6][R24.64], R29 ;  /* 0x0000001d18007986 */ /* 0x0001e2000c101906 */
[----:B-1----:R-:W-:Y:S02]  /*0da0*/  PRMT R27, R36, 0x7604, R27 ;  /* 0x00007604241b7816 */ /* 0x002fe4000000001b */
[----:B------:R-:W-:Y:S02]  /*0db0*/  ISETP.GE.U32.AND.EX P0, PT, R31, UR15, PT, P0 ;  /* 0x0000000f1f007c0c */ /* 0x000fe4000bf06100 */
[----:B------:R-:W-:Y:S01]  /*0dc0*/  LOP3.LUT R36, R26, R45, RZ, 0x3c, !PT ;  /* 0x0000002d1a247212 */ /* 0x000fe200078e3cff */
[----:B------:R0:W-:Y:S01]  /*0dd0*/  STG.E.U16 desc[UR6][R22.64], R27 ;  /* 0x0000001b16007986 */ /* 0x0001e2000c101506 */
[----:B------:R-:W-:Y:S09]  /*0de0*/  BAR.SYNC.DEFER_BLOCKING 0x0 ;  /* 0x0000000000007b1d */ /* 0x000ff20000010000 */
[----:B------:R-:W-:Y:S05]  /*0df0*/  @!P0 BRA `(.L_x_690) ;  /* 0xfffffff800588947 */ /* 0x000fea000383ffff */
[----:B------:R-:W-:Y:S05]  /*0e00*/  EXIT ;  /* 0x000000000000794d */ /* 0x000fea0003800000 */
        .weak           $__internal_6_$__cuda_sm20_dblrcp_rn_slowpath_v3
        .type           $__internal_6_$__cuda_sm20_dblrcp_rn_slowpath_v3,@function
        .size           $__internal_6_$__cuda_sm20_dblrcp_rn_slowpath_v3,(.L_x_14057 - $__internal_6_$__cuda_sm20_dblrcp_rn_slowpath_v3)
$__internal_6_$__cuda_sm20_dblrcp_rn_slowpath_v3:
[----:B------:R-:W-:Y:S01]  /*0e10*/  MOV R40, R24 ;  /* 0x0000001800287202 */ /* 0x000fe20000000f00 */
[----:B------:R-:W-:-:S06]  /*0e20*/  IMAD.MOV.U32 R41, RZ, RZ, R25 ;  /* 0x000000ffff297224 */ /* 0x000fcc00078e0019 */
        /* <DEDUP_REMOVED lines=10> */
[----:B------:R-:W-:Y:S02]  /*0ed0*/  VIADD R29, R41, 0xc0200000 ;  /* 0xc0200000291d7836 */ /* 0x000fe40000000000 */
        /* <DEDUP_REMOVED lines=12> */
.L_x_693:
[----:B------:R-:W-:-:S06]  /*0fa0*/  DMUL R40, R40, 8.11296384146066816958e+31 ;  /* 0x4690000028287828 */ /* 0x000fcc0000000000 */
        /* <DEDUP_REMOVED lines=8> */
.L_x_691:
[----:B------:R-:W-:Y:S02]  /*1030*/  LOP3.LUT R25, R41, 0x80000, RZ, 0xfc, !PT ;  /* 0x0008000029197812 */ /* 0x000fe400078efcff */
[----:B------:R-:W-:-:S07]  /*1040*/  MOV R24, R40 ;  /* 0x0000002800187202 */ /* 0x000fce0000000f00 */
.L_x_692:
[----:B------:R-:W-:Y:S01]  /*1050*/  IMAD.MOV.U32 R26, RZ, RZ, R24 ;  /* 0x000000ffff1a7224 */ /* 0x000fe200078e0018 */
[----:B------:R-:W-:Y:S01]  /*1060*/  MOV R24, R30 ;  /* 0x0000001e00187202 */ /* 0x000fe20000000f00 */
[----:B------:R-:W-:Y:S02]  /*1070*/  IMAD.MOV.U32 R27, RZ, RZ, R25 ;  /* 0x000000ffff1b7224 */ /* 0x000fe400078e0019 */
[----:B------:R-:W-:-:S04]  /*1080*/  IMAD.MOV.U32 R25, RZ, RZ, 0x0 ;  /* 0x00000000ff197424 */ /* 0x000fc800078e00ff */
[----:B------:R-:W-:Y:S05]  /*1090*/  RET.REL.NODEC R24 `(_ZN2at6native43_GLOBAL__N__7cc8d1ed_10_Dropout_cu_0e96ed3824fused_dropout_kernel_vecIN3c108BFloat16EfmLi1ELi2EhEEvNS_4cuda6detail10TensorInfoIKT_T1_EENS7_IS8_SA_EENS7_IT4_SA_EESA_T0_NS_15PhiloxCudaStateE) ;  /* 0xffffffec18d87950 */ /* 0x000fea0003c3ffff */
.L_x_694:
        /* <DEDUP_REMOVED lines=14> */
.L_x_14057:


//--------------------- .text._ZN2at6native43_GLOBAL__N__7cc8d1ed_10_Dropout_cu_0e96ed3824fused_dropout_kernel_vecIN3c108BFloat16EfmLi1ELi4EhEEvNS_4cuda6detail10TensorInfoIKT_T1_EENS7_IS8_SA_EENS7_IT4_SA_EESA_T0_NS_15PhiloxCudaStateE --------------------------
	.section	.text._ZN2at6native43_GLOBAL__N__7cc8d1ed_10_Dropout_cu_0e96ed3824fused_dropout_kernel_vecIN3c108BFloat16EfmLi1ELi4EhEEvNS_4cuda6detail10TensorInfoIKT_T1_EENS7_IS8_SA_EENS7_IT4_SA_EESA_T0_NS_15PhiloxCudaStateE,"ax",@progbits
	.align	128
.text._ZN2at6native43_GLOBAL__N__7cc8d1ed_10_Dropout_cu_0e96ed3824fused_dropout_kernel_vecIN3c108BFloat16EfmLi1ELi4EhEEvNS_4cuda6detail10TensorInfoIKT_T1_EENS7_IS8_SA_EENS7_IT4_SA_EESA_T0_NS_15PhiloxCudaStateE:
        .type           _ZN2at6native43_GLOBAL__N__7cc8d1ed_10_Dropout_cu_0e96ed3824fused_dropout_kernel_vecIN3c108BFloat16EfmLi1ELi4EhEEvNS_4cuda6detail10TensorInfoIKT_T1_EENS7_IS8_SA_EENS7_IT4_SA_EESA_T0_NS_15PhiloxCudaStateE,@function
        .size           _ZN2at6native43_GLOBAL__N__7cc8d1ed_10_Dropout_cu_0e96ed3824fused_dropout_kernel_vecIN3c108BFloat16EfmLi1ELi4EhEEvNS_4cuda6detail10TensorInfoIKT_T1_EENS7_IS8_SA_EENS7_IT4_SA_EESA_T0_NS_15PhiloxCudaStateE,(.L_x_14059 - _ZN2at6native43_GLOBAL__N__7cc8d1ed_10_Dropout_cu_0e96ed3824fused_dropout_kernel_vecIN3c108BFloat16EfmLi1ELi4EhEEvNS_4cuda6detail10TensorInfoIKT_T1_EENS7_IS8_SA_EENS7_IT4_SA_EESA_T0_NS_15PhiloxCudaStateE)
        .other          _ZN2at6native43_GLOBAL__N__7cc8d1ed_10_Dropout_cu_0e96ed3824fused_dropout_kernel_vecIN3c108BFloat16EfmLi1ELi4EhEEvNS_4cuda6detail10TensorInfoIKT_T1_EENS7_IS8_SA_EENS7_IT4_SA_EESA_T0_NS_15PhiloxCudaStateE,@"STO_CUDA_ENTRY STV_DEFAULT"
_ZN2at6native43_GLOBAL__N__7cc8d1ed_10_Dropout_cu_0e96ed3824fused_dropout_kernel_vecIN3c108BFloat16EfmLi1ELi4EhEEvNS_4cuda6detail10TensorInfoIKT_T1_EENS7_IS8_SA_EENS7_IT4_SA_EESA_T0_NS_15PhiloxCudaStateE:
[----:B------:R-:W-:Y:S01]  /*0000*/  LDC R1, c[0x0][0x37c] ;  /* 0x0000df00ff017b82 */ /* 0x000fe20000000800 */
[----:B------:R-:W0:Y:S07]  /*0010*/  LDCU UR4, c[0x0][0x884] ;  /* 0x00011080ff0477ac */ /* 0x000e2e0008000800 */
[----:B------:R-:W1:Y:S01]  /*0020*/  LDC R38, c[0x0][0x878] ;  /* 0x00021e00ff267b82 */ /* 0x000e620000000800 */
[----:B------:R-:W1:Y:S07]  /*0030*/  LDCU.64 UR6, c[0x0][0x358] ;  /* 0x00006b00ff0677ac */ /* 0x000e6e0008000a00 */
[----:B------:R-:W1:Y:S01]  /*0040*/  LDC R39, c[0x0][0x87c] ;  /* 0x00021f00ff277b82 */ /* 0x000e620000000800 */
[----:B------:R-:W2:Y:S01]  /*0050*/  S2R R36, SR_TID.X ;  /* 0x0000000000247919 */ /* 0x000ea20000002100 */
[----:B------:R-:W3:Y:S01]  /*0060*/  LDCU.64 UR8, c[0x0][0x860] ;  /* 0x00010c00ff0877ac */ /* 0x000ee20008000a00 */
[----:B0-----:R-:W-:-:S06]  /*0070*/  UPRMT UR4, UR4, 0x7770, URZ ;  /* 0x0000777004047896 */ /* 0x001fcc00080000ff */
[----:B------:R-:W-:-:S05]  /*0080*/  ISETP.NE.AND P1, PT, RZ, UR4, PT ;  /* 0x00000004ff007c0c */ /* 0x000fca000bf25270 */
[----:B------:R-:W0:Y:S08]  /*0090*/  LDCU.64 UR4, c[0x0][0x870] ;  /* 0x00010e00ff0477ac */ /* 0x000e300008000a00 */
[----:B-1----:R-:W4:Y:S01]  /*00a0*/  @P1 LDG.E.64 R2, desc[UR6][R38.64] ;  /* 0x0000000626021981 */ /* 0x002f22000c1e1b00 */
[----:B------:R-:W2:Y:S08]  /*00b0*/  LDC R41, c[0x0][0x360] ;  /* 0x0000d800ff297b82 */ /* 0x000eb00000000800 */
[----:B------:R-:W4:Y:S01]  /*00c0*/  @P1 LDC R5, c[0x0][0x880] ;  /* 0x00022000ff051b82 */ /* 0x000f220000000800 */
[----:B0-----:R-:W-:-:S02]  /*00d0*/  IMAD.U32 R22, RZ, RZ, UR4 ;  /* 0x00000004ff167e24 */ /* 0x001fc4000f8e00ff */
[----:B------:R-:W-:-:S06]  /*00e0*/  IMAD.U32 R23, RZ, RZ, UR5 ;  /* 0x00000005ff177e24 */ /* 0x000fcc000f8e00ff */
[----:B------:R-:W5:Y:S01]  /*00f0*/  @P1 LDG.E.64 R22, desc[UR6][R22.64] ;  /* 0x0000000616161981 */ /* 0x000f62000c1e1b00 */
[----:B------:R-:W2:Y:S02]  /*0100*/  S2UR UR4, SR_CTAID.X ;  /* 0x00000000000479c3 */ /* 0x000ea40000002500 */
[----:B--2---:R-:W-:-:S04]  /*0110*/  IMAD R36, R41, UR4, R36 ;  /* 0x0000000429247c24 */ /* 0x004fc8000f8e0224 */
[----:B------:R-:W-:-:S04]  /*0120*/  IMAD.WIDE.U32 R18, R36, 0x4, RZ ;  /* 0x0000000424127825 */ /* 0x000fc800078e00ff */
[----:B------:R-:W-:Y:S01]  /*0130*/  IMAD.WIDE.U32 R6, R36, -0x326172a9, RZ ;  /* 0xcd9e8d5724067825 */ /* 0x000fe200078e00ff */
[----:B---3--:R-:W-:-:S04]  /*0140*/  ISETP.GE.U32.AND P0, PT, R18, UR8, PT ;  /* 0x0000000812007c0c */ /* 0x008fc8000bf06070 */
[----:B------:R-:W-:Y:S02]  /*0150*/  ISETP.GE.U32.AND.EX P0, PT, R19, UR9, PT, P0 ;  /* 0x0000000913007c0c */ /* 0x000fe4000bf06100 */
[----:B----4-:R-:W-:-:S05]  /*0160*/  @P1 IADD3 R38, P2, PT, R2, R5, RZ ;  /* 0x0000000502261210 */ /* 0x010fca0007f5e0ff */
[----:B------:R-:W-:-:S05]  /*0170*/  @P1 IMAD.X R39, RZ, RZ, R3, P2 ;  /* 0x000000ffff271224 */ /* 0x000fca00010e0603 */
[----:B------:R-:W-:Y:S01]  /*0180*/  SHF.R.U64 R32, R38, 0x2, R39 ;  /* 0x0000000226207819 */ /* 0x000fe20000001227 */
[----:B------:R-:W-:Y:S06]  /*0190*/  @P0 EXIT ;  /* 0x000000000000094d */ /* 0x000fec0003800000 */
[----:B------:R-:W0:Y:S01]  /*01a0*/  LDC R26, c[0x0][0x868] ;  /* 0x00021a00ff1a7b82 */ /* 0x000e220000000800 */
[----:B------:R-:W-:Y:S01]  /*01b0*/  SHF.R.U32.HI R33, RZ, 0x2, R39 ;  /* 0x00000002ff217819 */ /* 0x000fe20000011627 */
[----:B------:R-:W-:Y:S01]  /*01c0*/  IMAD.WIDE.U32 R4, R32, -0x2daee0ad, RZ ;  /* 0xd2511f5320047825 */ /* 0x000fe200078e00ff */
[----:B-----5:R-:W-:Y:S02]  /*01d0*/  IADD3 R0, PT, PT, R23, -0x4498517b, RZ ;  /* 0xbb67ae8517007810 */ /* 0x020fe40007ffe0ff */
[----:B------:R-:W-:Y:S01]  /*01e0*/  LOP3.LUT R8, R33, R7, R22, 0x96, !PT ;  /* 0x0000000721087212 */ /* 0x000fe200078e9616 */
[C---:B------:R-:W-:Y:S01]  /*01f0*/  VIADD R2, R22.reuse, 0x9e3779b9 ;  /* 0x9e3779b916027836 */ /* 0x040fe20000000000 */
[----:B------:R-:W-:Y:S01]  /*0200*/  LOP3.LUT R10, R5, R23, RZ, 0x3c, !PT ;  /* 0x00000017050a7212 */ /* 0x000fe200078e3cff */
[----:B------:R-:W-:Y:S01]  /*0210*/  VIADD R3, R22, 0x3c6ef372 ;  /* 0x3c6ef37216037836 */ /* 0x000fe20000000000 */
[----:B------:R-:W-:Y:S01]  /*0220*/  IADD3 R7, PT, PT, R23, -0x126145ec, RZ ;  /* 0xed9eba1417077810 */ /* 0x000fe20007ffe0ff */
[----:B------:R-:W-:-:S04]  /*0230*/  IMAD.WIDE.U32 R8, R8, -0x2daee0ad, RZ ;  /* 0xd2511f5308087825 */ /* 0x000fc800078e00ff */
[----:B------:R-:W-:Y:S01]  /*0240*/  IMAD.WIDE.U32 R10, R10, -0x326172a9, RZ ;  /* 0xcd9e8d570a0a7825 */ /* 0x000fe200078e00ff */
[----:B------:R-:W-:Y:S02]  /*0250*/  LOP3.LUT R14, R0, R4, R9, 0x96, !PT ;  /* 0x00000004000e7212 */ /* 0x000fe400078e9609 */
[C---:B------:R-:W-:Y:S01]  /*0260*/  IADD3 R4, PT, PT, R23.reuse, 0x76cf5d0a, RZ ;  /* 0x76cf5d0a17047810 */ /* 0x040fe20007ffe0ff */
[----:B------:R-:W-:Y:S01]  /*0270*/  VIADD R5, R23, 0x32370b8f ;  /* 0x32370b8f17057836 */ /* 0x000fe20000000000 */
[----:B------:R-:W-:Y:S01]  /*0280*/  LOP3.LUT R12, R2, R6, R11, 0x96, !PT ;  /* 0x00000006020c7212 */ /* 0x000fe200078e960b */
[----:B------:R-:W-:-:S04]  /*0290*/  IMAD.WIDE.U32 R14, R14, -0x326172a9, RZ ;  /* 0xcd9e8d570e0e7825 */ /* 0x000fc800078e00ff */
[----:B------:R-:W-:-:S04]  /*02a0*/  IMAD.WIDE.U32 R12, R12, -0x2daee0ad, RZ ;  /* 0xd2511f530c0c7825 */ /* 0x000fc800078e00ff */
[----:B0-----:R-:W-:Y:S01]  /*02b0*/  FMUL.FTZ R26, R26, 1 ;  /* 0x3f8000001a1a7820 */ /* 0x001fe20000410000 */
[----:B------:R-:W-:Y:S01]  /*02c0*/  LOP3.LUT R10, R3, R10, R15, 0x96, !PT ;  /* 0x0000000a030a7212 */ /* 0x000fe200078e960f */
[----:B------:R-:W-:Y:S01]  /*02d0*/  VIADD R6, R22, 0xdaa66d2b ;  /* 0xdaa66d2b16067836 */ /* 0x000fe20000000000 */
[----:B------:R-:W-:Y:S01]  /*02e0*/  LOP3.LUT R20, R4, R8, R13, 0x96, !PT ;  /* 0x0000000804147212 */ /* 0x000fe200078e960d */
[----:B------:R-:W-:Y:S02]  /*02f0*/  VIADD R8, R22, 0x78dde6e4 ;  /* 0x78dde6e416087836 */ /* 0x000fe40000000000 */
[----:B------:R-:W0:Y:S01]  /*0300*/  F2F.F64.F32 R26, R26 ;  /* 0x0000001a001a7310 */ /* 0x000e220000201800 */
[----:B------:R-:W-:-:S04]  /*0310*/  IMAD.WIDE.U32 R10, R10, -0x2daee0ad, RZ ;  /* 0xd2511f530a0a7825 */ /* 0x000fc800078e00ff */
[----:B------:R-:W-:Y:S01]  /*0320*/  IMAD.WIDE.U32 R20, R20, -0x326172a9, RZ ;  /* 0xcd9e8d5714147825 */ /* 0x000fe200078e00ff */
[----:B------:R-:W-:-:S03]  /*0330*/  LOP3.LUT R12, R5, R12, R11, 0x96, !PT ;  /* 0x0000000c050c7212 */ /* 0x000fc600078e960b */
[----:B------:R-:W-:Y:S01]  /*0340*/  VIADD R9, R23, 0xa9066899 ;  /* 0xa906689917097836 */ /* 0x000fe20000000000 */
[----:B------:R-:W-:Y:S01]  /*0350*/  LOP3.LUT R16, R6, R14, R21, 0x96, !PT ;  /* 0x0000000e06107212 */ /* 0x000fe200078e9615 */
[----:B------:R-:W-:-:S04]  /*0360*/  IMAD.WIDE.U32 R12, R12, -0x326172a9, RZ ;  /* 0xcd9e8d570c0c7825 */ /* 0x000fc800078e00ff */
[----:B------:R-:W-:Y:S01]  /*0370*/  IMAD.WIDE.U32 R16, R16, -0x2daee0ad, RZ ;  /* 0xd2511f5310107825 */ /* 0x000fe200078e00ff */
[----:B------:R-:W-:Y:S01]  /*0380*/  LOP3.LUT R14, R8, R20, R13, 0x96, !PT ;  /* 0x00000014080e7212 */ /* 0x000fe200078e960d */
[----:B0-----:R-:W0:Y:S02]  /*0390*/  MUFU.RCP64H R31, R27 ;  /* 0x0000001b001f7308 */ /* 0x001e240000001800 */
[----:B------:R-:W-:Y:S01]  /*03a0*/  VIADD R30, R27, 0x300402 ;  /* 0x003004021b1e7836 */ /* 0x000fe20000000000 */
[----:B------:R-:W-:Y:S01]  /*03b0*/  LOP3.LUT R24, R7, R10, R17, 0x96, !PT ;  /* 0x0000000a07187212 */ /* 0x000fe200078e9611 */
[----:B------:R-:W-:Y:S01]  /*03c0*/  IMAD.WIDE.U32 R14, R14, -0x2daee0ad, RZ ;  /* 0xd2511f530e0e7825 */ /* 0x000fe200078e00ff */
[----:B------:R-:W-:Y:S02]  /*03d0*/  IADD3 R10, PT, PT, R22, 0x1715609d, RZ ;  /* 0x1715609d160a7810 */ /* 0x000fe40007ffe0ff */
[----:B------:R-:W-:Y:S01]  /*03e0*/  FSETP.GEU.AND P0, PT, |R30|, 5.8789094863358348022e-39, PT ;  /* 0x004004021e00780b */ /* 0x000fe20003f0e200 */
[----:B------:R-:W-:Y:S01]  /*03f0*/  IMAD.WIDE.U32 R24, R24, -0x326172a9, RZ ;  /* 0xcd9e8d5718187825 */ /* 0x000fe200078e00ff */
[----:B------:R-:W-:-:S02]  /*0400*/  LOP3.LUT R16, R9, R16, R15, 0x96, !PT ;  /* 0x0000001009107212 */ /* 0x000fc400078e960f */
[C---:B------:R-:W-:Y:S01]  /*0410*/  IADD3 R15, PT, PT, R22.reuse, -0xe443238, RZ ;  /* 0xf1bbcdc8160f7810 */ /* 0x040fe20007ffe0ff */
[----:B------:R-:W-:Y:S01]  /*0420*/  VIADD R11, R22, 0xb54cda56 ;  /* 0xb54cda56160b7836 */ /* 0x000fe20000000000 */
[----:B------:R-:W-:Y:S01]  /*0430*/  LOP3.LUT R20, R10, R12, R25, 0x96, !PT ;  /* 0x0000000c0a147212 */ /* 0x000fe200078e9619 */
[----:B------:R-:W-:Y:S01]  /*0440*/  IMAD.WIDE.U32 R16, R16, -0x326172a9, RZ ;  /* 0xcd9e8d5710107825 */ /* 0x000fe200078e00ff */
[----:B------:R-:W-:Y:S01]  /*0450*/  IADD3 R12, PT, PT, R23, 0x646e171e, RZ ;  /* 0x646e171e170c7810 */ /* 0x000fe20007ffe0ff */
[----:B0-----:R-:W-:Y:S02]  /*0460*/  DFMA R28, -R26, R30, 1 ;  /* 0x3ff000001a1c742b */ /* 0x001fe4000000011e */
[----:B------:R-:W-:Y:S01]  /*0470*/  IMAD.WIDE.U32 R20, R20, -0x2daee0ad, RZ ;  /* 0xd2511f5314147825 */ /* 0x000fe200078e00ff */
[----:B------:R-:W-:-:S03]  /*0480*/  LOP3.LUT R34, R11, R24, R17, 0x96, !PT ;  /* 0x000000180b227212 */ /* 0x000fc600078e9611 */
[----:B------:R-:W-:Y:S01]  /*0490*/  VIADD R13, R23, 0x1fd5c5a3 ;  /* 0x1fd5c5a3170d7836 */ /* 0x000fe20000000000 */
[----:B------:R-:W-:Y:S01]  /*04a0*/  LOP3.LUT R24, R12, R14, R21, 0x96, !PT ;  /* 0x0000000e0c187212 */ /* 0x000fe200078e9615 */
[----:B------:R-:W-:Y:S01]  /*04b0*/  IMAD.WIDE.U32 R34, R34, -0x2daee0ad, RZ ;  /* 0xd2511f5322227825 */ /* 0x000fe200078e00ff */
[----:B------:R-:W-:-:S03]  /*04c0*/  DFMA R28, R28, R28, R28 ;  /* 0x0000001c1c1c722b */ /* 0x000fc6000000001c */
[----:B------:R-:W-:Y:S01]  /*04d0*/  IMAD.WIDE.U32 R24, R24, -0x326172a9, RZ ;  /* 0xcd9e8d5718187825 */ /* 0x000fe200078e00ff */
[----:B------:R-:W-:-:S03]  /*04e0*/  LOP3.LUT R20, R13, R20, R35, 0x96, !PT ;  /* 0x000000140d147212 */ /* 0x000fc600078e9623 */
[----:B------:R-:W-:Y:S01]  /*04f0*/  VIADD R14, R22, 0x5384540f ;  /* 0x5384540f160e7836 */ /* 0x000fe20000000000 */
[----:B------:R-:W-:Y:S01]  /*0500*/  DFMA R28, R30, R28, R30 ;  /* 0x0000001c1e1c722b */ /* 0x000fe2000000001e */
[----:B------:R-:W-:-:S03]  /*0510*/  IMAD.WIDE.U32 R20, R20, -0x326172a9, RZ ;  /* 0xcd9e8d5714147825 */ /* 0x000fc600078e00ff */
[----:B------:R-:W-:Y:S01]  /*0520*/  LOP3.LUT R42, R14, R16, R25, 0x96, !PT ;  /* 0x000000100e2a7212 */ /* 0x000fe200078e9619 */
[----:B------:R-:W-:Y:S01]  /*0530*/  VIADD R16, R23, 0xdb3d7428 ;  /* 0xdb3d742817107836 */ /* 0x000fe20000000000 */
[----:B------:R-:W-:Y:S01]  /*0540*/  LOP3.LUT R31, R15, R24, R21, 0x96, !PT ;  /* 0x000000180f1f7212 */ /* 0x000fe200078e9615 */
[----:B------:R-:W-:Y:S01]  /*0550*/  VIADD R17, R22, 0x8ff34781 ;  /* 0x8ff3478116117836 */ /* 0x000fe20000000000 */
[----:B------:R-:W-:Y:S01]  /*0560*/  DFMA R24, -R26, R28, 1 ;  /* 0x3ff000001a18742b */ /* 0x000fe2000000011c */
[----:B------:R-:W-:-:S04]  /*0570*/  IMAD.WIDE.U32 R42, R42, -0x2daee0ad, RZ ;  /* 0xd2511f532a2a7825 */ /* 0x000fc800078e00ff */
[----:B------:R-:W-:Y:S01]  /*0580*/  IMAD.HI.U32 R21, R31, -0x2daee0ad, RZ ;  /* 0xd2511f531f157827 */ /* 0x000fe200078e00ff */
[----:B------:R-:W-:Y:S02]  /*0590*/  LOP3.LUT R34, R16, R34, R43, 0x96, !PT ;  /* 0x0000002210227212 */ /* 0x000fe400078e962b */
[----:B------:R-:W-:Y:S02]  /*05a0*/  DFMA R24, R28, R24, R28 ;  /* 0x000000181c18722b */ /* 0x000fe4000000001c */
[----:B------:R-:W-:Y:S01]  /*05b0*/  LOP3.LUT R42, R42, R21, RZ, 0x3c, !PT ;  /* 0x000000152a2a7212 */ /* 0x000fe200078e3cff */
[----:B------:R-:W-:-:S04]  /*05c0*/  IMAD.HI.U32 R35, R34, -0x326172a9, RZ ;  /* 0xcd9e8d5722237827 */ /* 0x000fc800078e00ff */
[----:B------:R-:W-:Y:S01]  /*05d0*/  IMAD.MOV.U32 R21, RZ, RZ, R32 ;  /* 0x000000ffff157224 */ /* 0x000fe200078e0020 */
[----:B------:R-:W-:Y:S01]  /*05e0*/  LOP3.LUT R40, R17, R20, R35, 0x96, !PT ;  /* 0x0000001411287212 */ /* 0x000fe200078e9623 */
[----:B------:R-:W-:Y:S01]  /*05f0*/  VIADD R35, R23, 0x96a522ad ;  /* 0x96a522ad17237836 */ /* 0x000fe20000000000 */
[----:B------:R-:W-:Y:S02]  /*0600*/  MOV R20, R36 ;  /* 0x0000002400147202 */ /* 0x000fe40000000f00 */
[----:B------:R-:W-:Y:S01]  /*0610*/  MOV R32, R31 ;  /* 0x0000001f00207202 */ /* 0x000fe20000000f00 */
[----:B------:R-:W-:Y:S06]  /*0620*/  @P0 BRA `(.L_x_695) ;  /* 0x0000000000180947 */ /* 0x000fec0003800000 */
[----:B------:R-:W-:Y:S02]  /*0630*/  LOP3.LUT R24, R27, 0x7fffffff, RZ, 0xc0, !PT ;  /* 0x7fffffff1b187812 */ /* 0x000fe400078ec0ff */
[----:B------:R-:W-:-:S03]  /*0640*/  MOV R36, 0x670 ;  /* 0x0000067000247802 */ /* 0x000fc60000000f00 */
[----:B------:R-:W-:-:S07]  /*0650*/  VIADD R37, R24, 0xfff00000 ;  /* 0xfff0000018257836 */ /* 0x000fce0000000000 */
[----:B------:R-:W-:Y:S05]  /*0660*/  CALL.REL.NOINC `($__internal_7_$__cuda_sm20_dblrcp_rn_slowpath_v3) ;  /* 0x00000008005c7944 */ /* 0x000fea0003c00000 */
[----:B------:R-:W-:Y:S01]  /*0670*/  IMAD.MOV.U32 R24, RZ, RZ, R26 ;  /* 0x000000ffff187224 */ /* 0x000fe200078e001a */
[----:B------:R-:W-:-:S07]  /*0680*/  MOV R25, R27 ;  /* 0x0000001b00197202 */ /* 0x000fce0000000f00 */
.L_x_695:
[----:B------:R-:W0:Y:S01]  /*0690*/  LDCU UR4, c[0x0][0x370] ;  /* 0x00006e00ff0477ac */ /* 0x000e220008000800 */
[----:B------:R-:W1:Y:S01]  /*06a0*/  F2F.F32.F64 R36, R24 ;  /* 0x0000001800247310 */ /* 0x000e620000301000 */
[----:B------:R-:W-:Y:S01]  /*06b0*/  IMAD R34, R34, -0x326172a9, RZ ;  /* 0xcd9e8d5722227824 */ /* 0x000fe200078e02ff */
[----:B------:R-:W-:Y:S01]  /*06c0*/  LOP3.LUT R37, R42, R35, RZ, 0x3c, !PT ;  /* 0x000000232a257212 */ /* 0x000fe200078e3cff */
[----:B------:R-:W-:Y:S01]  /*06d0*/  UMOV UR8, 0xf0000000 ;  /* 0xf000000000087882 */ /* 0x000fe20000000000 */
[----:B------:R-:W-:Y:S01]  /*06e0*/  UMOV UR9, 0x380fffff ;  /* 0x380fffff00097882 */ /* 0x000fe20000000000 */
[----:B------:R-:W-:Y:S01]  /*06f0*/  LOP3.LUT R38, R38, 0x3, RZ, 0xc0, !PT ;  /* 0x0000000326267812 */ /* 0x000fe200078ec0ff */
[----:B------:R-:W-:Y:S01]  /*0700*/  DSETP.GEU.AND P0, PT, |R24|, UR8, PT ;  /* 0x0000000818007e2a */ /* 0x000fe2000bf0e200 */
[----:B------:R-:W-:Y:S01]  /*0710*/  IMAD.MOV.U32 R39, RZ, RZ, RZ ;  /* 0x000000ffff277224 */ /* 0x000fe200078e00ff */
[----:B------:R-:W2:Y:S01]  /*0720*/  LDCU UR5, c[0x0][0x868] ;  /* 0x00010d00ff0577ac */ /* 0x000ea20008000800 */
[----:B------:R-:W3:Y:S01]  /*0730*/  LDCU.64 UR14, c[0x0][0x860] ;  /* 0x00010c00ff0e77ac */ /* 0x000ee20008000a00 */
[----:B------:R-:W4:Y:S01]  /*0740*/  LDCU.64 UR12, c[0x0][0x6c0] ;  /* 0x0000d800ff0c77ac */ /* 0x000f220008000a00 */
[----:B0-----:R-:W-:-:S09]  /*0750*/  IMAD R41, R41, UR4, RZ ;  /* 0x0000000429297c24 */ /* 0x001fd2000f8e02ff */
[----:B-1----:R-:W-:Y:S01]  /*0760*/  @!P0 FMUL R36, R36, 1.175494350822287508e-38 ;  /* 0x0080000024248820 */ /* 0x002fe20000400000 */
[----:B------:R-:W0:Y:S01]  /*0770*/  LDCU.64 UR10, c[0x0][0x520] ;  /* 0x0000a400ff0a77ac */ /* 0x000e220008000a00 */
[----:B------:R-:W1:Y:S05]  /*0780*/  LDCU.64 UR8, c[0x0][0x380] ;  /* 0x00007000ff0877ac */ /* 0x000e6a0008000a00 */
.L_x_700:
[----:B------:R-:W-:Y:S01]  /*0790*/  VIADD R21, R21, 0x1 ;  /* 0x0000000115157836 */ /* 0x000fe20000000000 */
[----:B------:R-:W-:Y:S03]  /*07a0*/  BSSY.RECONVERGENT B0, `(.L_x_696) ;  /* 0x000000c000007945 */ /* 0x000fe60003800200 */
[C---:B------:R-:W-:Y:S01]  /*07b0*/  IMAD.WIDE.U32 R26, R21.reuse, -0x2daee0ad, RZ ;  /* 0xd2511f53151a7825 */ /* 0x040fe200078e00ff */
[----:B------:R-:W-:-:S13]  /*07c0*/  ISETP.NE.AND P0, PT, R21, RZ, PT ;  /* 0x000000ff1500720c */ /* 0x000fda0003f05270 */
[----:B------:R-:W-:Y:S05]  /*07d0*/  @P0 BRA `(.L_x_697) ;  /* 0x0000000000200947 */ /* 0x000fea0003800000 */
[----:B------:R-:W-:-:S04]  /*07e0*/  IADD3 R33, PT, PT, R33, 0x1, RZ ;  /* 0x0000000121217810 */ /* 0x000fc80007ffe0ff */
[----:B------:R-:W-:-:S13]  /*07f0*/  ISETP.NE.AND P0, PT, R33, RZ, PT ;  /* 0x000000ff2100720c */ /* 0x000fda0003f05270 */
[----:B------:R-:W-:Y:S02]  /*0800*/  @!P0 VIADD R20, R20, 0x1 ;  /* 0x0000000114148836 */ /* 0x000fe40000000000 */
[----:B------:R-:W-:Y:S02]  /*0810*/  @!P0 VIADD R24, R39, 0x1 ;  /* 0x0000000127188836 */ /* 0x000fe40000000000 */
[----:B------:R-:W-:Y:S01]  /*0820*/  @!P0 IMAD.MOV.U32 R33, RZ, RZ, RZ ;  /* 0x000000ffff218224 */ /* 0x000fe200078e00ff */
[----:B------:R-:W-:-:S13]  /*0830*/  ISETP.NE.AND P1, PT, R20, RZ, !P0 ;  /* 0x000000ff1400720c */ /* 0x000fda0004725270 */
[----:B------:R-:W-:-:S05]  /*0840*/  @P1 IADD3 R24, PT, PT, R39, RZ, RZ ;  /* 0x000000ff27181210 */ /* 0x000fca0007ffe0ff */
[----:B------:R-:W-:-:S07]  /*0850*/  @!P0 IMAD.MOV.U32 R39, RZ, RZ, R24 ;  /* 0x000000ffff278224 */ /* 0x000fce00078e0018 */
.L_x_697:
[----:B01234-:R-:W-:Y:S05]  /*0860*/  BSYNC.RECONVERGENT B0 ;  /* 0x0000000000007941 */ /* 0x01ffea0003800200 */
.L_x_696:
        /* <DEDUP_REMOVED lines=31> */
[----:B------:R-:W-:Y:S01]  /*0a60*/  IMAD R31, R32, -0x2daee0ad, RZ ;  /* 0xd2511f53201f7824 */ /* 0x000fe200078e02ff */
[----:B------:R-:W-:Y:S01]  /*0a70*/  LOP3.LUT R26, R13, R24, R29, 0x96, !PT ;  /* 0x000000180d1a7212 */ /* 0x000fe200078e961d */
[----:B------:R-:W-:-:S04]  /*0a80*/  IMAD.WIDE.U32 R24, R25, -0x2daee0ad, RZ ;  /* 0xd2511f5319187825 */ /* 0x000fc800078e00ff */
[----:B------:R-:W-:Y:S01]  /*0a90*/  IMAD.WIDE.U32 R26, R26, -0x326172a9, RZ ;  /* 0xcd9e8d571a1a7825 */ /* 0x000fe200078e00ff */
[----:B------:R-:W-:-:S04]  /*0aa0*/  LOP3.LUT R28, R16, R28, R25, 0x96, !PT ;  /* 0x0000001c101c7212 */ /* 0x000fc800078e9619 */
[----:B------:R-:W-:Y:S01]  /*0ab0*/  LOP3.LUT R32, R15, R30, R27, 0x96, !PT ;  /* 0x0000001e0f207212 */ /* 0x000fe200078e961b */
[----:B------:R-:W-:Y:S01]  /*0ac0*/  IMAD.WIDE.U32 R28, R28, -0x326172a9, RZ ;  /* 0xcd9e8d571c1c7825 */ /* 0x000fe200078e00ff */
[----:B------:R-:W-:-:S03]  /*0ad0*/  MOV R27, R40 ;  /* 0x00000028001b7202 */ /* 0x000fc60000000f00 */
[----:B------:R-:W-:Y:S01]  /*0ae0*/  IMAD.HI.U32 R25, R32, -0x2daee0ad, RZ ;  /* 0xd2511f5320197827 */ /* 0x000fe200078e00ff */
[----:B------:R-:W-:-:S03]  /*0af0*/  LOP3.LUT R40, R17, R26, R29, 0x96, !PT ;  /* 0x0000001a11287212 */ /* 0x000fc600078e961d */
[----:B------:R-:W-:Y:S02]  /*0b00*/  IMAD.MOV.U32 R26, RZ, RZ, R34 ;  /* 0x000000ffff1a7224 */ /* 0x000fe400078e0022 */
[----:B------:R-:W-:Y:S01]  /*0b10*/  IMAD.MOV.U32 R34, RZ, RZ, R28 ;  /* 0x000000ffff227224 */ /* 0x000fe200078e001c */
[----:B------:R-:W-:Y:S02]  /*0b20*/  MOV R28, R37 ;  /* 0x00000025001c7202 */ /* 0x000fe40000000f00 */
        /* <DEDUP_REMOVED lines=11> */
.L_x_698:
        /* <DEDUP_REMOVED lines=9> */
.L_x_699:
[C---:B------:R-:W-:Y:S02]  /*0c70*/  SHF.L.U32 R28, R18.reuse, 0x1, RZ ;  /* 0x00000001121c7819 */ /* 0x040fe400000006ff */
[----:B------:R-:W-:Y:S02]  /*0c80*/  SHF.L.U64.HI R43, R18, 0x1, R19 ;  /* 0x00000001122b7819 */ /* 0x000fe40000010213 */
[----:B------:R-:W-:-:S04]  /*0c90*/  IADD3 R24, P0, PT, R28, UR8, RZ ;  /* 0x000000081c187c10 */ /* 0x000fc8000ff1e0ff */
[----:B------:R-:W-:-:S06]  /*0ca0*/  IADD3.X R25, PT, PT, R43, UR9, RZ, P0, !PT ;  /* 0x000000092b197c10 */ /* 0x000fcc00087fe4ff */
[----:B------:R-:W2:Y:S01]  /*0cb0*/  LDG.E.64 R24, desc[UR6][R24.64] ;  /* 0x0000000618187981 */ /* 0x000ea2000c1e1b00 */
[----:B------:R-:W-:Y:S01]  /*0cc0*/  I2FP.F32.U32 R29, R29 ;  /* 0x0000001d001d7245 */ /* 0x000fe20000201000 */
[----:B------:R-:W-:Y:S01]  /*0cd0*/  IMAD.MOV.U32 R44, RZ, RZ, 0x2f800000 ;  /* 0x2f800000ff2c7424 */ /* 0x000fe200078e00ff */
[----:B------:R-:W-:Y:S01]  /*0ce0*/  I2FP.F32.U32 R30, R30 ;  /* 0x0000001e001e7245 */ /* 0x000fe20000201000 */
[----:B------:R-:W-:Y:S05]  /*0cf0*/  WARPSYNC.ALL ;  /* 0x0000000000007948 */ /* 0x000fea0003800000 */
[----:B------:R-:W-:Y:S01]  /*0d00*/  I2FP.F32.U32 R31, R27 ;  /* 0x0000001b001f7245 */ /* 0x000fe20000201000 */
[----:B------:R-:W-:Y:S01]  /*0d10*/  FFMA.FTZ R29, R29, R44, 1.1641532182693481445e-10 ;  /* 0x2f0000001d1d7423 */ /* 0x000fe2000001002c */
[----:B------:R-:W-:Y:S01]  /*0d20*/  I2FP.F32.U32 R26, R26 ;  /* 0x0000001a001a7245 */ /* 0x000fe20000201000 */
[-C--:B------:R-:W-:Y:S01]  /*0d30*/  FFMA.FTZ R30, R30, R44.reuse, 1.1641532182693481445e-10 ;  /* 0x2f0000001e1e7423 */ /* 0x080fe2000001002c */
[----:B------:R-:W-:Y:S01]  /*0d40*/  IADD3 R28, P0, PT, R28, UR10, RZ ;  /* 0x0000000a1c1c7c10 */ /* 0x000fe2000ff1e0ff */
[-C--:B------:R-:W-:Y:S01]  /*0d50*/  FFMA.FTZ R31, R31, R44.reuse, 1.1641532182693481445e-10 ;  /* 0x2f0000001f1f7423 */ /* 0x080fe2000001002c */
[----:B------:R-:W-:Y:S01]  /*0d60*/  FSET.BF.LT.FTZ.AND R29, R29, UR5, PT ;  /* 0x000000051d1d7c0a */ /* 0x000fe2000b811000 */
[----:B------:R-:W-:Y:S01]  /*0d70*/  FFMA.FTZ R44, R26, R44, 1.1641532182693481445e-10 ;  /* 0x2f0000001a2c7423 */ /* 0x000fe2000001002c */
[----:B------:R-:W-:-:S02]  /*0d80*/  FSET.BF.LT.FTZ.AND R30, R30, UR5, PT ;  /* 0x000000051e1e7c0a */ /* 0x000fc4000b811000 */
[----:B------:R-:W-:Y:S01]  /*0d90*/  FSET.BF.LT.FTZ.AND R45, R31, UR5, PT ;  /* 0x000000051f2d7c0a */ /* 0x000fe2000b811000 */
[----:B------:R-:W-:Y:S01]  /*0da0*/  F2I.FTZ.U32.TRUNC.NTZ R27, R29 ;  /* 0x0000001d001b7305 */ /* 0x000fe2000021f000 */
[----:B------:R-:W-:-:S07]  /*0db0*/  FSET.BF.LT.FTZ.AND R44, R44, UR5, PT ;  /* 0x000000052c2c7c0a */ /* 0x000fce000b811000 */
[----:B------:R-:W0:Y:S08]  /*0dc0*/  F2I.FTZ.U32.TRUNC.NTZ R42, R30 ;  /* 0x0000001e002a7305 */ /* 0x000e30000021f000 */
[----:B------:R-:W-:Y:S01]  /*0dd0*/  F2I.FTZ.U32.TRUNC.NTZ R26, R45 ;  /* 0x0000002d001a7305 */ /* 0x000fe2000021f000 */
[----:B0-----:R-:W-:-:S07]  /*0de0*/  PRMT R27, R27, 0x3340, R42 ;  /* 0x000033401b1b7816 */ /* 0x001fce000000002a */
[----:B------:R-:W0:Y:S02]  /*0df0*/  F2I.FTZ.U32.TRUNC.NTZ R31, R44 ;  /* 0x0000002c001f7305 */ /* 0x000e24000021f000 */
[----:B0-----:R-:W-:Y:S02]  /*0e00*/  PRMT R42, R26, 0x3340, R31 ;  /* 0x000033401a2a7816 */ /* 0x001fe4000000001f */
[----:B------:R-:W-:Y:S02]  /*0e10*/  IADD3 R26, P1, PT, R18, UR12, RZ ;  /* 0x0000000c121a7c10 */ /* 0x000fe4000ff3e0ff */
[----:B------:R-:W-:Y:S02]  /*0e20*/  PRMT R31, R42, 0x5410, R27 ;  /* 0x000054102a1f7816 */ /* 0x000fe4000000001b */
[----:B------:R-:W-:Y:S02]  /*0e30*/  IADD3.X R27, PT, PT, R19, UR13, RZ, P1, !PT ;  /* 0x0000000d131b7c10 */ /* 0x000fe40008ffe4ff */
[C---:B--2---:R-:W-:Y:S01]  /*0e40*/  PRMT R47, R25.reuse, 0x7632, R47 ;  /* 0x00007632192f7816 */ /* 0x044fe2000000002f */
[----:B------:R-:W-:Y:S01]  /*0e50*/  IMAD.U32 R48, R25, 0x10000, RZ ;  /* 0x0001000019307824 */ /* 0x000fe200078e00ff */
[C---:B------:R-:W-:Y:S01]  /*0e60*/  PRMT R46, R24.reuse, 0x7632, R46 ;  /* 0x00007632182e7816 */ /* 0x040fe2000000002e */
[----:B------:R-:W-:Y:S01]  /*0e70*/  IMAD.U32 R24, R24, 0x10000, RZ ;  /* 0x0001000018187824 */ /* 0x000fe200078e00ff */
[----:B------:R-:W-:Y:S01]  /*0e80*/  SHF.L.U32 R47, R47, 0x10, RZ ;  /* 0x000000102f2f7819 */ /* 0x000fe200000006ff */
[----:B------:R-:W-:-:S02]  /*0e90*/  FMUL.FTZ R29, R29, R48 ;  /* 0x000000301d1d7220 */ /* 0x000fc40000410000 */
[----:B------:R-:W-:Y:S02]  /*0ea0*/  IMAD.U32 R25, R46, 0x10000, RZ ;  /* 0x000100002e197824 */ /* 0x000fe400078e00ff */
[----:B------:R-:W-:Y:S01]  /*0eb0*/  FMUL.FTZ R45, R45, R24 ;  /* 0x000000182d2d7220 */ /* 0x000fe20000410000 */
[----:B------:R-:W-:Y:S01]  /*0ec0*/  FMUL.FTZ R47, R30, R47 ;  /* 0x0000002f1e2f7220 */ /* 0x000fe20000410000 */
[----:B------:R-:W-:Y:S01]  /*0ed0*/  FMUL.FTZ R29, R36, R29 ;  /* 0x0000001d241d7220 */ /* 0x000fe20000410000 */
[----:B------:R-:W-:Y:S01]  /*0ee0*/  FMUL.FTZ R25, R44, R25 ;  /* 0x000000192c197220 */ /* 0x000fe20000410000 */
[C---:B------:R-:W-:Y:S01]  /*0ef0*/  FMUL.FTZ R24, R36.reuse, R45 ;  /* 0x0000002d24187220 */ /* 0x040fe20000410000 */
[C---:B------:R-:W-:Y:S02]  /*0f00*/  FMUL.FTZ R30, R36.reuse, R47 ;  /* 0x0000002f241e7220 */ /* 0x040fe40000410000 */
[----:B------:R-:W-:-:S03]  /*0f10*/  FMUL.FTZ R45, R36, R25 ;  /* 0x00000019242d7220 */ /* 0x000fc60000410000 */
[----:B------:R-:W-:Y:S02]  /*0f20*/  F2FP.BF16.F32.PACK_AB R25, R30, R29 ;  /* 0x0000001d1e19723e */ /* 0x000fe400000010ff */
[----:B------:R-:W-:Y:S02]  /*0f30*/  IADD3.X R29, PT, PT, R43, UR11, RZ, P0, !PT ;  /* 0x0000000b2b1d7c10 */ /* 0x000fe400087fe4ff */
[----:B------:R-:W-:Y:S02]  /*0f40*/  LEA R18, P0, R41, R18, 0x2 ;  /* 0x0000001229127211 */ /* 0x000fe400078010ff */
[----:B------:R-:W-:Y:S02]  /*0f50*/  F2FP.BF16.F32.PACK_AB R24, R45, R24 ;  /* 0x000000182d18723e */ /* 0x000fe400000010ff */
[----:B------:R-:W-:Y:S02]  /*0f60*/  IADD3.X R19, PT, PT, RZ, R19, RZ, P0, !PT ;  /* 0x00000013ff137210 */ /* 0x000fe400007fe4ff */
[----:B------:R-:W-:Y:S01]  /*0f70*/  ISETP.GE.U32.AND P0, PT, R18, UR14, PT ;  /* 0x0000000e12007c0c */ /* 0x000fe2000bf06070 */
[----:B------:R0:W-:Y:S03]  /*0f80*/  STG.E.64 desc[UR6][R28.64], R24 ;  /* 0x000000181c007986 */ /* 0x0001e6000c101b06 */
[----:B------:R-:W-:Y:S01]  /*0f90*/  ISETP.GE.U32.AND.EX P0, PT, R19, UR15, PT, P0 ;  /* 0x0000000f13007c0c */ /* 0x000fe2000bf06100 */
[----:B------:R0:W-:Y:S01]  /*0fa0*/  STG.E desc[UR6][R26.64], R31 ;  /* 0x0000001f1a007986 */ /* 0x0001e2000c101906 */
[----:B------:R-:W-:Y:S11]  /*0fb0*/  BAR.SYNC.DEFER_BLOCKING 0x0 ;  /* 0x0000000000007b1d */ /* 0x000ff60000010000 */
[----:B0-----:R-:W-:Y:S05]  /*0fc0*/  @!P0 BRA `(.L_x_700) ;  /* 0xfffffff400f08947 */ /* 0x001fea000383ffff */
[----:B------:R-:W-:Y:S05]  /*0fd0*/  EXIT ;  /* 0x000000000000794d */ /* 0x000fea0003800000 */
        .weak           $__internal_7_$__cuda_sm20_dblrcp_rn_slowpath_v3
        .type           $__internal_7_$__cuda_sm20_dblrcp_rn_slowpath_v3,@function
        .size           $__internal_7_$__cuda_sm20_dblrcp_rn_slowpath_v3,(.L_x_14059 - $__internal_7_$__cuda_sm20_dblrcp_rn_slowpath_v3)
$__internal_7_$__cuda_sm20_dblrcp_rn_slowpath_v3:
[----:B------:R-:W-:Y:S02]  /*0fe0*/  IMAD.MOV.U32 R30, RZ, RZ, R26 ;  /* 0x000000ffff1e7224 */ /* 0x000fe400078e001a */
[----:B------:R-:W-:-:S06]  /*0ff0*/  IMAD.MOV.U32 R31, RZ, RZ, R27 ;  /* 0x000000ffff1f7224 */ /* 0x000fcc00078e001b */
[----:B------:R-:W-:-:S14]  /*1000*/  DSETP.GTU.AND P0, PT, |R30|, +INF , PT ;  /* 0x7ff000001e00742a */ /* 0x000fdc0003f0c200 */
[----:B------:R-:W-:Y:S05]  /*1010*/  @P0 BRA `(.L_x_701) ;  /* 0x0000000000800947 */ /* 0x000fea0003800000 */
[----:B------:R-:W-:-:S04]  /*1020*/  LOP3.LUT R26, R27, 0x7fffffff, RZ, 0xc0, !PT ;  /* 0x7fffffff1b1a7812 */ /* 0x000fc800078ec0ff */
[----:B------:R-:W-:-:S04]  /*1030*/  IADD3 R24, PT, PT, R26, -0x1, RZ ;  /* 0xffffffff1a187810 */ /* 0x000fc80007ffe0ff */
[----:B------:R-:W-:-:S13]  /*1040*/  ISETP.GE.U32.AND P0, PT, R24, 0x7fefffff, PT ;  /* 0x7fefffff1800780c */ /* 0x000fda0003f06070 */
[----:B------:R-:W-:Y:S01]  /*1050*/  @P0 LOP3.LUT R25, R31, 0x7ff00000, RZ, 0x3c, !PT ;  /* 0x7ff000001f190812 */ /* 0x000fe200078e3cff */
[----:B------:R-:W-:Y:S01]  /*1060*/  @P0 IMAD.MOV.U32 R24, RZ, RZ, RZ ;  /* 0x000000ffff180224 */ /* 0x000fe200078e00ff */
        /* <DEDUP_REMOVED lines=17> */
.L_x_703:
[----:B------:R-:W-:Y:S01]  /*1180*/  DMUL R30, R30, 8.11296384146066816958e+31 ;  /* 0x469000001e1e7828 */ /* 0x000fe20000000000 */
[----:B------:R-:W-:-:S05]  /*1190*/  IMAD.MOV.U32 R26, RZ, RZ, R37 ;  /* 0x000000ffff1a7224 */ /* 0x000fca00078e0025 */
        /* <DEDUP_REMOVED lines=8> */
.L_x_701:
[----:B------:R-:W-:Y:S02]  /*1220*/  LOP3.LUT R25, R31, 0x80000, RZ, 0xfc, !PT ;  /* 0x000800001f197812 */ /* 0x000fe400078efcff */
[----:B------:R-:W-:-:S07]  /*1230*/  MOV R24, R30 ;  /* 0x0000001e00187202 */ /* 0x000fce0000000f00 */
.L_x_702:
[----:B------:R-:W-:Y:S01]  /*1240*/  MOV R37, 0x0 ;  /* 0x0000000000257802 */ /* 0x000fe20000000f00 */
[----:B------:R-:W-:Y:S02]  /*1250*/  IMAD.MOV.U32 R26, RZ, RZ, R24 ;  /* 0x000000ffff1a7224 */ /* 0x000fe400078e0018 */
[----:B------:R-:W-:Y:S01]  /*1260*/  IMAD.MOV.U32 R27, RZ, RZ, R25 ;  /* 0x000000ffff1b7224 */ /* 0x000fe200078e0019 */
[----:B------:R-:W-:Y:S06]  /*1270*/  RET.REL.NODEC R36 `(_ZN2at6native43_GLOBAL__N__7cc8d1ed_10_Dropout_cu_0e96ed3824fused_dropout_kernel_vecIN3c108BFloat16EfmLi1ELi4EhEEvNS_4cuda6detail10TensorInfoIKT_T1_EENS7_IS8_SA_EENS7_IT4_SA_EESA_T0_NS_15PhiloxCudaStateE) ;  /* 0xffffffec24607950 */ /* 0x000fec0003c3ffff */
.L_x_704:
        /* <DEDUP_REMOVED lines=16> */
.L_x_14059:


//--------------------- .text._ZN2at6native43_GLOBAL__N__7cc8d1ed_10_Dropout_cu_0e96ed3824fused_dropout_kernel_vecIN3c108BFloat16EfmLi1ELi8EhEEvNS_4cuda6detail10TensorInfoIKT_T1_EENS7_IS8_SA_EENS7_IT4_SA_EESA_T0_NS_15PhiloxCudaStateE --------------------------
	.section	.text._ZN2at6native43_GLOBAL__N__7cc8d1ed_10_Dropout_cu_0e96ed3824fused_dropout_kernel_vecIN3c108BFloat16EfmLi1ELi8EhEEvNS_4cuda6detail10TensorInfoIKT_T1_EENS7_IS8_SA_EENS7_IT4_SA_EESA_T0_NS_15PhiloxCudaStateE,"ax",@progbits
	.align	128
.text._ZN2at6native43_GLOBAL__N__7cc8d1ed_10_Dropout_cu_0e96ed3824fused_dropout_kernel_vecIN3c108BFloat16EfmLi1ELi8EhEEvNS_4cuda6detail10TensorInfoIKT_T1_EENS7_IS8_SA_EENS7_IT4_SA_EESA_T0_NS_15PhiloxCudaStateE:
        .type           _ZN2at6native43_GLOBAL__N__7cc8d1ed_10_Dropout_cu_0e96ed3824fused_dropout_kernel_vecIN3c108BFloat16EfmLi1ELi8EhEEvNS_4cuda6detail10TensorInfoIKT_T1_EENS7_IS8_SA_EENS7_IT4_SA_EESA_T0_NS_15PhiloxCudaStateE,@function
        .size           _ZN2at6native43_GLOBAL__N__7cc8d1ed_10_Dropout_cu_0e96ed3824fused_dropout_kernel_vecIN3c108BFloat16EfmLi1ELi8EhEEvNS_4cuda6detail10TensorInfoIKT_T1_EENS7_IS8_SA_EENS7_IT4_SA_EESA_T0_NS_15PhiloxCudaStateE,(.L_x_14061 - _ZN2at6native43_GLOBAL__N__7cc8d1ed_10_Dropout_cu_0e96ed3824fused_dropout_kernel_vecIN3c108BFloat16EfmLi1ELi8EhEEvNS_4cuda6detail10TensorInfoIKT_T1_EENS7_IS8_SA_EENS7_IT4_SA_EESA_T0_NS_15PhiloxCudaStateE)
        .other          _ZN2at6native43_GLOBAL__N__7cc8d1ed_10_Dropout_cu_0e96ed3824fused_dropout_kernel_vecIN3c108BFloat16EfmLi1ELi8EhEEvNS_4cuda6detail10TensorInfoIKT_T1_EENS7_IS8_SA_EENS7_IT4_SA_EESA_T0_NS_15PhiloxCudaStateE,@"STO_CUDA_ENTRY STV_DEFAULT"
_ZN2at6native43_GLOBAL__N__7cc8d1ed_10_Dropout_cu_0e96ed3824fused_dropout_kernel_vecIN3c108BFloat16EfmLi1ELi8EhEEvNS_4cuda6detail10TensorInfoIKT_T1_EENS7_IS8_SA_EENS7_IT4_SA_EESA_T0_NS_15PhiloxCudaStateE:
        /* <DEDUP_REMOVED lines=26> */
[----:B------:R-:W-:Y:S01]  /*01a0*/  SHF.R.U32.HI R37, RZ, 0x2, R37 ;  /* 0x00000002ff257819 */ /* 0x000fe20000011625 */
[----:B------:R-:W-:Y:S01]  /*01b0*/  IMAD.WIDE.U32 R4, R41, -0x2daee0ad, RZ ;  /* 0xd2511f5329047825 */ /* 0x000fe200078e00ff */
[----:B------:R-:W0:Y:S01]  /*01c0*/  LDC R18, c[0x0][0x868] ;  /* 0x00021a00ff127b82 */ /* 0x000e220000000800 */
        /* <DEDUP_REMOVED lines=13> */
[----:B------:R-:W-:Y:S01]  /*02a0*/  IMAD.WIDE.U32 R12, R12, -0x2daee0ad, RZ ;  /* 0xd2511f530c0c7825 */ /* 0x000fe200078e00ff */
[----:B------:R-:W-:-:S03]  /*02b0*/  LOP3.LUT R10, R3, R10, R15, 0x96, !PT ;  /* 0x0000000a030a7212 */ /* 0x000fc600078e960f */
[----:B0-----:R-:W-:Y:S01]  /*02c0*/  FMUL.FTZ R18, R18, 1 ;  /* 0x3f80000012127820 */ /* 0x001fe20000410000 */
[----:B------:R-:W-:Y:S01]  /*02d0*/  VIADD R6, R30, 0xdaa66d2b ;  /* 0xdaa66d2b1e067836 */ /* 0x000fe20000000000 */
[----:B------:R-:W-:Y:S01]  /*02e0*/  LOP3.LUT R16, R4, R8, R13, 0x96, !PT ;  /* 0x0000000804107212 */ /* 0x000fe200078e960d */
[----:B------:R-:W-:-:S03]  /*02f0*/  IMAD.WIDE.U32 R10, R10, -0x2daee0ad, RZ ;  /* 0xd2511f530a0a7825 */ /* 0x000fc600078e00ff */
[----:B------:R-:W0:Y:S01]  /*0300*/  F2F.F64.F32 R18, R18 ;  /* 0x0000001200127310 */ /* 0x000e220000201800 */
        /* <DEDUP_REMOVED lines=11> */
[----:B------:R-:W-:-:S03]  /*03c0*/  IADD3 R10, PT, PT, R30, 0x1715609d, RZ ;  /* 0x1715609d1e0a7810 */ /* 0x000fc60007ffe0ff */
[----:B------:R-:W-:Y:S01]  /*03d0*/  IMAD.WIDE.U32 R28, R28, -0x326172a9, RZ ;  /* 0xcd9e8d571c1c7825 */ /* 0x000fe200078e00ff */
[----:B------:R-:W-:Y:S02]  /*03e0*/  LOP3.LUT R21, R9, R12, R15, 0x96, !PT ;  /* 0x0000000c09157212 */ /* 0x000fe400078e960f */
[----:B------:R-:W-:Y:S01]  /*03f0*/  IADD3 R12, PT, PT, R31, 0x646e171e, RZ ;  /* 0x646e171e1f0c7810 */ /* 0x000fe20007ffe0ff */
[----:B------:R-:W-:Y:S01]  /*0400*/  VIADD R16, R19, 0x300402 ;  /* 0x0030040213107836 */ /* 0x000fe20000000000 */
[----:B------:R-:W-:Y:S01]  /*0410*/  LOP3.LUT R24, R10, R20, R29, 0x96, !PT ;  /* 0x000000140a187212 */ /* 0x000fe200078e961d */
[C---:B------:R-:W-:Y:S01]  /*0420*/  VIADD R11, R30.reuse, 0xb54cda56 ;  /* 0xb54cda561e0b7836 */ /* 0x040fe20000000000 */
[----:B------:R-:W-:Y:S01]  /*0430*/  IADD3 R15, PT, PT, R30, -0xe443238, RZ ;  /* 0xf1bbcdc81e0f7810 */ /* 0x000fe20007ffe0ff */
[----:B------:R-:W-:Y:S01]  /*0440*/  IMAD.WIDE.U32 R20, R21, -0x326172a9, RZ ;  /* 0xcd9e8d5715147825 */ /* 0x000fe200078e00ff */
[----:B------:R-:W-:Y:S01]  /*0450*/  FSETP.GEU.AND P0, PT, |R16|, 5.8789094863358348022e-39, PT ;  /* 0x004004021000780b */ /* 0x000fe20003f0e200 */
[----:B0-----:R-:W-:-:S02]  /*0460*/  DFMA R26, -R18, R16, 1 ;  /* 0x3ff00000121a742b */ /* 0x001fc40000000110 */
[----:B------:R-:W-:Y:S01]  /*0470*/  IMAD.WIDE.U32 R24, R24, -0x2daee0ad, RZ ;  /* 0xd2511f5318187825 */ /* 0x000fe200078e00ff */
[----:B------:R-:W-:-:S03]  /*0480*/  LOP3.LUT R32, R11, R28, R21, 0x96, !PT ;  /* 0x0000001c0b207212 */ /* 0x000fc600078e9615 */
[----:B------:R-:W-:Y:S01]  /*0490*/  VIADD R13, R31, 0x1fd5c5a3 ;  /* 0x1fd5c5a31f0d7836 */ /* 0x000fe20000000000 */
[----:B------:R-:W-:Y:S01]  /*04a0*/  LOP3.LUT R34, R12, R14, R25, 0x96, !PT ;  /* 0x0000000e0c227212 */ /* 0x000fe200078e9619 */
[----:B------:R-:W-:Y:S01]  /*04b0*/  VIADD R14, R30, 0x5384540f ;  /* 0x5384540f1e0e7836 */ /* 0x000fe20000000000 */
[----:B------:R-:W-:Y:S01]  /*04c0*/  DFMA R26, R26, R26, R26 ;  /* 0x0000001a1a1a722b */ /* 0x000fe2000000001a */
[----:B------:R-:W-:-:S04]  /*04d0*/  IMAD.WIDE.U32 R32, R32, -0x2daee0ad, RZ ;  /* 0xd2511f5320207825 */ /* 0x000fc800078e00ff */
[----:B------:R-:W-:Y:S01]  /*04e0*/  IMAD.WIDE.U32 R34, R34, -0x326172a9, RZ ;  /* 0xcd9e8d5722227825 */ /* 0x000fe200078e00ff */
[----:B------:R-:W-:Y:S02]  /*04f0*/  LOP3.LUT R21, R13, R24, R33, 0x96, !PT ;  /* 0x000000180d157212 */ /* 0x000fe400078e9621 */
[----:B------:R-:W-:Y:S02]  /*0500*/  DFMA R24, R16, R26, R16 ;  /* 0x0000001a1018722b */ /* 0x000fe40000000010 */
[----:B------:R-:W-:Y:S01]  /*0510*/  LOP3.LUT R28, R14, R20, R35, 0x96, !PT ;  /* 0x000000140e1c7212 */ /* 0x000fe200078e9623 */
[----:B------:R-:W-:Y:S02]  /*0520*/  VIADD R20, R31, 0xdb3d7428 ;  /* 0xdb3d74281f147836 */ /* 0x000fe40000000000 */
[----:B------:R-:W-:-:S04]  /*0530*/  IMAD.WIDE.U32 R26, R21, -0x326172a9, RZ ;  /* 0xcd9e8d57151a7825 */ /* 0x000fc800078e00ff */
[----:B------:R-:W-:Y:S01]  /*0540*/  IMAD.WIDE.U32 R28, R28, -0x2daee0ad, RZ ;  /* 0xd2511f531c1c7825 */ /* 0x000fe200078e00ff */
[----:B------:R-:W-:-:S03]  /*0550*/  LOP3.LUT R34, R15, R34, R27, 0x96, !PT ;  /* 0x000000220f227212 */ /* 0x000fc600078e961b */
[----:B------:R-:W-:Y:S01]  /*0560*/  VIADD R21, R30, 0x8ff34781 ;  /* 0x8ff347811e157836 */ /* 0x000fe20000000000 */
[----:B------:R-:W-:Y:S01]  /*0570*/  LOP3.LUT R38, R20, R32, R29, 0x96, !PT ;  /* 0x0000002014267212 */ /* 0x000fe200078e961d */
[----:B------:R-:W-:Y:S01]  /*0580*/  DFMA R32, -R18, R24, 1 ;  /* 0x3ff000001220742b */ /* 0x000fe20000000118 */
[----:B------:R-:W-:-:S04]  /*0590*/  IMAD.HI.U32 R35, R34, -0x2daee0ad, RZ ;  /* 0xd2511f5322237827 */ /* 0x000fc800078e00ff */
[----:B------:R-:W-:Y:S01]  /*05a0*/  IMAD.HI.U32 R17, R38, -0x326172a9, RZ ;  /* 0xcd9e8d5726117827 */ /* 0x000fe200078e00ff */
[----:B------:R-:W-:Y:S02]  /*05b0*/  LOP3.LUT R35, R28, R35, RZ, 0x3c, !PT ;  /* 0x000000231c237212 */ /* 0x000fe400078e3cff */
[----:B------:R-:W-:Y:S01]  /*05c0*/  IADD3 R28, PT, PT, R31, -0x695add53, RZ ;  /* 0x96a522ad1f1c7810 */ /* 0x000fe20007ffe0ff */
[----:B------:R-:W-:Y:S01]  /*05d0*/  IMAD.MOV.U32 R27, RZ, RZ, R37 ;  /* 0x000000ffff1b7224 */ /* 0x000fe200078e0025 */
[----:B------:R-:W-:Y:S01]  /*05e0*/  LOP3.LUT R29, R21, R26, R17, 0x96, !PT ;  /* 0x0000001a151d7212 */ /* 0x000fe200078e9611 */
[----:B------:R-:W-:Y:S01]  /*05f0*/  DFMA R16, R24, R32, R24 ;  /* 0x000000201810722b */ /* 0x000fe20000000018 */
[----:B------:R-:W-:Y:S01]  /*0600*/  IMAD.MOV.U32 R26, RZ, RZ, R41 ;  /* 0x000000ffff1a7224 */ /* 0x000fe200078e0029 */
[----:B------:R-:W-:Y:S02]  /*0610*/  LOP3.LUT R24, R36, 0x3, RZ, 0xc0, !PT ;  /* 0x0000000324187812 */ /* 0x000fe400078ec0ff */
[----:B------:R-:W-:Y:S01]  /*0620*/  MOV R25, R40 ;  /* 0x0000002800197202 */ /* 0x000fe20000000f00 */
[----:B------:R-:W-:Y:S06]  /*0630*/  @P0 BRA `(.L_x_705) ;  /* 0x0000000000180947 */ /* 0x000fec0003800000 */
[----:B------:R-:W-:Y:S02]  /*0640*/  LOP3.LUT R16, R19, 0x7fffffff, RZ, 0xc0, !PT ;  /* 0x7fffffff13107812 */ /* 0x000fe400078ec0ff */
[----:B------:R-:W-:-:S03]  /*0650*/  MOV R40, 0x680 ;  /* 0x0000068000287802 */ /* 0x000fc60000000f00 */
[----:B------:R-:W-:-:S07]  /*0660*/  VIADD R33, R16, 0xfff00000 ;  /* 0xfff0000010217836 */ /* 0x000fce0000000000 */
[----:B------:R-:W-:Y:S05]  /*0670*/  CALL.REL.NOINC `($__internal_8_$__cuda_sm20_dblrcp_rn_slowpath_v3) ;  /* 0x0000001000047944 */ /* 0x000fea0003c00000 */
[----:B------:R-:W-:Y:S01]  /*0680*/  IMAD.MOV.U32 R16, RZ, RZ, R18 ;  /* 0x000000ffff107224 */ /* 0x000fe200078e0012 */
[----:B------:R-:W-:-:S07]  /*0690*/  MOV R17, R19 ;  /* 0x0000001300117202 */ /* 0x000fce0000000f00 */
.L_x_705:
[----:B------:R-:W0:Y:S01]  /*06a0*/  LDCU UR4, c[0x0][0x370] ;  /* 0x00006e00ff0477ac */ /* 0x000e220008000800 */
[----:B------:R-:W1:Y:S01]  /*06b0*/  F2F.F32.F64 R36, R16 ;  /* 0x0000001000247310 */ /* 0x000e620000301000 */
[----:B------:R-:W-:Y:S01]  /*06c0*/  IMAD R38, R38, -0x326172a9, RZ ;  /* 0xcd9e8d5726267824 */ /* 0x000fe200078e02ff */
[----:B------:R-:W-:Y:S01]  /*06d0*/  LOP3.LUT R35, R35, R28, RZ, 0x3c, !PT ;  /* 0x0000001c23237212 */ /* 0x000fe200078e3cff */
[----:B------:R-:W-:Y:S01]  /*06e0*/  UMOV UR8, 0xf0000000 ;  /* 0xf000000000087882 */ /* 0x000fe20000000000 */
[----:B------:R-:W-:Y:S01]  /*06f0*/  UMOV UR9, 0x380fffff ;  /* 0x380fffff00097882 */ /* 0x000fe20000000000 */
[----:B------:R-:W-:Y:S01]  /*0700*/  IMAD.MOV.U32 R37, RZ, RZ, RZ ;  /* 0x000000ffff257224 */ /* 0x000fe200078e00ff */
[----:B------:R-:W-:Y:S01]  /*0710*/  DSETP.GEU.AND P0, PT, |R16|, UR8, PT ;  /* 0x0000000810007e2a */ /* 0x000fe2000bf0e200 */
[----:B------:R-:W2:Y:S01]  /*0720*/  LDCU UR5, c[0x0][0x868] ;  /* 0x00010d00ff0577ac */ /* 0x000ea20008000800 */
[----:B------:R-:W3:Y:S01]  /*0730*/  LDCU.64 UR14, c[0x0][0x860] ;  /* 0x00010c00ff0e77ac */ /* 0x000ee20008000a00 */
[----:B------:R-:W4:Y:S01]  /*0740*/  LDCU.64 UR12, c[0x0][0x6c0] ;  /* 0x0000d800ff0c77ac */ /* 0x000f220008000a00 */
[----:B0-----:R-:W-:Y:S01]  /*0750*/  IMAD R39, R39, UR4, RZ ;  /* 0x0000000427277c24 */ /* 0x001fe2000f8e02ff */
[----:B------:R-:W0:Y:S09]  /*0760*/  LDCU.64 UR10, c[0x0][0x520] ;  /* 0x0000a400ff0a77ac */ /* 0x000e320008000a00 */
[----:B-1----:R-:W-:Y:S01]  /*0770*/  @!P0 FMUL R36, R36, 1.175494350822287508e-38 ;  /* 0x0080000024248820 */ /* 0x002fe20000400000 */
[----:B------:R-:W1:Y:S06]  /*0780*/  LDCU.64 UR8, c[0x0][0x380] ;  /* 0x00007000ff0877ac */ /* 0x000e6c0008000a00 */
.L_x_714:
[----:B0-----:R-:W-:Y:S01]  /*0790*/  VIADD R18, R26, 0x1 ;  /* 0x000000011a127836 */ /* 0x001fe20000000000 */
[----:B------:R-:W-:Y:S04]  /*07a0*/  BSSY.RECONVERGENT B0, `(.L_x_706) ;  /* 0x000000c000007945 */ /* 0x000fe80003800200 */
[C---:B------:R-:W-:Y:S01]  /*07b0*/  ISETP.NE.AND P0, PT, R18.reuse, RZ, PT ;  /* 0x000000ff1200720c */ /* 0x040fe20003f05270 */
[----:B------:R-:W-:-:S12]  /*07c0*/  IMAD.HI.U32 R18, R18, -0x2daee0ad, RZ ;  /* 0xd2511f5312127827 */ /* 0x000fd800078e00ff */
        /* <DEDUP_REMOVED lines=9> */
.L_x_707:
[----:B01234-:R-:W-:Y:S05]  /*0860*/  BSYNC.RECONVERGENT B0 ;  /* 0x0000000000007941 */ /* 0x01ffea0003800200 */
.L_x_706:
[----:B------:R-:W-:Y:S01]  /*0870*/  IMAD.WIDE.U32 R16, R25, -0x326172a9, RZ ;  /* 0xcd9e8d5719107825 */ /* 0x000fe200078e00ff */
[----:B------:R-:W-:Y:S02]  /*0880*/  LOP3.LUT R18, R37, R18, R31, 0x96, !PT ;  /* 0x0000001225127212 */ /* 0x000fe400078e961f */
[----:B------:R-:W-:Y:S01]  /*0890*/  MOV R47, 0xd2511f53 ;  /* 0xd2511f53002f7802 */ /* 0x000fe20000000f00 */
[----:B------:R-:W-:Y:S01]  /*08a0*/  IMAD R34, R34, -0x2daee0ad, RZ ;  /* 0xd2511f5322227824 */ /* 0x000fe200078e02ff */
[----:B------:R-:W-:Y:S01]  /*08b0*/  LOP3.LUT R40, R27, R17, R30, 0x96, !PT ;  /* 0x000000111b287212 */ /* 0x000fe200078e961e */
[----:B------:R-:W-:Y:S01]  /*08c0*/  IMAD.WIDE.U32 R18, R18, -0x326172a9, RZ ;  /* 0xcd9e8d5712127825 */ /* 0x000fe200078e00ff */
[----:B------:R-:W-:-:S03]  /*08d0*/  ISETP.GT.AND P0, PT, R24, 0x1, PT ;  /* 0x000000011800780c */ /* 0x000fc60003f04270 */
[----:B------:R-:W-:Y:S01]  /*08e0*/  IMAD R47, R26, R47, -0x2daee0ad ;  /* 0xd2511f531a2f7424 */ /* 0x000fe200078e022f */
[----:B------:R-:W-:Y:S01]  /*08f0*/  LOP3.LUT R32, R2, R16, R19, 0x96, !PT ;  /* 0x0000001002207212 */ /* 0x000fe200078e9613 */
[----:B------:R-:W-:-:S04]  /*0900*/  IMAD.WIDE.U32 R40, R40, -0x2daee0ad, RZ ;  /* 0xd2511f5328287825 */ /* 0x000fc800078e00ff */
[----:B------:R-:W-:Y:S01]  /*0910*/  IMAD.WIDE.U32 R32, R32, -0x2daee0ad, RZ ;  /* 0xd2511f5320207825 */ /* 0x000fe200078e00ff */
[----:B------:R-:W-:-:S04]  /*0920*/  LOP3.LUT R16, R0, R47, R41, 0x96, !PT ;  /* 0x0000002f00107212 */ /* 0x000fc800078e9629 */
[----:B------:R-:W-:Y:S01]  /*0930*/  LOP3.LUT R19, R4, R40, R33, 0x96, !PT ;  /* 0x0000002804137212 */ /* 0x000fe200078e9621 */
[----:B------:R-:W-:-:S05]  /*0940*/  IMAD.WIDE.U32 R16, R16, -0x326172a9, RZ ;  /* 0xcd9e8d5710107825 */ /* 0x000fca00078e00ff */
        /* <DEDUP_REMOVED lines=39> */
.L_x_708:
        /* <DEDUP_REMOVED lines=9> */
.L_x_709:
[----:B------:R-:W-:Y:S01]  /*0c50*/  IADD3 R26, PT, PT, R26, 0x2, RZ ;  /* 0x000000021a1a7810 */ /* 0x000fe20007ffe0ff */
[----:B------:R-:W-:Y:S03]  /*0c60*/  BSSY.RECONVERGENT B0, `(.L_x_710) ;  /* 0x000000c000007945 */ /* 0x000fe60003800200 */
[C---:B------:R-:W-:Y:S01]  /*0c70*/  ISETP.NE.AND P1, PT, R26.reuse, RZ, PT ;  /* 0x000000ff1a00720c */ /* 0x040fe20003f25270 */
[----:B------:R-:W-:-:S12]  /*0c80*/  IMAD.HI.U32 R18, R26, -0x2daee0ad, RZ ;  /* 0xd2511f531a127827 */ /* 0x000fd800078e00ff */
[----:B------:R-:W-:Y:S05]  /*0c90*/  @P1 BRA `(.L_x_711) ;  /* 0x0000000000201947 */ /* 0x000fea0003800000 */
[----:B------:R-:W-:-:S05]  /*0ca0*/  VIADD R27, R27, 0x1 ;  /* 0x000000011b1b7836 */ /* 0x000fca0000000000 */
[----:B------:R-:W-:-:S13]  /*0cb0*/  ISETP.NE.AND P1, PT, R27, RZ, PT ;  /* 0x000000ff1b00720c */ /* 0x000fda0003f25270 */
[----:B------:R-:W-:Y:S01]  /*0cc0*/  @!P1 VIADD R25, R25, 0x1 ;  /* 0x0000000119199836 */ /* 0x000fe20000000000 */
[----:B------:R-:W-:Y:S01]  /*0cd0*/  @!P1 IADD3 R16, PT, PT, R37, 0x1, RZ ;  /* 0x0000000125109810 */ /* 0x000fe20007ffe0ff */
[----:B------:R-:W-:-:S03]  /*0ce0*/  @!P1 IMAD.MOV.U32 R27, RZ, RZ, RZ ;  /* 0x000000ffff1b9224 */ /* 0x000fc600078e00ff */
[----:B------:R-:W-:-:S13]  /*0cf0*/  ISETP.NE.AND P2, PT, R25, RZ, !P1 ;  /* 0x000000ff1900720c */ /* 0x000fda0004f45270 */
[----:B------:R-:W-:-:S05]  /*0d00*/  @P2 IMAD.MOV R16, RZ, RZ, R37 ;  /* 0x000000ffff102224 */ /* 0x000fca00078e0225 */
[----:B------:R-:W-:-:S07]  /*0d10*/  @!P1 MOV R37, R16 ;  /* 0x0000001000259202 */ /* 0x000fce0000000f00 */
.L_x_711:
[----:B------:R-:W-:Y:S05]  /*0d20*/  BSYNC.RECONVERGENT B0 ;  /* 0x0000000000007941 */ /* 0x000fea0003800200 */
.L_x_710:
[----:B------:R-:W-:Y:S01]  /*0d30*/  IMAD.WIDE.U32 R16, R25, -0x326172a9, RZ ;  /* 0xcd9e8d5719107825 */ /* 0x000fe200078e00ff */
[----:B------:R-:W-:Y:S02]  /*0d40*/  LOP3.LUT R18, R37, R18, R31, 0x96, !PT ;  /* 0x0000001225127212 */ /* 0x000fe400078e961f */
[----:B------:R-:W-:Y:S01]  /*0d50*/  I2FP.F32.U32 R46, R29 ;  /* 0x0000001d002e7245 */ /* 0x000fe20000201000 */
[----:B------:R-:W-:Y:S01]  /*0d60*/  VIADD R47, R47, 0xd2511f53 ;  /* 0xd2511f532f2f7836 */ /* 0x000fe20000000000 */
[----:B------:R-:W-:Y:S01]  /*0d70*/  LOP3.LUT R32, R27, R17, R30, 0x96, !PT ;  /* 0x000000111b207212 */ /* 0x000fe200078e961e */
[----:B------:R-:W-:Y:S01]  /*0d80*/  IMAD.WIDE.U32 R34, R18, -0x326172a9, RZ ;  /* 0xcd9e8d5712227825 */ /* 0x000fe200078e00ff */
[----:B------:R-:W-:-:S03]  /*0d90*/  I2FP.F32.U32 R48, R38 ;  /* 0x0000002600307245 */ /* 0x000fc60000201000 */
        /* <DEDUP_REMOVED lines=34> */
[----:B------:R-:W-:-:S03]  /*0fc0*/  LOP3.LUT R29, R21, R18, R33, 0x96, !PT ;  /* 0x00000012151d7212 */ /* 0x000fc600078e9621 */
[----:B------:R-:W-:Y:S01]  /*0fd0*/  HFMA2 R33, -RZ, RZ, 0.1171875, 0 ;  /* 0x2f800000ff217431 */ /* 0x000fe200000001ff */
[----:B------:R-:W-:Y:S01]  /*0fe0*/  I2FP.F32.U32 R18, R45 ;  /* 0x0000002d00127245 */ /* 0x000fe20000201000 */
[----:B------:R-:W-:Y:S01]  /*0ff0*/  IMAD.MOV.U32 R38, RZ, RZ, R32 ;  /* 0x000000ffff267224 */ /* 0x000fe200078e0020 */
[----:B------:R-:W-:Y:S02]  /*1000*/  LOP3.LUT R35, R28, R16, R35, 0x96, !PT ;  /* 0x000000101c237212 */ /* 0x000fe400078e9623 */
[----:B------:R-:W-:Y:S01]  /*1010*/  I2FP.F32.U32 R16, R43 ;  /* 0x0000002b00107245 */ /* 0x000fe20000201000 */
[-C--:B------:R-:W-:Y:S01]  /*1020*/  FFMA.FTZ R46, R46, R33.reuse, 1.1641532182693481445e-10 ;  /* 0x2f0000002e2e7423 */ /* 0x080fe20000010021 */
[----:B------:R-:W-:-:S03]  /*1030*/  FFMA.FTZ R47, R48, R33, 1.1641532182693481445e-10 ;  /* 0x2f000000302f7423 */ /* 0x000fc60000010021 */
[-C--:B------:R-:W-:Y:S01]  /*1040*/  FFMA.FTZ R49, R16, R33.reuse, 1.1641532182693481445e-10 ;  /* 0x2f00000010317423 */ /* 0x080fe20000010021 */
[----:B------:R-:W-:Y:S01]  /*1050*/  FFMA.FTZ R45, R18, R33, 1.1641532182693481445e-10 ;  /* 0x2f000000122d7423 */ /* 0x000fe20000010021 */
[----:B------:R-:W-:Y:S06]  /*1060*/  @P0 BRA `(.L_x_712) ;  /* 0x0000000000200947 */ /* 0x000fec0003800000 */
[----:B------:R-:W-:Y:S01]  /*1070*/  ISETP.NE.AND P0, PT, R24, RZ, PT ;  /* 0x000000ff1800720c */ /* 0x000fe20003f05270 */
[----:B------:R-:W-:-:S12]  /*1080*/  IMAD.MOV.U32 R32, RZ, RZ, R44 ;  /* 0x000000ffff207224 */ /* 0x000fd800078e002c */
[----:B------:R-:W-:Y:S05]  /*1090*/  @!P0 BRA `(.L_x_713) ;  /* 0x0000000000388947 */ /* 0x000fea0003800000 */
[----:B------:R-:W-:Y:S01]  /*10a0*/  IMAD.MOV.U32 R40, RZ, RZ, R42 ;  /* 0x000000ffff287224 */ /* 0x000fe200078e002a */
[----:B------:R-:W-:Y:S01]  /*10b0*/  MOV R32, R29 ;  /* 0x0000001d00207202 */ /* 0x000fe20000000f00 */
[----:B------:R-:W-:Y:S02]  /*10c0*/  IMAD.MOV.U32 R42, RZ, RZ, R41 ;  /* 0x000000ffff2a7224 */ /* 0x000fe400078e0029 */
[----:B------:R-:W-:Y:S01]  /*10d0*/  IMAD.MOV.U32 R41, RZ, RZ, R44 ;  /* 0x000000ffff297224 */ /* 0x000fe200078e002c */
[----:B------:R-:W-:Y:S06]  /*10e0*/  BRA `(.L_x_713) ;  /* 0x0000000000247947 */ /* 0x000fec0003800000 */
.L_x_712:
[----:B------:R-:W-:Y:S01]  /*10f0*/  ISETP.NE.AND P0, PT, R24, 0x2, PT ;  /* 0x000000021800780c */ /* 0x000fe20003f05270 */
[----:B------:R-:W-:Y:S01]  /*1100*/  IMAD.MOV.U32 R42, RZ, RZ, R44 ;  /* 0x000000ffff2a7224 */ /* 0x000fe200078e002c */
[----:B------:R-:W-:Y:S01]  /*1110*/  MOV R40, R41 ;  /* 0x0000002900287202 */ /* 0x000fe20000000f00 */
[----:B------:R-:W-:Y:S01]  /*1120*/  IMAD.MOV.U32 R32, RZ, RZ, R38 ;  /* 0x000000ffff207224 */ /* 0x000fe200078e0026 */
[----:B------:R-:W-:-:S09]  /*1130*/  MOV R41, R29 ;  /* 0x0000001d00297202 */ /* 0x000fd20000000f00 */
[----:B------:R-:W-:Y:S01]  /*1140*/  @P0 IMAD.MOV.U32 R40, RZ, RZ, R44 ;  /* 0x000000ffff280224 */ /* 0x000fe200078e002c */
[----:B------:R-:W-:Y:S01]  /*1150*/  @P0 MOV R32, R35 ;  /* 0x0000002300200202 */ /* 0x000fe20000000f00 */
[----:B------:R-:W-:Y:S02]  /*1160*/  @P0 IMAD.MOV.U32 R42, RZ, RZ, R29 ;  /* 0x000000ffff2a0224 */ /* 0x000fe400078e001d */
[----:B------:R-:W-:-:S07]  /*1170*/  @P0 IMAD.MOV.U32 R41, RZ, RZ, R38 ;  /* 0x000000ffff290224 */ /* 0x000fce00078e0026 */
.L_x_713:
[C---:B------:R-:W-:Y:S01]  /*1180*/  IMAD.SHL.U32 R43, R22.reuse, 0x2, RZ ;  /* 0x00000002162b7824 */ /* 0x040fe200078e00ff */
[----:B------:R-:W-:-:S04]  /*1190*/  SHF.L.U64.HI R50, R22, 0x1, R23 ;  /* 0x0000000116327819 */ /* 0x000fc80000010217 */
[----:B------:R-:W-:-:S04]  /*11a0*/  IADD3 R16, P0, PT, R43, UR8, RZ ;  /* 0x000000082b107c10 */ /* 0x000fc8000ff1e0ff */
[----:B------:R-:W-:-:S06]  /*11b0*/  IADD3.X R17, PT, PT, R50, UR9, RZ, P0, !PT ;  /* 0x0000000932117c10 */ /* 0x000fcc00087fe4ff */
[----:B------:R-:W2:Y:S01]  /*11c0*/  LDG.E.128 R16, desc[UR6][R16.64] ;  /* 0x0000000610107981 */ /* 0x000ea2000c1e1d00 */
[----:B------:R-:W-:Y:S01]  /*11d0*/  I2FP.F32.U32 R48, R41 ;  /* 0x0000002900307245 */ /* 0x000fe20000201000 */
[----:B------:R-:W-:Y:S05]  /*11e0*/  WARPSYNC.ALL ;  /* 0x0000000000007948 */ /* 0x000fea0003800000 */
[----:B------:R-:W-:Y:S02]  /*11f0*/  FSET.BF.LT.FTZ.AND R46, R46, UR5, PT ;  /* 0x000000052e2e7c0a */ /* 0x000fe4000b811000 */
[----:B------:R-:W-:Y:S01]  /*1200*/  FSET.BF.LT.FTZ.AND R41, R47, UR5, PT ;  /* 0x000000052f297c0a */ /* 0x000fe2000b811000 */
[----:B------:R-:W-:Y:S01]  /*1210*/  FFMA.FTZ R47, R48, R33, 1.1641532182693481445e-10 ;  /* 0x2f000000302f7423 */ /* 0x000fe20000010021 */
[----:B------:R-:W-:Y:S01]  /*1220*/  FSET.BF.LT.FTZ.AND R49, R49, UR5, PT ;  /* 0x0000000531317c0a */ /* 0x000fe2000b811000 */
[----:B------:R-:W-:Y:S01]  /*1230*/  F2I.FTZ.U32.TRUNC.NTZ R44, R46 ;  /* 0x0000002e002c7305 */ /* 0x000fe2000021f000 */
[----:B------:R-:W-:-:S02]  /*1240*/  FSET.BF.LT.FTZ.AND R45, R45, UR5, PT ;  /* 0x000000052d2d7c0a */ /* 0x000fc4000b811000 */
[----:B------:R-:W-:Y:S02]  /*1250*/  I2FP.F32.U32 R40, R40 ;  /* 0x0000002800287245 */ /* 0x000fe40000201000 */
[----:B------:R-:W-:Y:S02]  /*1260*/  I2FP.F32.U32 R42, R42 ;  /* 0x0000002a002a7245 */ /* 0x000fe40000201000 */
[----:B------:R-:W-:Y:S01]  /*1270*/  I2FP.F32.U32 R54, R32 ;  /* 0x0000002000367245 */ /* 0x000fe20000201000 */
[----:B------:R-:W0:Y:S01]  /*1280*/  F2I.FTZ.U32.TRUNC.NTZ R53, R41 ;  /* 0x0000002900357305 */ /* 0x000e22000021f000 */
[-C--:B------:R-:W-:Y:S01]  /*1290*/  FFMA.FTZ R40, R40, R33.reuse, 1.1641532182693481445e-10 ;  /* 0x2f00000028287423 */ /* 0x080fe20000010021 */
[-C--:B------:R-:W-:Y:S01]  /*12a0*/  FFMA.FTZ R42, R42, R33.reuse, 1.1641532182693481445e-10 ;  /* 0x2f0000002a2a7423 */ /* 0x080fe20000010021 */
[----:B------:R-:W-:Y:S01]  /*12b0*/  FSET.BF.LT.FTZ.AND R47, R47, UR5, PT ;  /* 0x000000052f2f7c0a */ /* 0x000fe2000b811000 */
[----:B------:R-:W-:Y:S02]  /*12c0*/  FFMA.FTZ R54, R54, R33, 1.1641532182693481445e-10 ;  /* 0x2f00000036367423 */ /* 0x000fe40000010021 */
[----:B------:R-:W-:-:S02]  /*12d0*/  FSET.BF.LT.FTZ.AND R48, R40, UR5, PT ;  /* 0x0000000528307c0a */ /* 0x000fc4000b811000 */
[----:B------:R-:W-:Y:S01]  /*12e0*/  F2I.FTZ.U32.TRUNC.NTZ R52, R49 ;  /* 0x0000003100347305 */ /* 0x000fe2000021f000 */
[----:B------:R-:W-:Y:S02]  /*12f0*/  FSET.BF.LT.FTZ.AND R54, R54, UR5, PT ;  /* 0x0000000536367c0a */ /* 0x000fe4000b811000 */
[----:B0-----:R-:W-:-:S05]  /*1300*/  PRMT R44, R44, 0x3340, R53 ;  /* 0x000033402c2c7816 */ /* 0x001fca0000000035 */
[----:B------:R-:W0:Y:S08]  /*1310*/  F2I.FTZ.U32.TRUNC.NTZ R51, R45 ;  /* 0x0000002d00337305 */ /* 0x000e30000021f000 */
[----:B------:R1:W-:Y:S01]  /*1320*/  F2I.FTZ.U32.TRUNC.NTZ R40, R48 ;  /* 0x0000003000287305 */ /* 0x0003e2000021f000 */
[----:B0-----:R-:W-:-:S07]  /*1330*/  PRMT R33, R52, 0x3340, R51 ;  /* 0x0000334034217816 */ /* 0x001fce0000000033 */
[----:B------:R-:W-:Y:S01]  /*1340*/  F2I.FTZ.U32.TRUNC.NTZ R32, R47 ;  /* 0x0000002f00207305 */ /* 0x000fe2000021f000 */
[C---:B--2---:R-:W-:Y:S01]  /*1350*/  SHF.L.U32 R56, R17.reuse, 0x10, RZ ;  /* 0x0000001011387819 */ /* 0x044fe200000006ff */
[----:B------:R-:W-:Y:S01]  /*1360*/  IMAD.U32 R51, R16, 0x10000, RZ ;  /* 0x0001000010337824 */ /* 0x000fe200078e00ff */
[----:B------:R-:W-:Y:S02]  /*1370*/  PRMT R53, R17, 0x7632, R53 ;  /* 0x0000763211357816 */ /* 0x000fe40000000035 */
[----:B------:R-:W-:Y:S01]  /*1380*/  SHF.L.U32 R17, R18, 0x10, RZ ;  /* 0x0000001012117819 */ /* 0x000fe200000006ff */
[----:B------:R-:W-:Y:S01]  /*1390*/  FMUL.FTZ R51, R46, R51 ;  /* 0x000000332e337220 */ /* 0x000fe20000410000 */
[----:B------:R-:W-:Y:S01]  /*13a0*/  PRMT R52, R16, 0x7632, R52 ;  /* 0x0000763210347816 */ /* 0x000fe20000000034 */
[----:B------:R-:W-:Y:S01]  /*13b0*/  FMUL.FTZ R49, R49, R56 ;  /* 0x0000003831317220 */ /* 0x000fe20000410000 */
[----:B------:R-:W-:Y:S01]  /*13c0*/  FSET.BF.LT.FTZ.AND R46, R42, UR5, PT ;  /* 0x000000052a2e7c0a */ /* 0x000fe2000b811000 */
[----:B------:R-:W-:Y:S01]  /*13d0*/  FMUL.FTZ R17, R48, R17 ;  /* 0x0000001130117220 */ /* 0x000fe20000410000 */
[----:B-1----:R-:W-:Y:S01]  /*13e0*/  IMAD.U32 R48, R53, 0x10000, RZ ;  /* 0x0001000035307824 */ /* 0x002fe200078e00ff */
[----:B------:R-:W-:Y:S01]  /*13f0*/  PRMT R18, R18, 0x7632, R18 ;  /* 0x0000763212127816 */ /* 0x000fe20000000012 */
[----:B------:R-:W-:Y:S01]  /*1400*/  IMAD.U32 R52, R52, 0x10000, RZ ;  /* 0x0001000034347824 */ /* 0x000fe200078e00ff */
[----:B------:R-:W-:Y:S01]  /*1410*/  IADD3 R42, P0, PT, R43, UR10, RZ ;  /* 0x0000000a2b2a7c10 */ /* 0x000fe2000ff1e0ff */
[----:B------:R-:W-:Y:S01]  /*1420*/  FMUL.FTZ R53, R45, R48 ;  /* 0x000000302d357220 */ /* 0x000fe20000410000 */
[----:B------:R-:W-:-:S02]  /*1430*/  IMAD.U32 R56, R19, 0x10000, RZ ;  /* 0x0001000013387824 */ /* 0x000fc400078e00ff */
[----:B------:R-:W-:Y:S01]  /*1440*/  FMUL.FTZ R45, R41, R52 ;  /* 0x00000034292d7220 */ /* 0x000fe20000410000 */
[----:B------:R-:W-:Y:S01]  /*1450*/  IMAD.U32 R55, R18, 0x10000, RZ ;  /* 0x0001000012377824 */ /* 0x000fe200078e00ff */
[----:B------:R-:W0:Y:S01]  /*1460*/  F2I.FTZ.U32.TRUNC.NTZ R41, R46 ;  /* 0x0000002e00297305 */ /* 0x000e22000021f000 */
[----:B------:R-:W-:Y:S01]  /*1470*/  IADD3.X R43, PT, PT, R50, UR11, RZ, P0, !PT ;  /* 0x0000000b322b7c10 */ /* 0x000fe200087fe4ff */
[----:B------:R-:W-:Y:S01]  /*1480*/  FMUL.FTZ R49, R36, R49 ;  /* 0x0000003124317220 */ /* 0x000fe20000410000 */
[----:B------:R-:W-:Y:S01]  /*1490*/  FMUL.FTZ R55, R46, R55 ;  /* 0x000000372e377220 */ /* 0x000fe20000410000 */
[----:B------:R-:W-:Y:S01]  /*14a0*/  PRMT R16, R19, 0x7632, R16 ;  /* 0x0000763213107816 */ /* 0x000fe20000000010 */
[----:B------:R-:W-:Y:S01]  /*14b0*/  FMUL.FTZ R19, R47, R56 ;  /* 0x000000382f137220 */ /* 0x000fe20000410000 */
[C---:B------:R-:W-:Y:S01]  /*14c0*/  FMUL.FTZ R18, R36.reuse, R53 ;  /* 0x0000003524127220 */ /* 0x040fe20000410000 */
[----:B------:R-:W-:Y:S01]  /*14d0*/  FMUL.FTZ R45, R36, R45 ;  /* 0x0000002d242d7220 */ /* 0x000fe20000410000 */
[----:B------:R-:W1:Y:S01]  /*14e0*/  F2I.FTZ.U32.TRUNC.NTZ R47, R54 ;  /* 0x00000036002f7305 */ /* 0x000e62000021f000 */
[----:B------:R-:W-:Y:S01]  /*14f0*/  SHF.L.U32 R57, R16, 0x10, RZ ;  /* 0x0000001010397819 */ /* 0x000fe200000006ff */
[C---:B------:R-:W-:Y:S01]  /*1500*/  FMUL.FTZ R16, R36.reuse, R51 ;  /* 0x0000003324107220 */ /* 0x040fe20000410000 */
[C---:B------:R-:W-:Y:S01]  /*1510*/  FMUL.FTZ R19, R36.reuse, R19 ;  /* 0x0000001324137220 */ /* 0x040fe20000410000 */
[C---:B------:R-:W-:Y:S01]  /*1520*/  FMUL.FTZ R48, R36.reuse, R17 ;  /* 0x0000001124307220 */ /* 0x040fe20000410000 */
[----:B------:R-:W-:Y:S01]  /*1530*/  FMUL.FTZ R55, R36, R55 ;  /* 0x0000003724377220 */ /* 0x000fe20000410000 */
[----:B------:R-:W-:Y:S01]  /*1540*/  FMUL.FTZ R57, R54, R57 ;  /* 0x0000003936397220 */ /* 0x000fe20000410000 */
[----:B0-----:R-:W-:-:S02]  /*1550*/  PRMT R46, R40, 0x3340, R41 ;  /* 0x00003340282e7816 */ /* 0x001fc40000000029 */
[----:B------:R-:W-:Y:S01]  /*1560*/  IADD3 R40, P0, PT, R22, UR12, RZ ;  /* 0x0000000c16287c10 */ /* 0x000fe2000ff1e0ff */
[----:B------:R-:W-:Y:S01]  /*1570*/  FMUL.FTZ R52, R36, R57 ;  /* 0x0000003924347220 */ /* 0x000fe20000410000 */
[----:B------:R-:W-:Y:S02]  /*1580*/  F2FP.BF16.F32.PACK_AB R17, R18, R49 ;  /* 0x000000311211723e */ /* 0x000fe400000010ff */
[----:B------:R-:W-:Y:S02]  /*1590*/  IADD3.X R41, PT, PT, R23, UR13, RZ, P0, !PT ;  /* 0x0000000d17297c10 */ /* 0x000fe400087fe4ff */
[----:B------:R-:W-:Y:S02]  /*15a0*/  LEA R22, P0, R39, R22, 0x3 ;  /* 0x0000001627167211 */ /* 0x000fe400078018ff */
[----:B-1----:R-:W-:Y:S02]  /*15b0*/  PRMT R47, R32, 0x3340, R47 ;  /* 0x00003340202f7816 */ /* 0x002fe4000000002f */
[----:B------:R-:W-:Y:S01]  /*15c0*/  F2FP.BF16.F32.PACK_AB R16, R45, R16 ;  /* 0x000000102d10723e */ /* 0x000fe200000010ff */
[----:B------:R-:W-:Y:S01]  /*15d0*/  IMAD.X R23, RZ, RZ, R23, P0 ;  /* 0x000000ffff177224 */ /* 0x000fe200000e0617 */
[----:B------:R-:W-:-:S02]  /*15e0*/  ISETP.GE.U32.AND P0, PT, R22, UR14, PT ;  /* 0x0000000e16007c0c */ /* 0x000fc4000bf06070 */
[----:B------:R-:W-:Y:S02]  /*15f0*/  F2FP.BF16.F32.PACK_AB R19, R52, R19 ;  /* 0x000000133413723e */ /* 0x000fe400000010ff */
[----:B------:R-:W-:Y:S02]  /*1600*/  ISETP.GE.U32.AND.EX P0, PT, R23, UR15, PT, P0 ;  /* 0x0000000f17007c0c */ /* 0x000fe4000bf06100 */
[----:B------:R-:W-:Y:S02]  /*1610*/  F2FP.BF16.F32.PACK_AB R18, R55, R48 ;  /* 0x000000303712723e */ /* 0x000fe400000010ff */
[----:B------:R-:W-:Y:S02]  /*1620*/  PRMT R32, R44, 0x5410, R33 ;  /* 0x000054102c207816 */ /* 0x000fe40000000021 */
[----:B------:R-:W-:Y:S01]  /*1630*/  PRMT R33, R46, 0x5410, R47 ;  /* 0x000054102e217816 */ /* 0x000fe2000000002f */
[----:B------:R0:W-:Y:S04]  /*1640*/  STG.E.128 desc[UR6][R42.64], R16 ;  /* 0x000000102a007986 */ /* 0x0001e8000c101d06 */
[----:B------:R0:W-:Y:S01]  /*1650*/  STG.E.64 desc[UR6][R40.64], R32 ;  /* 0x0000002028007986 */ /* 0x0001e2000c101b06 */
[----:B------:R-:W-:Y:S06]  /*1660*/  BAR.SYNC.DEFER_BLOCKING 0x0 ;  /* 0x0000000000007b1d */ /* 0x000fec0000010000 */
[----:B------:R-:W-:Y:S05]  /*1670*/  @!P0 BRA `(.L_x_714) ;  /* 0xfffffff000448947 */ /* 0x000fea000383ffff */
[----:B------:R-:W-:Y:S05]  /*1680*/  EXIT ;  /* 0x000000000000794d */ /* 0x000fea0003800000 */
        .weak           $__internal_8_$__cuda_sm20_dblrcp_rn_slowpath_v3
        .type           $__internal_8_$__cuda_sm20_dblrcp_rn_slowpath_v3,@function
        .size           $__internal_8_$__cuda_sm20_dblrcp_rn_slowpath_v3,(.L_x_14061 - $__internal_8_$__cuda_sm20_dblrcp_rn_slowpath_v3)
$__internal_8_$__cuda_sm20_dblrcp_rn_slowpath_v3:
        /* <DEDUP_REMOVED lines=26> */
.L_x_717:
        /* <DEDUP_REMOVED lines=10> */
.L_x_715:
[----:B------:R-:W-:Y:S01]  /*18d0*/  LOP3.LUT R19, R37, 0x80000, RZ, 0xfc, !PT ;  /* 0x0008000025137812 */ /* 0x000fe200078efcff */
[----:B------:R-:W-:-:S07]  /*18e0*/  IMAD.MOV.U32 R18, RZ, RZ, R36 ;  /* 0x000000ffff127224 */ /* 0x000fce00078e0024 */
.L_x_716:
[----:B------:R-:W-:-:S04]  /*18f0*/  MOV R41, 0x0 ;  /* 0x0000000000297802 */ /* 0x000fc80000000f00 */
[----:B------:R-:W-:Y:S05]  /*1900*/  RET.REL.NODEC R40 `(_ZN2at6native43_GLOBAL__N__7cc8d1ed_10_Dropout_cu_0e96ed3824fused_dropout_kernel_vecIN3c108BFloat16EfmLi1ELi8EhEEvNS_4cuda6detail10TensorInfoIKT_T1_EENS7_IS8_SA_EENS7_IT4_SA_EESA_T0_NS_15PhiloxCudaStateE) ;  /* 0xffffffe428bc7950 */ /* 0x000fea0003c3ffff */
.L_x_718:
        /* <DEDUP_REMOVED lines=15> */
.L_x_14061:


//--------------------- .text._ZN2at6native43_GLOBAL__N__7cc8d1ed_10_Dropout_cu_0e96ed3824fused_dropout_kernel_vecIN3c108BFloat16EfmLi1ELi16EhEEvNS_4cuda6detail10TensorInfoIKT_T1_EENS7_IS8_SA_EENS7_IT4_SA_EESA_T0_NS_15PhiloxCudaStateE --------------------------
	.section	.text._ZN2at6native43_GLOBAL__N__7cc8d1ed_10_Dropout_cu_0e96ed3824fused_dropout_kernel_vecIN3c108BFloat16EfmLi1ELi16EhEEvNS_4cuda6detail10TensorInfoIKT_T1_EENS7_IS8_SA_EENS7_IT4_SA_EESA_T0_NS_15PhiloxCudaStateE,"ax",@progbits
	.align	128
.text._ZN2at6native43_GLOBAL__N__7cc8d1ed_10_Dropout_cu_0e96ed3824fused_dropout_kernel_vecIN3c108BFloat16EfmLi1ELi16EhEEvNS_4cuda6detail10TensorInfoIKT_T1_EENS7_IS8_SA_EENS7_IT4_SA_EESA_T0_NS_15PhiloxCudaStateE:
        .type           _ZN2at6native43_GLOBAL__N__7cc8d1ed_10_Dropout_cu_0e96ed3824fused_dropout_kernel_vecIN3c108BFloat16EfmLi1ELi16EhEEvNS_4cuda6detail10TensorInfoIKT_T1_EENS7_IS8_SA_EENS7_IT4_SA_EESA_T0_NS_15PhiloxCudaStateE,@function
        .size           _ZN2at6native43_GLOBAL__N__7cc8d1ed_10_Dropout_cu_0e96ed3824fused_dropout_kernel_vecIN3c108BFloat16EfmLi1ELi16EhEEvNS_4cuda6detail10TensorInfoIKT_T1_EENS7_IS8_SA_EENS7_IT4_SA_EESA_T0_NS_15PhiloxCudaStateE,(.L_x_14063 - _ZN2at6native43_GLOBAL__N__7cc8d1ed_10_Dropout_cu_0e96ed3824fused_dropout_kernel_vecIN3c108BFloat16EfmLi1ELi16EhEEvNS_4cuda6detail10TensorInfoIKT_T1_EENS7_IS8_SA_EENS7_IT4_SA_EESA_T0_NS_15PhiloxCudaStateE)
        .other          _ZN2at6native43_GLOBAL__N__7cc8d1ed_10_Dropout_cu_0e96ed3824fused_dropout_kernel_vecIN3c108BFloat16EfmLi1ELi16EhEEvNS_4cuda6detail10TensorInfoIKT_T1_EENS7_IS8_SA_EENS7_IT4_SA_EESA_T0_NS_15PhiloxCudaStateE,@"STO_CUDA_ENTRY STV_DEFAULT"
_ZN2at6native43_GLOBAL__N__7cc8d1ed_10_Dropout_cu_0e96ed3824fused_dropout_kernel_vecIN3c108BFloat16EfmLi1ELi16EhEEvNS_4cuda6detail10TensorInfoIKT_T1_EENS7_IS8_SA_EENS7_IT4_SA_EESA_T0_NS_15PhiloxCudaStateE:
[----:B------:R-:W-:Y:S01]  /*0000*/  LDC R1, c[0x0][0x37c] ;  /* 0x0000df00ff017b82 */ /* 0x000fe20000000800 */
[----:B------:R-:W0:Y:S01]  /*0010*/  LDCU UR4, c[0x0][0x884] ;  /* 0x00011080ff0477ac */ /* 0x000e220008000800 */
[----:B------:R-:W1:Y:S01]  /*0020*/  LDCU.64 UR8, c[0x0][0x878] ;  /* 0x00010f00ff0877ac */ /* 0x000e620008000a00 */
[----:B------:R-:W2:Y:S01]  /*0030*/  LDCU.64 UR12, c[0x0][0x358] ;  /* 0x00006b00ff0c77ac */ /* 0x000ea20008000a00 */
[----:B------:R-:W3:Y:S01]  /*0040*/  LDCU.64 UR10, c[0x0][0x870] ;  /* 0x00010e00ff0a77ac */ /* 0x000ee20008000a00 */
[----:B0-----:R-:W-:-:S04]  /*0050*/  UPRMT UR4, UR4, 0x7770, URZ ;  /* 0x0000777004047896 */ /* 0x001fc800080000ff */
[----:B------:R-:W-:-:S06]  /*0060*/  UISETP.NE.AND UP0, UPT, UR4, URZ, UPT ;  /* 0x000000ff0400728c */ /* 0x000fcc000bf05270 */
[----:B------:R-:W-:-:S05]  /*0070*/  PLOP3.LUT P0, PT, PT, PT, UP0, 0x80, 0x8 ;  /* 0x000000000008781c */ /* 0x000fca0003f0f008 */
[----:B-1----:R-:W-:Y:S01]  /*0080*/  @UP0 UMOV UR4, UR8 ;  /* 0x0000000800040c82 */ /* 0x002fe20008000000 */
[----:B------:R-:W-:Y:S01]  /*0090*/  @UP0 UMOV UR5, UR9 ;  /* 0x0000000900050c82 */ /* 0x000fe20008000000 */
[----:B------:R-:W-:Y:S01]  /*00a0*/  IMAD.U32 R4, RZ, RZ, UR4 ;  /* 0x00000004ff047e24 */ /* 0x000fe2000f8e00ff */
[----:B---3--:R-:W-:Y:S01]  /*00b0*/  MOV R2, UR10 ;  /* 0x0000000a00027c02 */ /* 0x008fe20008000f00 */
[----:B------:R-:W-:Y:S01]  /*00c0*/  IMAD.U32 R5, RZ, RZ, UR5 ;  /* 0x00000005ff057e24 */ /* 0x000fe2000f8e00ff */
[----:B------:R-:W0:Y:S05]  /*00d0*/  @UP0 LDCU UR7, c[0x0][0x880] ;  /* 0x00011000ff0707ac */ /* 0x000e2a0008000800 */
[----:B--2---:R-:W2:Y:S01]  /*00e0*/  @P0 LDG.E.64 R4, desc[UR12][R4.64] ;  /* 0x0000000c04040981 */ /* 0x004ea2000c1e1b00 */
[----:B------:R-:W-:-:S06]  /*00f0*/  IMAD.U32 R3, RZ, RZ, UR11 ;  /* 0x0000000bff037e24 */ /* 0x000fcc000f8e00ff */
[----:B------:R-:W3:Y:S01]  /*0100*/  @P0 LDG.E.64 R2, desc[UR12][R2.64] ;  /* 0x0000000c02020981 */ /* 0x000ee2000c1e1b00 */
[----:B------:R-:W1:Y:S01]  /*0110*/  S2UR UR6, SR_CTAID.X ;  /* 0x00000000000679c3 */ /* 0x000e620000002500 */
[----:B------:R-:W1:Y:S07]  /*0120*/  S2R R7, SR_TID.X ;  /* 0x0000000000077919 */ /* 0x000e6e0000002100 */
[----:B------:R-:W1:Y:S01]  /*0130*/  LDC R0, c[0x0][0x360] ;  /* 0x0000d800ff007b82 */ /* 0x000e620000000800 */
[----:B--2---:R-:W-:-:S02]  /*0140*/  @P0 R2UR UR4, R4 ;  /* 0x00000000040402ca */ /* 0x004fc400000e0000 */
[----:B------:R-:W-:Y:S02]  /*0150*/  @P0 R2UR UR5, R5 ;  /* 0x00000000050502ca */ /* 0x000fe400000e0000 */
[----:B---3--:R-:W-:Y:S02]  /*0160*/  @P0 R2UR UR11, R3 ;  /* 0x00000000030b02ca */ /* 0x008fe400000e0000 */
[----:B------:R-:W-:Y:S01]  /*0170*/  @P0 R2UR UR10, R2 ;  /* 0x00000000020a02ca */ /* 0x000fe200000e0000 */
[----:B-1----:R-:W-:-:S06]  /*0180*/  IMAD R2, R0, UR6, R7 ;  /* 0x0000000600027c24 */ /* 0x002fcc000f8e0207 */
[----:B0-----:R-:W-:Y:S01]  /*0190*/  @UP0 UIADD3 UR8, UP1, UPT, UR4, UR7, URZ ;  /* 0x0000000704080290 */ /* 0x001fe2000ff3e0ff */
[----:B------:R-:W-:-:S03]  /*01a0*/  IMAD.WIDE.U32 R4, R2, -0x326172a9, RZ ;  /* 0xcd9e8d5702047825 */ /* 0x000fc600078e00ff */
[----:B------:R-:W-:Y:S02]  /*01b0*/  @UP0 UIADD3.X UR9, UPT, UPT, URZ, UR5, URZ, UP1, !UPT ;  /* 0x00000005ff090290 */ /* 0x000fe40008ffe4ff */
[----:B------:R-:W-:Y:S02]  /*01c0*/  UIADD3 UR18, UPT, UPT, UR11, -0x4498517b, URZ ;  /* 0xbb67ae850b127890 */ /* 0x000fe4000fffe0ff */
[----:B------:R-:W-:Y:S02]  /*01d0*/  USHF.R.U64 UR7, UR8, 0x2, UR9 ;  /* 0x0000000208077899 */ /* 0x000fe40008001209 */
[----:B------:R-:W-:Y:S02]  /*01e0*/  USHF.R.U32.HI UR6, URZ, 0x2, UR9 ;  /* 0x00000002ff067899 */ /* 0x000fe40008011609 */
[----:B------:R-:W-:Y:S02]  /*01f0*/  UIMAD.WIDE.U32 UR14, UR7, -0x2daee0ad, URZ ;  /* 0xd2511f53070e78a5 */ /* 0x000fe4000f8e00ff */
[----:B------:R-:W-:-:S02]  /*0200*/  UIADD3 UR9, UPT, UPT, UR10, -0x61c88647, URZ ;  /* 0x9e3779b90a097890 */ /* 0x000fc4000fffe0ff */
[----:B------:R-:W-:Y:S01]  /*0210*/  ULOP3.LUT UR4, UR15, UR11, URZ, 0x3c, !UPT ;  /* 0x0000000b0f047292 */ /* 0x000fe2000f8e3cff */
[----:B------:R-:W-:Y:S01]  /*0220*/  IMAD.U32 R3, RZ, RZ, UR6 ;  /* 0x00000006ff037e24 */ /* 0x000fe2000f8e00ff */
[----:B------:R-:W-:Y:S01]  /*0230*/  UIADD3 UR20, UPT, UPT, UR11, 0x76cf5d0a, URZ ;  /* 0x76cf5d0a0b147890 */ /* 0x000fe2000fffe0ff */
[----:B------:R-:W-:Y:S01]  /*0240*/  IMAD.U32 R8, RZ, RZ, UR14 ;  /* 0x0000000eff087e24 */ /* 0x000fe2000f8e00ff */
[----:B------:R-:W-:Y:S01]  /*0250*/  UIMAD.WIDE.U32 UR4, UR4, -0x326172a9, URZ ;  /* 0xcd9e8d57040478a5 */ /* 0x000fe2000f8e00ff */
[----:B------:R-:W-:Y:S01]  /*0260*/  MOV R9, UR15 ;  /* 0x0000000f00097c02 */ /* 0x000fe20008000f00 */
[----:B------:R-:W-:Y:S02]  /*0270*/  UIADD3 UR19, UPT, UPT, UR10, 0x3c6ef372, URZ ;  /* 0x3c6ef3720a137890 */ /* 0x000fe4000fffe0ff */
[----:B------:R-:W-:Y:S01]  /*0280*/  LOP3.LUT R5, R3, UR10, R5, 0x96, !PT ;  /* 0x0000000a03057c12 */ /* 0x000fe2000f8e9605 */
[----:B------:R-:W-:Y:S01]  /*0290*/  UIADD3 UR21, UPT, UPT, UR11, 0x32370b8f, URZ ;  /* 0x32370b8f0b157890 */ /* 0x000fe2000fffe0ff */
[----:B------:R-:W-:Y:S01]  /*02a0*/  IMAD.U32 R11, RZ, RZ, UR5 ;  /* 0x00000005ff0b7e24 */ /* 0x000fe2000f8e00ff */
[----:B------:R-:W-:Y:S01]  /*02b0*/  MOV R10, UR4 ;  /* 0x00000004000a7c02 */ /* 0x000fe20008000f00 */
[----:B------:R-:W-:-:S02]  /*02c0*/  UIADD3 UR4, UPT, UPT, UR10, -0x255992d5, URZ ;  /* 0xdaa66d2b0a047890 */ /* 0x000fc4000fffe0ff */
[----:B------:R-:W-:Y:S01]  /*02d0*/  UIADD3 UR23, UPT, UPT, UR11, -0x126145ec, URZ ;  /* 0xed9eba140b177890 */ /* 0x000fe2000fffe0ff */
[----:B------:R-:W-:Y:S01]  /*02e0*/  LOP3.LUT R6, R4, UR9, R11, 0x96, !PT ;  /* 0x0000000904067c12 */ /* 0x000fe2000f8e960b */
[----:B------:R-:W-:Y:S01]  /*02f0*/  IMAD.WIDE.U32 R4, R5, -0x2daee0ad, RZ ;  /* 0xd2511f5305047825 */ /* 0x000fe200078e00ff */
[----:B------:R-:W-:Y:S02]  /*0300*/  UIADD3 UR22, UPT, UPT, UR10, 0x78dde6e4, URZ ;  /* 0x78dde6e40a167890 */ /* 0x000fe4000fffe0ff */
[----:B------:R-:W-:Y:S01]  /*0310*/  UIADD3 UR24, UPT, UPT, UR10, 0x1715609d, URZ ;  /* 0x1715609d0a187890 */ /* 0x000fe2000fffe0ff */
[----:B------:R-:W-:Y:S01]  /*0320*/  IMAD.WIDE.U32 R6, R6, -0x2daee0ad, RZ ;  /* 0xd2511f5306067825 */ /* 0x000fe200078e00ff */
[----:B------:R-:W-:Y:S01]  /*0330*/  LOP3.LUT R5, R8, UR18, R5, 0x96, !PT ;  /* 0x0000001208057c12 */ /* 0x000fe2000f8e9605 */
[----:B------:R-:W-:Y:S02]  /*0340*/  UIADD3 UR25, UPT, UPT, UR11, -0x56f99767, URZ ;  /* 0xa90668990b197890 */ /* 0x000fe4000fffe0ff */
[----:B------:R-:W-:Y:S01]  /*0350*/  UIADD3 UR27, UPT, UPT, UR11, 0x646e171e, URZ ;  /* 0x646e171e0b1b7890 */ /* 0x000fe2000fffe0ff */
[----:B------:R-:W-:Y:S01]  /*0360*/  LOP3.LUT R8, R4, UR20, R7, 0x96, !PT ;  /* 0x0000001404087c12 */ /* 0x000fe2000f8e9607 */
[----:B------:R-:W-:Y:S01]  /*0370*/  IMAD.WIDE.U32 R4, R5, -0x326172a9, RZ ;  /* 0xcd9e8d5705047825 */ /* 0x000fe200078e00ff */
[----:B------:R-:W-:-:S02]  /*0380*/  UIADD3 UR26, UPT, UPT, UR10, -0x4ab325aa, URZ ;  /* 0xb54cda560a1a7890 */ /* 0x000fc4000fffe0ff */
[----:B------:R-:W-:Y:S01]  /*0390*/  UIADD3 UR28, UPT, UPT, UR10, 0x5384540f, URZ ;  /* 0x5384540f0a1c7890 */ /* 0x000fe2000fffe0ff */
[----:B------:R-:W-:Y:S01]  /*03a0*/  IMAD.WIDE.U32 R8, R8, -0x326172a9, RZ ;  /* 0xcd9e8d5708087825 */ /* 0x000fe200078e00ff */
[----:B------:R-:W-:Y:S01]  /*03b0*/  LOP3.LUT R5, R10, UR19, R5, 0x96, !PT ;  /* 0x000000130a057c12 */ /* 0x000fe2000f8e9605 */
[----:B------:R-:W-:Y:S02]  /*03c0*/  UIADD3 UR29, UPT, UPT, UR11, 0x1fd5c5a3, URZ ;  /* 0x1fd5c5a30b1d7890 */ /* 0x000fe4000fffe0ff */
[----:B------:R-:W-:Y:S01]  /*03d0*/  UIADD3 UR31, UPT, UPT, UR11, -0x24c28bd8, URZ ;  /* 0xdb3d74280b1f7890 */ /* 0x000fe2000fffe0ff */
[----:B------:R-:W-:Y:S01]  /*03e0*/  LOP3.LUT R10, R4, UR4, R9, 0x96, !PT ;  /* 0x00000004040a7c12 */ /* 0x000fe2000f8e9609 */
[----:B------:R-:W-:Y:S01]  /*03f0*/  IMAD.WIDE.U32 R4, R5, -0x2daee0ad, RZ ;  /* 0xd2511f5305047825 */ /* 0x000fe200078e00ff */
[----:B------:R-:W0:Y:S03]  /*0400*/  LDCU.64 UR4, c[0x0][0x860] ;  /* 0x00010c00ff0477ac */ /* 0x000e260008000a00 */
[----:B------:R-:W-:Y:S01]  /*0410*/  IMAD.WIDE.U32 R10, R10, -0x2daee0ad, RZ ;  /* 0xd2511f530a0a7825 */ /* 0x000fe200078e00ff */
[----:B------:R-:W-:Y:S01]  /*0420*/  LOP3.LUT R5, R6, UR21, R5, 0x96, !PT ;  /* 0x0000001506057c12 */ /* 0x000fe2000f8e9605 */
[----:B------:R-:W-:-:S02]  /*0430*/  UIADD3 UR30, UPT, UPT, UR10, -0xe443238, URZ ;  /* 0xf1bbcdc80a1e7890 */ /* 0x000fc4000fffe0ff */
[----:B------:R-:W-:Y:S01]  /*0440*/  UIADD3 UR32, UPT, UPT, UR10, -0x700cb87f, URZ ;  /* 0x8ff347810a207890 */ /* 0x000fe2000fffe0ff */
[----:B------:R-:W-:Y:S01]  /*0450*/  LOP3.LUT R6, R4, UR23, R11, 0x96, !PT ;  /* 0x0000001704067c12 */ /* 0x000fe2000f8e960b */
[----:B------:R-:W-:-:S04]  /*0460*/  IMAD.WIDE.U32 R4, R5, -0x326172a9, RZ ;  /* 0xcd9e8d5705047825 */ /* 0x000fc800078e00ff */
[----:B------:R-:W-:Y:S01]  /*0470*/  IMAD.WIDE.U32 R6, R6, -0x326172a9, RZ ;  /* 0xcd9e8d5706067825 */ /* 0x000fe200078e00ff */
[----:B------:R-:W-:-:S04]  /*0480*/  LOP3.LUT R5, R8, UR22, R5, 0x96, !PT ;  /* 0x0000001608057c12 */ /* 0x000fc8000f8e9605 */
[----:B------:R-:W-:Y:S01]  /*0490*/  LOP3.LUT R8, R4, UR24, R7, 0x96, !PT ;  /* 0x0000001804087c12 */ /* 0x000fe2000f8e9607 */
[----:B------:R-:W-:-:S04]  /*04a0*/  IMAD.WIDE.U32 R4, R5, -0x2daee0ad, RZ ;  /* 0xd2511f5305047825 */ /* 0x000fc800078e00ff */
[----:B------:R-:W-:Y:S01]  /*04b0*/  IMAD.WIDE.U32 R8, R8, -0x2daee0ad, RZ ;  /* 0xd2511f5308087825 */ /* 0x000fe200078e00ff */
[----:B------:R-:W-:-:S03]  /*04c0*/  LOP3.LUT R5, R10, UR25, R5, 0x96, !PT ;  /* 0x000000190a057c12 */ /* 0x000fc6000f8e9605 */
[----:B------:R-:W-:Y:S01]  /*04d0*/  IMAD.WIDE.U32 R10, R2, 0x10, RZ ;  /* 0x00000010020a7825 */ /* 0x000fe200078e00ff */
[----:B------:R-:W-:-:S03]  /*04e0*/  LOP3.LUT R12, R4, UR27, R9, 0x96, !PT ;  /* 0x0000001b040c7c12 */ /* 0x000fc6000f8e9609 */
[----:B------:R-:W-:Y:S01]  /*04f0*/  IMAD.WIDE.U32 R4, R5, -0x326172a9, RZ ;  /* 0xcd9e8d5705047825 */ /* 0x000fe200078e00ff */
[----:B0-----:R-:W-:-:S03]  /*0500*/  ISETP.GE.U32.AND P0, PT, R10, UR4, PT ;  /* 0x000000040a007c0c */ /* 0x001fc6000bf06070 */
[----:B------:R-:W-:Y:S01]  /*0510*/  IMAD.WIDE.U32 R12, R12, -0x326172a9, RZ ;  /* 0xcd9e8d570c0c7825 */ /* 0x000fe200078e00ff */
[----:B------:R-:W-:Y:S02]  /*0520*/  LOP3.LUT R5, R6, UR26, R5, 0x96, !PT ;  /* 0x0000001a06057c12 */ /* 0x000fe4000f8e9605 */
[----:B------:R-:W-:Y:S02]  /*0530*/  ISETP.GE.U32.AND.EX P0, PT, R11, UR5, PT, P0 ;  /* 0x000000050b007c0c */ /* 0x000fe4000bf06100 */
[----:B------:R-:W-:Y:S01]  /*0540*/  LOP3.LUT R16, R4, UR28, R13, 0x96, !PT ;  /* 0x0000001c04107c12 */ /* 0x000fe2000f8e960d */
[----:B------:R-:W-:-:S04]  /*0550*/  IMAD.WIDE.U32 R4, R5, -0x2daee0ad, RZ ;  /* 0xd2511f5305047825 */ /* 0x000fc800078e00ff */
[----:B------:R-:W-:Y:S01]  /*0560*/  IMAD.WIDE.U32 R16, R16, -0x2daee0ad, RZ ;  /* 0xd2511f5310107825 */ /* 0x000fe200078e00ff */
[----:B------:R-:W-:-:S04]  /*0570*/  LOP3.LUT R5, R8, UR29, R5, 0x96, !PT ;  /* 0x0000001d08057c12 */ /* 0x000fc8000f8e9605 */
[----:B------:R-:W-:Y:S01]  /*0580*/  LOP3.LUT R8, R4, UR31, R17, 0x96, !PT ;  /* 0x0000001f04087c12 */ /* 0x000fe2000f8e9611 */
[----:B------:R-:W-:-:S04]  /*0590*/  IMAD.WIDE.U32 R4, R5, -0x326172a9, RZ ;  /* 0xcd9e8d5705047825 */ /* 0x000fc800078e00ff */
[----:B------:R-:W-:Y:S01]  /*05a0*/  IMAD.HI.U32 R3, R8, -0x326172a9, RZ ;  /* 0xcd9e8d5708037827 */ /* 0x000fe200078e00ff */
[----:B------:R-:W-:-:S04]  /*05b0*/  LOP3.LUT R0, R12, UR30, R5, 0x96, !PT ;  /* 0x0000001e0c007c12 */ /* 0x000fc8000f8e9605 */
[----:B------:R-:W-:Y:S01]  /*05c0*/  LOP3.LUT R18, R4, UR32, R3, 0x96, !PT ;  /* 0x0000002004127c12 */ /* 0x000fe2000f8e9603 */
[----:B------:R-:W-:Y:S06]  /*05d0*/  @P0 EXIT ;  /* 0x000000000000094d */ /* 0x000fec0003800000 */
[----:B------:R-:W0:Y:S01]  /*05e0*/  LDC R12, c[0x0][0x868] ;  /* 0x00021a00ff0c7b82 */ /* 0x000e220000000800 */
[----:B------:R-:W-:Y:S01]  /*05f0*/  IMAD.HI.U32 R9, R0, -0x2daee0ad, RZ ;  /* 0xd2511f5300097827 */ /* 0x000fe200078e00ff */
[----:B------:R-:W-:Y:S02]  /*0600*/  ULOP3.LUT UR8, UR8, 0x3, URZ, 0xc0, !UPT ;  /* 0x0000000308087892 */ /* 0x000fe4000f8ec0ff */
[----:B------:R-:W-:Y:S01]  /*0610*/  UIADD3 UR5, UPT, UPT, UR11, -0x695add53, URZ ;  /* 0x96a522ad0b057890 */ /* 0x000fe2000fffe0ff */
[----:B------:R-:W-:Y:S01]  /*0620*/  IMAD.MOV.U32 R3, RZ, RZ, R11 ;  /* 0x000000ffff037224 */ /* 0x000fe200078e000b */
[----:B------:R-:W-:Y:S01]  /*0630*/  LOP3.LUT R9, R16, R9, RZ, 0x3c, !PT ;  /* 0x0000000910097212 */ /* 0x000fe200078e3cff */
[----:B0-----:R-:W-:-:S06]  /*0640*/  FMUL.FTZ R12, R12, 1 ;  /* 0x3f8000000c0c7820 */ /* 0x001fcc0000410000 */
[----:B------:R-:W0:Y:S08]  /*0650*/  F2F.F64.F32 R12, R12 ;  /* 0x0000000c000c7310 */ /* 0x000e300000201800 */
[----:B0-----:R-:W0:Y:S01]  /*0660*/  MUFU.RCP64H R5, R13 ;  /* 0x0000000d00057308 */ /* 0x001e220000001800 */
[----:B------:R-:W-:-:S05]  /*0670*/  VIADD R4, R13, 0x300402 ;  /* 0x003004020d047836 */ /* 0x000fca0000000000 */
[----:B------:R-:W-:Y:S01]  /*0680*/  FSETP.GEU.AND P0, PT, |R4|, 5.8789094863358348022e-39, PT ;  /* 0x004004020400780b */ /* 0x000fe20003f0e200 */
[----:B0-----:R-:W-:-:S08]  /*0690*/  DFMA R6, -R12, R4, 1 ;  /* 0x3ff000000c06742b */ /* 0x001fd00000000104 */
[----:B------:R-:W-:-:S08]  /*06a0*/  DFMA R6, R6, R6, R6 ;  /* 0x000000060606722b */ /* 0x000fd00000000006 */
[----:B------:R-:W-:Y:S01]  /*06b0*/  DFMA R6, R4, R6, R4 ;  /* 0x000000060406722b */ /* 0x000fe20000000004 */
[----:B------:R-:W-:Y:S01]  /*06c0*/  MOV R4, R0 ;  /* 0x0000000000047202 */ /* 0x000fe20000000f00 */
[----:B------:R-:W-:-:S06]  /*06d0*/  IMAD.MOV.U32 R5, RZ, RZ, R18 ;  /* 0x000000ffff057224 */ /* 0x000fcc00078e0012 */
[----:B------:R-:W-:-:S08]  /*06e0*/  DFMA R14, -R12, R6, 1 ;  /* 0x3ff000000c0e742b */ /* 0x000fd00000000106 */
[----:B------:R-:W-:Y:S01]  /*06f0*/  DFMA R14, R6, R14, R6 ;  /* 0x0000000e060e722b */ /* 0x000fe20000000006 */
[----:B------:R-:W-:Y:S01]  /*0700*/  IMAD.U32 R6, RZ, RZ, UR7 ;  /* 0x00000007ff067e24 */ /* 0x000fe2000f8e00ff */
[----:B------:R-:W-:Y:S01]  /*0710*/  MOV R7, UR6 ;  /* 0x0000000600077c02 */ /* 0x000fe20008000f00 */
[----:B------:R-:W-:Y:S08]  /*0720*/  @P0 BRA `(.L_x_719) ;  /* 0x0000000000100947 */ /* 0x000ff00003800000 */
[----:B------:R-:W-:-:S05]  /*0730*/  LOP3.LUT R0, R13, 0x7fffffff, RZ, 0xc0, !PT ;  /* 0x7fffffff0d007812 */ /* 0x000fca00078ec0ff */
[----:B------:R-:W-:Y:S01]  /*0740*/  VIADD R16, R0, 0xfff00000 ;  /* 0xfff0000000107836 */ /* 0x000fe20000000000 */
[----:B------:R-:W-:-:S07]  /*0750*/  MOV R0, 0x770 ;  /* 0x0000077000007802 */ /* 0x000fce0000000f00 */
[----:B------:R-:W-:Y:S05]  /*0760*/  CALL.REL.NOINC `($__internal_9_$__cuda_sm20_dblrcp_rn_slowpath_v3) ;  /* 0x0000001c00907944 */ /* 0x000fea0003c00000 */
.L_x_719:
[----:B------:R-:W0:Y:S01]  /*0770*/  F2F.F32.F64 R0, R14 ;  /* 0x0000000e00007310 */ /* 0x000e220000301000 */
[----:B------:R-:W-:Y:S01]  /*0780*/  UMOV UR6, 0xf0000000 ;  /* 0xf000000000067882 */ /* 0x000fe20000000000 */
[----:B------:R-:W-:Y:S01]  /*0790*/  UMOV UR7, 0x380fffff ;  /* 0x380fffff00077882 */ /* 0x000fe20000000000 */
[----:B------:R-:W-:Y:S01]  /*07a0*/  IMAD R8, R8, -0x326172a9, RZ ;  /* 0xcd9e8d5708087824 */ /* 0x000fe200078e02ff */
[----:B------:R-:W-:Y:S01]  /*07b0*/  DSETP.GEU.AND P0, PT, |R14|, UR6, PT ;  /* 0x000000060e007e2a */ /* 0x000fe2000bf0e200 */
[----:B------:R-:W-:Y:S01]  /*07c0*/  LOP3.LUT R9, R9, UR5, RZ, 0x3c, !PT ;  /* 0x0000000509097c12 */ /* 0x000fe2000f8e3cff */
[----:B------:R-:W1:Y:S01]  /*07d0*/  LDCU UR33, c[0x0][0x868] ;  /* 0x00010d00ff2177ac */ /* 0x000e620008000800 */
[----:B------:R-:W2:Y:S01]  /*07e0*/  LDCU.64 UR34, c[0x0][0x860] ;  /* 0x00010c00ff2277ac */ /* 0x000ea20008000a00 */
[----:B------:R-:W3:Y:S01]  /*07f0*/  LDCU.64 UR16, c[0x0][0x6c0] ;  /* 0x0000d800ff1077ac */ /* 0x000ee20008000a00 */
[----:B0-----:R-:W-:Y:S01]  /*0800*/  R2UR UR4, R0 ;  /* 0x00000000000472ca */ /* 0x001fe200000e0000 */
[----:B------:R-:W0:Y:S01]  /*0810*/  LDCU.64 UR14, c[0x0][0x520] ;  /* 0x0000a400ff0e77ac */ /* 0x000e220008000a00 */
[----:B------:R-:W4:Y:S11]  /*0820*/  LDCU.64 UR6, c[0x0][0x380] ;  /* 0x00007000ff0677ac */ /* 0x000f360008000a00 */
[----:B------:R-:W-:-:S04]  /*0830*/  IMAD.U32 R0, RZ, RZ, UR4 ;  /* 0x00000004ff007e24 */ /* 0x000fc8000f8e00ff */
[----:B------:R-:W-:-:S05]  /*0840*/  @!P0 FMUL R0, R0, 1.175494350822287508e-38 ;  /* 0x0080000000008820 */ /* 0x000fca0000400000 */
[----:B------:R-:W-:Y:S02]  /*0850*/  @!P0 R2UR UR4, R0 ;  /* 0x00000000000482ca */ /* 0x000fe400000e0000 */
[----:B01234-:R-:W-:-:S13]  /*0860*/  MOV R0, RZ ;  /* 0x000000ff00007202 */ /* 0x01ffda0000000f00 */
.L_x_736:
[----:B------:R-:W-:Y:S01]  /*0870*/  VIADD R11, R6, 0x1 ;  /* 0x00000001060b7836 */ /* 0x000fe20000000000 */
[----:B------:R-:W-:Y:S04]  /*0880*/  BSSY.RECONVERGENT B0, `(.L_x_720) ;  /* 0x000000c000007945 */ /* 0x000fe80003800200 */
[C---:B------:R-:W-:Y:S01]  /*0890*/  ISETP.NE.AND P0, PT, R11.reuse, RZ, PT ;  /* 0x000000ff0b00720c */ /* 0x040fe20003f05270 */
[----:B------:R-:W-:-:S12]  /*08a0*/  IMAD.HI.U32 R11, R11, -0x2daee0ad, RZ ;  /* 0xd2511f530b0b7827 */ /* 0x000fd800078e00ff */
[----:B0-----:R-:W-:Y:S05]  /*08b0*/  @P0 BRA `(.L_x_721) ;  /* 0x0000000000200947 */ /* 0x001fea0003800000 */
        /* <DEDUP_REMOVED lines=8> */
.L_x_721:
[----:B------:R-:W-:Y:S05]  /*0940*/  BSYNC.RECONVERGENT B0 ;  /* 0x0000000000007941 */ /* 0x000fea0003800200 */
.L_x_720:
[----:B------:R-:W-:Y:S01]  /*0950*/  IMAD.WIDE.U32 R12, R2, -0x326172a9, RZ ;  /* 0xcd9e8d57020c7825 */ /* 0x000fe200078e00ff */
[----:B------:R-:W-:Y:S02]  /*0960*/  LOP3.LUT R11, R0, UR11, R11, 0x96, !PT ;  /* 0x0000000b000b7c12 */ /* 0x000fe4000f8e960b */
[----:B------:R-:W-:Y:S01]  /*0970*/  MOV R25, UR10 ;  /* 0x0000000a00197c02 */ /* 0x000fe20008000f00 */
[----:B------:R-:W-:Y:S01]  /*0980*/  IMAD.MOV.U32 R15, RZ, RZ, -0x2daee0ad ;  /* 0xd2511f53ff0f7424 */ /* 0x000fe200078e00ff */
[----:B------:R-:W-:Y:S01]  /*0990*/  LOP3.LUT R14, R7, UR10, R13, 0x96, !PT ;  /* 0x0000000a070e7c12 */ /* 0x000fe2000f8e960d */
[----:B------:R-:W-:-:S04]  /*09a0*/  IMAD.WIDE.U32 R16, R11, -0x326172a9, RZ ;  /* 0xcd9e8d570b107825 */ /* 0x000fc800078e00ff */
[----:B------:R-:W-:Y:S01]  /*09b0*/  IMAD R18, R6, R15, -0x2daee0ad ;  /* 0xd2511f5306127424 */ /* 0x000fe200078e020f */
[----:B------:R-:W-:Y:S01]  /*09c0*/  LOP3.LUT R12, R12, UR9, R17, 0x96, !PT ;  /* 0x000000090c0c7c12 */ /* 0x000fe2000f8e9611 */
[----:B------:R-:W-:-:S04]  /*09d0*/  IMAD.WIDE.U32 R14, R14, -0x2daee0ad, RZ ;  /* 0xd2511f530e0e7825 */ /* 0x000fc800078e00ff */
[----:B------:R-:W-:Y:S01]  /*09e0*/  IMAD.WIDE.U32 R12, R12, -0x2daee0ad, RZ ;  /* 0xd2511f530c0c7825 */ /* 0x000fe200078e00ff */
[----:B------:R-:W-:-:S03]  /*09f0*/  LOP3.LUT R20, R18, UR18, R15, 0x96, !PT ;  /* 0x0000001212147c12 */ /* 0x000fc6000f8e960f */
[----:B------:R-:W-:Y:S01]  /*0a00*/  VIADD R25, R25, 0xdaa66d2b ;  /* 0xdaa66d2b19197836 */ /* 0x000fe20000000000 */
[----:B------:R-:W-:Y:S01]  /*0a10*/  LOP3.LUT R17, R14, UR20, R13, 0x96, !PT ;  /* 0x000000140e117c12 */ /* 0x000fe2000f8e960d */
[----:B------:R-:W-:-:S05]  /*0a20*/  IMAD.WIDE.U32 R20, R20, -0x326172a9, RZ ;  /* 0xcd9e8d5714147825 */ /* 0x000fca00078e00ff */
[----:B------:R-:W-:Y:S01]  /*0a30*/  LOP3.LUT R14, R16, UR19, R21, 0x96, !PT ;  /* 0x00000013100e7c12 */ /* 0x000fe2000f8e9615 */
[----:B------:R-:W-:-:S04]  /*0a40*/  IMAD.WIDE.U32 R16, R17, -0x326172a9, RZ ;  /* 0xcd9e8d5711107825 */ /* 0x000fc800078e00ff */
[----:B------:R-:W-:Y:S01]  /*0a50*/  IMAD.WIDE.U32 R14, R14, -0x2daee0ad, RZ ;  /* 0xd2511f530e0e7825 */ /* 0x000fe200078e00ff */
[----:B------:R-:W-:-:S04]  /*0a60*/  LOP3.LUT R13, R25, R20, R17, 0x96, !PT ;  /* 0x00000014190d7212 */ /* 0x000fc800078e9611 */
[----:B------:R-:W-:Y:S01]  /*0a70*/  LOP3.LUT R20, R12, UR21, R15, 0x96, !PT ;  /* 0x000000150c147c12 */ /* 0x000fe2000f8e960f */
[----:B------:R-:W-:-:S04]  /*0a80*/  IMAD.WIDE.U32 R12, R13, -0x2daee0ad, RZ ;  /* 0xd2511f530d0c7825 */ /* 0x000fc800078e00ff */
[----:B------:R-:W-:Y:S01]  /*0a90*/  IMAD.WIDE.U32 R20, R20, -0x326172a9, RZ ;  /* 0xcd9e8d5714147825 */ /* 0x000fe200078e00ff */
[----:B------:R-:W-:-:S04]  /*0aa0*/  LOP3.LUT R17, R14, UR23, R13, 0x96, !PT ;  /* 0x000000170e117c12 */ /* 0x000fc8000f8e960d */
        /* <DEDUP_REMOVED lines=16> */
[----:B------:R-:W-:Y:S01]  /*0bb0*/  IMAD.U32 R13, RZ, RZ, UR8 ;  /* 0x00000008ff0d7e24 */ /* 0x000fe2000f8e00ff */
[----:B------:R-:W-:Y:S01]  /*0bc0*/  LOP3.LUT R11, R16, UR30, R21, 0x96, !PT ;  /* 0x0000001e100b7c12 */ /* 0x000fe2000f8e9615 */
[----:B------:R-:W-:Y:S01]  /*0bd0*/  IMAD.WIDE.U32 R28, R28, -0x326172a9, RZ ;  /* 0xcd9e8d571c1c7825 */ /* 0x000fe200078e00ff */
[----:B------:R-:W-:Y:S02]  /*0be0*/  MOV R21, UR11 ;  /* 0x0000000b00157c02 */ /* 0x000fe40008000f00 */
[----:B------:R-:W-:Y:S01]  /*0bf0*/  ISETP.GT.AND P0, PT, R13, 0x1, PT ;  /* 0x000000010d00780c */ /* 0x000fe20003f04270 */
[----:B------:R-:W-:Y:S01]  /*0c00*/  IMAD.HI.U32 R19, R11, -0x2daee0ad, RZ ;  /* 0xd2511f530b137827 */ /* 0x000fe200078e00ff */
[----:B------:R-:W-:-:S03]  /*0c10*/  LOP3.LUT R15, R20, UR32, R29, 0x96, !PT ;  /* 0x00000020140f7c12 */ /* 0x000fc6000f8e961d */
[----:B------:R-:W-:-:S05]  /*0c20*/  VIADD R21, R21, 0x96a522ad ;  /* 0x96a522ad15157836 */ /* 0x000fca0000000000 */
[----:B------:R-:W-:Y:S01]  /*0c30*/  LOP3.LUT R19, R21, R12, R19, 0x96, !PT ;  /* 0x0000000c15137212 */ /* 0x000fe200078e9613 */
[----:B------:R-:W-:Y:S02]  /*0c40*/  IMAD R12, R4, -0x2daee0ad, RZ ;  /* 0xd2511f53040c7824 */ /* 0x000fe400078e02ff */
[----:B------:R-:W-:Y:S05]  /*0c50*/  @P0 BRA `(.L_x_722) ;  /* 0x0000000000240947 */ /* 0x000fea0003800000 */
[----:B------:R-:W-:Y:S01]  /*0c60*/  UISETP.NE.AND UP0, UPT, UR8, URZ, UPT ;  /* 0x000000ff0800728c */ /* 0x000fe2000bf05270 */
[----:B------:R-:W-:Y:S01]  /*0c70*/  IMAD.MOV.U32 R4, RZ, RZ, R9 ;  /* 0x000000ffff047224 */ /* 0x000fe200078e0009 */
[----:B------:R-:W-:-:S07]  /*0c80*/  MOV R16, R12 ;  /* 0x0000000c00107202 */ /* 0x000fce0000000f00 */
[----:B------:R-:W-:Y:S05]  /*0c90*/  BRA.U !UP0, `(.L_x_723) ;  /* 0x00000001083c7547 */ /* 0x000fea000b800000 */
[----:B------:R-:W-:Y:S01]  /*0ca0*/  IMAD.MOV.U32 R5, RZ, RZ, R8 ;  /* 0x000000ffff057224 */ /* 0x000fe200078e0008 */
[----:B------:R-:W-:Y:S01]  /*0cb0*/  MOV R16, R15 ;  /* 0x0000000f00107202 */ /* 0x000fe20000000f00 */
[----:B------:R-:W-:Y:S02]  /*0cc0*/  IMAD.MOV.U32 R4, RZ, RZ, R12 ;  /* 0x000000ffff047224 */ /* 0x000fe400078e000c */
[----:B------:R-:W-:Y:S01]  /*0cd0*/  IMAD.MOV.U32 R8, RZ, RZ, R9 ;  /* 0x000000ffff087224 */ /* 0x000fe200078e0009 */
[----:B------:R-:W-:Y:S06]  /*0ce0*/  BRA `(.L_x_723) ;  /* 0x0000000000287947 */ /* 0x000fec0003800000 */
.L_x_722:
[----:B------:R-:W-:Y:S01]  /*0cf0*/  UISETP.NE.AND UP0, UPT, UR8, 0x3, UPT ;  /* 0x000000030800788c */ /* 0x000fe2000bf05270 */
[----:B------:R-:W-:Y:S01]  /*0d00*/  IMAD.MOV.U32 R5, RZ, RZ, R12 ;  /* 0x000000ffff057224 */ /* 0x000fe200078e000c */
[----:B------:R-:W-:Y:S01]  /*0d10*/  MOV R8, R15 ;  /* 0x0000000f00087202 */ /* 0x000fe20000000f00 */
[----:B------:R-:W-:Y:S02]  /*0d20*/  IMAD.MOV.U32 R4, RZ, RZ, R28 ;  /* 0x000000ffff047224 */ /* 0x000fe400078e001c */
[----:B------:R-:W-:Y:S01]  /*0d30*/  IMAD.MOV.U32 R16, RZ, RZ, R19 ;  /* 0x000000ffff107224 */ /* 0x000fe200078e0013 */
[----:B------:R-:W-:-:S13]  /*0d40*/  PLOP3.LUT P1, PT, PT, PT, UP0, 0x80, 0x8 ;  /* 0x000000000008781c */ /* 0x000fda0003f2f008 */
[----:B------:R-:W-:Y:S01]  /*0d50*/  @P1 MOV R5, R9 ;  /* 0x0000000900051202 */ /* 0x000fe20000000f00 */
[----:B------:R-:W-:Y:S01]  /*0d60*/  @P1 IMAD.MOV.U32 R8, RZ, RZ, R12 ;  /* 0x000000ffff081224 */ /* 0x000fe200078e000c */
[----:B------:R-:W-:Y:S01]  /*0d70*/  @P1 MOV R16, R28 ;  /* 0x0000001c00101202 */ /* 0x000fe20000000f00 */
[----:B------:R-:W-:-:S07]  /*0d80*/  @P1 IMAD.MOV.U32 R4, RZ, RZ, R15 ;  /* 0x000000ffff041224 */ /* 0x000fce00078e000f */
.L_x_723:
[----:B------:R-:W-:Y:S01]  /*0d90*/  VIADD R9, R6, 0x2 ;  /* 0x0000000206097836 */ /* 0x000fe20000000000 */
[----:B------:R-:W-:Y:S04]  /*0da0*/  BSSY.RECONVERGENT B0, `(.L_x_724) ;  /* 0x000000c000007945 */ /* 0x000fe80003800200 */
[C---:B------:R-:W-:Y:S01]  /*0db0*/  ISETP.NE.AND P1, PT, R9.reuse, RZ, PT ;  /* 0x000000ff0900720c */ /* 0x040fe20003f25270 */
[----:B------:R-:W-:-:S12]  /*0dc0*/  IMAD.HI.U32 R9, R9, -0x2daee0ad, RZ ;  /* 0xd2511f5309097827 */ /* 0x000fd800078e00ff */
        /* <DEDUP_REMOVED lines=9> */
.L_x_725:
[----:B------:R-:W-:Y:S05]  /*0e60*/  BSYNC.RECONVERGENT B0 ;  /* 0x0000000000007941 */ /* 0x000fea0003800200 */
.L_x_724:
[----:B------:R-:W-:Y:S01]  /*0e70*/  IMAD.WIDE.U32 R12, R2, -0x326172a9, RZ ;  /* 0xcd9e8d57020c7825 */ /* 0x000fe200078e00ff */
[----:B------:R-:W-:Y:S02]  /*0e80*/  LOP3.LUT R9, R0, UR11, R9, 0x96, !PT ;  /* 0x0000000b00097c12 */ /* 0x000fe4000f8e9609 */
[----:B------:R-:W-:Y:S01]  /*0e90*/  I2FP.F32.U32 R5, R5 ;  /* 0x0000000500057245 */ /* 0x000fe20000201000 */
[----:B------:R-:W-:Y:S01]  /*0ea0*/  IMAD.MOV.U32 R24, RZ, RZ, 0x2f800000 ;  /* 0x2f800000ff187424 */ /* 0x000fe200078e00ff */
[----:B------:R-:W-:Y:S01]  /*0eb0*/  LOP3.LUT R30, R7, UR10, R13, 0x96, !PT ;  /* 0x0000000a071e7c12 */ /* 0x000fe2000f8e960d */
[----:B------:R-:W-:Y:S01]  /*0ec0*/  IMAD.WIDE.U32 R22, R9, -0x326172a9, RZ ;  /* 0xcd9e8d5709167825 */ /* 0x000fe200078e00ff */
[----:B------:R-:W-:-:S03]  /*0ed0*/  I2FP.F32.U32 R37, R8 ;  /* 0x0000000800257245 */ /* 0x000fc60000201000 */
[----:B------:R-:W-:Y:S01]  /*0ee0*/  FFMA.FTZ R36, R5, R24, 1.1641532182693481445e-10 ;  /* 0x2f00000005247423 */ /* 0x000fe20000010018 */
[----:B------:R-:W-:Y:S01]  /*0ef0*/  I2FP.F32.U32 R35, R16 ;  /* 0x0000001000237245 */ /* 0x000fe20000201000 */
[----:B------:R-:W-:Y:S01]  /*0f00*/  IMAD.WIDE.U32 R30, R30, -0x2daee0ad, RZ ;  /* 0xd2511f531e1e7825 */ /* 0x000fe200078e00ff */
[----:B------:R-:W-:-:S03]  /*0f10*/  LOP3.LUT R12, R12, UR9, R23, 0x96, !PT ;  /* 0x000000090c0c7c12 */ /* 0x000fc6000f8e9617 */
[-C--:B------:R-:W-:Y:S01]  /*0f20*/  FFMA.FTZ R37, R37, R24.reuse, 1.1641532182693481445e-10 ;  /* 0x2f00000025257423 */ /* 0x080fe20000010018 */
[----:B------:R-:W-:Y:S02]  /*0f30*/  VIADD R9, R18, 0xd2511f53 ;  /* 0xd2511f5312097836 */ /* 0x000fe40000000000 */
[----:B------:R-:W-:Y:S01]  /*0f40*/  FFMA.FTZ R35, R35, R24, 1.1641532182693481445e-10 ;  /* 0x2f00000023237423 */ /* 0x000fe20000010018 */
[----:B------:R-:W-:Y:S02]  /*0f50*/  IMAD.WIDE.U32 R12, R12, -0x2daee0ad, RZ ;  /* 0xd2511f530c0c7825 */ /* 0x000fe400078e00ff */
[----:B------:R-:W-:Y:S02]  /*0f60*/  LOP3.LUT R9, R9, UR18, R31, 0x96, !PT ;  /* 0x0000001209097c12 */ /* 0x000fe4000f8e961f */
[----:B------:R-:W-:Y:S01]  /*0f70*/  IMAD R11, R11, -0x2daee0ad, RZ ;  /* 0xd2511f530b0b7824 */ /* 0x000fe200078e02ff */
[----:B------:R-:W-:Y:S02]  /*0f80*/  LOP3.LUT R23, R30, UR20, R13, 0x96, !PT ;  /* 0x000000141e177c12 */ /* 0x000fe4000f8e960d */
[----:B------:R-:W-:Y:S01]  /*0f90*/  IMAD.WIDE.U32 R26, R9, -0x326172a9, RZ ;  /* 0xcd9e8d57091a7825 */ /* 0x000fe200078e00ff */
[----:B------:R-:W-:-:S04]  /*0fa0*/  I2FP.F32.U32 R9, R4 ;  /* 0x0000000400097245 */ /* 0x000fc80000201000 */
[----:B------:R-:W-:Y:S01]  /*0fb0*/  LOP3.LUT R30, R22, UR19, R27, 0x96, !PT ;  /* 0x00000013161e7c12 */ /* 0x000fe2000f8e961b */
[----:B------:R-:W-:-:S04]  /*0fc0*/  IMAD.WIDE.U32 R22, R23, -0x326172a9, RZ ;  /* 0xcd9e8d5717167825 */ /* 0x000fc800078e00ff */
[----:B------:R-:W-:Y:S01]  /*0fd0*/  FFMA.FTZ R34, R9, R24, 1.1641532182693481445e-10 ;  /* 0x2f00000009227423 */ /* 0x000fe20000010018 */
        /* <DEDUP_REMOVED lines=24> */
[----:B------:R-:W-:Y:S01]  /*1160*/  IMAD.HI.U32 R13, R29, -0x2daee0ad, RZ ;  /* 0xd2511f531d0d7827 */ /* 0x000fe200078e00ff */
[----:B------:R-:W-:Y:S02]  /*1170*/  LOP3.LUT R12, R12, UR32, R27, 0x96, !PT ;  /* 0x000000200c0c7c12 */ /* 0x000fe4000f8e961b */
[----:B------:R-:W-:Y:S02]  /*1180*/  MOV R14, R26 ;  /* 0x0000001a000e7202 */ /* 0x000fe40000000f00 */
[----:B------:R-:W-:Y:S01]  /*1190*/  LOP3.LUT R13, R21, R22, R13, 0x96, !PT ;  /* 0x00000016150d7212 */ /* 0x000fe200078e960d */
[----:B------:R-:W-:Y:S06]  /*11a0*/  @P0 BRA `(.L_x_726) ;  /* 0x0000000000200947 */ /* 0x000fec0003800000 */
[----:B------:R-:W-:Y:S01]  /*11b0*/  UISETP.NE.AND UP0, UPT, UR8, URZ, UPT ;  /* 0x000000ff0800728c */ /* 0x000fe2000bf05270 */
[----:B------:R-:W-:-:S08]  /*11c0*/  IMAD.MOV.U32 R30, RZ, RZ, R11 ;  /* 0x000000ffff1e7224 */ /* 0x000fd000078e000b */
[----:B------:R-:W-:Y:S05]  /*11d0*/  BRA.U !UP0, `(.L_x_727) ;  /* 0x00000001083c7547 */ /* 0x000fea000b800000 */
[----:B------:R-:W-:Y:S01]  /*11e0*/  MOV R15, R28 ;  /* 0x0000001c000f7202 */ /* 0x000fe20000000f00 */
[----:B------:R-:W-:Y:S01]  /*11f0*/  IMAD.MOV.U32 R28, RZ, RZ, R19 ;  /* 0x000000ffff1c7224 */ /* 0x000fe200078e0013 */
[----:B------:R-:W-:Y:S01]  /*1200*/  MOV R19, R11 ;  /* 0x0000000b00137202 */ /* 0x000fe20000000f00 */
[----:B------:R-:W-:Y:S01]  /*1210*/  IMAD.MOV.U32 R30, RZ, RZ, R12 ;  /* 0x000000ffff1e7224 */ /* 0x000fe200078e000c */
[----:B------:R-:W-:Y:S06]  /*1220*/  BRA `(.L_x_727) ;  /* 0x0000000000287947 */ /* 0x000fec0003800000 */
.L_x_726:
[----:B------:R-:W-:Y:S01]  /*1230*/  UISETP.NE.AND UP0, UPT, UR8, 0x2, UPT ;  /* 0x000000020800788c */ /* 0x000fe2000bf05270 */
[----:B------:R-:W-:Y:S01]  /*1240*/  IMAD.MOV.U32 R15, RZ, RZ, R19 ;  /* 0x000000ffff0f7224 */ /* 0x000fe200078e0013 */
[----:B------:R-:W-:Y:S01]  /*1250*/  MOV R19, R12 ;  /* 0x0000000c00137202 */ /* 0x000fe20000000f00 */
[----:B------:R-:W-:Y:S02]  /*1260*/  IMAD.MOV.U32 R28, RZ, RZ, R11 ;  /* 0x000000ffff1c7224 */ /* 0x000fe400078e000b */
[----:B------:R-:W-:Y:S01]  /*1270*/  IMAD.MOV.U32 R30, RZ, RZ, R14 ;  /* 0x000000ffff1e7224 */ /* 0x000fe200078e000e */
[----:B------:R-:W-:-:S13]  /*1280*/  PLOP3.LUT P1, PT, PT, PT, UP0, 0x80, 0x8 ;  /* 0x000000000008781c */ /* 0x000fda0003f2f008 */
[----:B------:R-:W-:Y:S01]  /*1290*/  @P1 IMAD.MOV.U32 R15, RZ, RZ, R11 ;  /* 0x000000ffff0f1224 */ /* 0x000fe200078e000b */
[----:B------:R-:W-:Y:S01]  /*12a0*/  @P1 MOV R28, R12 ;  /* 0x0000000c001c1202 */ /* 0x000fe20000000f00 */
[----:B------:R-:W-:Y:S02]  /*12b0*/  @P1 IMAD.MOV.U32 R19, RZ, RZ, R14 ;  /* 0x000000ffff131224 */ /* 0x000fe400078e000e */
[----:B------:R-:W-:-:S07]  /*12c0*/  @P1 IMAD.MOV.U32 R30, RZ, RZ, R13 ;  /* 0x000000ffff1e1224 */ /* 0x000fce00078e000d */
.L_x_727:
        /* <DEDUP_REMOVED lines=13> */
.L_x_729:
[----:B------:R-:W-:Y:S05]  /*13a0*/  BSYNC.RECONVERGENT B0 ;  /* 0x0000000000007941 */ /* 0x000fea0003800200 */
.L_x_728:
[----:B------:R-:W-:Y:S01]  /*13b0*/  IMAD.WIDE.U32 R16, R2, -0x326172a9, RZ ;  /* 0xcd9e8d5702107825 */ /* 0x000fe200078e00ff */
[----:B------:R-:W-:Y:S02]  /*13c0*/  LOP3.LUT R5, R0, UR11, R5, 0x96, !PT ;  /* 0x0000000b00057c12 */ /* 0x000fe4000f8e9605 */
[----:B------:R-:W-:Y:S01]  /*13d0*/  I2FP.F32.U32 R33, R28 ;  /* 0x0000001c00217245 */ /* 0x000fe20000201000 */
[----:B------:R-:W-:Y:S01]  /*13e0*/  VIADD R11, R18, 0xa4a23ea6 ;  /* 0xa4a23ea6120b7836 */ /* 0x000fe20000000000 */
[----:B------:R-:W-:Y:S01]  /*13f0*/  LOP3.LUT R8, R7, UR10, R17, 0x96, !PT ;  /* 0x0000000a07087c12 */ /* 0x000fe2000f8e9611 */
[----:B------:R-:W-:Y:S01]  /*1400*/  IMAD.WIDE.U32 R4, R5, -0x326172a9, RZ ;  /* 0xcd9e8d5705047825 */ /* 0x000fe200078e00ff */
[----:B------:R-:W-:-:S03]  /*1410*/  I2FP.F32.U32 R31, R30 ;  /* 0x0000001e001f7245 */ /* 0x000fc60000201000 */
[----:B------:R-:W-:Y:S01]  /*1420*/  FFMA.FTZ R33, R33, R24, 1.1641532182693481445e-10 ;  /* 0x2f00000021217423 */ /* 0x000fe20000010018 */
[----:B------:R-:W-:Y:S01]  /*1430*/  IMAD.WIDE.U32 R8, R8, -0x2daee0ad, RZ ;  /* 0xd2511f5308087825 */ /* 0x000fe200078e00ff */
[----:B------:R-:W-:-:S03]  /*1440*/  LOP3.LUT R16, R16, UR9, R5, 0x96, !PT ;  /* 0x0000000910107c12 */ /* 0x000fc6000f8e9605 */
[----:B------:R-:W-:Y:S01]  /*1450*/  FFMA.FTZ R31, R31, R24, 1.1641532182693481445e-10 ;  /* 0x2f0000001f1f7423 */ /* 0x000fe20000010018 */
[----:B------:R-:W-:Y:S01]  /*1460*/  IMAD R29, R29, -0x2daee0ad, RZ ;  /* 0xd2511f531d1d7824 */ /* 0x000fe200078e02ff */
[----:B------:R-:W-:Y:S01]  /*1470*/  LOP3.LUT R11, R11, UR18, R9, 0x96, !PT ;  /* 0x000000120b0b7c12 */ /* 0x000fe2000f8e9609 */
[----:B------:R-:W-:-:S04]  /*1480*/  IMAD.WIDE.U32 R16, R16, -0x2daee0ad, RZ ;  /* 0xd2511f5310107825 */ /* 0x000fc800078e00ff */
[----:B------:R-:W-:Y:S01]  /*1490*/  IMAD.WIDE.U32 R22, R11, -0x326172a9, RZ ;  /* 0xcd9e8d570b167825 */ /* 0x000fe200078e00ff */
[----:B------:R-:W-:-:S04]  /*14a0*/  LOP3.LUT R5, R8, UR20, R17, 0x96, !PT ;  /* 0x0000001408057c12 */ /* 0x000fc8000f8e9611 */
        /* <DEDUP_REMOVED lines=19> */
[----:B------:R-:W-:Y:S02]  /*15e0*/  LOP3.LUT R4, R22, UR28, R9, 0x96, !PT ;  /* 0x0000001c16047c12 */ /* 0x000fe4000f8e9609 */
[----:B------:R-:W-:Y:S02]  /*15f0*/  I2FP.F32.U32 R9, R19 ;  /* 0x0000001300097245 */ /* 0x000fe40000201000 */
[----:B------:R-:W-:Y:S01]  /*1600*/  LOP3.LUT R16, R16, UR29, R27, 0x96, !PT ;  /* 0x0000001d10107c12 */ /* 0x000fe2000f8e961b */
[----:B------:R-:W-:-:S04]  /*1610*/  IMAD.WIDE.U32 R4, R4, -0x2daee0ad, RZ ;  /* 0xd2511f5304047825 */ /* 0x000fc800078e00ff */
[----:B------:R-:W-:Y:S01]  /*1620*/  FFMA.FTZ R28, R9, R24, 1.1641532182693481445e-10 ;  /* 0x2f000000091c7423 */ /* 0x000fe20000010018 */
[----:B------:R-:W-:Y:S01]  /*1630*/  IMAD.WIDE.U32 R16, R16, -0x326172a9, RZ ;  /* 0xcd9e8d5710107825 */ /* 0x000fe200078e00ff */
[----:B------:R-:W-:Y:S02]  /*1640*/  LOP3.LUT R40, R26, UR31, R5, 0x96, !PT ;  /* 0x0000001f1a287c12 */ /* 0x000fe4000f8e9605 */
[----:B------:R-:W-:Y:S02]  /*1650*/  I2FP.F32.U32 R5, R15 ;  /* 0x0000000f00057245 */ /* 0x000fe40000201000 */
[----:B------:R-:W-:Y:S01]  /*1660*/  LOP3.LUT R20, R8, UR30, R17, 0x96, !PT ;  /* 0x0000001e08147c12 */ /* 0x000fe2000f8e9611 */
[----:B------:R-:W-:-:S04]  /*1670*/  IMAD.WIDE.U32 R40, R40, -0x326172a9, RZ ;  /* 0xcd9e8d5728287825 */ /* 0x000fc800078e00ff */
[----:B------:R-:W-:Y:S01]  /*1680*/  FFMA.FTZ R32, R5, R24, 1.1641532182693481445e-10 ;  /* 0x2f00000005207423 */ /* 0x000fe20000010018 */
[----:B------:R-:W-:Y:S01]  /*1690*/  IMAD.HI.U32 R11, R20, -0x2daee0ad, RZ ;  /* 0xd2511f53140b7827 */ /* 0x000fe200078e00ff */
[----:B------:R-:W-:-:S04]  /*16a0*/  LOP3.LUT R23, R16, UR32, R41, 0x96, !PT ;  /* 0x0000002010177c12 */ /* 0x000fc8000f8e9629 */
        /* <DEDUP_REMOVED lines=10> */
.L_x_730:
        /* <DEDUP_REMOVED lines=10> */
.L_x_731:
        /* <DEDUP_REMOVED lines=13> */
.L_x_733:
[----:B------:R-:W-:Y:S05]  /*18c0*/  BSYNC.RECONVERGENT B0 ;  /* 0x0000000000007941 */ /* 0x000fea0003800200 */
.L_x_732:
[----:B------:R-:W-:Y:S01]  /*18d0*/  IMAD.WIDE.U32 R16, R2, -0x326172a9, RZ ;  /* 0xcd9e8d5702107825 */ /* 0x000fe200078e00ff */
[----:B------:R-:W-:Y:S02]  /*18e0*/  LOP3.LUT R5, R0, UR11, R5, 0x96, !PT ;  /* 0x0000000b00057c12 */ /* 0x000fe4000f8e9605 */
[----:B------:R-:W-:Y:S01]  /*18f0*/  I2FP.F32.U32 R13, R13 ;  /* 0x0000000d000d7245 */ /* 0x000fe20000201000 */
[----:B------:R-:W-:Y:S01]  /*1900*/  IMAD R20, R20, -0x2daee0ad, RZ ;  /* 0xd2511f5314147824 */ /* 0x000fe200078e02ff */
[----:B------:R-:W-:Y:S01]  /*1910*/  LOP3.LUT R4, R7, UR10, R17, 0x96, !PT ;  /* 0x0000000a07047c12 */ /* 0x000fe2000f8e9611 */
[----:B------:R-:W-:Y:S01]  /*1920*/  IMAD.WIDE.U32 R8, R5, -0x326172a9, RZ ;  /* 0xcd9e8d5705087825 */ /* 0x000fe200078e00ff */
[----:B------:R-:W-:-:S03]  /*1930*/  I2FP.F32.U32 R15, R15 ;  /* 0x0000000f000f7245 */ /* 0x000fc60000201000 */
[----:B------:R-:W-:Y:S01]  /*1940*/  FFMA.FTZ R27, R13, R24, 1.1641532182693481445e-10 ;  /* 0x2f0000000d1b7423 */ /* 0x000fe20000010018 */
[----:B------:R-:W-:-:S04]  /*1950*/  IMAD.WIDE.U32 R4, R4, -0x2daee0ad, RZ ;  /* 0xd2511f5304047825 */ /* 0x000fc800078e00ff */
[----:B------:R-:W-:Y:S01]  /*1960*/  FFMA.FTZ R29, R15, R24, 1.1641532182693481445e-10 ;  /* 0x2f0000000f1d7423 */ /* 0x000fe20000010018 */
[----:B------:R-:W-:Y:S01]  /*1970*/  VIADD R17, R18, 0x76f35df9 ;  /* 0x76f35df912117836 */ /* 0x000fe20000000000 */
        /* <DEDUP_REMOVED lines=30> */
[----:B------:R-:W-:Y:S01]  /*1b60*/  IMAD.WIDE.U32 R8, R8, -0x326172a9, RZ ;  /* 0xcd9e8d5708087825 */ /* 0x000fe200078e00ff */
[----:B------:R-:W-:-:S03]  /*1b70*/  I2FP.F32.U32 R19, R14 ;  /* 0x0000000e00137245 */ /* 0x000fc60000201000 */
[----:B------:R-:W-:Y:S01]  /*1b80*/  IMAD.HI.U32 R17, R4, -0x2daee0ad, RZ ;  /* 0xd2511f5304117827 */ /* 0x000fe200078e00ff */
[----:B------:R-:W-:-:S03]  /*1b90*/  LOP3.LUT R5, R18, UR32, R9, 0x96, !PT ;  /* 0x0000002012057c12 */ /* 0x000fc6000f8e9609 */
[----:B------:R-:W-:Y:S01]  /*1ba0*/  FFMA.FTZ R30, R19, R24, 1.1641532182693481445e-10 ;  /* 0x2f000000131e7423 */ /* 0x000fe20000010018 */
[----:B------:R-:W-:Y:S02]  /*1bb0*/  LOP3.LUT R9, R21, R16, R17, 0x96, !PT ;  /* 0x0000001015097212 */ /* 0x000fe400078e9611 */
[----:B------:R-:W-:-:S05]  /*1bc0*/  I2FP.F32.U32 R17, R12 ;  /* 0x0000000c00117245 */ /* 0x000fca0000201000 */
[----:B------:R-:W-:Y:S01]  /*1bd0*/  FFMA.FTZ R22, R17, R24, 1.1641532182693481445e-10 ;  /* 0x2f00000011167423 */ /* 0x000fe20000010018 */
        /* <DEDUP_REMOVED lines=9> */
.L_x_734:
        /* <DEDUP_REMOVED lines=10> */
.L_x_735:
[C---:B------:R-:W-:Y:S02]  /*1d10*/  SHF.L.U32 R26, R10.reuse, 0x1, RZ ;  /* 0x000000010a1a7819 */ /* 0x040fe400000006ff */
[----:B------:R-:W-:Y:S02]  /*1d20*/  SHF.L.U64.HI R25, R10, 0x1, R3 ;  /* 0x000000010a197819 */ /* 0x000fe40000010203 */
[----:B------:R-:W-:-:S04]  /*1d30*/  IADD3 R12, P0, PT, R26, UR6, RZ ;  /* 0x000000061a0c7c10 */ /* 0x000fc8000ff1e0ff */
[----:B------:R-:W-:-:S06]  /*1d40*/  IADD3.X R13, PT, PT, R25, UR7, RZ, P0, !PT ;  /* 0x00000007190d7c10 */ /* 0x000fcc00087fe4ff */
[----:B------:R-:W2:Y:S01]  /*1d50*/  LDG.E.ENL2.256 R12, R16, desc[UR12][R12.64] ;  /* 0xfe00000c0c10797e */ /* 0x000ea2000812190c */
[----:B------:R-:W-:Y:S01]  /*1d60*/  I2FP.F32.U32 R39, R11 ;  /* 0x0000000b00277245 */ /* 0x000fe20000201000 */
[----:B------:R-:W-:Y:S05]  /*1d70*/  WARPSYNC.ALL ;  /* 0x0000000000007948 */ /* 0x000fea0003800000 */
[----:B------:R-:W-:Y:S01]  /*1d80*/  FFMA.FTZ R39, R39, R24, 1.1641532182693481445e-10 ;  /* 0x2f00000027277423 */ /* 0x000fe20000010018 */
[----:B------:R-:W-:Y:S01]  /*1d90*/  I2FP.F32.U32 R41, R38 ;  /* 0x0000002600297245 */ /* 0x000fe20000201000 */
[----:B------:R-:W0:Y:S01]  /*1da0*/  LDCU UR5, c[0x0][0x360] ;  /* 0x00006c00ff0577ac */ /* 0x000e220008000800 */
[----:B------:R-:W-:-:S02]  /*1db0*/  I2FP.F32.U32 R45, R40 ;  /* 0x00000028002d7245 */ /* 0x000fc40000201000 */
[----:B------:R-:W-:Y:S01]  /*1dc0*/  FSET.BF.LT.FTZ.AND R38, R39, UR33, PT ;  /* 0x0000002127267c0a */ /* 0x000fe2000b811000 */
[-C--:B------:R-:W-:Y:S01]  /*1dd0*/  FFMA.FTZ R39, R41, R24.reuse, 1.1641532182693481445e-10 ;  /* 0x2f00000029277423 */ /* 0x080fe20000010018 */
[----:B------:R-:W-:Y:S02]  /*1de0*/  I2FP.F32.U32 R41, R23 ;  /* 0x0000001700297245 */ /* 0x000fe40000201000 */
[----:B------:R-:W-:Y:S01]  /*1df0*/  FSET.BF.LT.FTZ.AND R28, R28, UR33, PT ;  /* 0x000000211c1c7c0a */ /* 0x000fe2000b811000 */
[----:B------:R-:W-:Y:S01]  /*1e00*/  F2I.FTZ.U32.TRUNC.NTZ R23, R38 ;  /* 0x0000002600177305 */ /* 0x000fe2000021f000 */
[----:B------:R-:W-:Y:S01]  /*1e10*/  FSET.BF.LT.FTZ.AND R39, R39, UR33, PT ;  /* 0x0000002127277c0a */ /* 0x000fe2000b811000 */
[-C--:B------:R-:W-:Y:S01]  /*1e20*/  FFMA.FTZ R40, R41, R24.reuse, 1.1641532182693481445e-10 ;  /* 0x2f00000029287423 */ /* 0x080fe20000010018 */
[----:B------:R-:W-:Y:S01]  /*1e30*/  FFMA.FTZ R41, R45, R24, 1.1641532182693481445e-10 ;  /* 0x2f0000002d297423 */ /* 0x000fe20000010018 */
[----:B------:R-:W-:Y:S02]  /*1e40*/  FSET.BF.LT.FTZ.AND R31, R31, UR33, PT ;  /* 0x000000211f1f7c0a */ /* 0x000fe4000b811000 */
[----:B------:R-:W-:-:S02]  /*1e50*/  FSET.BF.LT.FTZ.AND R32, R32, UR33, PT ;  /* 0x0000002120207c0a */ /* 0x000fc4000b811000 */
[----:B------:R-:W-:Y:S01]  /*1e60*/  FSET.BF.LT.FTZ.AND R33, R33, UR33, PT ;  /* 0x0000002121217c0a */ /* 0x000fe2000b811000 */
[----:B------:R-:W1:Y:S01]  /*1e70*/  F2I.FTZ.U32.TRUNC.NTZ R44, R39 ;  /* 0x00000027002c7305 */ /* 0x000e62000021f000 */
[----:B------:R-:W-:Y:S02]  /*1e80*/  FSET.BF.LT.FTZ.AND R40, R40, UR33, PT ;  /* 0x0000002128287c0a */ /* 0x000fe4000b811000 */
[----:B------:R-:W-:Y:S02]  /*1e90*/  FSET.BF.LT.FTZ.AND R41, R41, UR33, PT ;  /* 0x0000002129297c0a */ /* 0x000fe4000b811000 */
[----:B------:R-:W-:Y:S02]  /*1ea0*/  FSET.BF.LT.FTZ.AND R34, R34, UR33, PT ;  /* 0x0000002122227c0a */ /* 0x000fe4000b811000 */
[----:B------:R-:W-:Y:S01]  /*1eb0*/  FSET.BF.LT.FTZ.AND R35, R35, UR33, PT ;  /* 0x0000002123237c0a */ /* 0x000fe2000b811000 */
[----:B------:R-:W-:Y:S01]  /*1ec0*/  F2I.FTZ.U32.TRUNC.NTZ R21, R28 ;  /* 0x0000001c00157305 */ /* 0x000fe2000021f000 */
[----:B------:R-:W-:-:S02]  /*1ed0*/  FSET.BF.LT.FTZ.AND R27, R27, UR33, PT ;  /* 0x000000211b1b7c0a */ /* 0x000fc4000b811000 */
[----:B------:R-:W-:Y:S02]  /*1ee0*/  FSET.BF.LT.FTZ.AND R29, R29, UR33, PT ;  /* 0x000000211d1d7c0a */ /* 0x000fe4000b811000 */
[----:B------:R-:W-:Y:S02]  /*1ef0*/  FSET.BF.LT.FTZ.AND R36, R36, UR33, PT ;  /* 0x0000002124247c0a */ /* 0x000fe4000b811000 */
[----:B------:R-:W-:Y:S01]  /*1f00*/  FSET.BF.LT.FTZ.AND R37, R37, UR33, PT ;  /* 0x0000002125257c0a */ /* 0x000fe2000b811000 */
[----:B------:R-:W3:Y:S01]  /*1f10*/  F2I.FTZ.U32.TRUNC.NTZ R50, R31 ;  /* 0x0000001f00327305 */ /* 0x000ee2000021f000 */
[----:B-1----:R-:W-:Y:S02]  /*1f20*/  PRMT R23, R23, 0x3340, R44 ;  /* 0x0000334017177816 */ /* 0x002fe4000000002c */
[----:B------:R-:W-:Y:S02]  /*1f30*/  FSET.BF.LT.FTZ.AND R22, R22, UR33, PT ;  /* 0x0000002116167c0a */ /* 0x000fe4000b811000 */
[----:B------:R-:W-:-:S02]  /*1f40*/  FSET.BF.LT.FTZ.AND R30, R30, UR33, PT ;  /* 0x000000211e1e7c0a */ /* 0x000fc4000b811000 */
[----:B------:R-:W-:Y:S01]  /*1f50*/  IADD3 R26, P0, PT, R26, UR14, RZ ;  /* 0x0000000e1a1a7c10 */ /* 0x000fe2000ff1e0ff */
[----:B------:R-:W-:Y:S01]  /*1f60*/  F2I.FTZ.U32.TRUNC.NTZ R20, R32 ;  /* 0x0000002000147305 */ /* 0x000fe2000021f000 */
[----:B---3--:R-:W-:-:S07]  /*1f70*/  PRMT R21, R21, 0x3340, R50 ;  /* 0x0000334015157816 */ /* 0x008fce0000000032 */
[----:B------:R-:W1:Y:S08]  /*1f80*/  F2I.FTZ.U32.TRUNC.NTZ R47, R33 ;  /* 0x00000021002f7305 */ /* 0x000e70000021f000 */
[----:B------:R-:W-:Y:S01]  /*1f90*/  F2I.FTZ.U32.TRUNC.NTZ R24, R40 ;  /* 0x0000002800187305 */ /* 0x000fe2000021f000 */
[----:B-1----:R-:W-:-:S07]  /*1fa0*/  PRMT R50, R20, 0x3340, R47 ;  /* 0x0000334014327816 */ /* 0x002fce000000002f */
[----:B------:R-:W1:Y:S01]  /*1fb0*/  F2I.FTZ.U32.TRUNC.NTZ R45, R41 ;  /* 0x00000029002d7305 */ /* 0x000e62000021f000 */
[----:B------:R-:W-:-:S07]  /*1fc0*/  PRMT R21, R50, 0x5410, R21 ;  /* 0x0000541032157816 */ /* 0x000fce0000000015 */
[----:B------:R-:W-:Y:S01]  /*1fd0*/  F2I.FTZ.U32.TRUNC.NTZ R48, R34 ;  /* 0x0000002200307305 */ /* 0x000fe2000021f000 */
[----:B-1----:R-:W-:-:S07]  /*1fe0*/  PRMT R24, R24, 0x3340, R45 ;  /* 0x0000334018187816 */ /* 0x002fce000000002d */
[----:B------:R-:W1:Y:S01]  /*1ff0*/  F2I.FTZ.U32.TRUNC.NTZ R49, R35 ;  /* 0x0000002300317305 */ /* 0x000e62000021f000 */
[----:B------:R-:W-:-:S07]  /*2000*/  PRMT R23, R24, 0x5410, R23 ;  /* 0x0000541018177816 */ /* 0x000fce0000000017 */
[----:B------:R-:W-:Y:S01]  /*2010*/  F2I.FTZ.U32.TRUNC.NTZ R42, R27 ;  /* 0x0000001b002a7305 */ /* 0x000fe2000021f000 */
[----:B-1----:R-:W-:-:S07]  /*2020*/  PRMT R20, R48, 0x3340, R49 ;  /* 0x0000334030147816 */ /* 0x002fce0000000031 */
[----:B------:R-:W1:Y:S08]  /*2030*/  F2I.FTZ.U32.TRUNC.NTZ R51, R29 ;  /* 0x0000001d00337305 */ /* 0x000e70000021f000 */
[----:B------:R-:W-:Y:S01]  /*2040*/  F2I.FTZ.U32.TRUNC.NTZ R11, R36 ;  /* 0x00000024000b7305 */ /* 0x000fe2000021f000 */
[----:B-1----:R-:W-:-:S07]  /*2050*/  PRMT R42, R42, 0x3340, R51 ;  /* 0x000033402a2a7816 */ /* 0x002fce0000000033 */
[----:B------:R-:W1:Y:S08]  /*2060*/  F2I.FTZ.U32.TRUNC.NTZ R46, R37 ;  /* 0x00000025002e7305 */ /* 0x000e70000021f000 */
[----:B------:R-:W-:Y:S01]  /*2070*/  F2I.FTZ.U32.TRUNC.NTZ R52, R30 ;  /* 0x0000001e00347305 */ /* 0x000fe2000021f000 */
[----:B-1----:R-:W-:-:S07]  /*2080*/  PRMT R11, R11, 0x3340, R46 ;  /* 0x000033400b0b7816 */ /* 0x002fce000000002e */
[----:B------:R-:W1:Y:S01]  /*2090*/  F2I.FTZ.U32.TRUNC.NTZ R43, R22 ;  /* 0x00000016002b7305 */ /* 0x000e62000021f000 */
[----:B------:R-:W-:Y:S02]  /*20a0*/  PRMT R20, R11, 0x5410, R20 ;  /* 0x000054100b147816 */ /* 0x000fe40000000014 */
[----:B-1----:R-:W-:Y:S02]  /*20b0*/  PRMT R43, R43, 0x3340, R52 ;  /* 0x000033402b2b7816 */ /* 0x002fe40000000034 */
[C---:B--2---:R-:W-:Y:S01]  /*20c0*/  PRMT R44, R19.reuse, 0x7632, R44 ;  /* 0x00007632132c7816 */ /* 0x044fe2000000002c */
[----:B------:R-:W-:Y:S01]  /*20d0*/  IMAD.U32 R19, R19, 0x10000, RZ ;  /* 0x0001000013137824 */ /* 0x000fe200078e00ff */
[C---:B------:R-:W-:Y:S01]  /*20e0*/  PRMT R45, R18.reuse, 0x7632, R45 ;  /* 0x00007632122d7816 */ /* 0x040fe2000000002d */
[----:B------:R-:W-:Y:S01]  /*20f0*/  IMAD.U32 R47, R18, 0x10000, RZ ;  /* 0x00010000122f7824 */ /* 0x000fe200078e00ff */
[C---:B------:R-:W-:Y:S01]  /*2100*/  PRMT R18, R17.reuse, 0x7632, R18 ;  /* 0x0000763211127816 */ /* 0x040fe20000000012 */
[----:B------:R-:W-:Y:S01]  /*2110*/  IMAD.U32 R51, R16, 0x10000, RZ ;  /* 0x0001000010337824 */ /* 0x000fe200078e00ff */
[----:B------:R-:W-:Y:S01]  /*2120*/  SHF.L.U32 R49, R17, 0x10, RZ ;  /* 0x0000001011317819 */ /* 0x000fe200000006ff */
[----:B------:R-:W-:Y:S01]  /*2130*/  FMUL.FTZ R19, R28, R19 ;  /* 0x000000131c137220 */ /* 0x000fe20000410000 */
[----:B------:R-:W-:Y:S01]  /*2140*/  PRMT R17, R16, 0x7632, R17 ;  /* 0x0000763210117816 */ /* 0x000fe20000000011 */
[----:B------:R-:W0:Y:S01]  /*2150*/  LDC R28, c[0x0][0x370] ;  /* 0x0000dc00ff1c7b82 */ /* 0x000e220000000800 */
[C---:B------:R-:W-:Y:S01]  /*2160*/  PRMT R16, R13.reuse, 0x7632, R16 ;  /* 0x000076320d107816 */ /* 0x040fe20000000010 */
[----:B------:R-:W-:Y:S01]  /*2170*/  IMAD.U32 R46, R13, 0x10000, RZ ;  /* 0x000100000d2e7824 */ /* 0x000fe200078e00ff */
[----:B------:R-:W-:Y:S01]  /*2180*/  PRMT R13, R12, 0x7632, R13 ;  /* 0x000076320c0d7816 */ /* 0x000fe2000000000d */
[----:B------:R-:W-:Y:S01]  /*2190*/  IMAD.U32 R44, R44, 0x10000, RZ ;  /* 0x000100002c2c7824 */ /* 0x000fe200078e00ff */
[----:B------:R-:W-:Y:S01]  /*21a0*/  SHF.L.U32 R16, R16, 0x10, RZ ;  /* 0x0000001010107819 */ /* 0x000fe200000006ff */
[----:B------:R-:W-:Y:S01]  /*21b0*/  IMAD.U32 R18, R18, 0x10000, RZ ;  /* 0x0001000012127824 */ /* 0x000fe200078e00ff */
[----:B------:R-:W-:Y:S01]  /*21c0*/  SHF.L.U32 R53, R12, 0x10, RZ ;  /* 0x000000100c357819 */ /* 0x000fe200000006ff */
[----:B------:R-:W-:Y:S01]  /*21d0*/  IMAD.U32 R13, R13, 0x10000, RZ ;  /* 0x000100000d0d7824 */ /* 0x000fe200078e00ff */
[----:B------:R-:W-:Y:S01]  /*21e0*/  PRMT R12, R15, 0x7632, R12 ;  /* 0x000076320f0c7816 */ /* 0x000fe2000000000c */
[----:B------:R-:W-:Y:S01]  /*21f0*/  FMUL.FTZ R29, R29, R16 ;  /* 0x000000101d1d7220 */ /* 0x000fe20000410000 */
[----:B------:R-:W-:Y:S01]  /*2200*/  IMAD.U32 R15, R15, 0x10000, RZ ;  /* 0x000100000f0f7824 */ /* 0x000fe200078e00ff */
[----:B------:R-:W-:Y:S01]  /*2210*/  SHF.L.U32 R16, R45, 0x10, RZ ;  /* 0x000000102d107819 */ /* 0x000fe200000006ff */
[----:B------:R-:W-:Y:S01]  /*2220*/  FMUL.FTZ R53, R22, R53 ;  /* 0x0000003516357220 */ /* 0x000fe20000410000 */
[----:B------:R-:W-:Y:S01]  /*2230*/  FMUL.FTZ R30, R30, R13 ;  /* 0x0000000d1e1e7220 */ /* 0x000fe20000410000 */
[----:B------:R-:W-:Y:S01]  /*2240*/  SHF.L.U32 R12, R12, 0x10, RZ ;  /* 0x000000100c0c7819 */ /* 0x000fe200000006ff */
[----:B------:R-:W-:Y:S01]  /*2250*/  FMUL.FTZ R38, R38, R15 ;  /* 0x0000000f26267220 */ /* 0x000fe20000410000 */
[----:B------:R-:W-:Y:S01]  /*2260*/  FMUL.FTZ R33, R33, R16 ;  /* 0x0000001021217220 */ /* 0x000fe20000410000 */
[----:B------:R-:W-:Y:S01]  /*2270*/  FMUL.FTZ R15, R19, UR4 ;  /* 0x00000004130f7c20 */ /* 0x000fe20008410000 */
[----:B------:R-:W-:Y:S01]  /*2280*/  FMUL.FTZ R16, R53, UR4 ;  /* 0x0000000435107c20 */ /* 0x000fe20008410000 */
[----:B------:R-:W-:Y:S01]  /*2290*/  FMUL.FTZ R19, R30, UR4 ;  /* 0x000000041e137c20 */ /* 0x000fe20008410000 */
[----:B------:R-:W-:Y:S01]  /*22a0*/  FMUL.FTZ R39, R39, R12 ;  /* 0x0000000c27277220 */ /* 0x000fe20000410000 */
[C---:B------:R-:W-:Y:S01]  /*22b0*/  PRMT R48, R14.reuse, 0x7632, R48 ;  /* 0x000076320e307816 */ /* 0x040fe20000000030 */
[----:B------:R-:W-:-:S02]  /*22c0*/  IMAD.U32 R14, R14, 0x10000, RZ ;  /* 0x000100000e0e7824 */ /* 0x000fc400078e00ff */
[----:B------:R-:W-:Y:S01]  /*22d0*/  FMUL.FTZ R46, R27, R46 ;  /* 0x0000002e1b2e7220 */ /* 0x000fe20000410000 */
[----:B------:R-:W-:Y:S01]  /*22e0*/  F2FP.BF16.F32.PACK_AB R16, R19, R16 ;  /* 0x000000101310723e */ /* 0x000fe200000010ff */
[----:B------:R-:W-:Y:S01]  /*22f0*/  FMUL.FTZ R19, R38, UR4 ;  /* 0x0000000426137c20 */ /* 0x000fe20008410000 */
[----:B------:R-:W-:Y:S01]  /*2300*/  FMUL.FTZ R30, R39, UR4 ;  /* 0x00000004271e7c20 */ /* 0x000fe20008410000 */
[----:B0-----:R-:W-:Y:S02]  /*2310*/  IMAD R11, R28, UR5, RZ ;  /* 0x000000051c0b7c24 */ /* 0x001fe4000f8e02ff */
[----:B------:R-:W-:Y:S01]  /*2320*/  FMUL.FTZ R31, R31, R44 ;  /* 0x0000002c1f1f7220 */ /* 0x000fe20000410000 */
[----:B------:R-:W-:Y:S01]  /*2330*/  IADD3.X R27, PT, PT, R25, UR15, RZ, P0, !PT ;  /* 0x0000000f191b7c10 */ /* 0x000fe200087fe4ff */
[----:B------:R-:W-:Y:S01]  /*2340*/  FMUL.FTZ R49, R34, R49 ;  /* 0x0000003122317220 */ /* 0x000fe20000410000 */
[----:B------:R-:W-:Y:S01]  /*2350*/  F2FP.BF16.F32.PACK_AB R19, R30, R19 ;  /* 0x000000131e13723e */ /* 0x000fe200000010ff */
[----:B------:R-:W-:Y:S01]  /*2360*/  FMUL.FTZ R35, R35, R18 ;  /* 0x0000001223237220 */ /* 0x000fe20000410000 */
[----:B------:R-:W-:Y:S01]  /*2370*/  IADD3 R30, P1, PT, R10, UR16, RZ ;  /* 0x000000100a1e7c10 */ /* 0x000fe2000ff3e0ff */
[----:B------:R-:W-:Y:S01]  /*2380*/  FMUL.FTZ R40, R40, R14 ;  /* 0x0000000e28287220 */ /* 0x000fe20000410000 */
[----:B------:R-:W-:Y:S01]  /*2390*/  LEA R10, P0, R11, R10, 0x4 ;  /* 0x0000000a0b0a7211 */ /* 0x000fe200078020ff */
[----:B------:R-:W-:-:S02]  /*23a0*/  IMAD.U32 R14, R17, 0x10000, RZ ;  /* 0x00010000110e7824 */ /* 0x000fc400078e00ff */
[----:B------:R-:W-:Y:S01]  /*23b0*/  FMUL.FTZ R18, R31, UR4 ;  /* 0x000000041f127c20 */ /* 0x000fe20008410000 */
[----:B------:R-:W-:Y:S02]  /*23c0*/  IMAD.U32 R48, R48, 0x10000, RZ ;  /* 0x0001000030307824 */ /* 0x000fe400078e00ff */
[----:B------:R-:W-:Y:S01]  /*23d0*/  FMUL.FTZ R13, R49, UR4 ;  /* 0x00000004310d7c20 */ /* 0x000fe20008410000 */
[----:B------:R-:W-:Y:S01]  /*23e0*/  FMUL.FTZ R12, R35, UR4 ;  /* 0x00000004230c7c20 */ /* 0x000fe20008410000 */
[----:B------:R-:W-:Y:S01]  /*23f0*/  IADD3.X R31, PT, PT, R3, UR17, RZ, P1, !PT ;  /* 0x00000011031f7c10 */ /* 0x000fe20008ffe4ff */
[----:B------:R-:W-:Y:S02]  /*2400*/  IMAD.X R3, RZ, RZ, R3, P0 ;  /* 0x000000ffff037224 */ /* 0x000fe400000e0603 */
[----:B------:R-:W-:Y:S01]  /*2410*/  FMUL.FTZ R47, R32, R47 ;  /* 0x0000002f202f7220 */ /* 0x000fe20000410000 */
[----:B------:R-:W-:Y:S01]  /*2420*/  FMUL.FTZ R51, R36, R51 ;  /* 0x0000003324337220 */ /* 0x000fe20000410000 */
[----:B------:R-:W-:Y:S01]  /*2430*/  FMUL.FTZ R37, R37, R14 ;  /* 0x0000000e25257220 */ /* 0x000fe20000410000 */
[----:B------:R-:W-:Y:S01]  /*2440*/  FMUL.FTZ R41, R41, R48 ;  /* 0x0000003029297220 */ /* 0x000fe20000410000 */
[----:B------:R-:W-:Y:S01]  /*2450*/  ISETP.GE.U32.AND P0, PT, R10, UR34, PT ;  /* 0x000000220a007c0c */ /* 0x000fe2000bf06070 */
[----:B------:R-:W-:Y:S01]  /*2460*/  FMUL.FTZ R17, R46, UR4 ;  /* 0x000000042e117c20 */ /* 0x000fe20008410000 */
[----:B------:R-:W-:Y:S01]  /*2470*/  F2FP.BF16.F32.PACK_AB R15, R18, R15 ;  /* 0x0000000f120f723e */ /* 0x000fe200000010ff */
[----:B------:R-:W-:Y:S01]  /*2480*/  FMUL.FTZ R14, R47, UR4 ;  /* 0x000000042f0e7c20 */ /* 0x000fe20008410000 */
[----:B------:R-:W-:Y:S01]  /*2490*/  F2FP.BF16.F32.PACK_AB R13, R12, R13 ;  /* 0x0000000d0c0d723e */ /* 0x000fe200000010ff */
[----:B------:R-:W-:Y:S01]  /*24a0*/  FMUL.FTZ R32, R29, UR4 ;  /* 0x000000041d207c20 */ /* 0x000fe20008410000 */
[----:B------:R-:W-:Y:S01]  /*24b0*/  FMUL.FTZ R33, R33, UR4 ;  /* 0x0000000421217c20 */ /* 0x000fe20008410000 */
[----:B------:R-:W-:Y:S01]  /*24c0*/  FMUL.FTZ R12, R51, UR4 ;  /* 0x00000004330c7c20 */ /* 0x000fe20008410000 */
[----:B------:R-:W-:Y:S01]  /*24d0*/  FMUL.FTZ R37, R37, UR4 ;  /* 0x0000000425257c20 */ /* 0x000fe20008410000 */
[----:B------:R-:W-:Y:S01]  /*24e0*/  FMUL.FTZ R18, R40, UR4 ;  /* 0x0000000428127c20 */ /* 0x000fe20008410000 */
[----:B------:R-:W-:Y:S01]  /*24f0*/  FMUL.FTZ R41, R41, UR4 ;  /* 0x0000000429297c20 */ /* 0x000fe20008410000 */
[----:B------:R-:W-:-:S02]  /*2500*/  ISETP.GE.U32.AND.EX P0, PT, R3, UR35, PT, P0 ;  /* 0x0000002303007c0c */ /* 0x000fc4000bf06100 */
[----:B------:R-:W-:Y:S02]  /*2510*/  F2FP.BF16.F32.PACK_AB R17, R32, R17 ;  /* 0x000000112011723e */ /* 0x000fe400000010ff */
[----:B------:R-:W-:Y:S02]  /*2520*/  F2FP.BF16.F32.PACK_AB R14, R33, R14 ;  /* 0x0000000e210e723e */ /* 0x000fe400000010ff */
[----:B------:R-:W-:Y:S02]  /*2530*/  F2FP.BF16.F32.PACK_AB R12, R37, R12 ;  /* 0x0000000c250c723e */ /* 0x000fe400000010ff */
[----:B------:R-:W-:Y:S02]  /*2540*/  F2FP.BF16.F32.PACK_AB R18, R41, R18 ;  /* 0x000000122912723e */ /* 0x000fe400000010ff */
[----:B------:R-:W-:-:S03]  /*2550*/  PRMT R22, R43, 0x5410, R42 ;  /* 0x000054102b167816 */ /* 0x000fc6000000002a */
[----:B------:R0:W-:Y:S04]  /*2560*/  STG.E.ENL2.256 desc[UR12][R26.64], R12, R16 ;  /* 0xf800000c1a10797f */ /* 0x0001e8000f12180c */
[----:B------:R0:W-:Y:S01]  /*2570*/  STG.E.128 desc[UR12][R30.64], R20 ;  /* 0x000000141e007986 */ /* 0x0001e2000c101d0c */
[----:B------:R-:W-:Y:S06]  /*2580*/  BAR.SYNC.DEFER_BLOCKING 0x0 ;  /* 0x0000000000007b1d */ /* 0x000fec0000010000 */
[----:B------:R-:W-:Y:S05]  /*2590*/  @!P0 BRA `(.L_x_736) ;  /* 0xffffffe000b48947 */ /* 0x000fea000383ffff */
[----:B------:R-:W-:Y:S05]  /*25a0*/  EXIT ;  /* 0x000000000000794d */ /* 0x000fea0003800000 */
        .weak           $__internal_9_$__cuda_sm20_dblrcp_rn_slowpath_v3
        .type           $__internal_9_$__cuda_sm20_dblrcp_rn_slowpath_v3,@function
        .size           $__internal_9_$__cuda_sm20_dblrcp_rn_slowpath_v3,(.L_x_14063 - $__internal_9_$__cuda_sm20_dblrcp_rn_slowpath_v3)
$__internal_9_$__cuda_sm20_dblrcp_rn_slowpath_v3:
        /* <DEDUP_REMOVED lines=11> */
[----:B------:R-:W-:-:S03]  /*2660*/  MOV R14, R12 ;  /* 0x0000000c000e7202 */ /* 0x000fc60000000f00 */
        /* <DEDUP_REMOVED lines=11> */
.L_x_739:
        /* <DEDUP_REMOVED lines=10> */
.L_x_737:
[----:B------:R-:W-:Y:S02]  /*27c0*/  LOP3.LUT R15, R13, 0x80000, RZ, 0xfc, !PT ;  /* 0x000800000d0f7812 */ /* 0x000fe400078efcff */
[----:B------:R-:W-:-:S07]  /*27d0*/  MOV R14, R12 ;  /* 0x0000000c000e7202 */ /* 0x000fce0000000f00 */
.L_x_738:
[----:B------:R-:W-:Y:S01]  /*27e0*/  IMAD.MOV.U32 R12, RZ, RZ, R0 ;  /* 0x000000ffff0c7224 */ /* 0x000fe200078e0000 */
[----:B------:R-:W-:-:S04]  /*27f0*/  MOV R13, 0x0 ;  /* 0x00000000000d7802 */ /* 0x000fc80000000f00 */
[----:B------:R-:W-:Y:S05]  /*2800*/  RET.REL.NODEC R12 `(_ZN2at6native43_GLOBAL__N__7cc8d1ed_10_Dropout_cu_0e96ed3824fused_dropout_kernel_vecIN3c108BFloat16EfmLi1ELi16EhEEvNS_4cuda6detail10TensorInfoIKT_T1_EENS7_IS8_SA_EENS7_IT4_SA_EESA_T0_NS_15PhiloxCudaStateE) ;  /* 0xffffffd40cfc7950 */ /* 0x000fea0003c3ffff */
.L_x_740:
        /* <DEDUP_REMOVED lines=15> */
.L_x_14063:


//--------------------- .text._ZN2at6native43_GLOBAL__N__7cc8d1ed_10_Dropout_cu_0e96ed3820fused_dropout_kernelIN3c104HalfEfmLin1ELin1EhEEvNS_4cuda6detail10TensorInfoIKT_T1_EENS7_IS8_SA_EENS7_IT4_SA_EESA_T0_NS_15PhiloxCudaStateE --------------------------
	.section	.text._ZN2at6native43_GLOBAL__N__7cc8d1ed_10_Dropout_cu_0e96ed3820fused_dropout_kernelIN3c104HalfEfmLin1ELin1EhEEvNS_4cuda6detail10TensorInfoIKT_T1_EENS7_IS8_SA_EENS7_IT4_SA_EESA_T0_NS_15PhiloxCudaStateE,"ax",@progbits
	.align	128
.text._ZN2at6native43_GLOBAL__N__7cc8d1ed_10_Dropout_cu_0e96ed3820fused_dropout_kernelIN3c104HalfEfmLin1ELin1EhEEvNS_4cuda6detail10TensorInfoIKT_T1_EENS7_IS8_SA_EENS7_IT4_SA_EESA_T0_NS_15PhiloxCudaStateE:
        .type           _ZN2at6native43_GLOBAL__N__7cc8d1ed_10_Dropout_cu_0e96ed3820fused_dropout_kernelIN3c104HalfEfmLin1ELin1EhEEvNS_4cuda6detail10TensorInfoIKT_T1_EENS7_IS8_SA_EENS7_IT4_SA_EESA_T0_NS_15PhiloxCudaStateE,@function
        .size           _ZN2at6native43_GLOBAL__N__7cc8d1ed_10_Dropout_cu_0e96ed3820fused_dropout_kernelIN3c104HalfEfmLin1ELin1EhEEvNS_4cuda6detail10TensorInfoIKT_T1_EENS7_IS8_SA_EENS7_IT4_SA_EESA_T0_NS_15PhiloxCudaStateE,(.L_x_14065 - _ZN2at6native43_GLOBAL__N__7cc8d1ed_10_Dropout_cu_0e96ed3820fused_dropout_kernelIN3c104HalfEfmLin1ELin1EhEEvNS_4cuda6detail10TensorInfoIKT_T1_EENS7_IS8_SA_EENS7_IT4_SA_EESA_T0_NS_15PhiloxCudaStateE)
        .other          _ZN2at6native43_GLOBAL__N__7cc8d1ed_10_Dropout_cu_0e96ed3820fused_dropout_kernelIN3c104HalfEfmLin1ELin1EhEEvNS_4cuda6detail10TensorInfoIKT_T1_EENS7_IS8_SA_EENS7_IT4_SA_EESA_T0_NS_15PhiloxCudaStateE,@"STO_CUDA_ENTRY STV_DEFAULT"
_ZN2at6native43_GLOBAL__N__7cc8d1ed_10_Dropout_cu_0e96ed3820fused_dropout_kernelIN3c104HalfEfmLin1ELin1EhEEvNS_4cuda6detail10TensorInfoIKT_T1_EENS7_IS8_SA_EENS7_IT4_SA_EESA_T0_NS_15PhiloxCudaStateE:
        /* <DEDUP_REMOVED lines=97> */
[----:B------:R-:W-:Y:S05]  /*0610*/  CALL.REL.NOINC `($__internal_10_$__cuda_sm20_dblrcp_rn_slowpath_v3) ;  /* 0x000001d4001c7944 */ /* 0x000fea0003c00000 */
.L_x_741:
        /* <DEDUP_REMOVED lines=33> */
.L_x_742:
[----:B------:R-:W-:Y:S01]  /*0830*/  IMAD.U32 R34, RZ, RZ, UR4 ;  /* 0x00000004ff227e24 */ /* 0x000fe2000f8e00ff */
[----:B------:R-:W-:Y:S01]  /*0840*/  MOV R31, UR5 ;  /* 0x00000005001f7c02 */ /* 0x000fe20008000f00 */
[----:B------:R-:W-:Y:S01]  /*0850*/  IMAD.MOV.U32 R26, RZ, RZ, R16 ;  /* 0x000000ffff1a7224 */ /* 0x000fe200078e0010 */
[----:B------:R-:W-:Y:S02]  /*0860*/  MOV R27, RZ ;  /* 0x000000ff001b7202 */ /* 0x000fe40000000f00 */
[----:B------:R-:W-:-:S07]  /*0870*/  MOV R24, 0x890 ;  /* 0x0000089000187802 */ /* 0x000fce0000000f00 */
[----:B------:R-:W-:Y:S05]  /*0880*/  CALL.REL.NOINC `($__internal_11_$__cuda_sm20_div_u64) ;  /* 0x000001d400147944 */ /* 0x000fea0003c00000 */
.L_x_743:
        /* <DEDUP_REMOVED lines=16> */
.L_x_1174:
        /* <DEDUP_REMOVED lines=13> */
.L_x_745:
[----:B------:R-:W-:Y:S05]  /*0a60*/  BSYNC.RECONVERGENT B0 ;  /* 0x0000000000007941 */ /* 0x000fea0003800200 */
.L_x_744:
        /* <DEDUP_REMOVED lines=73> */
.L_x_746:
        /* <DEDUP_REMOVED lines=9> */
.L_x_747:
        /* <DEDUP_REMOVED lines=36> */
.L_x_777:
        /* <DEDUP_REMOVED lines=33> */
.L_x_754:
[----:B------:R-:W-:Y:S01]  /*13e0*/  IMAD.MOV.U32 R34, RZ, RZ, R33 ;  /* 0x000000ffff227224 */ /* 0x000fe200078e0021 */
[----:B------:R-:W-:Y:S01]  /*13f0*/  MOV R26, R48 ;  /* 0x00000030001a7202 */ /* 0x000fe20000000f00 */
[----:B------:R-:W-:Y:S01]  /*1400*/  IMAD.MOV.U32 R27, RZ, RZ, R49 ;  /* 0x000000ffff1b7224 */ /* 0x000fe200078e0031 */
[----:B------:R-:W-:-:S07]  /*1410*/  MOV R24, 0x1430 ;  /* 0x0000143000187802 */ /* 0x000fce0000000f00 */
[----:B------:R-:W-:Y:S05]  /*1420*/  CALL.REL.NOINC `($__internal_11_$__cuda_sm20_div_u64) ;  /* 0x000001c8002c7944 */ /* 0x000fea0003c00000 */
        /* <DEDUP_REMOVED lines=10> */
.L_x_755:
[----:B------:R-:W-:Y:S05]  /*14d0*/  BSYNC.RECONVERGENT B2 ;  /* 0x0000000000027941 */ /* 0x000fea0003800200 */
.L_x_753:
        /* <DEDUP_REMOVED lines=40> */
.L_x_757:
[----:B------:R-:W-:Y:S01]  /*1760*/  MOV R34, R48 ;  /* 0x0000003000227202 */ /* 0x000fe20000000f00 */
[----:B------:R-:W-:Y:S01]  /*1770*/  IMAD.MOV.U32 R31, RZ, RZ, R49 ;  /* 0x000000ffff1f7224 */ /* 0x000fe200078e0031 */
[----:B------:R-:W-:Y:S01]  /*1780*/  MOV R26, R50 ;  /* 0x00000032001a7202 */ /* 0x000fe20000000f00 */
[----:B------:R-:W-:Y:S01]  /*1790*/  IMAD.MOV.U32 R27, RZ, RZ, R51 ;  /* 0x000000ffff1b7224 */ /* 0x000fe200078e0033 */
[----:B------:R-:W-:-:S07]  /*17a0*/  MOV R24, 0x17c0 ;  /* 0x000017c000187802 */ /* 0x000fce0000000f00 */
[----:B------:R-:W-:Y:S05]  /*17b0*/  CALL.REL.NOINC `($__internal_11_$__cuda_sm20_div_u64) ;  /* 0x000001c400487944 */ /* 0x000fea0003c00000 */
        /* <DEDUP_REMOVED lines=10> */
.L_x_758:
[----:B------:R-:W-:Y:S05]  /*1860*/  BSYNC.RECONVERGENT B2 ;  /* 0x0000000000027941 */ /* 0x000fea0003800200 */
.L_x_756:
        /* <DEDUP_REMOVED lines=39> */
.L_x_760:
[----:B------:R-:W-:Y:S01]  /*1ae0*/  IMAD.MOV.U32 R34, RZ, RZ, R48 ;  /* 0x000000ffff227224 */ /* 0x000fe200078e0030 */
[----:B------:R-:W-:Y:S01]  /*1af0*/  MOV R31, R49 ;  /* 0x00000031001f7202 */ /* 0x000fe20000000f00 */
[----:B------:R-:W-:Y:S01]  /*1b00*/  IMAD.MOV.U32 R26, RZ, RZ, R50 ;  /* 0x000000ffff1a7224 */ /* 0x000fe200078e0032 */
[----:B------:R-:W-:Y:S02]  /*1b10*/  MOV R27, R51 ;  /* 0x00000033001b7202 */ /* 0x000fe40000000f00 */
[----:B------:R-:W-:-:S07]  /*1b20*/  MOV R24, 0x1b40 ;  /* 0x00001b4000187802 */ /* 0x000fce0000000f00 */
[----:B------:R-:W-:Y:S05]  /*1b30*/  CALL.REL.NOINC `($__internal_11_$__cuda_sm20_div_u64) ;  /* 0x000001c000687944 */ /* 0x000fea0003c00000 */
        /* <DEDUP_REMOVED lines=10> */
.L_x_761:
[----:B------:R-:W-:Y:S05]  /*1be0*/  BSYNC.RECONVERGENT B2 ;  /* 0x0000000000027941 */ /* 0x000fea0003800200 */
.L_x_759:
        /* <DEDUP_REMOVED lines=38> */
.L_x_763:
        /* <DEDUP_REMOVED lines=16> */
.L_x_764:
[----:B------:R-:W-:Y:S05]  /*1f50*/  BSYNC.RECONVERGENT B2 ;  /* 0x0000000000027941 */ /* 0x000fea0003800200 */
.L_x_762:
        /* <DEDUP_REMOVED lines=39> */
.L_x_766:
[----:B------:R-:W-:Y:S01]  /*21d0*/  MOV R34, R50 ;  /* 0x0000003200227202 */ /* 0x000fe20000000f00 */
        /* <DEDUP_REMOVED lines=15> */
.L_x_767:
[----:B------:R-:W-:Y:S05]  /*22d0*/  BSYNC.RECONVERGENT B2 ;  /* 0x0000000000027941 */ /* 0x000fea0003800200 */
.L_x_765:
        /* <DEDUP_REMOVED lines=39> */
.L_x_769:
        /* <DEDUP_REMOVED lines=16> */
.L_x_770:
[----:B------:R-:W-:Y:S05]  /*2650*/  BSYNC.RECONVERGENT B2 ;  /* 0x0000000000027941 */ /* 0x000fea0003800200 */
.L_x_768:
        /* <DEDUP_REMOVED lines=39> */
.L_x_772:
        /* <DEDUP_REMOVED lines=16> */
.L_x_773:
[----:B------:R-:W-:Y:S05]  /*29d0*/  BSYNC.RECONVERGENT B2 ;  /* 0x0000000000027941 */ /* 0x000fea0003800200 */
.L_x_771:
        /* <DEDUP_REMOVED lines=38> */
.L_x_775:
        /* <DEDUP_REMOVED lines=16> */
.L_x_776:
[----:B------:R-:W-:Y:S05]  /*2d40*/  BSYNC.RECONVERGENT B2 ;  /* 0x0000000000027941 */ /* 0x000fea0003800200 */
.L_x_774:
        /* <DEDUP_REMOVED lines=13> */
.L_x_752:
        /* <DEDUP_REMOVED lines=36> */
.L_x_781:
        /* <DEDUP_REMOVED lines=15> */
.L_x_782:
[----:B------:R-:W-:Y:S05]  /*3150*/  BSYNC.RECONVERGENT B2 ;  /* 0x0000000000027941 */ /* 0x000fea0003800200 */
.L_x_780:
        /* <DEDUP_REMOVED lines=40> */
.L_x_784:
        /* <DEDUP_REMOVED lines=16> */
.L_x_785:
[----:B------:R-:W-:Y:S05]  /*34e0*/  BSYNC.RECONVERGENT B2 ;  /* 0x0000000000027941 */ /* 0x000fea0003800200 */
.L_x_783:
        /* <DEDUP_REMOVED lines=39> */
.L_x_787:
        /* <DEDUP_REMOVED lines=16> */
.L_x_788:
[----:B------:R-:W-:Y:S05]  /*3860*/  BSYNC.RECONVERGENT B2 ;  /* 0x0000000000027941 */ /* 0x000fea0003800200 */
.L_x_786:
        /* <DEDUP_REMOVED lines=38> */
.L_x_790:
        /* <DEDUP_REMOVED lines=17> */
.L_x_791:
[----:B------:R-:W-:Y:S05]  /*3be0*/  BSYNC.RECONVERGENT B2 ;  /* 0x0000000000027941 */ /* 0x000fea0003800200 */
.L_x_789:
        /* <DEDUP_REMOVED lines=10> */
.L_x_779:
        /* <DEDUP_REMOVED lines=34> */
.L_x_794:
        /* <DEDUP_REMOVED lines=15> */
.L_x_795:
[----:B------:R-:W-:Y:S05]  /*3fa0*/  BSYNC.RECONVERGENT B2 ;  /* 0x0000000000027941 */ /* 0x000fea0003800200 */
.L_x_793:
        /* <DEDUP_REMOVED lines=39> */
.L_x_797:
        /* <DEDUP_REMOVED lines=17> */
.L_x_798:
[----:B------:R-:W-:Y:S05]  /*4330*/  BSYNC.RECONVERGENT B2 ;  /* 0x0000000000027941 */ /* 0x000fea0003800200 */
.L_x_796:
        /* <DEDUP_REMOVED lines=10> */
.L_x_792:
        /* <DEDUP_REMOVED lines=35> */
.L_x_800:
        /* <DEDUP_REMOVED lines=15> */
.L_x_801:
[----:B------:R-:W-:Y:S05]  /*4700*/  BSYNC.RECONVERGENT B2 ;  /* 0x0000000000027941 */ /* 0x000fea0003800200 */
.L_x_799:
        /* <DEDUP_REMOVED lines=9> */
.L_x_778:
        /* <DEDUP_REMOVED lines=11> */
.L_x_751:
[----:B------:R-:W-:Y:S05]  /*4850*/  BSYNC.RECONVERGENT B1 ;  /* 0x0000000000017941 */ /* 0x000fea0003800200 */
.L_x_750:
        /* <DEDUP_REMOVED lines=16> */
.L_x_829:
        /* <DEDUP_REMOVED lines=31> */
.L_x_806:
[----:B------:R-:W-:Y:S01]  /*4b50*/  MOV R34, R32 ;  /* 0x0000002000227202 */ /* 0x000fe20000000f00 */
[----:B------:R-:W-:Y:S01]  /*4b60*/  IMAD.MOV.U32 R26, RZ, RZ, R48 ;  /* 0x000000ffff1a7224 */ /* 0x000fe200078e0030 */
[----:B------:R-:W-:Y:S02]  /*4b70*/  MOV R27, R49 ;  /* 0x00000031001b7202 */ /* 0x000fe40000000f00 */
[----:B------:R-:W-:-:S07]  /*4b80*/  MOV R24, 0x4ba0 ;  /* 0x00004ba000187802 */ /* 0x000fce0000000f00 */
[----:B-----5:R-:W-:Y:S05]  /*4b90*/  CALL.REL.NOINC `($__internal_11_$__cuda_sm20_div_u64) ;  /* 0x0000019000507944 */ /* 0x020fea0003c00000 */
        /* <DEDUP_REMOVED lines=10> */
.L_x_807:
[----:B------:R-:W-:Y:S05]  /*4c40*/  BSYNC.RECONVERGENT B2 ;  /* 0x0000000000027941 */ /* 0x000fea0003800200 */
.L_x_805:
        /* <DEDUP_REMOVED lines=40> */
.L_x_809:
[----:B------:R-:W-:Y:S01]  /*4ed0*/  IMAD.MOV.U32 R34, RZ, RZ, R48 ;  /* 0x000000ffff227224 */ /* 0x000fe200078e0030 */
[----:B------:R-:W-:Y:S01]  /*4ee0*/  MOV R31, R49 ;  /* 0x00000031001f7202 */ /* 0x000fe20000000f00 */
[----:B------:R-:W-:Y:S01]  /*4ef0*/  IMAD.MOV.U32 R26, RZ, RZ, R52 ;  /* 0x000000ffff1a7224 */ /* 0x000fe200078e0034 */
[----:B------:R-:W-:Y:S02]  /*4f00*/  MOV R27, R53 ;  /* 0x00000035001b7202 */ /* 0x000fe40000000f00 */
[----:B------:R-:W-:-:S07]  /*4f10*/  MOV R24, 0x4f30 ;  /* 0x00004f3000187802 */ /* 0x000fce0000000f00 */
[----:B-----5:R-:W-:Y:S05]  /*4f20*/  CALL.REL.NOINC `($__internal_11_$__cuda_sm20_div_u64) ;  /* 0x0000018c006c7944 */ /* 0x020fea0003c00000 */
        /* <DEDUP_REMOVED lines=10> */
.L_x_810:
[----:B------:R-:W-:Y:S05]  /*4fd0*/  BSYNC.RECONVERGENT B2 ;  /* 0x0000000000027941 */ /* 0x000fea0003800200 */
.L_x_808:
        /* <DEDUP_REMOVED lines=39> */
.L_x_812:
[----:B------:R-:W-:Y:S01]  /*5250*/  MOV R34, R48 ;  /* 0x0000003000227202 */ /* 0x000fe20000000f00 */
[----:B------:R-:W-:Y:S01]  /*5260*/  IMAD.MOV.U32 R31, RZ, RZ, R49 ;  /* 0x000000ffff1f7224 */ /* 0x000fe200078e0031 */
[----:B------:R-:W-:Y:S01]  /*5270*/  MOV R26, R32 ;  /* 0x00000020001a7202 */ /* 0x000fe20000000f00 */
[----:B------:R-:W-:Y:S01]  /*5280*/  IMAD.MOV.U32 R27, RZ, RZ, R33 ;  /* 0x000000ffff1b7224 */ /* 0x000fe200078e0021 */
[----:B------:R-:W-:-:S07]  /*5290*/  MOV R24, 0x52b0 ;  /* 0x000052b000187802 */ /* 0x000fce0000000f00 */
[----:B-----5:R-:W-:Y:S05]  /*52a0*/  CALL.REL.NOINC `($__internal_11_$__cuda_sm20_div_u64) ;  /* 0x00000188008c7944 */ /* 0x020fea0003c00000 */
        /* <DEDUP_REMOVED lines=10> */
.L_x_813:
[----:B------:R-:W-:Y:S05]  /*5350*/  BSYNC.RECONVERGENT B2 ;  /* 0x0000000000027941 */ /* 0x000fea0003800200 */
.L_x_811:
        /* <DEDUP_REMOVED lines=39> */
.L_x_815:
        /* <DEDUP_REMOVED lines=16> */
.L_x_816:
[----:B------:R-:W-:Y:S05]  /*56d0*/  BSYNC.RECONVERGENT B2 ;  /* 0x0000000000027941 */ /* 0x000fea0003800200 */
.L_x_814:
        /* <DEDUP_REMOVED lines=39> */
.L_x_818:
[----:B------:R-:W-:Y:S01]  /*5950*/  MOV R34, R32 ;  /* 0x0000002000227202 */ /* 0x000fe20000000f00 */
[----:B------:R-:W-:Y:S01]  /*5960*/  IMAD.MOV.U32 R31, RZ, RZ, R33 ;  /* 0x000000ffff1f7224 */ /* 0x000fe200078e0021 */
[----:B------:R-:W-:Y:S01]  /*5970*/  MOV R26, R48 ;  /* 0x00000030001a7202 */ /* 0x000fe20000000f00 */
[----:B------:R-:W-:Y:S01]  /*5980*/  IMAD.MOV.U32 R27, RZ, RZ, R49 ;  /* 0x000000ffff1b7224 */ /* 0x000fe200078e0031 */
[----:B------:R-:W-:-:S07]  /*5990*/  MOV R24, 0x59b0 ;  /* 0x000059b000187802 */ /* 0x000fce0000000f00 */
[----:B-----5:R-:W-:Y:S05]  /*59a0*/  CALL.REL.NOINC `($__internal_11_$__cuda_sm20_div_u64) ;  /* 0x0000018000cc7944 */ /* 0x020fea0003c00000 */
        /* <DEDUP_REMOVED lines=10> */
.L_x_819:
[----:B------:R-:W-:Y:S05]  /*5a50*/  BSYNC.RECONVERGENT B2 ;  /* 0x0000000000027941 */ /* 0x000fea0003800200 */
.L_x_817:
        /* <DEDUP_REMOVED lines=39> */
.L_x_821:
        /* <DEDUP_REMOVED lines=16> */
.L_x_822:
[----:B------:R-:W-:Y:S05]  /*5dd0*/  BSYNC.RECONVERGENT B2 ;  /* 0x0000000000027941 */ /* 0x000fea0003800200 */
.L_x_820:
        /* <DEDUP_REMOVED lines=39> */
.L_x_824:
        /* <DEDUP_REMOVED lines=16> */
.L_x_825:
[----:B------:R-:W-:Y:S05]  /*6150*/  BSYNC.RECONVERGENT B2 ;  /* 0x0000000000027941 */ /* 0x000fea0003800200 */
.L_x_823:
        /* <DEDUP_REMOVED lines=40> */
.L_x_827:
        /* <DEDUP_REMOVED lines=17> */
.L_x_828:
[----:B------:R-:W-:Y:S05]  /*64f0*/  BSYNC.RECONVERGENT B2 ;  /* 0x0000000000027941 */ /* 0x000fea0003800200 */
.L_x_826:
        /* <DEDUP_REMOVED lines=17> */
.L_x_804:
        /* <DEDUP_REMOVED lines=37> */
.L_x_833:
        /* <DEDUP_REMOVED lines=15> */
.L_x_834:
[----:B------:R-:W-:Y:S05]  /*6950*/  BSYNC.RECONVERGENT B2 ;  /* 0x0000000000027941 */ /* 0x000fea0003800200 */
.L_x_832:
        /* <DEDUP_REMOVED lines=40> */
.L_x_836:
        /* <DEDUP_REMOVED lines=16> */
.L_x_837:
[----:B------:R-:W-:Y:S05]  /*6ce0*/  BSYNC.RECONVERGENT B2 ;  /* 0x0000000000027941 */ /* 0x000fea0003800200 */
.L_x_835:
        /* <DEDUP_REMOVED lines=39> */
.L_x_839:
        /* <DEDUP_REMOVED lines=16> */
.L_x_840:
[----:B------:R-:W-:Y:S05]  /*7060*/  BSYNC.RECONVERGENT B2 ;  /* 0x0000000000027941 */ /* 0x000fea0003800200 */
.L_x_838:
        /* <DEDUP_REMOVED lines=40> */
.L_x_842:
        /* <DEDUP_REMOVED lines=16> */
.L_x_843:
[----:B------:R-:W-:Y:S05]  /*73f0*/  BSYNC.RECONVERGENT B2 ;  /* 0x0000000000027941 */ /* 0x000fea0003800200 */
.L_x_841:
        /* <DEDUP_REMOVED lines=9> */
.L_x_831:
        /* <DEDUP_REMOVED lines=35> */
.L_x_846:
[----:B------:R-:W-:Y:S01]  /*76c0*/  IMAD.MOV.U32 R34, RZ, RZ, R32 ;  /* 0x000000ffff227224 */ /* 0x000fe200078e0020 */
[----:B------:R-:W-:Y:S01]  /*76d0*/  MOV R26, R48 ;  /* 0x00000030001a7202 */ /* 0x000fe20000000f00 */
[----:B------:R-:W-:Y:S01]  /*76e0*/  IMAD.MOV.U32 R27, RZ, RZ, R49 ;  /* 0x000000ffff1b7224 */ /* 0x000fe200078e0031 */
[----:B------:R-:W-:-:S07]  /*76f0*/  MOV R24, 0x7710 ;  /* 0x0000771000187802 */ /* 0x000fce0000000f00 */
[----:B-----5:R-:W-:Y:S05]  /*7700*/  CALL.REL.NOINC `($__internal_11_$__cuda_sm20_div_u64) ;  /* 0x0000016400747944 */ /* 0x020fea0003c00000 */
        /* <DEDUP_REMOVED lines=10> */
.L_x_847:
[----:B------:R-:W-:Y:S05]  /*77b0*/  BSYNC.RECONVERGENT B2 ;  /* 0x0000000000027941 */ /* 0x000fea0003800200 */
.L_x_845:
        /* <DEDUP_REMOVED lines=41> */
.L_x_849:
        /* <DEDUP_REMOVED lines=17> */
.L_x_850:
[----:B------:R-:W-:Y:S05]  /*7b60*/  BSYNC.RECONVERGENT B2 ;  /* 0x0000000000027941 */ /* 0x000fea0003800200 */
.L_x_848:
        /* <DEDUP_REMOVED lines=10> */
.L_x_844:
        /* <DEDUP_REMOVED lines=35> */
.L_x_852:
        /* <DEDUP_REMOVED lines=16> */
.L_x_853:
[----:B------:R-:W-:Y:S05]  /*7f40*/  BSYNC.RECONVERGENT B2 ;  /* 0x0000000000027941 */ /* 0x000fea0003800200 */
.L_x_851:
        /* <DEDUP_REMOVED lines=10> */
.L_x_830:
        /* <DEDUP_REMOVED lines=11> */
.L_x_803:
[----:B------:R-:W-:Y:S05]  /*80a0*/  BSYNC.RECONVERGENT B1 ;  /* 0x0000000000017941 */ /* 0x000fea0003800200 */
.L_x_802:
        /* <DEDUP_REMOVED lines=16> */
.L_x_881:
        /* <DEDUP_REMOVED lines=31> */
.L_x_858:
        /* <DEDUP_REMOVED lines=15> */
.L_x_859:
[----:B------:R-:W-:Y:S05]  /*8490*/  BSYNC.RECONVERGENT B2 ;  /* 0x0000000000027941 */ /* 0x000fea0003800200 */
.L_x_857:
        /* <DEDUP_REMOVED lines=40> */
.L_x_861:
        /* <DEDUP_REMOVED lines=16> */
.L_x_862:
[----:B------:R-:W-:Y:S05]  /*8820*/  BSYNC.RECONVERGENT B2 ;  /* 0x0000000000027941 */ /* 0x000fea0003800200 */
.L_x_860:
        /* <DEDUP_REMOVED lines=39> */
.L_x_864:
        /* <DEDUP_REMOVED lines=16> */
.L_x_865:
[----:B------:R-:W-:Y:S05]  /*8ba0*/  BSYNC.RECONVERGENT B2 ;  /* 0x0000000000027941 */ /* 0x000fea0003800200 */
.L_x_863:
        /* <DEDUP_REMOVED lines=39> */
.L_x_867:
        /* <DEDUP_REMOVED lines=16> */
.L_x_868:
[----:B------:R-:W-:Y:S05]  /*8f20*/  BSYNC.RECONVERGENT B2 ;  /* 0x0000000000027941 */ /* 0x000fea0003800200 */
.L_x_866:
        /* <DEDUP_REMOVED lines=39> */
.L_x_870:
        /* <DEDUP_REMOVED lines=16> */
.L_x_871:
[----:B------:R-:W-:Y:S05]  /*92a0*/  BSYNC.RECONVERGENT B2 ;  /* 0x0000000000027941 */ /* 0x000fea0003800200 */
.L_x_869:
        /* <DEDUP_REMOVED lines=39> */
.L_x_873:
        /* <DEDUP_REMOVED lines=16> */
.L_x_874:
[----:B------:R-:W-:Y:S05]  /*9620*/  BSYNC.RECONVERGENT B2 ;  /* 0x0000000000027941 */ /* 0x000fea0003800200 */
.L_x_872:
        /* <DEDUP_REMOVED lines=39> */
.L_x_876:
        /* <DEDUP_REMOVED lines=16> */
.L_x_877:
[----:B------:R-:W-:Y:S05]  /*99a0*/  BSYNC.RECONVERGENT B2 ;  /* 0x0000000000027941 */ /* 0x000fea0003800200 */
.L_x_875:
        /* <DEDUP_REMOVED lines=40> */
.L_x_879:
        /* <DEDUP_REMOVED lines=17> */
.L_x_880:
[----:B------:R-:W-:Y:S05]  /*9d40*/  BSYNC.RECONVERGENT B2 ;  /* 0x0000000000027941 */ /* 0x000fea0003800200 */
.L_x_878:
        /* <DEDUP_REMOVED lines=17> */
.L_x_856:
        /* <DEDUP_REMOVED lines=37> */
.L_x_885:
        /* <DEDUP_REMOVED lines=15> */
.L_x_886:
[----:B------:R-:W-:Y:S05]  /*a1a0*/  BSYNC.RECONVERGENT B2 ;  /* 0x0000000000027941 */ /* 0x000fea0003800200 */
.L_x_884:
        /* <DEDUP_REMOVED lines=40> */
.L_x_888:
        /* <DEDUP_REMOVED lines=16> */
.L_x_889:
[----:B------:R-:W-:Y:S05]  /*a530*/  BSYNC.RECONVERGENT B2 ;  /* 0x0000000000027941 */ /* 0x000fea0003800200 */
.L_x_887:
        /* <DEDUP_REMOVED lines=39> */
.L_x_891:
        /* <DEDUP_REMOVED lines=16> */
.L_x_892:
[----:B------:R-:W-:Y:S05]  /*a8b0*/  BSYNC.RECONVERGENT B2 ;  /* 0x0000000000027941 */ /* 0x000fea0003800200 */
.L_x_890:
        /* <DEDUP_REMOVED lines=40> */
.L_x_894:
        /* <DEDUP_REMOVED lines=16> */
.L_x_895:
[----:B------:R-:W-:Y:S05]  /*ac40*/  BSYNC.RECONVERGENT B2 ;  /* 0x0000000000027941 */ /* 0x000fea0003800200 */
.L_x_893:
        /* <DEDUP_REMOVED lines=9> */
.L_x_883:
        /* <DEDUP_REMOVED lines=35> */
.L_x_898:
        /* <DEDUP_REMOVED lines=15> */
.L_x_899:
[----:B------:R-:W-:Y:S05]  /*b000*/  BSYNC.RECONVERGENT B2 ;  /* 0x0000000000027941 */ /* 0x000fea0003800200 */
.L_x_897:
        /* <DEDUP_REMOVED lines=41> */
.L_x_901:
        /* <DEDUP_REMOVED lines=17> */
.L_x_902:
[----:B------:R-:W-:Y:S05]  /*b3b0*/  BSYNC.RECONVERGENT B2 ;  /* 0x0000000000027941 */ /* 0x000fea0003800200 */
.L_x_900:
        /* <DEDUP_REMOVED lines=10> */
.L_x_896:
        /* <DEDUP_REMOVED lines=35> */
.L_x_904:
        /* <DEDUP_REMOVED lines=16> */
.L_x_905:
[----:B------:R-:W-:Y:S05]  /*b790*/  BSYNC.RECONVERGENT B2 ;  /* 0x0000000000027941 */ /* 0x000fea0003800200 */
.L_x_903:
        /* <DEDUP_REMOVED lines=10> */
.L_x_882:
        /* <DEDUP_REMOVED lines=11> */
.L_x_855:
[----:B------:R-:W-:Y:S05]  /*b8f0*/  BSYNC.RECONVERGENT B1 ;  /* 0x0000000000017941 */ /* 0x000fea0003800200 */
.L_x_854:
        /* <DEDUP_REMOVED lines=15> */
.L_x_932:
        /* <DEDUP_REMOVED lines=31> */
.L_x_909:
        /* <DEDUP_REMOVED lines=15> */
.L_x_910:
[----:B------:R-:W-:Y:S05]  /*bcd0*/  BSYNC.RECONVERGENT B1 ;  /* 0x0000000000017941 */ /* 0x000fea0003800200 */
.L_x_908:
        /* <DEDUP_REMOVED lines=40> */
.L_x_912:
        /* <DEDUP_REMOVED lines=16> */
.L_x_913:
[----:B------:R-:W-:Y:S05]  /*c060*/  BSYNC.RECONVERGENT B1 ;  /* 0x0000000000017941 */ /* 0x000fea0003800200 */
.L_x_911:
        /* <DEDUP_REMOVED lines=39> */
.L_x_915:
        /* <DEDUP_REMOVED lines=16> */
.L_x_916:
[----:B------:R-:W-:Y:S05]  /*c3e0*/  BSYNC.RECONVERGENT B1 ;  /* 0x0000000000017941 */ /* 0x000fea0003800200 */
.L_x_914:
        /* <DEDUP_REMOVED lines=39> */
.L_x_918:
        /* <DEDUP_REMOVED lines=16> */
.L_x_919:
[----:B------:R-:W-:Y:S05]  /*c760*/  BSYNC.RECONVERGENT B1 ;  /* 0x0000000000017941 */ /* 0x000fea0003800200 */
.L_x_917:
        /* <DEDUP_REMOVED lines=39> */
.L_x_921:
        /* <DEDUP_REMOVED lines=16> */
.L_x_922:
[----:B------:R-:W-:Y:S05]  /*cae0*/  BSYNC.RECONVERGENT B1 ;  /* 0x0000000000017941 */ /* 0x000fea0003800200 */
.L_x_920:
        /* <DEDUP_REMOVED lines=39> */
.L_x_924:
        /* <DEDUP_REMOVED lines=16> */
.L_x_925:
[----:B------:R-:W-:Y:S05]  /*ce60*/  BSYNC.RECONVERGENT B1 ;  /* 0x0000000000017941 */ /* 0x000fea0003800200 */
.L_x_923:
        /* <DEDUP_REMOVED lines=39> */
.L_x_927:
        /* <DEDUP_REMOVED lines=16> */
.L_x_928:
[----:B------:R-:W-:Y:S05]  /*d1e0*/  BSYNC.RECONVERGENT B1 ;  /* 0x0000000000017941 */ /* 0x000fea0003800200 */
.L_x_926:
        /* <DEDUP_REMOVED lines=40> */
.L_x_930:
        /* <DEDUP_REMOVED lines=17> */
.L_x_931:
[----:B------:R-:W-:Y:S05]  /*d580*/  BSYNC.RECONVERGENT B1 ;  /* 0x0000000000017941 */ /* 0x000fea0003800200 */
.L_x_929:
        /* <DEDUP_REMOVED lines=17> */
.L_x_907:
        /* <DEDUP_REMOVED lines=37> */
.L_x_936:
        /* <DEDUP_REMOVED lines=15> */
.L_x_937:
[----:B------:R-:W-:Y:S05]  /*d9e0*/  BSYNC.RECONVERGENT B1 ;  /* 0x0000000000017941 */ /* 0x000fea0003800200 */
.L_x_935:
        /* <DEDUP_REMOVED lines=40> */
.L_x_939:
        /* <DEDUP_REMOVED lines=16> */
.L_x_940:
[----:B------:R-:W-:Y:S05]  /*dd70*/  BSYNC.RECONVERGENT B1 ;  /* 0x0000000000017941 */ /* 0x000fea0003800200 */
.L_x_938:
        /* <DEDUP_REMOVED lines=39> */
.L_x_942:
        /* <DEDUP_REMOVED lines=16> */
.L_x_943:
[----:B------:R-:W-:Y:S05]  /*e0f0*/  BSYNC.RECONVERGENT B1 ;  /* 0x0000000000017941 */ /* 0x000fea0003800200 */
.L_x_941:
        /* <DEDUP_REMOVED lines=40> */
.L_x_945:
        /* <DEDUP_REMOVED lines=16> */
.L_x_946:
[----:B------:R-:W-:Y:S05]  /*e480*/  BSYNC.RECONVERGENT B1 ;  /* 0x0000000000017941 */ /* 0x000fea0003800200 */
.L_x_944:
        /* <DEDUP_REMOVED lines=9> */
.L_x_934:
        /* <DEDUP_REMOVED lines=35> */
.L_x_949:
        /* <DEDUP_REMOVED lines=15> */
.L_x_950:
[----:B------:R-:W-:Y:S05]  /*e840*/  BSYNC.RECONVERGENT B1 ;  /* 0x0000000000017941 */ /* 0x000fea0003800200 */
.L_x_948:
        /* <DEDUP_REMOVED lines=41> */
.L_x_952:
        /* <DEDUP_REMOVED lines=17> */
.L_x_953:
[----:B------:R-:W-:Y:S05]  /*ebf0*/  BSYNC.RECONVERGENT B1 ;  /* 0x0000000000017941 */ /* 0x000fea0003800200 */
.L_x_951:
        /* <DEDUP_REMOVED lines=10> */
.L_x_947:
        /* <DEDUP_REMOVED lines=35> */
.L_x_955:
        /* <DEDUP_REMOVED lines=16> */
.L_x_956:
[----:B------:R-:W-:Y:S05]  /*efd0*/  BSYNC.RECONVERGENT B1 ;  /* 0x0000000000017941 */ /* 0x000fea0003800200 */
.L_x_954:
        /* <DEDUP_REMOVED lines=10> */
.L_x_933:
        /* <DEDUP_REMOVED lines=12> */
.L_x_749:
        /* <DEDUP_REMOVED lines=51> */
.L_x_906:
[----:B------:R-:W-:Y:S05]  /*f470*/  BSYNC.RECONVERGENT B0 ;  /* 0x0000000000007941 */ /* 0x000fea0003800200 */
.L_x_748:
        /* <DEDUP_REMOVED lines=19> */
.L_x_985:
        /* <DEDUP_REMOVED lines=31> */
.L_x_962:
        /* <DEDUP_REMOVED lines=15> */
.L_x_963:
[----:B------:R-:W-:Y:S05]  /*f890*/  BSYNC.RECONVERGENT B1 ;  /* 0x0000000000017941 */ /* 0x000fea0003800200 */
.L_x_961:
        /* <DEDUP_REMOVED lines=39> */
.L_x_965:
        /* <DEDUP_REMOVED lines=16> */
.L_x_966:
[----:B------:R-:W-:Y:S05]  /*fc10*/  BSYNC.RECONVERGENT B1 ;  /* 0x0000000000017941 */ /* 0x000fea0003800200 */
.L_x_964:
        /* <DEDUP_REMOVED lines=38> */
.L_x_968:
        /* <DEDUP_REMOVED lines=16> */
.L_x_969:
[----:B------:R-:W-:Y:S05]  /*ff80*/  BSYNC.RECONVERGENT B1 ;  /* 0x0000000000017941 */ /* 0x000fea0003800200 */
.L_x_967:
        /* <DEDUP_REMOVED lines=38> */
.L_x_971:
        /* <DEDUP_REMOVED lines=16> */
.L_x_972:
[----:B------:R-:W-:Y:S05]  /*102f0*/  BSYNC.RECONVERGENT B1 ;  /* 0x0000000000017941 */ /* 0x000fea0003800200 */
.L_x_970:
        /* <DEDUP_REMOVED lines=38> */
.L_x_974:
        /* <DEDUP_REMOVED lines=16> */
.L_x_975:
[----:B------:R-:W-:Y:S05]  /*10660*/  BSYNC.RECONVERGENT B1 ;  /* 0x0000000000017941 */ /* 0x000fea0003800200 */
.L_x_973:
        /* <DEDUP_REMOVED lines=38> */
.L_x_977:
        /* <DEDUP_REMOVED lines=16> */
.L_x_978:
[----:B------:R-:W-:Y:S05]  /*109d0*/  BSYNC.RECONVERGENT B1 ;  /* 0x0000000000017941 */ /* 0x000fea0003800200 */
.L_x_976:
        /* <DEDUP_REMOVED lines=38> */
.L_x_980:
        /* <DEDUP_REMOVED lines=16> */
.L_x_981:
[----:B------:R-:W-:Y:S05]  /*10d40*/  BSYNC.RECONVERGENT B1 ;  /* 0x0000000000017941 */ /* 0x000fea0003800200 */
.L_x_979:
        /* <DEDUP_REMOVED lines=37> */
.L_x_983:
        /* <DEDUP_REMOVED lines=17> */
.L_x_984:
[----:B------:R-:W-:Y:S05]  /*110b0*/  BSYNC.RECONVERGENT B1 ;  /* 0x0000000000017941 */ /* 0x000fea0003800200 */
.L_x_982:
        /* <DEDUP_REMOVED lines=15> */
.L_x_960:
        /* <DEDUP_REMOVED lines=39> */
.L_x_991:
        /* <DEDUP_REMOVED lines=15> */
.L_x_992:
[----:B------:R-:W-:Y:S05]  /*11510*/  BSYNC.RECONVERGENT B3 ;  /* 0x0000000000037941 */ /* 0x000fea0003800200 */
.L_x_990:
        /* <DEDUP_REMOVED lines=39> */
.L_x_994:
        /* <DEDUP_REMOVED lines=16> */
.L_x_995:
[----:B------:R-:W-:Y:S05]  /*11890*/  BSYNC.RECONVERGENT B3 ;  /* 0x0000000000037941 */ /* 0x000fea0003800200 */
.L_x_993:
        /* <DEDUP_REMOVED lines=38> */
.L_x_997:
        /* <DEDUP_REMOVED lines=16> */
.L_x_998:
[----:B------:R-:W-:Y:S05]  /*11c00*/  BSYNC.RECONVERGENT B3 ;  /* 0x0000000000037941 */ /* 0x000fea0003800200 */
.L_x_996:
        /* <DEDUP_REMOVED lines=37> */
.L_x_1000:
        /* <DEDUP_REMOVED lines=17> */
.L_x_1001:
[----:B------:R-:W-:Y:S05]  /*11f70*/  BSYNC.RECONVERGENT B3 ;  /* 0x0000000000037941 */ /* 0x000fea0003800200 */
.L_x_999:
        /* <DEDUP_REMOVED lines=8> */
.L_x_989:
[----:B------:R-:W-:Y:S05]  /*12000*/  BSYNC.RECONVERGENT B2 ;  /* 0x0000000000027941 */ /* 0x000fea0003800200 */
.L_x_988:
        /* <DEDUP_REMOVED lines=36> */
.L_x_1005:
        /* <DEDUP_REMOVED lines=15> */
.L_x_1006:
[----:B------:R-:W-:Y:S05]  /*12340*/  BSYNC.RECONVERGENT B3 ;  /* 0x0000000000037941 */ /* 0x000fea0003800200 */
.L_x_1004:
        /* <DEDUP_REMOVED lines=38> */
.L_x_1008:
        /* <DEDUP_REMOVED lines=17> */
.L_x_1009:
[----:B------:R-:W-:Y:S05]  /*126c0*/  BSYNC.RECONVERGENT B3 ;  /* 0x0000000000037941 */ /* 0x000fea0003800200 */
.L_x_1007:
        /* <DEDUP_REMOVED lines=8> */
.L_x_1003:
[----:B------:R-:W-:Y:S05]  /*12750*/  BSYNC.RECONVERGENT B2 ;  /* 0x0000000000027941 */ /* 0x000fea0003800200 */
.L_x_1002:
        /* <DEDUP_REMOVED lines=36> */
.L_x_1011:
[----:B------:R-:W-:Y:S01]  /*129a0*/  MOV R34, R29 ;  /* 0x0000001d00227202 */ /* 0x000fe20000000f00 */
[----:B------:R-:W-:Y:S01]  /*129b0*/  IMAD.MOV.U32 R26, RZ, RZ, R32 ;  /* 0x000000ffff1a7224 */ /* 0x000fe200078e0020 */
[----:B------:R-:W-:Y:S02]  /*129c0*/  MOV R27, R33 ;  /* 0x00000021001b7202 */ /* 0x000fe40000000f00 */
[----:B------:R-:W-:-:S07]  /*129d0*/  MOV R24, 0x129f0 ;  /* 0x000129f000187802 */ /* 0x000fce0000000f00 */
[----:B-----5:R-:W-:Y:S05]  /*129e0*/  CALL.REL.NOINC `($__internal_11_$__cuda_sm20_div_u64) ;  /* 0x000000b000bc7944 */ /* 0x020fea0003c00000 */
        /* <DEDUP_REMOVED lines=11> */
.L_x_1012:
[----:B------:R-:W-:Y:S05]  /*12aa0*/  BSYNC.RECONVERGENT B2 ;  /* 0x0000000000027941 */ /* 0x000fea0003800200 */
.L_x_1010:
        /* <DEDUP_REMOVED lines=8> */
.L_x_987:
[----:B------:R-:W-:Y:S05]  /*12b30*/  BSYNC.RECONVERGENT B1 ;  /* 0x0000000000017941 */ /* 0x000fea0003800200 */
.L_x_986:
[----:B------:R-:W0:Y:S01]  /*12b40*/  LDCU.64 UR4, c[0x0][0x5f0] ;  /* 0x0000be00ff0477ac */ /* 0x000e220008000a00 */
[----:B-----5:R-:W-:Y:S01]  /*12b50*/  HADD2.F32 R27, -RZ, R4.H0_H0 ;  /* 0x20000004ff1b7230 */ /* 0x020fe20000004100 */
[----:B------:R-:W-:Y:S01]  /*12b60*/  MOV R22, R25 ;  /* 0x0000001900167202 */ /* 0x000fe20000000f00 */
[----:B------:R-:W-:Y:S01]  /*12b70*/  IMAD.MOV.U32 R23, RZ, RZ, R28 ;  /* 0x000000ffff177224 */ /* 0x000fe200078e001c */
        /* <DEDUP_REMOVED lines=9> */
[C---:B--2---:R-:W-:Y:S02]  /*12c10*/  IADD3 R24, P1, PT, R22.reuse, UR10, RZ ;  /* 0x0000000a16187c10 */ /* 0x044fe4000ff3e0ff */
[----:B------:R-:W-:Y:S02]  /*12c20*/  IADD3 R25, PT, PT, R23, R25, RZ ;  /* 0x0000001917197210 */ /* 0x000fe40007ffe0ff */
[----:B------:R-:W-:Y:S02]  /*12c30*/  F2FP.F16.F32.PACK_AB R23, RZ, R27 ;  /* 0x0000001bff17723e */ /* 0x000fe400000000ff */
[----:B------:R-:W-:Y:S02]  /*12c40*/  LEA.HI.X R27, R22, UR9, R25, 0x1, P0 ;  /* 0x00000009161b7c11 */ /* 0x000fe400080f0c19 */
[----:B------:R-:W-:-:S03]  /*12c50*/  IADD3.X R25, PT, PT, R25, UR11, RZ, P1, !PT ;  /* 0x0000000b19197c10 */ /* 0x000fc60008ffe4ff */
[----:B------:R4:W-:Y:S04]  /*12c60*/  STG.E.U16 desc[UR6][R26.64], R23 ;  /* 0x000000171a007986 */ /* 0x0009e8000c101506 */
[----:B0-----:R4:W-:Y:S02]  /*12c70*/  STG.E.U8 desc[UR6][R24.64], R29 ;  /* 0x0000001d18007986 */ /* 0x0019e4000c101106 */
.L_x_959:
[----:B------:R-:W-:Y:S05]  /*12c80*/  BSYNC.RECONVERGENT B0 ;  /* 0x0000000000007941 */ /* 0x000fea0003800200 */
.L_x_958:
[----:B------:R-:W0:Y:S01]  /*12c90*/  LDCU.64 UR4, c[0x0][0x860] ;  /* 0x00010c00ff0477ac */ /* 0x000e220008000a00 */
[----:B------:R-:W-:Y:S01]  /*12ca0*/  IADD3 R32, P1, PT, R17, R45, RZ ;  /* 0x0000002d11207210 */ /* 0x000fe20007f3e0ff */
[----:B------:R-:W-:Y:S04]  /*12cb0*/  BSSY.RECONVERGENT B0, `(.L_x_1013) ;  /* 0x0000376000007945 */ /* 0x000fe80003800200 */
[----:B------:R-:W-:Y:S01]  /*12cc0*/  IMAD.X R31, RZ, RZ, R40, P1 ;  /* 0x000000ffff1f7224 */ /* 0x000fe200008e0628 */
[----:B0-----:R-:W-:-:S04]  /*12cd0*/  ISETP.GE.U32.AND P0, PT, R32, UR4, PT ;  /* 0x0000000420007c0c */ /* 0x001fc8000bf06070 */
[----:B------:R-:W-:-:S13]  /*12ce0*/  ISETP.GE.U32.AND.EX P0, PT, R31, UR5, PT, P0 ;  /* 0x000000051f007c0c */ /* 0x000fda000bf06100 */
[----:B------:R-:W-:Y:S05]  /*12cf0*/  @P0 BRA `(.L_x_1014) ;  /* 0x0000003400c40947 */ /* 0x000fea0003800000 */
[----:B------:R-:W0:Y:S01]  /*12d00*/  LDCU UR5, c[0x0][0x6b8] ;  /* 0x0000d700ff0577ac */ /* 0x000e220008000800 */
[----:B----4-:R-:W-:Y:S01]  /*12d10*/  CS2R R28, SRZ ;  /* 0x00000000001c7805 */ /* 0x010fe2000001ff00 */
[----:B------:R-:W4:Y:S01]  /*12d20*/  LDCU UR4, c[0x0][0x6b8] ;  /* 0x0000d700ff0477ac */ /* 0x000f220008000800 */
[----:B0-----:R-:W-:Y:S02]  /*12d30*/  MOV R33, UR5 ;  /* 0x0000000500217c02 */ /* 0x001fe40008000f00 */
[----:B----4-:R-:W-:-:S03]  /*12d40*/  MOV R30, UR4 ;  /* 0x00000004001e7c02 */ /* 0x010fc60008000f00 */
[----:B------:R-:W-:-:S05]  /*12d50*/  VIADD R8, R33, 0xfffffffe ;  /* 0xfffffffe21087836 */ /* 0x000fca0000000000 */
[----:B------:R-:W-:-:S13]  /*12d60*/  ISETP.GE.U32.AND P0, PT, R8, 0x7, PT ;  /* 0x000000070800780c */ /* 0x000fda0003f06070 */
[----:B------:R-:W-:Y:S05]  /*12d70*/  @!P0 BRA `(.L_x_1015) ;  /* 0x0000001c00048947 */ /* 0x000fea0003800000 */
[----:B-123--:R-:W-:-:S07]  /*12d80*/  IMAD.MOV.U32 R25, RZ, RZ, RZ ;  /* 0x000000ffff197224 */ /* 0x00efce00078e00ff */
.L_x_1040:
        /* <DEDUP_REMOVED lines=31> */
.L_x_1017:
        /* <DEDUP_REMOVED lines=15> */
.L_x_1018:
[----:B------:R-:W-:Y:S05]  /*13070*/  BSYNC.RECONVERGENT B1 ;  /* 0x0000000000017941 */ /* 0x000fea0003800200 */
.L_x_1016:
        /* <DEDUP_REMOVED lines=39> */
.L_x_1020:
        /* <DEDUP_REMOVED lines=16> */
.L_x_1021:
[----:B------:R-:W-:Y:S05]  /*133f0*/  BSYNC.RECONVERGENT B1 ;  /* 0x0000000000017941 */ /* 0x000fea0003800200 */
.L_x_1019:
        /* <DEDUP_REMOVED lines=38> */
.L_x_1023:
        /* <DEDUP_REMOVED lines=16> */
.L_x_1024:
[----:B------:R-:W-:Y:S05]  /*13760*/  BSYNC.RECONVERGENT B1 ;  /* 0x0000000000017941 */ /* 0x000fea0003800200 */
.L_x_1022:
        /* <DEDUP_REMOVED lines=38> */
.L_x_1026:
        /* <DEDUP_REMOVED lines=16> */
.L_x_1027:
[----:B------:R-:W-:Y:S05]  /*13ad0*/  BSYNC.RECONVERGENT B1 ;  /* 0x0000000000017941 */ /* 0x000fea0003800200 */
.L_x_1025:
        /* <DEDUP_REMOVED lines=38> */
.L_x_1029:
        /* <DEDUP_REMOVED lines=16> */
.L_x_1030:
[----:B------:R-:W-:Y:S05]  /*13e40*/  BSYNC.RECONVERGENT B1 ;  /* 0x0000000000017941 */ /* 0x000fea0003800200 */
.L_x_1028:
        /* <DEDUP_REMOVED lines=38> */
.L_x_1032:
        /* <DEDUP_REMOVED lines=16> */
.L_x_1033:
[----:B------:R-:W-:Y:S05]  /*141b0*/  BSYNC.RECONVERGENT B1 ;  /* 0x0000000000017941 */ /* 0x000fea0003800200 */
.L_x_1031:
        /* <DEDUP_REMOVED lines=38> */
.L_x_1035:
        /* <DEDUP_REMOVED lines=16> */
.L_x_1036:
[----:B------:R-:W-:Y:S05]  /*14520*/  BSYNC.RECONVERGENT B1 ;  /* 0x0000000000017941 */ /* 0x000fea0003800200 */
.L_x_1034:
        /* <DEDUP_REMOVED lines=38> */
.L_x_1038:
        /* <DEDUP_REMOVED lines=14> */
[----:B------:R-:W-:-:S03]  /*14870*/  MOV R31, R23 ;  /* 0x00000017001f7202 */ /* 0x000fc60000000f00 */
[----:B------:R-:W-:-:S07]  /*14880*/  IMAD.IADD R27, R27, 0x1, R29 ;  /* 0x000000011b1b7824 */ /* 0x000fce00078e021d */
.L_x_1039:
[----:B------:R-:W-:Y:S05]  /*14890*/  BSYNC.RECONVERGENT B1 ;  /* 0x0000000000017941 */ /* 0x000fea0003800200 */
.L_x_1037:
[----:B------:R-:W0:Y:S01]  /*148a0*/  LDCU UR4, c[0x0][0x6b8] ;  /* 0x0000d700ff0477ac */ /* 0x000e220008000800 */
[----:B------:R-:W1:Y:S01]  /*148b0*/  LDC.64 R28, c[0x0][R28+0x450] ;  /* 0x000114001c1c7b82 */ /* 0x000e620000000a00 */
[----:B------:R-:W-:Y:S02]  /*148c0*/  VIADD R25, R25, 0x8 ;  /* 0x0000000819197836 */ /* 0x000fe40000000000 */
[----:B------:R-:W-:Y:S02]  /*148d0*/  IMAD.MOV.U32 R23, RZ, RZ, R8 ;  /* 0x000000ffff177224 */ /* 0x000fe400078e0008 */
[----:B0-----:R-:W-:-:S05]  /*148e0*/  IMAD.U32 R33, RZ, RZ, UR4 ;  /* 0x00000004ff217e24 */ /* 0x001fca000f8e00ff */
[----:B------:R-:W-:Y:S01]  /*148f0*/  IADD3 R22, PT, PT, R33, -0x1, RZ ;  /* 0xffffffff21167810 */ /* 0x000fe20007ffe0ff */
[----:B-1----:R-:W-:-:S03]  /*14900*/  IMAD R24, R29, R26, RZ ;  /* 0x0000001a1d187224 */ /* 0x002fc600078e02ff */
[----:B------:R-:W-:Y:S02]  /*14910*/  LOP3.LUT R34, R22, 0xfffffff8, RZ, 0xc0, !PT ;  /* 0xfffffff816227812 */ /* 0x000fe400078ec0ff */
[----:B------:R-:W-:Y:S01]  /*14920*/  MOV R22, R50 ;  /* 0x0000003200167202 */ /* 0x000fe20000000f00 */
[----:B------:R-:W-:Y:S01]  /*14930*/  IMAD R27, R28, R27, R24 ;  /* 0x0000001b1c1b7224 */ /* 0x000fe200078e0218 */
[----:B------:R-:W-:-:S03]  /*14940*/  ISETP.NE.AND P0, PT, R25, R34, PT ;  /* 0x000000221900720c */ /* 0x000fc60003f05270 */
[----:B------:R-:W-:-:S04]  /*14950*/  IMAD.WIDE.U32 R22, R28, R26, R22 ;  /* 0x0000001a1c167225 */ /* 0x000fc800078e0016 */
[----:B------:R-:W-:Y:S01]  /*14960*/  IMAD.IADD R28, R23, 0x1, R27 ;  /* 0x00000001171c7824 */ /* 0x000fe200078e021b */
[----:B------:R-:W-:-:S05]  /*14970*/  MOV R29, R22 ;  /* 0x00000016001d7202 */ /* 0x000fca0000000f00 */
[----:B------:R-:W-:Y:S05]  /*14980*/  @P0 BRA `(.L_x_1040) ;  /* 0xffffffe400000947 */ /* 0x000fea000383ffff */
.L_x_1015:
[----:B------:R-:W-:-:S04]  /*14990*/  IADD3 R8, PT, PT, R33, -0x1, RZ ;  /* 0xffffffff21087810 */ /* 0x000fc80007ffe0ff */
[----:B------:R-:W-:-:S13]  /*149a0*/  LOP3.LUT P0, R22, R8, 0x7, RZ, 0xc0, !PT ;  /* 0x0000000708167812 */ /* 0x000fda000780c0ff */
[----:B------:R-:W-:Y:S05]  /*149b0*/  @!P0 BRA `(.L_x_1041) ;  /* 0x0000001800448947 */ /* 0x000fea0003800000 */
[----:B------:R-:W-:-:S05]  /*149c0*/  VIADD R22, R22, 0xffffffff ;  /* 0xffffffff16167836 */ /* 0x000fca0000000000 */
[----:B------:R-:W-:-:S13]  /*149d0*/  ISETP.GE.U32.AND P0, PT, R22, 0x3, PT ;  /* 0x000000031600780c */ /* 0x000fda0003f06070 */
        /* <DEDUP_REMOVED lines=32> */
.L_x_1044:
        /* <DEDUP_REMOVED lines=15> */
.L_x_1045:
[----:B------:R-:W-:Y:S05]  /*14cd0*/  BSYNC.RECONVERGENT B1 ;  /* 0x0000000000017941 */ /* 0x000fea0003800200 */
.L_x_1043:
        /* <DEDUP_REMOVED lines=39> */
.L_x_1047:
        /* <DEDUP_REMOVED lines=16> */
.L_x_1048:
[----:B------:R-:W-:Y:S05]  /*15050*/  BSYNC.RECONVERGENT B1 ;  /* 0x0000000000017941 */ /* 0x000fea0003800200 */
.L_x_1046:
        /* <DEDUP_REMOVED lines=38> */
.L_x_1050:
        /* <DEDUP_REMOVED lines=16> */
.L_x_1051:
[----:B------:R-:W-:Y:S05]  /*153c0*/  BSYNC.RECONVERGENT B1 ;  /* 0x0000000000017941 */ /* 0x000fea0003800200 */
.L_x_1049:
        /* <DEDUP_REMOVED lines=38> */
.L_x_1053:
        /* <DEDUP_REMOVED lines=16> */
.L_x_1054:
[----:B------:R-:W-:Y:S05]  /*15730*/  BSYNC.RECONVERGENT B1 ;  /* 0x0000000000017941 */ /* 0x000fea0003800200 */
.L_x_1052:
        /* <DEDUP_REMOVED lines=8> */
.L_x_1042:
[----:B------:R-:W-:-:S13]  /*157c0*/  LOP3.LUT P0, R8, R8, 0x3, RZ, 0xc0, !PT ;  /* 0x0000000308087812 */ /* 0x000fda000780c0ff */
[----:B------:R-:W-:Y:S05]  /*157d0*/  @!P0 BRA `(.L_x_1041) ;  /* 0x0000000800bc8947 */ /* 0x000fea0003800000 */
[----:B------:R-:W-:-:S13]  /*157e0*/  ISETP.NE.AND P0, PT, R8, 0x1, PT ;  /* 0x000000010800780c */ /* 0x000fda0003f05270 */
        /* <DEDUP_REMOVED lines=33> */
.L_x_1057:
        /* <DEDUP_REMOVED lines=15> */
.L_x_1058:
[----:B------:R-:W-:Y:S05]  /*15af0*/  BSYNC.RECONVERGENT B1 ;  /* 0x0000000000017941 */ /* 0x000fea0003800200 */
.L_x_1056:
[----:B------:R-:W-:Y:S01]  /*15b00*/  IADD3 R30, PT, PT, R30, -0x2, RZ ;  /* 0xfffffffe1e1e7810 */ /* 0x000fe20007ffe0ff */
        /* <DEDUP_REMOVED lines=39> */
.L_x_1060:
        /* <DEDUP_REMOVED lines=13> */
[----:B------:R-:W-:-:S04]  /*15e50*/  IMAD R31, R33, R35, R31 ;  /* 0x00000023211f7224 */ /* 0x000fc800078e021f */
[----:B------:R-:W-:Y:S01]  /*15e60*/  IMAD.IADD R27, R27, 0x1, R31 ;  /* 0x000000011b1b7824 */ /* 0x000fe200078e021f */
[----:B------:R-:W-:-:S07]  /*15e70*/  MOV R31, R23 ;  /* 0x00000017001f7202 */ /* 0x000fce0000000f00 */
.L_x_1061:
[----:B------:R-:W-:Y:S05]  /*15e80*/  BSYNC.RECONVERGENT B1 ;  /* 0x0000000000017941 */ /* 0x000fea0003800200 */
.L_x_1059:
[----:B------:R-:W0:Y:S01]  /*15e90*/  LDC.64 R22, c[0x0][R8+0x450] ;  /* 0x0001140008167b82 */ /* 0x000e220000000a00 */
[----:B------:R-:W-:Y:S02]  /*15ea0*/  IMAD.MOV.U32 R24, RZ, RZ, R28 ;  /* 0x000000ffff187224 */ /* 0x000fe400078e001c */
[-C--:B0-----:R-:W-:Y:S02]  /*15eb0*/  IMAD R23, R23, R26.reuse, RZ ;  /* 0x0000001a17177224 */ /* 0x081fe400078e02ff */
[----:B------:R-:W-:-:S04]  /*15ec0*/  IMAD.WIDE.U32 R24, R22, R26, R24 ;  /* 0x0000001a16187225 */ /* 0x000fc800078e0018 */
[----:B------:R-:W-:Y:S01]  /*15ed0*/  IMAD R23, R22, R27, R23 ;  /* 0x0000001b16177224 */ /* 0x000fe200078e0217 */
[----:B------:R-:W-:-:S03]  /*15ee0*/  MOV R29, R24 ;  /* 0x00000018001d7202 */ /* 0x000fc60000000f00 */
[----:B------:R-:W-:-:S07]  /*15ef0*/  IMAD.IADD R28, R25, 0x1, R23 ;  /* 0x00000001191c7824 */ /* 0x000fce00078e0217 */
.L_x_1055:
        /* <DEDUP_REMOVED lines=12> */
[----:B-123--:R-:W0:Y:S01]  /*15fc0*/  I2F.U32.RP R24, R48 ;  /* 0x0000003000187306 */ /* 0x00ee220000209000 */
        /* <DEDUP_REMOVED lines=23> */
.L_x_1063:
[----:B------:R-:W-:Y:S01]  /*16140*/  MOV R34, R32 ;  /* 0x0000002000227202 */ /* 0x000fe20000000f00 */
[----:B------:R-:W-:Y:S01]  /*16150*/  IMAD.MOV.U32 R26, RZ, RZ, R48 ;  /* 0x000000ffff1a7224 */ /* 0x000fe200078e0030 */
[----:B------:R-:W-:Y:S02]  /*16160*/  MOV R27, R49 ;  /* 0x00000031001b7202 */ /* 0x000fe40000000f00 */
[----:B-123--:R-:W-:-:S07]  /*16170*/  MOV R24, 0x16190 ;  /* 0x0001619000187802 */ /* 0x00efce0000000f00 */
        /* <DEDUP_REMOVED lines=12> */
.L_x_1064:
[----:B------:R-:W-:Y:S05]  /*16240*/  BSYNC.RECONVERGENT B1 ;  /* 0x0000000000017941 */ /* 0x000fea0003800200 */
.L_x_1062:
        /* <DEDUP_REMOVED lines=8> */
.L_x_1041:
[----:B------:R-:W0:Y:S01]  /*162d0*/  LDCU.64 UR4, c[0x0][0x5f0] ;  /* 0x0000be00ff0477ac */ /* 0x000e220008000a00 */
[----:B-----5:R-:W-:Y:S01]  /*162e0*/  HADD2.F32 R8, -RZ, R3.H0_H0 ;  /* 0x20000003ff087230 */ /* 0x020fe20000004100 */
[----:B------:R-:W-:Y:S01]  /*162f0*/  MOV R22, R29 ;  /* 0x0000001d00167202 */ /* 0x000fe20000000f00 */
[----:B------:R-:W-:Y:S01]  /*16300*/  IMAD.MOV.U32 R23, RZ, RZ, R28 ;  /* 0x000000ffff177224 */ /* 0x000fe200078e001c */
[----:B------:R-:W4:Y:S02]  /*16310*/  LDCU.64 UR8, c[0x0][0x520] ;  /* 0x0000a400ff0877ac */ /* 0x000f240008000a00 */
[----:B-123--:R-:W-:Y:S01]  /*16320*/  FMUL.FTZ R25, R7, R8 ;  /* 0x0000000807197220 */ /* 0x00efe20000410000 */
[----:B------:R-:W1:Y:S01]  /*16330*/  LDCU.64 UR10, c[0x0][0x6c0] ;  /* 0x0000d800ff0a77ac */ /* 0x000e620008000a00 */
[----:B------:R-:W2:Y:S02]  /*16340*/  F2I.FTZ.U32.TRUNC.NTZ R7, R7 ;  /* 0x0000000700077305 */ /* 0x000ea4000021f000 */
[----:B------:R-:W-:-:S05]  /*16350*/  FMUL.FTZ R25, R38, R25 ;  /* 0x0000001926197220 */ /* 0x000fca0000410000 */
[----:B------:R-:W-:Y:S01]  /*16360*/  F2FP.F16.F32.PACK_AB R8, RZ, R25 ;  /* 0x00000019ff08723e */ /* 0x000fe200000000ff */
[----:B0-----:R-:W-:Y:S02]  /*16370*/  IMAD R31, R31, UR4, RZ ;  /* 0x000000041f1f7c24 */ /* 0x001fe4000f8e02ff */
[----:B------:R-:W-:-:S04]  /*16380*/  IMAD.WIDE.U32 R22, R32, UR4, R22 ;  /* 0x0000000420167c25 */ /* 0x000fc8000f8e0016 */
[----:B------:R-:W-:Y:S01]  /*16390*/  IMAD R31, R32, UR5, R31 ;  /* 0x00000005201f7c24 */ /* 0x000fe2000f8e021f */
[C---:B----4-:R-:W-:Y:S02]  /*163a0*/  LEA R26, P0, R22.reuse, UR8, 0x1 ;  /* 0x00000008161a7c11 */ /* 0x050fe4000f8008ff */
[----:B-1----:R-:W-:Y:S02]  /*163b0*/  IADD3 R24, P1, PT, R22, UR10, RZ ;  /* 0x0000000a16187c10 */ /* 0x002fe4000ff3e0ff */
[----:B------:R-:W-:-:S04]  /*163c0*/  IADD3 R23, PT, PT, R23, R31, RZ ;  /* 0x0000001f17177210 */ /* 0x000fc80007ffe0ff */
[----:B------:R-:W-:Y:S02]  /*163d0*/  LEA.HI.X R27, R22, UR9, R23, 0x1, P0 ;  /* 0x00000009161b7c11 */ /* 0x000fe400080f0c17 */
[----:B------:R-:W-:-:S03]  /*163e0*/  IADD3.X R25, PT, PT, R23, UR11, RZ, P1, !PT ;  /* 0x0000000b17197c10 */ /* 0x000fc60008ffe4ff */
[----:B------:R0:W-:Y:S04]  /*163f0*/  STG.E.U16 desc[UR6][R26.64], R8 ;  /* 0x000000081a007986 */ /* 0x0001e8000c101506 */
[----:B--2---:R0:W-:Y:S02]  /*16400*/  STG.E.U8 desc[UR6][R24.64], R7 ;  /* 0x0000000718007986 */ /* 0x0041e4000c101106 */
.L_x_1014:
[----:B------:R-:W-:Y:S05]  /*16410*/  BSYNC.RECONVERGENT B0 ;  /* 0x0000000000007941 */ /* 0x000fea0003800200 */
.L_x_1013:
        /* <DEDUP_REMOVED lines=17> */
.L_x_1092:
        /* <DEDUP_REMOVED lines=32> */
.L_x_1069:
        /* <DEDUP_REMOVED lines=16> */
.L_x_1070:
[----:B------:R-:W-:Y:S05]  /*16830*/  BSYNC.RECONVERGENT B1 ;  /* 0x0000000000017941 */ /* 0x000fea0003800200 */
.L_x_1068:
        /* <DEDUP_REMOVED lines=39> */
.L_x_1072:
        /* <DEDUP_REMOVED lines=16> */
.L_x_1073:
[----:B------:R-:W-:Y:S05]  /*16bb0*/  BSYNC.RECONVERGENT B1 ;  /* 0x0000000000017941 */ /* 0x000fea0003800200 */
.L_x_1071:
        /* <DEDUP_REMOVED lines=38> */
.L_x_1075:
        /* <DEDUP_REMOVED lines=17> */
.L_x_1076:
[----:B------:R-:W-:Y:S05]  /*16f30*/  BSYNC.RECONVERGENT B1 ;  /* 0x0000000000017941 */ /* 0x000fea0003800200 */
.L_x_1074:
        /* <DEDUP_REMOVED lines=38> */
.L_x_1078:
        /* <DEDUP_REMOVED lines=16> */
.L_x_1079:
[----:B------:R-:W-:Y:S05]  /*172a0*/  BSYNC.RECONVERGENT B1 ;  /* 0x0000000000017941 */ /* 0x000fea0003800200 */
.L_x_1077:
        /* <DEDUP_REMOVED lines=38> */
.L_x_1081:
        /* <DEDUP_REMOVED lines=17> */
.L_x_1082:
[----:B------:R-:W-:Y:S05]  /*17620*/  BSYNC.RECONVERGENT B1 ;  /* 0x0000000000017941 */ /* 0x000fea0003800200 */
.L_x_1080:
        /* <DEDUP_REMOVED lines=38> */
.L_x_1084:
        /* <DEDUP_REMOVED lines=16> */
.L_x_1085:
[----:B------:R-:W-:Y:S05]  /*17990*/  BSYNC.RECONVERGENT B1 ;  /* 0x0000000000017941 */ /* 0x000fea0003800200 */
.L_x_1083:
        /* <DEDUP_REMOVED lines=38> */
.L_x_1087:
        /* <DEDUP_REMOVED lines=17> */
.L_x_1088:
[----:B------:R-:W-:Y:S05]  /*17d10*/  BSYNC.RECONVERGENT B1 ;  /* 0x0000000000017941 */ /* 0x000fea0003800200 */
.L_x_1086:
        /* <DEDUP_REMOVED lines=38> */
.L_x_1090:
        /* <DEDUP_REMOVED lines=16> */
.L_x_1091:
[----:B------:R-:W-:Y:S05]  /*18080*/  BSYNC.RECONVERGENT B1 ;  /* 0x0000000000017941 */ /* 0x000fea0003800200 */
.L_x_1089:
        /* <DEDUP_REMOVED lines=15> */
.L_x_1067:
        /* <DEDUP_REMOVED lines=38> */
.L_x_1096:
        /* <DEDUP_REMOVED lines=16> */
.L_x_1097:
[----:B------:R-:W-:Y:S05]  /*184e0*/  BSYNC.RECONVERGENT B1 ;  /* 0x0000000000017941 */ /* 0x000fea0003800200 */
.L_x_1095:
        /* <DEDUP_REMOVED lines=39> */
.L_x_1099:
        /* <DEDUP_REMOVED lines=16> */
.L_x_1100:
[----:B------:R-:W-:Y:S05]  /*18860*/  BSYNC.RECONVERGENT B1 ;  /* 0x0000000000017941 */ /* 0x000fea0003800200 */
.L_x_1098:
        /* <DEDUP_REMOVED lines=38> */
.L_x_1102:
        /* <DEDUP_REMOVED lines=17> */
.L_x_1103:
[----:B------:R-:W-:Y:S05]  /*18be0*/  BSYNC.RECONVERGENT B1 ;  /* 0x0000000000017941 */ /* 0x000fea0003800200 */
.L_x_1101:
        /* <DEDUP_REMOVED lines=38> */
.L_x_1105:
        /* <DEDUP_REMOVED lines=16> */
.L_x_1106:
[----:B------:R-:W-:Y:S05]  /*18f50*/  BSYNC.RECONVERGENT B1 ;  /* 0x0000000000017941 */ /* 0x000fea0003800200 */
.L_x_1104:
        /* <DEDUP_REMOVED lines=8> */
.L_x_1094:
        /* <DEDUP_REMOVED lines=36> */
.L_x_1109:
        /* <DEDUP_REMOVED lines=16> */
.L_x_1110:
[----:B------:R-:W-:Y:S05]  /*19320*/  BSYNC.RECONVERGENT B1 ;  /* 0x0000000000017941 */ /* 0x000fea0003800200 */
.L_x_1108:
        /* <DEDUP_REMOVED lines=39> */
.L_x_1112:
        /* <DEDUP_REMOVED lines=17> */
.L_x_1113:
[----:B------:R-:W-:Y:S05]  /*196b0*/  BSYNC.RECONVERGENT B1 ;  /* 0x0000000000017941 */ /* 0x000fea0003800200 */
.L_x_1111:
        /* <DEDUP_REMOVED lines=8> */
.L_x_1107:
        /* <DEDUP_REMOVED lines=36> */
.L_x_1115:
        /* <DEDUP_REMOVED lines=16> */
.L_x_1116:
[----:B------:R-:W-:Y:S05]  /*19a80*/  BSYNC.RECONVERGENT B1 ;  /* 0x0000000000017941 */ /* 0x000fea0003800200 */
.L_x_1114:
[----:B------:R-:W0:Y:S01]  /*19a90*/  LDC.64 R22, c[0x0][R7+0x450] ;  /* 0x0001140007167b82 */ /* 0x000e220000000a00 */
[----:B------:R-:W-:Y:S02]  /*19aa0*/  IMAD.MOV.U32 R24, RZ, RZ, R28 ;  /* 0x000000ffff187224 */ /* 0x000fe400078e001c */
[-C--:B0-----:R-:W-:Y:S02]  /*19ab0*/  IMAD R8, R23, R26.reuse, RZ ;  /* 0x0000001a17087224 */ /* 0x081fe400078e02ff */
[----:B------:R-:W-:-:S04]  /*19ac0*/  IMAD.WIDE.U32 R24, R22, R26, R24 ;  /* 0x0000001a16187225 */ /* 0x000fc800078e0018 */
[----:B------:R-:W-:Y:S01]  /*19ad0*/  IMAD R27, R22, R27, R8 ;  /* 0x0000001b161b7224 */ /* 0x000fe200078e0208 */
[----:B------:R-:W-:-:S03]  /*19ae0*/  MOV R28, R24 ;  /* 0x00000018001c7202 */ /* 0x000fc60000000f00 */
[----:B------:R-:W-:-:S07]  /*19af0*/  IMAD.IADD R25, R25, 0x1, R27 ;  /* 0x0000000119197824 */ /* 0x000fce00078e021b */
.L_x_1093:
[----:B------:R-:W0:Y:S01]  /*19b00*/  LDCU.64 UR4, c[0x0][0x5f0] ;  /* 0x0000be00ff0477ac */ /* 0x000e220008000a00 */
[----:B-----5:R-:W-:Y:S01]  /*19b10*/  HADD2.F32 R7, -RZ, R2.H0_H0 ;  /* 0x20000002ff077230 */ /* 0x020fe20000004100 */
[----:B------:R-:W-:Y:S01]  /*19b20*/  MOV R22, R28 ;  /* 0x0000001c00167202 */ /* 0x000fe20000000f00 */
[----:B------:R-:W-:Y:S01]  /*19b30*/  IMAD.MOV.U32 R23, RZ, RZ, R25 ;  /* 0x000000ffff177224 */ /* 0x000fe200078e0019 */
[----:B------:R-:W1:Y:S02]  /*19b40*/  LDCU.64 UR8, c[0x0][0x520] ;  /* 0x0000a400ff0877ac */ /* 0x000e640008000a00 */
[----:B------:R-:W-:Y:S01]  /*19b50*/  FMUL.FTZ R7, R6, R7 ;  /* 0x0000000706077220 */ /* 0x000fe20000410000 */
[----:B------:R-:W2:Y:S03]  /*19b60*/  LDCU.64 UR10, c[0x0][0x6c0] ;  /* 0x0000d800ff0a77ac */ /* 0x000ea60008000a00 */
[----:B------:R-:W-:-:S05]  /*19b70*/  FMUL.FTZ R7, R38, R7 ;  /* 0x0000000726077220 */ /* 0x000fca0000410000 */
[----:B------:R-:W-:Y:S01]  /*19b80*/  F2FP.F16.F32.PACK_AB R8, RZ, R7 ;  /* 0x00000007ff08723e */ /* 0x000fe200000000ff */
[----:B0-----:R-:W-:Y:S02]  /*19b90*/  IMAD R27, R30, UR4, RZ ;  /* 0x000000041e1b7c24 */ /* 0x001fe4000f8e02ff */
[----:B------:R-:W-:-:S04]  /*19ba0*/  IMAD.WIDE.U32 R22, R32, UR4, R22 ;  /* 0x0000000420167c25 */ /* 0x000fc8000f8e0016 */
[----:B------:R-:W-:Y:S01]  /*19bb0*/  IMAD R25, R32, UR5, R27 ;  /* 0x0000000520197c24 */ /* 0x000fe2000f8e021b */
[----:B-1----:R-:W-:Y:S01]  /*19bc0*/  LEA R24, P0, R22, UR8, 0x1 ;  /* 0x0000000816187c11 */ /* 0x002fe2000f8008ff */
[----:B------:R2:W0:Y:S03]  /*19bd0*/  F2I.FTZ.U32.TRUNC.NTZ R27, R6 ;  /* 0x00000006001b7305 */ /* 0x000426000021f000 */
[----:B------:R-:W-:-:S04]  /*19be0*/  IADD3 R23, PT, PT, R23, R25, RZ ;  /* 0x0000001917177210 */ /* 0x000fc80007ffe0ff */
[C---:B------:R-:W-:Y:S02]  /*19bf0*/  LEA.HI.X R25, R22.reuse, UR9, R23, 0x1, P0 ;  /* 0x0000000916197c11 */ /* 0x040fe400080f0c17 */
[----:B--2---:R-:W-:-:S03]  /*19c00*/  IADD3 R6, P1, PT, R22, UR10, RZ ;  /* 0x0000000a16067c10 */ /* 0x004fc6000ff3e0ff */
[----:B------:R1:W-:Y:S01]  /*19c10*/  STG.E.U16 desc[UR6][R24.64], R8 ;  /* 0x0000000818007986 */ /* 0x0003e2000c101506 */
[----:B------:R-:W-:-:S05]  /*19c20*/  IADD3.X R7, PT, PT, R23, UR11, RZ, P1, !PT ;  /* 0x0000000b17077c10 */ /* 0x000fca0008ffe4ff */
[----:B0-----:R1:W-:Y:S04]  /*19c30*/  STG.E.U8 desc[UR6][R6.64], R27 ;  /* 0x0000001b06007986 */ /* 0x0013e8000c101106 */
.L_x_1066:
[----:B------:R-:W-:Y:S05]  /*19c40*/  BSYNC.RECONVERGENT B0 ;  /* 0x0000000000007941 */ /* 0x000fea0003800200 */
.L_x_1065:
[----:B------:R-:W0:Y:S01]  /*19c50*/  LDCU.64 UR4, c[0x0][0x860] ;  /* 0x00010c00ff0477ac */ /* 0x000e220008000a00 */
[----:B------:R-:W-:-:S05]  /*19c60*/  IADD3 R30, P1, PT, R10, R45, RZ ;  /* 0x0000002d0a1e7210 */ /* 0x000fca0007f3e0ff */
[----:B----4-:R-:W-:Y:S01]  /*19c70*/  IMAD.X R29, RZ, RZ, R40, P1 ;  /* 0x000000ffff1d7224 */ /* 0x010fe200008e0628 */
[----:B0-----:R-:W-:-:S04]  /*19c80*/  ISETP.GE.U32.AND P0, PT, R30, UR4, PT ;  /* 0x000000041e007c0c */ /* 0x001fc8000bf06070 */
[----:B------:R-:W-:-:S13]  /*19c90*/  ISETP.GE.U32.AND.EX P0, PT, R29, UR5, PT, P0 ;  /* 0x000000051d007c0c */ /* 0x000fda000bf06100 */
[----:B------:R-:W-:Y:S05]  /*19ca0*/  @P0 BRA `(.L_x_1117) ;  /* 0x0000003c00580947 */ /* 0x000fea0003800000 */
[----:B------:R-:W0:Y:S01]  /*19cb0*/  LDCU UR5, c[0x0][0x6b8] ;  /* 0x0000d700ff0577ac */ /* 0x000e220008000800 */
[----:B-123--:R-:W-:Y:S02]  /*19cc0*/  HFMA2 R25, -RZ, RZ, 0, 0 ;  /* 0x00000000ff197431 */ /* 0x00efe400000001ff */
[----:B------:R-:W-:Y:S01]  /*19cd0*/  IMAD.MOV.U32 R8, RZ, RZ, RZ ;  /* 0x000000ffff087224 */ /* 0x000fe200078e00ff */
[----:B------:R-:W1:Y:S01]  /*19ce0*/  LDCU UR4, c[0x0][0x6b8] ;  /* 0x0000d700ff0477ac */ /* 0x000e620008000800 */
[----:B0-----:R-:W-:Y:S02]  /*19cf0*/  MOV R31, UR5 ;  /* 0x00000005001f7c02 */ /* 0x001fe40008000f00 */
[----:B-1----:R-:W-:-:S03]  /*19d00*/  MOV R28, UR4 ;  /* 0x00000004001c7c02 */ /* 0x002fc60008000f00 */
[----:B------:R-:W-:-:S05]  /*19d10*/  VIADD R6, R31, 0xfffffffe ;  /* 0xfffffffe1f067836 */ /* 0x000fca0000000000 */
[----:B------:R-:W-:-:S13]  /*19d20*/  ISETP.GE.U32.AND P0, PT, R6, 0x7, PT ;  /* 0x000000070600780c */ /* 0x000fda0003f06070 */
[----:B------:R-:W-:Y:S05]  /*19d30*/  @!P0 BRA `(.L_x_1118) ;  /* 0x0000001c00108947 */ /* 0x000fea0003800000 */
[----:B------:R-:W-:-:S07]  /*19d40*/  IMAD.MOV.U32 R7, RZ, RZ, RZ ;  /* 0x000000ffff077224 */ /* 0x000fce00078e00ff */
.L_x_1143:
        /* <DEDUP_REMOVED lines=31> */
.L_x_1120:
        /* <DEDUP_REMOVED lines=16> */
.L_x_1121:
[----:B------:R-:W-:Y:S05]  /*1a040*/  BSYNC.RECONVERGENT B0 ;  /* 0x0000000000007941 */ /* 0x000fea0003800200 */
.L_x_1119:
        /* <DEDUP_REMOVED lines=39> */
.L_x_1123:
        /* <DEDUP_REMOVED lines=17> */
.L_x_1124:
[----:B------:R-:W-:Y:S05]  /*1a3d0*/  BSYNC.RECONVERGENT B0 ;  /* 0x0000000000007941 */ /* 0x000fea0003800200 */
.L_x_1122:
        /* <DEDUP_REMOVED lines=38> */
.L_x_1126:
[----:B------:R-:W-:Y:S01]  /*1a640*/  MOV R34, R48 ;  /* 0x0000003000227202 */ /* 0x000fe20000000f00 */
[----:B------:R-:W-:Y:S01]  /*1a650*/  IMAD.MOV.U32 R26, RZ, RZ, R32 ;  /* 0x000000ffff1a7224 */ /* 0x000fe200078e0020 */
[----:B------:R-:W-:Y:S02]  /*1a660*/  MOV R31, R49 ;  /* 0x00000031001f7202 */ /* 0x000fe40000000f00 */
[----:B------:R-:W-:Y:S02]  /*1a670*/  MOV R27, R33 ;  /* 0x00000021001b7202 */ /* 0x000fe40000000f00 */
        /* <DEDUP_REMOVED lines=12> */
.L_x_1127:
[----:B------:R-:W-:Y:S05]  /*1a740*/  BSYNC.RECONVERGENT B0 ;  /* 0x0000000000007941 */ /* 0x000fea0003800200 */
.L_x_1125:
        /* <DEDUP_REMOVED lines=36> */
[----:B------:R-:W-:Y:S01]  /*1a990*/  MOV R48, R23 ;  /* 0x0000001700307202 */ /* 0x000fe20000000f00 */
[----:B------:R-:W-:Y:S06]  /*1a9a0*/  BRA `(.L_x_1130) ;  /* 0x0000000000447947 */ /* 0x000fec0003800000 */
.L_x_1129:
[----:B------:R-:W-:Y:S01]  /*1a9b0*/  MOV R34, R48 ;  /* 0x0000003000227202 */ /* 0x000fe20000000f00 */
[----:B------:R-:W-:Y:S01]  /*1a9c0*/  IMAD.MOV.U32 R26, RZ, RZ, R32 ;  /* 0x000000ffff1a7224 */ /* 0x000fe200078e0020 */
[----:B------:R-:W-:Y:S02]  /*1a9d0*/  MOV R31, R49 ;  /* 0x00000031001f7202 */ /* 0x000fe40000000f00 */
[----:B------:R-:W-:Y:S02]  /*1a9e0*/  MOV R27, R33 ;  /* 0x00000021001b7202 */ /* 0x000fe40000000f00 */
[----:B------:R-:W-:-:S07]  /*1a9f0*/  MOV R24, 0x1aa10 ;  /* 0x0001aa1000187802 */ /* 0x000fce0000000f00 */
[----:B-----5:R-:W-:Y:S05]  /*1aa00*/  CALL.REL.NOINC `($__internal_11_$__cuda_sm20_div_u64) ;  /* 0x0000003000b47944 */ /* 0x020fea0003c00000 */
        /* <DEDUP_REMOVED lines=11> */
.L_x_1130:
[----:B------:R-:W-:Y:S05]  /*1aac0*/  BSYNC.RECONVERGENT B0 ;  /* 0x0000000000007941 */ /* 0x000fea0003800200 */
.L_x_1128:
        /* <DEDUP_REMOVED lines=38> */
.L_x_1132:
[----:B------:R-:W-:Y:S01]  /*1ad30*/  MOV R34, R48 ;  /* 0x0000003000227202 */ /* 0x000fe20000000f00 */
[----:B------:R-:W-:Y:S01]  /*1ad40*/  IMAD.MOV.U32 R31, RZ, RZ, R49 ;  /* 0x000000ffff1f7224 */ /* 0x000fe200078e0031 */
[----:B------:R-:W-:Y:S02]  /*1ad50*/  MOV R26, R32 ;  /* 0x00000020001a7202 */ /* 0x000fe40000000f00 */
[----:B------:R-:W-:Y:S02]  /*1ad60*/  MOV R27, R33 ;  /* 0x00000021001b7202 */ /* 0x000fe40000000f00 */
[----:B------:R-:W-:-:S07]  /*1ad70*/  MOV R24, 0x1ad90 ;  /* 0x0001ad9000187802 */ /* 0x000fce0000000f00 */
[----:B-----5:R-:W-:Y:S05]  /*1ad80*/  CALL.REL.NOINC `($__internal_11_$__cuda_sm20_div_u64) ;  /* 0x0000002c00d47944 */ /* 0x020fea0003c00000 */
        /* <DEDUP_REMOVED lines=10> */
.L_x_1133:
[----:B------:R-:W-:Y:S05]  /*1ae30*/  BSYNC.RECONVERGENT B0 ;  /* 0x0000000000007941 */ /* 0x000fea0003800200 */
.L_x_1131:
        /* <DEDUP_REMOVED lines=38> */
.L_x_1135:
        /* <DEDUP_REMOVED lines=17> */
.L_x_1136:
[----:B------:R-:W-:Y:S05]  /*1b1b0*/  BSYNC.RECONVERGENT B0 ;  /* 0x0000000000007941 */ /* 0x000fea0003800200 */
.L_x_1134:
        /* <DEDUP_REMOVED lines=38> */
.L_x_1138:
        /* <DEDUP_REMOVED lines=16> */
.L_x_1139:
[----:B------:R-:W-:Y:S05]  /*1b520*/  BSYNC.RECONVERGENT B0 ;  /* 0x0000000000007941 */ /* 0x000fea0003800200 */
.L_x_1137:
        /* <DEDUP_REMOVED lines=37> */
.L_x_1141:
        /* <DEDUP_REMOVED lines=16> */
.L_x_1142:
[----:B------:R-:W-:Y:S05]  /*1b880*/  BSYNC.RECONVERGENT B0 ;  /* 0x0000000000007941 */ /* 0x000fea0003800200 */
.L_x_1140:
[----:B------:R-:W0:Y:S01]  /*1b890*/  LDCU UR4, c[0x0][0x6b8] ;  /* 0x0000d700ff0477ac */ /* 0x000e220008000800 */
[----:B------:R-:W1:Y:S01]  /*1b8a0*/  LDC.64 R22, c[0x0][R8+0x450] ;  /* 0x0001140008167b82 */ /* 0x000e620000000a00 */
[----:B------:R-:W-:Y:S02]  /*1b8b0*/  IADD3 R7, PT, PT, R7, 0x8, RZ ;  /* 0x0000000807077810 */ /* 0x000fe40007ffe0ff */
[----:B------:R-:W-:Y:S01]  /*1b8c0*/  MOV R27, R6 ;  /* 0x00000006001b7202 */ /* 0x000fe20000000f00 */
[----:B0-----:R-:W-:-:S05]  /*1b8d0*/  IMAD.U32 R31, RZ, RZ, UR4 ;  /* 0x00000004ff1f7e24 */ /* 0x001fca000f8e00ff */
[----:B------:R-:W-:Y:S01]  /*1b8e0*/  IADD3 R26, PT, PT, R31, -0x1, RZ ;  /* 0xffffffff1f1a7810 */ /* 0x000fe20007ffe0ff */
[----:B-1----:R-:W-:-:S03]  /*1b8f0*/  IMAD R23, R23, R24, RZ ;  /* 0x0000001817177224 */ /* 0x002fc600078e02ff */
[----:B------:R-:W-:Y:S01]  /*1b900*/  LOP3.LUT R32, R26, 0xfffffff8, RZ, 0xc0, !PT ;  /* 0xfffffff81a207812 */ /* 0x000fe200078ec0ff */
[----:B------:R-:W-:Y:S02]  /*1b910*/  IMAD.MOV.U32 R26, RZ, RZ, R50 ;  /* 0x000000ffff1a7224 */ /* 0x000fe400078e0032 */
[C---:B------:R-:W-:Y:S01]  /*1b920*/  IMAD R23, R22.reuse, R25, R23 ;  /* 0x0000001916177224 */ /* 0x040fe200078e0217 */
[----:B------:R-:W-:Y:S01]  /*1b930*/  ISETP.NE.AND P0, PT, R7, R32, PT ;  /* 0x000000200700720c */ /* 0x000fe20003f05270 */
[----:B------:R-:W-:-:S04]  /*1b940*/  IMAD.WIDE.U32 R26, R22, R24, R26 ;  /* 0x00000018161a7225 */ /* 0x000fc800078e001a */
[----:B------:R-:W-:Y:S01]  /*1b950*/  IMAD.IADD R8, R27, 0x1, R23 ;  /* 0x000000011b087824 */ /* 0x000fe200078e0217 */
[----:B------:R-:W-:-:S07]  /*1b960*/  MOV R25, R26 ;  /* 0x0000001a00197202 */ /* 0x000fce0000000f00 */
[----:B------:R-:W-:Y:S05]  /*1b970*/  @P0 BRA `(.L_x_1143) ;  /* 0xffffffe000f40947 */ /* 0x000fea000383ffff */
.L_x_1118:
[----:B------:R-:W-:-:S04]  /*1b980*/  IADD3 R6, PT, PT, R31, -0x1, RZ ;  /* 0xffffffff1f067810 */ /* 0x000fc80007ffe0ff */
        /* <DEDUP_REMOVED lines=36> */
.L_x_1147:
        /* <DEDUP_REMOVED lines=16> */
.L_x_1148:
[----:B------:R-:W-:Y:S05]  /*1bcd0*/  BSYNC.RECONVERGENT B0 ;  /* 0x0000000000007941 */ /* 0x000fea0003800200 */
.L_x_1146:
        /* <DEDUP_REMOVED lines=39> */
.L_x_1150:
        /* <DEDUP_REMOVED lines=17> */
.L_x_1151:
[----:B------:R-:W-:Y:S05]  /*1c060*/  BSYNC.RECONVERGENT B0 ;  /* 0x0000000000007941 */ /* 0x000fea0003800200 */
.L_x_1149:
        /* <DEDUP_REMOVED lines=38> */
.L_x_1153:
        /* <DEDUP_REMOVED lines=16> */
.L_x_1154:
[----:B------:R-:W-:Y:S05]  /*1c3d0*/  BSYNC.RECONVERGENT B0 ;  /* 0x0000000000007941 */ /* 0x000fea0003800200 */
.L_x_1152:
        /* <DEDUP_REMOVED lines=37> */
.L_x_1156:
        /* <DEDUP_REMOVED lines=16> */
.L_x_1157:
[----:B------:R-:W-:Y:S05]  /*1c730*/  BSYNC.RECONVERGENT B0 ;  /* 0x0000000000007941 */ /* 0x000fea0003800200 */
.L_x_1155:
        /* <DEDUP_REMOVED lines=8> */
.L_x_1145:
[----:B------:R-:W-:-:S13]  /*1c7c0*/  LOP3.LUT P0, R6, R6, 0x3, RZ, 0xc0, !PT ;  /* 0x0000000306067812 */ /* 0x000fda000780c0ff */
[----:B------:R-:W-:Y:S05]  /*1c7d0*/  @!P0 BRA `(.L_x_1144) ;  /* 0x0000000800b48947 */ /* 0x000fea0003800000 */
[----:B------:R-:W-:-:S13]  /*1c7e0*/  ISETP.NE.AND P0, PT, R6, 0x1, PT ;  /* 0x000000010600780c */ /* 0x000fda0003f05270 */
        /* <DEDUP_REMOVED lines=32> */
.L_x_1160:
        /* <DEDUP_REMOVED lines=16> */
.L_x_1161:
[----:B------:R-:W-:Y:S05]  /*1caf0*/  BSYNC.RECONVERGENT B0 ;  /* 0x0000000000007941 */ /* 0x000fea0003800200 */
.L_x_1159:
        /* <DEDUP_REMOVED lines=38> */
.L_x_1163:
        /* <DEDUP_REMOVED lines=16> */
.L_x_1164:
[----:B------:R-:W-:Y:S05]  /*1ce60*/  BSYNC.RECONVERGENT B0 ;  /* 0x0000000000007941 */ /* 0x000fea0003800200 */
.L_x_1162:
[----:B------:R0:W1:Y:S02]  /*1ce70*/  LDC.64 R22, c[0x0][R6+0x450] ;  /* 0x0001140006167b82 */ /* 0x0000640000000a00 */
[----:B0-----:R-:W-:Y:S01]  /*1ce80*/  MOV R6, R50 ;  /* 0x0000003200067202 */ /* 0x001fe20000000f00 */
[----:B-1----:R-:W-:-:S04]  /*1ce90*/  IMAD R8, R23, R24, RZ ;  /* 0x0000001817087224 */ /* 0x002fc800078e02ff */
[----:B------:R-:W-:-:S04]  /*1cea0*/  IMAD.WIDE.U32 R6, R22, R24, R6 ;  /* 0x0000001816067225 */ /* 0x000fc800078e0006 */
[----:B------:R-:W-:Y:S02]  /*1ceb0*/  IMAD R23, R22, R25, R8 ;  /* 0x0000001916177224 */ /* 0x000fe400078e0208 */
[----:B------:R-:W-:-:S03]  /*1cec0*/  IMAD.MOV.U32 R25, RZ, RZ, R6 ;  /* 0x000000ffff197224 */ /* 0x000fc600078e0006 */
[----:B------:R-:W-:-:S07]  /*1ced0*/  IADD3 R8, PT, PT, R7, R23, RZ ;  /* 0x0000001707087210 */ /* 0x000fce0007ffe0ff */
.L_x_1158:
        /* <DEDUP_REMOVED lines=36> */
.L_x_1166:
[----:B------:R-:W-:Y:S01]  /*1d120*/  MOV R34, R30 ;  /* 0x0000001e00227202 */ /* 0x000fe20000000f00 */
[----:B------:R-:W-:Y:S01]  /*1d130*/  IMAD.MOV.U32 R31, RZ, RZ, R29 ;  /* 0x000000ffff1f7224 */ /* 0x000fe200078e001d */
[----:B------:R-:W-:Y:S02]  /*1d140*/  MOV R26, R32 ;  /* 0x00000020001a7202 */ /* 0x000fe40000000f00 */
[----:B------:R-:W-:Y:S02]  /*1d150*/  MOV R27, R33 ;  /* 0x00000021001b7202 */ /* 0x000fe40000000f00 */
[----:B------:R-:W-:-:S07]  /*1d160*/  MOV R24, 0x1d180 ;  /* 0x0001d18000187802 */ /* 0x000fce0000000f00 */
[----:B-----5:R-:W-:Y:S05]  /*1d170*/  CALL.REL.NOINC `($__internal_11_$__cuda_sm20_div_u64) ;  /* 0x0000000800d87944 */ /* 0x020fea0003c00000 */
[----:B------:R-:W-:Y:S02]  /*1d180*/  IADD3 R31, P0, PT, RZ, -R22, RZ ;  /* 0x80000016ff1f7210 */ /* 0x000fe40007f1e0ff */
[----:B------:R-:W-:Y:S01]  /*1d190*/  MOV R26, R30 ;  /* 0x0000001e001a7202 */ /* 0x000fe20000000f00 */
[----:B------:R-:W-:Y:S01]  /*1d1a0*/  IMAD.MOV.U32 R30, RZ, RZ, R22 ;  /* 0x000000ffff1e7224 */ /* 0x000fe200078e0016 */
[----:B------:R-:W-:Y:S01]  /*1d1b0*/  MOV R27, R29 ;  /* 0x0000001d001b7202 */ /* 0x000fe20000000f00 */
[----:B------:R-:W-:Y:S01]  /*1d1c0*/  IMAD.X R7, RZ, RZ, ~R23, P0 ;  /* 0x000000ffff077224 */ /* 0x000fe200000e0e17 */
[----:B------:R-:W-:-:S03]  /*1d1d0*/  MOV R29, R23 ;  /* 0x00000017001d7202 */ /* 0x000fc60000000f00 */
[----:B------:R-:W-:Y:S02]  /*1d1e0*/  IMAD R7, R7, R32, RZ ;  /* 0x0000002007077224 */ /* 0x000fe400078e02ff */
[----:B------:R-:W-:-:S04]  /*1d1f0*/  IMAD.WIDE.U32 R26, R32, R31, R26 ;  /* 0x0000001f201a7225 */ /* 0x000fc800078e001a */
[----:B------:R-:W-:-:S05]  /*1d200*/  IMAD R7, R33, R31, R7 ;  /* 0x0000001f21077224 */ /* 0x000fca00078e0207 */
[----:B------:R-:W-:-:S07]  /*1d210*/  IADD3 R27, PT, PT, R27, R7, RZ ;  /* 0x000000071b1b7210 */ /* 0x000fce0007ffe0ff */
.L_x_1167:
[----:B------:R-:W-:Y:S05]  /*1d220*/  BSYNC.RECONVERGENT B0 ;  /* 0x0000000000007941 */ /* 0x000fea0003800200 */
.L_x_1165:
        /* <DEDUP_REMOVED lines=8> */
.L_x_1144:
[----:B------:R-:W0:Y:S01]  /*1d2b0*/  LDCU.64 UR4, c[0x0][0x5f0] ;  /* 0x0000be00ff0477ac */ /* 0x000e220008000a00 */
[----:B-----5:R-:W-:Y:S01]  /*1d2c0*/  HADD2.F32 R22, -RZ, R0.H0_H0 ;  /* 0x20000000ff167230 */ /* 0x020fe20000004100 */
[----:B------:R-:W-:Y:S01]  /*1d2d0*/  MOV R6, R25 ;  /* 0x0000001900067202 */ /* 0x000fe20000000f00 */
[----:B------:R-:W1:Y:S01]  /*1d2e0*/  LDCU.64 UR8, c[0x0][0x520] ;  /* 0x0000a400ff0877ac */ /* 0x000e620008000a00 */
[----:B------:R-:W-:Y:S02]  /*1d2f0*/  MOV R7, R8 ;  /* 0x0000000800077202 */ /* 0x000fe40000000f00 */
        /* <DEDUP_REMOVED lines=8> */
[----:B--2---:R-:W-:Y:S01]  /*1d380*/  IADD3 R24, P1, PT, R6, UR10, RZ ;  /* 0x0000000a06187c10 */ /* 0x004fe2000ff3e0ff */
[----:B------:R-:W-:Y:S01]  /*1d390*/  IMAD.IADD R25, R7, 0x1, R25 ;  /* 0x0000000107197824 */ /* 0x000fe200078e0219 */
[----:B------:R-:W-:-:S04]  /*1d3a0*/  F2FP.F16.F32.PACK_AB R7, RZ, R23 ;  /* 0x00000017ff07723e */ /* 0x000fc800000000ff */
[----:B------:R-:W-:Y:S02]  /*1d3b0*/  LEA.HI.X R23, R6, UR9, R25, 0x1, P0 ;  /* 0x0000000906177c11 */ /* 0x000fe400080f0c19 */
[----:B------:R-:W-:-:S03]  /*1d3c0*/  IADD3.X R25, PT, PT, R25, UR11, RZ, P1, !PT ;  /* 0x0000000b19197c10 */ /* 0x000fc60008ffe4ff */
[----:B------:R0:W-:Y:S04]  /*1d3d0*/  STG.E.U16 desc[UR6][R22.64], R7 ;  /* 0x0000000716007986 */ /* 0x0001e8000c101506 */
[----:B---3--:R0:W-:Y:S01]  /*1d3e0*/  STG.E.U8 desc[UR6][R24.64], R5 ;  /* 0x0000000518007986 */ /* 0x0081e2000c101106 */
[----:B------:R-:W-:Y:S05]  /*1d3f0*/  BRA `(.L_x_1117) ;  /* 0x0000000400847947 */ /* 0x000fea0003800000 */
.L_x_957:
        /* <DEDUP_REMOVED lines=18> */
[----:B-----5:R-:W-:Y:S01]  /*1d520*/  HADD2.F32 R23, -RZ, R4.H0_H0 ;  /* 0x20000004ff177230 */ /* 0x020fe20000004100 */
[----:B------:R-:W4:Y:S01]  /*1d530*/  F2I.FTZ.U32.TRUNC.NTZ R35, R8 ;  /* 0x0000000800237305 */ /* 0x000f22000021f000 */
[----:B------:R-:W4:Y:S03]  /*1d540*/  LDCU.64 UR8, c[0x0][0x520] ;  /* 0x0000a400ff0877ac */ /* 0x000f260008000a00 */
[----:B------:R-:W-:Y:S01]  /*1d550*/  FMUL.FTZ R27, R8, R23 ;  /* 0x00000017081b7220 */ /* 0x000fe20000410000 */
[----:B------:R-:W4:Y:S03]  /*1d560*/  LDCU.64 UR10, c[0x0][0x6c0] ;  /* 0x0000d800ff0a77ac */ /* 0x000f260008000a00 */
[----:B------:R-:W-:-:S05]  /*1d570*/  FMUL.FTZ R27, R38, R27 ;  /* 0x0000001b261b7220 */ /* 0x000fca0000410000 */
[----:B------:R-:W-:Y:S01]  /*1d580*/  F2FP.F16.F32.PACK_AB R32, RZ, R27 ;  /* 0x0000001bff20723e */ /* 0x000fe200000000ff */
        /* <DEDUP_REMOVED lines=10> */
.L_x_1169:
[----:B------:R-:W-:Y:S05]  /*1d630*/  BSYNC.RECONVERGENT B0 ;  /* 0x0000000000007941 */ /* 0x000fea0003800200 */
.L_x_1168:
[----:B------:R-:W-:Y:S04]  /*1d640*/  BSSY.RECONVERGENT B0, `(.L_x_1170) ;  /* 0x0000014000007945 */ /* 0x000fe80003800200 */
[----:B------:R-:W-:Y:S05]  /*1d650*/  @P0 BRA `(.L_x_1171) ;  /* 0x0000000000480947 */ /* 0x000fea0003800000 */
[----:B------:R-:W0:Y:S01]  /*1d660*/  LDCU.64 UR4, c[0x0][0x5f0] ;  /* 0x0000be00ff0477ac */ /* 0x000e220008000a00 */
[----:B-----5:R-:W-:Y:S01]  /*1d670*/  HADD2.F32 R22, -RZ, R3.H0_H0 ;  /* 0x20000003ff167230 */ /* 0x020fe20000004100 */
        /* <DEDUP_REMOVED lines=9> */
[C---:B0-----:R-:W-:Y:S02]  /*1d710*/  IADD3 R24, P3, PT, R22.reuse, UR10, RZ ;  /* 0x0000000a16187c10 */ /* 0x041fe4000ff7e0ff */
[----:B------:R-:W-:Y:S02]  /*1d720*/  IADD3 R23, PT, PT, R23, R33, RZ ;  /* 0x0000002117177210 */ /* 0x000fe40007ffe0ff */
[----:B------:R-:W-:Y:S02]  /*1d730*/  F2FP.F16.F32.PACK_AB R8, RZ, R25 ;  /* 0x00000019ff08723e */ /* 0x000fe400000000ff */
[----:B------:R-:W-:Y:S02]  /*1d740*/  LEA.HI.X R27, R22, UR9, R23, 0x1, P0 ;  /* 0x00000009161b7c11 */ /* 0x000fe400080f0c17 */
[----:B------:R-:W-:-:S03]  /*1d750*/  IADD3.X R25, PT, PT, R23, UR11, RZ, P3, !PT ;  /* 0x0000000b17197c10 */ /* 0x000fc60009ffe4ff */
[----:B------:R0:W-:Y:S04]  /*1d760*/  STG.E.U16 desc[UR6][R26.64], R8 ;  /* 0x000000081a007986 */ /* 0x0001e8000c101506 */
[----:B-1----:R0:W-:Y:S02]  /*1d770*/  STG.E.U8 desc[UR6][R24.64], R7 ;  /* 0x0000000718007986 */ /* 0x0021e4000c101106 */
.L_x_1171:
[----:B------:R-:W-:Y:S05]  /*1d780*/  BSYNC.RECONVERGENT B0 ;  /* 0x0000000000007941 */ /* 0x000fea0003800200 */
.L_x_1170:
[----:B------:R-:W-:Y:S04]  /*1d790*/  BSSY.RECONVERGENT B0, `(.L_x_1172) ;  /* 0x0000014000007945 */ /* 0x000fe80003800200 */
[----:B------:R-:W-:Y:S05]  /*1d7a0*/  @P1 BRA `(.L_x_1173) ;  /* 0x0000000000481947 */ /* 0x000fea0003800000 */
[----:B------:R-:W1:Y:S01]  /*1d7b0*/  LDCU.64 UR4, c[0x0][0x5f0] ;  /* 0x0000be00ff0477ac */ /* 0x000e620008000a00 */
[----:B0----5:R-:W-:Y:S01]  /*1d7c0*/  HADD2.F32 R7, -RZ, R2.H0_H0 ;  /* 0x20000002ff077230 */ /* 0x021fe20000004100 */
[----:B----4-:R0:W4:Y:S01]  /*1d7d0*/  F2I.FTZ.U32.TRUNC.NTZ R27, R6 ;  /* 0x00000006001b7305 */ /* 0x010122000021f000 */
[----:B------:R-:W0:Y:S03]  /*1d7e0*/  LDCU.64 UR8, c[0x0][0x520] ;  /* 0x0000a400ff0877ac */ /* 0x000e260008000a00 */
[----:B-123--:R-:W-:Y:S01]  /*1d7f0*/  FMUL.FTZ R25, R6, R7 ;  /* 0x0000000706197220 */ /* 0x00efe20000410000 */
[----:B------:R-:W1:Y:S03]  /*1d800*/  LDCU.64 UR10, c[0x0][0x6c0] ;  /* 0x0000d800ff0a77ac */ /* 0x000e660008000a00 */
[----:B------:R-:W-:-:S05]  /*1d810*/  FMUL.FTZ R25, R38, R25 ;  /* 0x0000001926197220 */ /* 0x000fca0000410000 */
[----:B------:R-:W-:Y:S01]  /*1d820*/  F2FP.F16.F32.PACK_AB R8, RZ, R25 ;  /* 0x00000019ff08723e */ /* 0x000fe200000000ff */
[----:B------:R-:W-:Y:S02]  /*1d830*/  IMAD R30, R30, UR4, RZ ;  /* 0x000000041e1e7c24 */ /* 0x000fe4000f8e02ff */
[----:B------:R-:W-:-:S04]  /*1d840*/  IMAD.WIDE.U32 R22, R31, UR4, RZ ;  /* 0x000000041f167c25 */ /* 0x000fc8000f8e00ff */
[----:B------:R-:W-:Y:S01]  /*1d850*/  IMAD R7, R31, UR5, R30 ;  /* 0x000000051f077c24 */ /* 0x000fe2000f8e021e */
[C---:B0-----:R-:W-:Y:S02]  /*1d860*/  LEA R24, P0, R22.reuse, UR8, 0x1 ;  /* 0x0000000816187c11 */ /* 0x041fe4000f8008ff */
[----:B-1----:R-:W-:Y:S01]  /*1d870*/  IADD3 R6, P1, PT, R22, UR10, RZ ;  /* 0x0000000a16067c10 */ /* 0x002fe2000ff3e0ff */
[----:B------:R-:W-:-:S05]  /*1d880*/  IMAD.IADD R7, R23, 0x1, R7 ;  /* 0x0000000117077824 */ /* 0x000fca00078e0207 */
[----:B------:R-:W-:Y:S02]  /*1d890*/  LEA.HI.X R25, R22, UR9, R7, 0x1, P0 ;  /* 0x0000000916197c11 */ /* 0x000fe400080f0c07 */
[----:B------:R-:W-:-:S03]  /*1d8a0*/  IADD3.X R7, PT, PT, R7, UR11, RZ, P1, !PT ;  /* 0x0000000b07077c10 */ /* 0x000fc60008ffe4ff */
[----:B------:R0:W-:Y:S04]  /*1d8b0*/  STG.E.U16 desc[UR6][R24.64], R8 ;  /* 0x0000000818007986 */ /* 0x0001e8000c101506 */
[----:B----4-:R0:W-:Y:S02]  /*1d8c0*/  STG.E.U8 desc[UR6][R6.64], R27 ;  /* 0x0000001b06007986 */ /* 0x0101e4000c101106 */
.L_x_1173:
[----:B------:R-:W-:Y:S05]  /*1d8d0*/  BSYNC.RECONVERGENT B0 ;  /* 0x0000000000007941 */ /* 0x000fea0003800200 */
.L_x_1172:
[----:B------:R-:W-:Y:S05]  /*1d8e0*/  @P2 BRA `(.L_x_1117) ;  /* 0x0000000000482947 */ /* 0x000fea0003800000 */
[----:B------:R-:W1:Y:S01]  /*1d8f0*/  LDCU.64 UR4, c[0x0][0x5f0] ;  /* 0x0000be00ff0477ac */ /* 0x000e620008000a00 */
[----:B0----5:R-:W-:Y:S01]  /*1d900*/  HADD2.F32 R6, -RZ, R0.H0_H0 ;  /* 0x20000000ff067230 */ /* 0x021fe20000004100 */
[----:B------:R-:W0:Y:S04]  /*1d910*/  LDCU.64 UR8, c[0x0][0x520] ;  /* 0x0000a400ff0877ac */ /* 0x000e280008000a00 */
[----:B------:R-:W-:Y:S01]  /*1d920*/  FMUL.FTZ R23, R5, R6 ;  /* 0x0000000605177220 */ /* 0x000fe20000410000 */
[----:B------:R-:W2:Y:S01]  /*1d930*/  LDCU.64 UR10, c[0x0][0x6c0] ;  /* 0x0000d800ff0a77ac */ /* 0x000ea20008000a00 */
[----:B------:R-:W2:Y:S02]  /*1d940*/  F2I.FTZ.U32.TRUNC.NTZ R5, R5 ;  /* 0x0000000500057305 */ /* 0x000ea4000021f000 */
[----:B------:R-:W-:-:S05]  /*1d950*/  FMUL.FTZ R23, R38, R23 ;  /* 0x0000001726177220 */ /* 0x000fca0000410000 */
[----:B------:R-:W-:Y:S01]  /*1d960*/  F2FP.F16.F32.PACK_AB R8, RZ, R23 ;  /* 0x00000017ff08723e */ /* 0x000fe200000000ff */
        /* <DEDUP_REMOVED lines=10> */
.L_x_1117:
        /* <DEDUP_REMOVED lines=8> */
        .weak           $__internal_10_$__cuda_sm20_dblrcp_rn_slowpath_v3
        .type           $__internal_10_$__cuda_sm20_dblrcp_rn_slowpath_v3,@function
        .size           $__internal_10_$__cuda_sm20_dblrcp_rn_slowpath_v3,($__internal_11_$__cuda_sm20_div_u64 - $__internal_10_$__cuda_sm20_dblrcp_rn_slowpath_v3)
$__internal_10_$__cuda_sm20_dblrcp_rn_slowpath_v3:
        /* <DEDUP_REMOVED lines=23> */
.L_x_1177:
        /* <DEDUP_REMOVED lines=10> */
.L_x_1175:
[----:B------:R-:W-:Y:S02]  /*1dca0*/  LOP3.LUT R7, R5, 0x80000, RZ, 0xfc, !PT ;  /* 0x0008000005077812 */ /* 0x000fe400078efcff */
[----:B------:R-:W-:-:S07]  /*1dcb0*/  MOV R6, R4 ;  /* 0x0000000400067202 */ /* 0x000fce0000000f00 */
.L_x_1176:
[----:B------:R-:W-:-:S04]  /*1dcc0*/  IMAD.MOV.U32 R3, RZ, RZ, 0x0 ;  /* 0x00000000ff037424 */ /* 0x000fc800078e00ff */
[----:B------:R-:W-:Y:S05]  /*1dcd0*/  RET.REL.NODEC R2 `(_ZN2at6native43_GLOBAL__N__7cc8d1ed_10_Dropout_cu_0e96ed3820fused_dropout_kernelIN3c104HalfEfmLin1ELin1EhEEvNS_4cuda6detail10TensorInfoIKT_T1_EENS7_IS8_SA_EENS7_IT4_SA_EESA_T0_NS_15PhiloxCudaStateE) ;  /* 0xfffffe2002c87950 */ /* 0x000fea0003c3ffff */
        .weak           $__internal_11_$__cuda_sm20_div_u64
        .type           $__internal_11_$__cuda_sm20_div_u64,@function
        .size           $__internal_11_$__cuda_sm20_div_u64,(.L_x_14065 - $__internal_11_$__cuda_sm20_div_u64)
$__internal_11_$__cuda_sm20_div_u64:
        /* <DEDUP_REMOVED lines=69> */
[----:B------:R-:W-:Y:S06]  /*1e130*/  RET.REL.NODEC R26 `(_ZN2at6native43_GLOBAL__N__7cc8d1ed_10_Dropout_cu_0e96ed3820fused_dropout_kernelIN3c104HalfEfmLin1ELin1EhEEvNS_4cuda6detail10TensorInfoIKT_T1_EENS7_IS8_SA_EENS7_IT4_SA_EESA_T0_NS_15PhiloxCudaStateE) ;  /* 0xfffffe1c1ab07950 */ /* 0x000fec0003c3ffff */
.L_x_1178:
        /* <DEDUP_REMOVED lines=12> */
.L_x_14065:


//--------------------- .text._ZN2at6native43_GLOBAL__N__7cc8d1ed_10_Dropout_cu_0e96ed3820fused_dropout_kernelIN3c104HalfEfmLin1ELi1EhEEvNS_4cuda6detail10TensorInfoIKT_T1_EENS7_IS8_SA_EENS7_IT4_SA_EESA_T0_NS_15PhiloxCudaStateE --------------------------
	.section	.text._ZN2at6native43_GLOBAL__N__7cc8d1ed_10_Dropout_cu_0e96ed3820fused_dropout_kernelIN3c104HalfEfmLin1ELi1EhEEvNS_4cuda6detail10TensorInfoIKT_T1_EENS7_IS8_SA_EENS7_IT4_SA_EESA_T0_NS_15PhiloxCudaStateE,"ax",@progbits
	.align	128
.text._ZN2at6native43_GLOBAL__N__7cc8d1ed_10_Dropout_cu_0e96ed3820fused_dropout_kernelIN3c104HalfEfmLin1ELi1EhEEvNS_4cuda6detail10TensorInfoIKT_T1_EENS7_IS8_SA_EENS7_IT4_SA_EESA_T0_NS_15PhiloxCudaStateE:
        .type           _ZN2at6native43_GLOBAL__N__7cc8d1ed_10_Dropout_cu_0e96ed3820fused_dropout_kernelIN3c104HalfEfmLin1ELi1EhEEvNS_4cuda6detail10TensorInfoIKT_T1_EENS7_IS8_SA_EENS7_IT4_SA_EESA_T0_NS_15PhiloxCudaStateE,@function
        .size           _ZN2at6native43_GLOBAL__N__7cc8d1ed_10_Dropout_cu_0e96ed3820fused_dropout_kernelIN3c104HalfEfmLin1ELi1EhEEvNS_4cuda6detail10TensorInfoIKT_T1_EENS7_IS8_SA_EENS7_IT4_SA_EESA_T0_NS_15PhiloxCudaStateE,(.L_x_14068 - _ZN2at6native43_GLOBAL__N__7cc8d1ed_10_Dropout_cu_0e96ed3820fused_dropout_kernelIN3c104HalfEfmLin1ELi1EhEEvNS_4cuda6detail10TensorInfoIKT_T1_EENS7_IS8_SA_EENS7_IT4_SA_EESA_T0_NS_15PhiloxCudaStateE)
        .other          _ZN2at6native43_GLOBAL__N__7cc8d1ed_10_Dropout_cu_0e96ed3820fused_dropout_kernelIN3c104HalfEfmLin1ELi1EhEEvNS_4cuda6detail10TensorInfoIKT_T1_EENS7_IS8_SA_EENS7_IT4_SA_EESA_T0_NS_15PhiloxCudaStateE,@"STO_CUDA_ENTRY STV_DEFAULT"
_ZN2at6native43_GLOBAL__N__7cc8d1ed_10_Dropout_cu_0e96ed3820fused_dropout_kernelIN3c104HalfEfmLin1ELi1EhEEvNS_4cuda6detail10TensorInfoIKT_T1_EENS7_IS8_SA_EENS7_IT4_SA_EESA_T0_NS_15PhiloxCudaStateE:
        /* <DEDUP_REMOVED lines=97> */
[----:B------:R-:W-:Y:S05]  /*0610*/  CALL.REL.NOINC `($__internal_12_$__cuda_sm20_dblrcp_rn_slowpath_v3) ;  /* 0x000000ec00c47944 */ /* 0x000fea0003c00000 */
.L_x_1179:
        /* <DEDUP_REMOVED lines=33> */
.L_x_1180:
[----:B------:R-:W-:Y:S01]  /*0830*/  IMAD.U32 R38, RZ, RZ, UR4 ;  /* 0x00000004ff267e24 */ /* 0x000fe2000f8e00ff */
[----:B------:R-:W-:Y:S01]  /*0840*/  MOV R39, UR5 ;  /* 0x0000000500277c02 */ /* 0x000fe20008000f00 */
[----:B------:R-:W-:Y:S01]  /*0850*/  IMAD.MOV.U32 R26, RZ, RZ, R10 ;  /* 0x000000ffff1a7224 */ /* 0x000fe200078e000a */
[----:B------:R-:W-:Y:S02]  /*0860*/  MOV R25, RZ ;  /* 0x000000ff00197202 */ /* 0x000fe40000000f00 */
[----:B------:R-:W-:-:S07]  /*0870*/  MOV R24, 0x890 ;  /* 0x0000089000187802 */ /* 0x000fce0000000f00 */
[----:B------:R-:W-:Y:S05]  /*0880*/  CALL.REL.NOINC `($__internal_13_$__cuda_sm20_div_u64) ;  /* 0x000000ec00c07944 */ /* 0x000fea0003c00000 */
.L_x_1181:
        /* <DEDUP_REMOVED lines=22> */
.L_x_1402:
        /* <DEDUP_REMOVED lines=13> */
.L_x_1183:
[----:B------:R-:W-:Y:S05]  /*0ac0*/  BSYNC.RECONVERGENT B0 ;  /* 0x0000000000007941 */ /* 0x000fea0003800200 */
.L_x_1182:
        /* <DEDUP_REMOVED lines=69> */
.L_x_1184:
        /* <DEDUP_REMOVED lines=9> */
.L_x_1185:
        /* <DEDUP_REMOVED lines=30> */
.L_x_1215:
        /* <DEDUP_REMOVED lines=32> */
.L_x_1192:
[----:B------:R-:W-:Y:S01]  /*1390*/  MOV R26, R48 ;  /* 0x00000030001a7202 */ /* 0x000fe20000000f00 */
[----:B------:R-:W-:Y:S01]  /*13a0*/  IMAD.MOV.U32 R25, RZ, RZ, R49 ;  /* 0x000000ffff197224 */ /* 0x000fe200078e0031 */
[----:B------:R-:W-:-:S07]  /*13b0*/  MOV R24, 0x13d0 ;  /* 0x000013d000187802 */ /* 0x000fce0000000f00 */
[----:B------:R-:W-:Y:S05]  /*13c0*/  CALL.REL.NOINC `($__internal_13_$__cuda_sm20_div_u64) ;  /* 0x000000e000f07944 */ /* 0x000fea0003c00000 */
        /* <DEDUP_REMOVED lines=8> */
.L_x_1193:
[----:B------:R-:W-:Y:S05]  /*1450*/  BSYNC.RECONVERGENT B2 ;  /* 0x0000000000027941 */ /* 0x000fea0003800200 */
.L_x_1191:
        /* <DEDUP_REMOVED lines=38> */
.L_x_1195:
[----:B------:R-:W-:Y:S01]  /*16c0*/  MOV R38, R52 ;  /* 0x0000003400267202 */ /* 0x000fe20000000f00 */
[----:B------:R-:W-:Y:S01]  /*16d0*/  IMAD.MOV.U32 R39, RZ, RZ, R53 ;  /* 0x000000ffff277224 */ /* 0x000fe200078e0035 */
[----:B------:R-:W-:Y:S01]  /*16e0*/  MOV R26, R54 ;  /* 0x00000036001a7202 */ /* 0x000fe20000000f00 */
[----:B------:R-:W-:Y:S01]  /*16f0*/  IMAD.MOV.U32 R25, RZ, RZ, R55 ;  /* 0x000000ffff197224 */ /* 0x000fe200078e0037 */
[----:B------:R-:W-:-:S07]  /*1700*/  MOV R24, 0x1720 ;  /* 0x0000172000187802 */ /* 0x000fce0000000f00 */
[----:B------:R-:W-:Y:S05]  /*1710*/  CALL.REL.NOINC `($__internal_13_$__cuda_sm20_div_u64) ;  /* 0x000000e0001c7944 */ /* 0x000fea0003c00000 */
        /* <DEDUP_REMOVED lines=11> */
.L_x_1196:
[----:B------:R-:W-:Y:S05]  /*17d0*/  BSYNC.RECONVERGENT B2 ;  /* 0x0000000000027941 */ /* 0x000fea0003800200 */
.L_x_1194:
        /* <DEDUP_REMOVED lines=39> */
.L_x_1198:
        /* <DEDUP_REMOVED lines=17> */
.L_x_1199:
[----:B------:R-:W-:Y:S05]  /*1b60*/  BSYNC.RECONVERGENT B2 ;  /* 0x0000000000027941 */ /* 0x000fea0003800200 */
.L_x_1197:
        /* <DEDUP_REMOVED lines=38> */
.L_x_1201:
[----:B------:R-:W-:Y:S01]  /*1dd0*/  IMAD.MOV.U32 R38, RZ, RZ, R48 ;  /* 0x000000ffff267224 */ /* 0x000fe200078e0030 */
[----:B------:R-:W-:Y:S01]  /*1de0*/  MOV R39, R49 ;  /* 0x0000003100277202 */ /* 0x000fe20000000f00 */
[----:B------:R-:W-:Y:S01]  /*1df0*/  IMAD.MOV.U32 R26, RZ, RZ, R52 ;  /* 0x000000ffff1a7224 */ /* 0x000fe200078e0034 */
[----:B------:R-:W-:Y:S02]  /*1e00*/  MOV R25, R53 ;  /* 0x0000003500197202 */ /* 0x000fe40000000f00 */
[----:B------:R-:W-:-:S07]  /*1e10*/  MOV R24, 0x1e30 ;  /* 0x00001e3000187802 */ /* 0x000fce0000000f00 */
[----:B------:R-:W-:Y:S05]  /*1e20*/  CALL.REL.NOINC `($__internal_13_$__cuda_sm20_div_u64) ;  /* 0x000000d800587944 */ /* 0x000fea0003c00000 */
        /* <DEDUP_REMOVED lines=11> */
.L_x_1202:
[----:B------:R-:W-:Y:S05]  /*1ee0*/  BSYNC.RECONVERGENT B2 ;  /* 0x0000000000027941 */ /* 0x000fea0003800200 */
.L_x_1200:
        /* <DEDUP_REMOVED lines=39> */
.L_x_1204:
        /* <DEDUP_REMOVED lines=17> */
.L_x_1205:
[----:B------:R-:W-:Y:S05]  /*2270*/  BSYNC.RECONVERGENT B2 ;  /* 0x0000000000027941 */ /* 0x000fea0003800200 */
.L_x_1203:
        /* <DEDUP_REMOVED lines=39> */
.L_x_1207:
        /* <DEDUP_REMOVED lines=17> */
.L_x_1208:
[----:B------:R-:W-:Y:S05]  /*2600*/  BSYNC.RECONVERGENT B2 ;  /* 0x0000000000027941 */ /* 0x000fea0003800200 */
.L_x_1206:
        /* <DEDUP_REMOVED lines=39> */
.L_x_1210:
        /* <DEDUP_REMOVED lines=17> */
.L_x_1211:
[----:B------:R-:W-:Y:S05]  /*2990*/  BSYNC.RECONVERGENT B2 ;  /* 0x0000000000027941 */ /* 0x000fea0003800200 */
.L_x_1209:
        /* <DEDUP_REMOVED lines=38> */
.L_x_1213:
        /* <DEDUP_REMOVED lines=17> */
.L_x_1214:
[----:B------:R-:W-:Y:S05]  /*2d10*/  BSYNC.RECONVERGENT B2 ;  /* 0x0000000000027941 */ /* 0x000fea0003800200 */
.L_x_1212:
        /* <DEDUP_REMOVED lines=11> */
.L_x_1190:
        /* <DEDUP_REMOVED lines=35> */
.L_x_1219:
[----:B------:R-:W-:Y:S01]  /*3000*/  MOV R26, R48 ;  /* 0x00000030001a7202 */ /* 0x000fe20000000f00 */
[----:B------:R-:W-:Y:S01]  /*3010*/  IMAD.MOV.U32 R25, RZ, RZ, R49 ;  /* 0x000000ffff197224 */ /* 0x000fe200078e0031 */
[----:B------:R-:W-:-:S07]  /*3020*/  MOV R24, 0x3040 ;  /* 0x0000304000187802 */ /* 0x000fce0000000f00 */
[----:B------:R-:W-:Y:S05]  /*3030*/  CALL.REL.NOINC `($__internal_13_$__cuda_sm20_div_u64) ;  /* 0x000000c400d47944 */ /* 0x000fea0003c00000 */
        /* <DEDUP_REMOVED lines=8> */
.L_x_1220:
[----:B------:R-:W-:Y:S05]  /*30c0*/  BSYNC.RECONVERGENT B2 ;  /* 0x0000000000027941 */ /* 0x000fea0003800200 */
.L_x_1218:
        /* <DEDUP_REMOVED lines=38> */
.L_x_1222:
        /* <DEDUP_REMOVED lines=17> */
.L_x_1223:
[----:B------:R-:W-:Y:S05]  /*3440*/  BSYNC.RECONVERGENT B2 ;  /* 0x0000000000027941 */ /* 0x000fea0003800200 */
.L_x_1221:
        /* <DEDUP_REMOVED lines=39> */
.L_x_1225:
        /* <DEDUP_REMOVED lines=17> */
.L_x_1226:
[----:B------:R-:W-:Y:S05]  /*37d0*/  BSYNC.RECONVERGENT B2 ;  /* 0x0000000000027941 */ /* 0x000fea0003800200 */
.L_x_1224:
        /* <DEDUP_REMOVED lines=38> */
.L_x_1228:
        /* <DEDUP_REMOVED lines=17> */
.L_x_1229:
[----:B------:R-:W-:Y:S05]  /*3b50*/  BSYNC.RECONVERGENT B2 ;  /* 0x0000000000027941 */ /* 0x000fea0003800200 */
.L_x_1227:
        /* <DEDUP_REMOVED lines=8> */
.L_x_1217:
        /* <DEDUP_REMOVED lines=37> */
.L_x_1232:
[----:B------:R-:W-:Y:S01]  /*3e30*/  IMAD.MOV.U32 R26, RZ, RZ, R48 ;  /* 0x000000ffff1a7224 */ /* 0x000fe200078e0030 */
[----:B------:R-:W-:Y:S02]  /*3e40*/  MOV R25, R49 ;  /* 0x0000003100197202 */ /* 0x000fe40000000f00 */
[----:B------:R-:W-:-:S07]  /*3e50*/  MOV R24, 0x3e70 ;  /* 0x00003e7000187802 */ /* 0x000fce0000000f00 */
[----:B------:R-:W-:Y:S05]  /*3e60*/  CALL.REL.NOINC `($__internal_13_$__cuda_sm20_div_u64) ;  /* 0x000000b800487944 */ /* 0x000fea0003c00000 */
        /* <DEDUP_REMOVED lines=8> */
.L_x_1233:
[----:B------:R-:W-:Y:S05]  /*3ef0*/  BSYNC.RECONVERGENT B2 ;  /* 0x0000000000027941 */ /* 0x000fea0003800200 */
.L_x_1231:
        /* <DEDUP_REMOVED lines=37> */
.L_x_1235:
        /* <DEDUP_REMOVED lines=17> */
.L_x_1236:
[----:B------:R-:W-:Y:S05]  /*4260*/  BSYNC.RECONVERGENT B2 ;  /* 0x0000000000027941 */ /* 0x000fea0003800200 */
.L_x_1234:
        /* <DEDUP_REMOVED lines=8> */
.L_x_1230:
        /* <DEDUP_REMOVED lines=35> */
.L_x_1238:
[----:B------:R-:W-:Y:S01]  /*4520*/  MOV R26, R48 ;  /* 0x00000030001a7202 */ /* 0x000fe20000000f00 */
[----:B------:R-:W-:Y:S01]  /*4530*/  IMAD.MOV.U32 R25, RZ, RZ, R49 ;  /* 0x000000ffff197224 */ /* 0x000fe200078e0031 */
[----:B------:R-:W-:-:S07]  /*4540*/  MOV R24, 0x4560 ;  /* 0x0000456000187802 */ /* 0x000fce0000000f00 */
[----:B------:R-:W-:Y:S05]  /*4550*/  CALL.REL.NOINC `($__internal_13_$__cuda_sm20_div_u64) ;  /* 0x000000b0008c7944 */ /* 0x000fea0003c00000 */
        /* <DEDUP_REMOVED lines=9> */
.L_x_1239:
[----:B------:R-:W-:Y:S05]  /*45f0*/  BSYNC.RECONVERGENT B2 ;  /* 0x0000000000027941 */ /* 0x000fea0003800200 */
.L_x_1237:
[----:B------:R-:W-:Y:S02]  /*4600*/  UMOV UR5, 0xd0 ;  /* 0x000000d000057882 */ /* 0x000fe40000000000 */
[----:B------:R-:W-:-:S06]  /*4610*/  LEA R24, R35, UR5, 0x3 ;  /* 0x0000000523187c11 */ /* 0x000fcc000f8e18ff */
[----:B------:R-:W0:Y:S02]  /*4620*/  LDC.64 R24, c[0x0][R24+0x380] ;  /* 0x0000e00018187b82 */ /* 0x000e240000000a00 */
[-C--:B0-----:R-:W-:Y:S02]  /*4630*/  IMAD R25, R25, R49.reuse, RZ ;  /* 0x0000003119197224 */ /* 0x081fe400078e02ff */
[----:B------:R-:W-:-:S04]  /*4640*/  IMAD.WIDE.U32 R36, R24, R49, R36 ;  /* 0x0000003118247225 */ /* 0x000fc800078e0024 */
[----:B------:R-:W-:-:S04]  /*4650*/  IMAD R25, R24, R29, R25 ;  /* 0x0000001d18197224 */ /* 0x000fc800078e0219 */
[----:B------:R-:W-:-:S07]  /*4660*/  IMAD.IADD R37, R37, 0x1, R25 ;  /* 0x0000000125257824 */ /* 0x000fce00078e0219 */
.L_x_1216:
        /* <DEDUP_REMOVED lines=9> */
.L_x_1189:
[----:B------:R-:W-:Y:S05]  /*4700*/  BSYNC.RECONVERGENT B1 ;  /* 0x0000000000017941 */ /* 0x000fea0003800200 */
.L_x_1188:
        /* <DEDUP_REMOVED lines=15> */
.L_x_1267:
        /* <DEDUP_REMOVED lines=30> */
.L_x_1244:
[----:B0-----:R-:W-:Y:S01]  /*49e0*/  MOV R26, R48 ;  /* 0x00000030001a7202 */ /* 0x001fe20000000f00 */
[----:B------:R-:W-:Y:S01]  /*49f0*/  IMAD.MOV.U32 R25, RZ, RZ, R49 ;  /* 0x000000ffff197224 */ /* 0x000fe200078e0031 */
[----:B------:R-:W-:-:S07]  /*4a00*/  MOV R24, 0x4a20 ;  /* 0x00004a2000187802 */ /* 0x000fce0000000f00 */
[----:B-----5:R-:W-:Y:S05]  /*4a10*/  CALL.REL.NOINC `($__internal_13_$__cuda_sm20_div_u64) ;  /* 0x000000ac005c7944 */ /* 0x020fea0003c00000 */
        /* <DEDUP_REMOVED lines=8> */
.L_x_1245:
[----:B------:R-:W-:Y:S05]  /*4aa0*/  BSYNC.RECONVERGENT B2 ;  /* 0x0000000000027941 */ /* 0x000fea0003800200 */
.L_x_1243:
        /* <DEDUP_REMOVED lines=38> */
.L_x_1247:
[----:B------:R-:W-:Y:S01]  /*4d10*/  MOV R38, R52 ;  /* 0x0000003400267202 */ /* 0x000fe20000000f00 */
[----:B------:R-:W-:Y:S01]  /*4d20*/  IMAD.MOV.U32 R39, RZ, RZ, R53 ;  /* 0x000000ffff277224 */ /* 0x000fe200078e0035 */
[----:B------:R-:W-:Y:S01]  /*4d30*/  MOV R26, R56 ;  /* 0x00000038001a7202 */ /* 0x000fe20000000f00 */
[----:B------:R-:W-:Y:S01]  /*4d40*/  IMAD.MOV.U32 R25, RZ, RZ, R57 ;  /* 0x000000ffff197224 */ /* 0x000fe200078e0039 */
[----:B------:R-:W-:-:S07]  /*4d50*/  MOV R24, 0x4d70 ;  /* 0x00004d7000187802 */ /* 0x000fce0000000f00 */
[----:B-----5:R-:W-:Y:S05]  /*4d60*/  CALL.REL.NOINC `($__internal_13_$__cuda_sm20_div_u64) ;  /* 0x000000a800887944 */ /* 0x020fea0003c00000 */
        /* <DEDUP_REMOVED lines=11> */
.L_x_1248:
[----:B------:R-:W-:Y:S05]  /*4e20*/  BSYNC.RECONVERGENT B2 ;  /* 0x0000000000027941 */ /* 0x000fea0003800200 */
.L_x_1246:
        /* <DEDUP_REMOVED lines=39> */
.L_x_1250:
        /* <DEDUP_REMOVED lines=17> */
.L_x_1251:
[----:B------:R-:W-:Y:S05]  /*51b0*/  BSYNC.RECONVERGENT B2 ;  /* 0x0000000000027941 */ /* 0x000fea0003800200 */
.L_x_1249:
        /* <DEDUP_REMOVED lines=39> */
.L_x_1253:
        /* <DEDUP_REMOVED lines=17> */
.L_x_1254:
[----:B------:R-:W-:Y:S05]  /*5540*/  BSYNC.RECONVERGENT B2 ;  /* 0x0000000000027941 */ /* 0x000fea0003800200 */
.L_x_1252:
        /* <DEDUP_REMOVED lines=39> */
.L_x_1256:
        /* <DEDUP_REMOVED lines=17> */
.L_x_1257:
[----:B------:R-:W-:Y:S05]  /*58d0*/  BSYNC.RECONVERGENT B2 ;  /* 0x0000000000027941 */ /* 0x000fea0003800200 */
.L_x_1255:
        /* <DEDUP_REMOVED lines=39> */
.L_x_1259:
        /* <DEDUP_REMOVED lines=17> */
.L_x_1260:
[----:B------:R-:W-:Y:S05]  /*5c60*/  BSYNC.RECONVERGENT B2 ;  /* 0x0000000000027941 */ /* 0x000fea0003800200 */
.L_x_1258:
        /* <DEDUP_REMOVED lines=39> */
.L_x_1262:
        /* <DEDUP_REMOVED lines=17> */
.L_x_1263:
[----:B------:R-:W-:Y:S05]  /*5ff0*/  BSYNC.RECONVERGENT B2 ;  /* 0x0000000000027941 */ /* 0x000fea0003800200 */
.L_x_1261:
        /* <DEDUP_REMOVED lines=38> */
.L_x_1265:
[----:B------:R-:W-:Y:S01]  /*6260*/  IMAD.MOV.U32 R38, RZ, RZ, R48 ;  /* 0x000000ffff267224 */ /* 0x000fe200078e0030 */
[----:B------:R-:W-:Y:S01]  /*6270*/  MOV R39, R49 ;  /* 0x0000003100277202 */ /* 0x000fe20000000f00 */
[----:B------:R-:W-:Y:S01]  /*6280*/  IMAD.MOV.U32 R26, RZ, RZ, R52 ;  /* 0x000000ffff1a7224 */ /* 0x000fe200078e0034 */
[----:B------:R-:W-:Y:S02]  /*6290*/  MOV R25, R53 ;  /* 0x0000003500197202 */ /* 0x000fe40000000f00 */
[----:B------:R-:W-:-:S07]  /*62a0*/  MOV R24, 0x62c0 ;  /* 0x000062c000187802 */ /* 0x000fce0000000f00 */
[----:B-----5:R-:W-:Y:S05]  /*62b0*/  CALL.REL.NOINC `($__internal_13_$__cuda_sm20_div_u64) ;  /* 0x0000009400347944 */ /* 0x020fea0003c00000 */
        /* <DEDUP_REMOVED lines=11> */
.L_x_1266:
[----:B------:R-:W-:Y:S05]  /*6370*/  BSYNC.RECONVERGENT B2 ;  /* 0x0000000000027941 */ /* 0x000fea0003800200 */
.L_x_1264:
        /* <DEDUP_REMOVED lines=14> */
.L_x_1242:
        /* <DEDUP_REMOVED lines=35> */
.L_x_1271:
[----:B0-----:R-:W-:Y:S01]  /*6690*/  MOV R26, R48 ;  /* 0x00000030001a7202 */ /* 0x001fe20000000f00 */
[----:B------:R-:W-:Y:S01]  /*66a0*/  IMAD.MOV.U32 R25, RZ, RZ, R49 ;  /* 0x000000ffff197224 */ /* 0x000fe200078e0031 */
[----:B------:R-:W-:-:S07]  /*66b0*/  MOV R24, 0x66d0 ;  /* 0x000066d000187802 */ /* 0x000fce0000000f00 */
[----:B-----5:R-:W-:Y:S05]  /*66c0*/  CALL.REL.NOINC `($__internal_13_$__cuda_sm20_div_u64) ;  /* 0x0000009000307944 */ /* 0x020fea0003c00000 */
        /* <DEDUP_REMOVED lines=8> */
.L_x_1272:
[----:B------:R-:W-:Y:S05]  /*6750*/  BSYNC.RECONVERGENT B2 ;  /* 0x0000000000027941 */ /* 0x000fea0003800200 */
.L_x_1270:
        /* <DEDUP_REMOVED lines=38> */
.L_x_1274:
        /* <DEDUP_REMOVED lines=17> */
.L_x_1275:
[----:B------:R-:W-:Y:S05]  /*6ad0*/  BSYNC.RECONVERGENT B2 ;  /* 0x0000000000027941 */ /* 0x000fea0003800200 */
.L_x_1273:
        /* <DEDUP_REMOVED lines=39> */
.L_x_1277:
        /* <DEDUP_REMOVED lines=17> */
.L_x_1278:
[----:B------:R-:W-:Y:S05]  /*6e60*/  BSYNC.RECONVERGENT B2 ;  /* 0x0000000000027941 */ /* 0x000fea0003800200 */
.L_x_1276:
        /* <DEDUP_REMOVED lines=38> */
.L_x_1280:
        /* <DEDUP_REMOVED lines=17> */
.L_x_1281:
[----:B------:R-:W-:Y:S05]  /*71e0*/  BSYNC.RECONVERGENT B2 ;  /* 0x0000000000027941 */ /* 0x000fea0003800200 */
.L_x_1279:
        /* <DEDUP_REMOVED lines=8> */
.L_x_1269:
        /* <DEDUP_REMOVED lines=37> */
.L_x_1284:
[----:B0-----:R-:W-:Y:S01]  /*74c0*/  IMAD.MOV.U32 R26, RZ, RZ, R48 ;  /* 0x000000ffff1a7224 */ /* 0x001fe200078e0030 */
[----:B------:R-:W-:Y:S02]  /*74d0*/  MOV R25, R49 ;  /* 0x0000003100197202 */ /* 0x000fe40000000f00 */
[----:B------:R-:W-:-:S07]  /*74e0*/  MOV R24, 0x7500 ;  /* 0x0000750000187802 */ /* 0x000fce0000000f00 */
[----:B-----5:R-:W-:Y:S05]  /*74f0*/  CALL.REL.NOINC `($__internal_13_$__cuda_sm20_div_u64) ;  /* 0x0000008000a47944 */ /* 0x020fea0003c00000 */
        /* <DEDUP_REMOVED lines=8> */
.L_x_1285:
[----:B------:R-:W-:Y:S05]  /*7580*/  BSYNC.RECONVERGENT B2 ;  /* 0x0000000000027941 */ /* 0x000fea0003800200 */
.L_x_1283:
        /* <DEDUP_REMOVED lines=37> */
.L_x_1287:
        /* <DEDUP_REMOVED lines=17> */
.L_x_1288:
[----:B------:R-:W-:Y:S05]  /*78f0*/  BSYNC.RECONVERGENT B2 ;  /* 0x0000000000027941 */ /* 0x000fea0003800200 */
.L_x_1286:
        /* <DEDUP_REMOVED lines=8> */
.L_x_1282:
        /* <DEDUP_REMOVED lines=35> */
.L_x_1290:
[----:B0-----:R-:W-:Y:S01]  /*7bb0*/  MOV R26, R48 ;  /* 0x00000030001a7202 */ /* 0x001fe20000000f00 */
[----:B------:R-:W-:Y:S01]  /*7bc0*/  IMAD.MOV.U32 R25, RZ, RZ, R49 ;  /* 0x000000ffff197224 */ /* 0x000fe200078e0031 */
[----:B------:R-:W-:-:S07]  /*7bd0*/  MOV R24, 0x7bf0 ;  /* 0x00007bf000187802 */ /* 0x000fce0000000f00 */
[----:B-----5:R-:W-:Y:S05]  /*7be0*/  CALL.REL.NOINC `($__internal_13_$__cuda_sm20_div_u64) ;  /* 0x0000007800e87944 */ /* 0x020fea0003c00000 */
        /* <DEDUP_REMOVED lines=9> */
.L_x_1291:
[----:B------:R-:W-:Y:S05]  /*7c80*/  BSYNC.RECONVERGENT B2 ;  /* 0x0000000000027941 */ /* 0x000fea0003800200 */
.L_x_1289:
[----:B------:R-:W-:Y:S02]  /*7c90*/  UMOV UR5, 0xd0 ;  /* 0x000000d000057882 */ /* 0x000fe40000000000 */
[----:B------:R-:W-:-:S06]  /*7ca0*/  LEA R24, R44, UR5, 0x3 ;  /* 0x000000052c187c11 */ /* 0x000fcc000f8e18ff */
[----:B------:R-:W0:Y:S02]  /*7cb0*/  LDC.64 R24, c[0x0][R24+0x380] ;  /* 0x0000e00018187b82 */ /* 0x000e240000000a00 */
[-C--:B0-----:R-:W-:Y:S02]  /*7cc0*/  IMAD R25, R25, R49.reuse, RZ ;  /* 0x0000003119197224 */ /* 0x081fe400078e02ff */
[----:B------:R-:W-:-:S04]  /*7cd0*/  IMAD.WIDE.U32 R36, R24, R49, R36 ;  /* 0x0000003118247225 */ /* 0x000fc800078e0024 */
[----:B------:R-:W-:-:S04]  /*7ce0*/  IMAD R25, R24, R29, R25 ;  /* 0x0000001d18197224 */ /* 0x000fc800078e0219 */
[----:B------:R-:W-:-:S07]  /*7cf0*/  IMAD.IADD R37, R37, 0x1, R25 ;  /* 0x0000000125257824 */ /* 0x000fce00078e0219 */
.L_x_1268:
        /* <DEDUP_REMOVED lines=9> */
.L_x_1241:
[----:B------:R-:W-:Y:S05]  /*7d90*/  BSYNC.RECONVERGENT B1 ;  /* 0x0000000000017941 */ /* 0x000fea0003800200 */
.L_x_1240:
        /* <DEDUP_REMOVED lines=15> */
.L_x_1319:
        /* <DEDUP_REMOVED lines=30> */
.L_x_1296:
[----:B01----:R-:W-:Y:S01]  /*8070*/  MOV R26, R48 ;  /* 0x00000030001a7202 */ /* 0x003fe20000000f00 */
        /* <DEDUP_REMOVED lines=11> */
.L_x_1297:
[----:B------:R-:W-:Y:S05]  /*8130*/  BSYNC.RECONVERGENT B2 ;  /* 0x0000000000027941 */ /* 0x000fea0003800200 */
.L_x_1295:
        /* <DEDUP_REMOVED lines=38> */
.L_x_1299:
        /* <DEDUP_REMOVED lines=17> */
.L_x_1300:
[----:B------:R-:W-:Y:S05]  /*84b0*/  BSYNC.RECONVERGENT B2 ;  /* 0x0000000000027941 */ /* 0x000fea0003800200 */
.L_x_1298:
        /* <DEDUP_REMOVED lines=39> */
.L_x_1302:
        /* <DEDUP_REMOVED lines=17> */
.L_x_1303:
[----:B------:R-:W-:Y:S05]  /*8840*/  BSYNC.RECONVERGENT B2 ;  /* 0x0000000000027941 */ /* 0x000fea0003800200 */
.L_x_1301:
        /* <DEDUP_REMOVED lines=39> */
.L_x_1305:
        /* <DEDUP_REMOVED lines=17> */
.L_x_1306:
[----:B------:R-:W-:Y:S05]  /*8bd0*/  BSYNC.RECONVERGENT B2 ;  /* 0x0000000000027941 */ /* 0x000fea0003800200 */
.L_x_1304:
        /* <DEDUP_REMOVED lines=39> */
.L_x_1308:
        /* <DEDUP_REMOVED lines=17> */
.L_x_1309:
[----:B------:R-:W-:Y:S05]  /*8f60*/  BSYNC.RECONVERGENT B2 ;  /* 0x0000000000027941 */ /* 0x000fea0003800200 */
.L_x_1307:
        /* <DEDUP_REMOVED lines=39> */
.L_x_1311:
        /* <DEDUP_REMOVED lines=17> */
.L_x_1312:
[----:B------:R-:W-:Y:S05]  /*92f0*/  BSYNC.RECONVERGENT B2 ;  /* 0x0000000000027941 */ /* 0x000fea0003800200 */
.L_x_1310:
        /* <DEDUP_REMOVED lines=39> */
.L_x_1314:
        /* <DEDUP_REMOVED lines=17> */
.L_x_1315:
[----:B------:R-:W-:Y:S05]  /*9680*/  BSYNC.RECONVERGENT B2 ;  /* 0x0000000000027941 */ /* 0x000fea0003800200 */
.L_x_1313:
        /* <DEDUP_REMOVED lines=38> */
.L_x_1317:
        /* <DEDUP_REMOVED lines=17> */
.L_x_1318:
[----:B------:R-:W-:Y:S05]  /*9a00*/  BSYNC.RECONVERGENT B2 ;  /* 0x0000000000027941 */ /* 0x000fea0003800200 */
.L_x_1316:
        /* <DEDUP_REMOVED lines=14> */
.L_x_1294:
        /* <DEDUP_REMOVED lines=35> */
.L_x_1323:
[----:B01----:R-:W-:Y:S01]  /*9d20*/  MOV R26, R48 ;  /* 0x00000030001a7202 */ /* 0x003fe20000000f00 */
        /* <DEDUP_REMOVED lines=11> */
.L_x_1324:
[----:B------:R-:W-:Y:S05]  /*9de0*/  BSYNC.RECONVERGENT B2 ;  /* 0x0000000000027941 */ /* 0x000fea0003800200 */
.L_x_1322:
        /* <DEDUP_REMOVED lines=38> */
.L_x_1326:
        /* <DEDUP_REMOVED lines=17> */
.L_x_1327:
[----:B------:R-:W-:Y:S05]  /*a160*/  BSYNC.RECONVERGENT B2 ;  /* 0x0000000000027941 */ /* 0x000fea0003800200 */
.L_x_1325:
        /* <DEDUP_REMOVED lines=39> */
.L_x_1329:
        /* <DEDUP_REMOVED lines=17> */
.L_x_1330:
[----:B------:R-:W-:Y:S05]  /*a4f0*/  BSYNC.RECONVERGENT B2 ;  /* 0x0000000000027941 */ /* 0x000fea0003800200 */
.L_x_1328:
        /* <DEDUP_REMOVED lines=38> */
.L_x_1332:
        /* <DEDUP_REMOVED lines=17> */
.L_x_1333:
[----:B------:R-:W-:Y:S05]  /*a870*/  BSYNC.RECONVERGENT B2 ;  /* 0x0000000000027941 */ /* 0x000fea0003800200 */
.L_x_1331:
        /* <DEDUP_REMOVED lines=8> */
.L_x_1321:
        /* <DEDUP_REMOVED lines=37> */
.L_x_1336:
[----:B01----:R-:W-:Y:S01]  /*ab50*/  IMAD.MOV.U32 R26, RZ, RZ, R48 ;  /* 0x000000ffff1a7224 */ /* 0x003fe200078e0030 */
        /* <DEDUP_REMOVED lines=11> */
.L_x_1337:
[----:B------:R-:W-:Y:S05]  /*ac10*/  BSYNC.RECONVERGENT B2 ;  /* 0x0000000000027941 */ /* 0x000fea0003800200 */
.L_x_1335:
        /* <DEDUP_REMOVED lines=37> */
.L_x_1339:
        /* <DEDUP_REMOVED lines=17> */
.L_x_1340:
[----:B------:R-:W-:Y:S05]  /*af80*/  BSYNC.RECONVERGENT B2 ;  /* 0x0000000000027941 */ /* 0x000fea0003800200 */
.L_x_1338:
        /* <DEDUP_REMOVED lines=8> */
.L_x_1334:
        /* <DEDUP_REMOVED lines=35> */
.L_x_1342:
[----:B01----:R-:W-:Y:S01]  /*b240*/  MOV R26, R48 ;  /* 0x00000030001a7202 */ /* 0x003fe20000000f00 */
        /* <DEDUP_REMOVED lines=12> */
.L_x_1343:
[----:B------:R-:W-:Y:S05]  /*b310*/  BSYNC.RECONVERGENT B2 ;  /* 0x0000000000027941 */ /* 0x000fea0003800200 */
.L_x_1341:
[----:B------:R-:W-:Y:S02]  /*b320*/  UMOV UR5, 0xd0 ;  /* 0x000000d000057882 */ /* 0x000fe40000000000 */
[----:B------:R-:W-:-:S06]  /*b330*/  LEA R24, R35, UR5, 0x3 ;  /* 0x0000000523187c11 */ /* 0x000fcc000f8e18ff */
[----:B------:R-:W0:Y:S02]  /*b340*/  LDC.64 R24, c[0x0][R24+0x380] ;  /* 0x0000e00018187b82 */ /* 0x000e240000000a00 */
[-C--:B0-----:R-:W-:Y:S02]  /*b350*/  IMAD R25, R25, R49.reuse, RZ ;  /* 0x0000003119197224 */ /* 0x081fe400078e02ff */
[----:B------:R-:W-:-:S04]  /*b360*/  IMAD.WIDE.U32 R36, R24, R49, R36 ;  /* 0x0000003118247225 */ /* 0x000fc800078e0024 */
[----:B------:R-:W-:-:S04]  /*b370*/  IMAD R25, R24, R29, R25 ;  /* 0x0000001d18197224 */ /* 0x000fc800078e0219 */
[----:B------:R-:W-:-:S07]  /*b380*/  IMAD.IADD R37, R37, 0x1, R25 ;  /* 0x0000000125257824 */ /* 0x000fce00078e0219 */
.L_x_1320:
        /* <DEDUP_REMOVED lines=9> */
.L_x_1293:
[----:B------:R-:W-:Y:S05]  /*b420*/  BSYNC.RECONVERGENT B1 ;  /* 0x0000000000017941 */ /* 0x000fea0003800200 */
.L_x_1292:
        /* <DEDUP_REMOVED lines=14> */
.L_x_1370:
        /* <DEDUP_REMOVED lines=30> */
.L_x_1347:
[----:B012---:R-:W-:Y:S01]  /*b6f0*/  MOV R26, R48 ;  /* 0x00000030001a7202 */ /* 0x007fe20000000f00 */
        /* <DEDUP_REMOVED lines=11> */
.L_x_1348:
[----:B------:R-:W-:Y:S05]  /*b7b0*/  BSYNC.RECONVERGENT B1 ;  /* 0x0000000000017941 */ /* 0x000fea0003800200 */
.L_x_1346:
        /* <DEDUP_REMOVED lines=38> */
.L_x_1350:
        /* <DEDUP_REMOVED lines=17> */
.L_x_1351:
[----:B------:R-:W-:Y:S05]  /*bb30*/  BSYNC.RECONVERGENT B1 ;  /* 0x0000000000017941 */ /* 0x000fea0003800200 */
.L_x_1349:
        /* <DEDUP_REMOVED lines=39> */
.L_x_1353:
        /* <DEDUP_REMOVED lines=17> */
.L_x_1354:
[----:B------:R-:W-:Y:S05]  /*bec0*/  BSYNC.RECONVERGENT B1 ;  /* 0x0000000000017941 */ /* 0x000fea0003800200 */
.L_x_1352:
        /* <DEDUP_REMOVED lines=39> */
.L_x_1356:
        /* <DEDUP_REMOVED lines=17> */
.L_x_1357:
[----:B------:R-:W-:Y:S05]  /*c250*/  BSYNC.RECONVERGENT B1 ;  /* 0x0000000000017941 */ /* 0x000fea0003800200 */
.L_x_1355:
        /* <DEDUP_REMOVED lines=39> */
.L_x_1359:
        /* <DEDUP_REMOVED lines=17> */
.L_x_1360:
[----:B------:R-:W-:Y:S05]  /*c5e0*/  BSYNC.RECONVERGENT B1 ;  /* 0x0000000000017941 */ /* 0x000fea0003800200 */
.L_x_1358:
        /* <DEDUP_REMOVED lines=39> */
.L_x_1362:
        /* <DEDUP_REMOVED lines=17> */
.L_x_1363:
[----:B------:R-:W-:Y:S05]  /*c970*/  BSYNC.RECONVERGENT B1 ;  /* 0x0000000000017941 */ /* 0x000fea0003800200 */
.L_x_1361:
        /* <DEDUP_REMOVED lines=39> */
.L_x_1365:
        /* <DEDUP_REMOVED lines=17> */
.L_x_1366:
[----:B------:R-:W-:Y:S05]  /*cd00*/  BSYNC.RECONVERGENT B1 ;  /* 0x0000000000017941 */ /* 0x000fea0003800200 */
.L_x_1364:
        /* <DEDUP_REMOVED lines=38> */
.L_x_1368:
        /* <DEDUP_REMOVED lines=17> */
.L_x_1369:
[----:B------:R-:W-:Y:S05]  /*d080*/  BSYNC.RECONVERGENT B1 ;  /* 0x0000000000017941 */ /* 0x000fea0003800200 */
.L_x_1367:
        /* <DEDUP_REMOVED lines=14> */
.L_x_1345:
        /* <DEDUP_REMOVED lines=35> */
.L_x_1374:
[----:B012---:R-:W-:Y:S01]  /*d3a0*/  MOV R26, R48 ;  /* 0x00000030001a7202 */ /* 0x007fe20000000f00 */
[----:B------:R-:W-:Y:S01]  /*d3b0*/  IMAD.MOV.U32 R25, RZ, RZ, R49 ;  /* 0x000000ffff197224 */ /* 0x000fe200078e0031 */
[----:B------:R-:W-:-:S07]  /*d3c0*/  MOV R24, 0xd3e0 ;  /* 0x0000d3e000187802 */ /* 0x000fce0000000f00 */
[----:B-----5:R-:W-:Y:S05]  /*d3d0*/  CALL.REL.NOINC `($__internal_13_$__cuda_sm20_div_u64) ;  /* 0x0000002000ec7944 */ /* 0x020fea0003c00000 */
        /* <DEDUP_REMOVED lines=8> */
.L_x_1375:
[----:B------:R-:W-:Y:S05]  /*d460*/  BSYNC.RECONVERGENT B1 ;  /* 0x0000000000017941 */ /* 0x000fea0003800200 */
.L_x_1373:
        /* <DEDUP_REMOVED lines=38> */
.L_x_1377:
[----:B------:R-:W-:Y:S01]  /*d6d0*/  MOV R38, R48 ;  /* 0x0000003000267202 */ /* 0x000fe20000000f00 */
[----:B------:R-:W-:Y:S01]  /*d6e0*/  IMAD.MOV.U32 R26, RZ, RZ, R54 ;  /* 0x000000ffff1a7224 */ /* 0x000fe200078e0036 */
[----:B------:R-:W-:Y:S02]  /*d6f0*/  MOV R39, R49 ;  /* 0x0000003100277202 */ /* 0x000fe40000000f00 */
[----:B------:R-:W-:Y:S02]  /*d700*/  MOV R25, R55 ;  /* 0x0000003700197202 */ /* 0x000fe40000000f00 */
[----:B------:R-:W-:-:S07]  /*d710*/  MOV R24, 0xd730 ;  /* 0x0000d73000187802 */ /* 0x000fce0000000f00 */
[----:B-----5:R-:W-:Y:S05]  /*d720*/  CALL.REL.NOINC `($__internal_13_$__cuda_sm20_div_u64) ;  /* 0x0000002000187944 */ /* 0x020fea0003c00000 */
        /* <DEDUP_REMOVED lines=11> */
.L_x_1378:
[----:B------:R-:W-:Y:S05]  /*d7e0*/  BSYNC.RECONVERGENT B1 ;  /* 0x0000000000017941 */ /* 0x000fea0003800200 */
.L_x_1376:
[----:B------:R-:W-:Y:S01]  /*d7f0*/  VIADD R36, R35, 0xfffffffd ;  /* 0xfffffffd23247836 */ /* 0x000fe20000000000 */
[----:B------:R-:W-:Y:S01]  /*d800*/  UMOV UR5, 0xd0 ;  /* 0x000000d000057882 */ /* 0x000fe20000000000 */
[----:B------:R-:W-:Y:S01]  /*d810*/  MOV R53, R37 ;  /* 0x0000002500357202 */ /* 0x000fe20000000f00 */
        /* <DEDUP_REMOVED lines=36> */
.L_x_1380:
        /* <DEDUP_REMOVED lines=8> */
[----:B------:R-:W-:Y:S02]  /*dae0*/  MOV R24, R48 ;  /* 0x0000003000187202 */ /* 0x000fe40000000f00 */
[----:B------:R-:W-:-:S03]  /*daf0*/  IADD3.X R29, PT, PT, RZ, ~R27, RZ, P0, !PT ;  /* 0x8000001bff1d7210 */ /* 0x000fc600007fe4ff */
[----:B------:R-:W-:-:S04]  /*db00*/  IMAD.WIDE.U32 R24, R46, R31, R24 ;  /* 0x0000001f2e187225 */ /* 0x000fc800078e0018 */
[----:B------:R-:W-:Y:S02]  /*db10*/  IMAD R29, R29, R46, RZ ;  /* 0x0000002e1d1d7224 */ /* 0x000fe400078e02ff */
[----:B------:R-:W-:Y:S02]  /*db20*/  IMAD.MOV.U32 R46, RZ, RZ, R26 ;  /* 0x000000ffff2e7224 */ /* 0x000fe400078e001a */
[----:B------:R-:W-:Y:S01]  /*db30*/  IMAD R29, R47, R31, R29 ;  /* 0x0000001f2f1d7224 */ /* 0x000fe200078e021d */
[----:B------:R-:W-:Y:S02]  /*db40*/  MOV R31, R24 ;  /* 0x00000018001f7202 */ /* 0x000fe40000000f00 */
[----:B------:R-:W-:Y:S02]  /*db50*/  MOV R47, R27 ;  /* 0x0000001b002f7202 */ /* 0x000fe40000000f00 */
[----:B------:R-:W-:-:S07]  /*db60*/  IADD3 R29, PT, PT, R25, R29, RZ ;  /* 0x0000001d191d7210 */ /* 0x000fce0007ffe0ff */
.L_x_1381:
[----:B------:R-:W-:Y:S05]  /*db70*/  BSYNC.RECONVERGENT B1 ;  /* 0x0000000000017941 */ /* 0x000fea0003800200 */
.L_x_1379:
        /* <DEDUP_REMOVED lines=38> */
.L_x_1383:
        /* <DEDUP_REMOVED lines=13> */
[----:B------:R-:W-:Y:S02]  /*deb0*/  IMAD R29, R29, R48, RZ ;  /* 0x000000301d1d7224 */ /* 0x000fe400078e02ff */
[----:B------:R-:W-:Y:S02]  /*dec0*/  IMAD.MOV.U32 R47, RZ, RZ, R24 ;  /* 0x000000ffff2f7224 */ /* 0x000fe400078e0018 */
[----:B------:R-:W-:-:S05]  /*ded0*/  IMAD R29, R49, R31, R29 ;  /* 0x0000001f311d7224 */ /* 0x000fca00078e021d */
[----:B------:R-:W-:-:S07]  /*dee0*/  IADD3 R29, PT, PT, R25, R29, RZ ;  /* 0x0000001d191d7210 */ /* 0x000fce0007ffe0ff */
.L_x_1384:
[----:B------:R-:W-:Y:S05]  /*def0*/  BSYNC.RECONVERGENT B1 ;  /* 0x0000000000017941 */ /* 0x000fea0003800200 */
.L_x_1382:
        /* <DEDUP_REMOVED lines=8> */
.L_x_1372:
[----:B------:R-:W3:Y:S02]  /*df80*/  LDCU UR5, c[0x0][0x518] ;  /* 0x0000a300ff0577ac */ /* 0x000ee40008000800 */
[----:B---3--:R-:W-:-:S04]  /*df90*/  UIADD3 UR5, UPT, UPT, UR5, -0x1, URZ ;  /* 0xffffffff05057890 */ /* 0x008fc8000fffe0ff */
[----:B------:R-:W-:-:S09]  /*dfa0*/  ULOP3.LUT UP0, URZ, UR5, 0x3, URZ, 0xc0, !UPT ;  /* 0x0000000305ff7892 */ /* 0x000fd2000f80c0ff */
[----:B------:R-:W-:Y:S05]  /*dfb0*/  BRA.U !UP0, `(.L_x_1371) ;  /* 0x0000000908947547 */ /* 0x000fea000b800000 */
[----:B------:R-:W-:-:S09]  /*dfc0*/  UISETP.NE.AND UP0, UPT, UR4, URZ, UPT ;  /* 0x000000ff0400728c */ /* 0x000fd2000bf05270 */
[----:B------:R-:W-:Y:S05]  /*dfd0*/  BRA.U !UP0, `(.L_x_1385) ;  /* 0x0000000508ac7547 */ /* 0x000fea000b800000 */
        /* <DEDUP_REMOVED lines=31> */
.L_x_1387:
[----:B012---:R-:W-:Y:S01]  /*e1d0*/  IMAD.MOV.U32 R26, RZ, RZ, R48 ;  /* 0x000000ffff1a7224 */ /* 0x007fe200078e0030 */
[----:B------:R-:W-:Y:S02]  /*e1e0*/  MOV R25, R49 ;  /* 0x0000003100197202 */ /* 0x000fe40000000f00 */
[----:B------:R-:W-:-:S07]  /*e1f0*/  MOV R24, 0xe210 ;  /* 0x0000e21000187802 */ /* 0x000fce0000000f00 */
[----:B-----5:R-:W-:Y:S05]  /*e200*/  CALL.REL.NOINC `($__internal_13_$__cuda_sm20_div_u64) ;  /* 0x0000001400607944 */ /* 0x020fea0003c00000 */
[----:B------:R-:W-:-:S04]  /*e210*/  IADD3 R29, P0, PT, RZ, -R26, RZ ;  /* 0x8000001aff1d7210 */ /* 0x000fc80007f1e0ff */
[----:B------:R-:W-:Y:S01]  /*e220*/  IADD3.X R25, PT, PT, RZ, ~R27, RZ, P0, !PT ;  /* 0x8000001bff197210 */ /* 0x000fe200007fe4ff */
[----:B------:R-:W-:-:S04]  /*e230*/  IMAD.WIDE.U32 R38, R48, R29, R38 ;  /* 0x0000001d30267225 */ /* 0x000fc800078e0026 */
[----:B------:R-:W-:Y:S01]  /*e240*/  IMAD R25, R25, R48, RZ ;  /* 0x0000003019197224 */ /* 0x000fe200078e02ff */
[----:B------:R-:W-:-:S03]  /*e250*/  MOV R48, R26 ;  /* 0x0000001a00307202 */ /* 0x000fc60000000f00 */
[----:B------:R-:W-:Y:S01]  /*e260*/  IMAD R25, R49, R29, R25 ;  /* 0x0000001d31197224 */ /* 0x000fe200078e0219 */
[----:B------:R-:W-:-:S03]  /*e270*/  MOV R49, R27 ;  /* 0x0000001b00317202 */ /* 0x000fc60000000f00 */
[----:B------:R-:W-:-:S07]  /*e280*/  IMAD.IADD R29, R39, 0x1, R25 ;  /* 0x00000001271d7824 */ /* 0x000fce00078e0219 */
.L_x_1388:
[----:B------:R-:W-:Y:S05]  /*e290*/  BSYNC.RECONVERGENT B1 ;  /* 0x0000000000017941 */ /* 0x000fea0003800200 */
.L_x_1386:
        /* <DEDUP_REMOVED lines=37> */
.L_x_1390:
        /* <DEDUP_REMOVED lines=14> */
[----:B------:R-:W-:Y:S02]  /*e5d0*/  IMAD R29, R47, R31, R29 ;  /* 0x0000001f2f1d7224 */ /* 0x000fe400078e021d */
[----:B------:R-:W-:-:S03]  /*e5e0*/  IMAD.MOV.U32 R47, RZ, RZ, R24 ;  /* 0x000000ffff2f7224 */ /* 0x000fc600078e0018 */
[----:B------:R-:W-:-:S07]  /*e5f0*/  IADD3 R29, PT, PT, R25, R29, RZ ;  /* 0x0000001d191d7210 */ /* 0x000fce0007ffe0ff */
.L_x_1391:
[----:B------:R-:W-:Y:S05]  /*e600*/  BSYNC.RECONVERGENT B1 ;  /* 0x0000000000017941 */ /* 0x000fea0003800200 */
.L_x_1389:
        /* <DEDUP_REMOVED lines=8> */
.L_x_1385:
[----:B------:R-:W3:Y:S02]  /*e690*/  LDCU UR5, c[0x0][0x518] ;  /* 0x0000a300ff0577ac */ /* 0x000ee40008000800 */
[----:B---3--:R-:W-:-:S04]  /*e6a0*/  ULOP3.LUT UR5, UR5, 0x1, URZ, 0xc0, !UPT ;  /* 0x0000000105057892 */ /* 0x008fc8000f8ec0ff */
[----:B------:R-:W-:-:S09]  /*e6b0*/  UISETP.NE.U32.AND UP0, UPT, UR5, 0x1, UPT ;  /* 0x000000010500788c */ /* 0x000fd2000bf05070 */
        /* <DEDUP_REMOVED lines=32> */
.L_x_1393:
[----:B012---:R-:W-:Y:S01]  /*e8c0*/  IMAD.MOV.U32 R26, RZ, RZ, R46 ;  /* 0x000000ffff1a7224 */ /* 0x007fe200078e002e */
[----:B------:R-:W-:Y:S02]  /*e8d0*/  MOV R25, R47 ;  /* 0x0000002f00197202 */ /* 0x000fe40000000f00 */
        /* <DEDUP_REMOVED lines=11> */
.L_x_1394:
[----:B------:R-:W-:Y:S05]  /*e990*/  BSYNC.RECONVERGENT B1 ;  /* 0x0000000000017941 */ /* 0x000fea0003800200 */
.L_x_1392:
[----:B------:R-:W-:Y:S02]  /*e9a0*/  UMOV UR5, 0xd0 ;  /* 0x000000d000057882 */ /* 0x000fe40000000000 */
[----:B------:R-:W-:-:S06]  /*e9b0*/  LEA R24, R35, UR5, 0x3 ;  /* 0x0000000523187c11 */ /* 0x000fcc000f8e18ff */
[----:B------:R-:W0:Y:S02]  /*e9c0*/  LDC.64 R24, c[0x0][R24+0x380] ;  /* 0x0000e00018187b82 */ /* 0x000e240000000a00 */
[-C--:B0-----:R-:W-:Y:S02]  /*e9d0*/  IMAD R25, R25, R47.reuse, RZ ;  /* 0x0000002f19197224 */ /* 0x081fe400078e02ff */
[----:B------:R-:W-:-:S04]  /*e9e0*/  IMAD.WIDE.U32 R36, R24, R47, R36 ;  /* 0x0000002f18247225 */ /* 0x000fc800078e0024 */
[----:B------:R-:W-:-:S05]  /*e9f0*/  IMAD R25, R24, R29, R25 ;  /* 0x0000001d18197224 */ /* 0x000fca00078e0219 */
[----:B------:R-:W-:-:S07]  /*ea00*/  IADD3 R37, PT, PT, R37, R25, RZ ;  /* 0x0000001925257210 */ /* 0x000fce0007ffe0ff */
.L_x_1371:
        /* <DEDUP_REMOVED lines=10> */
.L_x_1187:
[----:B------:R-:W0:Y:S01]  /*eab0*/  LDCU.64 UR10, c[0x0][0x860] ;  /* 0x00010c00ff0a77ac */ /* 0x000e220008000a00 */
[-C--:B------:R-:W-:Y:S02]  /*eac0*/  IADD3 R51, P1, PT, R8, R3.reuse, RZ ;  /* 0x0000000308337210 */ /* 0x080fe40007f3e0ff */
[-C--:B------:R-:W-:Y:S02]  /*ead0*/  IADD3 R50, P2, PT, R14, R3.reuse, RZ ;  /* 0x000000030e327210 */ /* 0x080fe40007f5e0ff */
[----:B------:R-:W-:Y:S01]  /*eae0*/  IADD3 R48, P4, PT, R16, R3, RZ ;  /* 0x0000000310307210 */ /* 0x000fe20007f9e0ff */
[----:B------:R-:W-:Y:S01]  /*eaf0*/  IMAD.X R39, RZ, RZ, R5, P1 ;  /* 0x000000ffff277224 */ /* 0x000fe200008e0605 */
[-C--:B------:R-:W-:Y:S02]  /*eb00*/  IADD3.X R49, PT, PT, RZ, R5.reuse, RZ, P2, !PT ;  /* 0x00000005ff317210 */ /* 0x080fe400017fe4ff */
[----:B------:R-:W-:Y:S02]  /*eb10*/  IADD3.X R47, PT, PT, RZ, R5, RZ, P4, !PT ;  /* 0x00000005ff2f7210 */ /* 0x000fe400027fe4ff */
[----:B0-----:R-:W-:-:S02]  /*eb20*/  ISETP.GE.U32.AND P0, PT, R51, UR10, PT ;  /* 0x0000000a33007c0c */ /* 0x001fc4000bf06070 */
[----:B------:R-:W-:Y:S02]  /*eb30*/  ISETP.GE.U32.AND P1, PT, R50, UR10, PT ;  /* 0x0000000a32007c0c */ /* 0x000fe4000bf26070 */
[----:B------:R-:W-:Y:S02]  /*eb40*/  ISETP.GE.U32.AND.EX P0, PT, R39, UR11, PT, P0 ;  /* 0x0000000b27007c0c */ /* 0x000fe4000bf06100 */
[----:B------:R-:W-:Y:S02]  /*eb50*/  ISETP.GE.U32.AND.EX P1, PT, R49, UR11, PT, P1 ;  /* 0x0000000b31007c0c */ /* 0x000fe4000bf26110 */
[----:B------:R-:W-:Y:S02]  /*eb60*/  ISETP.GE.U32.AND P2, PT, R3, UR10, PT ;  /* 0x0000000a03007c0c */ /* 0x000fe4000bf46070 */
[----:B------:R-:W-:Y:S02]  /*eb70*/  ISETP.GE.U32.AND P3, PT, R48, UR10, PT ;  /* 0x0000000a30007c0c */ /* 0x000fe4000bf66070 */
[----:B------:R-:W-:-:S02]  /*eb80*/  ISETP.GE.U32.AND.EX P2, PT, R5, UR11, PT, P2 ;  /* 0x0000000b05007c0c */ /* 0x000fc4000bf46120 */
        /* <DEDUP_REMOVED lines=9> */
[----:B-1----:R-:W-:Y:S02]  /*ec20*/  @!P0 LEA R26, P4, R54, R26, 0x1 ;  /* 0x0000001a361a8211 */ /* 0x002fe400078808ff */
[----:B------:R-:W-:-:S05]  /*ec30*/  @!P0 IMAD.IADD R25, R55, 0x1, R25 ;  /* 0x0000000137198824 */ /* 0x000fca00078e0219 */
[----:B------:R-:W1:Y:S01]  /*ec40*/  @!P1 LDC.64 R34, c[0x0][0x380] ;  /* 0x0000e000ff229b82 */ /* 0x000e620000000a00 */
[----:B--2---:R-:W-:Y:S01]  /*ec50*/  @!P1 IMAD R49, R49, R28, RZ ;  /* 0x0000001c31319224 */ /* 0x004fe200078e02ff */
[----:B------:R-:W-:-:S03]  /*ec60*/  @!P0 LEA.HI.X R27, R54, R27, R25, 0x1, P4 ;  /* 0x0000001b361b8211 */ /* 0x000fc600020f0c19 */
[C---:B------:R-:W-:Y:S02]  /*ec70*/  @!P1 IMAD R25, R50.reuse, R29, R49 ;  /* 0x0000001d32199224 */ /* 0x040fe400078e0231 */
[----:B------:R-:W-:Y:S01]  /*ec80*/  @!P1 IMAD.WIDE.U32 R28, R50, R28, RZ ;  /* 0x0000001c321c9225 */ /* 0x000fe200078e00ff */
[----:B------:R-:W2:Y:S01]  /*ec90*/  @!P2 LDC.64 R36, c[0x0][0x380] ;  /* 0x0000e000ff24ab82 */ /* 0x000ea20000000a00 */
[----:B------:R4:W5:Y:S02]  /*eca0*/  @!P0 LDG.E.U16 R44, desc[UR6][R26.64] ;  /* 0x000000061a2c8981 */ /* 0x000964000c1e1500 */
[----:B---3--:R-:W-:Y:S01]  /*ecb0*/  @!P2 IMAD R24, R5, R30, RZ ;  /* 0x0000001e0518a224 */ /* 0x008fe200078e02ff */
[----:B------:R-:W-:-:S03]  /*ecc0*/  @!P1 IADD3 R25, PT, PT, R29, R25, RZ ;  /* 0x000000191d199210 */ /* 0x000fc60007ffe0ff */
[----:B------:R-:W-:Y:S01]  /*ecd0*/  @!P2 IMAD R49, R3, R31, R24 ;  /* 0x0000001f0331a224 */ /* 0x000fe200078e0218 */
[----:B------:R-:W3:Y:S01]  /*ece0*/  @!P3 LDC.64 R38, c[0x0][0x380] ;  /* 0x0000e000ff26bb82 */ /* 0x000ee20000000a00 */
[----:B0-----:R-:W-:Y:S02]  /*ecf0*/  @!P3 IMAD R47, R47, R32, RZ ;  /* 0x000000202f2fb224 */ /* 0x001fe400078e02ff */
        /* <DEDUP_REMOVED lines=14> */
.L_x_1344:
[----:B------:R-:W-:Y:S05]  /*ede0*/  BSYNC.RECONVERGENT B0 ;  /* 0x0000000000007941 */ /* 0x000fea0003800200 */
.L_x_1186:
[----:B------:R-:W0:Y:S01]  /*edf0*/  LDC.64 R24, c[0x0][0x860] ;  /* 0x00021800ff187b82 */ /* 0x000e220000000a00 */
[-C--:B------:R-:W-:Y:S01]  /*ee00*/  IADD3 R31, P6, PT, R16, R3.reuse, RZ ;  /* 0x00000003101f7210 */ /* 0x080fe20007fde0ff */
[----:B------:R-:W-:Y:S01]  /*ee10*/  BSSY.RECONVERGENT B0, `(.L_x_1395) ;  /* 0x0000023000007945 */ /* 0x000fe20003800200 */
[-C--:B----4-:R-:W-:Y:S02]  /*ee20*/  IADD3 R35, P4, PT, R8, R3.reuse, RZ ;  /* 0x0000000308237210 */ /* 0x090fe40007f9e0ff */
        /* <DEDUP_REMOVED lines=14> */
[----:B-----5:R-:W-:Y:S01]  /*ef10*/  HADD2.F32 R24, -RZ, R43.H0_H0 ;  /* 0x2000002bff187230 */ /* 0x020fe20000004100 */
        /* <DEDUP_REMOVED lines=13> */
[----:B------:R-:W-:Y:S02]  /*eff0*/  F2FP.F16.F32.PACK_AB R29, RZ, R25 ;  /* 0x00000019ff1d723e */ /* 0x000fe400000000ff */
[----:B------:R-:W-:Y:S02]  /*f000*/  LEA.HI.X R27, R28, UR13, R37, 0x1, P3 ;  /* 0x0000000d1c1b7c11 */ /* 0x000fe400098f0c25 */
[----:B------:R-:W-:-:S03]  /*f010*/  IADD3.X R25, PT, PT, R37, UR15, RZ, P4, !PT ;  /* 0x0000000f25197c10 */ /* 0x000fc6000a7fe4ff */
[----:B------:R4:W-:Y:S04]  /*f020*/  STG.E.U16 desc[UR6][R26.64], R29 ;  /* 0x0000001d1a007986 */ /* 0x0009e8000c101506 */
[----:B0-----:R4:W-:Y:S02]  /*f030*/  STG.E.U8 desc[UR6][R24.64], R17 ;  /* 0x0000001118007986 */ /* 0x0019e4000c101106 */
.L_x_1396:
[----:B------:R-:W-:Y:S05]  /*f040*/  BSYNC.RECONVERGENT B0 ;  /* 0x0000000000007941 */ /* 0x000fea0003800200 */
.L_x_1395:
[----:B------:R-:W-:Y:S04]  /*f050*/  BSSY.RECONVERGENT B0, `(.L_x_1397) ;  /* 0x0000016000007945 */ /* 0x000fe80003800200 */
[----:B------:R-:W-:Y:S05]  /*f060*/  @P0 BRA `(.L_x_1398) ;  /* 0x0000000000500947 */ /* 0x000fea0003800000 */
[----:B------:R-:W0:Y:S01]  /*f070*/  LDCU UR5, c[0x0][0x868] ;  /* 0x00010d00ff0577ac */ /* 0x000e220008000800 */
[----:B----45:R-:W-:Y:S01]  /*f080*/  HADD2.F32 R17, -RZ, R44.H0_H0 ;  /* 0x2000002cff117230 */ /* 0x030fe20000004100 */
        /* <DEDUP_REMOVED lines=11> */
[C---:B---3--:R-:W-:Y:S02]  /*f140*/  IADD3 R24, P3, PT, R28.reuse, UR14, RZ ;  /* 0x0000000e1c187c10 */ /* 0x048fe4000ff7e0ff */
[----:B------:R-:W-:Y:S02]  /*f150*/  IADD3 R25, PT, PT, R29, R25, RZ ;  /* 0x000000191d197210 */ /* 0x000fe40007ffe0ff */
[----:B------:R-:W-:Y:S02]  /*f160*/  F2FP.F16.F32.PACK_AB R17, RZ, R17 ;  /* 0x00000011ff11723e */ /* 0x000fe400000000ff */
[----:B------:R-:W-:-:S02]  /*f170*/  LEA.HI.X R27, R28, UR13, R25, 0x1, P0 ;  /* 0x0000000d1c1b7c11 */ /* 0x000fc400080f0c19 */
[----:B------:R-:W-:-:S03]  /*f180*/  IADD3.X R25, PT, PT, R25, UR15, RZ, P3, !PT ;  /* 0x0000000f19197c10 */ /* 0x000fc60009ffe4ff */
[----:B------:R1:W-:Y:S04]  /*f190*/  STG.E.U16 desc[UR6][R26.64], R17 ;  /* 0x000000111a007986 */ /* 0x0003e8000c101506 */
[----:B0-----:R1:W-:Y:S02]  /*f1a0*/  STG.E.U8 desc[UR6][R24.64], R35 ;  /* 0x0000002318007986 */ /* 0x0013e4000c101106 */
.L_x_1398:
[----:B------:R-:W-:Y:S05]  /*f1b0*/  BSYNC.RECONVERGENT B0 ;  /* 0x0000000000007941 */ /* 0x000fea0003800200 */
.L_x_1397:
[----:B------:R-:W-:Y:S04]  /*f1c0*/  BSSY.RECONVERGENT B0, `(.L_x_1399) ;  /* 0x0000016000007945 */ /* 0x000fe80003800200 */
[----:B------:R-:W-:Y:S05]  /*f1d0*/  @P1 BRA `(.L_x_1400) ;  /* 0x0000000000501947 */ /* 0x000fea0003800000 */
[----:B------:R-:W0:Y:S01]  /*f1e0*/  LDCU UR5, c[0x0][0x868] ;  /* 0x00010d00ff0577ac */ /* 0x000e220008000800 */
[----:B-1--45:R-:W-:Y:S01]  /*f1f0*/  HADD2.F32 R24, -RZ, R45.H0_H0 ;  /* 0x2000002dff187230 */ /* 0x032fe20000004100 */
        /* <DEDUP_REMOVED lines=11> */
[----:B---3--:R-:W-:Y:S01]  /*f2b0*/  IADD3 R26, P1, PT, R28, UR14, RZ ;  /* 0x0000000e1c1a7c10 */ /* 0x008fe2000ff3e0ff */
[----:B------:R-:W-:Y:S01]  /*f2c0*/  IMAD.IADD R27, R29, 0x1, R27 ;  /* 0x000000011d1b7824 */ /* 0x000fe200078e021b */
[----:B------:R-:W-:-:S04]  /*f2d0*/  F2FP.F16.F32.PACK_AB R17, RZ, R17 ;  /* 0x00000011ff11723e */ /* 0x000fc800000000ff */
[----:B------:R-:W-:Y:S02]  /*f2e0*/  LEA.HI.X R25, R28, UR13, R27, 0x1, P0 ;  /* 0x0000000d1c197c11 */ /* 0x000fe400080f0c1b */
[----:B------:R-:W-:-:S03]  /*f2f0*/  IADD3.X R27, PT, PT, R27, UR15, RZ, P1, !PT ;  /* 0x0000000f1b1b7c10 */ /* 0x000fc60008ffe4ff */
[----:B------:R1:W-:Y:S04]  /*f300*/  STG.E.U16 desc[UR6][R24.64], R17 ;  /* 0x0000001118007986 */ /* 0x0003e8000c101506 */
[----:B0-----:R1:W-:Y:S02]  /*f310*/  STG.E.U8 desc[UR6][R26.64], R41 ;  /* 0x000000291a007986 */ /* 0x0013e4000c101106 */
.L_x_1400:
[----:B------:R-:W-:Y:S05]  /*f320*/  BSYNC.RECONVERGENT B0 ;  /* 0x0000000000007941 */ /* 0x000fea0003800200 */
.L_x_1399:
        /* <DEDUP_REMOVED lines=21> */
.L_x_1401:
        /* <DEDUP_REMOVED lines=11> */
        .weak           $__internal_12_$__cuda_sm20_dblrcp_rn_slowpath_v3
        .type           $__internal_12_$__cuda_sm20_dblrcp_rn_slowpath_v3,@function
        .size           $__internal_12_$__cuda_sm20_dblrcp_rn_slowpath_v3,($__internal_13_$__cuda_sm20_div_u64 - $__internal_12_$__cuda_sm20_dblrcp_rn_slowpath_v3)
$__internal_12_$__cuda_sm20_dblrcp_rn_slowpath_v3:
        /* <DEDUP_REMOVED lines=23> */
.L_x_1405:
        /* <DEDUP_REMOVED lines=10> */
.L_x_1403:
[----:B------:R-:W-:Y:S02]  /*f740*/  LOP3.LUT R21, R19, 0x80000, RZ, 0xfc, !PT ;  /* 0x0008000013157812 */ /* 0x000fe400078efcff */
[----:B------:R-:W-:-:S07]  /*f750*/  MOV R20, R18 ;  /* 0x0000001200147202 */ /* 0x000fce0000000f00 */
.L_x_1404:
[----:B------:R-:W-:Y:S01]  /*f760*/  IMAD.MOV.U32 R18, RZ, RZ, R8 ;  /* 0x000000ffff127224 */ /* 0x000fe200078e0008 */
[----:B------:R-:W-:-:S04]  /*f770*/  MOV R19, 0x0 ;  /* 0x0000000000137802 */ /* 0x000fc80000000f00 */
[----:B------:R-:W-:Y:S05]  /*f780*/  RET.REL.NODEC R18 `(_ZN2at6native43_GLOBAL__N__7cc8d1ed_10_Dropout_cu_0e96ed3820fused_dropout_kernelIN3c104HalfEfmLin1ELi1EhEEvNS_4cuda6detail10TensorInfoIKT_T1_EENS7_IS8_SA_EENS7_IT4_SA_EESA_T0_NS_15PhiloxCudaStateE) ;  /* 0xffffff08121c7950 */ /* 0x000fea0003c3ffff */
        .weak           $__internal_13_$__cuda_sm20_div_u64
        .type           $__internal_13_$__cuda_sm20_div_u64,@function
        .size           $__internal_13_$__cuda_sm20_div_u64,(.L_x_14068 - $__internal_13_$__cuda_sm20_div_u64)
$__internal_13_$__cuda_sm20_div_u64:
        /* <DEDUP_REMOVED lines=68> */
[----:B------:R-:W-:Y:S06]  /*fbd0*/  RET.REL.NODEC R24 `(_ZN2at6native43_GLOBAL__N__7cc8d1ed_10_Dropout_cu_0e96ed3820fused_dropout_kernelIN3c104HalfEfmLin1ELi1EhEEvNS_4cuda6detail10TensorInfoIKT_T1_EENS7_IS8_SA_EENS7_IT4_SA_EESA_T0_NS_15PhiloxCudaStateE) ;  /* 0xffffff0418087950 */ /* 0x000fec0003c3ffff */
.L_x_1406:
        /* <DEDUP_REMOVED lines=10> */
.L_x_14068:


//--------------------- .text._ZN2at6native43_GLOBAL__N__7cc8d1ed_10_Dropout_cu_0e96ed3820fused_dropout_kernelIN3c104HalfEfmLi1ELi1EhEEvNS_4cuda6detail10TensorInfoIKT_T1_EENS7_IS8_SA_EENS7_IT4_SA_EESA_T0_NS_15PhiloxCudaStateE --------------------------
	.section	.text._ZN2at6native43_GLOBAL__N__7cc8d1ed_10_Dropout_cu_0e96ed3820fused_dropout_kernelIN3c104HalfEfmLi1ELi1EhEEvNS_4cuda6detail10TensorInfoIKT_T1_EENS7_IS8_SA_EENS7_IT4_SA_EESA_T0_NS_15PhiloxCudaStateE,"ax",@progbits
	.align	128
.text._ZN2at6native43_GLOBAL__N__7cc8d1ed_10_Dropout_cu_0e96ed3820fused_dropout_kernelIN3c104HalfEfmLi1ELi1EhEEvNS_4cuda6detail10TensorInfoIKT_T1_EENS7_IS8_SA_EENS7_IT4_SA_EESA_T0_NS_15PhiloxCudaStateE:
        .type           _ZN2at6native43_GLOBAL__N__7cc8d1ed_10_Dropout_cu_0e96ed3820fused_dropout_kernelIN3c104HalfEfmLi1ELi1EhEEvNS_4cuda6detail10TensorInfoIKT_T1_EENS7_IS8_SA_EENS7_IT4_SA_EESA_T0_NS_15PhiloxCudaStateE,@function
        .size           _ZN2at6native43_GLOBAL__N__7cc8d1ed_10_Dropout_cu_0e96ed3820fused_dropout_kernelIN3c104HalfEfmLi1ELi1EhEEvNS_4cuda6detail10TensorInfoIKT_T1_EENS7_IS8_SA_EENS7_IT4_SA_EESA_T0_NS_15PhiloxCudaStateE,(.L_x_14071 - _ZN2at6native43_GLOBAL__N__7cc8d1ed_10_Dropout_cu_0e96ed3820fused_dropout_kernelIN3c104HalfEfmLi1ELi1EhEEvNS_4cuda6detail10TensorInfoIKT_T1_EENS7_IS8_SA_EENS7_IT4_SA_EESA_T0_NS_15PhiloxCudaStateE)
        .other          _ZN2at6native43_GLOBAL__N__7cc8d1ed_10_Dropout_cu_0e96ed3820fused_dropout_kernelIN3c104HalfEfmLi1ELi1EhEEvNS_4cuda6detail10TensorInfoIKT_T1_EENS7_IS8_SA_EENS7_IT4_SA_EESA_T0_NS_15PhiloxCudaStateE,@"STO_CUDA_ENTRY STV_DEFAULT"
_ZN2at6native43_GLOBAL__N__7cc8d1ed_10_Dropout_cu_0e96ed3820fused_dropout_kernelIN3c104HalfEfmLi1ELi1EhEEvNS_4cuda6detail10TensorInfoIKT_T1_EENS7_IS8_SA_EENS7_IT4_SA_EESA_T0_NS_15PhiloxCudaStateE:
        /* <DEDUP_REMOVED lines=98> */
[----:B------:R-:W-:Y:S05]  /*0620*/  CALL.REL.NOINC `($__internal_14_$__cuda_sm20_dblrcp_rn_slowpath_v3) ;  /* 0x00000010006c7944 */ /* 0x000fea0003c00000 */
[----:B------:R-:W-:Y:S02]  /*0630*/  IMAD.MOV.U32 R26, RZ, RZ, R32 ;  /* 0x000000ffff1a7224 */ /* 0x000fe400078e0020 */
[----:B------:R-:W-:-:S07]  /*0640*/  IMAD.MOV.U32 R27, RZ, RZ, R33 ;  /* 0x000000ffff1b7224 */ /* 0x000fce00078e0021 */
.L_x_1407:
        /* <DEDUP_REMOVED lines=34> */
.L_x_1408:
[----:B------:R-:W-:-:S07]  /*0870*/  MOV R34, 0x890 ;  /* 0x0000089000227802 */ /* 0x000fce0000000f00 */
[----:B------:R-:W-:Y:S05]  /*0880*/  CALL.REL.NOINC `($__internal_15_$__cuda_sm20_div_u64) ;  /* 0x0000001000787944 */ /* 0x000fea0003c00000 */
.L_x_1409:
        /* <DEDUP_REMOVED lines=18> */
.L_x_1421:
        /* <DEDUP_REMOVED lines=13> */
.L_x_1411:
[----:B01234-:R-:W-:Y:S05]  /*0a80*/  BSYNC.RECONVERGENT B0 ;  /* 0x0000000000007941 */ /* 0x01ffea0003800200 */
.L_x_1410:
        /* <DEDUP_REMOVED lines=53> */
.L_x_1412:
        /* <DEDUP_REMOVED lines=9> */
.L_x_1413:
        /* <DEDUP_REMOVED lines=41> */
[----:B------:R-:W-:-:S05]  /*1100*/  @!P2 IMAD.WIDE.U32 R30, R46, R30, RZ ;  /* 0x0000001e2e1ea225 */ /* 0x000fca00078e00ff */
[----:B------:R-:W-:Y:S02]  /*1110*/  @!P2 IADD3 R31, PT, PT, R31, R35, RZ ;  /* 0x000000231f1fa210 */ /* 0x000fe40007ffe0ff */
[----:B0-----:R-:W-:-:S04]  /*1120*/  @!P2 LEA R34, P4, R30, R32, 0x1 ;  /* 0x000000201e22a211 */ /* 0x001fc800078808ff */
[----:B------:R-:W-:Y:S02]  /*1130*/  @!P2 LEA.HI.X R35, R30, R33, R31, 0x1, P4 ;  /* 0x000000211e23a211 */ /* 0x000fe400020f0c1f */
[----:B------:R-:W0:Y:S03]  /*1140*/  @!P3 LDC.64 R30, c[0x0][0x450] ;  /* 0x00011400ff1ebb82 */ /* 0x000e260000000a00 */
[----:B------:R1:W5:Y:S05]  /*1150*/  @!P2 LDG.E.U16 R51, desc[UR6][R34.64] ;  /* 0x000000062233a981 */ /* 0x00036a000c1e1500 */
[----:B------:R-:W3:Y:S01]  /*1160*/  @!P3 LDC.64 R32, c[0x0][0x380] ;  /* 0x0000e000ff20bb82 */ /* 0x000ee20000000a00 */
[----:B0-----:R-:W-:-:S04]  /*1170*/  @!P3 IMAD R58, R59, R30, RZ ;  /* 0x0000001e3b3ab224 */ /* 0x001fc800078e02ff */
[C---:B------:R-:W-:Y:S02]  /*1180*/  @!P3 IMAD R61, R53.reuse, R31, R58 ;  /* 0x0000001f353db224 */ /* 0x040fe400078e023a */
[----:B------:R-:W-:-:S04]  /*1190*/  @!P3 IMAD.WIDE.U32 R30, R53, R30, RZ ;  /* 0x0000001e351eb225 */ /* 0x000fc800078e00ff */
[----:B------:R-:W-:Y:S01]  /*11a0*/  @!P3 IMAD.IADD R31, R31, 0x1, R61 ;  /* 0x000000011f1fb824 */ /* 0x000fe200078e023d */
[----:B---3--:R-:W-:-:S04]  /*11b0*/  @!P3 LEA R32, P4, R30, R32, 0x1 ;  /* 0x000000201e20b211 */ /* 0x008fc800078808ff */
[----:B------:R-:W-:-:S05]  /*11c0*/  @!P3 LEA.HI.X R33, R30, R33, R31, 0x1, P4 ;  /* 0x000000211e21b211 */ /* 0x000fca00020f0c1f */
[----:B------:R1:W5:Y:S01]  /*11d0*/  @!P3 LDG.E.U16 R52, desc[UR6][R32.64] ;  /* 0x000000062034b981 */ /* 0x000362000c1e1500 */
[----:B------:R-:W-:Y:S01]  /*11e0*/  I2FP.F32.U32 R30, R21 ;  /* 0x00000015001e7245 */ /* 0x000fe20000201000 */
[----:B------:R-:W-:Y:S01]  /*11f0*/  HFMA2 R21, -RZ, RZ, 0.1171875, 0 ;  /* 0x2f800000ff157431 */ /* 0x000fe200000001ff */
[----:B--2---:R-:W-:Y:S02]  /*1200*/  I2FP.F32.U32 R56, R25 ;  /* 0x0000001900387245 */ /* 0x004fe40000201000 */
[----:B------:R-:W-:Y:S02]  /*1210*/  I2FP.F32.U32 R58, R43 ;  /* 0x0000002b003a7245 */ /* 0x000fe40000201000 */
[----:B------:R-:W-:Y:S01]  /*1220*/  FFMA.FTZ R25, R30, R21, 1.1641532182693481445e-10 ;  /* 0x2f0000001e197423 */ /* 0x000fe20000010015 */
[----:B------:R-:W-:Y:S06]  /*1230*/  @P0 BRA `(.L_x_1415) ;  /* 0x0000000000400947 */ /* 0x000fec0003800000 */
[----:B------:R-:W-:Y:S01]  /*1240*/  FSET.BF.LT.FTZ.AND R25, R25, UR5, PT ;  /* 0x0000000519197c0a */ /* 0x000fe2000b811000 */
[----:B-----5:R-:W-:Y:S02]  /*1250*/  HADD2.F32 R30, -RZ, R48.H0_H0 ;  /* 0x20000030ff1e7230 */ /* 0x020fe40000004100 */
[----:B-1----:R-:W-:Y:S02]  /*1260*/  IMAD R33, R23, UR8, RZ ;  /* 0x0000000817217c24 */ /* 0x002fe4000f8e02ff */
[----:B------:R-:W-:-:S04]  /*1270*/  IMAD.WIDE.U32 R34, R0, UR8, RZ ;  /* 0x0000000800227c25 */ /* 0x000fc8000f8e00ff */
[----:B------:R-:W-:Y:S02]  /*1280*/  FMUL.FTZ R31, R25, R30 ;  /* 0x0000001e191f7220 */ /* 0x000fe40000410000 */
[----:B------:R-:W0:Y:S01]  /*1290*/  F2I.FTZ.U32.TRUNC.NTZ R25, R25 ;  /* 0x0000001900197305 */ /* 0x000e22000021f000 */
[----:B------:R-:W-:Y:S02]  /*12a0*/  IMAD R33, R0, UR9, R33 ;  /* 0x0000000900217c24 */ /* 0x000fe4000f8e0221 */
[----:B------:R-:W-:Y:S01]  /*12b0*/  FMUL.FTZ R31, R24, R31 ;  /* 0x0000001f181f7220 */ /* 0x000fe20000410000 */
[C---:B------:R-:W-:Y:S02]  /*12c0*/  LEA R32, P0, R34.reuse, UR10, 0x1 ;  /* 0x0000000a22207c11 */ /* 0x040fe4000f8008ff */
[----:B------:R-:W-:Y:S02]  /*12d0*/  IADD3 R30, P4, PT, R34, UR12, RZ ;  /* 0x0000000c221e7c10 */ /* 0x000fe4000ff9e0ff */
[----:B------:R-:W-:Y:S01]  /*12e0*/  F2FP.F16.F32.PACK_AB R36, RZ, R31 ;  /* 0x0000001fff24723e */ /* 0x000fe200000000ff */
[----:B------:R-:W-:-:S05]  /*12f0*/  IMAD.IADD R31, R35, 0x1, R33 ;  /* 0x00000001231f7824 */ /* 0x000fca00078e0221 */
[----:B------:R-:W-:Y:S02]  /*1300*/  LEA.HI.X R33, R34, UR11, R31, 0x1, P0 ;  /* 0x0000000b22217c11 */ /* 0x000fe400080f0c1f */
[----:B------:R-:W-:-:S03]  /*1310*/  IADD3.X R31, PT, PT, R31, UR13, RZ, P4, !PT ;  /* 0x0000000d1f1f7c10 */ /* 0x000fc6000a7fe4ff */
[----:B------:R2:W-:Y:S04]  /*1320*/  STG.E.U16 desc[UR6][R32.64], R36 ;  /* 0x0000002420007986 */ /* 0x0005e8000c101506 */
[----:B0-----:R2:W-:Y:S02]  /*1330*/  STG.E.U8 desc[UR6][R30.64], R25 ;  /* 0x000000191e007986 */ /* 0x0015e4000c101106 */
.L_x_1415:
[----:B------:R-:W-:Y:S05]  /*1340*/  BSYNC.RECONVERGENT B0 ;  /* 0x0000000000007941 */ /* 0x000fea0003800200 */
.L_x_1414:
[----:B------:R-:W-:Y:S01]  /*1350*/  BSSY.RECONVERGENT B0, `(.L_x_1416) ;  /* 0x0000015000007945 */ /* 0x000fe20003800200 */
[----:B-12---:R-:W-:Y:S01]  /*1360*/  I2FP.F32.U32 R36, R44 ;  /* 0x0000002c00247245 */ /* 0x006fe20000201000 */
[-C--:B------:R-:W-:Y:S01]  /*1370*/  FFMA.FTZ R58, R58, R21.reuse, 1.1641532182693481445e-10 ;  /* 0x2f0000003a3a7423 */ /* 0x080fe20000010015 */
[----:B------:R-:W-:Y:S01]  /*1380*/  FFMA.FTZ R25, R56, R21, 1.1641532182693481445e-10 ;  /* 0x2f00000038197423 */ /* 0x000fe20000010015 */
[----:B------:R-:W-:Y:S06]  /*1390*/  @P1 BRA `(.L_x_1417) ;  /* 0x0000000000401947 */ /* 0x000fec0003800000 */
[----:B------:R-:W-:Y:S01]  /*13a0*/  FSET.BF.LT.FTZ.AND R25, R25, UR5, PT ;  /* 0x0000000519197c0a */ /* 0x000fe2000b811000 */
[----:B-----5:R-:W-:Y:S02]  /*13b0*/  HADD2.F32 R30, -RZ, R50.H0_H0 ;  /* 0x20000032ff1e7230 */ /* 0x020fe40000004100 */
[----:B------:R-:W-:-:S03]  /*13c0*/  IMAD R32, R47, UR8, RZ ;  /* 0x000000082f207c24 */ /* 0x000fc6000f8e02ff */
[----:B------:R-:W-:Y:S01]  /*13d0*/  FMUL.FTZ R33, R25, R30 ;  /* 0x0000001e19217220 */ /* 0x000fe20000410000 */
[C---:B------:R-:W-:Y:S01]  /*13e0*/  IMAD.WIDE.U32 R30, R45.reuse, UR8, RZ ;  /* 0x000000082d1e7c25 */ /* 0x040fe2000f8e00ff */
[----:B------:R-:W0:Y:S03]  /*13f0*/  F2I.FTZ.U32.TRUNC.NTZ R25, R25 ;  /* 0x0000001900197305 */ /* 0x000e26000021f000 */
[----:B------:R-:W-:Y:S01]  /*1400*/  FMUL.FTZ R33, R24, R33 ;  /* 0x0000002118217220 */ /* 0x000fe20000410000 */
[----:B------:R-:W-:Y:S01]  /*1410*/  IMAD R37, R45, UR9, R32 ;  /* 0x000000092d257c24 */ /* 0x000fe2000f8e0220 */
[C---:B------:R-:W-:Y:S02]  /*1420*/  LEA R34, P0, R30.reuse, UR10, 0x1 ;  /* 0x0000000a1e227c11 */ /* 0x040fe4000f8008ff */
[----:B------:R-:W-:Y:S02]  /*1430*/  IADD3 R32, P1, PT, R30, UR12, RZ ;  /* 0x0000000c1e207c10 */ /* 0x000fe4000ff3e0ff */
[----:B------:R-:W-:-:S02]  /*1440*/  IADD3 R37, PT, PT, R31, R37, RZ ;  /* 0x000000251f257210 */ /* 0x000fc40007ffe0ff */
[----:B------:R-:W-:Y:S02]  /*1450*/  F2FP.F16.F32.PACK_AB R31, RZ, R33 ;  /* 0x00000021ff1f723e */ /* 0x000fe400000000ff */
[----:B------:R-:W-:Y:S02]  /*1460*/  LEA.HI.X R35, R30, UR11, R37, 0x1, P0 ;  /* 0x0000000b1e237c11 */ /* 0x000fe400080f0c25 */
[----:B------:R-:W-:-:S03]  /*1470*/  IADD3.X R33, PT, PT, R37, UR13, RZ, P1, !PT ;  /* 0x0000000d25217c10 */ /* 0x000fc60008ffe4ff */
[----:B------:R1:W-:Y:S04]  /*1480*/  STG.E.U16 desc[UR6][R34.64], R31 ;  /* 0x0000001f22007986 */ /* 0x0003e8000c101506 */
[----:B0-----:R1:W-:Y:S02]  /*1490*/  STG.E.U8 desc[UR6][R32.64], R25 ;  /* 0x0000001920007986 */ /* 0x0013e4000c101106 */
.L_x_1417:
[----:B------:R-:W-:Y:S05]  /*14a0*/  BSYNC.RECONVERGENT B0 ;  /* 0x0000000000007941 */ /* 0x000fea0003800200 */
.L_x_1416:
[----:B------:R-:W-:Y:S04]  /*14b0*/  BSSY.RECONVERGENT B0, `(.L_x_1418) ;  /* 0x0000012000007945 */ /* 0x000fe80003800200 */
[----:B------:R-:W-:Y:S05]  /*14c0*/  @P2 BRA `(.L_x_1419) ;  /* 0x0000000000402947 */ /* 0x000fea0003800000 */
[----:B------:R-:W-:Y:S01]  /*14d0*/  FSET.BF.LT.FTZ.AND R58, R58, UR5, PT ;  /* 0x000000053a3a7c0a */ /* 0x000fe2000b811000 */
[----:B-1---5:R-:W-:Y:S02]  /*14e0*/  HADD2.F32 R25, -RZ, R51.H0_H0 ;  /* 0x20000033ff197230 */ /* 0x022fe40000004100 */
[----:B------:R-:W-:Y:S01]  /*14f0*/  IMAD R49, R49, UR8, RZ ;  /* 0x0000000831317c24 */ /* 0x000fe2000f8e02ff */
[----:B------:R-:W0:Y:S01]  /*1500*/  F2I.FTZ.U32.TRUNC.NTZ R37, R58 ;  /* 0x0000003a00257305 */ /* 0x000e22000021f000 */
[----:B------:R-:W-:-:S04]  /*1510*/  IMAD.WIDE.U32 R30, R46, UR8, RZ ;  /* 0x000000082e1e7c25 */ /* 0x000fc8000f8e00ff */
[----:B------:R-:W-:Y:S01]  /*1520*/  FMUL.FTZ R25, R58, R25 ;  /* 0x000000193a197220 */ /* 0x000fe20000410000 */
[----:B------:R-:W-:-:S03]  /*1530*/  IMAD R49, R46, UR9, R49 ;  /* 0x000000092e317c24 */ /* 0x000fc6000f8e0231 */
[----:B------:R-:W-:Y:S01]  /*1540*/  FMUL.FTZ R25, R24, R25 ;  /* 0x0000001918197220 */ /* 0x000fe20000410000 */
[C---:B------:R-:W-:Y:S01]  /*1550*/  LEA R34, P0, R30.reuse, UR10, 0x1 ;  /* 0x0000000a1e227c11 */ /* 0x040fe2000f8008ff */
[----:B------:R-:W-:Y:S01]  /*1560*/  IMAD.IADD R31, R31, 0x1, R49 ;  /* 0x000000011f1f7824 */ /* 0x000fe200078e0231 */
[C---:B------:R-:W-:Y:S02]  /*1570*/  IADD3 R32, P1, PT, R30.reuse, UR12, RZ ;  /* 0x0000000c1e207c10 */ /* 0x040fe4000ff3e0ff */
[----:B------:R-:W-:Y:S02]  /*1580*/  F2FP.F16.F32.PACK_AB R25, RZ, R25 ;  /* 0x00000019ff19723e */ /* 0x000fe400000000ff */
[----:B------:R-:W-:Y:S02]  /*1590*/  LEA.HI.X R35, R30, UR11, R31, 0x1, P0 ;  /* 0x0000000b1e237c11 */ /* 0x000fe400080f0c1f */
[----:B------:R-:W-:-:S03]  /*15a0*/  IADD3.X R33, PT, PT, R31, UR13, RZ, P1, !PT ;  /* 0x0000000d1f217c10 */ /* 0x000fc60008ffe4ff */
[----:B------:R2:W-:Y:S04]  /*15b0*/  STG.E.U16 desc[UR6][R34.64], R25 ;  /* 0x0000001922007986 */ /* 0x0005e8000c101506 */
[----:B0-----:R2:W-:Y:S02]  /*15c0*/  STG.E.U8 desc[UR6][R32.64], R37 ;  /* 0x0000002520007986 */ /* 0x0015e4000c101106 */
.L_x_1419:
[----:B------:R-:W-:Y:S05]  /*15d0*/  BSYNC.RECONVERGENT B0 ;  /* 0x0000000000007941 */ /* 0x000fea0003800200 */
.L_x_1418:
[----:B------:R-:W-:Y:S01]  /*15e0*/  FFMA.FTZ R21, R36, R21, 1.1641532182693481445e-10 ;  /* 0x2f00000024157423 */ /* 0x000fe20000010015 */
[----:B------:R-:W-:Y:S06]  /*15f0*/  @P3 BRA `(.L_x_1420) ;  /* 0x0000000000403947 */ /* 0x000fec0003800000 */
[----:B------:R-:W-:Y:S01]  /*1600*/  FSET.BF.LT.FTZ.AND R21, R21, UR5, PT ;  /* 0x0000000515157c0a */ /* 0x000fe2000b811000 */
[----:B-----5:R-:W-:Y:S02]  /*1610*/  HADD2.F32 R30, -RZ, R52.H0_H0 ;  /* 0x20000034ff1e7230 */ /* 0x020fe40000004100 */
[----:B-12---:R-:W-:-:S03]  /*1620*/  IMAD R32, R59, UR8, RZ ;  /* 0x000000083b207c24 */ /* 0x006fc6000f8e02ff */
        /* <DEDUP_REMOVED lines=13> */
.L_x_1420:
        /* <DEDUP_REMOVED lines=14> */
        .weak           $__internal_14_$__cuda_sm20_dblrcp_rn_slowpath_v3
        .type           $__internal_14_$__cuda_sm20_dblrcp_rn_slowpath_v3,@function
        .size           $__internal_14_$__cuda_sm20_dblrcp_rn_slowpath_v3,($__internal_15_$__cuda_sm20_div_u64 - $__internal_14_$__cuda_sm20_dblrcp_rn_slowpath_v3)
$__internal_14_$__cuda_sm20_dblrcp_rn_slowpath_v3:
        /* <DEDUP_REMOVED lines=26> */
.L_x_1424:
        /* <DEDUP_REMOVED lines=10> */
.L_x_1422:
[----:B------:R-:W-:Y:S01]  /*1a20*/  LOP3.LUT R33, R27, 0x80000, RZ, 0xfc, !PT ;  /* 0x000800001b217812 */ /* 0x000fe200078efcff */
[----:B------:R-:W-:-:S07]  /*1a30*/  IMAD.MOV.U32 R32, RZ, RZ, R26 ;  /* 0x000000ffff207224 */ /* 0x000fce00078e001a */
.L_x_1423:
[----:B------:R-:W-:Y:S01]  /*1a40*/  MOV R26, R24 ;  /* 0x00000018001a7202 */ /* 0x000fe20000000f00 */
[----:B------:R-:W-:-:S04]  /*1a50*/  IMAD.MOV.U32 R27, RZ, RZ, 0x0 ;  /* 0x00000000ff1b7424 */ /* 0x000fc800078e00ff */
[----:B------:R-:W-:Y:S05]  /*1a60*/  RET.REL.NODEC R26 `(_ZN2at6native43_GLOBAL__N__7cc8d1ed_10_Dropout_cu_0e96ed3820fused_dropout_kernelIN3c104HalfEfmLi1ELi1EhEEvNS_4cuda6detail10TensorInfoIKT_T1_EENS7_IS8_SA_EENS7_IT4_SA_EESA_T0_NS_15PhiloxCudaStateE) ;  /* 0xffffffe41a647950 */ /* 0x000fea0003c3ffff */
        .weak           $__internal_15_$__cuda_sm20_div_u64
        .type           $__internal_15_$__cuda_sm20_div_u64,@function
        .size           $__internal_15_$__cuda_sm20_div_u64,(.L_x_14071 - $__internal_15_$__cuda_sm20_div_u64)
$__internal_15_$__cuda_sm20_div_u64:
        /* <DEDUP_REMOVED lines=66> */
[----:B------:R-:W-:Y:S06]  /*1e90*/  RET.REL.NODEC R26 `(_ZN2at6native43_GLOBAL__N__7cc8d1ed_10_Dropout_cu_0e96ed3820fused_dropout_kernelIN3c104HalfEfmLi1ELi1EhEEvNS_4cuda6detail10TensorInfoIKT_T1_EENS7_IS8_SA_EENS7_IT4_SA_EESA_T0_NS_15PhiloxCudaStateE) ;  /* 0xffffffe01a587950 */ /* 0x000fec0003c3ffff */
.L_x_1425:
        /* <DEDUP_REMOVED lines=14> */
.L_x_14071:


//--------------------- .text._ZN2at6native43_GLOBAL__N__7cc8d1ed_10_Dropout_cu_0e96ed3824fused_dropout_kernel_vecIN3c104HalfEfmLi1ELi2EhEEvNS_4cuda6detail10TensorInfoIKT_T1_EENS7_IS8_SA_EENS7_IT4_SA_EESA_T0_NS_15PhiloxCudaStateE --------------------------
	.section	.text._ZN2at6native43_GLOBAL__N__7cc8d1ed_10_Dropout_cu_0e96ed3824fused_dropout_kernel_vecIN3c104HalfEfmLi1ELi2EhEEvNS_4cuda6detail10TensorInfoIKT_T1_EENS7_IS8_SA_EENS7_IT4_SA_EESA_T0_NS_15PhiloxCudaStateE,"ax",@progbits
	.align	128
.text._ZN2at6native43_GLOBAL__N__7cc8d1ed_10_Dropout_cu_0e96ed3824fused_dropout_kernel_vecIN3c104HalfEfmLi1ELi2EhEEvNS_4cuda6detail10TensorInfoIKT_T1_EENS7_IS8_SA_EENS7_IT4_SA_EESA_T0_NS_15PhiloxCudaStateE:
        .type           _ZN2at6native43_GLOBAL__N__7cc8d1ed_10_Dropout_cu_0e96ed3824fused_dropout_kernel_vecIN3c104HalfEfmLi1ELi2EhEEvNS_4cuda6detail10TensorInfoIKT_T1_EENS7_IS8_SA_EENS7_IT4_SA_EESA_T0_NS_15PhiloxCudaStateE,@function
        .size           _ZN2at6native43_GLOBAL__N__7cc8d1ed_10_Dropout_cu_0e96ed3824fused_dropout_kernel_vecIN3c104HalfEfmLi1ELi2EhEEvNS_4cuda6detail10TensorInfoIKT_T1_EENS7_IS8_SA_EENS7_IT4_SA_EESA_T0_NS_15PhiloxCudaStateE,(.L_x_14074 - _ZN2at6native43_GLOBAL__N__7cc8d1ed_10_Dropout_cu_0e96ed3824fused_dropout_kernel_vecIN3c104HalfEfmLi1ELi2EhEEvNS_4cuda6detail10TensorInfoIKT_T1_EENS7_IS8_SA_EENS7_IT4_SA_EESA_T0_NS_15PhiloxCudaStateE)
        .other          _ZN2at6native43_GLOBAL__N__7cc8d1ed_10_Dropout_cu_0e96ed3824fused_dropout_kernel_vecIN3c104HalfEfmLi1ELi2EhEEvNS_4cuda6detail10TensorInfoIKT_T1_EENS7_IS8_SA_EENS7_IT4_SA_EESA_T0_NS_15PhiloxCudaStateE,@"STO_CUDA_ENTRY STV_DEFAULT"
_ZN2at6native43_GLOBAL__N__7cc8d1ed_10_Dropout_cu_0e96ed3824fused_dropout_kernel_vecIN3c104HalfEfmLi1ELi2EhEEvNS_4cuda6detail10TensorInfoIKT_T1_EENS7_IS8_SA_EENS7_IT4_SA_EESA_T0_NS_15PhiloxCudaStateE:
        /* <DEDUP_REMOVED lines=53> */
[----:B0-----:R-:W0:Y:S01]  /*0350*/  MUFU.RCP64H R23, R25 ;  /* 0x0000001900177308 */ /* 0x001e220000001800 */
[----:B------:R-:W-:Y:S01]  /*0360*/  LOP3.LUT R18, R7, R10, R17, 0x96, !PT ;  /* 0x0000000a07127212 */ /* 0x000fe200078e9611 */
[----:B------:R-:W-:Y:S01]  /*0370*/  IMAD.WIDE.U32 R14, R14, -0x326172a9, RZ ;  /* 0xcd9e8d570e0e7825 */ /* 0x000fe200078e00ff */
[----:B------:R-:W-:-:S03]  /*0380*/  IADD3 R22, PT, PT, R25, 0x300402, RZ ;  /* 0x0030040219167810 */ /* 0x000fc60007ffe0ff */
[----:B------:R-:W-:Y:S01]  /*0390*/  VIADD R9, R20, 0x78dde6e4 ;  /* 0x78dde6e414097836 */ /* 0x000fe20000000000 */
[----:B------:R-:W-:Y:S01]  /*03a0*/  FSETP.GEU.AND P0, PT, |R22|, 5.8789094863358348022e-39, PT ;  /* 0x004004021600780b */ /* 0x000fe20003f0e200 */
[----:B------:R-:W-:-:S03]  /*03b0*/  IMAD.WIDE.U32 R18, R18, -0x2daee0ad, RZ ;  /* 0xd2511f5312127825 */ /* 0x000fc600078e00ff */
[----:B------:R-:W-:Y:S01]  /*03c0*/  LOP3.LUT R28, R9, R16, R15, 0x96, !PT ;  /* 0x00000010091c7212 */ /* 0x000fe200078e960f */
[C---:B------:R-:W-:Y:S02]  /*03d0*/  VIADD R10, R21.reuse, 0xed9eba14 ;  /* 0xed9eba14150a7836 */ /* 0x040fe40000000000 */
[----:B------:R-:W-:Y:S02]  /*03e0*/  VIADD R11, R21, 0xa9066899 ;  /* 0xa9066899150b7836 */ /* 0x000fe40000000000 */
[----:B------:R-:W-:Y:S01]  /*03f0*/  IMAD.WIDE.U32 R28, R28, -0x2daee0ad, RZ ;  /* 0xd2511f531c1c7825 */ /* 0x000fe200078e00ff */
[----:B------:R-:W-:Y:S01]  /*0400*/  LOP3.LUT R16, R10, R12, R19, 0x96, !PT ;  /* 0x0000000c0a107212 */ /* 0x000fe200078e9613 */
[----:B0-----:R-:W-:Y:S02]  /*0410*/  DFMA R32, -R24, R22, 1 ;  /* 0x3ff000001820742b */ /* 0x001fe40000000116 */
[----:B------:R-:W-:Y:S01]  /*0420*/  VIADD R12, R20, 0x1715609d ;  /* 0x1715609d140c7836 */ /* 0x000fe20000000000 */
[----:B------:R-:W-:Y:S01]  /*0430*/  LOP3.LUT R18, R11, R18, R29, 0x96, !PT ;  /* 0x000000120b127212 */ /* 0x000fe200078e961d */
[----:B------:R-:W-:-:S04]  /*0440*/  IMAD.WIDE.U32 R16, R16, -0x326172a9, RZ ;  /* 0xcd9e8d5710107825 */ /* 0x000fc800078e00ff */
[----:B------:R-:W-:Y:S01]  /*0450*/  DFMA R32, R32, R32, R32 ;  /* 0x000000202020722b */ /* 0x000fe20000000020 */
[----:B------:R-:W-:Y:S01]  /*0460*/  LOP3.LUT R26, R12, R14, R17, 0x96, !PT ;  /* 0x0000000e0c1a7212 */ /* 0x000fe200078e9611 */
[----:B------:R-:W-:-:S04]  /*0470*/  IMAD.WIDE.U32 R18, R18, -0x326172a9, RZ ;  /* 0xcd9e8d5712127825 */ /* 0x000fc800078e00ff */
[----:B------:R-:W-:Y:S01]  /*0480*/  IMAD.WIDE.U32 R26, R26, -0x2daee0ad, RZ ;  /* 0xd2511f531a1a7825 */ /* 0x000fe200078e00ff */
[----:B------:R-:W-:Y:S02]  /*0490*/  LOP3.LUT R16, R13, R16, R19, 0x96, !PT ;  /* 0x000000100d107212 */ /* 0x000fe400078e9613 */
[C---:B------:R-:W-:Y:S01]  /*04a0*/  IADD3 R19, PT, PT, R21.reuse, -0x24c28bd8, RZ ;  /* 0xdb3d742815137810 */ /* 0x040fe20007ffe0ff */
[C---:B------:R-:W-:Y:S02]  /*04b0*/  VIADD R14, R21.reuse, 0x646e171e ;  /* 0x646e171e150e7836 */ /* 0x040fe40000000000 */
[----:B------:R-:W-:Y:S02]  /*04c0*/  VIADD R15, R21, 0x1fd5c5a3 ;  /* 0x1fd5c5a3150f7836 */ /* 0x000fe40000000000 */
[----:B------:R-:W-:Y:S01]  /*04d0*/  VIADD R17, R20, 0xf1bbcdc8 ;  /* 0xf1bbcdc814117836 */ /* 0x000fe20000000000 */
[----:B------:R-:W-:Y:S01]  /*04e0*/  LOP3.LUT R38, R14, R28, R27, 0x96, !PT ;  /* 0x0000001c0e267212 */ /* 0x000fe200078e961b */
[----:B------:R-:W-:Y:S01]  /*04f0*/  DFMA R28, R22, R32, R22 ;  /* 0x00000020161c722b */ /* 0x000fe20000000016 */
[----:B------:R-:W-:Y:S01]  /*0500*/  IMAD.WIDE.U32 R32, R16, -0x2daee0ad, RZ ;  /* 0xd2511f5310207825 */ /* 0x000fe200078e00ff */
[----:B------:R-:W-:-:S03]  /*0510*/  IADD3 R16, PT, PT, R20, 0x5384540f, RZ ;  /* 0x5384540f14107810 */ /* 0x000fc60007ffe0ff */
[----:B------:R-:W-:Y:S01]  /*0520*/  IMAD.WIDE.U32 R38, R38, -0x326172a9, RZ ;  /* 0xcd9e8d5726267825 */ /* 0x000fe200078e00ff */
[----:B------:R-:W-:Y:S02]  /*0530*/  LOP3.LUT R23, R15, R26, R33, 0x96, !PT ;  /* 0x0000001a0f177212 */ /* 0x000fe400078e9621 */
[----:B------:R-:W-:Y:S01]  /*0540*/  DFMA R26, -R24, R28, 1 ;  /* 0x3ff00000181a742b */ /* 0x000fe2000000011c */
[----:B------:R-:W-:Y:S01]  /*0550*/  IMAD.MOV.U32 R33, RZ, RZ, R34 ;  /* 0x000000ffff217224 */ /* 0x000fe200078e0022 */
[----:B------:R-:W-:Y:S01]  /*0560*/  LOP3.LUT R36, R16, R18, R39, 0x96, !PT ;  /* 0x0000001210247212 */ /* 0x000fe200078e9627 */
[----:B------:R-:W-:-:S04]  /*0570*/  IMAD.WIDE.U32 R22, R23, -0x326172a9, RZ ;  /* 0xcd9e8d5717167825 */ /* 0x000fc800078e00ff */
[----:B------:R-:W-:Y:S01]  /*0580*/  IMAD.WIDE.U32 R36, R36, -0x2daee0ad, RZ ;  /* 0xd2511f5324247825 */ /* 0x000fe200078e00ff */
[----:B------:R-:W-:Y:S01]  /*0590*/  DFMA R26, R28, R26, R28 ;  /* 0x0000001a1c1a722b */ /* 0x000fe2000000001c */
[----:B------:R-:W-:Y:S02]  /*05a0*/  LOP3.LUT R38, R17, R38, R23, 0x96, !PT ;  /* 0x0000002611267212 */ /* 0x000fe400078e9617 */
[----:B------:R-:W-:Y:S01]  /*05b0*/  IMAD.MOV.U32 R18, RZ, RZ, R30 ;  /* 0x000000ffff127224 */ /* 0x000fe200078e001e */
[----:B------:R-:W-:Y:S01]  /*05c0*/  LOP3.LUT R32, R19, R32, R37, 0x96, !PT ;  /* 0x0000002013207212 */ /* 0x000fe200078e9625 */
[----:B------:R-:W-:Y:S01]  /*05d0*/  VIADD R34, R20, 0x8ff34781 ;  /* 0x8ff3478114227836 */ /* 0x000fe20000000000 */
[----:B------:R-:W-:Y:S06]  /*05e0*/  @P0 BRA `(.L_x_1426) ;  /* 0x0000000000100947 */ /* 0x000fec0003800000 */
[----:B------:R-:W-:Y:S02]  /*05f0*/  LOP3.LUT R26, R25, 0x7fffffff, RZ, 0xc0, !PT ;  /* 0x7fffffff191a7812 */ /* 0x000fe400078ec0ff */
[----:B------:R-:W-:Y:S02]  /*0600*/  MOV R30, 0x630 ;  /* 0x00000630001e7802 */ /* 0x000fe40000000f00 */
[----:B------:R-:W-:-:S07]  /*0610*/  IADD3 R26, PT, PT, R26, -0x100000, RZ ;  /* 0xfff000001a1a7810 */ /* 0x000fce0007ffe0ff */
[----:B------:R-:W-:Y:S05]  /*0620*/  CALL.REL.NOINC `($__internal_16_$__cuda_sm20_dblrcp_rn_slowpath_v3) ;  /* 0x0000000400f47944 */ /* 0x000fea0003c00000 */
.L_x_1426:
        /* <DEDUP_REMOVED lines=11> */
[----:B------:R-:W-:Y:S01]  /*06e0*/  LOP3.LUT R30, R34, R22, R25, 0x96, !PT ;  /* 0x00000016221e7212 */ /* 0x000fe200078e9619 */
[----:B------:R-:W-:Y:S01]  /*06f0*/  IMAD.MOV.U32 R41, RZ, RZ, RZ ;  /* 0x000000ffff297224 */ /* 0x000fe200078e00ff */
[----:B------:R-:W3:Y:S01]  /*0700*/  LDCU.64 UR14, c[0x0][0x860] ;  /* 0x00010c00ff0e77ac */ /* 0x000ee20008000a00 */
[----:B------:R-:W4:Y:S01]  /*0710*/  LDCU.64 UR12, c[0x0][0x6c0] ;  /* 0x0000d800ff0c77ac */ /* 0x000f220008000a00 */
[----:B0-----:R-:W-:-:S06]  /*0720*/  IMAD R43, R43, UR4, RZ ;  /* 0x000000042b2b7c24 */ /* 0x001fcc000f8e02ff */
[----:B-1----:R-:W-:Y:S01]  /*0730*/  @!P0 FMUL R35, R35, 1.175494350822287508e-38 ;  /* 0x0080000023238820 */ /* 0x002fe20000400000 */
[----:B------:R-:W0:Y:S01]  /*0740*/  LDCU.64 UR10, c[0x0][0x520] ;  /* 0x0000a400ff0a77ac */ /* 0x000e220008000a00 */
[----:B------:R-:W1:Y:S05]  /*0750*/  LDCU.64 UR8, c[0x0][0x380] ;  /* 0x00007000ff0877ac */ /* 0x000e6a0008000a00 */
.L_x_1431:
[----:B------:R-:W-:Y:S01]  /*0760*/  IADD3 R0, PT, PT, R0, 0x1, RZ ;  /* 0x0000000100007810 */ /* 0x000fe20007ffe0ff */
[----:B------:R-:W-:Y:S03]  /*0770*/  BSSY.RECONVERGENT B0, `(.L_x_1427) ;  /* 0x000000c000007945 */ /* 0x000fe60003800200 */
[C---:B------:R-:W-:Y:S01]  /*0780*/  ISETP.NE.AND P0, PT, R0.reuse, RZ, PT ;  /* 0x000000ff0000720c */ /* 0x040fe20003f05270 */
[----:B------:R-:W-:-:S12]  /*0790*/  IMAD.WIDE.U32 R24, R0, -0x2daee0ad, RZ ;  /* 0xd2511f5300187825 */ /* 0x000fd800078e00ff */
        /* <DEDUP_REMOVED lines=9> */
.L_x_1428:
[----:B01234-:R-:W-:Y:S05]  /*0830*/  BSYNC.RECONVERGENT B0 ;  /* 0x0000000000007941 */ /* 0x01ffea0003800200 */
.L_x_1427:
        /* <DEDUP_REMOVED lines=39> */
[----:B------:R-:W-:Y:S01]  /*0ab0*/  LOP3.LUT R38, R17, R24, R23, 0x96, !PT ;  /* 0x0000001811267212 */ /* 0x000fe200078e9617 */
[----:B------:R-:W-:Y:S01]  /*0ac0*/  IMAD.MOV.U32 R24, RZ, RZ, R30 ;  /* 0x000000ffff187224 */ /* 0x000fe200078e001e */
[----:B------:R-:W-:Y:S01]  /*0ad0*/  LOP3.LUT R30, R34, R22, R29, 0x96, !PT ;  /* 0x00000016221e7212 */ /* 0x000fe200078e961d */
[----:B------:R-:W-:Y:S06]  /*0ae0*/  @P0 BRA `(.L_x_1429) ;  /* 0x0000000000180947 */ /* 0x000fec0003800000 */
[----:B------:R-:W-:Y:S01]  /*0af0*/  ISETP.NE.AND P0, PT, R37, RZ, PT ;  /* 0x000000ff2500720c */ /* 0x000fe20003f05270 */
[----:B------:R-:W-:-:S12]  /*0b00*/  IMAD R29, R25, -0x326172a9, RZ ;  /* 0xcd9e8d57191d7824 */ /* 0x000fd800078e02ff */
[----:B------:R-:W-:Y:S05]  /*0b10*/  @!P0 BRA `(.L_x_1430) ;  /* 0x0000000000208947 */ /* 0x000fea0003800000 */
[----:B------:R-:W-:Y:S01]  /*0b20*/  MOV R24, R29 ;  /* 0x0000001d00187202 */ /* 0x000fe20000000f00 */
[----:B------:R-:W-:Y:S01]  /*0b30*/  IMAD.MOV.U32 R29, RZ, RZ, R36 ;  /* 0x000000ffff1d7224 */ /* 0x000fe200078e0024 */
[----:B------:R-:W-:Y:S06]  /*0b40*/  BRA `(.L_x_1430) ;  /* 0x0000000000147947 */ /* 0x000fec0003800000 */
.L_x_1429:
[----:B------:R-:W-:Y:S01]  /*0b50*/  ISETP.NE.AND P0, PT, R37, 0x3, PT ;  /* 0x000000032500780c */ /* 0x000fe20003f05270 */
[----:B------:R-:W-:Y:S01]  /*0b60*/  IMAD.MOV.U32 R24, RZ, RZ, R28 ;  /* 0x000000ffff187224 */ /* 0x000fe200078e001c */
[----:B------:R-:W-:-:S11]  /*0b70*/  MOV R29, R30 ;  /* 0x0000001e001d7202 */ /* 0x000fd60000000f00 */
[----:B------:R-:W-:Y:S02]  /*0b80*/  @P0 IMAD.MOV.U32 R24, RZ, RZ, R36 ;  /* 0x000000ffff180224 */ /* 0x000fe400078e0024 */
[----:B------:R-:W-:-:S07]  /*0b90*/  @P0 IMAD.MOV.U32 R29, RZ, RZ, R28 ;  /* 0x000000ffff1d0224 */ /* 0x000fce00078e001c */
.L_x_1430:
[C---:B------:R-:W-:Y:S02]  /*0ba0*/  SHF.L.U32 R25, R18.reuse, 0x1, RZ ;  /* 0x0000000112197819 */ /* 0x040fe400000006ff */
[----:B------:R-:W-:Y:S02]  /*0bb0*/  SHF.L.U64.HI R28, R18, 0x1, R31 ;  /* 0x00000001121c7819 */ /* 0x000fe4000001021f */
[----:B------:R-:W-:-:S04]  /*0bc0*/  IADD3 R22, P0, PT, R25, UR8, RZ ;  /* 0x0000000819167c10 */ /* 0x000fc8000ff1e0ff */
[----:B------:R-:W-:-:S05]  /*0bd0*/  IADD3.X R23, PT, PT, R28, UR9, RZ, P0, !PT ;  /* 0x000000091c177c10 */ /* 0x000fca00087fe4ff */
[----:B------:R-:W2:Y:S01]  /*0be0*/  LDG.E R22, desc[UR6][R22.64] ;  /* 0x0000000616167981 */ /* 0x000ea2000c1e1900 */
[----:B------:R-:W-:Y:S01]  /*0bf0*/  I2FP.F32.U32 R24, R24 ;  /* 0x0000001800187245 */ /* 0x000fe20000201000 */
[----:B------:R-:W-:Y:S01]  /*0c00*/  IMAD.MOV.U32 R36, RZ, RZ, 0x2f800000 ;  /* 0x2f800000ff247424 */ /* 0x000fe200078e00ff */
[----:B------:R-:W-:Y:S01]  /*0c10*/  I2FP.F32.U32 R27, R29 ;  /* 0x0000001d001b7245 */ /* 0x000fe20000201000 */
[----:B------:R-:W-:Y:S05]  /*0c20*/  WARPSYNC.ALL ;  /* 0x0000000000007948 */ /* 0x000fea0003800000 */
[-C--:B------:R-:W-:Y:S01]  /*0c30*/  FFMA.FTZ R24, R24, R36.reuse, 1.1641532182693481445e-10 ;  /* 0x2f00000018187423 */ /* 0x080fe20000010024 */
[----:B------:R-:W-:-:S04]  /*0c40*/  FFMA.FTZ R29, R27, R36, 1.1641532182693481445e-10 ;  /* 0x2f0000001b1d7423 */ /* 0x000fc80000010024 */
[----:B------:R-:W-:Y:S02]  /*0c50*/  FSET.BF.LT.FTZ.AND R40, R24, UR5, PT ;  /* 0x0000000518287c0a */ /* 0x000fe4000b811000 */
[----:B------:R-:W-:Y:S02]  /*0c60*/  FSET.BF.LT.FTZ.AND R29, R29, UR5, PT ;  /* 0x000000051d1d7c0a */ /* 0x000fe4000b811000 */
[----:B------:R-:W-:Y:S08]  /*0c70*/  F2I.FTZ.U32.TRUNC.NTZ R27, R40 ;  /* 0x00000028001b7305 */ /* 0x000ff0000021f000 */
[----:B------:R-:W0:Y:S02]  /*0c80*/  F2I.FTZ.U32.TRUNC.NTZ R36, R29 ;  /* 0x0000001d00247305 */ /* 0x000e24000021f000 */
[----:B0-----:R-:W-:Y:S01]  /*0c90*/  PRMT R27, R36, 0x7604, R27 ;  /* 0x00007604241b7816 */ /* 0x001fe2000000001b */
[----:B--2---:R-:W-:-:S02]  /*0ca0*/  HADD2.F32 R45, -RZ, R22.H0_H0 ;  /* 0x20000016ff2d7230 */ /* 0x004fc40000004100 */
[----:B------:R-:W-:-:S03]  /*0cb0*/  HADD2.F32 R24, -RZ, R22.H1_H1 ;  /* 0x30000016ff187230 */ /* 0x000fc60000004100 */
[----:B------:R-:W-:Y:S02]  /*0cc0*/  FMUL.FTZ R22, R40, R45 ;  /* 0x0000002d28167220 */ /* 0x000fe40000410000 */
[----:B------:R-:W-:Y:S01]  /*0cd0*/  FMUL.FTZ R42, R29, R24 ;  /* 0x000000181d2a7220 */ /* 0x000fe20000410000 */
[----:B------:R-:W-:Y:S01]  /*0ce0*/  IADD3 R24, P0, PT, R25, UR10, RZ ;  /* 0x0000000a19187c10 */ /* 0x000fe2000ff1e0ff */
[C---:B------:R-:W-:Y:S01]  /*0cf0*/  FMUL.FTZ R23, R35.reuse, R22 ;  /* 0x0000001623177220 */ /* 0x040fe20000410000 */
[----:B------:R-:W-:Y:S01]  /*0d00*/  IADD3 R22, P1, PT, R18, UR12, RZ ;  /* 0x0000000c12167c10 */ /* 0x000fe2000ff3e0ff */
[----:B------:R-:W-:Y:S01]  /*0d10*/  FMUL.FTZ R42, R35, R42 ;  /* 0x0000002a232a7220 */ /* 0x000fe20000410000 */
[----:B------:R-:W-:Y:S01]  /*0d20*/  IADD3.X R25, PT, PT, R28, UR11, RZ, P0, !PT ;  /* 0x0000000b1c197c10 */ /* 0x000fe200087fe4ff */
[----:B------:R-:W-:Y:S01]  /*0d30*/  IMAD.HI.U32 R29, R38, -0x2daee0ad, RZ ;  /* 0xd2511f53261d7827 */ /* 0x000fe200078e00ff */
[----:B------:R-:W-:Y:S02]  /*0d40*/  LEA R18, P0, R43, R18, 0x1 ;  /* 0x000000122b127211 */ /* 0x000fe400078008ff */
[----:B------:R-:W-:-:S02]  /*0d50*/  F2FP.F16.F32.PACK_AB R45, R42, R23 ;  /* 0x000000172a2d723e */ /* 0x000fc400000000ff */
[----:B------:R-:W-:Y:S01]  /*0d60*/  IADD3.X R23, PT, PT, R31, UR13, RZ, P1, !PT ;  /* 0x0000000d1f177c10 */ /* 0x000fe20008ffe4ff */
[----:B------:R-:W-:Y:S01]  /*0d70*/  IMAD.X R31, RZ, RZ, R31, P0 ;  /* 0x000000ffff1f7224 */ /* 0x000fe200000e061f */
[----:B------:R-:W-:Y:S01]  /*0d80*/  ISETP.GE.U32.AND P0, PT, R18, UR14, PT ;  /* 0x0000000e12007c0c */ /* 0x000fe2000bf06070 */
[----:B------:R0:W-:Y:S01]  /*0d90*/  STG.E desc[UR6][R24.64], R45 ;  /* 0x0000002d18007986 */ /* 0x0001e2000c101906 */
[----:B------:R-:W-:Y:S02]  /*0da0*/  LOP3.LUT R36, R26, R29, RZ, 0x3c, !PT ;  /* 0x0000001d1a247212 */ /* 0x000fe400078e3cff */
[----:B------:R-:W-:Y:S01]  /*0db0*/  ISETP.GE.U32.AND.EX P0, PT, R31, UR15, PT, P0 ;  /* 0x0000000f1f007c0c */ /* 0x000fe2000bf06100 */
[----:B------:R0:W-:Y:S01]  /*0dc0*/  STG.E.U16 desc[UR6][R22.64], R27 ;  /* 0x0000001b16007986 */ /* 0x0001e2000c101506 */
[----:B------:R-:W-:Y:S11]  /*0dd0*/  BAR.SYNC.DEFER_BLOCKING 0x0 ;  /* 0x0000000000007b1d */ /* 0x000ff60000010000 */
[----:B0-----:R-:W-:Y:S05]  /*0de0*/  @!P0 BRA `(.L_x_1431) ;  /* 0xfffffff8005c8947 */ /* 0x001fea000383ffff */
[----:B------:R-:W-:Y:S05]  /*0df0*/  EXIT ;  /* 0x000000000000794d */ /* 0x000fea0003800000 */
        .weak           $__internal_16_$__cuda_sm20_dblrcp_rn_slowpath_v3
        .type           $__internal_16_$__cuda_sm20_dblrcp_rn_slowpath_v3,@function
        .size           $__internal_16_$__cuda_sm20_dblrcp_rn_slowpath_v3,(.L_x_14074 - $__internal_16_$__cuda_sm20_dblrcp_rn_slowpath_v3)
$__internal_16_$__cuda_sm20_dblrcp_rn_slowpath_v3:
        /* <DEDUP_REMOVED lines=25> */
.L_x_1434:
        /* <DEDUP_REMOVED lines=9> */
.L_x_1432:
[----:B------:R-:W-:Y:S02]  /*1020*/  LOP3.LUT R25, R41, 0x80000, RZ, 0xfc, !PT ;  /* 0x0008000029197812 */ /* 0x000fe400078efcff */
[----:B------:R-:W-:-:S07]  /*1030*/  MOV R24, R40 ;  /* 0x0000002800187202 */ /* 0x000fce0000000f00 */
.L_x_1433:
[----:B------:R-:W-:Y:S01]  /*1040*/  IMAD.MOV.U32 R26, RZ, RZ, R24 ;  /* 0x000000ffff1a7224 */ /* 0x000fe200078e0018 */
[----:B------:R-:W-:Y:S01]  /*1050*/  MOV R24, R30 ;  /* 0x0000001e00187202 */ /* 0x000fe20000000f00 */
[----:B------:R-:W-:Y:S02]  /*1060*/  IMAD.MOV.U32 R27, RZ, RZ, R25 ;  /* 0x000000ffff1b7224 */ /* 0x000fe400078e0019 */
[----:B------:R-:W-:-:S04]  /*1070*/  IMAD.MOV.U32 R25, RZ, RZ, 0x0 ;  /* 0x00000000ff197424 */ /* 0x000fc800078e00ff */
[----:B------:R-:W-:Y:S05]  /*1080*/  RET.REL.NODEC R24 `(_ZN2at6native43_GLOBAL__N__7cc8d1ed_10_Dropout_cu_0e96ed3824fused_dropout_kernel_vecIN3c104HalfEfmLi1ELi2EhEEvNS_4cuda6detail10TensorInfoIKT_T1_EENS7_IS8_SA_EENS7_IT4_SA_EESA_T0_NS_15PhiloxCudaStateE) ;  /* 0xffffffec18dc7950 */ /* 0x000fea0003c3ffff */
.L_x_1435:
        /* <DEDUP_REMOVED lines=15> */
.L_x_14074:


//--------------------- .text._ZN2at6native43_GLOBAL__N__7cc8d1ed_10_Dropout_cu_0e96ed3824fused_dropout_kernel_vecIN3c104HalfEfmLi1ELi4EhEEvNS_4cuda6detail10TensorInfoIKT_T1_EENS7_IS8_SA_EENS7_IT4_SA_EESA_T0_NS_15PhiloxCudaStateE --------------------------
	.section	.text._ZN2at6native43_GLOBAL__N__7cc8d1ed_10_Dropout_cu_0e96ed3824fused_dropout_kernel_vecIN3c104HalfEfmLi1ELi4EhEEvNS_4cuda6detail10TensorInfoIKT_T1_EENS7_IS8_SA_EENS7_IT4_SA_EESA_T0_NS_15PhiloxCudaStateE,"ax",@progbits
	.align	128
.text._ZN2at6native43_GLOBAL__N__7cc8d1ed_10_Dropout_cu_0e96ed3824fused_dropout_kernel_vecIN3c104HalfEfmLi1ELi4EhEEvNS_4cuda6detail10TensorInfoIKT_T1_EENS7_IS8_SA_EENS7_IT4_SA_EESA_T0_NS_15PhiloxCudaStateE:
        .type           _ZN2at6native43_GLOBAL__N__7cc8d1ed_10_Dropout_cu_0e96ed3824fused_dropout_kernel_vecIN3c104HalfEfmLi1ELi4EhEEvNS_4cuda6detail10TensorInfoIKT_T1_EENS7_IS8_SA_EENS7_IT4_SA_EESA_T0_NS_15PhiloxCudaStateE,@function
        .size           _ZN2at6native43_GLOBAL__N__7cc8d1ed_10_Dropout_cu_0e96ed3824fused_dropout_kernel_vecIN3c104HalfEfmLi1ELi4EhEEvNS_4cuda6detail10TensorInfoIKT_T1_EENS7_IS8_SA_EENS7_IT4_SA_EESA_T0_NS_15PhiloxCudaStateE,(.L_x_14076 - _ZN2at6native43_GLOBAL__N__7cc8d1ed_10_Dropout_cu_0e96ed3824fused_dropout_kernel_vecIN3c104HalfEfmLi1ELi4EhEEvNS_4cuda6detail10TensorInfoIKT_T1_EENS7_IS8_SA_EENS7_IT4_SA_EESA_T0_NS_15PhiloxCudaStateE)
        .other          _ZN2at6native43_GLOBAL__N__7cc8d1ed_10_Dropout_cu_0e96ed3824fused_dropout_kernel_vecIN3c104HalfEfmLi1ELi4EhEEvNS_4cuda6detail10TensorInfoIKT_T1_EENS7_IS8_SA_EENS7_IT4_SA_EESA_T0_NS_15PhiloxCudaStateE,@"STO_CUDA_ENTRY STV_DEFAULT"
_ZN2at6native43_GLOBAL__N__7cc8d1ed_10_Dropout_cu_0e96ed3824fused_dropout_kernel_vecIN3c104HalfEfmLi1ELi4EhEEvNS_4cuda6detail10TensorInfoIKT_T1_EENS7_IS8_SA_EENS7_IT4_SA_EESA_T0_NS_15PhiloxCudaStateE:
        /* <DEDUP_REMOVED lines=22> */
[----:B----4-:R-:W-:-:S04]  /*0160*/  @P1 IADD3 R38, P2, PT, R2, R5, RZ ;  /* 0x0000000502261210 */ /* 0x010fc80007f5e0ff */
[----:B------:R-:W-:-:S04]  /*0170*/  @P1 IADD3.X R39, PT, PT, RZ, R3, RZ, P2, !PT ;  /* 0x00000003ff271210 */ /* 0x000fc800017fe4ff */
[----:B------:R-:W-:-:S03]  /*0180*/  SHF.R.U64 R32, R38, 0x2, R39 ;  /* 0x0000000226207819 */ /* 0x000fc60000001227 */
[----:B------:R-:W-:Y:S05]  /*0190*/  @P0 EXIT ;  /* 0x000000000000094d */ /* 0x000fea0003800000 */
[----:B------:R-:W0:Y:S01]  /*01a0*/  LDC R26, c[0x0][0x868] ;  /* 0x00021a00ff1a7b82 */ /* 0x000e220000000800 */
[----:B------:R-:W-:Y:S01]  /*01b0*/  SHF.R.U32.HI R33, RZ, 0x2, R39 ;  /* 0x00000002ff217819 */ /* 0x000fe20000011627 */
[----:B------:R-:W-:Y:S01]  /*01c0*/  IMAD.WIDE.U32 R4, R32, -0x2daee0ad, RZ ;  /* 0xd2511f5320047825 */ /* 0x000fe200078e00ff */
[C---:B-----5:R-:W-:Y:S02]  /*01d0*/  IADD3 R3, PT, PT, R22.reuse, 0x3c6ef372, RZ ;  /* 0x3c6ef37216037810 */ /* 0x060fe40007ffe0ff */
[----:B------:R-:W-:Y:S01]  /*01e0*/  LOP3.LUT R8, R33, R7, R22, 0x96, !PT ;  /* 0x0000000721087212 */ /* 0x000fe200078e9616 */
[----:B------:R-:W-:Y:S01]  /*01f0*/  VIADD R0, R23, 0xbb67ae85 ;  /* 0xbb67ae8517007836 */ /* 0x000fe20000000000 */
[----:B------:R-:W-:Y:S01]  /*0200*/  LOP3.LUT R10, R5, R23, RZ, 0x3c, !PT ;  /* 0x00000017050a7212 */ /* 0x000fe200078e3cff */
[----:B------:R-:W-:Y:S02]  /*0210*/  VIADD R2, R22, 0x9e3779b9 ;  /* 0x9e3779b916027836 */ /* 0x000fe40000000000 */
[----:B------:R-:W-:-:S04]  /*0220*/  IMAD.WIDE.U32 R8, R8, -0x2daee0ad, RZ ;  /* 0xd2511f5308087825 */ /* 0x000fc800078e00ff */
[----:B------:R-:W-:Y:S01]  /*0230*/  IMAD.WIDE.U32 R10, R10, -0x326172a9, RZ ;  /* 0xcd9e8d570a0a7825 */ /* 0x000fe200078e00ff */
[----:B------:R-:W-:Y:S02]  /*0240*/  LOP3.LUT R14, R0, R4, R9, 0x96, !PT ;  /* 0x00000004000e7212 */ /* 0x000fe400078e9609 */
[C---:B------:R-:W-:Y:S01]  /*0250*/  IADD3 R9, PT, PT, R23.reuse, -0x56f99767, RZ ;  /* 0xa906689917097810 */ /* 0x040fe20007ffe0ff */
[----:B------:R-:W-:Y:S01]  /*0260*/  VIADD R4, R23, 0x76cf5d0a ;  /* 0x76cf5d0a17047836 */ /* 0x000fe20000000000 */
[----:B------:R-:W-:Y:S01]  /*0270*/  LOP3.LUT R12, R2, R6, R11, 0x96, !PT ;  /* 0x00000006020c7212 */ /* 0x000fe200078e960b */
[----:B------:R-:W-:Y:S01]  /*0280*/  IMAD.WIDE.U32 R14, R14, -0x326172a9, RZ ;  /* 0xcd9e8d570e0e7825 */ /* 0x000fe200078e00ff */
[----:B------:R-:W-:-:S03]  /*0290*/  IADD3 R6, PT, PT, R22, -0x255992d5, RZ ;  /* 0xdaa66d2b16067810 */ /* 0x000fc60007ffe0ff */
        /* <DEDUP_REMOVED lines=9> */
[----:B------:R-:W-:Y:S02]  /*0330*/  LOP3.LUT R12, R5, R12, R11, 0x96, !PT ;  /* 0x0000000c050c7212 */ /* 0x000fe400078e960b */
[----:B------:R-:W-:Y:S01]  /*0340*/  IADD3 R11, PT, PT, R22, -0x4ab325aa, RZ ;  /* 0xb54cda56160b7810 */ /* 0x000fe20007ffe0ff */
        /* <DEDUP_REMOVED lines=8> */
[----:B------:R-:W-:-:S03]  /*03d0*/  IMAD.WIDE.U32 R14, R14, -0x2daee0ad, RZ ;  /* 0xd2511f530e0e7825 */ /* 0x000fc600078e00ff */
[----:B------:R-:W-:Y:S01]  /*03e0*/  FSETP.GEU.AND P0, PT, |R30|, 5.8789094863358348022e-39, PT ;  /* 0x004004021e00780b */ /* 0x000fe20003f0e200 */
[----:B------:R-:W-:Y:S01]  /*03f0*/  IMAD.WIDE.U32 R24, R24, -0x326172a9, RZ ;  /* 0xcd9e8d5718187825 */ /* 0x000fe200078e00ff */
[----:B------:R-:W-:-:S03]  /*0400*/  LOP3.LUT R16, R9, R16, R15, 0x96, !PT ;  /* 0x0000001009107212 */ /* 0x000fc600078e960f */
[----:B------:R-:W-:Y:S02]  /*0410*/  VIADD R10, R22, 0x1715609d ;  /* 0x1715609d160a7836 */ /* 0x000fe40000000000 */
[----:B------:R-:W-:-:S03]  /*0420*/  IMAD.WIDE.U32 R16, R16, -0x326172a9, RZ ;  /* 0xcd9e8d5710107825 */ /* 0x000fc600078e00ff */
[----:B------:R-:W-:Y:S01]  /*0430*/  LOP3.LUT R20, R10, R12, R25, 0x96, !PT ;  /* 0x0000000c0a147212 */ /* 0x000fe200078e9619 */
[----:B------:R-:W-:Y:S01]  /*0440*/  VIADD R12, R23, 0x646e171e ;  /* 0x646e171e170c7836 */ /* 0x000fe20000000000 */
[----:B0-----:R-:W-:Y:S01]  /*0450*/  DFMA R28, -R26, R30, 1 ;  /* 0x3ff000001a1c742b */ /* 0x001fe2000000011e */
[----:B------:R-:W-:Y:S01]  /*0460*/  LOP3.LUT R34, R11, R24, R17, 0x96, !PT ;  /* 0x000000180b227212 */ /* 0x000fe200078e9611 */
[----:B------:R-:W-:Y:S01]  /*0470*/  VIADD R13, R23, 0x1fd5c5a3 ;  /* 0x1fd5c5a3170d7836 */ /* 0x000fe20000000000 */
[----:B------:R-:W-:Y:S01]  /*0480*/  IADD3 R17, PT, PT, R22, -0x700cb87f, RZ ;  /* 0x8ff3478116117810 */ /* 0x000fe20007ffe0ff */
[----:B------:R-:W-:-:S04]  /*0490*/  IMAD.WIDE.U32 R20, R20, -0x2daee0ad, RZ ;  /* 0xd2511f5314147825 */ /* 0x000fc800078e00ff */
[----:B------:R-:W-:Y:S01]  /*04a0*/  IMAD.WIDE.U32 R34, R34, -0x2daee0ad, RZ ;  /* 0xd2511f5322227825 */ /* 0x000fe200078e00ff */
[----:B------:R-:W-:Y:S01]  /*04b0*/  LOP3.LUT R24, R12, R14, R21, 0x96, !PT ;  /* 0x0000000e0c187212 */ /* 0x000fe200078e9615 */
[----:B------:R-:W-:Y:S01]  /*04c0*/  DFMA R28, R28, R28, R28 ;  /* 0x0000001c1c1c722b */ /* 0x000fe2000000001c */
[C---:B------:R-:W-:Y:S01]  /*04d0*/  IADD3 R14, PT, PT, R22.reuse, 0x5384540f, RZ ;  /* 0x5384540f160e7810 */ /* 0x040fe20007ffe0ff */
[----:B------:R-:W-:Y:S01]  /*04e0*/  VIADD R15, R22, 0xf1bbcdc8 ;  /* 0xf1bbcdc8160f7836 */ /* 0x000fe20000000000 */
[----:B------:R-:W-:Y:S01]  /*04f0*/  LOP3.LUT R20, R13, R20, R35, 0x96, !PT ;  /* 0x000000140d147212 */ /* 0x000fe200078e9623 */
[----:B------:R-:W-:-:S04]  /*0500*/  IMAD.WIDE.U32 R24, R24, -0x326172a9, RZ ;  /* 0xcd9e8d5718187825 */ /* 0x000fc800078e00ff */
[----:B------:R-:W-:Y:S01]  /*0510*/  DFMA R28, R30, R28, R30 ;  /* 0x0000001c1e1c722b */ /* 0x000fe2000000001e */
[----:B------:R-:W-:Y:S01]  /*0520*/  LOP3.LUT R42, R14, R16, R25, 0x96, !PT ;  /* 0x000000100e2a7212 */ /* 0x000fe200078e9619 */
[----:B------:R-:W-:-:S04]  /*0530*/  IMAD.WIDE.U32 R20, R20, -0x326172a9, RZ ;  /* 0xcd9e8d5714147825 */ /* 0x000fc800078e00ff */
[----:B------:R-:W-:Y:S01]  /*0540*/  IMAD.WIDE.U32 R42, R42, -0x2daee0ad, RZ ;  /* 0xd2511f532a2a7825 */ /* 0x000fe200078e00ff */
[----:B------:R-:W-:Y:S01]  /*0550*/  LOP3.LUT R31, R15, R24, R21, 0x96, !PT ;  /* 0x000000180f1f7212 */ /* 0x000fe200078e9615 */
[----:B------:R-:W-:Y:S02]  /*0560*/  DFMA R24, -R26, R28, 1 ;  /* 0x3ff000001a18742b */ /* 0x000fe4000000011c */
[----:B------:R-:W-:Y:S02]  /*0570*/  VIADD R16, R23, 0xdb3d7428 ;  /* 0xdb3d742817107836 */ /* 0x000fe40000000000 */
[----:B------:R-:W-:-:S03]  /*0580*/  IMAD.HI.U32 R21, R31, -0x2daee0ad, RZ ;  /* 0xd2511f531f157827 */ /* 0x000fc600078e00ff */
[----:B------:R-:W-:Y:S01]  /*0590*/  LOP3.LUT R34, R16, R34, R43, 0x96, !PT ;  /* 0x0000002210227212 */ /* 0x000fe200078e962b */
[----:B------:R-:W-:Y:S01]  /*05a0*/  DFMA R24, R28, R24, R28 ;  /* 0x000000181c18722b */ /* 0x000fe2000000001c */
[----:B------:R-:W-:Y:S01]  /*05b0*/  LOP3.LUT R42, R42, R21, RZ, 0x3c, !PT ;  /* 0x000000152a2a7212 */ /* 0x000fe200078e3cff */
[----:B------:R-:W-:Y:S02]  /*05c0*/  IMAD.MOV.U32 R21, RZ, RZ, R32 ;  /* 0x000000ffff157224 */ /* 0x000fe400078e0020 */
[----:B------:R-:W-:-:S04]  /*05d0*/  IMAD.HI.U32 R35, R34, -0x326172a9, RZ ;  /* 0xcd9e8d5722237827 */ /* 0x000fc800078e00ff */
[----:B------:R-:W-:Y:S01]  /*05e0*/  IMAD.MOV.U32 R32, RZ, RZ, R31 ;  /* 0x000000ffff207224 */ /* 0x000fe200078e001f */
[----:B------:R-:W-:Y:S01]  /*05f0*/  LOP3.LUT R40, R17, R20, R35, 0x96, !PT ;  /* 0x0000001411287212 */ /* 0x000fe200078e9623 */
[----:B------:R-:W-:Y:S01]  /*0600*/  IMAD.MOV.U32 R20, RZ, RZ, R36 ;  /* 0x000000ffff147224 */ /* 0x000fe200078e0024 */
[----:B------:R-:W-:Y:S01]  /*0610*/  IADD3 R35, PT, PT, R23, -0x695add53, RZ ;  /* 0x96a522ad17237810 */ /* 0x000fe20007ffe0ff */
[----:B------:R-:W-:Y:S06]  /*0620*/  @P0 BRA `(.L_x_1436) ;  /* 0x0000000000180947 */ /* 0x000fec0003800000 */
[----:B------:R-:W-:Y:S02]  /*0630*/  LOP3.LUT R24, R27, 0x7fffffff, RZ, 0xc0, !PT ;  /* 0x7fffffff1b187812 */ /* 0x000fe400078ec0ff */
[----:B------:R-:W-:-:S03]  /*0640*/  MOV R36, 0x670 ;  /* 0x0000067000247802 */ /* 0x000fc60000000f00 */
[----:B------:R-:W-:-:S07]  /*0650*/  VIADD R37, R24, 0xfff00000 ;  /* 0xfff0000018257836 */ /* 0x000fce0000000000 */
[----:B------:R-:W-:Y:S05]  /*0660*/  CALL.REL.NOINC `($__internal_17_$__cuda_sm20_dblrcp_rn_slowpath_v3) ;  /* 0x0000000800547944 */ /* 0x000fea0003c00000 */
[----:B------:R-:W-:Y:S01]  /*0670*/  MOV R24, R26 ;  /* 0x0000001a00187202 */ /* 0x000fe20000000f00 */
[----:B------:R-:W-:-:S07]  /*0680*/  IMAD.MOV.U32 R25, RZ, RZ, R27 ;  /* 0x000000ffff197224 */ /* 0x000fce00078e001b */
.L_x_1436:
        /* <DEDUP_REMOVED lines=16> */
.L_x_1441:
[----:B------:R-:W-:Y:S01]  /*0790*/  IADD3 R21, PT, PT, R21, 0x1, RZ ;  /* 0x0000000115157810 */ /* 0x000fe20007ffe0ff */
[----:B------:R-:W-:Y:S03]  /*07a0*/  BSSY.RECONVERGENT B0, `(.L_x_1437) ;  /* 0x000000c000007945 */ /* 0x000fe60003800200 */
[C---:B------:R-:W-:Y:S01]  /*07b0*/  ISETP.NE.AND P0, PT, R21.reuse, RZ, PT ;  /* 0x000000ff1500720c */ /* 0x040fe20003f05270 */
[----:B0-----:R-:W-:-:S12]  /*07c0*/  IMAD.WIDE.U32 R26, R21, -0x2daee0ad, RZ ;  /* 0xd2511f53151a7825 */ /* 0x001fd800078e00ff */
        /* <DEDUP_REMOVED lines=9> */
.L_x_1438:
[----:B01234-:R-:W-:Y:S05]  /*0860*/  BSYNC.RECONVERGENT B0 ;  /* 0x0000000000007941 */ /* 0x01ffea0003800200 */
.L_x_1437:
        /* <DEDUP_REMOVED lines=38> */
[----:B------:R-:W-:Y:S01]  /*0ad0*/  IMAD.MOV.U32 R27, RZ, RZ, R40 ;  /* 0x000000ffff1b7224 */ /* 0x000fe200078e0028 */
[----:B------:R-:W-:Y:S01]  /*0ae0*/  LOP3.LUT R40, R17, R26, R29, 0x96, !PT ;  /* 0x0000001a11287212 */ /* 0x000fe200078e961d */
[----:B------:R-:W-:-:S04]  /*0af0*/  IMAD.HI.U32 R25, R32, -0x2daee0ad, RZ ;  /* 0xd2511f5320197827 */ /* 0x000fc800078e00ff */
[----:B------:R-:W-:Y:S01]  /*0b00*/  IMAD.MOV.U32 R26, RZ, RZ, R34 ;  /* 0x000000ffff1a7224 */ /* 0x000fe200078e0022 */
[----:B------:R-:W-:Y:S01]  /*0b10*/  MOV R34, R28 ;  /* 0x0000001c00227202 */ /* 0x000fe20000000f00 */
[----:B------:R-:W-:Y:S01]  /*0b20*/  IMAD.MOV.U32 R28, RZ, RZ, R37 ;  /* 0x000000ffff1c7224 */ /* 0x000fe200078e0025 */
        /* <DEDUP_REMOVED lines=8> */
[----:B------:R-:W-:Y:S02]  /*0bb0*/  IMAD.MOV.U32 R29, RZ, RZ, R31 ;  /* 0x000000ffff1d7224 */ /* 0x000fe400078e001f */
[----:B------:R-:W-:Y:S01]  /*0bc0*/  IMAD.MOV.U32 R26, RZ, RZ, R28 ;  /* 0x000000ffff1a7224 */ /* 0x000fe200078e001c */
[----:B------:R-:W-:Y:S06]  /*0bd0*/  BRA `(.L_x_1440) ;  /* 0x0000000000247947 */ /* 0x000fec0003800000 */
.L_x_1439:
[----:B------:R-:W-:Y:S01]  /*0be0*/  ISETP.NE.AND P0, PT, R38, 0x3, PT ;  /* 0x000000032600780c */ /* 0x000fe20003f05270 */
[----:B------:R-:W-:Y:S01]  /*0bf0*/  IMAD.MOV.U32 R27, RZ, RZ, R31 ;  /* 0x000000ffff1b7224 */ /* 0x000fe200078e001f */
[----:B------:R-:W-:Y:S01]  /*0c00*/  MOV R26, R40 ;  /* 0x00000028001a7202 */ /* 0x000fe20000000f00 */
[----:B------:R-:W-:Y:S02]  /*0c10*/  IMAD.MOV.U32 R29, RZ, RZ, R34 ;  /* 0x000000ffff1d7224 */ /* 0x000fe400078e0022 */
[----:B------:R-:W-:-:S08]  /*0c20*/  IMAD.MOV.U32 R30, RZ, RZ, R37 ;  /* 0x000000ffff1e7224 */ /* 0x000fd000078e0025 */
[----:B------:R-:W-:Y:S01]  /*0c30*/  @P0 MOV R27, R28 ;  /* 0x0000001c001b0202 */ /* 0x000fe20000000f00 */
[----:B------:R-:W-:Y:S01]  /*0c40*/  @P0 IMAD.MOV.U32 R26, RZ, RZ, R31 ;  /* 0x000000ffff1a0224 */ /* 0x000fe200078e001f */
[----:B------:R-:W-:Y:S01]  /*0c50*/  @P0 MOV R30, R34 ;  /* 0x00000022001e0202 */ /* 0x000fe20000000f00 */
[----:B------:R-:W-:-:S07]  /*0c60*/  @P0 IMAD.MOV.U32 R29, RZ, RZ, R40 ;  /* 0x000000ffff1d0224 */ /* 0x000fce00078e0028 */
.L_x_1440:
[C---:B------:R-:W-:Y:S01]  /*0c70*/  IMAD.SHL.U32 R28, R18.reuse, 0x2, RZ ;  /* 0x00000002121c7824 */ /* 0x040fe200078e00ff */
[----:B------:R-:W-:-:S04]  /*0c80*/  SHF.L.U64.HI R42, R18, 0x1, R19 ;  /* 0x00000001122a7819 */ /* 0x000fc80000010213 */
        /* <DEDUP_REMOVED lines=24> */
[----:B------:R-:W-:Y:S01]  /*0e10*/  IADD3.X R29, PT, PT, R42, UR11, RZ, P0, !PT ;  /* 0x0000000b2a1d7c10 */ /* 0x000fe200087fe4ff */
[--C-:B--2---:R-:W-:Y:S02]  /*0e20*/  HADD2.F32 R45, -RZ, R24.reuse.H0_H0 ;  /* 0x20000018ff2d7230 */ /* 0x104fe40000004100 */
[----:B------:R-:W-:Y:S02]  /*0e30*/  HADD2.F32 R24, -RZ, R24.H1_H1 ;  /* 0x30000018ff187230 */ /* 0x000fe40000004100 */
[--C-:B------:R-:W-:Y:S02]  /*0e40*/  HADD2.F32 R48, -RZ, R25.reuse.H0_H0 ;  /* 0x20000019ff307230 */ /* 0x100fe40000004100 */
[----:B------:R-:W-:Y:S01]  /*0e50*/  FMUL.FTZ R45, R26, R45 ;  /* 0x0000002d1a2d7220 */ /* 0x000fe20000410000 */
[----:B------:R-:W-:Y:S01]  /*0e60*/  IADD3 R26, P1, PT, R18, UR12, RZ ;  /* 0x0000000c121a7c10 */ /* 0x000fe2000ff3e0ff */
[----:B------:R-:W-:Y:S01]  /*0e70*/  FMUL.FTZ R31, R31, R24 ;  /* 0x000000181f1f7220 */ /* 0x000fe20000410000 */
[----:B------:R-:W-:-:S02]  /*0e80*/  HADD2.F32 R47, -RZ, R25.H1_H1 ;  /* 0x30000019ff2f7230 */ /* 0x000fc40000004100 */
[C---:B------:R-:W-:Y:S01]  /*0e90*/  FMUL.FTZ R24, R36.reuse, R45 ;  /* 0x0000002d24187220 */ /* 0x040fe20000410000 */
[----:B------:R-:W-:Y:S01]  /*0ea0*/  LEA R18, P0, R41, R18, 0x2 ;  /* 0x0000001229127211 */ /* 0x000fe200078010ff */
[----:B------:R-:W-:Y:S01]  /*0eb0*/  FMUL.FTZ R31, R36, R31 ;  /* 0x0000001f241f7220 */ /* 0x000fe20000410000 */
[----:B------:R-:W-:Y:S01]  /*0ec0*/  FMUL.FTZ R25, R43, R48 ;  /* 0x000000302b197220 */ /* 0x000fe20000410000 */
[----:B------:R-:W-:-:S03]  /*0ed0*/  FMUL.FTZ R47, R44, R47 ;  /* 0x0000002f2c2f7220 */ /* 0x000fc60000410000 */
[----:B------:R-:W-:Y:S01]  /*0ee0*/  F2FP.F16.F32.PACK_AB R24, R31, R24 ;  /* 0x000000181f18723e */ /* 0x000fe200000000ff */
[C---:B------:R-:W-:Y:S01]  /*0ef0*/  FMUL.FTZ R25, R36.reuse, R25 ;  /* 0x0000001924197220 */ /* 0x040fe20000410000 */
[----:B------:R-:W-:Y:S01]  /*0f00*/  PRMT R31, R27, 0x5410, R30 ;  /* 0x000054101b1f7816 */ /* 0x000fe2000000001e */
[----:B------:R-:W-:Y:S01]  /*0f10*/  FMUL.FTZ R44, R36, R47 ;  /* 0x0000002f242c7220 */ /* 0x000fe20000410000 */
[----:B------:R-:W-:Y:S02]  /*0f20*/  IADD3.X R27, PT, PT, R19, UR13, RZ, P1, !PT ;  /* 0x0000000d131b7c10 */ /* 0x000fe40008ffe4ff */
[----:B------:R-:W-:Y:S02]  /*0f30*/  IADD3.X R19, PT, PT, RZ, R19, RZ, P0, !PT ;  /* 0x00000013ff137210 */ /* 0x000fe400007fe4ff */
[----:B------:R-:W-:Y:S02]  /*0f40*/  ISETP.GE.U32.AND P0, PT, R18, UR14, PT ;  /* 0x0000000e12007c0c */ /* 0x000fe4000bf06070 */
[----:B------:R-:W-:-:S02]  /*0f50*/  F2FP.F16.F32.PACK_AB R25, R44, R25 ;  /* 0x000000192c19723e */ /* 0x000fc400000000ff */
[----:B------:R-:W-:-:S03]  /*0f60*/  ISETP.GE.U32.AND.EX P0, PT, R19, UR15, PT, P0 ;  /* 0x0000000f13007c0c */ /* 0x000fc6000bf06100 */
[----:B------:R0:W-:Y:S04]  /*0f70*/  STG.E.64 desc[UR6][R28.64], R24 ;  /* 0x000000181c007986 */ /* 0x0001e8000c101b06 */
[----:B------:R0:W-:Y:S01]  /*0f80*/  STG.E desc[UR6][R26.64], R31 ;  /* 0x0000001f1a007986 */ /* 0x0001e2000c101906 */
[----:B------:R-:W-:Y:S06]  /*0f90*/  BAR.SYNC.DEFER_BLOCKING 0x0 ;  /* 0x0000000000007b1d */ /* 0x000fec0000010000 */
[----:B------:R-:W-:Y:S05]  /*0fa0*/  @!P0 BRA `(.L_x_1441) ;  /* 0xfffffff400f88947 */ /* 0x000fea000383ffff */
[----:B------:R-:W-:Y:S05]  /*0fb0*/  EXIT ;  /* 0x000000000000794d */ /* 0x000fea0003800000 */
        .weak           $__internal_17_$__cuda_sm20_dblrcp_rn_slowpath_v3
        .type           $__internal_17_$__cuda_sm20_dblrcp_rn_slowpath_v3,@function
        .size           $__internal_17_$__cuda_sm20_dblrcp_rn_slowpath_v3,(.L_x_14076 - $__internal_17_$__cuda_sm20_dblrcp_rn_slowpath_v3)
$__internal_17_$__cuda_sm20_dblrcp_rn_slowpath_v3:
        /* <DEDUP_REMOVED lines=26> */
.L_x_1444:
        /* <DEDUP_REMOVED lines=10> */
.L_x_1442:
[----:B------:R-:W-:Y:S01]  /*1200*/  LOP3.LUT R25, R31, 0x80000, RZ, 0xfc, !PT ;  /* 0x000800001f197812 */ /* 0x000fe200078efcff */
[----:B------:R-:W-:-:S07]  /*1210*/  IMAD.MOV.U32 R24, RZ, RZ, R30 ;  /* 0x000000ffff187224 */ /* 0x000fce00078e001e */
.L_x_1443:
[----:B------:R-:W-:Y:S01]  /*1220*/  MOV R37, 0x0 ;  /* 0x0000000000257802 */ /* 0x000fe20000000f00 */
[----:B------:R-:W-:Y:S01]  /*1230*/  IMAD.MOV.U32 R27, RZ, RZ, R25 ;  /* 0x000000ffff1b7224 */ /* 0x000fe200078e0019 */
[----:B------:R-:W-:Y:S02]  /*1240*/  MOV R26, R24 ;  /* 0x00000018001a7202 */ /* 0x000fe40000000f00 */
[----:B------:R-:W-:Y:S05]  /*1250*/  RET.REL.NODEC R36 `(_ZN2at6native43_GLOBAL__N__7cc8d1ed_10_Dropout_cu_0e96ed3824fused_dropout_kernel_vecIN3c104HalfEfmLi1ELi4EhEEvNS_4cuda6detail10TensorInfoIKT_T1_EENS7_IS8_SA_EENS7_IT4_SA_EESA_T0_NS_15PhiloxCudaStateE) ;  /* 0xffffffec24687950 */ /* 0x000fea0003c3ffff */
.L_x_1445:
        /* <DEDUP_REMOVED lines=10> */
.L_x_14076:


//--------------------- .text._ZN2at6native43_GLOBAL__N__7cc8d1ed_10_Dropout_cu_0e96ed3824fused_dropout_kernel_vecIN3c104HalfEfmLi1ELi8EhEEvNS_4cuda6detail10TensorInfoIKT_T1_EENS7_IS8_SA_EENS7_IT4_SA_EESA_T0_NS_15PhiloxCudaStateE --------------------------
	.section	.text._ZN2at6native43_GLOBAL__N__7cc8d1ed_10_Dropout_cu_0e96ed3824fused_dropout_kernel_vecIN3c104HalfEfmLi1ELi8EhEEvNS_4cuda6detail10TensorInfoIKT_T1_EENS7_IS8_SA_EENS7_IT4_SA_EESA_T0_NS_15PhiloxCudaStateE,"ax",@progbits
	.align	128
.text._ZN2at6native43_GLOBAL__N__7cc8d1ed_10_Dropout_cu_0e96ed3824fused_dropout_kernel_vecIN3c104HalfEfmLi1ELi8EhEEvNS_4cuda6detail10TensorInfoIKT_T1_EENS7_IS8_SA_EENS7_IT4_SA_EESA_T0_NS_15PhiloxCudaStateE:
        .type           _ZN2at6native43_GLOBAL__N__7cc8d1ed_10_Dropout_cu_0e96ed3824fused_dropout_kernel_vecIN3c104HalfEfmLi1ELi8EhEEvNS_4cuda6detail10TensorInfoIKT_T1_EENS7_IS8_SA_EENS7_IT4_SA_EESA_T0_NS_15PhiloxCudaStateE,@function
        .size           _ZN2at6native43_GLOBAL__N__7cc8d1ed_10_Dropout_cu_0e96ed3824fused_dropout_kernel_vecIN3c104HalfEfmLi1ELi8EhEEvNS_4cuda6detail10TensorInfoIKT_T1_EENS7_IS8_SA_EENS7_IT4_SA_EESA_T0_NS_15PhiloxCudaStateE,(.L_x_14078 - _ZN2at6native43_GLOBAL__N__7cc8d1ed_10_Dropout_cu_0e96ed3824fused_dropout_kernel_vecIN3c104HalfEfmLi1ELi8EhEEvNS_4cuda6detail10TensorInfoIKT_T1_EENS7_IS8_SA_EENS7_IT4_SA_EESA_T0_NS_15PhiloxCudaStateE)
        .other          _ZN2at6native43_GLOBAL__N__7cc8d1ed_10_Dropout_cu_0e96ed3824fused_dropout_kernel_vecIN3c104HalfEfmLi1ELi8EhEEvNS_4cuda6detail10TensorInfoIKT_T1_EENS7_IS8_SA_EENS7_IT4_SA_EESA_T0_NS_15PhiloxCudaStateE,@"STO_CUDA_ENTRY STV_DEFAULT"
_ZN2at6native43_GLOBAL__N__7cc8d1ed_10_Dropout_cu_0e96ed3824fused_dropout_kernel_vecIN3c104HalfEfmLi1ELi8EhEEvNS_4cuda6detail10TensorInfoIKT_T1_EENS7_IS8_SA_EENS7_IT4_SA_EESA_T0_NS_15PhiloxCudaStateE:
        /* <DEDUP_REMOVED lines=26> */
[----:B------:R-:W-:Y:S01]  /*01a0*/  SHF.R.U32.HI R37, RZ, 0x2, R37 ;  /* 0x00000002ff257819 */ /* 0x000fe20000011625 */
[----:B------:R-:W-:Y:S01]  /*01b0*/  IMAD.WIDE.U32 R4, R41, -0x2daee0ad, RZ ;  /* 0xd2511f5329047825 */ /* 0x000fe200078e00ff */
[----:B------:R-:W0:Y:S01]  /*01c0*/  LDC R18, c[0x0][0x868] ;  /* 0x00021a00ff127b82 */ /* 0x000e220000000800 */
        /* <DEDUP_REMOVED lines=21> */
[----:B------:R-:W-:Y:S02]  /*0320*/  LOP3.LUT R20, R5, R12, R11, 0x96, !PT ;  /* 0x0000000c05147212 */ /* 0x000fe400078e960b */
[----:B------:R-:W-:Y:S01]  /*0330*/  IADD3 R11, PT, PT, R30, -0x4ab325aa, RZ ;  /* 0xb54cda561e0b7810 */ /* 0x000fe20007ffe0ff */
[----:B------:R-:W-:Y:S01]  /*0340*/  VIADD R7, R31, 0xed9eba14 ;  /* 0xed9eba141f077836 */ /* 0x000fe20000000000 */
[----:B------:R-:W-:Y:S01]  /*0350*/  LOP3.LUT R12, R6, R14, R17, 0x96, !PT ;  /* 0x0000000e060c7212 */ /* 0x000fe200078e9611 */
[----:B------:R-:W-:Y:S02]  /*0360*/  VIADD R8, R30, 0x78dde6e4 ;  /* 0x78dde6e41e087836 */ /* 0x000fe40000000000 */
[----:B------:R-:W-:-:S04]  /*0370*/  IMAD.WIDE.U32 R20, R20, -0x326172a9, RZ ;  /* 0xcd9e8d5714147825 */ /* 0x000fc800078e00ff */
[----:B------:R-:W-:Y:S01]  /*0380*/  IMAD.WIDE.U32 R12, R12, -0x2daee0ad, RZ ;  /* 0xd2511f530c0c7825 */ /* 0x000fe200078e00ff */
[----:B------:R-:W-:Y:S01]  /*0390*/  LOP3.LUT R14, R8, R16, R21, 0x96, !PT ;  /* 0x00000010080e7212 */ /* 0x000fe200078e9615 */
[----:B0-----:R-:W0:Y:S02]  /*03a0*/  MUFU.RCP64H R17, R19 ;  /* 0x0000001300117308 */ /* 0x001e240000001800 */
[----:B------:R-:W-:Y:S01]  /*03b0*/  VIADD R16, R19, 0x300402 ;  /* 0x0030040213107836 */ /* 0x000fe20000000000 */
[----:B------:R-:W-:Y:S01]  /*03c0*/  LOP3.LUT R28, R7, R10, R13, 0x96, !PT ;  /* 0x0000000a071c7212 */ /* 0x000fe200078e960d */
[----:B------:R-:W-:Y:S02]  /*03d0*/  VIADD R10, R30, 0x1715609d ;  /* 0x1715609d1e0a7836 */ /* 0x000fe40000000000 */
[----:B------:R-:W-:Y:S01]  /*03e0*/  IMAD.WIDE.U32 R14, R14, -0x2daee0ad, RZ ;  /* 0xd2511f530e0e7825 */ /* 0x000fe200078e00ff */
[----:B------:R-:W-:-:S03]  /*03f0*/  FSETP.GEU.AND P0, PT, |R16|, 5.8789094863358348022e-39, PT ;  /* 0x004004021000780b */ /* 0x000fc60003f0e200 */
[----:B------:R-:W-:Y:S01]  /*0400*/  IMAD.WIDE.U32 R28, R28, -0x326172a9, RZ ;  /* 0xcd9e8d571c1c7825 */ /* 0x000fe200078e00ff */
[----:B------:R-:W-:-:S03]  /*0410*/  LOP3.LUT R21, R9, R12, R15, 0x96, !PT ;  /* 0x0000000c09157212 */ /* 0x000fc600078e960f */
[----:B------:R-:W-:Y:S01]  /*0420*/  VIADD R12, R31, 0x646e171e ;  /* 0x646e171e1f0c7836 */ /* 0x000fe20000000000 */
[----:B------:R-:W-:Y:S01]  /*0430*/  LOP3.LUT R24, R10, R20, R29, 0x96, !PT ;  /* 0x000000140a187212 */ /* 0x000fe200078e961d */
[----:B------:R-:W-:Y:S01]  /*0440*/  IMAD.WIDE.U32 R20, R21, -0x326172a9, RZ ;  /* 0xcd9e8d5715147825 */ /* 0x000fe200078e00ff */
[----:B0-----:R-:W-:-:S03]  /*0450*/  DFMA R26, -R18, R16, 1 ;  /* 0x3ff00000121a742b */ /* 0x001fc60000000110 */
[----:B------:R-:W-:Y:S01]  /*0460*/  IMAD.WIDE.U32 R24, R24, -0x2daee0ad, RZ ;  /* 0xd2511f5318187825 */ /* 0x000fe200078e00ff */
[----:B------:R-:W-:-:S03]  /*0470*/  LOP3.LUT R32, R11, R28, R21, 0x96, !PT ;  /* 0x0000001c0b207212 */ /* 0x000fc600078e9615 */
[----:B------:R-:W-:Y:S01]  /*0480*/  VIADD R13, R31, 0x1fd5c5a3 ;  /* 0x1fd5c5a31f0d7836 */ /* 0x000fe20000000000 */
[----:B------:R-:W-:Y:S01]  /*0490*/  LOP3.LUT R34, R12, R14, R25, 0x96, !PT ;  /* 0x0000000e0c227212 */ /* 0x000fe200078e9619 */
[----:B------:R-:W-:Y:S01]  /*04a0*/  IMAD.WIDE.U32 R32, R32, -0x2daee0ad, RZ ;  /* 0xd2511f5320207825 */ /* 0x000fe200078e00ff */
[----:B------:R-:W-:Y:S01]  /*04b0*/  IADD3 R14, PT, PT, R30, 0x5384540f, RZ ;  /* 0x5384540f1e0e7810 */ /* 0x000fe20007ffe0ff */
[----:B------:R-:W-:Y:S02]  /*04c0*/  DFMA R26, R26, R26, R26 ;  /* 0x0000001a1a1a722b */ /* 0x000fe4000000001a */
[----:B------:R-:W-:Y:S01]  /*04d0*/  IMAD.WIDE.U32 R34, R34, -0x326172a9, RZ ;  /* 0xcd9e8d5722227825 */ /* 0x000fe200078e00ff */
[----:B------:R-:W-:-:S03]  /*04e0*/  LOP3.LUT R21, R13, R24, R33, 0x96, !PT ;  /* 0x000000180d157212 */ /* 0x000fc600078e9621 */
[----:B------:R-:W-:Y:S01]  /*04f0*/  VIADD R15, R30, 0xf1bbcdc8 ;  /* 0xf1bbcdc81e0f7836 */ /* 0x000fe20000000000 */
[----:B------:R-:W-:Y:S01]  /*0500*/  LOP3.LUT R28, R14, R20, R35, 0x96, !PT ;  /* 0x000000140e1c7212 */ /* 0x000fe200078e9623 */
[----:B------:R-:W-:Y:S01]  /*0510*/  DFMA R24, R16, R26, R16 ;  /* 0x0000001a1018722b */ /* 0x000fe20000000010 */
[----:B------:R-:W-:Y:S02]  /*0520*/  VIADD R20, R31, 0xdb3d7428 ;  /* 0xdb3d74281f147836 */ /* 0x000fe40000000000 */
[----:B------:R-:W-:Y:S01]  /*0530*/  IMAD.WIDE.U32 R26, R21, -0x326172a9, RZ ;  /* 0xcd9e8d57151a7825 */ /* 0x000fe200078e00ff */
[----:B------:R-:W-:-:S03]  /*0540*/  IADD3 R21, PT, PT, R30, -0x700cb87f, RZ ;  /* 0x8ff347811e157810 */ /* 0x000fc60007ffe0ff */
[----:B------:R-:W-:Y:S01]  /*0550*/  IMAD.WIDE.U32 R28, R28, -0x2daee0ad, RZ ;  /* 0xd2511f531c1c7825 */ /* 0x000fe200078e00ff */
[----:B------:R-:W-:Y:S02]  /*0560*/  LOP3.LUT R34, R15, R34, R27, 0x96, !PT ;  /* 0x000000220f227212 */ /* 0x000fe400078e961b */
[----:B------:R-:W-:Y:S02]  /*0570*/  MOV R27, R37 ;  /* 0x00000025001b7202 */ /* 0x000fe40000000f00 */
[----:B------:R-:W-:Y:S01]  /*0580*/  LOP3.LUT R38, R20, R32, R29, 0x96, !PT ;  /* 0x0000002014267212 */ /* 0x000fe200078e961d */
[----:B------:R-:W-:Y:S01]  /*0590*/  DFMA R32, -R18, R24, 1 ;  /* 0x3ff000001220742b */ /* 0x000fe20000000118 */
[----:B------:R-:W-:-:S04]  /*05a0*/  IMAD.HI.U32 R35, R34, -0x2daee0ad, RZ ;  /* 0xd2511f5322237827 */ /* 0x000fc800078e00ff */
[----:B------:R-:W-:Y:S01]  /*05b0*/  IMAD.HI.U32 R17, R38, -0x326172a9, RZ ;  /* 0xcd9e8d5726117827 */ /* 0x000fe200078e00ff */
[----:B------:R-:W-:-:S03]  /*05c0*/  LOP3.LUT R35, R28, R35, RZ, 0x3c, !PT ;  /* 0x000000231c237212 */ /* 0x000fc600078e3cff */
[----:B------:R-:W-:Y:S01]  /*05d0*/  VIADD R28, R31, 0x96a522ad ;  /* 0x96a522ad1f1c7836 */ /* 0x000fe20000000000 */
[----:B------:R-:W-:Y:S01]  /*05e0*/  LOP3.LUT R29, R21, R26, R17, 0x96, !PT ;  /* 0x0000001a151d7212 */ /* 0x000fe200078e9611 */
[----:B------:R-:W-:Y:S01]  /*05f0*/  DFMA R16, R24, R32, R24 ;  /* 0x000000201810722b */ /* 0x000fe20000000018 */
[----:B------:R-:W-:Y:S01]  /*0600*/  IMAD.MOV.U32 R26, RZ, RZ, R41 ;  /* 0x000000ffff1a7224 */ /* 0x000fe200078e0029 */
[----:B------:R-:W-:Y:S01]  /*0610*/  LOP3.LUT R24, R36, 0x3, RZ, 0xc0, !PT ;  /* 0x0000000324187812 */ /* 0x000fe200078ec0ff */
[----:B------:R-:W-:Y:S01]  /*0620*/  IMAD.MOV.U32 R25, RZ, RZ, R40 ;  /* 0x000000ffff197224 */ /* 0x000fe200078e0028 */
[----:B------:R-:W-:Y:S07]  /*0630*/  @P0 BRA `(.L_x_1446) ;  /* 0x0000000000180947 */ /* 0x000fee0003800000 */
[----:B------:R-:W-:Y:S02]  /*0640*/  LOP3.LUT R16, R19, 0x7fffffff, RZ, 0xc0, !PT ;  /* 0x7fffffff13107812 */ /* 0x000fe400078ec0ff */
[----:B------:R-:W-:-:S03]  /*0650*/  MOV R40, 0x680 ;  /* 0x0000068000287802 */ /* 0x000fc60000000f00 */
[----:B------:R-:W-:-:S07]  /*0660*/  VIADD R33, R16, 0xfff00000 ;  /* 0xfff0000010217836 */ /* 0x000fce0000000000 */
[----:B------:R-:W-:Y:S05]  /*0670*/  CALL.REL.NOINC `($__internal_18_$__cuda_sm20_dblrcp_rn_slowpath_v3) ;  /* 0x0000000c00f47944 */ /* 0x000fea0003c00000 */
[----:B------:R-:W-:Y:S01]  /*0680*/  MOV R16, R18 ;  /* 0x0000001200107202 */ /* 0x000fe20000000f00 */
[----:B------:R-:W-:-:S07]  /*0690*/  IMAD.MOV.U32 R17, RZ, RZ, R19 ;  /* 0x000000ffff117224 */ /* 0x000fce00078e0013 */
.L_x_1446:
        /* <DEDUP_REMOVED lines=15> */
.L_x_1455:
[----:B0-----:R-:W-:Y:S01]  /*0790*/  IADD3 R18, PT, PT, R26, 0x1, RZ ;  /* 0x000000011a127810 */ /* 0x001fe20007ffe0ff */
        /* <DEDUP_REMOVED lines=12> */
.L_x_1448:
[----:B01234-:R-:W-:Y:S05]  /*0860*/  BSYNC.RECONVERGENT B0 ;  /* 0x0000000000007941 */ /* 0x01ffea0003800200 */
.L_x_1447:
[----:B------:R-:W-:Y:S01]  /*0870*/  IMAD.WIDE.U32 R16, R25, -0x326172a9, RZ ;  /* 0xcd9e8d5719107825 */ /* 0x000fe200078e00ff */
[----:B------:R-:W-:Y:S02]  /*0880*/  LOP3.LUT R18, R37, R18, R31, 0x96, !PT ;  /* 0x0000001225127212 */ /* 0x000fe400078e961f */
[----:B------:R-:W-:Y:S01]  /*0890*/  ISETP.GT.AND P0, PT, R24, 0x1, PT ;  /* 0x000000011800780c */ /* 0x000fe20003f04270 */
[----:B------:R-:W-:Y:S01]  /*08a0*/  IMAD.MOV.U32 R47, RZ, RZ, -0x2daee0ad ;  /* 0xd2511f53ff2f7424 */ /* 0x000fe200078e00ff */
[----:B------:R-:W-:Y:S01]  /*08b0*/  LOP3.LUT R40, R27, R17, R30, 0x96, !PT ;  /* 0x000000111b287212 */ /* 0x000fe200078e961e */
[----:B------:R-:W-:-:S04]  /*08c0*/  IMAD.WIDE.U32 R18, R18, -0x326172a9, RZ ;  /* 0xcd9e8d5712127825 */ /* 0x000fc800078e00ff */
[----:B------:R-:W-:Y:S01]  /*08d0*/  IMAD R47, R26, R47, -0x2daee0ad ;  /* 0xd2511f531a2f7424 */ /* 0x000fe200078e022f */
[----:B------:R-:W-:Y:S01]  /*08e0*/  LOP3.LUT R32, R2, R16, R19, 0x96, !PT ;  /* 0x0000001002207212 */ /* 0x000fe200078e9613 */
[----:B------:R-:W-:-:S04]  /*08f0*/  IMAD.WIDE.U32 R40, R40, -0x2daee0ad, RZ ;  /* 0xd2511f5328287825 */ /* 0x000fc800078e00ff */
[----:B------:R-:W-:Y:S01]  /*0900*/  IMAD.WIDE.U32 R32, R32, -0x2daee0ad, RZ ;  /* 0xd2511f5320207825 */ /* 0x000fe200078e00ff */
[----:B------:R-:W-:-:S03]  /*0910*/  LOP3.LUT R16, R0, R47, R41, 0x96, !PT ;  /* 0x0000002f00107212 */ /* 0x000fc600078e9629 */
[----:B------:R-:W-:Y:S01]  /*0920*/  IMAD R34, R34, -0x2daee0ad, RZ ;  /* 0xd2511f5322227824 */ /* 0x000fe200078e02ff */
        /* <DEDUP_REMOVED lines=41> */
.L_x_1449:
        /* <DEDUP_REMOVED lines=9> */
.L_x_1450:
[----:B------:R-:W-:Y:S01]  /*0c50*/  VIADD R26, R26, 0x2 ;  /* 0x000000021a1a7836 */ /* 0x000fe20000000000 */
[----:B------:R-:W-:Y:S03]  /*0c60*/  BSSY.RECONVERGENT B0, `(.L_x_1451) ;  /* 0x000000c000007945 */ /* 0x000fe60003800200 */
[C---:B------:R-:W-:Y:S01]  /*0c70*/  IMAD.HI.U32 R18, R26.reuse, -0x2daee0ad, RZ ;  /* 0xd2511f531a127827 */ /* 0x040fe200078e00ff */
        /* <DEDUP_REMOVED lines=10> */
.L_x_1452:
[----:B------:R-:W-:Y:S05]  /*0d20*/  BSYNC.RECONVERGENT B0 ;  /* 0x0000000000007941 */ /* 0x000fea0003800200 */
.L_x_1451:
        /* <DEDUP_REMOVED lines=40> */
[----:B------:R-:W-:Y:S01]  /*0fb0*/  IMAD.HI.U32 R35, R34, -0x2daee0ad, RZ ;  /* 0xd2511f5322237827 */ /* 0x000fe200078e00ff */
[----:B------:R-:W-:Y:S02]  /*0fc0*/  LOP3.LUT R29, R21, R18, R33, 0x96, !PT ;  /* 0x00000012151d7212 */ /* 0x000fe400078e9621 */
[----:B------:R-:W-:Y:S01]  /*0fd0*/  I2FP.F32.U32 R18, R45 ;  /* 0x0000002d00127245 */ /* 0x000fe20000201000 */
[----:B------:R-:W-:Y:S01]  /*0fe0*/  IMAD.MOV.U32 R33, RZ, RZ, 0x2f800000 ;  /* 0x2f800000ff217424 */ /* 0x000fe200078e00ff */
[----:B------:R-:W-:Y:S02]  /*0ff0*/  LOP3.LUT R35, R28, R16, R35, 0x96, !PT ;  /* 0x000000101c237212 */ /* 0x000fe400078e9623 */
[----:B------:R-:W-:Y:S01]  /*1000*/  I2FP.F32.U32 R16, R43 ;  /* 0x0000002b00107245 */ /* 0x000fe20000201000 */
[-C--:B------:R-:W-:Y:S01]  /*1010*/  FFMA.FTZ R46, R46, R33.reuse, 1.1641532182693481445e-10 ;  /* 0x2f0000002e2e7423 */ /* 0x080fe20000010021 */
[----:B------:R-:W-:Y:S01]  /*1020*/  MOV R38, R32 ;  /* 0x0000002000267202 */ /* 0x000fe20000000f00 */
[-C--:B------:R-:W-:Y:S01]  /*1030*/  FFMA.FTZ R44, R48, R33.reuse, 1.1641532182693481445e-10 ;  /* 0x2f000000302c7423 */ /* 0x080fe20000010021 */
[-C--:B------:R-:W-:Y:S01]  /*1040*/  FFMA.FTZ R49, R18, R33.reuse, 1.1641532182693481445e-10 ;  /* 0x2f00000012317423 */ /* 0x080fe20000010021 */
[----:B------:R-:W-:Y:S01]  /*1050*/  FFMA.FTZ R45, R16, R33, 1.1641532182693481445e-10 ;  /* 0x2f000000102d7423 */ /* 0x000fe20000010021 */
[----:B------:R-:W-:Y:S06]  /*1060*/  @P0 BRA `(.L_x_1453) ;  /* 0x0000000000200947 */ /* 0x000fec0003800000 */
[----:B------:R-:W-:Y:S02]  /*1070*/  ISETP.NE.AND P0, PT, R24, RZ, PT ;  /* 0x000000ff1800720c */ /* 0x000fe40003f05270 */
[----:B------:R-:W-:-:S11]  /*1080*/  MOV R32, R17 ;  /* 0x0000001100207202 */ /* 0x000fd60000000f00 */
[----:B------:R-:W-:Y:S05]  /*1090*/  @!P0 BRA `(.L_x_1454) ;  /* 0x0000000000388947 */ /* 0x000fea0003800000 */
[----:B------:R-:W-:Y:S01]  /*10a0*/  IMAD.MOV.U32 R40, RZ, RZ, R42 ;  /* 0x000000ffff287224 */ /* 0x000fe200078e002a */
[----:B------:R-:W-:Y:S01]  /*10b0*/  MOV R32, R29 ;  /* 0x0000001d00207202 */ /* 0x000fe20000000f00 */
[----:B------:R-:W-:Y:S01]  /*10c0*/  IMAD.MOV.U32 R42, RZ, RZ, R41 ;  /* 0x000000ffff2a7224 */ /* 0x000fe200078e0029 */
[----:B------:R-:W-:Y:S01]  /*10d0*/  MOV R41, R17 ;  /* 0x0000001100297202 */ /* 0x000fe20000000f00 */
[----:B------:R-:W-:Y:S06]  /*10e0*/  BRA `(.L_x_1454) ;  /* 0x0000000000247947 */ /* 0x000fec0003800000 */
.L_x_1453:
        /* <DEDUP_REMOVED lines=9> */
.L_x_1454:
[C---:B------:R-:W-:Y:S01]  /*1180*/  IMAD.SHL.U32 R43, R22.reuse, 0x2, RZ ;  /* 0x00000002162b7824 */ /* 0x040fe200078e00ff */
[----:B------:R-:W-:-:S04]  /*1190*/  SHF.L.U64.HI R48, R22, 0x1, R23 ;  /* 0x0000000116307819 */ /* 0x000fc80000010217 */
[----:B------:R-:W-:-:S04]  /*11a0*/  IADD3 R16, P0, PT, R43, UR8, RZ ;  /* 0x000000082b107c10 */ /* 0x000fc8000ff1e0ff */
[----:B------:R-:W-:-:S06]  /*11b0*/  IADD3.X R17, PT, PT, R48, UR9, RZ, P0, !PT ;  /* 0x0000000930117c10 */ /* 0x000fcc00087fe4ff */
[----:B------:R-:W2:Y:S01]  /*11c0*/  LDG.E.128 R16, desc[UR6][R16.64] ;  /* 0x0000000610107981 */ /* 0x000ea2000c1e1d00 */
[----:B------:R-:W-:Y:S01]  /*11d0*/  FSET.BF.LT.FTZ.AND R47, R46, UR5, PT ;  /* 0x000000052e2f7c0a */ /* 0x000fe2000b811000 */
[----:B------:R-:W-:Y:S05]  /*11e0*/  WARPSYNC.ALL ;  /* 0x0000000000007948 */ /* 0x000fea0003800000 */
[----:B------:R-:W-:Y:S01]  /*11f0*/  FSET.BF.LT.FTZ.AND R46, R44, UR5, PT ;  /* 0x000000052c2e7c0a */ /* 0x000fe2000b811000 */
[----:B------:R-:W-:Y:S01]  /*1200*/  F2I.FTZ.U32.TRUNC.NTZ R51, R47 ;  /* 0x0000002f00337305 */ /* 0x000fe2000021f000 */
[----:B------:R-:W-:Y:S02]  /*1210*/  I2FP.F32.U32 R52, R41 ;  /* 0x0000002900347245 */ /* 0x000fe40000201000 */
[----:B------:R-:W-:-:S02]  /*1220*/  FSET.BF.LT.FTZ.AND R45, R45, UR5, PT ;  /* 0x000000052d2d7c0a */ /* 0x000fc4000b811000 */
[----:B------:R-:W-:Y:S01]  /*1230*/  FSET.BF.LT.FTZ.AND R41, R49, UR5, PT ;  /* 0x0000000531297c0a */ /* 0x000fe2000b811000 */
[-C--:B------:R-:W-:Y:S01]  /*1240*/  FFMA.FTZ R53, R52, R33.reuse, 1.1641532182693481445e-10 ;  /* 0x2f00000034357423 */ /* 0x080fe20000010021 */
[----:B------:R-:W-:Y:S01]  /*1250*/  I2FP.F32.U32 R32, R32 ;  /* 0x0000002000207245 */ /* 0x000fe20000201000 */
[----:B------:R-:W0:Y:S01]  /*1260*/  F2I.FTZ.U32.TRUNC.NTZ R50, R46 ;  /* 0x0000002e00327305 */ /* 0x000e22000021f000 */
[----:B------:R-:W-:Y:S02]  /*1270*/  I2FP.F32.U32 R52, R40 ;  /* 0x0000002800347245 */ /* 0x000fe40000201000 */
[----:B------:R-:W-:Y:S02]  /*1280*/  I2FP.F32.U32 R42, R42 ;  /* 0x0000002a002a7245 */ /* 0x000fe40000201000 */
[----:B------:R-:W-:Y:S01]  /*1290*/  FSET.BF.LT.FTZ.AND R40, R53, UR5, PT ;  /* 0x0000000535287c0a */ /* 0x000fe2000b811000 */
[-C--:B------:R-:W-:Y:S01]  /*12a0*/  FFMA.FTZ R53, R32, R33.reuse, 1.1641532182693481445e-10 ;  /* 0x2f00000020357423 */ /* 0x080fe20000010021 */
[-C--:B------:R-:W-:Y:S01]  /*12b0*/  FFMA.FTZ R52, R52, R33.reuse, 1.1641532182693481445e-10 ;  /* 0x2f00000034347423 */ /* 0x080fe20000010021 */
[----:B------:R-:W-:Y:S01]  /*12c0*/  F2I.FTZ.U32.TRUNC.NTZ R44, R45 ;  /* 0x0000002d002c7305 */ /* 0x000fe2000021f000 */
[----:B------:R-:W-:Y:S01]  /*12d0*/  FFMA.FTZ R42, R42, R33, 1.1641532182693481445e-10 ;  /* 0x2f0000002a2a7423 */ /* 0x000fe20000010021 */
[----:B0-----:R-:W-:-:S06]  /*12e0*/  PRMT R33, R51, 0x3340, R50 ;  /* 0x0000334033217816 */ /* 0x001fcc0000000032 */
[----:B------:R-:W0:Y:S01]  /*12f0*/  F2I.FTZ.U32.TRUNC.NTZ R49, R41 ;  /* 0x0000002900317305 */ /* 0x000e22000021f000 */
[----:B------:R-:W-:Y:S02]  /*1300*/  FSET.BF.LT.FTZ.AND R50, R53, UR5, PT ;  /* 0x0000000535327c0a */ /* 0x000fe4000b811000 */
[----:B------:R-:W-:-:S05]  /*1310*/  FSET.BF.LT.FTZ.AND R51, R52, UR5, PT ;  /* 0x0000000534337c0a */ /* 0x000fca000b811000 */
[----:B------:R-:W-:Y:S01]  /*1320*/  F2I.FTZ.U32.TRUNC.NTZ R32, R40 ;  /* 0x0000002800207305 */ /* 0x000fe2000021f000 */
[----:B0-----:R-:W-:Y:S01]  /*1330*/  PRMT R44, R44, 0x3340, R49 ;  /* 0x000033402c2c7816 */ /* 0x001fe20000000031 */
[--C-:B--2---:R-:W-:Y:S02]  /*1340*/  HADD2.F32 R54, -RZ, R16.reuse.H0_H0 ;  /* 0x20000010ff367230 */ /* 0x104fe40000004100 */
[----:B------:R-:W-:Y:S02]  /*1350*/  HADD2.F32 R53, -RZ, R16.H1_H1 ;  /* 0x30000010ff357230 */ /* 0x000fe40000004100 */
[--C-:B------:R-:W-:Y:S02]  /*1360*/  HADD2.F32 R52, -RZ, R17.reuse.H0_H0 ;  /* 0x20000011ff347230 */ /* 0x100fe40000004100 */
[----:B------:R-:W-:Y:S01]  /*1370*/  FMUL.FTZ R49, R47, R54 ;  /* 0x000000362f317220 */ /* 0x000fe20000410000 */
[----:B------:R-:W-:Y:S02]  /*1380*/  HADD2.F32 R54, -RZ, R17.H1_H1 ;  /* 0x30000011ff367230 */ /* 0x000fe40000004100 */
[----:B------:R-:W-:Y:S01]  /*1390*/  FMUL.FTZ R17, R46, R53 ;  /* 0x000000352e117220 */ /* 0x000fe20000410000 */
[--C-:B------:R-:W-:Y:S01]  /*13a0*/  HADD2.F32 R55, -RZ, R19.reuse.H0_H0 ;  /* 0x20000013ff377230 */ /* 0x100fe20000004100 */
[----:B------:R-:W-:Y:S01]  /*13b0*/  FSET.BF.LT.FTZ.AND R53, R42, UR5, PT ;  /* 0x000000052a357c0a */ /* 0x000fe2000b811000 */
[----:B------:R-:W-:-:S02]  /*13c0*/  HADD2.F32 R59, -RZ, R19.H1_H1 ;  /* 0x30000013ff3b7230 */ /* 0x000fc40000004100 */
[----:B------:R-:W-:Y:S01]  /*13d0*/  FMUL.FTZ R19, R45, R52 ;  /* 0x000000342d137220 */ /* 0x000fe20000410000 */
[--C-:B------:R-:W-:Y:S02]  /*13e0*/  HADD2.F32 R16, -RZ, R18.reuse.H0_H0 ;  /* 0x20000012ff107230 */ /* 0x100fe40000004100 */
[----:B------:R-:W-:Y:S01]  /*13f0*/  FMUL.FTZ R57, R40, R55 ;  /* 0x0000003728397220 */ /* 0x000fe20000410000 */
[----:B------:R-:W-:Y:S01]  /*1400*/  HADD2.F32 R18, -RZ, R18.H1_H1 ;  /* 0x30000012ff127230 */ /* 0x000fe20000004100 */
[----:B------:R-:W-:Y:S01]  /*1410*/  F2I.FTZ.U32.TRUNC.NTZ R45, R51 ;  /* 0x00000033002d7305 */ /* 0x000fe2000021f000 */
[----:B------:R-:W-:Y:S01]  /*1420*/  FMUL.FTZ R41, R41, R54 ;  /* 0x0000003629297220 */ /* 0x000fe20000410000 */
[----:B------:R-:W-:Y:S01]  /*1430*/  IADD3 R42, P0, PT, R43, UR10, RZ ;  /* 0x0000000a2b2a7c10 */ /* 0x000fe2000ff1e0ff */
[----:B------:R-:W-:Y:S01]  /*1440*/  FMUL.FTZ R55, R51, R16 ;  /* 0x0000001033377220 */ /* 0x000fe20000410000 */
[----:B------:R-:W-:Y:S01]  /*1450*/  FMUL.FTZ R43, R53, R18 ;  /* 0x00000012352b7220 */ /* 0x000fe20000410000 */
[C---:B------:R-:W-:Y:S01]  /*1460*/  FMUL.FTZ R16, R36.reuse, R49 ;  /* 0x0000003124107220 */ /* 0x040fe20000410000 */
[C---:B------:R-:W-:Y:S01]  /*1470*/  FMUL.FTZ R17, R36.reuse, R17 ;  /* 0x0000001124117220 */ /* 0x040fe20000410000 */
[C---:B------:R-:W-:Y:S01]  /*1480*/  FMUL.FTZ R19, R36.reuse, R19 ;  /* 0x0000001324137220 */ /* 0x040fe20000410000 */
[----:B------:R-:W0:Y:S01]  /*1490*/  F2I.FTZ.U32.TRUNC.NTZ R40, R53 ;  /* 0x0000003500287305 */ /* 0x000e22000021f000 */
[C---:B------:R-:W-:Y:S01]  /*14a0*/  FMUL.FTZ R18, R36.reuse, R41 ;  /* 0x0000002924127220 */ /* 0x040fe20000410000 */
[C---:B------:R-:W-:Y:S01]  /*14b0*/  FMUL.FTZ R55, R36.reuse, R55 ;  /* 0x0000003724377220 */ /* 0x040fe20000410000 */
[----:B------:R-:W-:Y:S01]  /*14c0*/  FMUL.FTZ R46, R36, R43 ;  /* 0x0000002b242e7220 */ /* 0x000fe20000410000 */
[----:B------:R-:W-:Y:S01]  /*14d0*/  F2FP.F16.F32.PACK_AB R16, R17, R16 ;  /* 0x000000101110723e */ /* 0x000fe200000000ff */
[----:B------:R-:W-:Y:S01]  /*14e0*/  FMUL.FTZ R59, R50, R59 ;  /* 0x0000003b323b7220 */ /* 0x000fe20000410000 */
[----:B------:R-:W-:Y:S01]  /*14f0*/  F2FP.F16.F32.PACK_AB R17, R18, R19 ;  /* 0x000000131211723e */ /* 0x000fe200000000ff */
[----:B------:R-:W-:Y:S01]  /*1500*/  FMUL.FTZ R57, R36, R57 ;  /* 0x0000003924397220 */ /* 0x000fe20000410000 */
[----:B------:R-:W-:Y:S01]  /*1510*/  F2FP.F16.F32.PACK_AB R18, R46, R55 ;  /* 0x000000372e12723e */ /* 0x000fe200000000ff */
[----:B------:R1:W2:Y:S01]  /*1520*/  F2I.FTZ.U32.TRUNC.NTZ R47, R50 ;  /* 0x00000032002f7305 */ /* 0x0002a2000021f000 */
[----:B------:R-:W-:-:S02]  /*1530*/  IADD3.X R43, PT, PT, R48, UR11, RZ, P0, !PT ;  /* 0x0000000b302b7c10 */ /* 0x000fc400087fe4ff */
[----:B0-----:R-:W-:Y:S02]  /*1540*/  PRMT R46, R45, 0x3340, R40 ;  /* 0x000033402d2e7816 */ /* 0x001fe40000000028 */
[----:B------:R-:W-:Y:S01]  /*1550*/  IADD3 R40, P0, PT, R22, UR12, RZ ;  /* 0x0000000c16287c10 */ /* 0x000fe2000ff1e0ff */
[----:B-1----:R-:W-:-:S03]  /*1560*/  FMUL.FTZ R50, R36, R59 ;  /* 0x0000003b24327220 */ /* 0x002fc60000410000 */
[----:B------:R-:W-:Y:S02]  /*1570*/  IADD3.X R41, PT, PT, R23, UR13, RZ, P0, !PT ;  /* 0x0000000d17297c10 */ /* 0x000fe400087fe4ff */
[----:B------:R-:W-:Y:S02]  /*1580*/  LEA R22, P0, R39, R22, 0x3 ;  /* 0x0000001627167211 */ /* 0x000fe400078018ff */
[----:B--2---:R-:W-:Y:S02]  /*1590*/  PRMT R47, R32, 0x3340, R47 ;  /* 0x00003340202f7816 */ /* 0x004fe4000000002f */
[----:B------:R-:W-:Y:S02]  /*15a0*/  IADD3.X R23, PT, PT, RZ, R23, RZ, P0, !PT ;  /* 0x00000017ff177210 */ /* 0x000fe400007fe4ff */
[----:B------:R-:W-:Y:S02]  /*15b0*/  ISETP.GE.U32.AND P0, PT, R22, UR14, PT ;  /* 0x0000000e16007c0c */ /* 0x000fe4000bf06070 */
[----:B------:R-:W-:-:S02]  /*15c0*/  F2FP.F16.F32.PACK_AB R19, R50, R57 ;  /* 0x000000393213723e */ /* 0x000fc400000000ff */
[----:B------:R-:W-:Y:S02]  /*15d0*/  ISETP.GE.U32.AND.EX P0, PT, R23, UR15, PT, P0 ;  /* 0x0000000f17007c0c */ /* 0x000fe4000bf06100 */
[----:B------:R-:W-:Y:S01]  /*15e0*/  PRMT R32, R33, 0x5410, R44 ;  /* 0x0000541021207816 */ /* 0x000fe2000000002c */
[----:B------:R0:W-:Y:S01]  /*15f0*/  STG.E.128 desc[UR6][R42.64], R16 ;  /* 0x000000102a007986 */ /* 0x0001e2000c101d06 */
[----:B------:R-:W-:-:S05]  /*1600*/  PRMT R33, R46, 0x5410, R47 ;  /* 0x000054102e217816 */ /* 0x000fca000000002f */
[----:B------:R0:W-:Y:S01]  /*1610*/  STG.E.64 desc[UR6][R40.64], R32 ;  /* 0x0000002028007986 */ /* 0x0001e2000c101b06 */
[----:B------:R-:W-:Y:S06]  /*1620*/  BAR.SYNC.DEFER_BLOCKING 0x0 ;  /* 0x0000000000007b1d */ /* 0x000fec0000010000 */
[----:B------:R-:W-:Y:S05]  /*1630*/  @!P0 BRA `(.L_x_1455) ;  /* 0xfffffff000548947 */ /* 0x000fea000383ffff */
[----:B------:R-:W-:Y:S05]  /*1640*/  EXIT ;  /* 0x000000000000794d */ /* 0x000fea0003800000 */
        .weak           $__internal_18_$__cuda_sm20_dblrcp_rn_slowpath_v3
        .type           $__internal_18_$__cuda_sm20_dblrcp_rn_slowpath_v3,@function
        .size           $__internal_18_$__cuda_sm20_dblrcp_rn_slowpath_v3,(.L_x_14078 - $__internal_18_$__cuda_sm20_dblrcp_rn_slowpath_v3)
$__internal_18_$__cuda_sm20_dblrcp_rn_slowpath_v3:
        /* <DEDUP_REMOVED lines=26> */
.L_x_1458:
        /* <DEDUP_REMOVED lines=10> */
.L_x_1456:
[----:B------:R-:W-:Y:S01]  /*1890*/  LOP3.LUT R19, R37, 0x80000, RZ, 0xfc, !PT ;  /* 0x0008000025137812 */ /* 0x000fe200078efcff */
[----:B------:R-:W-:-:S07]  /*18a0*/  IMAD.MOV.U32 R18, RZ, RZ, R36 ;  /* 0x000000ffff127224 */ /* 0x000fce00078e0024 */
.L_x_1457:
[----:B------:R-:W-:-:S04]  /*18b0*/  MOV R41, 0x0 ;  /* 0x0000000000297802 */ /* 0x000fc80000000f00 */
[----:B------:R-:W-:Y:S05]  /*18c0*/  RET.REL.NODEC R40 `(_ZN2at6native43_GLOBAL__N__7cc8d1ed_10_Dropout_cu_0e96ed3824fused_dropout_kernel_vecIN3c104HalfEfmLi1ELi8EhEEvNS_4cuda6detail10TensorInfoIKT_T1_EENS7_IS8_SA_EENS7_IT4_SA_EESA_T0_NS_15PhiloxCudaStateE) ;  /* 0xffffffe428cc7950 */ /* 0x000fea0003c3ffff */
.L_x_1459:
        /* <DEDUP_REMOVED lines=11> */
.L_x_14078:


//--------------------- .text._ZN2at6native43_GLOBAL__N__7cc8d1ed_10_Dropout_cu_0e96ed3824fused_dropout_kernel_vecIN3c104HalfEfmLi1ELi16EhEEvNS_4cuda6detail10TensorInfoIKT_T1_EENS7_IS8_SA_EENS7_IT4_SA_EESA_T0_NS_15PhiloxCudaStateE --------------------------
	.section	.text._ZN2at6native43_GLOBAL__N__7cc8d1ed_10_Dropout_cu_0e96ed3824fused_dropout_kernel_vecIN3c104HalfEfmLi1ELi16EhEEvNS_4cuda6detail10TensorInfoIKT_T1_EENS7_IS8_SA_EENS7_IT4_SA_EESA_T0_NS_15PhiloxCudaStateE,"ax",@progbits
	.align	128
.text._ZN2at6native43_GLOBAL__N__7cc8d1ed_10_Dropout_cu_0e96ed3824fused_dropout_kernel_vecIN3c104HalfEfmLi1ELi16EhEEvNS_4cuda6detail10TensorInfoIKT_T1_EENS7_IS8_SA_EENS7_IT4_SA_EESA_T0_NS_15PhiloxCudaStateE:
        .type           _ZN2at6native43_GLOBAL__N__7cc8d1ed_10_Dropout_cu_0e96ed3824fused_dropout_kernel_vecIN3c104HalfEfmLi1ELi16EhEEvNS_4cuda6detail10TensorInfoIKT_T1_EENS7_IS8_SA_EENS7_IT4_SA_EESA_T0_NS_15PhiloxCudaStateE,@function
        .size           _ZN2at6native43_GLOBAL__N__7cc8d1ed_10_Dropout_cu_0e96ed3824fused_dropout_kernel_vecIN3c104HalfEfmLi1ELi16EhEEvNS_4cuda6detail10TensorInfoIKT_T1_EENS7_IS8_SA_EENS7_IT4_SA_EESA_T0_NS_15PhiloxCudaStateE,(.L_x_14080 - _ZN2at6native43_GLOBAL__N__7cc8d1ed_10_Dropout_cu_0e96ed3824fused_dropout_kernel_vecIN3c104HalfEfmLi1ELi16EhEEvNS_4cuda6detail10TensorInfoIKT_T1_EENS7_IS8_SA_EENS7_IT4_SA_EESA_T0_NS_15PhiloxCudaStateE)
        .other          _ZN2at6native43_GLOBAL__N__7cc8d1ed_10_Dropout_cu_0e96ed3824fused_dropout_kernel_vecIN3c104HalfEfmLi1ELi16EhEEvNS_4cuda6detail10TensorInfoIKT_T1_EENS7_IS8_SA_EENS7_IT4_SA_EESA_T0_NS_15PhiloxCudaStateE,@"STO_CUDA_ENTRY STV_DEFAULT"
_ZN2at6native43_GLOBAL__N__7cc8d1ed_10_Dropout_cu_0e96ed3824fused_dropout_kernel_vecIN3c104HalfEfmLi1ELi16EhEEvNS_4cuda6detail10TensorInfoIKT_T1_EENS7_IS8_SA_EENS7_IT4_SA_EESA_T0_NS_15PhiloxCudaStateE:
        /* <DEDUP_REMOVED lines=118> */
[----:B------:R-:W-:Y:S05]  /*0760*/  CALL.REL.NOINC `($__internal_19_$__cuda_sm20_dblrcp_rn_slowpath_v3) ;  /* 0x0000001c00707944 */ /* 0x000fea0003c00000 */
.L_x_1460:
        /* <DEDUP_REMOVED lines=16> */
.L_x_1477:
        /* <DEDUP_REMOVED lines=13> */
.L_x_1462:
[----:B------:R-:W-:Y:S05]  /*0940*/  BSYNC.RECONVERGENT B0 ;  /* 0x0000000000007941 */ /* 0x000fea0003800200 */
.L_x_1461:
[----:B------:R-:W-:Y:S01]  /*0950*/  IMAD.WIDE.U32 R12, R2, -0x326172a9, RZ ;  /* 0xcd9e8d57020c7825 */ /* 0x000fe200078e00ff */
[----:B------:R-:W-:Y:S02]  /*0960*/  LOP3.LUT R11, R0, UR11, R11, 0x96, !PT ;  /* 0x0000000b000b7c12 */ /* 0x000fe4000f8e960b */
[----:B------:R-:W-:Y:S01]  /*0970*/  MOV R35, UR10 ;  /* 0x0000000a00237c02 */ /* 0x000fe20008000f00 */
[----:B------:R-:W-:Y:S01]  /*0980*/  IMAD.MOV.U32 R15, RZ, RZ, -0x2daee0ad ;  /* 0xd2511f53ff0f7424 */ /* 0x000fe200078e00ff */
[----:B------:R-:W-:Y:S01]  /*0990*/  LOP3.LUT R14, R7, UR10, R13, 0x96, !PT ;  /* 0x0000000a070e7c12 */ /* 0x000fe2000f8e960d */
[----:B------:R-:W-:Y:S01]  /*09a0*/  IMAD.WIDE.U32 R16, R11, -0x326172a9, RZ ;  /* 0xcd9e8d570b107825 */ /* 0x000fe200078e00ff */
[----:B------:R-:W-:-:S03]  /*09b0*/  MOV R25, UR11 ;  /* 0x0000000b00197c02 */ /* 0x000fc60008000f00 */
[----:B------:R-:W-:Y:S01]  /*09c0*/  IMAD R18, R6, R15, -0x2daee0ad ;  /* 0xd2511f5306127424 */ /* 0x000fe200078e020f */
[----:B------:R-:W-:Y:S01]  /*09d0*/  LOP3.LUT R12, R12, UR9, R17, 0x96, !PT ;  /* 0x000000090c0c7c12 */ /* 0x000fe2000f8e9611 */
[----:B------:R-:W-:-:S04]  /*09e0*/  IMAD.WIDE.U32 R14, R14, -0x2daee0ad, RZ ;  /* 0xd2511f530e0e7825 */ /* 0x000fc800078e00ff */
[----:B------:R-:W-:Y:S01]  /*09f0*/  IMAD.WIDE.U32 R12, R12, -0x2daee0ad, RZ ;  /* 0xd2511f530c0c7825 */ /* 0x000fe200078e00ff */
[----:B------:R-:W-:-:S03]  /*0a00*/  LOP3.LUT R20, R18, UR18, R15, 0x96, !PT ;  /* 0x0000001212147c12 */ /* 0x000fc6000f8e960f */
[----:B------:R-:W-:Y:S01]  /*0a10*/  VIADD R35, R35, 0xdaa66d2b ;  /* 0xdaa66d2b23237836 */ /* 0x000fe20000000000 */
[----:B------:R-:W-:Y:S01]  /*0a20*/  LOP3.LUT R17, R14, UR20, R13, 0x96, !PT ;  /* 0x000000140e117c12 */ /* 0x000fe2000f8e960d */
[----:B------:R-:W-:-:S04]  /*0a30*/  IMAD.WIDE.U32 R20, R20, -0x326172a9, RZ ;  /* 0xcd9e8d5714147825 */ /* 0x000fc800078e00ff */
[----:B------:R-:W-:Y:S01]  /*0a40*/  VIADD R25, R25, 0x96a522ad ;  /* 0x96a522ad19197836 */ /* 0x000fe20000000000 */
        /* <DEDUP_REMOVED lines=26> */
[----:B------:R-:W-:-:S03]  /*0bf0*/  IMAD.WIDE.U32 R26, R26, -0x326172a9, RZ ;  /* 0xcd9e8d571a1a7825 */ /* 0x000fc600078e00ff */
[----:B------:R-:W-:Y:S01]  /*0c00*/  ISETP.GT.AND P0, PT, R13, 0x1, PT ;  /* 0x000000010d00780c */ /* 0x000fe20003f04270 */
[----:B------:R-:W-:Y:S01]  /*0c10*/  IMAD.HI.U32 R19, R11, -0x2daee0ad, RZ ;  /* 0xd2511f530b137827 */ /* 0x000fe200078e00ff */
[----:B------:R-:W-:-:S04]  /*0c20*/  LOP3.LUT R15, R20, UR32, R27, 0x96, !PT ;  /* 0x00000020140f7c12 */ /* 0x000fc8000f8e961b */
[----:B------:R-:W-:Y:S01]  /*0c30*/  LOP3.LUT R19, R25, R12, R19, 0x96, !PT ;  /* 0x0000000c19137212 */ /* 0x000fe200078e9613 */
[----:B------:R-:W-:-:S06]  /*0c40*/  IMAD R12, R4, -0x2daee0ad, RZ ;  /* 0xd2511f53040c7824 */ /* 0x000fcc00078e02ff */
        /* <DEDUP_REMOVED lines=10> */
.L_x_1463:
        /* <DEDUP_REMOVED lines=10> */
.L_x_1464:
        /* <DEDUP_REMOVED lines=13> */
.L_x_1466:
[----:B------:R-:W-:Y:S05]  /*0e60*/  BSYNC.RECONVERGENT B0 ;  /* 0x0000000000007941 */ /* 0x000fea0003800200 */
.L_x_1465:
[----:B------:R-:W-:Y:S01]  /*0e70*/  IMAD.WIDE.U32 R12, R2, -0x326172a9, RZ ;  /* 0xcd9e8d57020c7825 */ /* 0x000fe200078e00ff */
[----:B------:R-:W-:Y:S02]  /*0e80*/  LOP3.LUT R9, R0, UR11, R9, 0x96, !PT ;  /* 0x0000000b00097c12 */ /* 0x000fe4000f8e9609 */
[----:B------:R-:W-:Y:S01]  /*0e90*/  I2FP.F32.U32 R5, R5 ;  /* 0x0000000500057245 */ /* 0x000fe20000201000 */
[----:B------:R-:W-:Y:S01]  /*0ea0*/  IMAD.MOV.U32 R24, RZ, RZ, 0x2f800000 ;  /* 0x2f800000ff187424 */ /* 0x000fe200078e00ff */
[----:B------:R-:W-:Y:S01]  /*0eb0*/  LOP3.LUT R28, R7, UR10, R13, 0x96, !PT ;  /* 0x0000000a071c7c12 */ /* 0x000fe2000f8e960d */
[----:B------:R-:W-:Y:S01]  /*0ec0*/  IMAD.WIDE.U32 R20, R9, -0x326172a9, RZ ;  /* 0xcd9e8d5709147825 */ /* 0x000fe200078e00ff */
[----:B------:R-:W-:-:S03]  /*0ed0*/  I2FP.F32.U32 R27, R16 ;  /* 0x00000010001b7245 */ /* 0x000fc60000201000 */
[----:B------:R-:W-:Y:S01]  /*0ee0*/  IMAD.WIDE.U32 R28, R28, -0x2daee0ad, RZ ;  /* 0xd2511f531c1c7825 */ /* 0x000fe200078e00ff */
[----:B------:R-:W-:-:S03]  /*0ef0*/  LOP3.LUT R12, R12, UR9, R21, 0x96, !PT ;  /* 0x000000090c0c7c12 */ /* 0x000fc6000f8e9615 */
[----:B------:R-:W-:Y:S01]  /*0f00*/  FFMA.FTZ R27, R27, R24, 1.1641532182693481445e-10 ;  /* 0x2f0000001b1b7423 */ /* 0x000fe20000010018 */
[----:B------:R-:W-:Y:S02]  /*0f10*/  VIADD R9, R18, 0xd2511f53 ;  /* 0xd2511f5312097836 */ /* 0x000fe40000000000 */
[----:B------:R-:W-:-:S03]  /*0f20*/  IMAD.WIDE.U32 R12, R12, -0x2daee0ad, RZ ;  /* 0xd2511f530c0c7825 */ /* 0x000fc600078e00ff */
[----:B------:R-:W-:Y:S01]  /*0f30*/  LOP3.LUT R9, R9, UR18, R29, 0x96, !PT ;  /* 0x0000001209097c12 */ /* 0x000fe2000f8e961d */
[----:B------:R-:W-:Y:S01]  /*0f40*/  IMAD R11, R11, -0x2daee0ad, RZ ;  /* 0xd2511f530b0b7824 */ /* 0x000fe200078e02ff */
[----:B------:R-:W-:-:S03]  /*0f50*/  LOP3.LUT R21, R28, UR20, R13, 0x96, !PT ;  /* 0x000000141c157c12 */ /* 0x000fc6000f8e960d */
[----:B------:R-:W-:Y:S01]  /*0f60*/  IMAD.WIDE.U32 R22, R9, -0x326172a9, RZ ;  /* 0xcd9e8d5709167825 */ /* 0x000fe200078e00ff */
[----:B------:R-:W-:-:S04]  /*0f70*/  I2FP.F32.U32 R9, R4 ;  /* 0x0000000400097245 */ /* 0x000fc80000201000 */
        /* <DEDUP_REMOVED lines=20> */
[----:B------:R-:W-:Y:S01]  /*10c0*/  FFMA.FTZ R30, R5, R24, 1.1641532182693481445e-10 ;  /* 0x2f000000051e7423 */ /* 0x000fe20000010018 */
[----:B------:R-:W-:Y:S01]  /*10d0*/  LOP3.LUT R12, R12, UR29, R29, 0x96, !PT ;  /* 0x0000001d0c0c7c12 */ /* 0x000fe2000f8e961d */
[----:B------:R-:W-:Y:S01]  /*10e0*/  IMAD.WIDE.U32 R20, R20, -0x2daee0ad, RZ ;  /* 0xd2511f5314147825 */ /* 0x000fe200078e00ff */
[----:B------:R-:W-:-:S03]  /*10f0*/  I2FP.F32.U32 R29, R8 ;  /* 0x00000008001d7245 */ /* 0x000fc60000201000 */
[----:B------:R-:W-:Y:S01]  /*1100*/  IMAD.WIDE.U32 R12, R12, -0x326172a9, RZ ;  /* 0xcd9e8d570c0c7825 */ /* 0x000fe200078e00ff */
[----:B------:R-:W-:-:S03]  /*1110*/  LOP3.LUT R23, R28, UR31, R21, 0x96, !PT ;  /* 0x0000001f1c177c12 */ /* 0x000fc6000f8e9615 */
[-C--:B------:R-:W-:Y:S01]  /*1120*/  FFMA.FTZ R29, R29, R24.reuse, 1.1641532182693481445e-10 ;  /* 0x2f0000001d1d7423 */ /* 0x080fe20000010018 */
[----:B------:R-:W-:Y:S01]  /*1130*/  FFMA.FTZ R28, R9, R24, 1.1641532182693481445e-10 ;  /* 0x2f000000091c7423 */ /* 0x000fe20000010018 */
        /* <DEDUP_REMOVED lines=15> */
.L_x_1467:
[----:B------:R-:W-:Y:S01]  /*1230*/  UISETP.NE.AND UP0, UPT, UR8, 0x2, UPT ;  /* 0x000000020800788c */ /* 0x000fe2000bf05270 */
[----:B------:R-:W-:Y:S01]  /*1240*/  IMAD.MOV.U32 R15, RZ, RZ, R19 ;  /* 0x000000ffff0f7224 */ /* 0x000fe200078e0013 */
[----:B------:R-:W-:Y:S01]  /*1250*/  MOV R26, R11 ;  /* 0x0000000b001a7202 */ /* 0x000fe20000000f00 */
[----:B------:R-:W-:Y:S01]  /*1260*/  IMAD.MOV.U32 R19, RZ, RZ, R12 ;  /* 0x000000ffff137224 */ /* 0x000fe200078e000c */
[----:B------:R-:W-:Y:S02]  /*1270*/  MOV R32, R14 ;  /* 0x0000000e00207202 */ /* 0x000fe40000000f00 */
[----:B------:R-:W-:-:S13]  /*1280*/  PLOP3.LUT P1, PT, PT, PT, UP0, 0x80, 0x8 ;  /* 0x000000000008781c */ /* 0x000fda0003f2f008 */
[----:B------:R-:W-:Y:S01]  /*1290*/  @P1 IMAD.MOV.U32 R15, RZ, RZ, R11 ;  /* 0x000000ffff0f1224 */ /* 0x000fe200078e000b */
[----:B------:R-:W-:Y:S01]  /*12a0*/  @P1 MOV R26, R12 ;  /* 0x0000000c001a1202 */ /* 0x000fe20000000f00 */
[----:B------:R-:W-:Y:S01]  /*12b0*/  @P1 IMAD.MOV.U32 R19, RZ, RZ, R14 ;  /* 0x000000ffff131224 */ /* 0x000fe200078e000e */
[----:B------:R-:W-:-:S07]  /*12c0*/  @P1 MOV R32, R13 ;  /* 0x0000000d00201202 */ /* 0x000fce0000000f00 */
.L_x_1468:
[----:B------:R-:W-:Y:S01]  /*12d0*/  VIADD R5, R6, 0x3 ;  /* 0x0000000306057836 */ /* 0x000fe20000000000 */
[----:B------:R-:W-:Y:S04]  /*12e0*/  BSSY.RECONVERGENT B0, `(.L_x_1469) ;  /* 0x000000c000007945 */ /* 0x000fe80003800200 */
[C---:B------:R-:W-:Y:S01]  /*12f0*/  ISETP.NE.AND P1, PT, R5.reuse, RZ, PT ;  /* 0x000000ff0500720c */ /* 0x040fe20003f25270 */
[----:B------:R-:W-:-:S12]  /*1300*/  IMAD.HI.U32 R5, R5, -0x2daee0ad, RZ ;  /* 0xd2511f5305057827 */ /* 0x000fd800078e00ff */
[----:B------:R-:W-:Y:S05]  /*1310*/  @P1 BRA `(.L_x_1470) ;  /* 0x0000000000201947 */ /* 0x000fea0003800000 */
[----:B------:R-:W-:-:S04]  /*1320*/  IADD3 R7, PT, PT, R7, 0x1, RZ ;  /* 0x0000000107077810 */ /* 0x000fc80007ffe0ff */
[----:B------:R-:W-:-:S13]  /*1330*/  ISETP.NE.AND P1, PT, R7, RZ, PT ;  /* 0x000000ff0700720c */ /* 0x000fda0003f25270 */
[----:B------:R-:W-:Y:S01]  /*1340*/  @!P1 VIADD R2, R2, 0x1 ;  /* 0x0000000102029836 */ /* 0x000fe20000000000 */
[----:B------:R-:W-:Y:S02]  /*1350*/  @!P1 IADD3 R4, PT, PT, R0, 0x1, RZ ;  /* 0x0000000100049810 */ /* 0x000fe40007ffe0ff */
[----:B------:R-:W-:Y:S02]  /*1360*/  @!P1 MOV R7, RZ ;  /* 0x000000ff00079202 */ /* 0x000fe40000000f00 */
[----:B------:R-:W-:-:S13]  /*1370*/  ISETP.NE.AND P2, PT, R2, RZ, !P1 ;  /* 0x000000ff0200720c */ /* 0x000fda0004f45270 */
[----:B------:R-:W-:-:S04]  /*1380*/  @P2 IMAD.MOV R4, RZ, RZ, R0 ;  /* 0x000000ffff042224 */ /* 0x000fc800078e0200 */
[----:B------:R-:W-:-:S07]  /*1390*/  @!P1 IMAD.MOV.U32 R0, RZ, RZ, R4 ;  /* 0x000000ffff009224 */ /* 0x000fce00078e0004 */
.L_x_1470:
[----:B------:R-:W-:Y:S05]  /*13a0*/  BSYNC.RECONVERGENT B0 ;  /* 0x0000000000007941 */ /* 0x000fea0003800200 */
.L_x_1469:
[----:B------:R-:W-:Y:S01]  /*13b0*/  IMAD.WIDE.U32 R16, R2, -0x326172a9, RZ ;  /* 0xcd9e8d5702107825 */ /* 0x000fe200078e00ff */
[----:B------:R-:W-:Y:S02]  /*13c0*/  LOP3.LUT R5, R0, UR11, R5, 0x96, !PT ;  /* 0x0000000b00057c12 */ /* 0x000fe4000f8e9605 */
[----:B------:R-:W-:Y:S02]  /*13d0*/  IADD3 R11, PT, PT, R18, -0x5b5dc15a, RZ ;  /* 0xa4a23ea6120b7810 */ /* 0x000fe40007ffe0ff */
[----:B------:R-:W-:Y:S01]  /*13e0*/  LOP3.LUT R8, R7, UR10, R17, 0x96, !PT ;  /* 0x0000000a07087c12 */ /* 0x000fe2000f8e9611 */
[----:B------:R-:W-:Y:S01]  /*13f0*/  IMAD.WIDE.U32 R4, R5, -0x326172a9, RZ ;  /* 0xcd9e8d5705047825 */ /* 0x000fe200078e00ff */
[----:B------:R-:W-:-:S03]  /*1400*/  I2FP.F32.U32 R33, R32 ;  /* 0x0000002000217245 */ /* 0x000fc60000201000 */
[----:B------:R-:W-:Y:S01]  /*1410*/  IMAD.WIDE.U32 R8, R8, -0x2daee0ad, RZ ;  /* 0xd2511f5308087825 */ /* 0x000fe200078e00ff */
[----:B------:R-:W-:-:S03]  /*1420*/  LOP3.LUT R16, R16, UR9, R5, 0x96, !PT ;  /* 0x0000000910107c12 */ /* 0x000fc6000f8e9605 */
[----:B------:R-:W-:Y:S01]  /*1430*/  FFMA.FTZ R33, R33, R24, 1.1641532182693481445e-10 ;  /* 0x2f00000021217423 */ /* 0x000fe20000010018 */
        /* <DEDUP_REMOVED lines=27> */
[----:B------:R-:W-:Y:S01]  /*15f0*/  IMAD.WIDE.U32 R16, R16, -0x326172a9, RZ ;  /* 0xcd9e8d5710107825 */ /* 0x000fe200078e00ff */
[----:B------:R-:W-:Y:S02]  /*1600*/  LOP3.LUT R40, R22, UR31, R5, 0x96, !PT ;  /* 0x0000001f16287c12 */ /* 0x000fe4000f8e9605 */
[----:B------:R-:W-:Y:S02]  /*1610*/  I2FP.F32.U32 R5, R15 ;  /* 0x0000000f00057245 */ /* 0x000fe40000201000 */
[----:B------:R-:W-:Y:S01]  /*1620*/  LOP3.LUT R21, R8, UR30, R17, 0x96, !PT ;  /* 0x0000001e08157c12 */ /* 0x000fe2000f8e9611 */
[----:B------:R-:W-:Y:S01]  /*1630*/  IMAD.WIDE.U32 R40, R40, -0x326172a9, RZ ;  /* 0xcd9e8d5728287825 */ /* 0x000fe200078e00ff */
[----:B------:R-:W-:-:S03]  /*1640*/  I2FP.F32.U32 R15, R19 ;  /* 0x00000013000f7245 */ /* 0x000fc60000201000 */
[----:B------:R-:W-:Y:S01]  /*1650*/  FFMA.FTZ R20, R5, R24, 1.1641532182693481445e-10 ;  /* 0x2f00000005147423 */ /* 0x000fe20000010018 */
[----:B------:R-:W-:Y:S01]  /*1660*/  IMAD.HI.U32 R11, R21, -0x2daee0ad, RZ ;  /* 0xd2511f53150b7827 */ /* 0x000fe200078e00ff */
[----:B------:R-:W-:-:S03]  /*1670*/  LOP3.LUT R23, R16, UR32, R41, 0x96, !PT ;  /* 0x0000002010177c12 */ /* 0x000fc6000f8e9629 */
[----:B------:R-:W-:Y:S01]  /*1680*/  FFMA.FTZ R32, R15, R24, 1.1641532182693481445e-10 ;  /* 0x2f0000000f207423 */ /* 0x000fe20000010018 */
[----:B------:R-:W-:Y:S01]  /*1690*/  LOP3.LUT R11, R25, R4, R11, 0x96, !PT ;  /* 0x00000004190b7212 */ /* 0x000fe200078e960b */
[----:B------:R-:W-:Y:S02]  /*16a0*/  IMAD R4, R31, -0x2daee0ad, RZ ;  /* 0xd2511f531f047824 */ /* 0x000fe400078e02ff */
        /* <DEDUP_REMOVED lines=10> */
.L_x_1471:
[----:B------:R-:W-:Y:S01]  /*1750*/  UISETP.NE.AND UP0, UPT, UR8, 0x2, UPT ;  /* 0x000000020800788c */ /* 0x000fe2000bf05270 */
[----:B------:R-:W-:Y:S01]  /*1760*/  MOV R12, R13 ;  /* 0x0000000d000c7202 */ /* 0x000fe20000000f00 */
[----:B------:R-:W-:Y:S01]  /*1770*/  IMAD.MOV.U32 R14, RZ, RZ, R4 ;  /* 0x000000ffff0e7224 */ /* 0x000fe200078e0004 */
[----:B------:R-:W-:Y:S01]  /*1780*/  MOV R13, R23 ;  /* 0x00000017000d7202 */ /* 0x000fe20000000f00 */
[----:B------:R-:W-:Y:S02]  /*1790*/  IMAD.MOV.U32 R15, RZ, RZ, R40 ;  /* 0x000000ffff0f7224 */ /* 0x000fe400078e0028 */
[----:B------:R-:W-:-:S13]  /*17a0*/  PLOP3.LUT P1, PT, PT, PT, UP0, 0x80, 0x8 ;  /* 0x000000000008781c */ /* 0x000fda0003f2f008 */
[----:B------:R-:W-:Y:S01]  /*17b0*/  @P1 MOV R12, R4 ;  /* 0x00000004000c1202 */ /* 0x000fe20000000f00 */
[----:B------:R-:W-:Y:S01]  /*17c0*/  @P1 IMAD.MOV.U32 R14, RZ, RZ, R23 ;  /* 0x000000ffff0e1224 */ /* 0x000fe200078e0017 */
[----:B------:R-:W-:Y:S01]  /*17d0*/  @P1 MOV R13, R40 ;  /* 0x00000028000d1202 */ /* 0x000fe20000000f00 */
[----:B------:R-:W-:-:S07]  /*17e0*/  @P1 IMAD.MOV.U32 R15, RZ, RZ, R11 ;  /* 0x000000ffff0f1224 */ /* 0x000fce00078e000b */
.L_x_1472:
[----:B------:R-:W-:Y:S01]  /*17f0*/  IADD3 R6, PT, PT, R6, 0x4, RZ ;  /* 0x0000000406067810 */ /* 0x000fe20007ffe0ff */
[----:B------:R-:W-:Y:S03]  /*1800*/  BSSY.RECONVERGENT B0, `(.L_x_1473) ;  /* 0x000000c000007945 */ /* 0x000fe60003800200 */
[C---:B------:R-:W-:Y:S01]  /*1810*/  ISETP.NE.AND P1, PT, R6.reuse, RZ, PT ;  /* 0x000000ff0600720c */ /* 0x040fe20003f25270 */
[----:B------:R-:W-:-:S12]  /*1820*/  IMAD.HI.U32 R5, R6, -0x2daee0ad, RZ ;  /* 0xd2511f5306057827 */ /* 0x000fd800078e00ff */
[----:B------:R-:W-:Y:S05]  /*1830*/  @P1 BRA `(.L_x_1474) ;  /* 0x0000000000201947 */ /* 0x000fea0003800000 */
        /* <DEDUP_REMOVED lines=8> */
.L_x_1474:
[----:B------:R-:W-:Y:S05]  /*18c0*/  BSYNC.RECONVERGENT B0 ;  /* 0x0000000000007941 */ /* 0x000fea0003800200 */
.L_x_1473:
        /* <DEDUP_REMOVED lines=19> */
[----:B------:R-:W-:Y:S02]  /*1a00*/  LOP3.LUT R16, R35, R16, R5, 0x96, !PT ;  /* 0x0000001023107212 */ /* 0x000fe400078e9605 */
[----:B------:R-:W-:Y:S02]  /*1a10*/  I2FP.F32.U32 R35, R14 ;  /* 0x0000000e00237245 */ /* 0x000fe40000201000 */
[----:B------:R-:W-:Y:S01]  /*1a20*/  LOP3.LUT R18, R18, UR21, R9, 0x96, !PT ;  /* 0x0000001512127c12 */ /* 0x000fe2000f8e9609 */
[----:B------:R-:W-:-:S04]  /*1a30*/  IMAD.WIDE.U32 R16, R16, -0x2daee0ad, RZ ;  /* 0xd2511f5310107825 */ /* 0x000fc800078e00ff */
[----:B------:R-:W-:Y:S01]  /*1a40*/  FFMA.FTZ R35, R35, R24, 1.1641532182693481445e-10 ;  /* 0x2f00000023237423 */ /* 0x000fe20000010018 */
        /* <DEDUP_REMOVED lines=22> */
[----:B------:R-:W-:Y:S02]  /*1bb0*/  LOP3.LUT R9, R25, R16, R17, 0x96, !PT ;  /* 0x0000001019097212 */ /* 0x000fe400078e9611 */
[----:B------:R-:W-:-:S05]  /*1bc0*/  I2FP.F32.U32 R17, R12 ;  /* 0x0000000c00117245 */ /* 0x000fca0000201000 */
[----:B------:R-:W-:Y:S01]  /*1bd0*/  FFMA.FTZ R34, R17, R24, 1.1641532182693481445e-10 ;  /* 0x2f00000011227423 */ /* 0x000fe20000010018 */
[----:B------:R-:W-:Y:S06]  /*1be0*/  @P0 BRA `(.L_x_1475) ;  /* 0x0000000000200947 */ /* 0x000fec0003800000 */
[----:B------:R-:W-:Y:S01]  /*1bf0*/  UISETP.NE.AND UP0, UPT, UR8, URZ, UPT ;  /* 0x000000ff0800728c */ /* 0x000fe2000bf05270 */
[----:B------:R-:W-:-:S08]  /*1c00*/  MOV R38, R21 ;  /* 0x0000001500267202 */ /* 0x000fd00000000f00 */
[----:B------:R-:W-:Y:S05]  /*1c10*/  BRA.U !UP0, `(.L_x_1476) ;  /* 0x00000001083c7547 */ /* 0x000fea000b800000 */
[----:B------:R-:W-:Y:S01]  /*1c20*/  IMAD.MOV.U32 R23, RZ, RZ, R40 ;  /* 0x000000ffff177224 */ /* 0x000fe200078e0028 */
[----:B------:R-:W-:Y:S01]  /*1c30*/  MOV R38, R5 ;  /* 0x0000000500267202 */ /* 0x000fe20000000f00 */
[----:B------:R-:W-:Y:S01]  /*1c40*/  IMAD.MOV.U32 R40, RZ, RZ, R11 ;  /* 0x000000ffff287224 */ /* 0x000fe200078e000b */
[----:B------:R-:W-:Y:S01]  /*1c50*/  MOV R11, R21 ;  /* 0x00000015000b7202 */ /* 0x000fe20000000f00 */
[----:B------:R-:W-:Y:S06]  /*1c60*/  BRA `(.L_x_1476) ;  /* 0x0000000000287947 */ /* 0x000fec0003800000 */
.L_x_1475:
        /* <DEDUP_REMOVED lines=10> */
.L_x_1476:
[C---:B------:R-:W-:Y:S01]  /*1d10*/  IMAD.SHL.U32 R26, R10.reuse, 0x2, RZ ;  /* 0x000000020a1a7824 */ /* 0x040fe200078e00ff */
[----:B------:R-:W-:-:S04]  /*1d20*/  SHF.L.U64.HI R25, R10, 0x1, R3 ;  /* 0x000000010a197819 */ /* 0x000fc80000010203 */
        /* <DEDUP_REMOVED lines=12> */
[----:B------:R-:W-:Y:S01]  /*1df0*/  F2I.FTZ.U32.TRUNC.NTZ R23, R38 ;  /* 0x0000002600177305 */ /* 0x000fe2000021f000 */
[----:B------:R-:W-:Y:S02]  /*1e00*/  FSET.BF.LT.FTZ.AND R27, R27, UR33, PT ;  /* 0x000000211b1b7c0a */ /* 0x000fe4000b811000 */
[----:B------:R-:W-:Y:S01]  /*1e10*/  FSET.BF.LT.FTZ.AND R39, R39, UR33, PT ;  /* 0x0000002127277c0a */ /* 0x000fe2000b811000 */
[-C--:B------:R-:W-:Y:S01]  /*1e20*/  FFMA.FTZ R40, R41, R24.reuse, 1.1641532182693481445e-10 ;  /* 0x2f00000029287423 */ /* 0x080fe20000010018 */
[----:B------:R-:W-:Y:S01]  /*1e30*/  FFMA.FTZ R41, R45, R24, 1.1641532182693481445e-10 ;  /* 0x2f0000002d297423 */ /* 0x000fe20000010018 */
[----:B------:R-:W-:-:S02]  /*1e40*/  FSET.BF.LT.FTZ.AND R20, R20, UR33, PT ;  /* 0x0000002114147c0a */ /* 0x000fc4000b811000 */
[----:B------:R-:W1:Y:S01]  /*1e50*/  F2I.FTZ.U32.TRUNC.NTZ R44, R39 ;  /* 0x00000027002c7305 */ /* 0x000e62000021f000 */
[----:B------:R-:W-:Y:S02]  /*1e60*/  FSET.BF.LT.FTZ.AND R31, R31, UR33, PT ;  /* 0x000000211f1f7c0a */ /* 0x000fe4000b811000 */
[----:B------:R-:W-:Y:S02]  /*1e70*/  FSET.BF.LT.FTZ.AND R32, R32, UR33, PT ;  /* 0x0000002120207c0a */ /* 0x000fe4000b811000 */
[----:B------:R-:W-:Y:S02]  /*1e80*/  FSET.BF.LT.FTZ.AND R33, R33, UR33, PT ;  /* 0x0000002121217c0a */ /* 0x000fe4000b811000 */
[----:B------:R-:W-:Y:S01]  /*1e90*/  FSET.BF.LT.FTZ.AND R34, R34, UR33, PT ;  /* 0x0000002122227c0a */ /* 0x000fe2000b811000 */
[----:B------:R-:W-:Y:S01]  /*1ea0*/  F2I.FTZ.U32.TRUNC.NTZ R52, R27 ;  /* 0x0000001b00347305 */ /* 0x000fe2000021f000 */
[----:B------:R-:W-:Y:S02]  /*1eb0*/  FSET.BF.LT.FTZ.AND R35, R35, UR33, PT ;  /* 0x0000002123237c0a */ /* 0x000fe4000b811000 */
[----:B------:R-:W-:-:S02]  /*1ec0*/  FSET.BF.LT.FTZ.AND R36, R36, UR33, PT ;  /* 0x0000002124247c0a */ /* 0x000fc4000b811000 */
[----:B------:R-:W-:Y:S02]  /*1ed0*/  FSET.BF.LT.FTZ.AND R37, R37, UR33, PT ;  /* 0x0000002125257c0a */ /* 0x000fe4000b811000 */
[----:B-1----:R-:W-:Y:S01]  /*1ee0*/  PRMT R23, R23, 0x3340, R44 ;  /* 0x0000334017177816 */ /* 0x002fe2000000002c */
[----:B------:R-:W-:Y:S01]  /*1ef0*/  F2I.FTZ.U32.TRUNC.NTZ R21, R20 ;  /* 0x0000001400157305 */ /* 0x000fe2000021f000 */
[----:B------:R-:W-:Y:S02]  /*1f00*/  FSET.BF.LT.FTZ.AND R40, R40, UR33, PT ;  /* 0x0000002128287c0a */ /* 0x000fe4000b811000 */
[----:B------:R-:W-:Y:S02]  /*1f10*/  FSET.BF.LT.FTZ.AND R41, R41, UR33, PT ;  /* 0x0000002129297c0a */ /* 0x000fe4000b811000 */
[----:B------:R-:W-:Y:S02]  /*1f20*/  FSET.BF.LT.FTZ.AND R30, R30, UR33, PT ;  /* 0x000000211e1e7c0a */ /* 0x000fe4000b811000 */
[----:B------:R-:W-:Y:S01]  /*1f30*/  FSET.BF.LT.FTZ.AND R29, R29, UR33, PT ;  /* 0x000000211d1d7c0a */ /* 0x000fe2000b811000 */
[----:B------:R-:W1:Y:S01]  /*1f40*/  F2I.FTZ.U32.TRUNC.NTZ R50, R31 ;  /* 0x0000001f00327305 */ /* 0x000e62000021f000 */
[----:B------:R-:W-:-:S07]  /*1f50*/  FSET.BF.LT.FTZ.AND R28, R28, UR33, PT ;  /* 0x000000211c1c7c0a */ /* 0x000fce000b811000 */
[----:B------:R-:W-:Y:S01]  /*1f60*/  F2I.FTZ.U32.TRUNC.NTZ R22, R32 ;  /* 0x0000002000167305 */ /* 0x000fe2000021f000 */
[----:B-1----:R-:W-:-:S07]  /*1f70*/  PRMT R21, R21, 0x3340, R50 ;  /* 0x0000334015157816 */ /* 0x002fce0000000032 */
[----:B------:R-:W1:Y:S08]  /*1f80*/  F2I.FTZ.U32.TRUNC.NTZ R47, R33 ;  /* 0x00000021002f7305 */ /* 0x000e70000021f000 */
        /* <DEDUP_REMOVED lines=15> */
[----:B------:R-:W3:Y:S01]  /*2080*/  F2I.FTZ.U32.TRUNC.NTZ R43, R28 ;  /* 0x0000001c002b7305 */ /* 0x000ee2000021f000 */
[----:B-1----:R-:W-:Y:S02]  /*2090*/  PRMT R42, R42, 0x3340, R51 ;  /* 0x000033402a2a7816 */ /* 0x002fe40000000033 */
[----:B---3--:R-:W-:Y:S01]  /*20a0*/  PRMT R43, R43, 0x3340, R52 ;  /* 0x000033402b2b7816 */ /* 0x008fe20000000034 */
[--C-:B--2---:R-:W-:Y:S02]  /*20b0*/  HADD2.F32 R44, -RZ, R17.reuse.H1_H1 ;  /* 0x30000011ff2c7230 */ /* 0x104fe40000004100 */
[----:B------:R-:W-:Y:S02]  /*20c0*/  HADD2.F32 R47, -RZ, R17.H0_H0 ;  /* 0x20000011ff2f7230 */ /* 0x000fe40000004100 */
[----:B------:R-:W-:Y:S02]  /*20d0*/  HADD2.F32 R45, -RZ, R16.H0_H0 ;  /* 0x20000010ff2d7230 */ /* 0x000fe40000004100 */
[----:B------:R-:W-:Y:S01]  /*20e0*/  FMUL.FTZ R44, R27, R44 ;  /* 0x0000002c1b2c7220 */ /* 0x000fe20000410000 */
[----:B------:R-:W-:Y:S01]  /*20f0*/  HADD2.F32 R17, -RZ, R18.H0_H0 ;  /* 0x20000012ff117230 */ /* 0x000fe20000004100 */
[----:B------:R-:W0:Y:S01]  /*2100*/  LDC R27, c[0x0][0x370] ;  /* 0x0000dc00ff1b7b82 */ /* 0x000e220000000800 */
[----:B------:R-:W-:-:S02]  /*2110*/  HADD2.F32 R49, -RZ, R19.H0_H0 ;  /* 0x20000013ff317230 */ /* 0x000fc40000004100 */
[----:B------:R-:W-:Y:S01]  /*2120*/  FMUL.FTZ R47, R28, R47 ;  /* 0x0000002f1c2f7220 */ /* 0x000fe20000410000 */
[----:B------:R-:W-:Y:S01]  /*2130*/  HADD2.F32 R46, -RZ, R19.H1_H1 ;  /* 0x30000013ff2e7230 */ /* 0x000fe20000004100 */
[----:B------:R-:W-:Y:S01]  /*2140*/  IADD3 R28, P0, PT, R26, UR14, RZ ;  /* 0x0000000e1a1c7c10 */ /* 0x000fe2000ff1e0ff */
[----:B------:R-:W-:Y:S02]  /*2150*/  HADD2.F32 R16, -RZ, R16.H1_H1 ;  /* 0x30000010ff107230 */ /* 0x000fe40000004100 */
[----:B------:R-:W-:Y:S01]  /*2160*/  FMUL.FTZ R45, R30, R45 ;  /* 0x0000002d1e2d7220 */ /* 0x000fe20000410000 */
[----:B------:R-:W-:Y:S01]  /*2170*/  HADD2.F32 R18, -RZ, R18.H1_H1 ;  /* 0x30000012ff127230 */ /* 0x000fe20000004100 */
[----:B------:R-:W-:Y:S01]  /*2180*/  IADD3 R30, P1, PT, R10, UR16, RZ ;  /* 0x000000100a1e7c10 */ /* 0x000fe2000ff3e0ff */
[--C-:B------:R-:W-:Y:S02]  /*2190*/  HADD2.F32 R19, -RZ, R12.reuse.H0_H0 ;  /* 0x2000000cff137230 */ /* 0x100fe40000004100 */
[----:B------:R-:W-:Y:S01]  /*21a0*/  FMUL.FTZ R16, R29, R16 ;  /* 0x000000101d107220 */ /* 0x000fe20000410000 */
[----:B------:R-:W-:-:S02]  /*21b0*/  HADD2.F32 R12, -RZ, R12.H1_H1 ;  /* 0x3000000cff0c7230 */ /* 0x000fc40000004100 */
[----:B------:R-:W-:Y:S01]  /*21c0*/  FMUL.FTZ R18, R31, R18 ;  /* 0x000000121f127220 */ /* 0x000fe20000410000 */
[--C-:B------:R-:W-:Y:S02]  /*21d0*/  HADD2.F32 R51, -RZ, R13.reuse.H0_H0 ;  /* 0x2000000dff337230 */ /* 0x100fe40000004100 */
[----:B------:R-:W-:Y:S01]  /*21e0*/  FMUL.FTZ R19, R34, R19 ;  /* 0x0000001322137220 */ /* 0x000fe20000410000 */
[----:B------:R-:W-:Y:S02]  /*21f0*/  HADD2.F32 R48, -RZ, R13.H1_H1 ;  /* 0x3000000dff307230 */ /* 0x000fe40000004100 */
[----:B------:R-:W-:Y:S01]  /*2200*/  FMUL.FTZ R12, R35, R12 ;  /* 0x0000000c230c7220 */ /* 0x000fe20000410000 */
[--C-:B------:R-:W-:Y:S01]  /*2210*/  HADD2.F32 R13, -RZ, R15.reuse.H0_H0 ;  /* 0x2000000fff0d7230 */ /* 0x100fe20000004100 */
[----:B------:R-:W-:Y:S01]  /*2220*/  IADD3.X R29, PT, PT, R25, UR15, RZ, P0, !PT ;  /* 0x0000000f191d7c10 */ /* 0x000fe200087fe4ff */
[----:B------:R-:W-:Y:S02]  /*2230*/  HADD2.F32 R52, -RZ, R15.H1_H1 ;  /* 0x3000000fff347230 */ /* 0x000fe40000004100 */
[----:B------:R-:W-:Y:S01]  /*2240*/  FMUL.FTZ R45, R45, UR4 ;  /* 0x000000042d2d7c20 */ /* 0x000fe20008410000 */
[----:B------:R-:W-:-:S02]  /*2250*/  HADD2.F32 R15, -RZ, R14.H0_H0 ;  /* 0x2000000eff0f7230 */ /* 0x000fc40000004100 */
[----:B------:R-:W-:Y:S01]  /*2260*/  FMUL.FTZ R16, R16, UR4 ;  /* 0x0000000410107c20 */ /* 0x000fe20008410000 */
[----:B------:R-:W-:Y:S02]  /*2270*/  HADD2.F32 R14, -RZ, R14.H1_H1 ;  /* 0x3000000eff0e7230 */ /* 0x000fe40000004100 */
[----:B------:R-:W-:Y:S01]  /*2280*/  FMUL.FTZ R19, R19, UR4 ;  /* 0x0000000413137c20 */ /* 0x000fe20008410000 */
[----:B0-----:R-:W-:Y:S02]  /*2290*/  IMAD R27, R27, UR5, RZ ;  /* 0x000000051b1b7c24 */ /* 0x001fe4000f8e02ff */
[----:B------:R-:W-:Y:S01]  /*22a0*/  FMUL.FTZ R40, R40, R15 ;  /* 0x0000000f28287220 */ /* 0x000fe20000410000 */
[----:B------:R-:W-:Y:S01]  /*22b0*/  FMUL.FTZ R15, R18, UR4 ;  /* 0x00000004120f7c20 */ /* 0x000fe20008410000 */
[----:B------:R-:W-:Y:S01]  /*22c0*/  FMUL.FTZ R18, R12, UR4 ;  /* 0x000000040c127c20 */ /* 0x000fe20008410000 */
[----:B------:R-:W-:Y:S01]  /*22d0*/  IADD3.X R31, PT, PT, R3, UR17, RZ, P1, !PT ;  /* 0x00000011031f7c10 */ /* 0x000fe20008ffe4ff */
[----:B------:R-:W-:Y:S01]  /*22e0*/  FMUL.FTZ R17, R20, R17 ;  /* 0x0000001114117220 */ /* 0x000fe20000410000 */
[----:B------:R-:W-:Y:S01]  /*22f0*/  LEA R10, P0, R27, R10, 0x4 ;  /* 0x0000000a1b0a7211 */ /* 0x000fe200078020ff */
[----:B------:R-:W-:Y:S01]  /*2300*/  FMUL.FTZ R49, R32, R49 ;  /* 0x0000003120317220 */ /* 0x000fe20000410000 */
[----:B------:R-:W-:Y:S01]  /*2310*/  FMUL.FTZ R46, R33, R46 ;  /* 0x0000002e212e7220 */ /* 0x000fe20000410000 */
[----:B------:R-:W-:Y:S01]  /*2320*/  FMUL.FTZ R51, R36, R51 ;  /* 0x0000003324337220 */ /* 0x000fe20000410000 */
[----:B------:R-:W-:Y:S01]  /*2330*/  IADD3.X R3, PT, PT, RZ, R3, RZ, P0, !PT ;  /* 0x00000003ff037210 */ /* 0x000fe200007fe4ff */
[----:B------:R-:W-:Y:S01]  /*2340*/  FMUL.FTZ R48, R37, R48 ;  /* 0x0000003025307220 */ /* 0x000fe20000410000 */
[----:B------:R-:W-:Y:S01]  /*2350*/  FMUL.FTZ R38, R38, R13 ;  /* 0x0000000d26267220 */ /* 0x000fe20000410000 */
[----:B------:R-:W-:Y:S01]  /*2360*/  FMUL.FTZ R52, R39, R52 ;  /* 0x0000003427347220 */ /* 0x000fe20000410000 */
[----:B------:R-:W-:Y:S01]  /*2370*/  FMUL.FTZ R41, R41, R14 ;  /* 0x0000000e29297220 */ /* 0x000fe20000410000 */
[----:B------:R-:W-:Y:S01]  /*2380*/  ISETP.GE.U32.AND P0, PT, R10, UR34, PT ;  /* 0x000000220a007c0c */ /* 0x000fe2000bf06070 */
[----:B------:R-:W-:Y:S01]  /*2390*/  FMUL.FTZ R14, R17, UR4 ;  /* 0x00000004110e7c20 */ /* 0x000fe20008410000 */
[----:B------:R-:W-:Y:S01]  /*23a0*/  F2FP.F16.F32.PACK_AB R12, R16, R45 ;  /* 0x0000002d100c723e */ /* 0x000fe200000000ff */
[----:B------:R-:W-:Y:S01]  /*23b0*/  FMUL.FTZ R13, R47, UR4 ;  /* 0x000000042f0d7c20 */ /* 0x000fe20008410000 */
[----:B------:R-:W-:Y:S01]  /*23c0*/  F2FP.F16.F32.PACK_AB R16, R18, R19 ;  /* 0x000000131210723e */ /* 0x000fe200000000ff */
[----:B------:R-:W-:Y:S01]  /*23d0*/  FMUL.FTZ R44, R44, UR4 ;  /* 0x000000042c2c7c20 */ /* 0x000fe20008410000 */
        /* <DEDUP_REMOVED lines=8> */
[----:B------:R-:W-:-:S02]  /*2460*/  ISETP.GE.U32.AND.EX P0, PT, R3, UR35, PT, P0 ;  /* 0x0000002303007c0c */ /* 0x000fc4000bf06100 */
[----:B------:R-:W-:Y:S02]  /*2470*/  F2FP.F16.F32.PACK_AB R14, R15, R14 ;  /* 0x0000000e0f0e723e */ /* 0x000fe400000000ff */
[----:B------:R-:W-:Y:S02]  /*2480*/  F2FP.F16.F32.PACK_AB R13, R44, R13 ;  /* 0x0000000d2c0d723e */ /* 0x000fe400000000ff */
[----:B------:R-:W-:Y:S02]  /*2490*/  F2FP.F16.F32.PACK_AB R15, R46, R49 ;  /* 0x000000312e0f723e */ /* 0x000fe400000000ff */
[----:B------:R-:W-:Y:S02]  /*24a0*/  F2FP.F16.F32.PACK_AB R17, R48, R17 ;  /* 0x000000113011723e */ /* 0x000fe400000000ff */
[----:B------:R-:W-:Y:S02]  /*24b0*/  F2FP.F16.F32.PACK_AB R19, R52, R19 ;  /* 0x000000133413723e */ /* 0x000fe400000000ff */
[----:B------:R-:W-:-:S02]  /*24c0*/  F2FP.F16.F32.PACK_AB R18, R41, R18 ;  /* 0x000000122912723e */ /* 0x000fc400000000ff */
[----:B------:R-:W-:-:S03]  /*24d0*/  PRMT R20, R42, 0x5410, R43 ;  /* 0x000054102a147816 */ /* 0x000fc6000000002b */
[----:B------:R0:W-:Y:S04]  /*24e0*/  STG.E.ENL2.256 desc[UR12][R28.64], R12, R16 ;  /* 0xf800000c1c10797f */ /* 0x0001e8000f12180c */
[----:B------:R0:W-:Y:S01]  /*24f0*/  STG.E.128 desc[UR12][R30.64], R20 ;  /* 0x000000141e007986 */ /* 0x0001e2000c101d0c */
[----:B------:R-:W-:Y:S06]  /*2500*/  BAR.SYNC.DEFER_BLOCKING 0x0 ;  /* 0x0000000000007b1d */ /* 0x000fec0000010000 */
[----:B------:R-:W-:Y:S05]  /*2510*/  @!P0 BRA `(.L_x_1477) ;  /* 0xffffffe000d48947 */ /* 0x000fea000383ffff */
[----:B------:R-:W-:Y:S05]  /*2520*/  EXIT ;  /* 0x000000000000794d */ /* 0x000fea0003800000 */
        .weak           $__internal_19_$__cuda_sm20_dblrcp_rn_slowpath_v3
        .type           $__internal_19_$__cuda_sm20_dblrcp_rn_slowpath_v3,@function
        .size           $__internal_19_$__cuda_sm20_dblrcp_rn_slowpath_v3,(.L_x_14080 - $__internal_19_$__cuda_sm20_dblrcp_rn_slowpath_v3)
$__internal_19_$__cuda_sm20_dblrcp_rn_slowpath_v3:
        /* <DEDUP_REMOVED lines=23> */
.L_x_1480:
        /* <DEDUP_REMOVED lines=10> */
.L_x_1478:
[----:B------:R-:W-:Y:S02]  /*2740*/  LOP3.LUT R15, R13, 0x80000, RZ, 0xfc, !PT ;  /* 0x000800000d0f7812 */ /* 0x000fe400078efcff */
[----:B------:R-:W-:-:S07]  /*2750*/  MOV R14, R12 ;  /* 0x0000000c000e7202 */ /* 0x000fce0000000f00 */
.L_x_1479:
[----:B------:R-:W-:Y:S01]  /*2760*/  IMAD.MOV.U32 R12, RZ, RZ, R0 ;  /* 0x000000ffff0c7224 */ /* 0x000fe200078e0000 */
[----:B------:R-:W-:-:S04]  /*2770*/  MOV R13, 0x0 ;  /* 0x00000000000d7802 */ /* 0x000fc80000000f00 */
[----:B------:R-:W-:Y:S05]  /*2780*/  RET.REL.NODEC R12 `(_ZN2at6native43_GLOBAL__N__7cc8d1ed_10_Dropout_cu_0e96ed3824fused_dropout_kernel_vecIN3c104HalfEfmLi1ELi16EhEEvNS_4cuda6detail10TensorInfoIKT_T1_EENS7_IS8_SA_EENS7_IT4_SA_EESA_T0_NS_15PhiloxCudaStateE) ;  /* 0xffffffd80c1c7950 */ /* 0x000fea0003c3ffff */
.L_x_1481:
        /* <DEDUP_REMOVED lines=15> */
.L_x_14080:


//--------------------- .text._ZN2at6native43_GLOBAL__N__7cc8d1ed_10_Dropout_cu_0e96ed3820fused_dropout_kernelIffmLin1ELin1EhEEvNS_4cuda6detail10TensorInfoIKT_T1_EENS5_IS6_S8_EENS5_IT4_S8_EES8_T0_NS_15PhiloxCudaStateE --------------------------
	.section	.text._ZN2at6native43_GLOBAL__N__7cc8d1ed_10_Dropout_cu_0e96ed3820fused_dropout_kernelIffmLin1ELin1EhEEvNS_4cuda6detail10TensorInfoIKT_T1_EENS5_IS6_S8_EENS5_IT4_S8_EES8_T0_NS_15PhiloxCudaStateE,"ax",@progbits
	.align	128
.text._ZN2at6native43_GLOBAL__N__7cc8d1ed_10_Dropout_cu_0e96ed3820fused_dropout_kernelIffmLin1ELin1EhEEvNS_4cuda6detail10TensorInfoIKT_T1_EENS5_IS6_S8_EENS5_IT4_S8_EES8_T0_NS_15PhiloxCudaStateE:
        .type           _ZN2at6native43_GLOBAL__N__7cc8d1ed_10_Dropout_cu_0e96ed3820fused_dropout_kernelIffmLin1ELin1EhEEvNS_4cuda6detail10TensorInfoIKT_T1_EENS5_IS6_S8_EENS5_IT4_S8_EES8_T0_NS_15PhiloxCudaStateE,@function
        .size           _ZN2at6native43_GLOBAL__N__7cc8d1ed_10_Dropout_cu_0e96ed3820fused_dropout_kernelIffmLin1ELin1EhEEvNS_4cuda6detail10TensorInfoIKT_T1_EENS5_IS6_S8_EENS5_IT4_S8_EES8_T0_NS_15PhiloxCudaStateE,(.L_x_14082 - _ZN2at6native43_GLOBAL__N__7cc8d1ed_10_Dropout_cu_0e96ed3820fused_dropout_kernelIffmLin1ELin1EhEEvNS_4cuda6detail10TensorInfoIKT_T1_EENS5_IS6_S8_EENS5_IT4_S8_EES8_T0_NS_15PhiloxCudaStateE)
        .other          _ZN2at6native43_GLOBAL__N__7cc8d1ed_10_Dropout_cu_0e96ed3820fused_dropout_kernelIffmLin1ELin1EhEEvNS_4cuda6detail10TensorInfoIKT_T1_EENS5_IS6_S8_EENS5_IT4_S8_EES8_T0_NS_15PhiloxCudaStateE,@"STO_CUDA_ENTRY STV_DEFAULT"
_ZN2at6native43_GLOBAL__N__7cc8d1ed_10_Dropout_cu_0e96ed3820fused_dropout_kernelIffmLin1ELin1EhEEvNS_4cuda6detail10TensorInfoIKT_T1_EENS5_IS6_S8_EENS5_IT4_S8_EES8_T0_NS_15PhiloxCudaStateE:
        /* <DEDUP_REMOVED lines=97> */
[----:B------:R-:W-:Y:S05]  /*0610*/  CALL.REL.NOINC `($__internal_20_$__cuda_sm20_dblrcp_rn_slowpath_v3) ;  /* 0x000001d000dc7944 */ /* 0x000fea0003c00000 */
.L_x_1482:
        /* <DEDUP_REMOVED lines=33> */
.L_x_1483:
[----:B------:R-:W-:Y:S01]  /*0830*/  IMAD.U32 R34, RZ, RZ, UR4 ;  /* 0x00000004ff227e24 */ /* 0x000fe2000f8e00ff */
[----:B------:R-:W-:Y:S01]  /*0840*/  MOV R31, UR5 ;  /* 0x00000005001f7c02 */ /* 0x000fe20008000f00 */
[----:B------:R-:W-:Y:S01]  /*0850*/  IMAD.MOV.U32 R26, RZ, RZ, R16 ;  /* 0x000000ffff1a7224 */ /* 0x000fe200078e0010 */
[----:B------:R-:W-:Y:S02]  /*0860*/  MOV R27, RZ ;  /* 0x000000ff001b7202 */ /* 0x000fe40000000f00 */
[----:B------:R-:W-:-:S07]  /*0870*/  MOV R24, 0x890 ;  /* 0x0000089000187802 */ /* 0x000fce0000000f00 */
[----:B------:R-:W-:Y:S05]  /*0880*/  CALL.REL.NOINC `($__internal_21_$__cuda_sm20_div_u64) ;  /* 0x000001d000d47944 */ /* 0x000fea0003c00000 */
.L_x_1484:
        /* <DEDUP_REMOVED lines=16> */
.L_x_1915:
        /* <DEDUP_REMOVED lines=13> */
.L_x_1486:
[----:B------:R-:W-:Y:S05]  /*0a60*/  BSYNC.RECONVERGENT B0 ;  /* 0x0000000000007941 */ /* 0x000fea0003800200 */
.L_x_1485:
        /* <DEDUP_REMOVED lines=73> */
.L_x_1487:
        /* <DEDUP_REMOVED lines=9> */
.L_x_1488:
        /* <DEDUP_REMOVED lines=36> */
.L_x_1518:
        /* <DEDUP_REMOVED lines=33> */
.L_x_1495:
[----:B------:R-:W-:Y:S01]  /*13e0*/  IMAD.MOV.U32 R34, RZ, RZ, R33 ;  /* 0x000000ffff227224 */ /* 0x000fe200078e0021 */
[----:B------:R-:W-:Y:S01]  /*13f0*/  MOV R26, R48 ;  /* 0x00000030001a7202 */ /* 0x000fe20000000f00 */
[----:B------:R-:W-:Y:S01]  /*1400*/  IMAD.MOV.U32 R27, RZ, RZ, R49 ;  /* 0x000000ffff1b7224 */ /* 0x000fe200078e0031 */
[----:B------:R-:W-:-:S07]  /*1410*/  MOV R24, 0x1430 ;  /* 0x0000143000187802 */ /* 0x000fce0000000f00 */
[----:B------:R-:W-:Y:S05]  /*1420*/  CALL.REL.NOINC `($__internal_21_$__cuda_sm20_div_u64) ;  /* 0x000001c400ec7944 */ /* 0x000fea0003c00000 */
        /* <DEDUP_REMOVED lines=10> */
.L_x_1496:
[----:B------:R-:W-:Y:S05]  /*14d0*/  BSYNC.RECONVERGENT B2 ;  /* 0x0000000000027941 */ /* 0x000fea0003800200 */
.L_x_1494:
        /* <DEDUP_REMOVED lines=40> */
.L_x_1498:
[----:B------:R-:W-:Y:S01]  /*1760*/  MOV R34, R48 ;  /* 0x0000003000227202 */ /* 0x000fe20000000f00 */
[----:B------:R-:W-:Y:S01]  /*1770*/  IMAD.MOV.U32 R31, RZ, RZ, R49 ;  /* 0x000000ffff1f7224 */ /* 0x000fe200078e0031 */
[----:B------:R-:W-:Y:S01]  /*1780*/  MOV R26, R50 ;  /* 0x00000032001a7202 */ /* 0x000fe20000000f00 */
[----:B------:R-:W-:Y:S01]  /*1790*/  IMAD.MOV.U32 R27, RZ, RZ, R51 ;  /* 0x000000ffff1b7224 */ /* 0x000fe200078e0033 */
[----:B------:R-:W-:-:S07]  /*17a0*/  MOV R24, 0x17c0 ;  /* 0x000017c000187802 */ /* 0x000fce0000000f00 */
[----:B------:R-:W-:Y:S05]  /*17b0*/  CALL.REL.NOINC `($__internal_21_$__cuda_sm20_div_u64) ;  /* 0x000001c400087944 */ /* 0x000fea0003c00000 */
        /* <DEDUP_REMOVED lines=10> */
.L_x_1499:
[----:B------:R-:W-:Y:S05]  /*1860*/  BSYNC.RECONVERGENT B2 ;  /* 0x0000000000027941 */ /* 0x000fea0003800200 */
.L_x_1497:
        /* <DEDUP_REMOVED lines=39> */
.L_x_1501:
[----:B------:R-:W-:Y:S01]  /*1ae0*/  IMAD.MOV.U32 R34, RZ, RZ, R48 ;  /* 0x000000ffff227224 */ /* 0x000fe200078e0030 */
[----:B------:R-:W-:Y:S01]  /*1af0*/  MOV R31, R49 ;  /* 0x00000031001f7202 */ /* 0x000fe20000000f00 */
[----:B------:R-:W-:Y:S01]  /*1b00*/  IMAD.MOV.U32 R26, RZ, RZ, R50 ;  /* 0x000000ffff1a7224 */ /* 0x000fe200078e0032 */
[----:B------:R-:W-:Y:S02]  /*1b10*/  MOV R27, R51 ;  /* 0x00000033001b7202 */ /* 0x000fe40000000f00 */
[----:B------:R-:W-:-:S07]  /*1b20*/  MOV R24, 0x1b40 ;  /* 0x00001b4000187802 */ /* 0x000fce0000000f00 */
[----:B------:R-:W-:Y:S05]  /*1b30*/  CALL.REL.NOINC `($__internal_21_$__cuda_sm20_div_u64) ;  /* 0x000001c000287944 */ /* 0x000fea0003c00000 */
        /* <DEDUP_REMOVED lines=10> */
.L_x_1502:
[----:B------:R-:W-:Y:S05]  /*1be0*/  BSYNC.RECONVERGENT B2 ;  /* 0x0000000000027941 */ /* 0x000fea0003800200 */
.L_x_1500:
        /* <DEDUP_REMOVED lines=38> */
.L_x_1504:
        /* <DEDUP_REMOVED lines=16> */
.L_x_1505:
[----:B------:R-:W-:Y:S05]  /*1f50*/  BSYNC.RECONVERGENT B2 ;  /* 0x0000000000027941 */ /* 0x000fea0003800200 */
.L_x_1503:
        /* <DEDUP_REMOVED lines=39> */
.L_x_1507:
[----:B------:R-:W-:Y:S01]  /*21d0*/  MOV R34, R50 ;  /* 0x0000003200227202 */ /* 0x000fe20000000f00 */
        /* <DEDUP_REMOVED lines=15> */
.L_x_1508:
[----:B------:R-:W-:Y:S05]  /*22d0*/  BSYNC.RECONVERGENT B2 ;  /* 0x0000000000027941 */ /* 0x000fea0003800200 */
.L_x_1506:
        /* <DEDUP_REMOVED lines=39> */
.L_x_1510:
        /* <DEDUP_REMOVED lines=16> */
.L_x_1511:
[----:B------:R-:W-:Y:S05]  /*2650*/  BSYNC.RECONVERGENT B2 ;  /* 0x0000000000027941 */ /* 0x000fea0003800200 */
.L_x_1509:
        /* <DEDUP_REMOVED lines=39> */
.L_x_1513:
        /* <DEDUP_REMOVED lines=16> */
.L_x_1514:
[----:B------:R-:W-:Y:S05]  /*29d0*/  BSYNC.RECONVERGENT B2 ;  /* 0x0000000000027941 */ /* 0x000fea0003800200 */
.L_x_1512:
        /* <DEDUP_REMOVED lines=38> */
.L_x_1516:
        /* <DEDUP_REMOVED lines=16> */
.L_x_1517:
[----:B------:R-:W-:Y:S05]  /*2d40*/  BSYNC.RECONVERGENT B2 ;  /* 0x0000000000027941 */ /* 0x000fea0003800200 */
.L_x_1515:
        /* <DEDUP_REMOVED lines=13> */
.L_x_1493:
        /* <DEDUP_REMOVED lines=36> */
.L_x_1522:
        /* <DEDUP_REMOVED lines=15> */
.L_x_1523:
[----:B------:R-:W-:Y:S05]  /*3150*/  BSYNC.RECONVERGENT B2 ;  /* 0x0000000000027941 */ /* 0x000fea0003800200 */
.L_x_1521:
        /* <DEDUP_REMOVED lines=40> */
.L_x_1525:
        /* <DEDUP_REMOVED lines=16> */
.L_x_1526:
[----:B------:R-:W-:Y:S05]  /*34e0*/  BSYNC.RECONVERGENT B2 ;  /* 0x0000000000027941 */ /* 0x000fea0003800200 */
.L_x_1524:
        /* <DEDUP_REMOVED lines=39> */
.L_x_1528:
        /* <DEDUP_REMOVED lines=16> */
.L_x_1529:
[----:B------:R-:W-:Y:S05]  /*3860*/  BSYNC.RECONVERGENT B2 ;  /* 0x0000000000027941 */ /* 0x000fea0003800200 */
.L_x_1527:
        /* <DEDUP_REMOVED lines=38> */
.L_x_1531:
        /* <DEDUP_REMOVED lines=17> */
.L_x_1532:
[----:B------:R-:W-:Y:S05]  /*3be0*/  BSYNC.RECONVERGENT B2 ;  /* 0x0000000000027941 */ /* 0x000fea0003800200 */
.L_x_1530:
        /* <DEDUP_REMOVED lines=10> */
.L_x_1520:
        /* <DEDUP_REMOVED lines=34> */
.L_x_1535:
        /* <DEDUP_REMOVED lines=15> */
.L_x_1536:
[----:B------:R-:W-:Y:S05]  /*3fa0*/  BSYNC.RECONVERGENT B2 ;  /* 0x0000000000027941 */ /* 0x000fea0003800200 */
.L_x_1534:
        /* <DEDUP_REMOVED lines=39> */
.L_x_1538:
        /* <DEDUP_REMOVED lines=17> */
.L_x_1539:
[----:B------:R-:W-:Y:S05]  /*4330*/  BSYNC.RECONVERGENT B2 ;  /* 0x0000000000027941 */ /* 0x000fea0003800200 */
.L_x_1537:
        /* <DEDUP_REMOVED lines=10> */
.L_x_1533:
        /* <DEDUP_REMOVED lines=35> */
.L_x_1541:
        /* <DEDUP_REMOVED lines=15> */
.L_x_1542:
[----:B------:R-:W-:Y:S05]  /*4700*/  BSYNC.RECONVERGENT B2 ;  /* 0x0000000000027941 */ /* 0x000fea0003800200 */
.L_x_1540:
        /* <DEDUP_REMOVED lines=9> */
.L_x_1519:
        /* <DEDUP_REMOVED lines=10> */
[----:B------:R0:W5:Y:S02]  /*4840*/  LDG.E R4, desc[UR6][R24.64] ;  /* 0x0000000618047981 */ /* 0x000164000c1e1900 */
.L_x_1492:
[----:B------:R-:W-:Y:S05]  /*4850*/  BSYNC.RECONVERGENT B1 ;  /* 0x0000000000017941 */ /* 0x000fea0003800200 */
.L_x_1491:
        /* <DEDUP_REMOVED lines=16> */
.L_x_1570:
        /* <DEDUP_REMOVED lines=31> */
.L_x_1547:
[----:B------:R-:W-:Y:S01]  /*4b50*/  MOV R34, R32 ;  /* 0x0000002000227202 */ /* 0x000fe20000000f00 */
[----:B------:R-:W-:Y:S01]  /*4b60*/  IMAD.MOV.U32 R26, RZ, RZ, R48 ;  /* 0x000000ffff1a7224 */ /* 0x000fe200078e0030 */
[----:B------:R-:W-:Y:S02]  /*4b70*/  MOV R27, R49 ;  /* 0x00000031001b7202 */ /* 0x000fe40000000f00 */
[----:B------:R-:W-:-:S07]  /*4b80*/  MOV R24, 0x4ba0 ;  /* 0x00004ba000187802 */ /* 0x000fce0000000f00 */
[----:B-----5:R-:W-:Y:S05]  /*4b90*/  CALL.REL.NOINC `($__internal_21_$__cuda_sm20_div_u64) ;  /* 0x0000019000107944 */ /* 0x020fea0003c00000 */
        /* <DEDUP_REMOVED lines=10> */
.L_x_1548:
[----:B------:R-:W-:Y:S05]  /*4c40*/  BSYNC.RECONVERGENT B2 ;  /* 0x0000000000027941 */ /* 0x000fea0003800200 */
.L_x_1546:
        /* <DEDUP_REMOVED lines=40> */
.L_x_1550:
[----:B------:R-:W-:Y:S01]  /*4ed0*/  IMAD.MOV.U32 R34, RZ, RZ, R48 ;  /* 0x000000ffff227224 */ /* 0x000fe200078e0030 */
[----:B------:R-:W-:Y:S01]  /*4ee0*/  MOV R31, R49 ;  /* 0x00000031001f7202 */ /* 0x000fe20000000f00 */
[----:B------:R-:W-:Y:S01]  /*4ef0*/  IMAD.MOV.U32 R26, RZ, RZ, R52 ;  /* 0x000000ffff1a7224 */ /* 0x000fe200078e0034 */
[----:B------:R-:W-:Y:S02]  /*4f00*/  MOV R27, R53 ;  /* 0x00000035001b7202 */ /* 0x000fe40000000f00 */
[----:B------:R-:W-:-:S07]  /*4f10*/  MOV R24, 0x4f30 ;  /* 0x00004f3000187802 */ /* 0x000fce0000000f00 */
[----:B-----5:R-:W-:Y:S05]  /*4f20*/  CALL.REL.NOINC `($__internal_21_$__cuda_sm20_div_u64) ;  /* 0x0000018c002c7944 */ /* 0x020fea0003c00000 */
        /* <DEDUP_REMOVED lines=10> */
.L_x_1551:
[----:B------:R-:W-:Y:S05]  /*4fd0*/  BSYNC.RECONVERGENT B2 ;  /* 0x0000000000027941 */ /* 0x000fea0003800200 */
.L_x_1549:
        /* <DEDUP_REMOVED lines=39> */
.L_x_1553:
[----:B------:R-:W-:Y:S01]  /*5250*/  MOV R34, R48 ;  /* 0x0000003000227202 */ /* 0x000fe20000000f00 */
[----:B------:R-:W-:Y:S01]  /*5260*/  IMAD.MOV.U32 R31, RZ, RZ, R49 ;  /* 0x000000ffff1f7224 */ /* 0x000fe200078e0031 */
[----:B------:R-:W-:Y:S01]  /*5270*/  MOV R26, R32 ;  /* 0x00000020001a7202 */ /* 0x000fe20000000f00 */
[----:B------:R-:W-:Y:S01]  /*5280*/  IMAD.MOV.U32 R27, RZ, RZ, R33 ;  /* 0x000000ffff1b7224 */ /* 0x000fe200078e0021 */
[----:B------:R-:W-:-:S07]  /*5290*/  MOV R24, 0x52b0 ;  /* 0x000052b000187802 */ /* 0x000fce0000000f00 */
[----:B-----5:R-:W-:Y:S05]  /*52a0*/  CALL.REL.NOINC `($__internal_21_$__cuda_sm20_div_u64) ;  /* 0x00000188004c7944 */ /* 0x020fea0003c00000 */
        /* <DEDUP_REMOVED lines=10> */
.L_x_1554:
[----:B------:R-:W-:Y:S05]  /*5350*/  BSYNC.RECONVERGENT B2 ;  /* 0x0000000000027941 */ /* 0x000fea0003800200 */
.L_x_1552:
        /* <DEDUP_REMOVED lines=39> */
.L_x_1556:
        /* <DEDUP_REMOVED lines=16> */
.L_x_1557:
[----:B------:R-:W-:Y:S05]  /*56d0*/  BSYNC.RECONVERGENT B2 ;  /* 0x0000000000027941 */ /* 0x000fea0003800200 */
.L_x_1555:
        /* <DEDUP_REMOVED lines=39> */
.L_x_1559:
[----:B------:R-:W-:Y:S01]  /*5950*/  MOV R34, R32 ;  /* 0x0000002000227202 */ /* 0x000fe20000000f00 */
[----:B------:R-:W-:Y:S01]  /*5960*/  IMAD.MOV.U32 R31, RZ, RZ, R33 ;  /* 0x000000ffff1f7224 */ /* 0x000fe200078e0021 */
[----:B------:R-:W-:Y:S01]  /*5970*/  MOV R26, R48 ;  /* 0x00000030001a7202 */ /* 0x000fe20000000f00 */
[----:B------:R-:W-:Y:S01]  /*5980*/  IMAD.MOV.U32 R27, RZ, RZ, R49 ;  /* 0x000000ffff1b7224 */ /* 0x000fe200078e0031 */
[----:B------:R-:W-:-:S07]  /*5990*/  MOV R24, 0x59b0 ;  /* 0x000059b000187802 */ /* 0x000fce0000000f00 */
[----:B-----5:R-:W-:Y:S05]  /*59a0*/  CALL.REL.NOINC `($__internal_21_$__cuda_sm20_div_u64) ;  /* 0x00000180008c7944 */ /* 0x020fea0003c00000 */
        /* <DEDUP_REMOVED lines=10> */
.L_x_1560:
[----:B------:R-:W-:Y:S05]  /*5a50*/  BSYNC.RECONVERGENT B2 ;  /* 0x0000000000027941 */ /* 0x000fea0003800200 */
.L_x_1558:
        /* <DEDUP_REMOVED lines=39> */
.L_x_1562:
        /* <DEDUP_REMOVED lines=16> */
.L_x_1563:
[----:B------:R-:W-:Y:S05]  /*5dd0*/  BSYNC.RECONVERGENT B2 ;  /* 0x0000000000027941 */ /* 0x000fea0003800200 */
.L_x_1561:
        /* <DEDUP_REMOVED lines=39> */
.L_x_1565:
        /* <DEDUP_REMOVED lines=16> */
.L_x_1566:
[----:B------:R-:W-:Y:S05]  /*6150*/  BSYNC.RECONVERGENT B2 ;  /* 0x0000000000027941 */ /* 0x000fea0003800200 */
.L_x_1564:
        /* <DEDUP_REMOVED lines=40> */
.L_x_1568:
        /* <DEDUP_REMOVED lines=17> */
.L_x_1569:
[----:B------:R-:W-:Y:S05]  /*64f0*/  BSYNC.RECONVERGENT B2 ;  /* 0x0000000000027941 */ /* 0x000fea0003800200 */
.L_x_1567:
        /* <DEDUP_REMOVED lines=17> */
.L_x_1545:
        /* <DEDUP_REMOVED lines=37> */
.L_x_1574:
        /* <DEDUP_REMOVED lines=15> */
.L_x_1575:
[----:B------:R-:W-:Y:S05]  /*6950*/  BSYNC.RECONVERGENT B2 ;  /* 0x0000000000027941 */ /* 0x000fea0003800200 */
.L_x_1573:
        /* <DEDUP_REMOVED lines=40> */
.L_x_1577:
        /* <DEDUP_REMOVED lines=16> */
.L_x_1578:
[----:B------:R-:W-:Y:S05]  /*6ce0*/  BSYNC.RECONVERGENT B2 ;  /* 0x0000000000027941 */ /* 0x000fea0003800200 */
.L_x_1576:
        /* <DEDUP_REMOVED lines=39> */
.L_x_1580:
        /* <DEDUP_REMOVED lines=16> */
.L_x_1581:
[----:B------:R-:W-:Y:S05]  /*7060*/  BSYNC.RECONVERGENT B2 ;  /* 0x0000000000027941 */ /* 0x000fea0003800200 */
.L_x_1579:
        /* <DEDUP_REMOVED lines=40> */
.L_x_1583:
        /* <DEDUP_REMOVED lines=16> */
.L_x_1584:
[----:B------:R-:W-:Y:S05]  /*73f0*/  BSYNC.RECONVERGENT B2 ;  /* 0x0000000000027941 */ /* 0x000fea0003800200 */
.L_x_1582:
        /* <DEDUP_REMOVED lines=9> */
.L_x_1572:
        /* <DEDUP_REMOVED lines=35> */
.L_x_1587:
[----:B------:R-:W-:Y:S01]  /*76c0*/  IMAD.MOV.U32 R34, RZ, RZ, R32 ;  /* 0x000000ffff227224 */ /* 0x000fe200078e0020 */
[----:B------:R-:W-:Y:S01]  /*76d0*/  MOV R26, R48 ;  /* 0x00000030001a7202 */ /* 0x000fe20000000f00 */
[----:B------:R-:W-:Y:S01]  /*76e0*/  IMAD.MOV.U32 R27, RZ, RZ, R49 ;  /* 0x000000ffff1b7224 */ /* 0x000fe200078e0031 */
[----:B------:R-:W-:-:S07]  /*76f0*/  MOV R24, 0x7710 ;  /* 0x0000771000187802 */ /* 0x000fce0000000f00 */
[----:B-----5:R-:W-:Y:S05]  /*7700*/  CALL.REL.NOINC `($__internal_21_$__cuda_sm20_div_u64) ;  /* 0x0000016400347944 */ /* 0x020fea0003c00000 */
        /* <DEDUP_REMOVED lines=10> */
.L_x_1588:
[----:B------:R-:W-:Y:S05]  /*77b0*/  BSYNC.RECONVERGENT B2 ;  /* 0x0000000000027941 */ /* 0x000fea0003800200 */
.L_x_1586:
        /* <DEDUP_REMOVED lines=41> */
.L_x_1590:
        /* <DEDUP_REMOVED lines=17> */
.L_x_1591:
[----:B------:R-:W-:Y:S05]  /*7b60*/  BSYNC.RECONVERGENT B2 ;  /* 0x0000000000027941 */ /* 0x000fea0003800200 */
.L_x_1589:
        /* <DEDUP_REMOVED lines=10> */
.L_x_1585:
        /* <DEDUP_REMOVED lines=35> */
.L_x_1593:
        /* <DEDUP_REMOVED lines=16> */
.L_x_1594:
[----:B------:R-:W-:Y:S05]  /*7f40*/  BSYNC.RECONVERGENT B2 ;  /* 0x0000000000027941 */ /* 0x000fea0003800200 */
.L_x_1592:
        /* <DEDUP_REMOVED lines=10> */
.L_x_1571:
        /* <DEDUP_REMOVED lines=10> */
[----:B------:R1:W5:Y:S02]  /*8090*/  LDG.E R3, desc[UR6][R24.64] ;  /* 0x0000000618037981 */ /* 0x000364000c1e1900 */
.L_x_1544:
[----:B------:R-:W-:Y:S05]  /*80a0*/  BSYNC.RECONVERGENT B1 ;  /* 0x0000000000017941 */ /* 0x000fea0003800200 */
.L_x_1543:
        /* <DEDUP_REMOVED lines=16> */
.L_x_1622:
        /* <DEDUP_REMOVED lines=31> */
.L_x_1599:
        /* <DEDUP_REMOVED lines=15> */
.L_x_1600:
[----:B------:R-:W-:Y:S05]  /*8490*/  BSYNC.RECONVERGENT B2 ;  /* 0x0000000000027941 */ /* 0x000fea0003800200 */
.L_x_1598:
        /* <DEDUP_REMOVED lines=40> */
.L_x_1602:
        /* <DEDUP_REMOVED lines=16> */
.L_x_1603:
[----:B------:R-:W-:Y:S05]  /*8820*/  BSYNC.RECONVERGENT B2 ;  /* 0x0000000000027941 */ /* 0x000fea0003800200 */
.L_x_1601:
        /* <DEDUP_REMOVED lines=39> */
.L_x_1605:
        /* <DEDUP_REMOVED lines=16> */
.L_x_1606:
[----:B------:R-:W-:Y:S05]  /*8ba0*/  BSYNC.RECONVERGENT B2 ;  /* 0x0000000000027941 */ /* 0x000fea0003800200 */
.L_x_1604:
        /* <DEDUP_REMOVED lines=39> */
.L_x_1608:
        /* <DEDUP_REMOVED lines=16> */
.L_x_1609:
[----:B------:R-:W-:Y:S05]  /*8f20*/  BSYNC.RECONVERGENT B2 ;  /* 0x0000000000027941 */ /* 0x000fea0003800200 */
.L_x_1607:
        /* <DEDUP_REMOVED lines=39> */
.L_x_1611:
        /* <DEDUP_REMOVED lines=16> */
.L_x_1612:
[----:B------:R-:W-:Y:S05]  /*92a0*/  BSYNC.RECONVERGENT B2 ;  /* 0x0000000000027941 */ /* 0x000fea0003800200 */
.L_x_1610:
        /* <DEDUP_REMOVED lines=39> */
.L_x_1614:
        /* <DEDUP_REMOVED lines=16> */
.L_x_1615:
[----:B------:R-:W-:Y:S05]  /*9620*/  BSYNC.RECONVERGENT B2 ;  /* 0x0000000000027941 */ /* 0x000fea0003800200 */
.L_x_1613:
        /* <DEDUP_REMOVED lines=39> */
.L_x_1617:
        /* <DEDUP_REMOVED lines=16> */
.L_x_1618:
[----:B------:R-:W-:Y:S05]  /*99a0*/  BSYNC.RECONVERGENT B2 ;  /* 0x0000000000027941 */ /* 0x000fea0003800200 */
.L_x_1616:
        /* <DEDUP_REMOVED lines=40> */
.L_x_1620:
        /* <DEDUP_REMOVED lines=17> */
.L_x_1621:
[----:B------:R-:W-:Y:S05]  /*9d40*/  BSYNC.RECONVERGENT B2 ;  /* 0x0000000000027941 */ /* 0x000fea0003800200 */
.L_x_1619:
        /* <DEDUP_REMOVED lines=17> */
.L_x_1597:
        /* <DEDUP_REMOVED lines=37> */
.L_x_1626:
        /* <DEDUP_REMOVED lines=15> */
.L_x_1627:
[----:B------:R-:W-:Y:S05]  /*a1a0*/  BSYNC.RECONVERGENT B2 ;  /* 0x0000000000027941 */ /* 0x000fea0003800200 */
.L_x_1625:
        /* <DEDUP_REMOVED lines=40> */
.L_x_1629:
        /* <DEDUP_REMOVED lines=16> */
.L_x_1630:
[----:B------:R-:W-:Y:S05]  /*a530*/  BSYNC.RECONVERGENT B2 ;  /* 0x0000000000027941 */ /* 0x000fea0003800200 */
.L_x_1628:
        /* <DEDUP_REMOVED lines=39> */
.L_x_1632:
        /* <DEDUP_REMOVED lines=16> */
.L_x_1633:
[----:B------:R-:W-:Y:S05]  /*a8b0*/  BSYNC.RECONVERGENT B2 ;  /* 0x0000000000027941 */ /* 0x000fea0003800200 */
.L_x_1631:
        /* <DEDUP_REMOVED lines=40> */
.L_x_1635:
        /* <DEDUP_REMOVED lines=16> */
.L_x_1636:
[----:B------:R-:W-:Y:S05]  /*ac40*/  BSYNC.RECONVERGENT B2 ;  /* 0x0000000000027941 */ /* 0x000fea0003800200 */
.L_x_1634:
        /* <DEDUP_REMOVED lines=9> */
.L_x_1624:
        /* <DEDUP_REMOVED lines=35> */
.L_x_1639:
        /* <DEDUP_REMOVED lines=15> */
.L_x_1640:
[----:B------:R-:W-:Y:S05]  /*b000*/  BSYNC.RECONVERGENT B2 ;  /* 0x0000000000027941 */ /* 0x000fea0003800200 */
.L_x_1638:
        /* <DEDUP_REMOVED lines=41> */
.L_x_1642:
        /* <DEDUP_REMOVED lines=17> */
.L_x_1643:
[----:B------:R-:W-:Y:S05]  /*b3b0*/  BSYNC.RECONVERGENT B2 ;  /* 0x0000000000027941 */ /* 0x000fea0003800200 */
.L_x_1641:
        /* <DEDUP_REMOVED lines=10> */
.L_x_1637:
        /* <DEDUP_REMOVED lines=35> */
.L_x_1645:
        /* <DEDUP_REMOVED lines=16> */
.L_x_1646:
[----:B------:R-:W-:Y:S05]  /*b790*/  BSYNC.RECONVERGENT B2 ;  /* 0x0000000000027941 */ /* 0x000fea0003800200 */
.L_x_1644:
        /* <DEDUP_REMOVED lines=10> */
.L_x_1623:
        /* <DEDUP_REMOVED lines=11> */
.L_x_1596:
[----:B------:R-:W-:Y:S05]  /*b8f0*/  BSYNC.RECONVERGENT B1 ;  /* 0x0000000000017941 */ /* 0x000fea0003800200 */
.L_x_1595:
        /* <DEDUP_REMOVED lines=15> */
.L_x_1673:
        /* <DEDUP_REMOVED lines=31> */
.L_x_1650:
        /* <DEDUP_REMOVED lines=15> */
.L_x_1651:
[----:B------:R-:W-:Y:S05]  /*bcd0*/  BSYNC.RECONVERGENT B1 ;  /* 0x0000000000017941 */ /* 0x000fea0003800200 */
.L_x_1649:
        /* <DEDUP_REMOVED lines=40> */
.L_x_1653:
        /* <DEDUP_REMOVED lines=16> */
.L_x_1654:
[----:B------:R-:W-:Y:S05]  /*c060*/  BSYNC.RECONVERGENT B1 ;  /* 0x0000000000017941 */ /* 0x000fea0003800200 */
.L_x_1652:
        /* <DEDUP_REMOVED lines=39> */
.L_x_1656:
        /* <DEDUP_REMOVED lines=16> */
.L_x_1657:
[----:B------:R-:W-:Y:S05]  /*c3e0*/  BSYNC.RECONVERGENT B1 ;  /* 0x0000000000017941 */ /* 0x000fea0003800200 */
.L_x_1655:
        /* <DEDUP_REMOVED lines=39> */
.L_x_1659:
        /* <DEDUP_REMOVED lines=16> */
.L_x_1660:
[----:B------:R-:W-:Y:S05]  /*c760*/  BSYNC.RECONVERGENT B1 ;  /* 0x0000000000017941 */ /* 0x000fea0003800200 */
.L_x_1658:
        /* <DEDUP_REMOVED lines=39> */
.L_x_1662:
        /* <DEDUP_REMOVED lines=16> */
.L_x_1663:
[----:B------:R-:W-:Y:S05]  /*cae0*/  BSYNC.RECONVERGENT B1 ;  /* 0x0000000000017941 */ /* 0x000fea0003800200 */
.L_x_1661:
        /* <DEDUP_REMOVED lines=39> */
.L_x_1665:
        /* <DEDUP_REMOVED lines=16> */
.L_x_1666:
[----:B------:R-:W-:Y:S05]  /*ce60*/  BSYNC.RECONVERGENT B1 ;  /* 0x0000000000017941 */ /* 0x000fea0003800200 */
.L_x_1664:
        /* <DEDUP_REMOVED lines=39> */
.L_x_1668:
        /* <DEDUP_REMOVED lines=16> */
.L_x_1669:
[----:B------:R-:W-:Y:S05]  /*d1e0*/  BSYNC.RECONVERGENT B1 ;  /* 0x0000000000017941 */ /* 0x000fea0003800200 */
.L_x_1667:
        /* <DEDUP_REMOVED lines=40> */
.L_x_1671:
        /* <DEDUP_REMOVED lines=17> */
.L_x_1672:
[----:B------:R-:W-:Y:S05]  /*d580*/  BSYNC.RECONVERGENT B1 ;  /* 0x0000000000017941 */ /* 0x000fea0003800200 */
.L_x_1670:
        /* <DEDUP_REMOVED lines=17> */
.L_x_1648:
        /* <DEDUP_REMOVED lines=37> */
.L_x_1677:
        /* <DEDUP_REMOVED lines=15> */
.L_x_1678:
[----:B------:R-:W-:Y:S05]  /*d9e0*/  BSYNC.RECONVERGENT B1 ;  /* 0x0000000000017941 */ /* 0x000fea0003800200 */
.L_x_1676:
        /* <DEDUP_REMOVED lines=40> */
.L_x_1680:
        /* <DEDUP_REMOVED lines=16> */
.L_x_1681:
[----:B------:R-:W-:Y:S05]  /*dd70*/  BSYNC.RECONVERGENT B1 ;  /* 0x0000000000017941 */ /* 0x000fea0003800200 */
.L_x_1679:
        /* <DEDUP_REMOVED lines=39> */
.L_x_1683:
        /* <DEDUP_REMOVED lines=16> */
.L_x_1684:
[----:B------:R-:W-:Y:S05]  /*e0f0*/  BSYNC.RECONVERGENT B1 ;  /* 0x0000000000017941 */ /* 0x000fea0003800200 */
.L_x_1682:
        /* <DEDUP_REMOVED lines=40> */
.L_x_1686:
        /* <DEDUP_REMOVED lines=16> */
.L_x_1687:
[----:B------:R-:W-:Y:S05]  /*e480*/  BSYNC.RECONVERGENT B1 ;  /* 0x0000000000017941 */ /* 0x000fea0003800200 */
.L_x_1685:
        /* <DEDUP_REMOVED lines=9> */
.L_x_1675:
        /* <DEDUP_REMOVED lines=35> */
.L_x_1690:
        /* <DEDUP_REMOVED lines=15> */
.L_x_1691:
[----:B------:R-:W-:Y:S05]  /*e840*/  BSYNC.RECONVERGENT B1 ;  /* 0x0000000000017941 */ /* 0x000fea0003800200 */
.L_x_1689:
        /* <DEDUP_REMOVED lines=41> */
.L_x_1693:
        /* <DEDUP_REMOVED lines=17> */
.L_x_1694:
[----:B------:R-:W-:Y:S05]  /*ebf0*/  BSYNC.RECONVERGENT B1 ;  /* 0x0000000000017941 */ /* 0x000fea0003800200 */
.L_x_1692:
        /* <DEDUP_REMOVED lines=10> */
.L_x_1688:
        /* <DEDUP_REMOVED lines=35> */
.L_x_1696:
        /* <DEDUP_REMOVED lines=16> */
.L_x_1697:
[----:B------:R-:W-:Y:S05]  /*efd0*/  BSYNC.RECONVERGENT B1 ;  /* 0x0000000000017941 */ /* 0x000fea0003800200 */
.L_x_1695:
        /* <DEDUP_REMOVED lines=10> */
.L_x_1674:
        /* <DEDUP_REMOVED lines=10> */
[----:B------:R3:W5:Y:S01]  /*f120*/  LDG.E R0, desc[UR6][R24.64] ;  /* 0x0000000618007981 */ /* 0x000762000c1e1900 */
[----:B------:R-:W-:Y:S05]  /*f130*/  BRA `(.L_x_1647) ;  /* 0x0000000000cc7947 */ /* 0x000fea0003800000 */
.L_x_1490:
        /* <DEDUP_REMOVED lines=31> */
[----:B------:R4:W5:Y:S02]  /*f330*/  @!P0 LDG.E R3, desc[UR6][R24.64] ;  /* 0x0000000618038981 */ /* 0x000964000c1e1900 */
        /* <DEDUP_REMOVED lines=13> */
[----:B------:R4:W5:Y:S03]  /*f410*/  @!P1 LDG.E R2, desc[UR6][R32.64] ;  /* 0x0000000620029981 */ /* 0x000966000c1e1900 */
[----:B------:R-:W-:Y:S02]  /*f420*/  @!P2 LEA.HI.X R35, R28, R35, R47, 0x2, P4 ;  /* 0x000000231c23a211 */ /* 0x000fe400020f142f */
[----:B---3--:R-:W-:-:S03]  /*f430*/  @!P3 LEA R36, P5, R22, R36, 0x2 ;  /* 0x000000241624b211 */ /* 0x008fc600078a10ff */
[----:B------:R4:W5:Y:S01]  /*f440*/  @!P2 LDG.E R4, desc[UR6][R34.64] ;  /* 0x000000062204a981 */ /* 0x000962000c1e1900 */
[----:B------:R-:W-:-:S05]  /*f450*/  @!P3 LEA.HI.X R37, R22, R37, R23, 0x2, P5 ;  /* 0x000000251625b211 */ /* 0x000fca00028f1417 */
[----:B------:R4:W5:Y:S04]  /*f460*/  @!P3 LDG.E R0, desc[UR6][R36.64] ;  /* 0x000000062400b981 */ /* 0x000968000c1e1900 */
.L_x_1647:
[----:B------:R-:W-:Y:S05]  /*f470*/  BSYNC.RECONVERGENT B0 ;  /* 0x0000000000007941 */ /* 0x000fea0003800200 */
.L_x_1489:
        /* <DEDUP_REMOVED lines=15> */
[----:B------:R-:W-:Y:S02]  /*f570*/  ISETP.GE.U32.AND P0, PT, R22, 0x7, PT ;  /* 0x000000071600780c */ /* 0x000fe40003f06070 */
[----:B----4-:R-:W-:-:S11]  /*f580*/  MOV R30, UR4 ;  /* 0x00000004001e7c02 */ /* 0x010fd60008000f00 */
[----:B------:R-:W-:Y:S05]  /*f590*/  @!P0 BRA `(.L_x_1701) ;  /* 0x0000001c00048947 */ /* 0x000fea0003800000 */
[----:B------:R-:W-:-:S07]  /*f5a0*/  IMAD.MOV.U32 R32, RZ, RZ, RZ ;  /* 0x000000ffff207224 */ /* 0x000fce00078e00ff */
.L_x_1726:
        /* <DEDUP_REMOVED lines=31> */
.L_x_1703:
        /* <DEDUP_REMOVED lines=15> */
.L_x_1704:
[----:B------:R-:W-:Y:S05]  /*f890*/  BSYNC.RECONVERGENT B1 ;  /* 0x0000000000017941 */ /* 0x000fea0003800200 */
.L_x_1702:
        /* <DEDUP_REMOVED lines=39> */
.L_x_1706:
        /* <DEDUP_REMOVED lines=16> */
.L_x_1707:
[----:B------:R-:W-:Y:S05]  /*fc10*/  BSYNC.RECONVERGENT B1 ;  /* 0x0000000000017941 */ /* 0x000fea0003800200 */
.L_x_1705:
        /* <DEDUP_REMOVED lines=38> */
.L_x_1709:
        /* <DEDUP_REMOVED lines=16> */
.L_x_1710:
[----:B------:R-:W-:Y:S05]  /*ff80*/  BSYNC.RECONVERGENT B1 ;  /* 0x0000000000017941 */ /* 0x000fea0003800200 */
.L_x_1708:
        /* <DEDUP_REMOVED lines=38> */
.L_x_1712:
        /* <DEDUP_REMOVED lines=16> */
.L_x_1713:
[----:B------:R-:W-:Y:S05]  /*102f0*/  BSYNC.RECONVERGENT B1 ;  /* 0x0000000000017941 */ /* 0x000fea0003800200 */
.L_x_1711:
        /* <DEDUP_REMOVED lines=38> */
.L_x_1715:
        /* <DEDUP_REMOVED lines=16> */
.L_x_1716:
[----:B------:R-:W-:Y:S05]  /*10660*/  BSYNC.RECONVERGENT B1 ;  /* 0x0000000000017941 */ /* 0x000fea0003800200 */
.L_x_1714:
        /* <DEDUP_REMOVED lines=38> */
.L_x_1718:
        /* <DEDUP_REMOVED lines=16> */
.L_x_1719:
[----:B------:R-:W-:Y:S05]  /*109d0*/  BSYNC.RECONVERGENT B1 ;  /* 0x0000000000017941 */ /* 0x000fea0003800200 */
.L_x_1717:
        /* <DEDUP_REMOVED lines=38> */
.L_x_1721:
        /* <DEDUP_REMOVED lines=16> */
.L_x_1722:
[----:B------:R-:W-:Y:S05]  /*10d40*/  BSYNC.RECONVERGENT B1 ;  /* 0x0000000000017941 */ /* 0x000fea0003800200 */
.L_x_1720:
        /* <DEDUP_REMOVED lines=37> */
.L_x_1724:
        /* <DEDUP_REMOVED lines=17> */
.L_x_1725:
[----:B------:R-:W-:Y:S05]  /*110b0*/  BSYNC.RECONVERGENT B1 ;  /* 0x0000000000017941 */ /* 0x000fea0003800200 */
.L_x_1723:
        /* <DEDUP_REMOVED lines=15> */
.L_x_1701:
        /* <DEDUP_REMOVED lines=39> */
.L_x_1732:
        /* <DEDUP_REMOVED lines=15> */
.L_x_1733:
[----:B------:R-:W-:Y:S05]  /*11510*/  BSYNC.RECONVERGENT B3 ;  /* 0x0000000000037941 */ /* 0x000fea0003800200 */
.L_x_1731:
        /* <DEDUP_REMOVED lines=39> */
.L_x_1735:
        /* <DEDUP_REMOVED lines=16> */
.L_x_1736:
[----:B------:R-:W-:Y:S05]  /*11890*/  BSYNC.RECONVERGENT B3 ;  /* 0x0000000000037941 */ /* 0x000fea0003800200 */
.L_x_1734:
        /* <DEDUP_REMOVED lines=38> */
.L_x_1738:
        /* <DEDUP_REMOVED lines=16> */
.L_x_1739:
[----:B------:R-:W-:Y:S05]  /*11c00*/  BSYNC.RECONVERGENT B3 ;  /* 0x0000000000037941 */ /* 0x000fea0003800200 */
.L_x_1737:
        /* <DEDUP_REMOVED lines=37> */
.L_x_1741:
        /* <DEDUP_REMOVED lines=17> */
.L_x_1742:
[----:B------:R-:W-:Y:S05]  /*11f70*/  BSYNC.RECONVERGENT B3 ;  /* 0x0000000000037941 */ /* 0x000fea0003800200 */
.L_x_1740:
        /* <DEDUP_REMOVED lines=8> */
.L_x_1730:
[----:B------:R-:W-:Y:S05]  /*12000*/  BSYNC.RECONVERGENT B2 ;  /* 0x0000000000027941 */ /* 0x000fea0003800200 */
.L_x_1729:
        /* <DEDUP_REMOVED lines=36> */
.L_x_1746:
        /* <DEDUP_REMOVED lines=15> */
.L_x_1747:
[----:B------:R-:W-:Y:S05]  /*12340*/  BSYNC.RECONVERGENT B3 ;  /* 0x0000000000037941 */ /* 0x000fea0003800200 */
.L_x_1745:
        /* <DEDUP_REMOVED lines=38> */
.L_x_1749:
        /* <DEDUP_REMOVED lines=17> */
.L_x_1750:
[----:B------:R-:W-:Y:S05]  /*126c0*/  BSYNC.RECONVERGENT B3 ;  /* 0x0000000000037941 */ /* 0x000fea0003800200 */
.L_x_1748:
        /* <DEDUP_REMOVED lines=8> */
.L_x_1744:
[----:B------:R-:W-:Y:S05]  /*12750*/  BSYNC.RECONVERGENT B2 ;  /* 0x0000000000027941 */ /* 0x000fea0003800200 */
.L_x_1743:
        /* <DEDUP_REMOVED lines=36> */
.L_x_1752:
[----:B------:R-:W-:Y:S01]  /*129a0*/  MOV R34, R29 ;  /* 0x0000001d00227202 */ /* 0x000fe20000000f00 */
[----:B------:R-:W-:Y:S01]  /*129b0*/  IMAD.MOV.U32 R26, RZ, RZ, R32 ;  /* 0x000000ffff1a7224 */ /* 0x000fe200078e0020 */
[----:B------:R-:W-:Y:S02]  /*129c0*/  MOV R27, R33 ;  /* 0x00000021001b7202 */ /* 0x000fe40000000f00 */
[----:B------:R-:W-:-:S07]  /*129d0*/  MOV R24, 0x129f0 ;  /* 0x000129f000187802 */ /* 0x000fce0000000f00 */
[----:B-----5:R-:W-:Y:S05]  /*129e0*/  CALL.REL.NOINC `($__internal_21_$__cuda_sm20_div_u64) ;  /* 0x000000b0007c7944 */ /* 0x020fea0003c00000 */
        /* <DEDUP_REMOVED lines=11> */
.L_x_1753:
[----:B------:R-:W-:Y:S05]  /*12aa0*/  BSYNC.RECONVERGENT B2 ;  /* 0x0000000000027941 */ /* 0x000fea0003800200 */
.L_x_1751:
        /* <DEDUP_REMOVED lines=8> */
.L_x_1728:
[----:B------:R-:W-:Y:S05]  /*12b30*/  BSYNC.RECONVERGENT B1 ;  /* 0x0000000000017941 */ /* 0x000fea0003800200 */
.L_x_1727:
[----:B------:R-:W0:Y:S01]  /*12b40*/  LDCU.64 UR4, c[0x0][0x5f0] ;  /* 0x0000be00ff0477ac */ /* 0x000e220008000a00 */
[----:B------:R-:W-:Y:S01]  /*12b50*/  MOV R22, R25 ;  /* 0x0000001900167202 */ /* 0x000fe20000000f00 */
[----:B------:R-:W-:Y:S01]  /*12b60*/  IMAD.MOV.U32 R23, RZ, RZ, R28 ;  /* 0x000000ffff177224 */ /* 0x000fe200078e001c */
[----:B------:R-:W1:Y:S01]  /*12b70*/  LDCU.64 UR8, c[0x0][0x520] ;  /* 0x0000a400ff0877ac */ /* 0x000e620008000a00 */
[----:B------:R-:W2:Y:S01]  /*12b80*/  LDCU.64 UR10, c[0x0][0x6c0] ;  /* 0x0000d800ff0a77ac */ /* 0x000ea20008000a00 */
[----:B0-----:R-:W-:Y:S02]  /*12b90*/  IMAD R24, R31, UR4, RZ ;  /* 0x000000041f187c24 */ /* 0x001fe4000f8e02ff */
[----:B------:R-:W-:-:S04]  /*12ba0*/  IMAD.WIDE.U32 R22, R29, UR4, R22 ;  /* 0x000000041d167c25 */ /* 0x000fc8000f8e0016 */
[----:B------:R-:W-:Y:S01]  /*12bb0*/  IMAD R25, R29, UR5, R24 ;  /* 0x000000051d197c24 */ /* 0x000fe2000f8e0218 */
[C---:B-1----:R-:W-:Y:S01]  /*12bc0*/  LEA R26, P0, R22.reuse, UR8, 0x2 ;  /* 0x00000008161a7c11 */ /* 0x042fe2000f8010ff */
[----:B------:R-:W0:Y:S01]  /*12bd0*/  F2I.FTZ.U32.TRUNC.NTZ R29, R8 ;  /* 0x00000008001d7305 */ /* 0x000e22000021f000 */
[----:B--2---:R-:W-:Y:S02]  /*12be0*/  IADD3 R24, P1, PT, R22, UR10, RZ ;  /* 0x0000000a16187c10 */ /* 0x004fe4000ff3e0ff */
[----:B------:R-:W-:Y:S01]  /*12bf0*/  IADD3 R25, PT, PT, R23, R25, RZ ;  /* 0x0000001917197210 */ /* 0x000fe20007ffe0ff */
[----:B-----5:R-:W-:-:S03]  /*12c00*/  FMUL.FTZ R23, R8, R4 ;  /* 0x0000000408177220 */ /* 0x020fc60000410000 */
[----:B------:R-:W-:Y:S01]  /*12c10*/  LEA.HI.X R27, R22, UR9, R25, 0x2, P0 ;  /* 0x00000009161b7c11 */ /* 0x000fe200080f1419 */
[----:B------:R-:W-:Y:S01]  /*12c20*/  FMUL.FTZ R23, R38, R23 ;  /* 0x0000001726177220 */ /* 0x000fe20000410000 */
[----:B------:R-:W-:-:S04]  /*12c30*/  IADD3.X R25, PT, PT, R25, UR11, RZ, P1, !PT ;  /* 0x0000000b19197c10 */ /* 0x000fc80008ffe4ff */
[----:B------:R4:W-:Y:S04]  /*12c40*/  STG.E desc[UR6][R26.64], R23 ;  /* 0x000000171a007986 */ /* 0x0009e8000c101906 */
[----:B0-----:R4:W-:Y:S02]  /*12c50*/  STG.E.U8 desc[UR6][R24.64], R29 ;  /* 0x0000001d18007986 */ /* 0x0019e4000c101106 */
.L_x_1700:
[----:B------:R-:W-:Y:S05]  /*12c60*/  BSYNC.RECONVERGENT B0 ;  /* 0x0000000000007941 */ /* 0x000fea0003800200 */
.L_x_1699:
        /* <DEDUP_REMOVED lines=16> */
.L_x_1781:
        /* <DEDUP_REMOVED lines=31> */
.L_x_1758:
        /* <DEDUP_REMOVED lines=15> */
.L_x_1759:
[----:B------:R-:W-:Y:S05]  /*13050*/  BSYNC.RECONVERGENT B1 ;  /* 0x0000000000017941 */ /* 0x000fea0003800200 */
.L_x_1757:
        /* <DEDUP_REMOVED lines=39> */
.L_x_1761:
        /* <DEDUP_REMOVED lines=16> */
.L_x_1762:
[----:B------:R-:W-:Y:S05]  /*133d0*/  BSYNC.RECONVERGENT B1 ;  /* 0x0000000000017941 */ /* 0x000fea0003800200 */
.L_x_1760:
        /* <DEDUP_REMOVED lines=38> */
.L_x_1764:
        /* <DEDUP_REMOVED lines=16> */
.L_x_1765:
[----:B------:R-:W-:Y:S05]  /*13740*/  BSYNC.RECONVERGENT B1 ;  /* 0x0000000000017941 */ /* 0x000fea0003800200 */
.L_x_1763:
        /* <DEDUP_REMOVED lines=38> */
.L_x_1767:
        /* <DEDUP_REMOVED lines=16> */
.L_x_1768:
[----:B------:R-:W-:Y:S05]  /*13ab0*/  BSYNC.RECONVERGENT B1 ;  /* 0x0000000000017941 */ /* 0x000fea0003800200 */
.L_x_1766:
        /* <DEDUP_REMOVED lines=38> */
.L_x_1770:
        /* <DEDUP_REMOVED lines=16> */
.L_x_1771:
[----:B------:R-:W-:Y:S05]  /*13e20*/  BSYNC.RECONVERGENT B1 ;  /* 0x0000000000017941 */ /* 0x000fea0003800200 */
.L_x_1769:
        /* <DEDUP_REMOVED lines=38> */
.L_x_1773:
        /* <DEDUP_REMOVED lines=16> */
.L_x_1774:
[----:B------:R-:W-:Y:S05]  /*14190*/  BSYNC.RECONVERGENT B1 ;  /* 0x0000000000017941 */ /* 0x000fea0003800200 */
.L_x_1772:
        /* <DEDUP_REMOVED lines=38> */
.L_x_1776:
        /* <DEDUP_REMOVED lines=16> */
.L_x_1777:
[----:B------:R-:W-:Y:S05]  /*14500*/  BSYNC.RECONVERGENT B1 ;  /* 0x0000000000017941 */ /* 0x000fea0003800200 */
.L_x_1775:
        /* <DEDUP_REMOVED lines=38> */
.L_x_1779:
        /* <DEDUP_REMOVED lines=16> */
.L_x_1780:
[----:B------:R-:W-:Y:S05]  /*14870*/  BSYNC.RECONVERGENT B1 ;  /* 0x0000000000017941 */ /* 0x000fea0003800200 */
.L_x_1778:
        /* <DEDUP_REMOVED lines=15> */
.L_x_1756:
        /* <DEDUP_REMOVED lines=37> */
.L_x_1785:
        /* <DEDUP_REMOVED lines=15> */
.L_x_1786:
[----:B------:R-:W-:Y:S05]  /*14cb0*/  BSYNC.RECONVERGENT B1 ;  /* 0x0000000000017941 */ /* 0x000fea0003800200 */
.L_x_1784:
        /* <DEDUP_REMOVED lines=39> */
.L_x_1788:
        /* <DEDUP_REMOVED lines=16> */
.L_x_1789:
[----:B------:R-:W-:Y:S05]  /*15030*/  BSYNC.RECONVERGENT B1 ;  /* 0x0000000000017941 */ /* 0x000fea0003800200 */
.L_x_1787:
        /* <DEDUP_REMOVED lines=38> */
.L_x_1791:
        /* <DEDUP_REMOVED lines=16> */
.L_x_1792:
[----:B------:R-:W-:Y:S05]  /*153a0*/  BSYNC.RECONVERGENT B1 ;  /* 0x0000000000017941 */ /* 0x000fea0003800200 */
.L_x_1790:
        /* <DEDUP_REMOVED lines=38> */
.L_x_1794:
        /* <DEDUP_REMOVED lines=16> */
.L_x_1795:
[----:B------:R-:W-:Y:S05]  /*15710*/  BSYNC.RECONVERGENT B1 ;  /* 0x0000000000017941 */ /* 0x000fea0003800200 */
.L_x_1793:
        /* <DEDUP_REMOVED lines=8> */
.L_x_1783:
        /* <DEDUP_REMOVED lines=36> */
.L_x_1798:
        /* <DEDUP_REMOVED lines=15> */
.L_x_1799:
[----:B------:R-:W-:Y:S05]  /*15ad0*/  BSYNC.RECONVERGENT B1 ;  /* 0x0000000000017941 */ /* 0x000fea0003800200 */
.L_x_1797:
        /* <DEDUP_REMOVED lines=40> */
.L_x_1801:
        /* <DEDUP_REMOVED lines=16> */
.L_x_1802:
[----:B------:R-:W-:Y:S05]  /*15e60*/  BSYNC.RECONVERGENT B1 ;  /* 0x0000000000017941 */ /* 0x000fea0003800200 */
.L_x_1800:
[----:B------:R-:W0:Y:S01]  /*15e70*/  LDC.64 R22, c[0x0][R8+0x450] ;  /* 0x0001140008167b82 */ /* 0x000e220000000a00 */
[----:B------:R-:W-:Y:S02]  /*15e80*/  IMAD.MOV.U32 R24, RZ, RZ, R28 ;  /* 0x000000ffff187224 */ /* 0x000fe400078e001c */
[-C--:B0-----:R-:W-:Y:S02]  /*15e90*/  IMAD R23, R23, R26.reuse, RZ ;  /* 0x0000001a17177224 */ /* 0x081fe400078e02ff */
[----:B------:R-:W-:-:S04]  /*15ea0*/  IMAD.WIDE.U32 R24, R22, R26, R24 ;  /* 0x0000001a16187225 */ /* 0x000fc800078e0018 */
[----:B------:R-:W-:Y:S01]  /*15eb0*/  IMAD R23, R22, R27, R23 ;  /* 0x0000001b16177224 */ /* 0x000fe200078e0217 */
[----:B------:R-:W-:-:S03]  /*15ec0*/  MOV R29, R24 ;  /* 0x00000018001d7202 */ /* 0x000fc60000000f00 */
[----:B------:R-:W-:-:S07]  /*15ed0*/  IMAD.IADD R28, R25, 0x1, R23 ;  /* 0x00000001191c7824 */ /* 0x000fce00078e0217 */
.L_x_1796:
        /* <DEDUP_REMOVED lines=36> */
.L_x_1804:
[----:B------:R-:W-:Y:S01]  /*16120*/  MOV R34, R32 ;  /* 0x0000002000227202 */ /* 0x000fe20000000f00 */
[----:B------:R-:W-:Y:S01]  /*16130*/  IMAD.MOV.U32 R26, RZ, RZ, R48 ;  /* 0x000000ffff1a7224 */ /* 0x000fe200078e0030 */
[----:B------:R-:W-:Y:S02]  /*16140*/  MOV R27, R49 ;  /* 0x00000031001b7202 */ /* 0x000fe40000000f00 */
[----:B-123--:R-:W-:-:S07]  /*16150*/  MOV R24, 0x16170 ;  /* 0x0001617000187802 */ /* 0x00efce0000000f00 */
        /* <DEDUP_REMOVED lines=12> */
.L_x_1805:
[----:B------:R-:W-:Y:S05]  /*16220*/  BSYNC.RECONVERGENT B1 ;  /* 0x0000000000017941 */ /* 0x000fea0003800200 */
.L_x_1803:
        /* <DEDUP_REMOVED lines=8> */
.L_x_1782:
[----:B------:R-:W0:Y:S01]  /*162b0*/  LDCU.64 UR4, c[0x0][0x5f0] ;  /* 0x0000be00ff0477ac */ /* 0x000e220008000a00 */
[----:B------:R-:W-:Y:S01]  /*162c0*/  MOV R22, R29 ;  /* 0x0000001d00167202 */ /* 0x000fe20000000f00 */
[----:B------:R-:W-:Y:S01]  /*162d0*/  IMAD.MOV.U32 R23, RZ, RZ, R28 ;  /* 0x000000ffff177224 */ /* 0x000fe200078e001c */
[----:B------:R-:W4:Y:S01]  /*162e0*/  F2I.FTZ.U32.TRUNC.NTZ R29, R7 ;  /* 0x00000007001d7305 */ /* 0x000f22000021f000 */
[----:B------:R-:W4:Y:S01]  /*162f0*/  LDCU.64 UR8, c[0x0][0x520] ;  /* 0x0000a400ff0877ac */ /* 0x000f220008000a00 */
[----:B------:R-:W4:Y:S01]  /*16300*/  LDCU.64 UR10, c[0x0][0x6c0] ;  /* 0x0000d800ff0a77ac */ /* 0x000f220008000a00 */
[----:B0-----:R-:W-:Y:S02]  /*16310*/  IMAD R31, R31, UR4, RZ ;  /* 0x000000041f1f7c24 */ /* 0x001fe4000f8e02ff */
[----:B------:R-:W-:-:S04]  /*16320*/  IMAD.WIDE.U32 R22, R32, UR4, R22 ;  /* 0x0000000420167c25 */ /* 0x000fc8000f8e0016 */
[----:B-123--:R-:W-:Y:S01]  /*16330*/  IMAD R25, R32, UR5, R31 ;  /* 0x0000000520197c24 */ /* 0x00efe2000f8e021f */
[C---:B----4-:R-:W-:Y:S02]  /*16340*/  LEA R26, P0, R22.reuse, UR8, 0x2 ;  /* 0x00000008161a7c11 */ /* 0x050fe4000f8010ff */
[----:B------:R-:W-:Y:S02]  /*16350*/  IADD3 R24, P1, PT, R22, UR10, RZ ;  /* 0x0000000a16187c10 */ /* 0x000fe4000ff3e0ff */
[----:B------:R-:W-:Y:S01]  /*16360*/  IADD3 R25, PT, PT, R23, R25, RZ ;  /* 0x0000001917197210 */ /* 0x000fe20007ffe0ff */
[----:B-----5:R-:W-:-:S03]  /*16370*/  FMUL.FTZ R23, R7, R3 ;  /* 0x0000000307177220 */ /* 0x020fc60000410000 */
[----:B------:R-:W-:Y:S01]  /*16380*/  LEA.HI.X R27, R22, UR9, R25, 0x2, P0 ;  /* 0x00000009161b7c11 */ /* 0x000fe200080f1419 */
[----:B------:R-:W-:Y:S01]  /*16390*/  FMUL.FTZ R23, R38, R23 ;  /* 0x0000001726177220 */ /* 0x000fe20000410000 */
[----:B------:R-:W-:-:S04]  /*163a0*/  IADD3.X R25, PT, PT, R25, UR11, RZ, P1, !PT ;  /* 0x0000000b19197c10 */ /* 0x000fc80008ffe4ff */
[----:B------:R0:W-:Y:S04]  /*163b0*/  STG.E desc[UR6][R26.64], R23 ;  /* 0x000000171a007986 */ /* 0x0001e8000c101906 */
[----:B------:R0:W-:Y:S02]  /*163c0*/  STG.E.U8 desc[UR6][R24.64], R29 ;  /* 0x0000001d18007986 */ /* 0x0001e4000c101106 */
.L_x_1755:
[----:B------:R-:W-:Y:S05]  /*163d0*/  BSYNC.RECONVERGENT B0 ;  /* 0x0000000000007941 */ /* 0x000fea0003800200 */
.L_x_1754:
        /* <DEDUP_REMOVED lines=17> */
.L_x_1833:
        /* <DEDUP_REMOVED lines=32> */
.L_x_1810:
        /* <DEDUP_REMOVED lines=16> */
.L_x_1811:
[----:B------:R-:W-:Y:S05]  /*167f0*/  BSYNC.RECONVERGENT B1 ;  /* 0x0000000000017941 */ /* 0x000fea0003800200 */
.L_x_1809:
        /* <DEDUP_REMOVED lines=39> */
.L_x_1813:
        /* <DEDUP_REMOVED lines=16> */
.L_x_1814:
[----:B------:R-:W-:Y:S05]  /*16b70*/  BSYNC.RECONVERGENT B1 ;  /* 0x0000000000017941 */ /* 0x000fea0003800200 */
.L_x_1812:
        /* <DEDUP_REMOVED lines=38> */
.L_x_1816:
        /* <DEDUP_REMOVED lines=17> */
.L_x_1817:
[----:B------:R-:W-:Y:S05]  /*16ef0*/  BSYNC.RECONVERGENT B1 ;  /* 0x0000000000017941 */ /* 0x000fea0003800200 */
.L_x_1815:
        /* <DEDUP_REMOVED lines=38> */
.L_x_1819:
        /* <DEDUP_REMOVED lines=16> */
.L_x_1820:
[----:B------:R-:W-:Y:S05]  /*17260*/  BSYNC.RECONVERGENT B1 ;  /* 0x0000000000017941 */ /* 0x000fea0003800200 */
.L_x_1818:
        /* <DEDUP_REMOVED lines=38> */
.L_x_1822:
        /* <DEDUP_REMOVED lines=17> */
.L_x_1823:
[----:B------:R-:W-:Y:S05]  /*175e0*/  BSYNC.RECONVERGENT B1 ;  /* 0x0000000000017941 */ /* 0x000fea0003800200 */
.L_x_1821:
        /* <DEDUP_REMOVED lines=38> */
.L_x_1825:
        /* <DEDUP_REMOVED lines=16> */
.L_x_1826:
[----:B------:R-:W-:Y:S05]  /*17950*/  BSYNC.RECONVERGENT B1 ;  /* 0x0000000000017941 */ /* 0x000fea0003800200 */
.L_x_1824:
        /* <DEDUP_REMOVED lines=38> */
.L_x_1828:
        /* <DEDUP_REMOVED lines=17> */
.L_x_1829:
[----:B------:R-:W-:Y:S05]  /*17cd0*/  BSYNC.RECONVERGENT B1 ;  /* 0x0000000000017941 */ /* 0x000fea0003800200 */
.L_x_1827:
        /* <DEDUP_REMOVED lines=38> */
.L_x_1831:
        /* <DEDUP_REMOVED lines=16> */
.L_x_1832:
[----:B------:R-:W-:Y:S05]  /*18040*/  BSYNC.RECONVERGENT B1 ;  /* 0x0000000000017941 */ /* 0x000fea0003800200 */
.L_x_1830:
        /* <DEDUP_REMOVED lines=15> */
.L_x_1808:
        /* <DEDUP_REMOVED lines=38> */
.L_x_1837:
        /* <DEDUP_REMOVED lines=16> */
.L_x_1838:
[----:B------:R-:W-:Y:S05]  /*184a0*/  BSYNC.RECONVERGENT B1 ;  /* 0x0000000000017941 */ /* 0x000fea0003800200 */
.L_x_1836:
        /* <DEDUP_REMOVED lines=39> */
.L_x_1840:
        /* <DEDUP_REMOVED lines=16> */
.L_x_1841:
[----:B------:R-:W-:Y:S05]  /*18820*/  BSYNC.RECONVERGENT B1 ;  /* 0x0000000000017941 */ /* 0x000fea0003800200 */
.L_x_1839:
        /* <DEDUP_REMOVED lines=38> */
.L_x_1843:
        /* <DEDUP_REMOVED lines=17> */
.L_x_1844:
[----:B------:R-:W-:Y:S05]  /*18ba0*/  BSYNC.RECONVERGENT B1 ;  /* 0x0000000000017941 */ /* 0x000fea0003800200 */
.L_x_1842:
        /* <DEDUP_REMOVED lines=38> */
.L_x_1846:
        /* <DEDUP_REMOVED lines=16> */
.L_x_1847:
[----:B------:R-:W-:Y:S05]  /*18f10*/  BSYNC.RECONVERGENT B1 ;  /* 0x0000000000017941 */ /* 0x000fea0003800200 */
.L_x_1845:
        /* <DEDUP_REMOVED lines=8> */
.L_x_1835:
        /* <DEDUP_REMOVED lines=36> */
.L_x_1850:
        /* <DEDUP_REMOVED lines=16> */
.L_x_1851:
[----:B------:R-:W-:Y:S05]  /*192e0*/  BSYNC.RECONVERGENT B1 ;  /* 0x0000000000017941 */ /* 0x000fea0003800200 */
.L_x_1849:
        /* <DEDUP_REMOVED lines=39> */
.L_x_1853:
        /* <DEDUP_REMOVED lines=17> */
.L_x_1854:
[----:B------:R-:W-:Y:S05]  /*19670*/  BSYNC.RECONVERGENT B1 ;  /* 0x0000000000017941 */ /* 0x000fea0003800200 */
.L_x_1852:
        /* <DEDUP_REMOVED lines=8> */
.L_x_1848:
        /* <DEDUP_REMOVED lines=36> */
.L_x_1856:
        /* <DEDUP_REMOVED lines=16> */
.L_x_1857:
[----:B------:R-:W-:Y:S05]  /*19a40*/  BSYNC.RECONVERGENT B1 ;  /* 0x0000000000017941 */ /* 0x000fea0003800200 */
.L_x_1855:
[----:B------:R-:W0:Y:S01]  /*19a50*/  LDC.64 R22, c[0x0][R7+0x450] ;  /* 0x0001140007167b82 */ /* 0x000e220000000a00 */
[----:B------:R-:W-:Y:S02]  /*19a60*/  IMAD.MOV.U32 R24, RZ, RZ, R28 ;  /* 0x000000ffff187224 */ /* 0x000fe400078e001c */
[-C--:B0-----:R-:W-:Y:S02]  /*19a70*/  IMAD R8, R23, R26.reuse, RZ ;  /* 0x0000001a17087224 */ /* 0x081fe400078e02ff */
[----:B------:R-:W-:-:S04]  /*19a80*/  IMAD.WIDE.U32 R24, R22, R26, R24 ;  /* 0x0000001a16187225 */ /* 0x000fc800078e0018 */
[----:B------:R-:W-:Y:S01]  /*19a90*/  IMAD R27, R22, R27, R8 ;  /* 0x0000001b161b7224 */ /* 0x000fe200078e0208 */
[----:B------:R-:W-:-:S03]  /*19aa0*/  MOV R28, R24 ;  /* 0x00000018001c7202 */ /* 0x000fc60000000f00 */
[----:B------:R-:W-:-:S07]  /*19ab0*/  IMAD.IADD R25, R25, 0x1, R27 ;  /* 0x0000000119197824 */ /* 0x000fce00078e021b */
.L_x_1834:
[----:B------:R-:W0:Y:S01]  /*19ac0*/  LDCU.64 UR4, c[0x0][0x5f0] ;  /* 0x0000be00ff0477ac */ /* 0x000e220008000a00 */
[----:B------:R-:W-:Y:S01]  /*19ad0*/  MOV R22, R28 ;  /* 0x0000001c00167202 */ /* 0x000fe20000000f00 */
[----:B------:R-:W-:Y:S01]  /*19ae0*/  IMAD.MOV.U32 R23, RZ, RZ, R25 ;  /* 0x000000ffff177224 */ /* 0x000fe200078e0019 */
[----:B------:R-:W1:Y:S01]  /*19af0*/  F2I.FTZ.U32.TRUNC.NTZ R29, R6 ;  /* 0x00000006001d7305 */ /* 0x000e62000021f000 */
[----:B------:R-:W2:Y:S01]  /*19b00*/  LDCU.64 UR8, c[0x0][0x520] ;  /* 0x0000a400ff0877ac */ /* 0x000ea20008000a00 */
[----:B------:R-:W3:Y:S01]  /*19b10*/  LDCU.64 UR10, c[0x0][0x6c0] ;  /* 0x0000d800ff0a77ac */ /* 0x000ee20008000a00 */
[----:B0-----:R-:W-:Y:S02]  /*19b20*/  IMAD R7, R30, UR4, RZ ;  /* 0x000000041e077c24 */ /* 0x001fe4000f8e02ff */
[----:B------:R-:W-:-:S04]  /*19b30*/  IMAD.WIDE.U32 R22, R32, UR4, R22 ;  /* 0x0000000420167c25 */ /* 0x000fc8000f8e0016 */
[----:B------:R-:W-:Y:S01]  /*19b40*/  IMAD R7, R32, UR5, R7 ;  /* 0x0000000520077c24 */ /* 0x000fe2000f8e0207 */
[C---:B--2---:R-:W-:Y:S02]  /*19b50*/  LEA R26, P0, R22.reuse, UR8, 0x2 ;  /* 0x00000008161a7c11 */ /* 0x044fe4000f8010ff */
[----:B---3--:R-:W-:Y:S02]  /*19b60*/  IADD3 R24, P1, PT, R22, UR10, RZ ;  /* 0x0000000a16187c10 */ /* 0x008fe4000ff3e0ff */
[----:B------:R-:W-:Y:S01]  /*19b70*/  IADD3 R23, PT, PT, R23, R7, RZ ;  /* 0x0000000717177210 */ /* 0x000fe20007ffe0ff */
[----:B-----5:R-:W-:-:S03]  /*19b80*/  FMUL.FTZ R7, R6, R2 ;  /* 0x0000000206077220 */ /* 0x020fc60000410000 */
[----:B------:R-:W-:Y:S01]  /*19b90*/  LEA.HI.X R27, R22, UR9, R23, 0x2, P0 ;  /* 0x00000009161b7c11 */ /* 0x000fe200080f1417 */
[----:B------:R-:W-:Y:S01]  /*19ba0*/  FMUL.FTZ R7, R38, R7 ;  /* 0x0000000726077220 */ /* 0x000fe20000410000 */
[----:B------:R-:W-:-:S04]  /*19bb0*/  IADD3.X R25, PT, PT, R23, UR11, RZ, P1, !PT ;  /* 0x0000000b17197c10 */ /* 0x000fc80008ffe4ff */
[----:B------:R0:W-:Y:S04]  /*19bc0*/  STG.E desc[UR6][R26.64], R7 ;  /* 0x000000071a007986 */ /* 0x0001e8000c101906 */
[----:B-1----:R0:W-:Y:S02]  /*19bd0*/  STG.E.U8 desc[UR6][R24.64], R29 ;  /* 0x0000001d18007986 */ /* 0x0021e4000c101106 */
.L_x_1807:
[----:B------:R-:W-:Y:S05]  /*19be0*/  BSYNC.RECONVERGENT B0 ;  /* 0x0000000000007941 */ /* 0x000fea0003800200 */
.L_x_1806:
[----:B------:R-:W1:Y:S01]  /*19bf0*/  LDCU.64 UR4, c[0x0][0x860] ;  /* 0x00010c00ff0477ac */ /* 0x000e620008000a00 */
[----:B------:R-:W-:-:S05]  /*19c00*/  IADD3 R30, P1, PT, R10, R45, RZ ;  /* 0x0000002d0a1e7210 */ /* 0x000fca0007f3e0ff */
[----:B0---4-:R-:W-:Y:S01]  /*19c10*/  IMAD.X R29, RZ, RZ, R40, P1 ;  /* 0x000000ffff1d7224 */ /* 0x011fe200008e0628 */
[----:B-1----:R-:W-:-:S04]  /*19c20*/  ISETP.GE.U32.AND P0, PT, R30, UR4, PT ;  /* 0x000000041e007c0c */ /* 0x002fc8000bf06070 */
[----:B------:R-:W-:-:S13]  /*19c30*/  ISETP.GE.U32.AND.EX P0, PT, R29, UR5, PT, P0 ;  /* 0x000000051d007c0c */ /* 0x000fda000bf06100 */
[----:B------:R-:W-:Y:S05]  /*19c40*/  @P0 BRA `(.L_x_1858) ;  /* 0x0000003c00300947 */ /* 0x000fea0003800000 */
[----:B------:R-:W0:Y:S01]  /*19c50*/  LDCU UR5, c[0x0][0x6b8] ;  /* 0x0000d700ff0577ac */ /* 0x000e220008000800 */
[----:B--23--:R-:W-:Y:S02]  /*19c60*/  HFMA2 R25, -RZ, RZ, 0, 0 ;  /* 0x00000000ff197431 */ /* 0x00cfe400000001ff */
        /* <DEDUP_REMOVED lines=8> */
.L_x_1884:
        /* <DEDUP_REMOVED lines=31> */
.L_x_1861:
        /* <DEDUP_REMOVED lines=16> */
.L_x_1862:
[----:B------:R-:W-:Y:S05]  /*19fe0*/  BSYNC.RECONVERGENT B0 ;  /* 0x0000000000007941 */ /* 0x000fea0003800200 */
.L_x_1860:
        /* <DEDUP_REMOVED lines=39> */
.L_x_1864:
        /* <DEDUP_REMOVED lines=17> */
.L_x_1865:
[----:B------:R-:W-:Y:S05]  /*1a370*/  BSYNC.RECONVERGENT B0 ;  /* 0x0000000000007941 */ /* 0x000fea0003800200 */
.L_x_1863:
        /* <DEDUP_REMOVED lines=38> */
.L_x_1867:
[----:B------:R-:W-:Y:S01]  /*1a5e0*/  MOV R34, R48 ;  /* 0x0000003000227202 */ /* 0x000fe20000000f00 */
[----:B------:R-:W-:Y:S01]  /*1a5f0*/  IMAD.MOV.U32 R26, RZ, RZ, R32 ;  /* 0x000000ffff1a7224 */ /* 0x000fe200078e0020 */
[----:B------:R-:W-:Y:S02]  /*1a600*/  MOV R31, R49 ;  /* 0x00000031001f7202 */ /* 0x000fe40000000f00 */
[----:B------:R-:W-:Y:S02]  /*1a610*/  MOV R27, R33 ;  /* 0x00000021001b7202 */ /* 0x000fe40000000f00 */
        /* <DEDUP_REMOVED lines=12> */
.L_x_1868:
[----:B------:R-:W-:Y:S05]  /*1a6e0*/  BSYNC.RECONVERGENT B0 ;  /* 0x0000000000007941 */ /* 0x000fea0003800200 */
.L_x_1866:
        /* <DEDUP_REMOVED lines=38> */
.L_x_1870:
[----:B------:R-:W-:Y:S01]  /*1a950*/  MOV R34, R48 ;  /* 0x0000003000227202 */ /* 0x000fe20000000f00 */
[----:B------:R-:W-:Y:S01]  /*1a960*/  IMAD.MOV.U32 R26, RZ, RZ, R32 ;  /* 0x000000ffff1a7224 */ /* 0x000fe200078e0020 */
[----:B------:R-:W-:Y:S02]  /*1a970*/  MOV R31, R49 ;  /* 0x00000031001f7202 */ /* 0x000fe40000000f00 */
[----:B------:R-:W-:Y:S02]  /*1a980*/  MOV R27, R33 ;  /* 0x00000021001b7202 */ /* 0x000fe40000000f00 */
[----:B------:R-:W-:-:S07]  /*1a990*/  MOV R24, 0x1a9b0 ;  /* 0x0001a9b000187802 */ /* 0x000fce0000000f00 */
[----:B-----5:R-:W-:Y:S05]  /*1a9a0*/  CALL.REL.NOINC `($__internal_21_$__cuda_sm20_div_u64) ;  /* 0x00000030008c7944 */ /* 0x020fea0003c00000 */
        /* <DEDUP_REMOVED lines=11> */
.L_x_1871:
[----:B------:R-:W-:Y:S05]  /*1aa60*/  BSYNC.RECONVERGENT B0 ;  /* 0x0000000000007941 */ /* 0x000fea0003800200 */
.L_x_1869:
        /* <DEDUP_REMOVED lines=38> */
.L_x_1873:
[----:B------:R-:W-:Y:S01]  /*1acd0*/  MOV R34, R48 ;  /* 0x0000003000227202 */ /* 0x000fe20000000f00 */
[----:B------:R-:W-:Y:S01]  /*1ace0*/  IMAD.MOV.U32 R31, RZ, RZ, R49 ;  /* 0x000000ffff1f7224 */ /* 0x000fe200078e0031 */
[----:B------:R-:W-:Y:S02]  /*1acf0*/  MOV R26, R32 ;  /* 0x00000020001a7202 */ /* 0x000fe40000000f00 */
[----:B------:R-:W-:Y:S02]  /*1ad00*/  MOV R27, R33 ;  /* 0x00000021001b7202 */ /* 0x000fe40000000f00 */
[----:B------:R-:W-:-:S07]  /*1ad10*/  MOV R24, 0x1ad30 ;  /* 0x0001ad3000187802 */ /* 0x000fce0000000f00 */
[----:B-----5:R-:W-:Y:S05]  /*1ad20*/  CALL.REL.NOINC `($__internal_21_$__cuda_sm20_div_u64) ;  /* 0x0000002c00ac7944 */ /* 0x020fea0003c00000 */
        /* <DEDUP_REMOVED lines=10> */
.L_x_1874:
[----:B------:R-:W-:Y:S05]  /*1add0*/  BSYNC.RECONVERGENT B0 ;  /* 0x0000000000007941 */ /* 0x000fea0003800200 */
.L_x_1872:
        /* <DEDUP_REMOVED lines=38> */
.L_x_1876:
        /* <DEDUP_REMOVED lines=17> */
.L_x_1877:
[----:B------:R-:W-:Y:S05]  /*1b150*/  BSYNC.RECONVERGENT B0 ;  /* 0x0000000000007941 */ /* 0x000fea0003800200 */
.L_x_1875:
        /* <DEDUP_REMOVED lines=38> */
.L_x_1879:
        /* <DEDUP_REMOVED lines=16> */
.L_x_1880:
[----:B------:R-:W-:Y:S05]  /*1b4c0*/  BSYNC.RECONVERGENT B0 ;  /* 0x0000000000007941 */ /* 0x000fea0003800200 */
.L_x_1878:
        /* <DEDUP_REMOVED lines=37> */
.L_x_1882:
        /* <DEDUP_REMOVED lines=16> */
.L_x_1883:
[----:B------:R-:W-:Y:S05]  /*1b820*/  BSYNC.RECONVERGENT B0 ;  /* 0x0000000000007941 */ /* 0x000fea0003800200 */
.L_x_1881:
        /* <DEDUP_REMOVED lines=15> */
.L_x_1859:
        /* <DEDUP_REMOVED lines=37> */
.L_x_1888:
        /* <DEDUP_REMOVED lines=16> */
.L_x_1889:
[----:B------:R-:W-:Y:S05]  /*1bc70*/  BSYNC.RECONVERGENT B0 ;  /* 0x0000000000007941 */ /* 0x000fea0003800200 */
.L_x_1887:
        /* <DEDUP_REMOVED lines=39> */
.L_x_1891:
        /* <DEDUP_REMOVED lines=17> */
.L_x_1892:
[----:B------:R-:W-:Y:S05]  /*1c000*/  BSYNC.RECONVERGENT B0 ;  /* 0x0000000000007941 */ /* 0x000fea0003800200 */
.L_x_1890:
        /* <DEDUP_REMOVED lines=38> */
.L_x_1894:
        /* <DEDUP_REMOVED lines=16> */
.L_x_1895:
[----:B------:R-:W-:Y:S05]  /*1c370*/  BSYNC.RECONVERGENT B0 ;  /* 0x0000000000007941 */ /* 0x000fea0003800200 */
.L_x_1893:
        /* <DEDUP_REMOVED lines=37> */
.L_x_1897:
        /* <DEDUP_REMOVED lines=16> */
.L_x_1898:
[----:B------:R-:W-:Y:S05]  /*1c6d0*/  BSYNC.RECONVERGENT B0 ;  /* 0x0000000000007941 */ /* 0x000fea0003800200 */
.L_x_1896:
        /* <DEDUP_REMOVED lines=8> */
.L_x_1886:
        /* <DEDUP_REMOVED lines=35> */
.L_x_1901:
        /* <DEDUP_REMOVED lines=16> */
.L_x_1902:
[----:B------:R-:W-:Y:S05]  /*1ca90*/  BSYNC.RECONVERGENT B0 ;  /* 0x0000000000007941 */ /* 0x000fea0003800200 */
.L_x_1900:
        /* <DEDUP_REMOVED lines=38> */
.L_x_1904:
        /* <DEDUP_REMOVED lines=16> */
.L_x_1905:
[----:B------:R-:W-:Y:S05]  /*1ce00*/  BSYNC.RECONVERGENT B0 ;  /* 0x0000000000007941 */ /* 0x000fea0003800200 */
.L_x_1903:
[----:B------:R0:W1:Y:S02]  /*1ce10*/  LDC.64 R22, c[0x0][R6+0x450] ;  /* 0x0001140006167b82 */ /* 0x0000640000000a00 */
[----:B0-----:R-:W-:Y:S01]  /*1ce20*/  MOV R6, R50 ;  /* 0x0000003200067202 */ /* 0x001fe20000000f00 */
[----:B-1----:R-:W-:-:S04]  /*1ce30*/  IMAD R8, R23, R24, RZ ;  /* 0x0000001817087224 */ /* 0x002fc800078e02ff */
[----:B------:R-:W-:-:S04]  /*1ce40*/  IMAD.WIDE.U32 R6, R22, R24, R6 ;  /* 0x0000001816067225 */ /* 0x000fc800078e0006 */
[----:B------:R-:W-:Y:S02]  /*1ce50*/  IMAD R23, R22, R25, R8 ;  /* 0x0000001916177224 */ /* 0x000fe400078e0208 */
[----:B------:R-:W-:-:S03]  /*1ce60*/  IMAD.MOV.U32 R25, RZ, RZ, R6 ;  /* 0x000000ffff197224 */ /* 0x000fc600078e0006 */
[----:B------:R-:W-:-:S07]  /*1ce70*/  IADD3 R8, PT, PT, R7, R23, RZ ;  /* 0x0000001707087210 */ /* 0x000fce0007ffe0ff */
.L_x_1899:
        /* <DEDUP_REMOVED lines=36> */
.L_x_1907:
[----:B------:R-:W-:Y:S01]  /*1d0c0*/  MOV R34, R30 ;  /* 0x0000001e00227202 */ /* 0x000fe20000000f00 */
[----:B------:R-:W-:Y:S01]  /*1d0d0*/  IMAD.MOV.U32 R31, RZ, RZ, R29 ;  /* 0x000000ffff1f7224 */ /* 0x000fe200078e001d */
[----:B------:R-:W-:Y:S02]  /*1d0e0*/  MOV R26, R32 ;  /* 0x00000020001a7202 */ /* 0x000fe40000000f00 */
[----:B------:R-:W-:Y:S02]  /*1d0f0*/  MOV R27, R33 ;  /* 0x00000021001b7202 */ /* 0x000fe40000000f00 */
[----:B------:R-:W-:-:S07]  /*1d100*/  MOV R24, 0x1d120 ;  /* 0x0001d12000187802 */ /* 0x000fce0000000f00 */
[----:B-----5:R-:W-:Y:S05]  /*1d110*/  CALL.REL.NOINC `($__internal_21_$__cuda_sm20_div_u64) ;  /* 0x0000000800b07944 */ /* 0x020fea0003c00000 */
        /* <DEDUP_REMOVED lines=10> */
.L_x_1908:
[----:B------:R-:W-:Y:S05]  /*1d1c0*/  BSYNC.RECONVERGENT B0 ;  /* 0x0000000000007941 */ /* 0x000fea0003800200 */
.L_x_1906:
        /* <DEDUP_REMOVED lines=8> */
.L_x_1885:
[----:B------:R-:W0:Y:S01]  /*1d250*/  LDCU.64 UR4, c[0x0][0x5f0] ;  /* 0x0000be00ff0477ac */ /* 0x000e220008000a00 */
[----:B------:R-:W-:Y:S01]  /*1d260*/  MOV R6, R25 ;  /* 0x0000001900067202 */ /* 0x000fe20000000f00 */
[----:B------:R-:W1:Y:S01]  /*1d270*/  F2I.FTZ.U32.TRUNC.NTZ R27, R5 ;  /* 0x00000005001b7305 */ /* 0x000e62000021f000 */
[----:B------:R-:W-:Y:S01]  /*1d280*/  MOV R7, R8 ;  /* 0x0000000800077202 */ /* 0x000fe20000000f00 */
[----:B------:R-:W2:Y:S01]  /*1d290*/  LDCU.64 UR8, c[0x0][0x520] ;  /* 0x0000a400ff0877ac */ /* 0x000ea20008000a00 */
[----:B------:R-:W3:Y:S01]  /*1d2a0*/  LDCU.64 UR10, c[0x0][0x6c0] ;  /* 0x0000d800ff0a77ac */ /* 0x000ee20008000a00 */
[----:B0-----:R-:W-:Y:S02]  /*1d2b0*/  IMAD R29, R29, UR4, RZ ;  /* 0x000000041d1d7c24 */ /* 0x001fe4000f8e02ff */
[----:B------:R-:W-:-:S04]  /*1d2c0*/  IMAD.WIDE.U32 R6, R30, UR4, R6 ;  /* 0x000000041e067c25 */ /* 0x000fc8000f8e0006 */
[----:B------:R-:W-:Y:S01]  /*1d2d0*/  IMAD R23, R30, UR5, R29 ;  /* 0x000000051e177c24 */ /* 0x000fe2000f8e021d */
[C---:B--2---:R-:W-:Y:S02]  /*1d2e0*/  LEA R24, P0, R6.reuse, UR8, 0x2 ;  /* 0x0000000806187c11 */ /* 0x044fe4000f8010ff */
[----:B---3--:R-:W-:Y:S01]  /*1d2f0*/  IADD3 R22, P1, PT, R6, UR10, RZ ;  /* 0x0000000a06167c10 */ /* 0x008fe2000ff3e0ff */
[----:B------:R-:W-:Y:S02]  /*1d300*/  IMAD.IADD R23, R7, 0x1, R23 ;  /* 0x0000000107177824 */ /* 0x000fe400078e0217 */
[----:B-----5:R-:W-:-:S03]  /*1d310*/  FMUL.FTZ R7, R5, R0 ;  /* 0x0000000005077220 */ /* 0x020fc60000410000 */
[----:B------:R-:W-:Y:S01]  /*1d320*/  LEA.HI.X R25, R6, UR9, R23, 0x2, P0 ;  /* 0x0000000906197c11 */ /* 0x000fe200080f1417 */
[----:B------:R-:W-:Y:S01]  /*1d330*/  FMUL.FTZ R7, R38, R7 ;  /* 0x0000000726077220 */ /* 0x000fe20000410000 */
[----:B------:R-:W-:-:S04]  /*1d340*/  IADD3.X R23, PT, PT, R23, UR11, RZ, P1, !PT ;  /* 0x0000000b17177c10 */ /* 0x000fc80008ffe4ff */
[----:B------:R0:W-:Y:S04]  /*1d350*/  STG.E desc[UR6][R24.64], R7 ;  /* 0x0000000718007986 */ /* 0x0001e8000c101906 */
[----:B-1----:R0:W-:Y:S01]  /*1d360*/  STG.E.U8 desc[UR6][R22.64], R27 ;  /* 0x0000001b16007986 */ /* 0x0021e2000c101106 */
[----:B------:R-:W-:Y:S05]  /*1d370*/  BRA `(.L_x_1858) ;  /* 0x0000000400647947 */ /* 0x000fea0003800000 */
.L_x_1698:
        /* <DEDUP_REMOVED lines=17> */
[----:B------:R-:W4:Y:S01]  /*1d490*/  LDCU.64 UR4, c[0x0][0x5f0] ;  /* 0x0000be00ff0477ac */ /* 0x000f220008000a00 */
[----:B------:R-:W0:Y:S01]  /*1d4a0*/  F2I.FTZ.U32.TRUNC.NTZ R33, R8 ;  /* 0x0000000800217305 */ /* 0x000e22000021f000 */
[----:B------:R-:W0:Y:S01]  /*1d4b0*/  LDCU.64 UR8, c[0x0][0x520] ;  /* 0x0000a400ff0877ac */ /* 0x000e220008000a00 */
[----:B------:R-:W0:Y:S01]  /*1d4c0*/  LDCU.64 UR10, c[0x0][0x6c0] ;  /* 0x0000d800ff0a77ac */ /* 0x000e220008000a00 */
[----:B----4-:R-:W-:Y:S02]  /*1d4d0*/  IMAD R22, R40, UR4, RZ ;  /* 0x0000000428167c24 */ /* 0x010fe4000f8e02ff */
[----:B------:R-:W-:-:S04]  /*1d4e0*/  IMAD.WIDE.U32 R26, R45, UR4, RZ ;  /* 0x000000042d1a7c25 */ /* 0x000fc8000f8e00ff */
[----:B------:R-:W-:Y:S01]  /*1d4f0*/  IMAD R23, R45, UR5, R22 ;  /* 0x000000052d177c24 */ /* 0x000fe2000f8e0216 */
[C---:B0123--:R-:W-:Y:S02]  /*1d500*/  LEA R24, P3, R26.reuse, UR8, 0x2 ;  /* 0x000000081a187c11 */ /* 0x04ffe4000f8610ff */
        /* <DEDUP_REMOVED lines=8> */
.L_x_1910:
[----:B------:R-:W-:Y:S05]  /*1d590*/  BSYNC.RECONVERGENT B0 ;  /* 0x0000000000007941 */ /* 0x000fea0003800200 */
.L_x_1909:
[----:B------:R-:W-:Y:S04]  /*1d5a0*/  BSSY.RECONVERGENT B0, `(.L_x_1911) ;  /* 0x0000012000007945 */ /* 0x000fe80003800200 */
[----:B------:R-:W-:Y:S05]  /*1d5b0*/  @P0 BRA `(.L_x_1912) ;  /* 0x0000000000400947 */ /* 0x000fea0003800000 */
[----:B------:R-:W0:Y:S01]  /*1d5c0*/  LDCU.64 UR4, c[0x0][0x5f0] ;  /* 0x0000be00ff0477ac */ /* 0x000e220008000a00 */
[----:B----4-:R-:W4:Y:S01]  /*1d5d0*/  F2I.FTZ.U32.TRUNC.NTZ R33, R7 ;  /* 0x0000000700217305 */ /* 0x010f22000021f000 */
[----:B------:R-:W1:Y:S01]  /*1d5e0*/  LDCU.64 UR8, c[0x0][0x520] ;  /* 0x0000a400ff0877ac */ /* 0x000e620008000a00 */
[----:B------:R-:W4:Y:S01]  /*1d5f0*/  LDCU.64 UR10, c[0x0][0x6c0] ;  /* 0x0000d800ff0a77ac */ /* 0x000f220008000a00 */
[----:B0-----:R-:W-:Y:S02]  /*1d600*/  IMAD R8, R32, UR4, RZ ;  /* 0x0000000420087c24 */ /* 0x001fe4000f8e02ff */
[----:B------:R-:W-:-:S04]  /*1d610*/  IMAD.WIDE.U32 R26, R35, UR4, RZ ;  /* 0x00000004231a7c25 */ /* 0x000fc8000f8e00ff */
[----:B------:R-:W-:Y:S01]  /*1d620*/  IMAD R23, R35, UR5, R8 ;  /* 0x0000000523177c24 */ /* 0x000fe2000f8e0208 */
[C---:B-123--:R-:W-:Y:S02]  /*1d630*/  LEA R24, P0, R26.reuse, UR8, 0x2 ;  /* 0x000000081a187c11 */ /* 0x04efe4000f8010ff */
[----:B----4-:R-:W-:Y:S02]  /*1d640*/  IADD3 R22, P3, PT, R26, UR10, RZ ;  /* 0x0000000a1a167c10 */ /* 0x010fe4000ff7e0ff */
[----:B------:R-:W-:Y:S01]  /*1d650*/  IADD3 R23, PT, PT, R27, R23, RZ ;  /* 0x000000171b177210 */ /* 0x000fe20007ffe0ff */
[----:B-----5:R-:W-:-:S03]  /*1d660*/  FMUL.FTZ R27, R7, R3 ;  /* 0x00000003071b7220 */ /* 0x020fc60000410000 */
[----:B------:R-:W-:Y:S01]  /*1d670*/  LEA.HI.X R25, R26, UR9, R23, 0x2, P0 ;  /* 0x000000091a197c11 */ /* 0x000fe200080f1417 */
[----:B------:R-:W-:Y:S01]  /*1d680*/  FMUL.FTZ R27, R38, R27 ;  /* 0x0000001b261b7220 */ /* 0x000fe20000410000 */
[----:B------:R-:W-:-:S04]  /*1d690*/  IADD3.X R23, PT, PT, R23, UR11, RZ, P3, !PT ;  /* 0x0000000b17177c10 */ /* 0x000fc80009ffe4ff */
[----:B------:R0:W-:Y:S04]  /*1d6a0*/  STG.E desc[UR6][R24.64], R27 ;  /* 0x0000001b18007986 */ /* 0x0001e8000c101906 */
[----:B------:R0:W-:Y:S02]  /*1d6b0*/  STG.E.U8 desc[UR6][R22.64], R33 ;  /* 0x0000002116007986 */ /* 0x0001e4000c101106 */
.L_x_1912:
[----:B------:R-:W-:Y:S05]  /*1d6c0*/  BSYNC.RECONVERGENT B0 ;  /* 0x0000000000007941 */ /* 0x000fea0003800200 */
.L_x_1911:
[----:B------:R-:W-:Y:S04]  /*1d6d0*/  BSSY.RECONVERGENT B0, `(.L_x_1913) ;  /* 0x0000012000007945 */ /* 0x000fe80003800200 */
[----:B------:R-:W-:Y:S05]  /*1d6e0*/  @P1 BRA `(.L_x_1914) ;  /* 0x0000000000401947 */ /* 0x000fea0003800000 */
[----:B------:R-:W0:Y:S01]  /*1d6f0*/  LDCU.64 UR4, c[0x0][0x5f0] ;  /* 0x0000be00ff0477ac */ /* 0x000e220008000a00 */
[----:B------:R-:W1:Y:S01]  /*1d700*/  LDCU.64 UR8, c[0x0][0x520] ;  /* 0x0000a400ff0877ac */ /* 0x000e620008000a00 */
[----:B------:R-:W1:Y:S01]  /*1d710*/  LDCU.64 UR10, c[0x0][0x6c0] ;  /* 0x0000d800ff0a77ac */ /* 0x000e620008000a00 */
[----:B0-----:R-:W-:Y:S02]  /*1d720*/  IMAD R30, R30, UR4, RZ ;  /* 0x000000041e1e7c24 */ /* 0x001fe4000f8e02ff */
[----:B----4-:R-:W-:-:S04]  /*1d730*/  IMAD.WIDE.U32 R26, R31, UR4, RZ ;  /* 0x000000041f1a7c25 */ /* 0x010fc8000f8e00ff */
[----:B------:R-:W-:Y:S01]  /*1d740*/  IMAD R7, R31, UR5, R30 ;  /* 0x000000051f077c24 */ /* 0x000fe2000f8e021e */
[C---:B-123--:R-:W-:Y:S01]  /*1d750*/  LEA R24, P0, R26.reuse, UR8, 0x2 ;  /* 0x000000081a187c11 */ /* 0x04efe2000f8010ff */
[----:B------:R-:W0:Y:S01]  /*1d760*/  F2I.FTZ.U32.TRUNC.NTZ R31, R6 ;  /* 0x00000006001f7305 */ /* 0x000e22000021f000 */
[----:B------:R-:W-:Y:S01]  /*1d770*/  IADD3 R22, P1, PT, R26, UR10, RZ ;  /* 0x0000000a1a167c10 */ /* 0x000fe2000ff3e0ff */
[----:B------:R-:W-:Y:S02]  /*1d780*/  IMAD.IADD R7, R27, 0x1, R7 ;  /* 0x000000011b077824 */ /* 0x000fe400078e0207 */
[----:B-----5:R-:W-:-:S03]  /*1d790*/  FMUL.FTZ R27, R6, R2 ;  /* 0x00000002061b7220 */ /* 0x020fc60000410000 */
[----:B------:R-:W-:Y:S01]  /*1d7a0*/  LEA.HI.X R25, R26, UR9, R7, 0x2, P0 ;  /* 0x000000091a197c11 */ /* 0x000fe200080f1407 */
[----:B------:R-:W-:Y:S01]  /*1d7b0*/  FMUL.FTZ R27, R38, R27 ;  /* 0x0000001b261b7220 */ /* 0x000fe20000410000 */
[----:B------:R-:W-:-:S04]  /*1d7c0*/  IADD3.X R23, PT, PT, R7, UR11, RZ, P1, !PT ;  /* 0x0000000b07177c10 */ /* 0x000fc80008ffe4ff */
[----:B------:R1:W-:Y:S04]  /*1d7d0*/  STG.E desc[UR6][R24.64], R27 ;  /* 0x0000001b18007986 */ /* 0x0003e8000c101906 */
[----:B0-----:R1:W-:Y:S02]  /*1d7e0*/  STG.E.U8 desc[UR6][R22.64], R31 ;  /* 0x0000001f16007986 */ /* 0x0013e4000c101106 */
.L_x_1914:
[----:B------:R-:W-:Y:S05]  /*1d7f0*/  BSYNC.RECONVERGENT B0 ;  /* 0x0000000000007941 */ /* 0x000fea0003800200 */
.L_x_1913:
[----:B------:R-:W-:Y:S05]  /*1d800*/  @P2 BRA `(.L_x_1858) ;  /* 0x0000000000402947 */ /* 0x000fea0003800000 */
[----:B------:R-:W2:Y:S01]  /*1d810*/  LDCU.64 UR4, c[0x0][0x5f0] ;  /* 0x0000be00ff0477ac */ /* 0x000ea20008000a00 */
[----:B01--4-:R-:W0:Y:S01]  /*1d820*/  F2I.FTZ.U32.TRUNC.NTZ R27, R5 ;  /* 0x00000005001b7305 */ /* 0x013e22000021f000 */
[----:B------:R-:W1:Y:S01]  /*1d830*/  LDCU.64 UR8, c[0x0][0x520] ;  /* 0x0000a400ff0877ac */ /* 0x000e620008000a00 */
[----:B------:R-:W4:Y:S01]  /*1d840*/  LDCU.64 UR10, c[0x0][0x6c0] ;  /* 0x0000d800ff0a77ac */ /* 0x000f220008000a00 */
[----:B--2---:R-:W-:Y:S02]  /*1d850*/  IMAD R28, R28, UR4, RZ ;  /* 0x000000041c1c7c24 */ /* 0x004fe4000f8e02ff */
[----:B---3--:R-:W-:-:S04]  /*1d860*/  IMAD.WIDE.U32 R24, R29, UR4, RZ ;  /* 0x000000041d187c25 */ /* 0x008fc8000f8e00ff */
[----:B------:R-:W-:Y:S01]  /*1d870*/  IMAD R23, R29, UR5, R28 ;  /* 0x000000051d177c24 */ /* 0x000fe2000f8e021c */
[C---:B-1----:R-:W-:Y:S02]  /*1d880*/  LEA R6, P0, R24.reuse, UR8, 0x2 ;  /* 0x0000000818067c11 */ /* 0x042fe4000f8010ff */
[----:B----4-:R-:W-:Y:S02]  /*1d890*/  IADD3 R22, P1, PT, R24, UR10, RZ ;  /* 0x0000000a18167c10 */ /* 0x010fe4000ff3e0ff */
[----:B------:R-:W-:Y:S01]  /*1d8a0*/  IADD3 R23, PT, PT, R25, R23, RZ ;  /* 0x0000001719177210 */ /* 0x000fe20007ffe0ff */
[----:B-----5:R-:W-:-:S03]  /*1d8b0*/  FMUL.FTZ R25, R5, R0 ;  /* 0x0000000005197220 */ /* 0x020fc60000410000 */
[----:B------:R-:W-:Y:S01]  /*1d8c0*/  LEA.HI.X R7, R24, UR9, R23, 0x2, P0 ;  /* 0x0000000918077c11 */ /* 0x000fe200080f1417 */
[----:B------:R-:W-:Y:S01]  /*1d8d0*/  FMUL.FTZ R25, R38, R25 ;  /* 0x0000001926197220 */ /* 0x000fe20000410000 */
[----:B------:R-:W-:-:S04]  /*1d8e0*/  IADD3.X R23, PT, PT, R23, UR11, RZ, P1, !PT ;  /* 0x0000000b17177c10 */ /* 0x000fc80008ffe4ff */
[----:B------:R1:W-:Y:S04]  /*1d8f0*/  STG.E desc[UR6][R6.64], R25 ;  /* 0x0000001906007986 */ /* 0x0003e8000c101906 */
[----:B0-----:R1:W-:Y:S02]  /*1d900*/  STG.E.U8 desc[UR6][R22.64], R27 ;  /* 0x0000001b16007986 */ /* 0x0013e4000c101106 */
.L_x_1858:
        /* <DEDUP_REMOVED lines=8> */
        .weak           $__internal_20_$__cuda_sm20_dblrcp_rn_slowpath_v3
        .type           $__internal_20_$__cuda_sm20_dblrcp_rn_slowpath_v3,@function
        .size           $__internal_20_$__cuda_sm20_dblrcp_rn_slowpath_v3,($__internal_21_$__cuda_sm20_div_u64 - $__internal_20_$__cuda_sm20_dblrcp_rn_slowpath_v3)
$__internal_20_$__cuda_sm20_dblrcp_rn_slowpath_v3:
        /* <DEDUP_REMOVED lines=23> */
.L_x_1918:
        /* <DEDUP_REMOVED lines=10> */
.L_x_1916:
[----:B------:R-:W-:Y:S02]  /*1dba0*/  LOP3.LUT R7, R5, 0x80000, RZ, 0xfc, !PT ;  /* 0x0008000005077812 */ /* 0x000fe400078efcff */
[----:B------:R-:W-:-:S07]  /*1dbb0*/  MOV R6, R4 ;  /* 0x0000000400067202 */ /* 0x000fce0000000f00 */
.L_x_1917:
[----:B------:R-:W-:-:S04]  /*1dbc0*/  IMAD.MOV.U32 R3, RZ, RZ, 0x0 ;  /* 0x00000000ff037424 */ /* 0x000fc800078e00ff */
[----:B------:R-:W-:Y:S05]  /*1dbd0*/  RET.REL.NODEC R2 `(_ZN2at6native43_GLOBAL__N__7cc8d1ed_10_Dropout_cu_0e96ed3820fused_dropout_kernelIffmLin1ELin1EhEEvNS_4cuda6detail10TensorInfoIKT_T1_EENS5_IS6_S8_EENS5_IT4_S8_EES8_T0_NS_15PhiloxCudaStateE) ;  /* 0xfffffe2402087950 */ /* 0x000fea0003c3ffff */
        .weak           $__internal_21_$__cuda_sm20_div_u64
        .type           $__internal_21_$__cuda_sm20_div_u64,@function
        .size           $__internal_21_$__cuda_sm20_div_u64,(.L_x_14082 - $__internal_21_$__cuda_sm20_div_u64)
$__internal_21_$__cuda_sm20_div_u64:
        /* <DEDUP_REMOVED lines=69> */
[----:B------:R-:W-:Y:S06]  /*1e030*/  RET.REL.NODEC R26 `(_ZN2at6native43_GLOBAL__N__7cc8d1ed_10_Dropout_cu_0e96ed3820fused_dropout_kernelIffmLin1ELin1EhEEvNS_4cuda6detail10TensorInfoIKT_T1_EENS5_IS6_S8_EENS5_IT4_S8_EES8_T0_NS_15PhiloxCudaStateE) ;  /* 0xfffffe1c1af07950 */ /* 0x000fec0003c3ffff */
.L_x_1919:
        /* <DEDUP_REMOVED lines=12> */
.L_x_14082:


//--------------------- .text._ZN2at6native43_GLOBAL__N__7cc8d1ed_10_Dropout_cu_0e96ed3820fused_dropout_kernelIffmLin1ELi1EhEEvNS_4cuda6detail10TensorInfoIKT_T1_EENS5_IS6_S8_EENS5_IT4_S8_EES8_T0_NS_15PhiloxCudaStateE --------------------------
	.section	.text._ZN2at6native43_GLOBAL__N__7cc8d1ed_10_Dropout_cu_0e96ed3820fused_dropout_kernelIffmLin1ELi1EhEEvNS_4cuda6detail10TensorInfoIKT_T1_EENS5_IS6_S8_EENS5_IT4_S8_EES8_T0_NS_15PhiloxCudaStateE,"ax",@progbits
	.align	128
.text._ZN2at6native43_GLOBAL__N__7cc8d1ed_10_Dropout_cu_0e96ed3820fused_dropout_kernelIffmLin1ELi1EhEEvNS_4cuda6detail10TensorInfoIKT_T1_EENS5_IS6_S8_EENS5_IT4_S8_EES8_T0_NS_15PhiloxCudaStateE:
        .type           _ZN2at6native43_GLOBAL__N__7cc8d1ed_10_Dropout_cu_0e96ed3820fused_dropout_kernelIffmLin1ELi1EhEEvNS_4cuda6detail10TensorInfoIKT_T1_EENS5_IS6_S8_EENS5_IT4_S8_EES8_T0_NS_15PhiloxCudaStateE,@function
        .size           _ZN2at6native43_GLOBAL__N__7cc8d1ed_10_Dropout_cu_0e96ed3820fused_dropout_kernelIffmLin1ELi1EhEEvNS_4cuda6detail10TensorInfoIKT_T1_EENS5_IS6_S8_EENS5_IT4_S8_EES8_T0_NS_15PhiloxCudaStateE,(.L_x_14085 - _ZN2at6native43_GLOBAL__N__7cc8d1ed_10_Dropout_cu_0e96ed3820fused_dropout_kernelIffmLin1ELi1EhEEvNS_4cuda6detail10TensorInfoIKT_T1_EENS5_IS6_S8_EENS5_IT4_S8_EES8_T0_NS_15PhiloxCudaStateE)
        .other          _ZN2at6native43_GLOBAL__N__7cc8d1ed_10_Dropout_cu_0e96ed3820fused_dropout_kernelIffmLin1ELi1EhEEvNS_4cuda6detail10TensorInfoIKT_T1_EENS5_IS6_S8_EENS5_IT4_S8_EES8_T0_NS_15PhiloxCudaStateE,@"STO_CUDA_ENTRY STV_DEFAULT"
_ZN2at6native43_GLOBAL__N__7cc8d1ed_10_Dropout_cu_0e96ed3820fused_dropout_kernelIffmLin1ELi1EhEEvNS_4cuda6detail10TensorInfoIKT_T1_EENS5_IS6_S8_EENS5_IT4_S8_EES8_T0_NS_15PhiloxCudaStateE:
        /* <DEDUP_REMOVED lines=97> */
[----:B------:R-:W-:Y:S05]  /*0610*/  CALL.REL.NOINC `($__internal_22_$__cuda_sm20_dblrcp_rn_slowpath_v3) ;  /* 0x000000ec00a47944 */ /* 0x000fea0003c00000 */
.L_x_1920:
        /* <DEDUP_REMOVED lines=33> */
.L_x_1921:
[----:B------:R-:W-:Y:S01]  /*0830*/  IMAD.U32 R38, RZ, RZ, UR4 ;  /* 0x00000004ff267e24 */ /* 0x000fe2000f8e00ff */
[----:B------:R-:W-:Y:S01]  /*0840*/  MOV R39, UR5 ;  /* 0x0000000500277c02 */ /* 0x000fe20008000f00 */
[----:B------:R-:W-:Y:S01]  /*0850*/  IMAD.MOV.U32 R26, RZ, RZ, R10 ;  /* 0x000000ffff1a7224 */ /* 0x000fe200078e000a */
[----:B------:R-:W-:Y:S02]  /*0860*/  MOV R25, RZ ;  /* 0x000000ff00197202 */ /* 0x000fe40000000f00 */
[----:B------:R-:W-:-:S07]  /*0870*/  MOV R24, 0x890 ;  /* 0x0000089000187802 */ /* 0x000fce0000000f00 */
[----:B------:R-:W-:Y:S05]  /*0880*/  CALL.REL.NOINC `($__internal_23_$__cuda_sm20_div_u64) ;  /* 0x000000ec00a07944 */ /* 0x000fea0003c00000 */
.L_x_1922:
        /* <DEDUP_REMOVED lines=22> */
.L_x_2143:
        /* <DEDUP_REMOVED lines=13> */
.L_x_1924:
[----:B------:R-:W-:Y:S05]  /*0ac0*/  BSYNC.RECONVERGENT B0 ;  /* 0x0000000000007941 */ /* 0x000fea0003800200 */
.L_x_1923:
        /* <DEDUP_REMOVED lines=69> */
.L_x_1925:
        /* <DEDUP_REMOVED lines=9> */
.L_x_1926:
        /* <DEDUP_REMOVED lines=30> */
.L_x_1956:
        /* <DEDUP_REMOVED lines=32> */
.L_x_1933:
[----:B------:R-:W-:Y:S01]  /*1390*/  MOV R26, R48 ;  /* 0x00000030001a7202 */ /* 0x000fe20000000f00 */
[----:B------:R-:W-:Y:S01]  /*13a0*/  IMAD.MOV.U32 R25, RZ, RZ, R49 ;  /* 0x000000ffff197224 */ /* 0x000fe200078e0031 */
[----:B------:R-:W-:-:S07]  /*13b0*/  MOV R24, 0x13d0 ;  /* 0x000013d000187802 */ /* 0x000fce0000000f00 */
[----:B------:R-:W-:Y:S05]  /*13c0*/  CALL.REL.NOINC `($__internal_23_$__cuda_sm20_div_u64) ;  /* 0x000000e000d07944 */ /* 0x000fea0003c00000 */
        /* <DEDUP_REMOVED lines=8> */
.L_x_1934:
[----:B------:R-:W-:Y:S05]  /*1450*/  BSYNC.RECONVERGENT B2 ;  /* 0x0000000000027941 */ /* 0x000fea0003800200 */
.L_x_1932:
        /* <DEDUP_REMOVED lines=38> */
.L_x_1936:
[----:B------:R-:W-:Y:S01]  /*16c0*/  MOV R38, R52 ;  /* 0x0000003400267202 */ /* 0x000fe20000000f00 */
[----:B------:R-:W-:Y:S01]  /*16d0*/  IMAD.MOV.U32 R39, RZ, RZ, R53 ;  /* 0x000000ffff277224 */ /* 0x000fe200078e0035 */
[----:B------:R-:W-:Y:S01]  /*16e0*/  MOV R26, R54 ;  /* 0x00000036001a7202 */ /* 0x000fe20000000f00 */
[----:B------:R-:W-:Y:S01]  /*16f0*/  IMAD.MOV.U32 R25, RZ, RZ, R55 ;  /* 0x000000ffff197224 */ /* 0x000fe200078e0037 */
[----:B------:R-:W-:-:S07]  /*1700*/  MOV R24, 0x1720 ;  /* 0x0000172000187802 */ /* 0x000fce0000000f00 */
[----:B------:R-:W-:Y:S05]  /*1710*/  CALL.REL.NOINC `($__internal_23_$__cuda_sm20_div_u64) ;  /* 0x000000dc00fc7944 */ /* 0x000fea0003c00000 */
        /* <DEDUP_REMOVED lines=11> */
.L_x_1937:
[----:B------:R-:W-:Y:S05]  /*17d0*/  BSYNC.RECONVERGENT B2 ;  /* 0x0000000000027941 */ /* 0x000fea0003800200 */
.L_x_1935:
        /* <DEDUP_REMOVED lines=39> */
.L_x_1939:
        /* <DEDUP_REMOVED lines=17> */
.L_x_1940:
[----:B------:R-:W-:Y:S05]  /*1b60*/  BSYNC.RECONVERGENT B2 ;  /* 0x0000000000027941 */ /* 0x000fea0003800200 */
.L_x_1938:
        /* <DEDUP_REMOVED lines=38> */
.L_x_1942:
[----:B------:R-:W-:Y:S01]  /*1dd0*/  IMAD.MOV.U32 R38, RZ, RZ, R48 ;  /* 0x000000ffff267224 */ /* 0x000fe200078e0030 */
[----:B------:R-:W-:Y:S01]  /*1de0*/  MOV R39, R49 ;  /* 0x0000003100277202 */ /* 0x000fe20000000f00 */
[----:B------:R-:W-:Y:S01]  /*1df0*/  IMAD.MOV.U32 R26, RZ, RZ, R52 ;  /* 0x000000ffff1a7224 */ /* 0x000fe200078e0034 */
[----:B------:R-:W-:Y:S02]  /*1e00*/  MOV R25, R53 ;  /* 0x0000003500197202 */ /* 0x000fe40000000f00 */
[----:B------:R-:W-:-:S07]  /*1e10*/  MOV R24, 0x1e30 ;  /* 0x00001e3000187802 */ /* 0x000fce0000000f00 */
[----:B------:R-:W-:Y:S05]  /*1e20*/  CALL.REL.NOINC `($__internal_23_$__cuda_sm20_div_u64) ;  /* 0x000000d800387944 */ /* 0x000fea0003c00000 */
        /* <DEDUP_REMOVED lines=11> */
.L_x_1943:
[----:B------:R-:W-:Y:S05]  /*1ee0*/  BSYNC.RECONVERGENT B2 ;  /* 0x0000000000027941 */ /* 0x000fea0003800200 */
.L_x_1941:
        /* <DEDUP_REMOVED lines=39> */
.L_x_1945:
        /* <DEDUP_REMOVED lines=17> */
.L_x_1946:
[----:B------:R-:W-:Y:S05]  /*2270*/  BSYNC.RECONVERGENT B2 ;  /* 0x0000000000027941 */ /* 0x000fea0003800200 */
.L_x_1944:
        /* <DEDUP_REMOVED lines=39> */
.L_x_1948:
        /* <DEDUP_REMOVED lines=17> */
.L_x_1949:
[----:B------:R-:W-:Y:S05]  /*2600*/  BSYNC.RECONVERGENT B2 ;  /* 0x0000000000027941 */ /* 0x000fea0003800200 */
.L_x_1947:
        /* <DEDUP_REMOVED lines=39> */
.L_x_1951:
        /* <DEDUP_REMOVED lines=17> */
.L_x_1952:
[----:B------:R-:W-:Y:S05]  /*2990*/  BSYNC.RECONVERGENT B2 ;  /* 0x0000000000027941 */ /* 0x000fea0003800200 */
.L_x_1950:
        /* <DEDUP_REMOVED lines=38> */
.L_x_1954:
        /* <DEDUP_REMOVED lines=17> */
.L_x_1955:
[----:B------:R-:W-:Y:S05]  /*2d10*/  BSYNC.RECONVERGENT B2 ;  /* 0x0000000000027941 */ /* 0x000fea0003800200 */
.L_x_1953:
        /* <DEDUP_REMOVED lines=11> */
.L_x_1931:
        /* <DEDUP_REMOVED lines=35> */
.L_x_1960:
[----:B------:R-:W-:Y:S01]  /*3000*/  MOV R26, R48 ;  /* 0x00000030001a7202 */ /* 0x000fe20000000f00 */
[----:B------:R-:W-:Y:S01]  /*3010*/  IMAD.MOV.U32 R25, RZ, RZ, R49 ;  /* 0x000000ffff197224 */ /* 0x000fe200078e0031 */
[----:B------:R-:W-:-:S07]  /*3020*/  MOV R24, 0x3040 ;  /* 0x0000304000187802 */ /* 0x000fce0000000f00 */
[----:B------:R-:W-:Y:S05]  /*3030*/  CALL.REL.NOINC `($__internal_23_$__cuda_sm20_div_u64) ;  /* 0x000000c400b47944 */ /* 0x000fea0003c00000 */
        /* <DEDUP_REMOVED lines=8> */
.L_x_1961:
[----:B------:R-:W-:Y:S05]  /*30c0*/  BSYNC.RECONVERGENT B2 ;  /* 0x0000000000027941 */ /* 0x000fea0003800200 */
.L_x_1959:
        /* <DEDUP_REMOVED lines=38> */
.L_x_1963:
        /* <DEDUP_REMOVED lines=17> */
.L_x_1964:
[----:B------:R-:W-:Y:S05]  /*3440*/  BSYNC.RECONVERGENT B2 ;  /* 0x0000000000027941 */ /* 0x000fea0003800200 */
.L_x_1962:
        /* <DEDUP_REMOVED lines=39> */
.L_x_1966:
        /* <DEDUP_REMOVED lines=17> */
.L_x_1967:
[----:B------:R-:W-:Y:S05]  /*37d0*/  BSYNC.RECONVERGENT B2 ;  /* 0x0000000000027941 */ /* 0x000fea0003800200 */
.L_x_1965:
        /* <DEDUP_REMOVED lines=38> */
.L_x_1969:
        /* <DEDUP_REMOVED lines=17> */
.L_x_1970:
[----:B------:R-:W-:Y:S05]  /*3b50*/  BSYNC.RECONVERGENT B2 ;  /* 0x0000000000027941 */ /* 0x000fea0003800200 */
.L_x_1968:
        /* <DEDUP_REMOVED lines=8> */
.L_x_1958:
        /* <DEDUP_REMOVED lines=37> */
.L_x_1973:
[----:B------:R-:W-:Y:S01]  /*3e30*/  IMAD.MOV.U32 R26, RZ, RZ, R48 ;  /* 0x000000ffff1a7224 */ /* 0x000fe200078e0030 */
[----:B------:R-:W-:Y:S02]  /*3e40*/  MOV R25, R49 ;  /* 0x0000003100197202 */ /* 0x000fe40000000f00 */
[----:B------:R-:W-:-:S07]  /*3e50*/  MOV R24, 0x3e70 ;  /* 0x00003e7000187802 */ /* 0x000fce0000000f00 */
[----:B------:R-:W-:Y:S05]  /*3e60*/  CALL.REL.NOINC `($__internal_23_$__cuda_sm20_div_u64) ;  /* 0x000000b800287944 */ /* 0x000fea0003c00000 */
        /* <DEDUP_REMOVED lines=8> */
.L_x_1974:
[----:B------:R-:W-:Y:S05]  /*3ef0*/  BSYNC.RECONVERGENT B2 ;  /* 0x0000000000027941 */ /* 0x000fea0003800200 */
.L_x_1972:
        /* <DEDUP_REMOVED lines=37> */
.L_x_1976:
        /* <DEDUP_REMOVED lines=17> */
.L_x_1977:
[----:B------:R-:W-:Y:S05]  /*4260*/  BSYNC.RECONVERGENT B2 ;  /* 0x0000000000027941 */ /* 0x000fea0003800200 */
.L_x_1975:
        /* <DEDUP_REMOVED lines=8> */
.L_x_1971:
        /* <DEDUP_REMOVED lines=35> */
.L_x_1979:
[----:B------:R-:W-:Y:S01]  /*4520*/  MOV R26, R48 ;  /* 0x00000030001a7202 */ /* 0x000fe20000000f00 */
[----:B------:R-:W-:Y:S01]  /*4530*/  IMAD.MOV.U32 R25, RZ, RZ, R49 ;  /* 0x000000ffff197224 */ /* 0x000fe200078e0031 */
[----:B------:R-:W-:-:S07]  /*4540*/  MOV R24, 0x4560 ;  /* 0x0000456000187802 */ /* 0x000fce0000000f00 */
[----:B------:R-:W-:Y:S05]  /*4550*/  CALL.REL.NOINC `($__internal_23_$__cuda_sm20_div_u64) ;  /* 0x000000b0006c7944 */ /* 0x000fea0003c00000 */
        /* <DEDUP_REMOVED lines=9> */
.L_x_1980:
[----:B------:R-:W-:Y:S05]  /*45f0*/  BSYNC.RECONVERGENT B2 ;  /* 0x0000000000027941 */ /* 0x000fea0003800200 */
.L_x_1978:
[----:B------:R-:W-:Y:S02]  /*4600*/  UMOV UR5, 0xd0 ;  /* 0x000000d000057882 */ /* 0x000fe40000000000 */
[----:B------:R-:W-:-:S06]  /*4610*/  LEA R24, R35, UR5, 0x3 ;  /* 0x0000000523187c11 */ /* 0x000fcc000f8e18ff */
[----:B------:R-:W0:Y:S02]  /*4620*/  LDC.64 R24, c[0x0][R24+0x380] ;  /* 0x0000e00018187b82 */ /* 0x000e240000000a00 */
[-C--:B0-----:R-:W-:Y:S02]  /*4630*/  IMAD R25, R25, R49.reuse, RZ ;  /* 0x0000003119197224 */ /* 0x081fe400078e02ff */
[----:B------:R-:W-:-:S04]  /*4640*/  IMAD.WIDE.U32 R36, R24, R49, R36 ;  /* 0x0000003118247225 */ /* 0x000fc800078e0024 */
[----:B------:R-:W-:-:S04]  /*4650*/  IMAD R25, R24, R29, R25 ;  /* 0x0000001d18197224 */ /* 0x000fc800078e0219 */
[----:B------:R-:W-:-:S07]  /*4660*/  IMAD.IADD R37, R37, 0x1, R25 ;  /* 0x0000000125257824 */ /* 0x000fce00078e0219 */
.L_x_1957:
        /* <DEDUP_REMOVED lines=9> */
.L_x_1930:
[----:B------:R-:W-:Y:S05]  /*4700*/  BSYNC.RECONVERGENT B1 ;  /* 0x0000000000017941 */ /* 0x000fea0003800200 */
.L_x_1929:
        /* <DEDUP_REMOVED lines=15> */
.L_x_2008:
        /* <DEDUP_REMOVED lines=30> */
.L_x_1985:
[----:B0-----:R-:W-:Y:S01]  /*49e0*/  MOV R26, R48 ;  /* 0x00000030001a7202 */ /* 0x001fe20000000f00 */
[----:B------:R-:W-:Y:S01]  /*49f0*/  IMAD.MOV.U32 R25, RZ, RZ, R49 ;  /* 0x000000ffff197224 */ /* 0x000fe200078e0031 */
[----:B------:R-:W-:-:S07]  /*4a00*/  MOV R24, 0x4a20 ;  /* 0x00004a2000187802 */ /* 0x000fce0000000f00 */
[----:B-----5:R-:W-:Y:S05]  /*4a10*/  CALL.REL.NOINC `($__internal_23_$__cuda_sm20_div_u64) ;  /* 0x000000ac003c7944 */ /* 0x020fea0003c00000 */
        /* <DEDUP_REMOVED lines=8> */
.L_x_1986:
[----:B------:R-:W-:Y:S05]  /*4aa0*/  BSYNC.RECONVERGENT B2 ;  /* 0x0000000000027941 */ /* 0x000fea0003800200 */
.L_x_1984:
        /* <DEDUP_REMOVED lines=38> */
.L_x_1988:
[----:B------:R-:W-:Y:S01]  /*4d10*/  MOV R38, R52 ;  /* 0x0000003400267202 */ /* 0x000fe20000000f00 */
[----:B------:R-:W-:Y:S01]  /*4d20*/  IMAD.MOV.U32 R39, RZ, RZ, R53 ;  /* 0x000000ffff277224 */ /* 0x000fe200078e0035 */
[----:B------:R-:W-:Y:S01]  /*4d30*/  MOV R26, R56 ;  /* 0x00000038001a7202 */ /* 0x000fe20000000f00 */
[----:B------:R-:W-:Y:S01]  /*4d40*/  IMAD.MOV.U32 R25, RZ, RZ, R57 ;  /* 0x000000ffff197224 */ /* 0x000fe200078e0039 */
[----:B------:R-:W-:-:S07]  /*4d50*/  MOV R24, 0x4d70 ;  /* 0x00004d7000187802 */ /* 0x000fce0000000f00 */
[----:B-----5:R-:W-:Y:S05]  /*4d60*/  CALL.REL.NOINC `($__internal_23_$__cuda_sm20_div_u64) ;  /* 0x000000a800687944 */ /* 0x020fea0003c00000 */
        /* <DEDUP_REMOVED lines=11> */
.L_x_1989:
[----:B------:R-:W-:Y:S05]  /*4e20*/  BSYNC.RECONVERGENT B2 ;  /* 0x0000000000027941 */ /* 0x000fea0003800200 */
.L_x_1987:
        /* <DEDUP_REMOVED lines=39> */
.L_x_1991:
        /* <DEDUP_REMOVED lines=17> */
.L_x_1992:
[----:B------:R-:W-:Y:S05]  /*51b0*/  BSYNC.RECONVERGENT B2 ;  /* 0x0000000000027941 */ /* 0x000fea0003800200 */
.L_x_1990:
        /* <DEDUP_REMOVED lines=39> */
.L_x_1994:
        /* <DEDUP_REMOVED lines=17> */
.L_x_1995:
[----:B------:R-:W-:Y:S05]  /*5540*/  BSYNC.RECONVERGENT B2 ;  /* 0x0000000000027941 */ /* 0x000fea0003800200 */
.L_x_1993:
        /* <DEDUP_REMOVED lines=39> */
.L_x_1997:
        /* <DEDUP_REMOVED lines=17> */
.L_x_1998:
[----:B------:R-:W-:Y:S05]  /*58d0*/  BSYNC.RECONVERGENT B2 ;  /* 0x0000000000027941 */ /* 0x000fea0003800200 */
.L_x_1996:
        /* <DEDUP_REMOVED lines=39> */
.L_x_2000:
        /* <DEDUP_REMOVED lines=17> */
.L_x_2001:
[----:B------:R-:W-:Y:S05]  /*5c60*/  BSYNC.RECONVERGENT B2 ;  /* 0x0000000000027941 */ /* 0x000fea0003800200 */
.L_x_1999:
        /* <DEDUP_REMOVED lines=39> */
.L_x_2003:
        /* <DEDUP_REMOVED lines=17> */
.L_x_2004:
[----:B------:R-:W-:Y:S05]  /*5ff0*/  BSYNC.RECONVERGENT B2 ;  /* 0x0000000000027941 */ /* 0x000fea0003800200 */
.L_x_2002:
        /* <DEDUP_REMOVED lines=38> */
.L_x_2006:
[----:B------:R-:W-:Y:S01]  /*6260*/  IMAD.MOV.U32 R38, RZ, RZ, R48 ;  /* 0x000000ffff267224 */ /* 0x000fe200078e0030 */
[----:B------:R-:W-:Y:S01]  /*6270*/  MOV R39, R49 ;  /* 0x0000003100277202 */ /* 0x000fe20000000f00 */
[----:B------:R-:W-:Y:S01]  /*6280*/  IMAD.MOV.U32 R26, RZ, RZ, R52 ;  /* 0x000000ffff1a7224 */ /* 0x000fe200078e0034 */
[----:B------:R-:W-:Y:S02]  /*6290*/  MOV R25, R53 ;  /* 0x0000003500197202 */ /* 0x000fe40000000f00 */
[----:B------:R-:W-:-:S07]  /*62a0*/  MOV R24, 0x62c0 ;  /* 0x000062c000187802 */ /* 0x000fce0000000f00 */
[----:B-----5:R-:W-:Y:S05]  /*62b0*/  CALL.REL.NOINC `($__internal_23_$__cuda_sm20_div_u64) ;  /* 0x0000009400147944 */ /* 0x020fea0003c00000 */
        /* <DEDUP_REMOVED lines=11> */
.L_x_2007:
[----:B------:R-:W-:Y:S05]  /*6370*/  BSYNC.RECONVERGENT B2 ;  /* 0x0000000000027941 */ /* 0x000fea0003800200 */
.L_x_2005:
        /* <DEDUP_REMOVED lines=14> */
.L_x_1983:
        /* <DEDUP_REMOVED lines=35> */
.L_x_2012:
[----:B0-----:R-:W-:Y:S01]  /*6690*/  MOV R26, R48 ;  /* 0x00000030001a7202 */ /* 0x001fe20000000f00 */
[----:B------:R-:W-:Y:S01]  /*66a0*/  IMAD.MOV.U32 R25, RZ, RZ, R49 ;  /* 0x000000ffff197224 */ /* 0x000fe200078e0031 */
[----:B------:R-:W-:-:S07]  /*66b0*/  MOV R24, 0x66d0 ;  /* 0x000066d000187802 */ /* 0x000fce0000000f00 */
[----:B-----5:R-:W-:Y:S05]  /*66c0*/  CALL.REL.NOINC `($__internal_23_$__cuda_sm20_div_u64) ;  /* 0x0000009000107944 */ /* 0x020fea0003c00000 */
        /* <DEDUP_REMOVED lines=8> */
.L_x_2013:
[----:B------:R-:W-:Y:S05]  /*6750*/  BSYNC.RECONVERGENT B2 ;  /* 0x0000000000027941 */ /* 0x000fea0003800200 */
.L_x_2011:
        /* <DEDUP_REMOVED lines=38> */
.L_x_2015:
        /* <DEDUP_REMOVED lines=17> */
.L_x_2016:
[----:B------:R-:W-:Y:S05]  /*6ad0*/  BSYNC.RECONVERGENT B2 ;  /* 0x0000000000027941 */ /* 0x000fea0003800200 */
.L_x_2014:
        /* <DEDUP_REMOVED lines=39> */
.L_x_2018:
        /* <DEDUP_REMOVED lines=17> */
.L_x_2019:
[----:B------:R-:W-:Y:S05]  /*6e60*/  BSYNC.RECONVERGENT B2 ;  /* 0x0000000000027941 */ /* 0x000fea0003800200 */
.L_x_2017:
        /* <DEDUP_REMOVED lines=38> */
.L_x_2021:
        /* <DEDUP_REMOVED lines=17> */
.L_x_2022:
[----:B------:R-:W-:Y:S05]  /*71e0*/  BSYNC.RECONVERGENT B2 ;  /* 0x0000000000027941 */ /* 0x000fea0003800200 */
.L_x_2020:
        /* <DEDUP_REMOVED lines=8> */
.L_x_2010:
        /* <DEDUP_REMOVED lines=37> */
.L_x_2025:
[----:B0-----:R-:W-:Y:S01]  /*74c0*/  IMAD.MOV.U32 R26, RZ, RZ, R48 ;  /* 0x000000ffff1a7224 */ /* 0x001fe200078e0030 */
[----:B------:R-:W-:Y:S02]  /*74d0*/  MOV R25, R49 ;  /* 0x0000003100197202 */ /* 0x000fe40000000f00 */
[----:B------:R-:W-:-:S07]  /*74e0*/  MOV R24, 0x7500 ;  /* 0x0000750000187802 */ /* 0x000fce0000000f00 */
[----:B-----5:R-:W-:Y:S05]  /*74f0*/  CALL.REL.NOINC `($__internal_23_$__cuda_sm20_div_u64) ;  /* 0x0000008000847944 */ /* 0x020fea0003c00000 */
        /* <DEDUP_REMOVED lines=8> */
.L_x_2026:
[----:B------:R-:W-:Y:S05]  /*7580*/  BSYNC.RECONVERGENT B2 ;  /* 0x0000000000027941 */ /* 0x000fea0003800200 */
.L_x_2024:
        /* <DEDUP_REMOVED lines=37> */
.L_x_2028:
        /* <DEDUP_REMOVED lines=17> */
.L_x_2029:
[----:B------:R-:W-:Y:S05]  /*78f0*/  BSYNC.RECONVERGENT B2 ;  /* 0x0000000000027941 */ /* 0x000fea0003800200 */
.L_x_2027:
        /* <DEDUP_REMOVED lines=8> */
.L_x_2023:
        /* <DEDUP_REMOVED lines=35> */
.L_x_2031:
[----:B0-----:R-:W-:Y:S01]  /*7bb0*/  MOV R26, R48 ;  /* 0x00000030001a7202 */ /* 0x001fe20000000f00 */
[----:B------:R-:W-:Y:S01]  /*7bc0*/  IMAD.MOV.U32 R25, RZ, RZ, R49 ;  /* 0x000000ffff197224 */ /* 0x000fe200078e0031 */
[----:B------:R-:W-:-:S07]  /*7bd0*/  MOV R24, 0x7bf0 ;  /* 0x00007bf000187802 */ /* 0x000fce0000000f00 */
[----:B-----5:R-:W-:Y:S05]  /*7be0*/  CALL.REL.NOINC `($__internal_23_$__cuda_sm20_div_u64) ;  /* 0x0000007800c87944 */ /* 0x020fea0003c00000 */
        /* <DEDUP_REMOVED lines=9> */
.L_x_2032:
[----:B------:R-:W-:Y:S05]  /*7c80*/  BSYNC.RECONVERGENT B2 ;  /* 0x0000000000027941 */ /* 0x000fea0003800200 */
.L_x_2030:
[----:B------:R-:W-:Y:S02]  /*7c90*/  UMOV UR5, 0xd0 ;  /* 0x000000d000057882 */ /* 0x000fe40000000000 */
[----:B------:R-:W-:-:S06]  /*7ca0*/  LEA R24, R44, UR5, 0x3 ;  /* 0x000000052c187c11 */ /* 0x000fcc000f8e18ff */
[----:B------:R-:W0:Y:S02]  /*7cb0*/  LDC.64 R24, c[0x0][R24+0x380] ;  /* 0x0000e00018187b82 */ /* 0x000e240000000a00 */
[-C--:B0-----:R-:W-:Y:S02]  /*7cc0*/  IMAD R25, R25, R49.reuse, RZ ;  /* 0x0000003119197224 */ /* 0x081fe400078e02ff */
[----:B------:R-:W-:-:S04]  /*7cd0*/  IMAD.WIDE.U32 R36, R24, R49, R36 ;  /* 0x0000003118247225 */ /* 0x000fc800078e0024 */
[----:B------:R-:W-:-:S04]  /*7ce0*/  IMAD R25, R24, R29, R25 ;  /* 0x0000001d18197224 */ /* 0x000fc800078e0219 */
[----:B------:R-:W-:-:S07]  /*7cf0*/  IMAD.IADD R37, R37, 0x1, R25 ;  /* 0x0000000125257824 */ /* 0x000fce00078e0219 */
.L_x_2009:
        /* <DEDUP_REMOVED lines=8> */
[----:B------:R1:W5:Y:S02]  /*7d80*/  LDG.E R44, desc[UR6][R26.64] ;  /* 0x000000061a2c7981 */ /* 0x000364000c1e1900 */
.L_x_1982:
[----:B------:R-:W-:Y:S05]  /*7d90*/  BSYNC.RECONVERGENT B1 ;  /* 0x0000000000017941 */ /* 0x000fea0003800200 */
.L_x_1981:
        /* <DEDUP_REMOVED lines=15> */
.L_x_2060:
        /* <DEDUP_REMOVED lines=30> */
.L_x_2037:
[----:B01----:R-:W-:Y:S01]  /*8070*/  MOV R26, R48 ;  /* 0x00000030001a7202 */ /* 0x003fe20000000f00 */
        /* <DEDUP_REMOVED lines=11> */
.L_x_2038:
[----:B------:R-:W-:Y:S05]  /*8130*/  BSYNC.RECONVERGENT B2 ;  /* 0x0000000000027941 */ /* 0x000fea0003800200 */
.L_x_2036:
        /* <DEDUP_REMOVED lines=38> */
.L_x_2040:
        /* <DEDUP_REMOVED lines=17> */
.L_x_2041:
[----:B------:R-:W-:Y:S05]  /*84b0*/  BSYNC.RECONVERGENT B2 ;  /* 0x0000000000027941 */ /* 0x000fea0003800200 */
.L_x_2039:
        /* <DEDUP_REMOVED lines=39> */
.L_x_2043:
        /* <DEDUP_REMOVED lines=17> */
.L_x_2044:
[----:B------:R-:W-:Y:S05]  /*8840*/  BSYNC.RECONVERGENT B2 ;  /* 0x0000000000027941 */ /* 0x000fea0003800200 */
.L_x_2042:
        /* <DEDUP_REMOVED lines=39> */
.L_x_2046:
        /* <DEDUP_REMOVED lines=17> */
.L_x_2047:
[----:B------:R-:W-:Y:S05]  /*8bd0*/  BSYNC.RECONVERGENT B2 ;  /* 0x0000000000027941 */ /* 0x000fea0003800200 */
.L_x_2045:
        /* <DEDUP_REMOVED lines=39> */
.L_x_2049:
        /* <DEDUP_REMOVED lines=17> */
.L_x_2050:
[----:B------:R-:W-:Y:S05]  /*8f60*/  BSYNC.RECONVERGENT B2 ;  /* 0x0000000000027941 */ /* 0x000fea0003800200 */
.L_x_2048:
        /* <DEDUP_REMOVED lines=39> */
.L_x_2052:
        /* <DEDUP_REMOVED lines=17> */
.L_x_2053:
[----:B------:R-:W-:Y:S05]  /*92f0*/  BSYNC.RECONVERGENT B2 ;  /* 0x0000000000027941 */ /* 0x000fea0003800200 */
.L_x_2051:
        /* <DEDUP_REMOVED lines=39> */
.L_x_2055:
        /* <DEDUP_REMOVED lines=17> */
.L_x_2056:
[----:B------:R-:W-:Y:S05]  /*9680*/  BSYNC.RECONVERGENT B2 ;  /* 0x0000000000027941 */ /* 0x000fea0003800200 */
.L_x_2054:
        /* <DEDUP_REMOVED lines=38> */
.L_x_2058:
        /* <DEDUP_REMOVED lines=17> */
.L_x_2059:
[----:B------:R-:W-:Y:S05]  /*9a00*/  BSYNC.RECONVERGENT B2 ;  /* 0x0000000000027941 */ /* 0x000fea0003800200 */
.L_x_2057:
        /* <DEDUP_REMOVED lines=14> */
.L_x_2035:
        /* <DEDUP_REMOVED lines=35> */
.L_x_2064:
[----:B01----:R-:W-:Y:S01]  /*9d20*/  MOV R26, R48 ;  /* 0x00000030001a7202 */ /* 0x003fe20000000f00 */
        /* <DEDUP_REMOVED lines=11> */
.L_x_2065:
[----:B------:R-:W-:Y:S05]  /*9de0*/  BSYNC.RECONVERGENT B2 ;  /* 0x0000000000027941 */ /* 0x000fea0003800200 */
.L_x_2063:
        /* <DEDUP_REMOVED lines=38> */
.L_x_2067:
        /* <DEDUP_REMOVED lines=17> */
.L_x_2068:
[----:B------:R-:W-:Y:S05]  /*a160*/  BSYNC.RECONVERGENT B2 ;  /* 0x0000000000027941 */ /* 0x000fea0003800200 */
.L_x_2066:
        /* <DEDUP_REMOVED lines=39> */
.L_x_2070:
        /* <DEDUP_REMOVED lines=17> */
.L_x_2071:
[----:B------:R-:W-:Y:S05]  /*a4f0*/  BSYNC.RECONVERGENT B2 ;  /* 0x0000000000027941 */ /* 0x000fea0003800200 */
.L_x_2069:
        /* <DEDUP_REMOVED lines=38> */
.L_x_2073:
        /* <DEDUP_REMOVED lines=17> */
.L_x_2074:
[----:B------:R-:W-:Y:S05]  /*a870*/  BSYNC.RECONVERGENT B2 ;  /* 0x0000000000027941 */ /* 0x000fea0003800200 */
.L_x_2072:
        /* <DEDUP_REMOVED lines=8> */
.L_x_2062:
        /* <DEDUP_REMOVED lines=37> */
.L_x_2077:
[----:B01----:R-:W-:Y:S01]  /*ab50*/  IMAD.MOV.U32 R26, RZ, RZ, R48 ;  /* 0x000000ffff1a7224 */ /* 0x003fe200078e0030 */
        /* <DEDUP_REMOVED lines=11> */
.L_x_2078:
[----:B------:R-:W-:Y:S05]  /*ac10*/  BSYNC.RECONVERGENT B2 ;  /* 0x0000000000027941 */ /* 0x000fea0003800200 */
.L_x_2076:
        /* <DEDUP_REMOVED lines=37> */
.L_x_2080:
        /* <DEDUP_REMOVED lines=17> */
.L_x_2081:
[----:B------:R-:W-:Y:S05]  /*af80*/  BSYNC.RECONVERGENT B2 ;  /* 0x0000000000027941 */ /* 0x000fea0003800200 */
.L_x_2079:
        /* <DEDUP_REMOVED lines=8> */
.L_x_2075:
        /* <DEDUP_REMOVED lines=35> */
.L_x_2083:
[----:B01----:R-:W-:Y:S01]  /*b240*/  MOV R26, R48 ;  /* 0x00000030001a7202 */ /* 0x003fe20000000f00 */
        /* <DEDUP_REMOVED lines=12> */
.L_x_2084:
[----:B------:R-:W-:Y:S05]  /*b310*/  BSYNC.RECONVERGENT B2 ;  /* 0x0000000000027941 */ /* 0x000fea0003800200 */
.L_x_2082:
[----:B------:R-:W-:Y:S02]  /*b320*/  UMOV UR5, 0xd0 ;  /* 0x000000d000057882 */ /* 0x000fe40000000000 */
[----:B------:R-:W-:-:S06]  /*b330*/  LEA R24, R35, UR5, 0x3 ;  /* 0x0000000523187c11 */ /* 0x000fcc000f8e18ff */
[----:B------:R-:W0:Y:S02]  /*b340*/  LDC.64 R24, c[0x0][R24+0x380] ;  /* 0x0000e00018187b82 */ /* 0x000e240000000a00 */
[-C--:B0-----:R-:W-:Y:S02]  /*b350*/  IMAD R25, R25, R49.reuse, RZ ;  /* 0x0000003119197224 */ /* 0x081fe400078e02ff */
[----:B------:R-:W-:-:S04]  /*b360*/  IMAD.WIDE.U32 R36, R24, R49, R36 ;  /* 0x0000003118247225 */ /* 0x000fc800078e0024 */
[----:B------:R-:W-:-:S04]  /*b370*/  IMAD R25, R24, R29, R25 ;  /* 0x0000001d18197224 */ /* 0x000fc800078e0219 */
[----:B------:R-:W-:-:S07]  /*b380*/  IMAD.IADD R37, R37, 0x1, R25 ;  /* 0x0000000125257824 */ /* 0x000fce00078e0219 */
.L_x_2061:
        /* <DEDUP_REMOVED lines=8> */
[----:B------:R2:W5:Y:S02]  /*b410*/  LDG.E R45, desc[UR6][R26.64] ;  /* 0x000000061a2d7981 */ /* 0x000564000c1e1900 */
.L_x_2034:
[----:B------:R-:W-:Y:S05]  /*b420*/  BSYNC.RECONVERGENT B1 ;  /* 0x0000000000017941 */ /* 0x000fea0003800200 */
.L_x_2033:
        /* <DEDUP_REMOVED lines=14> */
.L_x_2111:
        /* <DEDUP_REMOVED lines=30> */
.L_x_2088:
[----:B012---:R-:W-:Y:S01]  /*b6f0*/  MOV R26, R48 ;  /* 0x00000030001a7202 */ /* 0x007fe20000000f00 */
        /* <DEDUP_REMOVED lines=11> */
.L_x_2089:
[----:B------:R-:W-:Y:S05]  /*b7b0*/  BSYNC.RECONVERGENT B1 ;  /* 0x0000000000017941 */ /* 0x000fea0003800200 */
.L_x_2087:
        /* <DEDUP_REMOVED lines=38> */
.L_x_2091:
        /* <DEDUP_REMOVED lines=17> */
.L_x_2092:
[----:B------:R-:W-:Y:S05]  /*bb30*/  BSYNC.RECONVERGENT B1 ;  /* 0x0000000000017941 */ /* 0x000fea0003800200 */
.L_x_2090:
        /* <DEDUP_REMOVED lines=39> */
.L_x_2094:
        /* <DEDUP_REMOVED lines=17> */
.L_x_2095:
[----:B------:R-:W-:Y:S05]  /*bec0*/  BSYNC.RECONVERGENT B1 ;  /* 0x0000000000017941 */ /* 0x000fea0003800200 */
.L_x_2093:
        /* <DEDUP_REMOVED lines=39> */
.L_x_2097:
        /* <DEDUP_REMOVED lines=17> */
.L_x_2098:
[----:B------:R-:W-:Y:S05]  /*c250*/  BSYNC.RECONVERGENT B1 ;  /* 0x0000000000017941 */ /* 0x000fea0003800200 */
.L_x_2096:
        /* <DEDUP_REMOVED lines=39> */
.L_x_2100:
        /* <DEDUP_REMOVED lines=17> */
.L_x_2101:
[----:B------:R-:W-:Y:S05]  /*c5e0*/  BSYNC.RECONVERGENT B1 ;  /* 0x0000000000017941 */ /* 0x000fea0003800200 */
.L_x_2099:
        /* <DEDUP_REMOVED lines=39> */
.L_x_2103:
        /* <DEDUP_REMOVED lines=17> */
.L_x_2104:
[----:B------:R-:W-:Y:S05]  /*c970*/  BSYNC.RECONVERGENT B1 ;  /* 0x0000000000017941 */ /* 0x000fea0003800200 */
.L_x_2102:
        /* <DEDUP_REMOVED lines=39> */
.L_x_2106:
        /* <DEDUP_REMOVED lines=17> */
.L_x_2107:
[----:B------:R-:W-:Y:S05]  /*cd00*/  BSYNC.RECONVERGENT B1 ;  /* 0x0000000000017941 */ /* 0x000fea0003800200 */
.L_x_2105:
        /* <DEDUP_REMOVED lines=38> */
.L_x_2109:
        /* <DEDUP_REMOVED lines=17> */
.L_x_2110:
[----:B------:R-:W-:Y:S05]  /*d080*/  BSYNC.RECONVERGENT B1 ;  /* 0x0000000000017941 */ /* 0x000fea0003800200 */
.L_x_2108:
        /* <DEDUP_REMOVED lines=14> */
.L_x_2086:
        /* <DEDUP_REMOVED lines=35> */
.L_x_2115:
[----:B012---:R-:W-:Y:S01]  /*d3a0*/  MOV R26, R48 ;  /* 0x00000030001a7202 */ /* 0x007fe20000000f00 */
[----:B------:R-:W-:Y:S01]  /*d3b0*/  IMAD.MOV.U32 R25, RZ, RZ, R49 ;  /* 0x000000ffff197224 */ /* 0x000fe200078e0031 */
[----:B------:R-:W-:-:S07]  /*d3c0*/  MOV R24, 0xd3e0 ;  /* 0x0000d3e000187802 */ /* 0x000fce0000000f00 */
[----:B-----5:R-:W-:Y:S05]  /*d3d0*/  CALL.REL.NOINC `($__internal_23_$__cuda_sm20_div_u64) ;  /* 0x0000002000cc7944 */ /* 0x020fea0003c00000 */
        /* <DEDUP_REMOVED lines=8> */
.L_x_2116:
[----:B------:R-:W-:Y:S05]  /*d460*/  BSYNC.RECONVERGENT B1 ;  /* 0x0000000000017941 */ /* 0x000fea0003800200 */
.L_x_2114:
        /* <DEDUP_REMOVED lines=38> */
.L_x_2118:
[----:B------:R-:W-:Y:S01]  /*d6d0*/  MOV R38, R48 ;  /* 0x0000003000267202 */ /* 0x000fe20000000f00 */
[----:B------:R-:W-:Y:S01]  /*d6e0*/  IMAD.MOV.U32 R26, RZ, RZ, R54 ;  /* 0x000000ffff1a7224 */ /* 0x000fe200078e0036 */
[----:B------:R-:W-:Y:S02]  /*d6f0*/  MOV R39, R49 ;  /* 0x0000003100277202 */ /* 0x000fe40000000f00 */
[----:B------:R-:W-:Y:S02]  /*d700*/  MOV R25, R55 ;  /* 0x0000003700197202 */ /* 0x000fe40000000f00 */
[----:B------:R-:W-:-:S07]  /*d710*/  MOV R24, 0xd730 ;  /* 0x0000d73000187802 */ /* 0x000fce0000000f00 */
[----:B-----5:R-:W-:Y:S05]  /*d720*/  CALL.REL.NOINC `($__internal_23_$__cuda_sm20_div_u64) ;  /* 0x0000001c00f87944 */ /* 0x020fea0003c00000 */
        /* <DEDUP_REMOVED lines=11> */
.L_x_2119:
[----:B------:R-:W-:Y:S05]  /*d7e0*/  BSYNC.RECONVERGENT B1 ;  /* 0x0000000000017941 */ /* 0x000fea0003800200 */
.L_x_2117:
        /* <DEDUP_REMOVED lines=39> */
.L_x_2121:
        /* <DEDUP_REMOVED lines=17> */
.L_x_2122:
[----:B------:R-:W-:Y:S05]  /*db70*/  BSYNC.RECONVERGENT B1 ;  /* 0x0000000000017941 */ /* 0x000fea0003800200 */
.L_x_2120:
        /* <DEDUP_REMOVED lines=38> */
.L_x_2124:
        /* <DEDUP_REMOVED lines=17> */
.L_x_2125:
[----:B------:R-:W-:Y:S05]  /*def0*/  BSYNC.RECONVERGENT B1 ;  /* 0x0000000000017941 */ /* 0x000fea0003800200 */
.L_x_2123:
        /* <DEDUP_REMOVED lines=8> */
.L_x_2113:
        /* <DEDUP_REMOVED lines=37> */
.L_x_2128:
[----:B012---:R-:W-:Y:S01]  /*e1d0*/  IMAD.MOV.U32 R26, RZ, RZ, R48 ;  /* 0x000000ffff1a7224 */ /* 0x007fe200078e0030 */
[----:B------:R-:W-:Y:S02]  /*e1e0*/  MOV R25, R49 ;  /* 0x0000003100197202 */ /* 0x000fe40000000f00 */
[----:B------:R-:W-:-:S07]  /*e1f0*/  MOV R24, 0xe210 ;  /* 0x0000e21000187802 */ /* 0x000fce0000000f00 */
[----:B-----5:R-:W-:Y:S05]  /*e200*/  CALL.REL.NOINC `($__internal_23_$__cuda_sm20_div_u64) ;  /* 0x0000001400407944 */ /* 0x020fea0003c00000 */
        /* <DEDUP_REMOVED lines=8> */
.L_x_2129:
[----:B------:R-:W-:Y:S05]  /*e290*/  BSYNC.RECONVERGENT B1 ;  /* 0x0000000000017941 */ /* 0x000fea0003800200 */
.L_x_2127:
        /* <DEDUP_REMOVED lines=37> */
.L_x_2131:
        /* <DEDUP_REMOVED lines=17> */
.L_x_2132:
[----:B------:R-:W-:Y:S05]  /*e600*/  BSYNC.RECONVERGENT B1 ;  /* 0x0000000000017941 */ /* 0x000fea0003800200 */
.L_x_2130:
        /* <DEDUP_REMOVED lines=8> */
.L_x_2126:
        /* <DEDUP_REMOVED lines=35> */
.L_x_2134:
[----:B012---:R-:W-:Y:S01]  /*e8c0*/  IMAD.MOV.U32 R26, RZ, RZ, R46 ;  /* 0x000000ffff1a7224 */ /* 0x007fe200078e002e */
[----:B------:R-:W-:Y:S02]  /*e8d0*/  MOV R25, R47 ;  /* 0x0000002f00197202 */ /* 0x000fe40000000f00 */
        /* <DEDUP_REMOVED lines=11> */
.L_x_2135:
[----:B------:R-:W-:Y:S05]  /*e990*/  BSYNC.RECONVERGENT B1 ;  /* 0x0000000000017941 */ /* 0x000fea0003800200 */
.L_x_2133:
[----:B------:R-:W-:Y:S02]  /*e9a0*/  UMOV UR5, 0xd0 ;  /* 0x000000d000057882 */ /* 0x000fe40000000000 */
[----:B------:R-:W-:-:S06]  /*e9b0*/  LEA R24, R35, UR5, 0x3 ;  /* 0x0000000523187c11 */ /* 0x000fcc000f8e18ff */
[----:B------:R-:W0:Y:S02]  /*e9c0*/  LDC.64 R24, c[0x0][R24+0x380] ;  /* 0x0000e00018187b82 */ /* 0x000e240000000a00 */
[-C--:B0-----:R-:W-:Y:S02]  /*e9d0*/  IMAD R25, R25, R47.reuse, RZ ;  /* 0x0000002f19197224 */ /* 0x081fe400078e02ff */
[----:B------:R-:W-:-:S04]  /*e9e0*/  IMAD.WIDE.U32 R36, R24, R47, R36 ;  /* 0x0000002f18247225 */ /* 0x000fc800078e0024 */
[----:B------:R-:W-:-:S05]  /*e9f0*/  IMAD R25, R24, R29, R25 ;  /* 0x0000001d18197224 */ /* 0x000fca00078e0219 */
[----:B------:R-:W-:-:S07]  /*ea00*/  IADD3 R37, PT, PT, R37, R25, RZ ;  /* 0x0000001925257210 */ /* 0x000fce0007ffe0ff */
.L_x_2112:
        /* <DEDUP_REMOVED lines=8> */
[----:B------:R3:W5:Y:S01]  /*ea90*/  LDG.E R46, desc[UR6][R46.64] ;  /* 0x000000062e2e7981 */ /* 0x000762000c1e1900 */
[----:B------:R-:W-:Y:S05]  /*eaa0*/  BRA `(.L_x_2085) ;  /* 0x0000000000cc7947 */ /* 0x000fea0003800000 */
.L_x_1928:
        /* <DEDUP_REMOVED lines=31> */
[----:B------:R4:W5:Y:S02]  /*eca0*/  @!P0 LDG.E R44, desc[UR6][R26.64] ;  /* 0x000000061a2c8981 */ /* 0x000964000c1e1900 */
        /* <DEDUP_REMOVED lines=19> */
.L_x_2085:
[----:B------:R-:W-:Y:S05]  /*ede0*/  BSYNC.RECONVERGENT B0 ;  /* 0x0000000000007941 */ /* 0x000fea0003800200 */
.L_x_1927:
        /* <DEDUP_REMOVED lines=18> */
[----:B------:R-:W4:Y:S01]  /*ef10*/  LDCU UR5, c[0x0][0x868] ;  /* 0x00010d00ff0577ac */ /* 0x000f220008000800 */
[----:B------:R-:W1:Y:S01]  /*ef20*/  LDCU.64 UR12, c[0x0][0x520] ;  /* 0x0000a400ff0c77ac */ /* 0x000e620008000a00 */
[----:B------:R-:W3:Y:S01]  /*ef30*/  LDCU.64 UR14, c[0x0][0x6c0] ;  /* 0x0000d800ff0e77ac */ /* 0x000ee20008000a00 */
[----:B0-----:R-:W-:Y:S02]  /*ef40*/  IMAD R24, R5, UR10, RZ ;  /* 0x0000000a05187c24 */ /* 0x001fe4000f8e02ff */
[----:B------:R-:W-:Y:S01]  /*ef50*/  IMAD.WIDE.U32 R28, R3, UR10, RZ ;  /* 0x0000000a031c7c25 */ /* 0x000fe2000f8e00ff */
[----:B----4-:R-:W-:-:S03]  /*ef60*/  FSET.BF.LT.FTZ.AND R34, R17, UR5, PT ;  /* 0x0000000511227c0a */ /* 0x010fc6000b811000 */
[----:B------:R-:W-:Y:S01]  /*ef70*/  IMAD R17, R3, UR11, R24 ;  /* 0x0000000b03117c24 */ /* 0x000fe2000f8e0218 */
[----:B------:R-:W0:Y:S01]  /*ef80*/  F2I.FTZ.U32.TRUNC.NTZ R37, R34 ;  /* 0x0000002200257305 */ /* 0x000e22000021f000 */
[C---:B-12---:R-:W-:Y:S01]  /*ef90*/  LEA R26, P3, R28.reuse, UR12, 0x2 ;  /* 0x0000000c1c1a7c11 */ /* 0x046fe2000f8610ff */
[----:B-----5:R-:W-:Y:S02]  /*efa0*/  FMUL.FTZ R36, R43, R34 ;  /* 0x000000222b247220 */ /* 0x020fe40000410000 */
[----:B------:R-:W-:Y:S02]  /*efb0*/  IADD3 R17, PT, PT, R29, R17, RZ ;  /* 0x000000111d117210 */ /* 0x000fe40007ffe0ff */
[C---:B---3--:R-:W-:Y:S02]  /*efc0*/  IADD3 R24, P4, PT, R28.reuse, UR14, RZ ;  /* 0x0000000e1c187c10 */ /* 0x048fe4000ff9e0ff */
[----:B------:R-:W-:Y:S02]  /*efd0*/  LEA.HI.X R27, R28, UR13, R17, 0x2, P3 ;  /* 0x0000000d1c1b7c11 */ /* 0x000fe400098f1411 */
[----:B------:R-:W-:Y:S01]  /*efe0*/  IADD3.X R25, PT, PT, R17, UR15, RZ, P4, !PT ;  /* 0x0000000f11197c10 */ /* 0x000fe2000a7fe4ff */
[----:B------:R-:W-:-:S05]  /*eff0*/  FMUL.FTZ R17, R7, R36 ;  /* 0x0000002407117220 */ /* 0x000fca0000410000 */
[----:B------:R4:W-:Y:S04]  /*f000*/  STG.E desc[UR6][R26.64], R17 ;  /* 0x000000111a007986 */ /* 0x0009e8000c101906 */
[----:B0-----:R4:W-:Y:S02]  /*f010*/  STG.E.U8 desc[UR6][R24.64], R37 ;  /* 0x0000002518007986 */ /* 0x0019e4000c101106 */
.L_x_2137:
[----:B------:R-:W-:Y:S05]  /*f020*/  BSYNC.RECONVERGENT B0 ;  /* 0x0000000000007941 */ /* 0x000fea0003800200 */
.L_x_2136:
[----:B------:R-:W-:Y:S04]  /*f030*/  BSSY.RECONVERGENT B0, `(.L_x_2138) ;  /* 0x0000014000007945 */ /* 0x000fe80003800200 */
[----:B------:R-:W-:Y:S05]  /*f040*/  @P0 BRA `(.L_x_2139) ;  /* 0x0000000000480947 */ /* 0x000fea0003800000 */
[----:B------:R-:W4:Y:S01]  /*f050*/  LDCU.64 UR10, c[0x0][0x5f0] ;  /* 0x0000be00ff0a77ac */ /* 0x000f220008000a00 */
[----:B------:R-:W0:Y:S01]  /*f060*/  LDCU UR5, c[0x0][0x868] ;  /* 0x00010d00ff0577ac */ /* 0x000e220008000800 */
[----:B------:R-:W1:Y:S01]  /*f070*/  LDCU.64 UR12, c[0x0][0x520] ;  /* 0x0000a400ff0c77ac */ /* 0x000e620008000a00 */
[----:B------:R-:W3:Y:S01]  /*f080*/  LDCU.64 UR14, c[0x0][0x6c0] ;  /* 0x0000d800ff0e77ac */ /* 0x000ee20008000a00 */
[----:B----4-:R-:W-:Y:S02]  /*f090*/  IMAD R24, R38, UR10, RZ ;  /* 0x0000000a26187c24 */ /* 0x010fe4000f8e02ff */
[----:B------:R-:W-:Y:S01]  /*f0a0*/  IMAD.WIDE.U32 R28, R35, UR10, RZ ;  /* 0x0000000a231c7c25 */ /* 0x000fe2000f8e00ff */
[----:B0-----:R-:W-:-:S03]  /*f0b0*/  FSET.BF.LT.FTZ.AND R17, R40, UR5, PT ;  /* 0x0000000528117c0a */ /* 0x001fc6000b811000 */
[----:B------:R-:W-:Y:S02]  /*f0c0*/  IMAD R25, R35, UR11, R24 ;  /* 0x0000000b23197c24 */ /* 0x000fe4000f8e0218 */
[----:B------:R-:W0:Y:S01]  /*f0d0*/  F2I.FTZ.U32.TRUNC.NTZ R35, R17 ;  /* 0x0000001100237305 */ /* 0x000e22000021f000 */
[----:B-12---:R-:W-:Y:S01]  /*f0e0*/  LEA R26, P0, R28, UR12, 0x2 ;  /* 0x0000000c1c1a7c11 */ /* 0x006fe2000f8010ff */
[----:B-----5:R-:W-:Y:S01]  /*f0f0*/  FMUL.FTZ R34, R44, R17 ;  /* 0x000000112c227220 */ /* 0x020fe20000410000 */
[----:B------:R-:W-:Y:S02]  /*f100*/  IADD3 R25, PT, PT, R29, R25, RZ ;  /* 0x000000191d197210 */ /* 0x000fe40007ffe0ff */
[C---:B---3--:R-:W-:Y:S01]  /*f110*/  IADD3 R24, P3, PT, R28.reuse, UR14, RZ ;  /* 0x0000000e1c187c10 */ /* 0x048fe2000ff7e0ff */
[----:B------:R-:W-:Y:S01]  /*f120*/  FMUL.FTZ R29, R7, R34 ;  /* 0x00000022071d7220 */ /* 0x000fe20000410000 */
[----:B------:R-:W-:Y:S02]  /*f130*/  LEA.HI.X R27, R28, UR13, R25, 0x2, P0 ;  /* 0x0000000d1c1b7c11 */ /* 0x000fe400080f1419 */
[----:B------:R-:W-:-:S03]  /*f140*/  IADD3.X R25, PT, PT, R25, UR15, RZ, P3, !PT ;  /* 0x0000000f19197c10 */ /* 0x000fc60009ffe4ff */
[----:B------:R1:W-:Y:S04]  /*f150*/  STG.E desc[UR6][R26.64], R29 ;  /* 0x0000001d1a007986 */ /* 0x0003e8000c101906 */
[----:B0-----:R1:W-:Y:S02]  /*f160*/  STG.E.U8 desc[UR6][R24.64], R35 ;  /* 0x0000002318007986 */ /* 0x0013e4000c101106 */
.L_x_2139:
[----:B------:R-:W-:Y:S05]  /*f170*/  BSYNC.RECONVERGENT B0 ;  /* 0x0000000000007941 */ /* 0x000fea0003800200 */
.L_x_2138:
[----:B------:R-:W-:Y:S04]  /*f180*/  BSSY.RECONVERGENT B0, `(.L_x_2140) ;  /* 0x0000014000007945 */ /* 0x000fe80003800200 */
[----:B------:R-:W-:Y:S05]  /*f190*/  @P1 BRA `(.L_x_2141) ;  /* 0x0000000000481947 */ /* 0x000fea0003800000 */
[----:B------:R-:W1:Y:S01]  /*f1a0*/  LDCU.64 UR10, c[0x0][0x5f0] ;  /* 0x0000be00ff0a77ac */ /* 0x000e620008000a00 */
[----:B------:R-:W0:Y:S01]  /*f1b0*/  LDCU UR5, c[0x0][0x868] ;  /* 0x00010d00ff0577ac */ /* 0x000e220008000800 */
[----:B------:R-:W2:Y:S01]  /*f1c0*/  LDCU.64 UR12, c[0x0][0x520] ;  /* 0x0000a400ff0c77ac */ /* 0x000ea20008000a00 */
[----:B------:R-:W3:Y:S01]  /*f1d0*/  LDCU.64 UR14, c[0x0][0x6c0] ;  /* 0x0000d800ff0e77ac */ /* 0x000ee20008000a00 */
[----:B-1--4-:R-:W-:Y:S02]  /*f1e0*/  IMAD R24, R32, UR10, RZ ;  /* 0x0000000a20187c24 */ /* 0x012fe4000f8e02ff */
[----:B------:R-:W-:Y:S01]  /*f1f0*/  IMAD.WIDE.U32 R28, R33, UR10, RZ ;  /* 0x0000000a211c7c25 */ /* 0x000fe2000f8e00ff */
[----:B0-----:R-:W-:-:S03]  /*f200*/  FSET.BF.LT.FTZ.AND R32, R41, UR5, PT ;  /* 0x0000000529207c0a */ /* 0x001fc6000b811000 */
[----:B------:R-:W-:Y:S02]  /*f210*/  IMAD R17, R33, UR11, R24 ;  /* 0x0000000b21117c24 */ /* 0x000fe4000f8e0218 */
[----:B------:R-:W0:Y:S01]  /*f220*/  F2I.FTZ.U32.TRUNC.NTZ R33, R32 ;  /* 0x0000002000217305 */ /* 0x000e22000021f000 */
[C---:B--2---:R-:W-:Y:S01]  /*f230*/  LEA R24, P0, R28.reuse, UR12, 0x2 ;  /* 0x0000000c1c187c11 */ /* 0x044fe2000f8010ff */
[----:B------:R-:W-:Y:S02]  /*f240*/  IMAD.IADD R17, R29, 0x1, R17 ;  /* 0x000000011d117824 */ /* 0x000fe400078e0211 */
[----:B-----5:R-:W-:Y:S01]  /*f250*/  FMUL.FTZ R34, R45, R32 ;  /* 0x000000202d227220 */ /* 0x020fe20000410000 */
[C---:B---3--:R-:W-:Y:S02]  /*f260*/  IADD3 R26, P1, PT, R28.reuse, UR14, RZ ;  /* 0x0000000e1c1a7c10 */ /* 0x048fe4000ff3e0ff */
[----:B------:R-:W-:Y:S02]  /*f270*/  LEA.HI.X R25, R28, UR13, R17, 0x2, P0 ;  /* 0x0000000d1c197c11 */ /* 0x000fe400080f1411 */
[----:B------:R-:W-:Y:S01]  /*f280*/  IADD3.X R27, PT, PT, R17, UR15, RZ, P1, !PT ;  /* 0x0000000f111b7c10 */ /* 0x000fe20008ffe4ff */
[----:B------:R-:W-:-:S05]  /*f290*/  FMUL.FTZ R17, R7, R34 ;  /* 0x0000002207117220 */ /* 0x000fca0000410000 */
[----:B------:R1:W-:Y:S04]  /*f2a0*/  STG.E desc[UR6][R24.64], R17 ;  /* 0x0000001118007986 */ /* 0x0003e8000c101906 */
[----:B0-----:R1:W-:Y:S02]  /*f2b0*/  STG.E.U8 desc[UR6][R26.64], R33 ;  /* 0x000000211a007986 */ /* 0x0013e4000c101106 */
.L_x_2141:
[----:B------:R-:W-:Y:S05]  /*f2c0*/  BSYNC.RECONVERGENT B0 ;  /* 0x0000000000007941 */ /* 0x000fea0003800200 */
.L_x_2140:
[----:B------:R-:W-:Y:S05]  /*f2d0*/  @P2 BRA `(.L_x_2142) ;  /* 0x0000000000482947 */ /* 0x000fea0003800000 */
[----:B------:R-:W0:Y:S01]  /*f2e0*/  LDCU.64 UR10, c[0x0][0x5f0] ;  /* 0x0000be00ff0a77ac */ /* 0x000e220008000a00 */
[----:B------:R-:W2:Y:S01]  /*f2f0*/  LDCU UR5, c[0x0][0x868] ;  /* 0x00010d00ff0577ac */ /* 0x000ea20008000800 */
[----:B------:R-:W3:Y:S01]  /*f300*/  LDCU.64 UR12, c[0x0][0x520] ;  /* 0x0000a400ff0c77ac */ /* 0x000ee20008000a00 */
[----:B------:R-:W3:Y:S01]  /*f310*/  LDCU.64 UR14, c[0x0][0x6c0] ;  /* 0x0000d800ff0e77ac */ /* 0x000ee20008000a00 */
[----:B0-----:R-:W-:Y:S02]  /*f320*/  IMAD R30, R30, UR10, RZ ;  /* 0x0000000a1e1e7c24 */ /* 0x001fe4000f8e02ff */
[----:B-1--4-:R-:W-:Y:S01]  /*f330*/  IMAD.WIDE.U32 R24, R31, UR10, RZ ;  /* 0x0000000a1f187c25 */ /* 0x012fe2000f8e00ff */
[----:B--2---:R-:W-:-:S03]  /*f340*/  FSET.BF.LT.FTZ.AND R17, R42, UR5, PT ;  /* 0x000000052a117c0a */ /* 0x004fc6000b811000 */
[----:B------:R-:W-:Y:S02]  /*f350*/  IMAD R27, R31, UR11, R30 ;  /* 0x0000000b1f1b7c24 */ /* 0x000fe4000f8e021e */
[----:B------:R-:W0:Y:S01]  /*f360*/  F2I.FTZ.U32.TRUNC.NTZ R31, R17 ;  /* 0x00000011001f7305 */ /* 0x000e22000021f000 */
[----:B---3--:R-:W-:Y:S01]  /*f370*/  LEA R26, P0, R24, UR12, 0x2 ;  /* 0x0000000c181a7c11 */ /* 0x008fe2000f8010ff */
[----:B-----5:R-:W-:Y:S01]  /*f380*/  FMUL.FTZ R30, R46, R17 ;  /* 0x000000112e1e7220 */ /* 0x020fe20000410000 */
[----:B------:R-:W-:Y:S02]  /*f390*/  IADD3 R25, PT, PT, R25, R27, RZ ;  /* 0x0000001b19197210 */ /* 0x000fe40007ffe0ff */
[C---:B------:R-:W-:Y:S02]  /*f3a0*/  IADD3 R28, P1, PT, R24.reuse, UR14, RZ ;  /* 0x0000000e181c7c10 */ /* 0x040fe4000ff3e0ff */
[----:B------:R-:W-:Y:S02]  /*f3b0*/  LEA.HI.X R27, R24, UR13, R25, 0x2, P0 ;  /* 0x0000000d181b7c11 */ /* 0x000fe400080f1419 */
[----:B------:R-:W-:Y:S01]  /*f3c0*/  IADD3.X R29, PT, PT, R25, UR15, RZ, P1, !PT ;  /* 0x0000000f191d7c10 */ /* 0x000fe20008ffe4ff */
[----:B------:R-:W-:-:S05]  /*f3d0*/  FMUL.FTZ R25, R7, R30 ;  /* 0x0000001e07197220 */ /* 0x000fca0000410000 */
[----:B------:R1:W-:Y:S04]  /*f3e0*/  STG.E desc[UR6][R26.64], R25 ;  /* 0x000000191a007986 */ /* 0x0003e8000c101906 */
[----:B0-----:R1:W-:Y:S02]  /*f3f0*/  STG.E.U8 desc[UR6][R28.64], R31 ;  /* 0x0000001f1c007986 */ /* 0x0013e4000c101106 */
.L_x_2142:
        /* <DEDUP_REMOVED lines=11> */
        .weak           $__internal_22_$__cuda_sm20_dblrcp_rn_slowpath_v3
        .type           $__internal_22_$__cuda_sm20_dblrcp_rn_slowpath_v3,@function
        .size           $__internal_22_$__cuda_sm20_dblrcp_rn_slowpath_v3,($__internal_23_$__cuda_sm20_div_u64 - $__internal_22_$__cuda_sm20_dblrcp_rn_slowpath_v3)
$__internal_22_$__cuda_sm20_dblrcp_rn_slowpath_v3:
        /* <DEDUP_REMOVED lines=23> */
.L_x_2146:
        /* <DEDUP_REMOVED lines=10> */
.L_x_2144:
[----:B------:R-:W-:Y:S02]  /*f6c0*/  LOP3.LUT R21, R19, 0x80000, RZ, 0xfc, !PT ;  /* 0x0008000013157812 */ /* 0x000fe400078efcff */
[----:B------:R-:W-:-:S07]  /*f6d0*/  MOV R20, R18 ;  /* 0x0000001200147202 */ /* 0x000fce0000000f00 */
.L_x_2145:
[----:B------:R-:W-:Y:S01]  /*f6e0*/  IMAD.MOV.U32 R18, RZ, RZ, R8 ;  /* 0x000000ffff127224 */ /* 0x000fe200078e0008 */
[----:B------:R-:W-:-:S04]  /*f6f0*/  MOV R19, 0x0 ;  /* 0x0000000000137802 */ /* 0x000fc80000000f00 */
[----:B------:R-:W-:Y:S05]  /*f700*/  RET.REL.NODEC R18 `(_ZN2at6native43_GLOBAL__N__7cc8d1ed_10_Dropout_cu_0e96ed3820fused_dropout_kernelIffmLin1ELi1EhEEvNS_4cuda6detail10TensorInfoIKT_T1_EENS5_IS6_S8_EENS5_IT4_S8_EES8_T0_NS_15PhiloxCudaStateE) ;  /* 0xffffff08123c7950 */ /* 0x000fea0003c3ffff */
        .weak           $__internal_23_$__cuda_sm20_div_u64
        .type           $__internal_23_$__cuda_sm20_div_u64,@function
        .size           $__internal_23_$__cuda_sm20_div_u64,(.L_x_14085 - $__internal_23_$__cuda_sm20_div_u64)
$__internal_23_$__cuda_sm20_div_u64:
        /* <DEDUP_REMOVED lines=68> */
[----:B------:R-:W-:Y:S06]  /*fb50*/  RET.REL.NODEC R24 `(_ZN2at6native43_GLOBAL__N__7cc8d1ed_10_Dropout_cu_0e96ed3820fused_dropout_kernelIffmLin1ELi1EhEEvNS_4cuda6detail10TensorInfoIKT_T1_EENS5_IS6_S8_EENS5_IT4_S8_EES8_T0_NS_15PhiloxCudaStateE) ;  /* 0xffffff0418287950 */ /* 0x000fec0003c3ffff */
.L_x_2147:
        /* <DEDUP_REMOVED lines=10> */
.L_x_14085:


//--------------------- .text._ZN2at6native43_GLOBAL__N__7cc8d1ed_10_Dropout_cu_0e96ed3820fused_dropout_kernelIffmLi1ELi1EhEEvNS_4cuda6detail10TensorInfoIKT_T1_EENS5_IS6_S8_EENS5_IT4_S8_EES8_T0_NS_15PhiloxCudaStateE --------------------------
	.section	.text._ZN2at6native43_GLOBAL__N__7cc8d1ed_10_Dropout_cu_0e96ed3820fused_dropout_kernelIffmLi1ELi1EhEEvNS_4cuda6detail10TensorInfoIKT_T1_EENS5_IS6_S8_EENS5_IT4_S8_EES8_T0_NS_15PhiloxCudaStateE,"ax",@progbits
	.align	128
.text._ZN2at6native43_GLOBAL__N__7cc8d1ed_10_Dropout_cu_0e96ed3820fused_dropout_kernelIffmLi1ELi1EhEEvNS_4cuda6detail10TensorInfoIKT_T1_EENS5_IS6_S8_EENS5_IT4_S8_EES8_T0_NS_15PhiloxCudaStateE:
        .type           _ZN2at6native43_GLOBAL__N__7cc8d1ed_10_Dropout_cu_0e96ed3820fused_dropout_kernelIffmLi1ELi1EhEEvNS_4cuda6detail10TensorInfoIKT_T1_EENS5_IS6_S8_EENS5_IT4_S8_EES8_T0_NS_15PhiloxCudaStateE,@function
        .size           _ZN2at6native43_GLOBAL__N__7cc8d1ed_10_Dropout_cu_0e96ed3820fused_dropout_kernelIffmLi1ELi1EhEEvNS_4cuda6detail10TensorInfoIKT_T1_EENS5_IS6_S8_EENS5_IT4_S8_EES8_T0_NS_15PhiloxCudaStateE,(.L_x_14088 - _ZN2at6native43_GLOBAL__N__7cc8d1ed_10_Dropout_cu_0e96ed3820fused_dropout_kernelIffmLi1ELi1EhEEvNS_4cuda6detail10TensorInfoIKT_T1_EENS5_IS6_S8_EENS5_IT4_S8_EES8_T0_NS_15PhiloxCudaStateE)
        .other          _ZN2at6native43_GLOBAL__N__7cc8d1ed_10_Dropout_cu_0e96ed3820fused_dropout_kernelIffmLi1ELi1EhEEvNS_4cuda6detail10TensorInfoIKT_T1_EENS5_IS6_S8_EENS5_IT4_S8_EES8_T0_NS_15PhiloxCudaStateE,@"STO_CUDA_ENTRY STV_DEFAULT"
_ZN2at6native43_GLOBAL__N__7cc8d1ed_10_Dropout_cu_0e96ed3820fused_dropout_kernelIffmLi1ELi1EhEEvNS_4cuda6detail10TensorInfoIKT_T1_EENS5_IS6_S8_EENS5_IT4_S8_EES8_T0_NS_15PhiloxCudaStateE:
        /* <DEDUP_REMOVED lines=98> */
[----:B------:R-:W-:Y:S05]  /*0620*/  CALL.REL.NOINC `($__internal_24_$__cuda_sm20_dblrcp_rn_slowpath_v3) ;  /* 0x00000010004c7944 */ /* 0x000fea0003c00000 */
[----:B------:R-:W-:Y:S02]  /*0630*/  IMAD.MOV.U32 R26, RZ, RZ, R32 ;  /* 0x000000ffff1a7224 */ /* 0x000fe400078e0020 */
[----:B------:R-:W-:-:S07]  /*0640*/  IMAD.MOV.U32 R27, RZ, RZ, R33 ;  /* 0x000000ffff1b7224 */ /* 0x000fce00078e0021 */
.L_x_2148:
        /* <DEDUP_REMOVED lines=34> */
.L_x_2149:
[----:B------:R-:W-:-:S07]  /*0870*/  MOV R34, 0x890 ;  /* 0x0000089000227802 */ /* 0x000fce0000000f00 */
[----:B------:R-:W-:Y:S05]  /*0880*/  CALL.REL.NOINC `($__internal_25_$__cuda_sm20_div_u64) ;  /* 0x0000001000587944 */ /* 0x000fea0003c00000 */
.L_x_2150:
        /* <DEDUP_REMOVED lines=18> */
.L_x_2162:
[----:B------:R-:W-:Y:S01]  /*09b0*/  VIADD R2, R2, 0x1 ;  /* 0x0000000102027836 */ /* 0x000fe20000000000 */
[----:B------:R-:W-:Y:S03]  /*09c0*/  BSSY.RECONVERGENT B0, `(.L_x_2151) ;  /* 0x000000c000007945 */ /* 0x000fe60003800200 */
[C---:B-12---:R-:W-:Y:S01]  /*09d0*/  IMAD.WIDE.U32 R34, R2.reuse, -0x2daee0ad, RZ ;  /* 0xd2511f5302227825 */ /* 0x046fe200078e00ff */
        /* <DEDUP_REMOVED lines=10> */
.L_x_2152:
[----:B01234-:R-:W-:Y:S05]  /*0a80*/  BSYNC.RECONVERGENT B0 ;  /* 0x0000000000007941 */ /* 0x01ffea0003800200 */
.L_x_2151:
        /* <DEDUP_REMOVED lines=53> */
.L_x_2153:
        /* <DEDUP_REMOVED lines=9> */
.L_x_2154:
        /* <DEDUP_REMOVED lines=27> */
[----:B------:R2:W5:Y:S05]  /*1020*/  @!P0 LDG.E R48, desc[UR6][R56.64] ;  /* 0x0000000638308981 */ /* 0x00056a000c1e1900 */
        /* <DEDUP_REMOVED lines=11> */
[----:B------:R1:W5:Y:S01]  /*10e0*/  @!P1 LDG.E R50, desc[UR6][R36.64] ;  /* 0x0000000624329981 */ /* 0x000362000c1e1900 */
[----:B------:R-:W-:Y:S01]  /*10f0*/  ISETP.GE.U32.AND.EX P3, PT, R59, UR15, PT, P3 ;  /* 0x0000000f3b007c0c */ /* 0x000fe2000bf66130 */
[----:B------:R-:W-:-:S05]  /*1100*/  @!P2 IMAD.WIDE.U32 R30, R46, R30, RZ ;  /* 0x0000001e2e1ea225 */ /* 0x000fca00078e00ff */
[----:B------:R-:W-:Y:S02]  /*1110*/  @!P2 IADD3 R31, PT, PT, R31, R35, RZ ;  /* 0x000000231f1fa210 */ /* 0x000fe40007ffe0ff */
[----:B0-----:R-:W-:-:S04]  /*1120*/  @!P2 LEA R34, P4, R30, R32, 0x2 ;  /* 0x000000201e22a211 */ /* 0x001fc800078810ff */
[----:B------:R-:W-:Y:S02]  /*1130*/  @!P2 LEA.HI.X R35, R30, R33, R31, 0x2, P4 ;  /* 0x000000211e23a211 */ /* 0x000fe400020f141f */
[----:B------:R-:W0:Y:S03]  /*1140*/  @!P3 LDC.64 R30, c[0x0][0x450] ;  /* 0x00011400ff1ebb82 */ /* 0x000e260000000a00 */
[----:B------:R1:W5:Y:S05]  /*1150*/  @!P2 LDG.E R51, desc[UR6][R34.64] ;  /* 0x000000062233a981 */ /* 0x00036a000c1e1900 */
[----:B------:R-:W3:Y:S01]  /*1160*/  @!P3 LDC.64 R32, c[0x0][0x380] ;  /* 0x0000e000ff20bb82 */ /* 0x000ee20000000a00 */
[----:B0-----:R-:W-:-:S04]  /*1170*/  @!P3 IMAD R58, R59, R30, RZ ;  /* 0x0000001e3b3ab224 */ /* 0x001fc800078e02ff */
[C---:B------:R-:W-:Y:S02]  /*1180*/  @!P3 IMAD R61, R53.reuse, R31, R58 ;  /* 0x0000001f353db224 */ /* 0x040fe400078e023a */
[----:B------:R-:W-:-:S04]  /*1190*/  @!P3 IMAD.WIDE.U32 R30, R53, R30, RZ ;  /* 0x0000001e351eb225 */ /* 0x000fc800078e00ff */
[----:B------:R-:W-:Y:S01]  /*11a0*/  @!P3 IMAD.IADD R31, R31, 0x1, R61 ;  /* 0x000000011f1fb824 */ /* 0x000fe200078e023d */
[----:B---3--:R-:W-:-:S04]  /*11b0*/  @!P3 LEA R32, P4, R30, R32, 0x2 ;  /* 0x000000201e20b211 */ /* 0x008fc800078810ff */
[----:B------:R-:W-:-:S05]  /*11c0*/  @!P3 LEA.HI.X R33, R30, R33, R31, 0x2, P4 ;  /* 0x000000211e21b211 */ /* 0x000fca00020f141f */
[----:B------:R1:W5:Y:S01]  /*11d0*/  @!P3 LDG.E R52, desc[UR6][R32.64] ;  /* 0x000000062034b981 */ /* 0x000362000c1e1900 */
[----:B------:R-:W-:Y:S01]  /*11e0*/  I2FP.F32.U32 R30, R21 ;  /* 0x00000015001e7245 */ /* 0x000fe20000201000 */
[----:B------:R-:W-:Y:S01]  /*11f0*/  HFMA2 R21, -RZ, RZ, 0.1171875, 0 ;  /* 0x2f800000ff157431 */ /* 0x000fe200000001ff */
[----:B--2---:R-:W-:Y:S02]  /*1200*/  I2FP.F32.U32 R56, R25 ;  /* 0x0000001900387245 */ /* 0x004fe40000201000 */
[----:B------:R-:W-:Y:S02]  /*1210*/  I2FP.F32.U32 R58, R43 ;  /* 0x0000002b003a7245 */ /* 0x000fe40000201000 */
[----:B------:R-:W-:Y:S01]  /*1220*/  FFMA.FTZ R25, R30, R21, 1.1641532182693481445e-10 ;  /* 0x2f0000001e197423 */ /* 0x000fe20000010015 */
[----:B------:R-:W-:Y:S06]  /*1230*/  @P0 BRA `(.L_x_2156) ;  /* 0x0000000000380947 */ /* 0x000fec0003800000 */
[----:B------:R-:W-:Y:S01]  /*1240*/  IMAD R31, R23, UR8, RZ ;  /* 0x00000008171f7c24 */ /* 0x000fe2000f8e02ff */
[----:B------:R-:W-:Y:S01]  /*1250*/  FSET.BF.LT.FTZ.AND R25, R25, UR5, PT ;  /* 0x0000000519197c0a */ /* 0x000fe2000b811000 */
[----:B-1----:R-:W-:-:S03]  /*1260*/  IMAD.WIDE.U32 R34, R0, UR8, RZ ;  /* 0x0000000800227c25 */ /* 0x002fc6000f8e00ff */
[----:B------:R-:W0:Y:S01]  /*1270*/  F2I.FTZ.U32.TRUNC.NTZ R37, R25 ;  /* 0x0000001900257305 */ /* 0x000e22000021f000 */
[----:B------:R-:W-:Y:S01]  /*1280*/  IMAD R31, R0, UR9, R31 ;  /* 0x00000009001f7c24 */ /* 0x000fe2000f8e021f */
[C---:B------:R-:W-:Y:S02]  /*1290*/  LEA R32, P0, R34.reuse, UR10, 0x2 ;  /* 0x0000000a22207c11 */ /* 0x040fe4000f8010ff */
        /* <DEDUP_REMOVED lines=8> */
.L_x_2156:
[----:B------:R-:W-:Y:S05]  /*1320*/  BSYNC.RECONVERGENT B0 ;  /* 0x0000000000007941 */ /* 0x000fea0003800200 */
.L_x_2155:
[----:B------:R-:W-:Y:S01]  /*1330*/  BSSY.RECONVERGENT B0, `(.L_x_2157) ;  /* 0x0000013000007945 */ /* 0x000fe20003800200 */
[----:B-1----:R-:W-:Y:S01]  /*1340*/  I2FP.F32.U32 R36, R44 ;  /* 0x0000002c00247245 */ /* 0x002fe20000201000 */
[-C--:B------:R-:W-:Y:S01]  /*1350*/  FFMA.FTZ R58, R58, R21.reuse, 1.1641532182693481445e-10 ;  /* 0x2f0000003a3a7423 */ /* 0x080fe20000010015 */
[----:B------:R-:W-:Y:S01]  /*1360*/  FFMA.FTZ R25, R56, R21, 1.1641532182693481445e-10 ;  /* 0x2f00000038197423 */ /* 0x000fe20000010015 */
[----:B------:R-:W-:Y:S06]  /*1370*/  @P1 BRA `(.L_x_2158) ;  /* 0x0000000000381947 */ /* 0x000fec0003800000 */
[----:B--2---:R-:W-:Y:S01]  /*1380*/  IMAD R32, R47, UR8, RZ ;  /* 0x000000082f207c24 */ /* 0x004fe2000f8e02ff */
[----:B------:R-:W-:Y:S01]  /*1390*/  FSET.BF.LT.FTZ.AND R25, R25, UR5, PT ;  /* 0x0000000519197c0a */ /* 0x000fe2000b811000 */
[----:B------:R-:W-:-:S03]  /*13a0*/  IMAD.WIDE.U32 R30, R45, UR8, RZ ;  /* 0x000000082d1e7c25 */ /* 0x000fc6000f8e00ff */
[----:B------:R-:W0:Y:S01]  /*13b0*/  F2I.FTZ.U32.TRUNC.NTZ R37, R25 ;  /* 0x0000001900257305 */ /* 0x000e22000021f000 */
[----:B------:R-:W-:Y:S01]  /*13c0*/  IMAD R33, R45, UR9, R32 ;  /* 0x000000092d217c24 */ /* 0x000fe2000f8e0220 */
[C---:B------:R-:W-:Y:S02]  /*13d0*/  LEA R34, P0, R30.reuse, UR10, 0x2 ;  /* 0x0000000a1e227c11 */ /* 0x040fe4000f8010ff */
[----:B------:R-:W-:Y:S02]  /*13e0*/  IADD3 R32, P1, PT, R30, UR12, RZ ;  /* 0x0000000c1e207c10 */ /* 0x000fe4000ff3e0ff */
[----:B------:R-:W-:Y:S01]  /*13f0*/  IADD3 R33, PT, PT, R31, R33, RZ ;  /* 0x000000211f217210 */ /* 0x000fe20007ffe0ff */
[----:B-----5:R-:W-:-:S03]  /*1400*/  FMUL.FTZ R31, R50, R25 ;  /* 0x00000019321f7220 */ /* 0x020fc60000410000 */
[----:B------:R-:W-:Y:S01]  /*1410*/  LEA.HI.X R35, R30, UR11, R33, 0x2, P0 ;  /* 0x0000000b1e237c11 */ /* 0x000fe200080f1421 */
[----:B------:R-:W-:Y:S01]  /*1420*/  FMUL.FTZ R31, R24, R31 ;  /* 0x0000001f181f7220 */ /* 0x000fe20000410000 */
[----:B------:R-:W-:-:S04]  /*1430*/  IADD3.X R33, PT, PT, R33, UR13, RZ, P1, !PT ;  /* 0x0000000d21217c10 */ /* 0x000fc80008ffe4ff */
[----:B------:R1:W-:Y:S04]  /*1440*/  STG.E desc[UR6][R34.64], R31 ;  /* 0x0000001f22007986 */ /* 0x0003e8000c101906 */
[----:B0-----:R1:W-:Y:S02]  /*1450*/  STG.E.U8 desc[UR6][R32.64], R37 ;  /* 0x0000002520007986 */ /* 0x0013e4000c101106 */
.L_x_2158:
[----:B------:R-:W-:Y:S05]  /*1460*/  BSYNC.RECONVERGENT B0 ;  /* 0x0000000000007941 */ /* 0x000fea0003800200 */
.L_x_2157:
[----:B------:R-:W-:Y:S04]  /*1470*/  BSSY.RECONVERGENT B0, `(.L_x_2159) ;  /* 0x0000010000007945 */ /* 0x000fe80003800200 */
[----:B------:R-:W-:Y:S05]  /*1480*/  @P2 BRA `(.L_x_2160) ;  /* 0x0000000000382947 */ /* 0x000fea0003800000 */
[----:B------:R-:W-:Y:S01]  /*1490*/  IMAD R49, R49, UR8, RZ ;  /* 0x0000000831317c24 */ /* 0x000fe2000f8e02ff */
[----:B------:R-:W-:Y:S01]  /*14a0*/  FSET.BF.LT.FTZ.AND R58, R58, UR5, PT ;  /* 0x000000053a3a7c0a */ /* 0x000fe2000b811000 */
[----:B-12---:R-:W-:-:S03]  /*14b0*/  IMAD.WIDE.U32 R30, R46, UR8, RZ ;  /* 0x000000082e1e7c25 */ /* 0x006fc6000f8e00ff */
[----:B------:R-:W0:Y:S01]  /*14c0*/  F2I.FTZ.U32.TRUNC.NTZ R37, R58 ;  /* 0x0000003a00257305 */ /* 0x000e22000021f000 */
[----:B------:R-:W-:Y:S01]  /*14d0*/  IMAD R49, R46, UR9, R49 ;  /* 0x000000092e317c24 */ /* 0x000fe2000f8e0231 */
[C---:B------:R-:W-:Y:S01]  /*14e0*/  LEA R34, P0, R30.reuse, UR10, 0x2 ;  /* 0x0000000a1e227c11 */ /* 0x040fe2000f8010ff */
[----:B-----5:R-:W-:Y:S01]  /*14f0*/  FMUL.FTZ R25, R51, R58 ;  /* 0x0000003a33197220 */ /* 0x020fe20000410000 */
[----:B------:R-:W-:Y:S01]  /*1500*/  IADD3 R32, P1, PT, R30, UR12, RZ ;  /* 0x0000000c1e207c10 */ /* 0x000fe2000ff3e0ff */
[----:B------:R-:W-:Y:S02]  /*1510*/  IMAD.IADD R31, R31, 0x1, R49 ;  /* 0x000000011f1f7824 */ /* 0x000fe400078e0231 */
[----:B------:R-:W-:-:S03]  /*1520*/  FMUL.FTZ R25, R24, R25 ;  /* 0x0000001918197220 */ /* 0x000fc60000410000 */
[----:B------:R-:W-:Y:S02]  /*1530*/  LEA.HI.X R35, R30, UR11, R31, 0x2, P0 ;  /* 0x0000000b1e237c11 */ /* 0x000fe400080f141f */
[----:B------:R-:W-:-:S03]  /*1540*/  IADD3.X R33, PT, PT, R31, UR13, RZ, P1, !PT ;  /* 0x0000000d1f217c10 */ /* 0x000fc60008ffe4ff */
[----:B------:R3:W-:Y:S04]  /*1550*/  STG.E desc[UR6][R34.64], R25 ;  /* 0x0000001922007986 */ /* 0x0007e8000c101906 */
[----:B0-----:R3:W-:Y:S02]  /*1560*/  STG.E.U8 desc[UR6][R32.64], R37 ;  /* 0x0000002520007986 */ /* 0x0017e4000c101106 */
.L_x_2160:
[----:B------:R-:W-:Y:S05]  /*1570*/  BSYNC.RECONVERGENT B0 ;  /* 0x0000000000007941 */ /* 0x000fea0003800200 */
.L_x_2159:
[----:B------:R-:W-:Y:S01]  /*1580*/  FFMA.FTZ R21, R36, R21, 1.1641532182693481445e-10 ;  /* 0x2f00000024157423 */ /* 0x000fe20000010015 */
[----:B------:R-:W-:Y:S06]  /*1590*/  @P3 BRA `(.L_x_2161) ;  /* 0x0000000000383947 */ /* 0x000fec0003800000 */
[----:B-123--:R-:W-:Y:S01]  /*15a0*/  IMAD R32, R59, UR8, RZ ;  /* 0x000000083b207c24 */ /* 0x00efe2000f8e02ff */
[----:B------:R-:W-:Y:S01]  /*15b0*/  FSET.BF.LT.FTZ.AND R21, R21, UR5, PT ;  /* 0x0000000515157c0a */ /* 0x000fe2000b811000 */
[----:B------:R-:W-:-:S03]  /*15c0*/  IMAD.WIDE.U32 R30, R53, UR8, RZ ;  /* 0x00000008351e7c25 */ /* 0x000fc6000f8e00ff */
[----:B------:R-:W0:Y:S01]  /*15d0*/  F2I.FTZ.U32.TRUNC.NTZ R37, R21 ;  /* 0x0000001500257305 */ /* 0x000e22000021f000 */
[----:B------:R-:W-:Y:S01]  /*15e0*/  IMAD R53, R53, UR9, R32 ;  /* 0x0000000935357c24 */ /* 0x000fe2000f8e0220 */
[----:B------:R-:W-:Y:S01]  /*15f0*/  LEA R34, P0, R30, UR10, 0x2 ;  /* 0x0000000a1e227c11 */ /* 0x000fe2000f8010ff */
[----:B-----5:R-:W-:Y:S01]  /*1600*/  FMUL.FTZ R25, R52, R21 ;  /* 0x0000001534197220 */ /* 0x020fe20000410000 */
[----:B------:R-:W-:Y:S02]  /*1610*/  IADD3 R32, P1, PT, R30, UR12, RZ ;  /* 0x0000000c1e207c10 */ /* 0x000fe4000ff3e0ff */
[----:B------:R-:W-:Y:S01]  /*1620*/  IADD3 R31, PT, PT, R31, R53, RZ ;  /* 0x000000351f1f7210 */ /* 0x000fe20007ffe0ff */
[----:B------:R-:W-:-:S03]  /*1630*/  FMUL.FTZ R25, R24, R25 ;  /* 0x0000001918197220 */ /* 0x000fc60000410000 */
[----:B------:R-:W-:Y:S02]  /*1640*/  LEA.HI.X R35, R30, UR11, R31, 0x2, P0 ;  /* 0x0000000b1e237c11 */ /* 0x000fe400080f141f */
[----:B------:R-:W-:-:S03]  /*1650*/  IADD3.X R33, PT, PT, R31, UR13, RZ, P1, !PT ;  /* 0x0000000d1f217c10 */ /* 0x000fc60008ffe4ff */
[----:B------:R4:W-:Y:S04]  /*1660*/  STG.E desc[UR6][R34.64], R25 ;  /* 0x0000001922007986 */ /* 0x0009e8000c101906 */
[----:B0-----:R4:W-:Y:S02]  /*1670*/  STG.E.U8 desc[UR6][R32.64], R37 ;  /* 0x0000002520007986 */ /* 0x0019e4000c101106 */
.L_x_2161:
[----:B------:R-:W-:Y:S05]  /*1680*/  WARPSYNC.ALL ;  /* 0x0000000000007948 */ /* 0x000fea0003800000 */
[----:B------:R-:W0:Y:S01]  /*1690*/  LDCU UR4, c[0x0][0x360] ;  /* 0x00006c00ff0477ac */ /* 0x000e220008000800 */
[----:B------:R-:W0:Y:S08]  /*16a0*/  LDC R21, c[0x0][0x370] ;  /* 0x0000dc00ff157b82 */ /* 0x000e300000000800 */
[----:B------:R-:W-:Y:S01]  /*16b0*/  BAR.SYNC.DEFER_BLOCKING 0x0 ;  /* 0x0000000000007b1d */ /* 0x000fe20000010000 */
[----:B---34-:R-:W-:-:S02]  /*16c0*/  MOV R25, R28 ;  /* 0x0000001c00197202 */ /* 0x018fc40000000f00 */
        /* <DEDUP_REMOVED lines=9> */
        .weak           $__internal_24_$__cuda_sm20_dblrcp_rn_slowpath_v3
        .type           $__internal_24_$__cuda_sm20_dblrcp_rn_slowpath_v3,@function
        .size           $__internal_24_$__cuda_sm20_dblrcp_rn_slowpath_v3,($__internal_25_$__cuda_sm20_div_u64 - $__internal_24_$__cuda_sm20_dblrcp_rn_slowpath_v3)
$__internal_24_$__cuda_sm20_dblrcp_rn_slowpath_v3:
        /* <DEDUP_REMOVED lines=26> */
.L_x_2165:
        /* <DEDUP_REMOVED lines=10> */
.L_x_2163:
[----:B------:R-:W-:Y:S01]  /*19a0*/  LOP3.LUT R33, R27, 0x80000, RZ, 0xfc, !PT ;  /* 0x000800001b217812 */ /* 0x000fe200078efcff */
[----:B------:R-:W-:-:S07]  /*19b0*/  IMAD.MOV.U32 R32, RZ, RZ, R26 ;  /* 0x000000ffff207224 */ /* 0x000fce00078e001a */
.L_x_2164:
[----:B------:R-:W-:Y:S01]  /*19c0*/  MOV R26, R24 ;  /* 0x00000018001a7202 */ /* 0x000fe20000000f00 */
[----:B------:R-:W-:-:S04]  /*19d0*/  IMAD.MOV.U32 R27, RZ, RZ, 0x0 ;  /* 0x00000000ff1b7424 */ /* 0x000fc800078e00ff */
[----:B------:R-:W-:Y:S05]  /*19e0*/  RET.REL.NODEC R26 `(_ZN2at6native43_GLOBAL__N__7cc8d1ed_10_Dropout_cu_0e96ed3820fused_dropout_kernelIffmLi1ELi1EhEEvNS_4cuda6detail10TensorInfoIKT_T1_EENS5_IS6_S8_EENS5_IT4_S8_EES8_T0_NS_15PhiloxCudaStateE) ;  /* 0xffffffe41a847950 */ /* 0x000fea0003c3ffff */
        .weak           $__internal_25_$__cuda_sm20_div_u64
        .type           $__internal_25_$__cuda_sm20_div_u64,@function
        .size           $__internal_25_$__cuda_sm20_div_u64,(.L_x_14088 - $__internal_25_$__cuda_sm20_div_u64)
$__internal_25_$__cuda_sm20_div_u64:
        /* <DEDUP_REMOVED lines=66> */
[----:B------:R-:W-:Y:S06]  /*1e10*/  RET.REL.NODEC R26 `(_ZN2at6native43_GLOBAL__N__7cc8d1ed_10_Dropout_cu_0e96ed3820fused_dropout_kernelIffmLi1ELi1EhEEvNS_4cuda6detail10TensorInfoIKT_T1_EENS5_IS6_S8_EENS5_IT4_S8_EES8_T0_NS_15PhiloxCudaStateE) ;  /* 0xffffffe01a787950 */ /* 0x000fec0003c3ffff */
.L_x_2166:
        /* <DEDUP_REMOVED lines=14> */
.L_x_14088:


//--------------------- .text._ZN2at6native43_GLOBAL__N__7cc8d1ed_10_Dropout_cu_0e96ed3824fused_dropout_kernel_vecIffmLi1ELi2EhEEvNS_4cuda6detail10TensorInfoIKT_T1_EENS5_IS6_S8_EENS5_IT4_S8_EES8_T0_NS_15PhiloxCudaStateE --------------------------
	.section	.text._ZN2at6native43_GLOBAL__N__7cc8d1ed_10_Dropout_cu_0e96ed3824fused_dropout_kernel_vecIffmLi1ELi2EhEEvNS_4cuda6detail10TensorInfoIKT_T1_EENS5_IS6_S8_EENS5_IT4_S8_EES8_T0_NS_15PhiloxCudaStateE,"ax",@progbits
	.align	128
.text._ZN2at6native43_GLOBAL__N__7cc8d1ed_10_Dropout_cu_0e96ed3824fused_dropout_kernel_vecIffmLi1ELi2EhEEvNS_4cuda6detail10TensorInfoIKT_T1_EENS5_IS6_S8_EENS5_IT4_S8_EES8_T0_NS_15PhiloxCudaStateE:
        .type           _ZN2at6native43_GLOBAL__N__7cc8d1ed_10_Dropout_cu_0e96ed3824fused_dropout_kernel_vecIffmLi1ELi2EhEEvNS_4cuda6detail10TensorInfoIKT_T1_EENS5_IS6_S8_EENS5_IT4_S8_EES8_T0_NS_15PhiloxCudaStateE,@function
        .size           _ZN2at6native43_GLOBAL__N__7cc8d1ed_10_Dropout_cu_0e96ed3824fused_dropout_kernel_vecIffmLi1ELi2EhEEvNS_4cuda6detail10TensorInfoIKT_T1_EENS5_IS6_S8_EENS5_IT4_S8_EES8_T0_NS_15PhiloxCudaStateE,(.L_x_14091 - _ZN2at6native43_GLOBAL__N__7cc8d1ed_10_Dropout_cu_0e96ed3824fused_dropout_kernel_vecIffmLi1ELi2EhEEvNS_4cuda6detail10TensorInfoIKT_T1_EENS5_IS6_S8_EENS5_IT4_S8_EES8_T0_NS_15PhiloxCudaStateE)
        .other          _ZN2at6native43_GLOBAL__N__7cc8d1ed_10_Dropout_cu_0e96ed3824fused_dropout_kernel_vecIffmLi1ELi2EhEEvNS_4cuda6detail10TensorInfoIKT_T1_EENS5_IS6_S8_EENS5_IT4_S8_EES8_T0_NS_15PhiloxCudaStateE,@"STO_CUDA_ENTRY STV_DEFAULT"
_ZN2at6native43_GLOBAL__N__7cc8d1ed_10_Dropout_cu_0e96ed3824fused_dropout_kernel_vecIffmLi1ELi2EhEEvNS_4cuda6detail10TensorInfoIKT_T1_EENS5_IS6_S8_EENS5_IT4_S8_EES8_T0_NS_15PhiloxCudaStateE:
        /* <DEDUP_REMOVED lines=18> */
[----:B------:R-:W-:-:S03]  /*0120*/  IMAD.WIDE.U32 R30, R34, 0x2, RZ ;  /* 0x00000002221e7825 */ /* 0x000fc600078e00ff */
[----:B---3--:R-:W-:-:S04]  /*0130*/  ISETP.GE.U32.AND P0, PT, R30, UR8, PT ;  /* 0x000000081e007c0c */ /* 0x008fc8000bf06070 */
[----:B------:R-:W-:Y:S02]  /*0140*/  ISETP.GE.U32.AND.EX P0, PT, R31, UR9, PT, P0 ;  /* 0x000000091f007c0c */ /* 0x000fe4000bf06100 */
[----:B----4-:R-:W-:-:S11]  /*0150*/  @P1 IADD3 R44, P2, PT, R2, R7, RZ ;  /* 0x00000007022c1210 */ /* 0x010fd60007f5e0ff */
[----:B------:R-:W-:Y:S05]  /*0160*/  @P0 EXIT ;  /* 0x000000000000094d */ /* 0x000fea0003800000 */
[----:B------:R-:W0:Y:S01]  /*0170*/  LDC R24, c[0x0][0x868] ;  /* 0x00021a00ff187b82 */ /* 0x000e220000000800 */
[----:B------:R-:W-:Y:S01]  /*0180*/  @P1 IMAD.X R45, RZ, RZ, R3, P2 ;  /* 0x000000ffff2d1224 */ /* 0x000fe200010e0603 */
[----:B-----5:R-:W-:Y:S01]  /*0190*/  IADD3 R3, PT, PT, R21, -0x4498517b, RZ ;  /* 0xbb67ae8515037810 */ /* 0x020fe20007ffe0ff */
[----:B------:R-:W-:-:S03]  /*01a0*/  IMAD.WIDE.U32 R10, R34, -0x326172a9, RZ ;  /* 0xcd9e8d57220a7825 */ /* 0x000fc600078e00ff */
[--C-:B------:R-:W-:Y:S01]  /*01b0*/  SHF.R.U64 R0, R44, 0x2, R45.reuse ;  /* 0x000000022c007819 */ /* 0x100fe2000000122d */
[C---:B------:R-:W-:Y:S01]  /*01c0*/  VIADD R4, R20.reuse, 0x9e3779b9 ;  /* 0x9e3779b914047836 */ /* 0x040fe20000000000 */
[----:B------:R-:W-:Y:S01]  /*01d0*/  SHF.R.U32.HI R2, RZ, 0x2, R45 ;  /* 0x00000002ff027819 */ /* 0x000fe2000001162d */
[----:B------:R-:W-:Y:S02]  /*01e0*/  VIADD R5, R20, 0x3c6ef372 ;  /* 0x3c6ef37214057836 */ /* 0x000fe40000000000 */
[----:B------:R-:W-:Y:S01]  /*01f0*/  IMAD.WIDE.U32 R6, R0, -0x2daee0ad, RZ ;  /* 0xd2511f5300067825 */ /* 0x000fe200078e00ff */
[----:B------:R-:W-:-:S04]  /*0200*/  LOP3.LUT R8, R2, R11, R20, 0x96, !PT ;  /* 0x0000000b02087212 */ /* 0x000fc800078e9614 */
[----:B------:R-:W-:Y:S01]  /*0210*/  LOP3.LUT R12, R7, R21, RZ, 0x3c, !PT ;  /* 0x00000015070c7212 */ /* 0x000fe200078e3cff */
        /* <DEDUP_REMOVED lines=14> */
[C---:B------:R-:W-:Y:S02]  /*0300*/  VIADD R8, R21.reuse, 0x32370b8f ;  /* 0x32370b8f15087836 */ /* 0x040fe40000000000 */
[----:B------:R-:W-:Y:S01]  /*0310*/  IMAD.WIDE.U32 R16, R16, -0x326172a9, RZ ;  /* 0xcd9e8d5710107825 */ /* 0x000fe200078e00ff */
[----:B0-----:R-:W0:Y:S02]  /*0320*/  MUFU.RCP64H R23, R25 ;  /* 0x0000001900177308 */ /* 0x001e240000001800 */
[----:B------:R-:W-:Y:S01]  /*0330*/  LOP3.LUT R14, R8, R14, R13, 0x96, !PT ;  /* 0x0000000e080e7212 */ /* 0x000fe200078e960d */
[----:B------:R-:W-:Y:S01]  /*0340*/  VIADD R11, R21, 0xa9066899 ;  /* 0xa9066899150b7836 */ /* 0x000fe20000000000 */
[----:B------:R-:W-:Y:S01]  /*0350*/  LOP3.LUT R18, R7, R10, R17, 0x96, !PT ;  /* 0x0000000a07127212 */ /* 0x000fe200078e9611 */
[----:B------:R-:W-:Y:S01]  /*0360*/  VIADD R10, R21, 0xed9eba14 ;  /* 0xed9eba14150a7836 */ /* 0x000fe20000000000 */
[----:B------:R-:W-:Y:S01]  /*0370*/  IADD3 R22, PT, PT, R25, 0x300402, RZ ;  /* 0x0030040219167810 */ /* 0x000fe20007ffe0ff */
[----:B------:R-:W-:Y:S01]  /*0380*/  IMAD.WIDE.U32 R14, R14, -0x326172a9, RZ ;  /* 0xcd9e8d570e0e7825 */ /* 0x000fe200078e00ff */
[----:B------:R-:W-:-:S02]  /*0390*/  IADD3 R13, PT, PT, R20, -0x4ab325aa, RZ ;  /* 0xb54cda56140d7810 */ /* 0x000fc40007ffe0ff */
[----:B------:R-:W-:Y:S01]  /*03a0*/  FSETP.GEU.AND P0, PT, |R22|, 5.8789094863358348022e-39, PT ;  /* 0x004004021600780b */ /* 0x000fe20003f0e200 */
        /* <DEDUP_REMOVED lines=15> */
[----:B------:R-:W-:Y:S01]  /*04a0*/  IADD3 R19, PT, PT, R21, -0x24c28bd8, RZ ;  /* 0xdb3d742815137810 */ /* 0x000fe20007ffe0ff */
[----:B------:R-:W-:-:S05]  /*04b0*/  IMAD.WIDE.U32 R26, R26, -0x2daee0ad, RZ ;  /* 0xd2511f531a1a7825 */ /* 0x000fca00078e00ff */
        /* <DEDUP_REMOVED lines=20> */
[----:B------:R-:W-:Y:S05]  /*0600*/  CALL.REL.NOINC `($__internal_26_$__cuda_sm20_dblrcp_rn_slowpath_v3) ;  /* 0x0000000400e87944 */ /* 0x000fea0003c00000 */
.L_x_2167:
        /* <DEDUP_REMOVED lines=19> */
.L_x_2172:
        /* <DEDUP_REMOVED lines=13> */
.L_x_2169:
[----:B01234-:R-:W-:Y:S05]  /*0810*/  BSYNC.RECONVERGENT B0 ;  /* 0x0000000000007941 */ /* 0x01ffea0003800200 */
.L_x_2168:
        /* <DEDUP_REMOVED lines=49> */
.L_x_2170:
[----:B------:R-:W-:Y:S01]  /*0b30*/  ISETP.NE.AND P0, PT, R36, 0x3, PT ;  /* 0x000000032400780c */ /* 0x000fe20003f05270 */
[----:B------:R-:W-:Y:S01]  /*0b40*/  IMAD.MOV.U32 R26, RZ, RZ, R28 ;  /* 0x000000ffff1a7224 */ /* 0x000fe200078e001c */
[----:B------:R-:W-:-:S11]  /*0b50*/  MOV R29, R30 ;  /* 0x0000001e001d7202 */ /* 0x000fd60000000f00 */
[----:B------:R-:W-:Y:S02]  /*0b60*/  @P0 IMAD.MOV.U32 R26, RZ, RZ, R40 ;  /* 0x000000ffff1a0224 */ /* 0x000fe400078e0028 */
[----:B------:R-:W-:-:S07]  /*0b70*/  @P0 IMAD.MOV.U32 R29, RZ, RZ, R28 ;  /* 0x000000ffff1d0224 */ /* 0x000fce00078e001c */
.L_x_2171:
        /* <DEDUP_REMOVED lines=9> */
[-C--:B------:R-:W-:Y:S01]  /*0c10*/  FFMA.FTZ R26, R26, R40.reuse, 1.1641532182693481445e-10 ;  /* 0x2f0000001a1a7423 */ /* 0x080fe20000010028 */
[----:B------:R-:W-:-:S04]  /*0c20*/  FFMA.FTZ R23, R23, R40, 1.1641532182693481445e-10 ;  /* 0x2f00000017177423 */ /* 0x000fc80000010028 */
[----:B------:R-:W-:Y:S02]  /*0c30*/  FSET.BF.LT.FTZ.AND R42, R26, UR5, PT ;  /* 0x000000051a2a7c0a */ /* 0x000fe4000b811000 */
[----:B------:R-:W-:Y:S02]  /*0c40*/  IADD3 R26, P0, PT, R28, UR10, RZ ;  /* 0x0000000a1c1a7c10 */ /* 0x000fe4000ff1e0ff */
[----:B------:R-:W-:Y:S01]  /*0c50*/  FSET.BF.LT.FTZ.AND R43, R23, UR5, PT ;  /* 0x00000005172b7c0a */ /* 0x000fe2000b811000 */
[----:B------:R-:W-:Y:S01]  /*0c60*/  F2I.FTZ.U32.TRUNC.NTZ R40, R42 ;  /* 0x0000002a00287305 */ /* 0x000fe2000021f000 */
[----:B------:R-:W-:Y:S02]  /*0c70*/  IADD3 R28, P1, PT, R18, UR12, RZ ;  /* 0x0000000c121c7c10 */ /* 0x000fe4000ff3e0ff */
[----:B------:R-:W-:Y:S02]  /*0c80*/  IADD3.X R27, PT, PT, R27, UR11, RZ, P0, !PT ;  /* 0x0000000b1b1b7c10 */ /* 0x000fe400087fe4ff */
[----:B------:R-:W-:-:S02]  /*0c90*/  LEA R18, P0, R41, R18, 0x1 ;  /* 0x0000001229127211 */ /* 0x000fc400078008ff */
[----:B------:R-:W-:Y:S01]  /*0ca0*/  IADD3.X R29, PT, PT, R31, UR13, RZ, P1, !PT ;  /* 0x0000000d1f1d7c10 */ /* 0x000fe20008ffe4ff */
[----:B------:R-:W0:Y:S02]  /*0cb0*/  F2I.FTZ.U32.TRUNC.NTZ R23, R43 ;  /* 0x0000002b00177305 */ /* 0x000e24000021f000 */
[----:B------:R-:W-:Y:S01]  /*0cc0*/  IMAD.X R31, RZ, RZ, R31, P0 ;  /* 0x000000ffff1f7224 */ /* 0x000fe200000e061f */
[----:B------:R-:W-:-:S04]  /*0cd0*/  ISETP.GE.U32.AND P0, PT, R18, UR14, PT ;  /* 0x0000000e12007c0c */ /* 0x000fc8000bf06070 */
[----:B------:R-:W-:Y:S02]  /*0ce0*/  ISETP.GE.U32.AND.EX P0, PT, R31, UR15, PT, P0 ;  /* 0x0000000f1f007c0c */ /* 0x000fe4000bf06100 */
[----:B0-----:R-:W-:Y:S01]  /*0cf0*/  PRMT R23, R40, 0x7604, R23 ;  /* 0x0000760428177816 */ /* 0x001fe20000000017 */
[----:B--2---:R-:W-:Y:S01]  /*0d00*/  FMUL.FTZ R24, R43, R24 ;  /* 0x000000182b187220 */ /* 0x004fe20000410000 */
[----:B------:R-:W-:Y:S01]  /*0d10*/  FMUL.FTZ R44, R42, R25 ;  /* 0x000000192a2c7220 */ /* 0x000fe20000410000 */
[----:B------:R-:W-:-:S04]  /*0d20*/  IMAD.HI.U32 R43, R38, -0x2daee0ad, RZ ;  /* 0xd2511f53262b7827 */ /* 0x000fc800078e00ff */
[C---:B------:R-:W-:Y:S01]  /*0d30*/  FMUL.FTZ R24, R35.reuse, R24 ;  /* 0x0000001823187220 */ /* 0x040fe20000410000 */
[----:B------:R-:W-:Y:S01]  /*0d40*/  FMUL.FTZ R25, R35, R44 ;  /* 0x0000002c23197220 */ /* 0x000fe20000410000 */
[----:B------:R-:W-:-:S04]  /*0d50*/  LOP3.LUT R40, R22, R43, RZ, 0x3c, !PT ;  /* 0x0000002b16287212 */ /* 0x000fc800078e3cff */
[----:B------:R0:W-:Y:S04]  /*0d60*/  STG.E.64 desc[UR6][R26.64], R24 ;  /* 0x000000181a007986 */ /* 0x0001e8000c101b06 */
[----:B------:R0:W-:Y:S01]  /*0d70*/  STG.E.U16 desc[UR6][R28.64], R23 ;  /* 0x000000171c007986 */ /* 0x0001e2000c101506 */
[----:B------:R-:W-:Y:S06]  /*0d80*/  BAR.SYNC.DEFER_BLOCKING 0x0 ;  /* 0x0000000000007b1d */ /* 0x000fec0000010000 */
[----:B------:R-:W-:Y:S05]  /*0d90*/  @!P0 BRA `(.L_x_2172) ;  /* 0xfffffff800688947 */ /* 0x000fea000383ffff */
[----:B------:R-:W-:Y:S05]  /*0da0*/  EXIT ;  /* 0x000000000000794d */ /* 0x000fea0003800000 */
        .weak           $__internal_26_$__cuda_sm20_dblrcp_rn_slowpath_v3
        .type           $__internal_26_$__cuda_sm20_dblrcp_rn_slowpath_v3,@function
        .size           $__internal_26_$__cuda_sm20_dblrcp_rn_slowpath_v3,(.L_x_14091 - $__internal_26_$__cuda_sm20_dblrcp_rn_slowpath_v3)
$__internal_26_$__cuda_sm20_dblrcp_rn_slowpath_v3:
        /* <DEDUP_REMOVED lines=25> */
.L_x_2175:
        /* <DEDUP_REMOVED lines=9> */
.L_x_2173:
[----:B------:R-:W-:Y:S02]  /*0fd0*/  LOP3.LUT R25, R37, 0x80000, RZ, 0xfc, !PT ;  /* 0x0008000025197812 */ /* 0x000fe400078efcff */
[----:B------:R-:W-:-:S07]  /*0fe0*/  MOV R24, R36 ;  /* 0x0000002400187202 */ /* 0x000fce0000000f00 */
.L_x_2174:
[----:B------:R-:W-:Y:S01]  /*0ff0*/  IMAD.MOV.U32 R26, RZ, RZ, R24 ;  /* 0x000000ffff1a7224 */ /* 0x000fe200078e0018 */
[----:B------:R-:W-:Y:S01]  /*1000*/  MOV R24, R30 ;  /* 0x0000001e00187202 */ /* 0x000fe20000000f00 */
[----:B------:R-:W-:Y:S02]  /*1010*/  IMAD.MOV.U32 R27, RZ, RZ, R25 ;  /* 0x000000ffff1b7224 */ /* 0x000fe400078e0019 */
[----:B------:R-:W-:-:S04]  /*1020*/  IMAD.MOV.U32 R25, RZ, RZ, 0x0 ;  /* 0x00000000ff197424 */ /* 0x000fc800078e00ff */
[----:B------:R-:W-:Y:S05]  /*1030*/  RET.REL.NODEC R24 `(_ZN2at6native43_GLOBAL__N__7cc8d1ed_10_Dropout_cu_0e96ed3824fused_dropout_kernel_vecIffmLi1ELi2EhEEvNS_4cuda6detail10TensorInfoIKT_T1_EENS5_IS6_S8_EENS5_IT4_S8_EES8_T0_NS_15PhiloxCudaStateE) ;  /* 0xffffffec18f07950 */ /* 0x000fea0003c3ffff */
.L_x_2176:
        /* <DEDUP_REMOVED lines=12> */
.L_x_14091:


//--------------------- .text._ZN2at6native43_GLOBAL__N__7cc8d1ed_10_Dropout_cu_0e96ed3824fused_dropout_kernel_vecIffmLi1ELi4EhEEvNS_4cuda6detail10TensorInfoIKT_T1_EENS5_IS6_S8_EENS5_IT4_S8_EES8_T0_NS_15PhiloxCudaStateE --------------------------
	.section	.text._ZN2at6native43_GLOBAL__N__7cc8d1ed_10_Dropout_cu_0e96ed3824fused_dropout_kernel_vecIffmLi1ELi4EhEEvNS_4cuda6detail10TensorInfoIKT_T1_EENS5_IS6_S8_EENS5_IT4_S8_EES8_T0_NS_15PhiloxCudaStateE,"ax",@progbits
	.align	128
.text._ZN2at6native43_GLOBAL__N__7cc8d1ed_10_Dropout_cu_0e96ed3824fused_dropout_kernel_vecIffmLi1ELi4EhEEvNS_4cuda6detail10TensorInfoIKT_T1_EENS5_IS6_S8_EENS5_IT4_S8_EES8_T0_NS_15PhiloxCudaStateE:
        .type           _ZN2at6native43_GLOBAL__N__7cc8d1ed_10_Dropout_cu_0e96ed3824fused_dropout_kernel_vecIffmLi1ELi4EhEEvNS_4cuda6detail10TensorInfoIKT_T1_EENS5_IS6_S8_EENS5_IT4_S8_EES8_T0_NS_15PhiloxCudaStateE,@function
        .size           _ZN2at6native43_GLOBAL__N__7cc8d1ed_10_Dropout_cu_0e96ed3824fused_dropout_kernel_vecIffmLi1ELi4EhEEvNS_4cuda6detail10TensorInfoIKT_T1_EENS5_IS6_S8_EENS5_IT4_S8_EES8_T0_NS_15PhiloxCudaStateE,(.L_x_14093 - _ZN2at6native43_GLOBAL__N__7cc8d1ed_10_Dropout_cu_0e96ed3824fused_dropout_kernel_vecIffmLi1ELi4EhEEvNS_4cuda6detail10TensorInfoIKT_T1_EENS5_IS6_S8_EENS5_IT4_S8_EES8_T0_NS_15PhiloxCudaStateE)
        .other          _ZN2at6native43_GLOBAL__N__7cc8d1ed_10_Dropout_cu_0e96ed3824fused_dropout_kernel_vecIffmLi1ELi4EhEEvNS_4cuda6detail10TensorInfoIKT_T1_EENS5_IS6_S8_EENS5_IT4_S8_EES8_T0_NS_15PhiloxCudaStateE,@"STO_CUDA_ENTRY STV_DEFAULT"
_ZN2at6native43_GLOBAL__N__7cc8d1ed_10_Dropout_cu_0e96ed3824fused_dropout_kernel_vecIffmLi1ELi4EhEEvNS_4cuda6detail10TensorInfoIKT_T1_EENS5_IS6_S8_EENS5_IT4_S8_EES8_T0_NS_15PhiloxCudaStateE:
        /* <DEDUP_REMOVED lines=51> */
[C---:B------:R-:W-:Y:S01]  /*0330*/  IADD3 R11, PT, PT, R26.reuse, -0x4ab325aa, RZ ;  /* 0xb54cda561a0b7810 */ /* 0x040fe20007ffe0ff */
[----:B------:R-:W-:Y:S01]  /*0340*/  VIADD R8, R26, 0x78dde6e4 ;  /* 0x78dde6e41a087836 */ /* 0x000fe20000000000 */
[----:B------:R-:W-:Y:S01]  /*0350*/  LOP3.LUT R16, R6, R16, R19, 0x96, !PT ;  /* 0x0000001006107212 */ /* 0x000fe200078e9613 */
[----:B------:R-:W-:-:S04]  /*0360*/  IMAD.WIDE.U32 R12, R12, -0x326172a9, RZ ;  /* 0xcd9e8d570c0c7825 */ /* 0x000fc800078e00ff */
[----:B------:R-:W-:Y:S01]  /*0370*/  VIADD R7, R27, 0xed9eba14 ;  /* 0xed9eba141b077836 */ /* 0x000fe20000000000 */
[----:B------:R-:W-:Y:S01]  /*0380*/  LOP3.LUT R18, R8, R18, R13, 0x96, !PT ;  /* 0x0000001208127212 */ /* 0x000fe200078e960d */
[----:B------:R-:W-:Y:S01]  /*0390*/  IMAD.WIDE.U32 R16, R16, -0x2daee0ad, RZ ;  /* 0xd2511f5310107825 */ /* 0x000fe200078e00ff */
[----:B0-----:R-:W0:Y:S03]  /*03a0*/  MUFU.RCP64H R31, R15 ;  /* 0x0000000f001f7308 */ /* 0x001e260000001800 */
[----:B------:R-:W-:Y:S01]  /*03b0*/  IMAD.WIDE.U32 R18, R18, -0x2daee0ad, RZ ;  /* 0xd2511f5312127825 */ /* 0x000fe200078e00ff */
[----:B------:R-:W-:-:S03]  /*03c0*/  LOP3.LUT R24, R7, R10, R17, 0x96, !PT ;  /* 0x0000000a07187212 */ /* 0x000fc600078e9611 */
[----:B------:R-:W-:Y:S01]  /*03d0*/  VIADD R10, R26, 0x1715609d ;  /* 0x1715609d1a0a7836 */ /* 0x000fe20000000000 */
[----:B------:R-:W-:Y:S01]  /*03e0*/  LOP3.LUT R13, R9, R16, R19, 0x96, !PT ;  /* 0x00000010090d7212 */ /* 0x000fe200078e9613 */
[----:B------:R-:W-:-:S04]  /*03f0*/  IMAD.WIDE.U32 R24, R24, -0x326172a9, RZ ;  /* 0xcd9e8d5718187825 */ /* 0x000fc800078e00ff */
[----:B------:R-:W-:Y:S01]  /*0400*/  VIADD R30, R15, 0x300402 ;  /* 0x003004020f1e7836 */ /* 0x000fe20000000000 */
[----:B------:R-:W-:Y:S01]  /*0410*/  LOP3.LUT R20, R10, R12, R25, 0x96, !PT ;  /* 0x0000000c0a147212 */ /* 0x000fe200078e9619 */
[----:B------:R-:W-:-:S03]  /*0420*/  IMAD.WIDE.U32 R12, R13, -0x326172a9, RZ ;  /* 0xcd9e8d570d0c7825 */ /* 0x000fc600078e00ff */
[----:B------:R-:W-:Y:S01]  /*0430*/  FSETP.GEU.AND P0, PT, |R30|, 5.8789094863358348022e-39, PT ;  /* 0x004004021e00780b */ /* 0x000fe20003f0e200 */
[----:B------:R-:W-:Y:S01]  /*0440*/  IMAD.WIDE.U32 R20, R20, -0x2daee0ad, RZ ;  /* 0xd2511f5314147825 */ /* 0x000fe200078e00ff */
[----:B0-----:R-:W-:Y:S01]  /*0450*/  DFMA R28, -R14, R30, 1 ;  /* 0x3ff000000e1c742b */ /* 0x001fe2000000011e */
[----:B------:R-:W-:Y:S02]  /*0460*/  LOP3.LUT R34, R11, R24, R13, 0x96, !PT ;  /* 0x000000180b227212 */ /* 0x000fe400078e960d */
[C---:B------:R-:W-:Y:S02]  /*0470*/  VIADD R16, R27.reuse, 0x646e171e ;  /* 0x646e171e1b107836 */ /* 0x040fe40000000000 */
[----:B------:R-:W-:Y:S02]  /*0480*/  VIADD R17, R27, 0x1fd5c5a3 ;  /* 0x1fd5c5a31b117836 */ /* 0x000fe40000000000 */
[----:B------:R-:W-:Y:S01]  /*0490*/  IMAD.WIDE.U32 R34, R34, -0x2daee0ad, RZ ;  /* 0xd2511f5322227825 */ /* 0x000fe200078e00ff */
[----:B------:R-:W-:Y:S01]  /*04a0*/  LOP3.LUT R24, R16, R18, R21, 0x96, !PT ;  /* 0x0000001210187212 */ /* 0x000fe200078e9615 */
[----:B------:R-:W-:Y:S01]  /*04b0*/  DFMA R28, R28, R28, R28 ;  /* 0x0000001c1c1c722b */ /* 0x000fe2000000001c */
[C---:B------:R-:W-:Y:S01]  /*04c0*/  IADD3 R18, PT, PT, R26.reuse, 0x5384540f, RZ ;  /* 0x5384540f1a127810 */ /* 0x040fe20007ffe0ff */
[----:B------:R-:W-:Y:S01]  /*04d0*/  VIADD R19, R26, 0xf1bbcdc8 ;  /* 0xf1bbcdc81a137836 */ /* 0x000fe20000000000 */
[----:B------:R-:W-:Y:S01]  /*04e0*/  LOP3.LUT R13, R17, R20, R35, 0x96, !PT ;  /* 0x00000014110d7212 */ /* 0x000fe200078e9623 */
[----:B------:R-:W-:Y:S01]  /*04f0*/  IMAD.WIDE.U32 R24, R24, -0x326172a9, RZ ;  /* 0xcd9e8d5718187825 */ /* 0x000fe200078e00ff */
[----:B------:R-:W-:-:S03]  /*0500*/  IADD3 R21, PT, PT, R26, -0x700cb87f, RZ ;  /* 0x8ff347811a157810 */ /* 0x000fc60007ffe0ff */
        /* <DEDUP_REMOVED lines=8> */
[----:B------:R-:W-:Y:S02]  /*0590*/  LOP3.LUT R34, R20, R34, R43, 0x96, !PT ;  /* 0x0000002214227212 */ /* 0x000fe400078e962b */
[----:B------:R-:W-:-:S03]  /*05a0*/  LOP3.LUT R42, R42, R13, RZ, 0x3c, !PT ;  /* 0x0000000d2a2a7212 */ /* 0x000fc600078e3cff */
[----:B------:R-:W-:-:S05]  /*05b0*/  IMAD.HI.U32 R35, R34, -0x326172a9, RZ ;  /* 0xcd9e8d5722237827 */ /* 0x000fca00078e00ff */
[----:B------:R-:W-:Y:S01]  /*05c0*/  LOP3.LUT R40, R21, R12, R35, 0x96, !PT ;  /* 0x0000000c15287212 */ /* 0x000fe200078e9623 */
[----:B------:R-:W-:Y:S01]  /*05d0*/  DFMA R12, R28, R24, R28 ;  /* 0x000000181c0c722b */ /* 0x000fe2000000001c */
[----:B------:R-:W-:Y:S01]  /*05e0*/  IADD3 R35, PT, PT, R27, -0x695add53, RZ ;  /* 0x96a522ad1b237810 */ /* 0x000fe20007ffe0ff */
[----:B------:R-:W-:Y:S02]  /*05f0*/  IMAD.MOV.U32 R25, RZ, RZ, R32 ;  /* 0x000000ffff197224 */ /* 0x000fe400078e0020 */
[----:B------:R-:W-:Y:S02]  /*0600*/  IMAD.MOV.U32 R24, RZ, RZ, R36 ;  /* 0x000000ffff187224 */ /* 0x000fe400078e0024 */
[----:B------:R-:W-:Y:S01]  /*0610*/  IMAD.MOV.U32 R32, RZ, RZ, R31 ;  /* 0x000000ffff207224 */ /* 0x000fe200078e001f */
[----:B------:R-:W-:Y:S06]  /*0620*/  @P0 BRA `(.L_x_2177) ;  /* 0x0000000000180947 */ /* 0x000fec0003800000 */
[----:B------:R-:W-:Y:S02]  /*0630*/  LOP3.LUT R12, R15, 0x7fffffff, RZ, 0xc0, !PT ;  /* 0x7fffffff0f0c7812 */ /* 0x000fe400078ec0ff */
[----:B------:R-:W-:-:S03]  /*0640*/  MOV R36, 0x670 ;  /* 0x0000067000247802 */ /* 0x000fc60000000f00 */
[----:B------:R-:W-:-:S07]  /*0650*/  VIADD R37, R12, 0xfff00000 ;  /* 0xfff000000c257836 */ /* 0x000fce0000000000 */
[----:B------:R-:W-:Y:S05]  /*0660*/  CALL.REL.NOINC `($__internal_27_$__cuda_sm20_dblrcp_rn_slowpath_v3) ;  /* 0x00000008003c7944 */ /* 0x000fea0003c00000 */
[----:B------:R-:W-:Y:S01]  /*0670*/  MOV R12, R14 ;  /* 0x0000000e000c7202 */ /* 0x000fe20000000f00 */
[----:B------:R-:W-:-:S07]  /*0680*/  IMAD.MOV.U32 R13, RZ, RZ, R15 ;  /* 0x000000ffff0d7224 */ /* 0x000fce00078e000f */
.L_x_2177:
        /* <DEDUP_REMOVED lines=16> */
.L_x_2182:
        /* <DEDUP_REMOVED lines=13> */
.L_x_2179:
[----:B01234-:R-:W-:Y:S05]  /*0860*/  BSYNC.RECONVERGENT B0 ;  /* 0x0000000000007941 */ /* 0x01ffea0003800200 */
.L_x_2178:
        /* <DEDUP_REMOVED lines=38> */
[----:B------:R-:W-:-:S04]  /*0ad0*/  IMAD.HI.U32 R14, R32, -0x2daee0ad, RZ ;  /* 0xd2511f53200e7827 */ /* 0x000fc800078e00ff */
[----:B------:R-:W-:Y:S01]  /*0ae0*/  IMAD.MOV.U32 R29, RZ, RZ, R34 ;  /* 0x000000ffff1d7224 */ /* 0x000fe200078e0022 */
[----:B------:R-:W-:Y:S01]  /*0af0*/  MOV R34, R12 ;  /* 0x0000000c00227202 */ /* 0x000fe20000000f00 */
[----:B------:R-:W-:Y:S01]  /*0b00*/  IMAD.MOV.U32 R31, RZ, RZ, R40 ;  /* 0x000000ffff1f7224 */ /* 0x000fe200078e0028 */
[----:B------:R-:W-:Y:S01]  /*0b10*/  LOP3.LUT R40, R21, R30, R13, 0x96, !PT ;  /* 0x0000001e15287212 */ /* 0x000fe200078e960d */
        /* <DEDUP_REMOVED lines=12> */
.L_x_2180:
        /* <DEDUP_REMOVED lines=9> */
.L_x_2181:
[C---:B------:R-:W-:Y:S01]  /*0c70*/  IMAD.SHL.U32 R28, R22.reuse, 0x4, RZ ;  /* 0x00000004161c7824 */ /* 0x040fe200078e00ff */
[----:B------:R-:W-:-:S04]  /*0c80*/  SHF.L.U64.HI R46, R22, 0x2, R23 ;  /* 0x00000002162e7819 */ /* 0x000fc80000010217 */
[----:B------:R-:W-:-:S04]  /*0c90*/  IADD3 R12, P0, PT, R28, UR8, RZ ;  /* 0x000000081c0c7c10 */ /* 0x000fc8000ff1e0ff */
[----:B------:R-:W-:-:S06]  /*0ca0*/  IADD3.X R13, PT, PT, R46, UR9, RZ, P0, !PT ;  /* 0x000000092e0d7c10 */ /* 0x000fcc00087fe4ff */
[----:B------:R-:W2:Y:S01]  /*0cb0*/  LDG.E.128 R12, desc[UR6][R12.64] ;  /* 0x000000060c0c7981 */ /* 0x000ea2000c1e1d00 */
[----:B------:R-:W-:Y:S01]  /*0cc0*/  I2FP.F32.U32 R31, R31 ;  /* 0x0000001f001f7245 */ /* 0x000fe20000201000 */
[----:B------:R-:W-:Y:S01]  /*0cd0*/  IMAD.MOV.U32 R30, RZ, RZ, 0x2f800000 ;  /* 0x2f800000ff1e7424 */ /* 0x000fe200078e00ff */
[----:B------:R-:W-:Y:S01]  /*0ce0*/  I2FP.F32.U32 R29, R29 ;  /* 0x0000001d001d7245 */ /* 0x000fe20000201000 */
[----:B------:R-:W-:Y:S05]  /*0cf0*/  WARPSYNC.ALL ;  /* 0x0000000000007948 */ /* 0x000fea0003800000 */
[-C--:B------:R-:W-:Y:S01]  /*0d00*/  FFMA.FTZ R31, R31, R30.reuse, 1.1641532182693481445e-10 ;  /* 0x2f0000001f1f7423 */ /* 0x080fe2000001001e */
[----:B------:R-:W-:Y:S01]  /*0d10*/  FFMA.FTZ R29, R29, R30, 1.1641532182693481445e-10 ;  /* 0x2f0000001d1d7423 */ /* 0x000fe2000001001e */
[----:B------:R-:W-:-:S02]  /*0d20*/  I2FP.F32.U32 R45, R42 ;  /* 0x0000002a002d7245 */ /* 0x000fc40000201000 */
[----:B------:R-:W-:Y:S02]  /*0d30*/  I2FP.F32.U32 R47, R43 ;  /* 0x0000002b002f7245 */ /* 0x000fe40000201000 */
[----:B------:R-:W-:Y:S01]  /*0d40*/  FSET.BF.LT.FTZ.AND R31, R31, UR5, PT ;  /* 0x000000051f1f7c0a */ /* 0x000fe2000b811000 */
[-C--:B------:R-:W-:Y:S01]  /*0d50*/  FFMA.FTZ R45, R45, R30.reuse, 1.1641532182693481445e-10 ;  /* 0x2f0000002d2d7423 */ /* 0x080fe2000001001e */
[----:B------:R-:W-:Y:S01]  /*0d60*/  FSET.BF.LT.FTZ.AND R48, R29, UR5, PT ;  /* 0x000000051d307c0a */ /* 0x000fe2000b811000 */
[----:B------:R-:W-:Y:S01]  /*0d70*/  FFMA.FTZ R44, R47, R30, 1.1641532182693481445e-10 ;  /* 0x2f0000002f2c7423 */ /* 0x000fe2000001001e */
[----:B------:R-:W-:Y:S01]  /*0d80*/  F2I.FTZ.U32.TRUNC.NTZ R43, R31 ;  /* 0x0000001f002b7305 */ /* 0x000fe2000021f000 */
[----:B------:R-:W-:Y:S02]  /*0d90*/  IADD3 R28, P0, PT, R28, UR10, RZ ;  /* 0x0000000a1c1c7c10 */ /* 0x000fe4000ff1e0ff */
[----:B------:R-:W-:Y:S02]  /*0da0*/  FSET.BF.LT.FTZ.AND R45, R45, UR5, PT ;  /* 0x000000052d2d7c0a */ /* 0x000fe4000b811000 */
[----:B------:R-:W-:-:S02]  /*0db0*/  FSET.BF.LT.FTZ.AND R44, R44, UR5, PT ;  /* 0x000000052c2c7c0a */ /* 0x000fc4000b811000 */
[----:B------:R-:W-:Y:S01]  /*0dc0*/  IADD3.X R29, PT, PT, R46, UR11, RZ, P0, !PT ;  /* 0x0000000b2e1d7c10 */ /* 0x000fe200087fe4ff */
[----:B------:R-:W0:Y:S08]  /*0dd0*/  F2I.FTZ.U32.TRUNC.NTZ R30, R48 ;  /* 0x00000030001e7305 */ /* 0x000e30000021f000 */
[----:B------:R-:W-:Y:S01]  /*0de0*/  F2I.FTZ.U32.TRUNC.NTZ R42, R45 ;  /* 0x0000002d002a7305 */ /* 0x000fe2000021f000 */
[----:B0-----:R-:W-:-:S07]  /*0df0*/  PRMT R43, R43, 0x3340, R30 ;  /* 0x000033402b2b7816 */ /* 0x001fce000000001e */
[----:B------:R-:W0:Y:S01]  /*0e00*/  F2I.FTZ.U32.TRUNC.NTZ R47, R44 ;  /* 0x0000002c002f7305 */ /* 0x000e22000021f000 */
[----:B------:R-:W-:Y:S02]  /*0e10*/  IADD3 R30, P1, PT, R22, UR12, RZ ;  /* 0x0000000c161e7c10 */ /* 0x000fe4000ff3e0ff */
[----:B------:R-:W-:Y:S02]  /*0e20*/  LEA R22, P0, R41, R22, 0x2 ;  /* 0x0000001629167211 */ /* 0x000fe400078010ff */
[----:B0-----:R-:W-:-:S04]  /*0e30*/  PRMT R42, R42, 0x3340, R47 ;  /* 0x000033402a2a7816 */ /* 0x001fc8000000002f */
[----:B------:R-:W-:Y:S01]  /*0e40*/  PRMT R43, R43, 0x5410, R42 ;  /* 0x000054102b2b7816 */ /* 0x000fe2000000002a */
[----:B--2---:R-:W-:Y:S01]  /*0e50*/  FMUL.FTZ R31, R31, R12 ;  /* 0x0000000c1f1f7220 */ /* 0x004fe20000410000 */
[----:B------:R-:W-:Y:S01]  /*0e60*/  FMUL.FTZ R13, R48, R13 ;  /* 0x0000000d300d7220 */ /* 0x000fe20000410000 */
[----:B------:R-:W-:Y:S01]  /*0e70*/  FMUL.FTZ R45, R45, R14 ;  /* 0x0000000e2d2d7220 */ /* 0x000fe20000410000 */
[----:B------:R-:W-:Y:S01]  /*0e80*/  FMUL.FTZ R15, R44, R15 ;  /* 0x0000000f2c0f7220 */ /* 0x000fe20000410000 */
[C---:B------:R-:W-:Y:S01]  /*0e90*/  FMUL.FTZ R12, R36.reuse, R31 ;  /* 0x0000001f240c7220 */ /* 0x040fe20000410000 */
[----:B------:R-:W-:Y:S01]  /*0ea0*/  IADD3.X R31, PT, PT, R23, UR13, RZ, P1, !PT ;  /* 0x0000000d171f7c10 */ /* 0x000fe20008ffe4ff */
[C---:B------:R-:W-:Y:S01]  /*0eb0*/  FMUL.FTZ R13, R36.reuse, R13 ;  /* 0x0000000d240d7220 */ /* 0x040fe20000410000 */
[----:B------:R-:W-:Y:S01]  /*0ec0*/  IADD3.X R23, PT, PT, RZ, R23, RZ, P0, !PT ;  /* 0x00000017ff177210 */ /* 0x000fe200007fe4ff */
[----:B------:R-:W-:Y:S01]  /*0ed0*/  FMUL.FTZ R14, R36, R45 ;  /* 0x0000002d240e7220 */ /* 0x000fe20000410000 */
[----:B------:R-:W-:Y:S01]  /*0ee0*/  ISETP.GE.U32.AND P0, PT, R22, UR14, PT ;  /* 0x0000000e16007c0c */ /* 0x000fe2000bf06070 */
[----:B------:R-:W-:-:S03]  /*0ef0*/  FMUL.FTZ R15, R36, R15 ;  /* 0x0000000f240f7220 */ /* 0x000fc60000410000 */
[----:B------:R-:W-:Y:S02]  /*0f00*/  ISETP.GE.U32.AND.EX P0, PT, R23, UR15, PT, P0 ;  /* 0x0000000f17007c0c */ /* 0x000fe4000bf06100 */
[----:B------:R0:W-:Y:S04]  /*0f10*/  STG.E.128 desc[UR6][R28.64], R12 ;  /* 0x0000000c1c007986 */ /* 0x0001e8000c101d06 */
[----:B------:R0:W-:Y:S01]  /*0f20*/  STG.E desc[UR6][R30.64], R43 ;  /* 0x0000002b1e007986 */ /* 0x0001e2000c101906 */
[----:B------:R-:W-:Y:S06]  /*0f30*/  BAR.SYNC.DEFER_BLOCKING 0x0 ;  /* 0x0000000000007b1d */ /* 0x000fec0000010000 */
[----:B------:R-:W-:Y:S05]  /*0f40*/  @!P0 BRA `(.L_x_2182) ;  /* 0xfffffff800108947 */ /* 0x000fea000383ffff */
[----:B------:R-:W-:Y:S05]  /*0f50*/  EXIT ;  /* 0x000000000000794d */ /* 0x000fea0003800000 */
        .weak           $__internal_27_$__cuda_sm20_dblrcp_rn_slowpath_v3
        .type           $__internal_27_$__cuda_sm20_dblrcp_rn_slowpath_v3,@function
        .size           $__internal_27_$__cuda_sm20_dblrcp_rn_slowpath_v3,(.L_x_14093 - $__internal_27_$__cuda_sm20_dblrcp_rn_slowpath_v3)
$__internal_27_$__cuda_sm20_dblrcp_rn_slowpath_v3:
        /* <DEDUP_REMOVED lines=26> */
.L_x_2185:
        /* <DEDUP_REMOVED lines=10> */
.L_x_2183:
[----:B------:R-:W-:Y:S01]  /*11a0*/  LOP3.LUT R13, R31, 0x80000, RZ, 0xfc, !PT ;  /* 0x000800001f0d7812 */ /* 0x000fe200078efcff */
[----:B------:R-:W-:-:S07]  /*11b0*/  IMAD.MOV.U32 R12, RZ, RZ, R30 ;  /* 0x000000ffff0c7224 */ /* 0x000fce00078e001e */
.L_x_2184:
[----:B------:R-:W-:Y:S01]  /*11c0*/  MOV R37, 0x0 ;  /* 0x0000000000257802 */ /* 0x000fe20000000f00 */
[----:B------:R-:W-:Y:S01]  /*11d0*/  IMAD.MOV.U32 R15, RZ, RZ, R13 ;  /* 0x000000ffff0f7224 */ /* 0x000fe200078e000d */
[----:B------:R-:W-:Y:S02]  /*11e0*/  MOV R14, R12 ;  /* 0x0000000c000e7202 */ /* 0x000fe40000000f00 */
[----:B------:R-:W-:Y:S05]  /*11f0*/  RET.REL.NODEC R36 `(_ZN2at6native43_GLOBAL__N__7cc8d1ed_10_Dropout_cu_0e96ed3824fused_dropout_kernel_vecIffmLi1ELi4EhEEvNS_4cuda6detail10TensorInfoIKT_T1_EENS5_IS6_S8_EENS5_IT4_S8_EES8_T0_NS_15PhiloxCudaStateE) ;  /* 0xffffffec24807950 */ /* 0x000fea0003c3ffff */
.L_x_2186:
        /* <DEDUP_REMOVED lines=16> */
.L_x_14093:


//--------------------- .text._ZN2at6native43_GLOBAL__N__7cc8d1ed_10_Dropout_cu_0e96ed3824fused_dropout_kernel_vecIffmLi1ELi8EhEEvNS_4cuda6detail10TensorInfoIKT_T1_EENS5_IS6_S8_EENS5_IT4_S8_EES8_T0_NS_15PhiloxCudaStateE --------------------------
	.section	.text._ZN2at6native43_GLOBAL__N__7cc8d1ed_10_Dropout_cu_0e96ed3824fused_dropout_kernel_vecIffmLi1ELi8EhEEvNS_4cuda6detail10TensorInfoIKT_T1_EENS5_IS6_S8_EENS5_IT4_S8_EES8_T0_NS_15PhiloxCudaStateE,"ax",@progbits
	.align	128
.text._ZN2at6native43_GLOBAL__N__7cc8d1ed_10_Dropout_cu_0e96ed3824fused_dropout_kernel_vecIffmLi1ELi8EhEEvNS_4cuda6detail10TensorInfoIKT_T1_EENS5_IS6_S8_EENS5_IT4_S8_EES8_T0_NS_15PhiloxCudaStateE:
        .type           _ZN2at6native43_GLOBAL__N__7cc8d1ed_10_Dropout_cu_0e96ed3824fused_dropout_kernel_vecIffmLi1ELi8EhEEvNS_4cuda6detail10TensorInfoIKT_T1_EENS5_IS6_S8_EENS5_IT4_S8_EES8_T0_NS_15PhiloxCudaStateE,@function
        .size           _ZN2at6native43_GLOBAL__N__7cc8d1ed_10_Dropout_cu_0e96ed3824fused_dropout_kernel_vecIffmLi1ELi8EhEEvNS_4cuda6detail10TensorInfoIKT_T1_EENS5_IS6_S8_EENS5_IT4_S8_EES8_T0_NS_15PhiloxCudaStateE,(.L_x_14095 - _ZN2at6native43_GLOBAL__N__7cc8d1ed_10_Dropout_cu_0e96ed3824fused_dropout_kernel_vecIffmLi1ELi8EhEEvNS_4cuda6detail10TensorInfoIKT_T1_EENS5_IS6_S8_EENS5_IT4_S8_EES8_T0_NS_15PhiloxCudaStateE)
        .other          _ZN2at6native43_GLOBAL__N__7cc8d1ed_10_Dropout_cu_0e96ed3824fused_dropout_kernel_vecIffmLi1ELi8EhEEvNS_4cuda6detail10TensorInfoIKT_T1_EENS5_IS6_S8_EENS5_IT4_S8_EES8_T0_NS_15PhiloxCudaStateE,@"STO_CUDA_ENTRY STV_DEFAULT"
_ZN2at6native43_GLOBAL__N__7cc8d1ed_10_Dropout_cu_0e96ed3824fused_dropout_kernel_vecIffmLi1ELi8EhEEvNS_4cuda6detail10TensorInfoIKT_T1_EENS5_IS6_S8_EENS5_IT4_S8_EES8_T0_NS_15PhiloxCudaStateE:
        /* <DEDUP_REMOVED lines=57> */
[----:B0-----:R-:W0:Y:S01]  /*0390*/  MUFU.RCP64H R17, R19 ;  /* 0x0000001300117308 */ /* 0x001e220000001800 */
[----:B------:R-:W-:Y:S02]  /*03a0*/  LOP3.LUT R14, R8, R16, R21, 0x96, !PT ;  /* 0x00000010080e7212 */ /* 0x000fe400078e9615 */
        /* <DEDUP_REMOVED lines=15> */
[----:B------:R-:W-:Y:S01]  /*04a0*/  DFMA R24, R24, R24, R24 ;  /* 0x000000181818722b */ /* 0x000fe20000000018 */
[----:B------:R-:W-:Y:S01]  /*04b0*/  IMAD.WIDE.U32 R32, R32, -0x2daee0ad, RZ ;  /* 0xd2511f5320207825 */ /* 0x000fe200078e00ff */
[----:B------:R-:W-:-:S03]  /*04c0*/  IADD3 R14, PT, PT, R30, 0x5384540f, RZ ;  /* 0x5384540f1e0e7810 */ /* 0x000fc60007ffe0ff */
        /* <DEDUP_REMOVED lines=9> */
[----:B------:R-:W-:Y:S02]  /*0560*/  VIADD R24, R31, 0xdb3d7428 ;  /* 0xdb3d74281f187836 */ /* 0x000fe40000000000 */
[----:B------:R-:W-:-:S03]  /*0570*/  IMAD.HI.U32 R37, R43, -0x2daee0ad, RZ ;  /* 0xd2511f532b257827 */ /* 0x000fc600078e00ff */
[----:B------:R-:W-:Y:S01]  /*0580*/  LOP3.LUT R38, R24, R32, R29, 0x96, !PT ;  /* 0x0000002018267212 */ /* 0x000fe200078e961d */
[----:B------:R-:W-:Y:S01]  /*0590*/  DFMA R32, -R18, R20, 1 ;  /* 0x3ff000001220742b */ /* 0x000fe20000000114 */
[----:B------:R-:W-:Y:S01]  /*05a0*/  LOP3.LUT R37, R28, R37, RZ, 0x3c, !PT ;  /* 0x000000251c257212 */ /* 0x000fe200078e3cff */
[----:B------:R-:W-:Y:S01]  /*05b0*/  IMAD.MOV.U32 R29, RZ, RZ, R40 ;  /* 0x000000ffff1d7224 */ /* 0x000fe200078e0028 */
[----:B------:R-:W-:Y:S01]  /*05c0*/  LOP3.LUT R28, R36, 0x3, RZ, 0xc0, !PT ;  /* 0x00000003241c7812 */ /* 0x000fe200078ec0ff */
[----:B------:R-:W-:-:S04]  /*05d0*/  IMAD.HI.U32 R17, R38, -0x326172a9, RZ ;  /* 0xcd9e8d5726117827 */ /* 0x000fc800078e00ff */
[----:B------:R-:W-:Y:S01]  /*05e0*/  VIADD R34, R31, 0x96a522ad ;  /* 0x96a522ad1f227836 */ /* 0x000fe20000000000 */
[----:B------:R-:W-:Y:S01]  /*05f0*/  LOP3.LUT R35, R25, R22, R17, 0x96, !PT ;  /* 0x0000001619237212 */ /* 0x000fe200078e9611 */
[----:B------:R-:W-:Y:S01]  /*0600*/  DFMA R16, R20, R32, R20 ;  /* 0x000000201410722b */ /* 0x000fe20000000014 */
[----:B------:R-:W-:Y:S01]  /*0610*/  IMAD.MOV.U32 R32, RZ, RZ, R42 ;  /* 0x000000ffff207224 */ /* 0x000fe200078e002a */
[----:B------:R-:W-:Y:S01]  /*0620*/  MOV R33, R41 ;  /* 0x0000002900217202 */ /* 0x000fe20000000f00 */
[----:B------:R-:W-:Y:S08]  /*0630*/  @P0 BRA `(.L_x_2187) ;  /* 0x0000000000180947 */ /* 0x000ff00003800000 */
[----:B------:R-:W-:Y:S02]  /*0640*/  LOP3.LUT R16, R19, 0x7fffffff, RZ, 0xc0, !PT ;  /* 0x7fffffff13107812 */ /* 0x000fe400078ec0ff */
[----:B------:R-:W-:-:S03]  /*0650*/  MOV R36, 0x680 ;  /* 0x0000068000247802 */ /* 0x000fc60000000f00 */
[----:B------:R-:W-:-:S07]  /*0660*/  VIADD R21, R16, 0xfff00000 ;  /* 0xfff0000010157836 */ /* 0x000fce0000000000 */
[----:B------:R-:W-:Y:S05]  /*0670*/  CALL.REL.NOINC `($__internal_28_$__cuda_sm20_dblrcp_rn_slowpath_v3) ;  /* 0x0000000c00c87944 */ /* 0x000fea0003c00000 */
[----:B------:R-:W-:Y:S01]  /*0680*/  MOV R16, R18 ;  /* 0x0000001200107202 */ /* 0x000fe20000000f00 */
[----:B------:R-:W-:-:S07]  /*0690*/  IMAD.MOV.U32 R17, RZ, RZ, R19 ;  /* 0x000000ffff117224 */ /* 0x000fce00078e0013 */
.L_x_2187:
[----:B------:R-:W0:Y:S01]  /*06a0*/  LDCU UR4, c[0x0][0x370] ;  /* 0x00006e00ff0477ac */ /* 0x000e220008000800 */
[----:B------:R-:W1:Y:S01]  /*06b0*/  F2F.F32.F64 R36, R16 ;  /* 0x0000001000247310 */ /* 0x000e620000301000 */
[----:B------:R-:W-:Y:S01]  /*06c0*/  LOP3.LUT R48, R37, R34, RZ, 0x3c, !PT ;  /* 0x0000002225307212 */ /* 0x000fe200078e3cff */
[----:B------:R-:W-:Y:S01]  /*06d0*/  IMAD R38, R38, -0x326172a9, RZ ;  /* 0xcd9e8d5726267824 */ /* 0x000fe200078e02ff */
        /* <DEDUP_REMOVED lines=11> */
.L_x_2196:
        /* <DEDUP_REMOVED lines=13> */
.L_x_2189:
[----:B01234-:R-:W-:Y:S05]  /*0860*/  BSYNC.RECONVERGENT B0 ;  /* 0x0000000000007941 */ /* 0x01ffea0003800200 */
.L_x_2188:
        /* <DEDUP_REMOVED lines=54> */
.L_x_2190:
        /* <DEDUP_REMOVED lines=9> */
.L_x_2191:
[----:B------:R-:W-:Y:S01]  /*0c60*/  VIADD R32, R32, 0x2 ;  /* 0x0000000220207836 */ /* 0x000fe20000000000 */
[----:B------:R-:W-:Y:S03]  /*0c70*/  BSSY.RECONVERGENT B0, `(.L_x_2192) ;  /* 0x000000c000007945 */ /* 0x000fe60003800200 */
[C---:B------:R-:W-:Y:S01]  /*0c80*/  IMAD.HI.U32 R16, R32.reuse, -0x2daee0ad, RZ ;  /* 0xd2511f5320107827 */ /* 0x040fe200078e00ff */
        /* <DEDUP_REMOVED lines=10> */
.L_x_2193:
[----:B------:R-:W-:Y:S05]  /*0d30*/  BSYNC.RECONVERGENT B0 ;  /* 0x0000000000007941 */ /* 0x000fea0003800200 */
.L_x_2192:
[----:B------:R-:W-:Y:S01]  /*0d40*/  IMAD.WIDE.U32 R20, R29, -0x326172a9, RZ ;  /* 0xcd9e8d571d147825 */ /* 0x000fe200078e00ff */
[----:B------:R-:W-:Y:S02]  /*0d50*/  LOP3.LUT R16, R37, R16, R31, 0x96, !PT ;  /* 0x0000001025107212 */ /* 0x000fe400078e961f */
[----:B------:R-:W-:Y:S02]  /*0d60*/  IADD3 R47, PT, PT, R47, -0x2daee0ad, RZ ;  /* 0xd2511f532f2f7810 */ /* 0x000fe40007ffe0ff */
        /* <DEDUP_REMOVED lines=8> */
[----:B------:R-:W-:-:S03]  /*0df0*/  LOP3.LUT R16, R4, R16, R23, 0x96, !PT ;  /* 0x0000001004107212 */ /* 0x000fc600078e9617 */
[----:B------:R-:W-:Y:S01]  /*0e00*/  IMAD.MOV.U32 R47, RZ, RZ, 0x2f800000 ;  /* 0x2f800000ff2f7424 */ /* 0x000fe200078e00ff */
[----:B------:R-:W-:Y:S01]  /*0e10*/  LOP3.LUT R18, R3, R18, R21, 0x96, !PT ;  /* 0x0000001203127212 */ /* 0x000fe200078e9615 */
[----:B------:R-:W-:-:S04]  /*0e20*/  IMAD.WIDE.U32 R16, R16, -0x326172a9, RZ ;  /* 0xcd9e8d5710107825 */ /* 0x000fc800078e00ff */
[----:B------:R-:W-:Y:S01]  /*0e30*/  FFMA.FTZ R54, R50, R47, 1.1641532182693481445e-10 ;  /* 0x2f00000032367423 */ /* 0x000fe2000001002f */
        /* <DEDUP_REMOVED lines=22> */
[----:B------:R-:W-:Y:S02]  /*0fa0*/  I2FP.F32.U32 R18, R35 ;  /* 0x0000002300127245 */ /* 0x000fe40000201000 */
[----:B------:R-:W-:Y:S01]  /*0fb0*/  LOP3.LUT R43, R15, R16, R23, 0x96, !PT ;  /* 0x000000100f2b7212 */ /* 0x000fe200078e9617 */
[----:B------:R-:W-:-:S04]  /*0fc0*/  IMAD.WIDE.U32 R16, R17, -0x326172a9, RZ ;  /* 0xcd9e8d5711107825 */ /* 0x000fc800078e00ff */
[----:B------:R-:W-:Y:S01]  /*0fd0*/  FFMA.FTZ R49, R18, R47, 1.1641532182693481445e-10 ;  /* 0x2f00000012317423 */ /* 0x000fe2000001002f */
[----:B------:R-:W-:Y:S01]  /*0fe0*/  IMAD.HI.U32 R19, R43, -0x2daee0ad, RZ ;  /* 0xd2511f532b137827 */ /* 0x000fe200078e00ff */
[----:B------:R-:W-:-:S03]  /*0ff0*/  LOP3.LUT R35, R25, R22, R17, 0x96, !PT ;  /* 0x0000001619237212 */ /* 0x000fc600078e9611 */
[----:B------:R-:W-:Y:S01]  /*1000*/  IMAD.MOV.U32 R38, RZ, RZ, R16 ;  /* 0x000000ffff267224 */ /* 0x000fe200078e0010 */
[----:B------:R-:W-:Y:S01]  /*1010*/  LOP3.LUT R48, R34, R20, R19, 0x96, !PT ;  /* 0x0000001422307212 */ /* 0x000fe200078e9613 */
[----:B------:R-:W-:Y:S01]  /*1020*/  IMAD R17, R45, -0x2daee0ad, RZ ;  /* 0xd2511f532d117824 */ /* 0x000fe200078e02ff */
[----:B------:R-:W-:Y:S02]  /*1030*/  I2FP.F32.U32 R16, R44 ;  /* 0x0000002c00107245 */ /* 0x000fe40000201000 */
[----:B------:R-:W-:-:S03]  /*1040*/  I2FP.F32.U32 R20, R46 ;  /* 0x0000002e00147245 */ /* 0x000fc60000201000 */
[-C--:B------:R-:W-:Y:S02]  /*1050*/  FFMA.FTZ R45, R16, R47.reuse, 1.1641532182693481445e-10 ;  /* 0x2f000000102d7423 */ /* 0x080fe4000001002f */
[----:B------:R-:W-:Y:S01]  /*1060*/  FFMA.FTZ R50, R20, R47, 1.1641532182693481445e-10 ;  /* 0x2f00000014327423 */ /* 0x000fe2000001002f */
[----:B------:R-:W-:Y:S06]  /*1070*/  @P0 BRA `(.L_x_2194) ;  /* 0x0000000000200947 */ /* 0x000fec0003800000 */
[----:B------:R-:W-:Y:S02]  /*1080*/  ISETP.NE.AND P0, PT, R28, RZ, PT ;  /* 0x000000ff1c00720c */ /* 0x000fe40003f05270 */
[----:B------:R-:W-:-:S11]  /*1090*/  MOV R51, R17 ;  /* 0x0000001100337202 */ /* 0x000fd60000000f00 */
[----:B------:R-:W-:Y:S05]  /*10a0*/  @!P0 BRA `(.L_x_2195) ;  /* 0x0000000000388947 */ /* 0x000fea0003800000 */
[----:B------:R-:W-:Y:S01]  /*10b0*/  IMAD.MOV.U32 R40, RZ, RZ, R42 ;  /* 0x000000ffff287224 */ /* 0x000fe200078e002a */
[----:B------:R-:W-:Y:S01]  /*10c0*/  MOV R42, R41 ;  /* 0x00000029002a7202 */ /* 0x000fe20000000f00 */
[----:B------:R-:W-:Y:S02]  /*10d0*/  IMAD.MOV.U32 R51, RZ, RZ, R35 ;  /* 0x000000ffff337224 */ /* 0x000fe400078e0023 */
[----:B------:R-:W-:Y:S01]  /*10e0*/  IMAD.MOV.U32 R41, RZ, RZ, R17 ;  /* 0x000000ffff297224 */ /* 0x000fe200078e0011 */
[----:B------:R-:W-:Y:S06]  /*10f0*/  BRA `(.L_x_2195) ;  /* 0x0000000000247947 */ /* 0x000fec0003800000 */
.L_x_2194:
        /* <DEDUP_REMOVED lines=9> */
.L_x_2195:
[C---:B------:R-:W-:Y:S02]  /*1190*/  SHF.L.U32 R44, R26.reuse, 0x2, RZ ;  /* 0x000000021a2c7819 */ /* 0x040fe400000006ff */
[----:B------:R-:W-:Y:S02]  /*11a0*/  SHF.L.U64.HI R53, R26, 0x2, R27 ;  /* 0x000000021a357819 */ /* 0x000fe4000001021b */
[----:B------:R-:W-:-:S04]  /*11b0*/  IADD3 R16, P0, PT, R44, UR8, RZ ;  /* 0x000000082c107c10 */ /* 0x000fc8000ff1e0ff */
[----:B------:R-:W-:-:S06]  /*11c0*/  IADD3.X R17, PT, PT, R53, UR9, RZ, P0, !PT ;  /* 0x0000000935117c10 */ /* 0x000fcc00087fe4ff */
[----:B------:R-:W2:Y:S01]  /*11d0*/  LDG.E.ENL2.256 R20, R16, desc[UR6][R16.64] ;  /* 0xfe0000061010797e */ /* 0x000ea20008121914 */
[----:B------:R-:W-:Y:S01]  /*11e0*/  FSET.BF.LT.FTZ.AND R49, R49, UR5, PT ;  /* 0x0000000531317c0a */ /* 0x000fe2000b811000 */
[----:B------:R-:W-:Y:S05]  /*11f0*/  WARPSYNC.ALL ;  /* 0x0000000000007948 */ /* 0x000fea0003800000 */
[----:B------:R-:W-:Y:S01]  /*1200*/  FSET.BF.LT.FTZ.AND R54, R54, UR5, PT ;  /* 0x0000000536367c0a */ /* 0x000fe2000b811000 */
[----:B------:R-:W-:Y:S01]  /*1210*/  F2I.FTZ.U32.TRUNC.NTZ R52, R49 ;  /* 0x0000003100347305 */ /* 0x000fe2000021f000 */
[----:B------:R-:W-:Y:S02]  /*1220*/  FSET.BF.LT.FTZ.AND R45, R45, UR5, PT ;  /* 0x000000052d2d7c0a */ /* 0x000fe4000b811000 */
[----:B------:R-:W-:-:S02]  /*1230*/  FSET.BF.LT.FTZ.AND R50, R50, UR5, PT ;  /* 0x0000000532327c0a */ /* 0x000fc4000b811000 */
[----:B------:R-:W-:Y:S02]  /*1240*/  I2FP.F32.U32 R40, R40 ;  /* 0x0000002800287245 */ /* 0x000fe40000201000 */
[----:B------:R-:W-:Y:S01]  /*1250*/  I2FP.F32.U32 R56, R42 ;  /* 0x0000002a00387245 */ /* 0x000fe20000201000 */
[----:B------:R-:W0:Y:S01]  /*1260*/  F2I.FTZ.U32.TRUNC.NTZ R59, R54 ;  /* 0x00000036003b7305 */ /* 0x000e22000021f000 */
[----:B------:R-:W-:Y:S01]  /*1270*/  I2FP.F32.U32 R58, R41 ;  /* 0x00000029003a7245 */ /* 0x000fe20000201000 */
[----:B------:R-:W-:Y:S01]  /*1280*/  FFMA.FTZ R40, R40, R47, 1.1641532182693481445e-10 ;  /* 0x2f00000028287423 */ /* 0x000fe2000001002f */
[----:B------:R-:W-:Y:S01]  /*1290*/  I2FP.F32.U32 R42, R51 ;  /* 0x00000033002a7245 */ /* 0x000fe20000201000 */
[-C--:B------:R-:W-:Y:S01]  /*12a0*/  FFMA.FTZ R56, R56, R47.reuse, 1.1641532182693481445e-10 ;  /* 0x2f00000038387423 */ /* 0x080fe2000001002f */
[----:B------:R-:W-:Y:S01]  /*12b0*/  IADD3 R44, P0, PT, R44, UR10, RZ ;  /* 0x0000000a2c2c7c10 */ /* 0x000fe2000ff1e0ff */
[-C--:B------:R-:W-:Y:S01]  /*12c0*/  FFMA.FTZ R51, R58, R47.reuse, 1.1641532182693481445e-10 ;  /* 0x2f0000003a337423 */ /* 0x080fe2000001002f */
[----:B------:R-:W-:Y:S01]  /*12d0*/  FSET.BF.LT.FTZ.AND R55, R40, UR5, PT ;  /* 0x0000000528377c0a */ /* 0x000fe2000b811000 */
[----:B------:R-:W-:Y:S01]  /*12e0*/  F2I.FTZ.U32.TRUNC.NTZ R46, R45 ;  /* 0x0000002d002e7305 */ /* 0x000fe2000021f000 */
[----:B------:R-:W-:Y:S01]  /*12f0*/  FFMA.FTZ R47, R42, R47, 1.1641532182693481445e-10 ;  /* 0x2f0000002a2f7423 */ /* 0x000fe2000001002f */
[----:B------:R-:W-:-:S02]  /*1300*/  FSET.BF.LT.FTZ.AND R56, R56, UR5, PT ;  /* 0x0000000538387c0a */ /* 0x000fc4000b811000 */
[----:B------:R-:W-:Y:S02]  /*1310*/  FSET.BF.LT.FTZ.AND R51, R51, UR5, PT ;  /* 0x0000000533337c0a */ /* 0x000fe4000b811000 */
[----:B0-----:R-:W-:Y:S02]  /*1320*/  PRMT R40, R52, 0x3340, R59 ;  /* 0x0000334034287816 */ /* 0x001fe4000000003b */
[----:B------:R-:W0:Y:S01]  /*1330*/  F2I.FTZ.U32.TRUNC.NTZ R57, R50 ;  /* 0x0000003200397305 */ /* 0x000e22000021f000 */
[----:B------:R-:W-:-:S07]  /*1340*/  FSET.BF.LT.FTZ.AND R52, R47, UR5, PT ;  /* 0x000000052f347c0a */ /* 0x000fce000b811000 */
[----:B------:R-:W-:Y:S01]  /*1350*/  F2I.FTZ.U32.TRUNC.NTZ R41, R55 ;  /* 0x0000003700297305 */ /* 0x000fe2000021f000 */
[----:B0-----:R-:W-:-:S07]  /*1360*/  PRMT R47, R46, 0x3340, R57 ;  /* 0x000033402e2f7816 */ /* 0x001fce0000000039 */
[----:B------:R-:W-:Y:S01]  /*1370*/  F2I.FTZ.U32.TRUNC.NTZ R42, R51 ;  /* 0x00000033002a7305 */ /* 0x000fe2000021f000 */
[----:B------:R-:W-:-:S07]  /*1380*/  PRMT R40, R40, 0x5410, R47 ;  /* 0x0000541028287816 */ /* 0x000fce000000002f */
[----:B------:R-:W0:Y:S02]  /*1390*/  F2I.FTZ.U32.TRUNC.NTZ R46, R56 ;  /* 0x00000038002e7305 */ /* 0x000e24000021f000 */
[----:B0-----:R-:W-:Y:S01]  /*13a0*/  PRMT R41, R41, 0x3340, R46 ;  /* 0x0000334029297816 */ /* 0x001fe2000000002e */
[----:B--2---:R-:W-:Y:S01]  /*13b0*/  FMUL.FTZ R57, R45, R18 ;  /* 0x000000122d397220 */ /* 0x004fe20000410000 */
[----:B------:R-:W-:Y:S01]  /*13c0*/  IADD3.X R45, PT, PT, R53, UR11, RZ, P0, !PT ;  /* 0x0000000b352d7c10 */ /* 0x000fe200087fe4ff */
[----:B------:R-:W-:Y:S01]  /*13d0*/  FMUL.FTZ R59, R49, R16 ;  /* 0x00000010313b7220 */ /* 0x000fe20000410000 */
[----:B------:R-:W-:Y:S02]  /*13e0*/  IADD3 R46, P0, PT, R26, UR12, RZ ;  /* 0x0000000c1a2e7c10 */ /* 0x000fe4000ff1e0ff */
[----:B------:R-:W0:Y:S01]  /*13f0*/  F2I.FTZ.U32.TRUNC.NTZ R49, R52 ;  /* 0x0000003400317305 */ /* 0x000e22000021f000 */
[----:B------:R-:W-:Y:S01]  /*1400*/  FMUL.FTZ R17, R54, R17 ;  /* 0x0000001136117220 */ /* 0x000fe20000410000 */
[----:B------:R-:W-:Y:S01]  /*1410*/  FMUL.FTZ R19, R50, R19 ;  /* 0x0000001332137220 */ /* 0x000fe20000410000 */
[----:B------:R-:W-:Y:S01]  /*1420*/  IADD3.X R47, PT, PT, R27, UR13, RZ, P0, !PT ;  /* 0x0000000d1b2f7c10 */ /* 0x000fe200087fe4ff */
[----:B------:R-:W-:Y:S01]  /*1430*/  FMUL.FTZ R55, R55, R20 ;  /* 0x0000001437377220 */ /* 0x000fe20000410000 */
[----:B------:R-:W-:Y:S01]  /*1440*/  LEA R26, P0, R39, R26, 0x3 ;  /* 0x0000001a271a7211 */ /* 0x000fe200078018ff */
[----:B------:R-:W-:Y:S01]  /*1450*/  FMUL.FTZ R21, R56, R21 ;  /* 0x0000001538157220 */ /* 0x000fe20000410000 */
[----:B------:R-:W-:Y:S01]  /*1460*/  FMUL.FTZ R51, R51, R22 ;  /* 0x0000001633337220 */ /* 0x000fe20000410000 */
[----:B------:R-:W-:Y:S01]  /*1470*/  FMUL.FTZ R23, R52, R23 ;  /* 0x0000001734177220 */ /* 0x000fe20000410000 */
[----:B------:R-:W-:Y:S01]  /*1480*/  FMUL.FTZ R16, R36, R59 ;  /* 0x0000003b24107220 */ /* 0x000fe20000410000 */
[----:B------:R-:W-:Y:S01]  /*1490*/  IMAD.X R27, RZ, RZ, R27, P0 ;  /* 0x000000ffff1b7224 */ /* 0x000fe200000e061b */
[----:B------:R-:W-:Y:S01]  /*14a0*/  ISETP.GE.U32.AND P0, PT, R26, UR14, PT ;  /* 0x0000000e1a007c0c */ /* 0x000fe2000bf06070 */
[C---:B------:R-:W-:Y:S01]  /*14b0*/  FMUL.FTZ R17, R36.reuse, R17 ;  /* 0x0000001124117220 */ /* 0x040fe20000410000 */
[C---:B------:R-:W-:Y:S01]  /*14c0*/  FMUL.FTZ R18, R36.reuse, R57 ;  /* 0x0000003924127220 */ /* 0x040fe20000410000 */
[C---:B------:R-:W-:Y:S01]  /*14d0*/  FMUL.FTZ R19, R36.reuse, R19 ;  /* 0x0000001324137220 */ /* 0x040fe20000410000 */
[----:B------:R-:W-:Y:S01]  /*14e0*/  ISETP.GE.U32.AND.EX P0, PT, R27, UR15, PT, P0 ;  /* 0x0000000f1b007c0c */ /* 0x000fe2000bf06100 */
[----:B------:R-:W-:Y:S01]  /*14f0*/  FMUL.FTZ R20, R36, R55 ;  /* 0x0000003724147220 */ /* 0x000fe20000410000 */
[----:B0-----:R-:W-:Y:S01]  /*1500*/  PRMT R42, R42, 0x3340, R49 ;  /* 0x000033402a2a7816 */ /* 0x001fe20000000031 */
[C---:B------:R-:W-:Y:S01]  /*1510*/  FMUL.FTZ R21, R36.reuse, R21 ;  /* 0x0000001524157220 */ /* 0x040fe20000410000 */
[C---:B------:R-:W-:Y:S01]  /*1520*/  FMUL.FTZ R22, R36.reuse, R51 ;  /* 0x0000003324167220 */ /* 0x040fe20000410000 */
[----:B------:R-:W-:Y:S01]  /*1530*/  FMUL.FTZ R23, R36, R23 ;  /* 0x0000001724177220 */ /* 0x000fe20000410000 */
[----:B------:R-:W-:-:S04]  /*1540*/  PRMT R41, R41, 0x5410, R42 ;  /* 0x0000541029297816 */ /* 0x000fc8000000002a */
[----:B------:R0:W-:Y:S04]  /*1550*/  STG.E.ENL2.256 desc[UR6][R44.64], R16, R20 ;  /* 0xf80000102c14797f */ /* 0x0001e8000f121806 */
[----:B------:R0:W-:Y:S01]  /*1560*/  STG.E.64 desc[UR6][R46.64], R40 ;  /* 0x000000282e007986 */ /* 0x0001e2000c101b06 */
[----:B------:R-:W-:Y:S06]  /*1570*/  BAR.SYNC.DEFER_BLOCKING 0x0 ;  /* 0x0000000000007b1d */ /* 0x000fec0000010000 */
[----:B------:R-:W-:Y:S05]  /*1580*/  @!P0 BRA `(.L_x_2196) ;  /* 0xfffffff000808947 */ /* 0x000fea000383ffff */
[----:B------:R-:W-:Y:S05]  /*1590*/  EXIT ;  /* 0x000000000000794d */ /* 0x000fea0003800000 */
        .weak           $__internal_28_$__cuda_sm20_dblrcp_rn_slowpath_v3
        .type           $__internal_28_$__cuda_sm20_dblrcp_rn_slowpath_v3,@function
        .size           $__internal_28_$__cuda_sm20_dblrcp_rn_slowpath_v3,(.L_x_14095 - $__internal_28_$__cuda_sm20_dblrcp_rn_slowpath_v3)
$__internal_28_$__cuda_sm20_dblrcp_rn_slowpath_v3:
[----:B------:R-:W-:Y:S01]  /*15a0*/  MOV R22, R18 ;  /* 0x0000001200167202 */ /* 0x000fe20000000f00 */
        /* <DEDUP_REMOVED lines=11> */
[----:B------:R-:W-:Y:S01]  /*1660*/  IADD3 R17, PT, PT, R23, -0x3fe00000, RZ ;  /* 0xc020000017117810 */ /* 0x000fe20007ffe0ff */
[----:B------:R-:W-:Y:S01]  /*1670*/  IMAD.MOV.U32 R16, RZ, RZ, R22 ;  /* 0x000000ffff107224 */ /* 0x000fe200078e0016 */
[----:B------:R-:W-:Y:S02]  /*1680*/  MOV R18, R21 ;  /* 0x0000001500127202 */ /* 0x000fe40000000f00 */
        /* <DEDUP_REMOVED lines=11> */
.L_x_2199:
        /* <DEDUP_REMOVED lines=10> */
.L_x_2197:
[----:B------:R-:W-:Y:S02]  /*17e0*/  LOP3.LUT R19, R23, 0x80000, RZ, 0xfc, !PT ;  /* 0x0008000017137812 */ /* 0x000fe400078efcff */
[----:B------:R-:W-:-:S07]  /*17f0*/  MOV R18, R22 ;  /* 0x0000001600127202 */ /* 0x000fce0000000f00 */
.L_x_2198:
[----:B------:R-:W-:Y:S01]  /*1800*/  IMAD.MOV.U32 R16, RZ, RZ, R36 ;  /* 0x000000ffff107224 */ /* 0x000fe200078e0024 */
[----:B------:R-:W-:-:S04]  /*1810*/  MOV R17, 0x0 ;  /* 0x0000000000117802 */ /* 0x000fc80000000f00 */
[----:B------:R-:W-:Y:S05]  /*1820*/  RET.REL.NODEC R16 `(_ZN2at6native43_GLOBAL__N__7cc8d1ed_10_Dropout_cu_0e96ed3824fused_dropout_kernel_vecIffmLi1ELi8EhEEvNS_4cuda6detail10TensorInfoIKT_T1_EENS5_IS6_S8_EENS5_IT4_S8_EES8_T0_NS_15PhiloxCudaStateE) ;  /* 0xffffffe410f47950 */ /* 0x000fea0003c3ffff */
.L_x_2200:
        /* <DEDUP_REMOVED lines=13> */
.L_x_14095:


//--------------------- .text._ZN2at6native43_GLOBAL__N__7cc8d1ed_10_Dropout_cu_0e96ed3824fused_dropout_kernel_vecIffmLi1ELi16EhEEvNS_4cuda6detail10TensorInfoIKT_T1_EENS5_IS6_S8_EENS5_IT4_S8_EES8_T0_NS_15PhiloxCudaStateE --------------------------
	.section	.text._ZN2at6native43_GLOBAL__N__7cc8d1ed_10_Dropout_cu_0e96ed3824fused_dropout_kernel_vecIffmLi1ELi16EhEEvNS_4cuda6detail10TensorInfoIKT_T1_EENS5_IS6_S8_EENS5_IT4_S8_EES8_T0_NS_15PhiloxCudaStateE,"ax",@progbits
	.align	128
.text._ZN2at6native43_GLOBAL__N__7cc8d1ed_10_Dropout_cu_0e96ed3824fused_dropout_kernel_vecIffmLi1ELi16EhEEvNS_4cuda6detail10TensorInfoIKT_T1_EENS5_IS6_S8_EENS5_IT4_S8_EES8_T0_NS_15PhiloxCudaStateE:
        .type           _ZN2at6native43_GLOBAL__N__7cc8d1ed_10_Dropout_cu_0e96ed3824fused_dropout_kernel_vecIffmLi1ELi16EhEEvNS_4cuda6detail10TensorInfoIKT_T1_EENS5_IS6_S8_EENS5_IT4_S8_EES8_T0_NS_15PhiloxCudaStateE,@function
        .size           _ZN2at6native43_GLOBAL__N__7cc8d1ed_10_Dropout_cu_0e96ed3824fused_dropout_kernel_vecIffmLi1ELi16EhEEvNS_4cuda6detail10TensorInfoIKT_T1_EENS5_IS6_S8_EENS5_IT4_S8_EES8_T0_NS_15PhiloxCudaStateE,(.L_x_14097 - _ZN2at6native43_GLOBAL__N__7cc8d1ed_10_Dropout_cu_0e96ed3824fused_dropout_kernel_vecIffmLi1ELi16EhEEvNS_4cuda6detail10TensorInfoIKT_T1_EENS5_IS6_S8_EENS5_IT4_S8_EES8_T0_NS_15PhiloxCudaStateE)
        .other          _ZN2at6native43_GLOBAL__N__7cc8d1ed_10_Dropout_cu_0e96ed3824fused_dropout_kernel_vecIffmLi1ELi16EhEEvNS_4cuda6detail10TensorInfoIKT_T1_EENS5_IS6_S8_EENS5_IT4_S8_EES8_T0_NS_15PhiloxCudaStateE,@"STO_CUDA_ENTRY STV_DEFAULT"
_ZN2at6native43_GLOBAL__N__7cc8d1ed_10_Dropout_cu_0e96ed3824fused_dropout_kernel_vecIffmLi1ELi16EhEEvNS_4cuda6detail10TensorInfoIKT_T1_EENS5_IS6_S8_EENS5_IT4_S8_EES8_T0_NS_15PhiloxCudaStateE:
        /* <DEDUP_REMOVED lines=27> */
[----:B------:R-:W-:Y:S01]  /*01b0*/  @UP0 UIADD3.X UR9, UPT, UPT, URZ, UR5, URZ, UP1, !UPT ;  /* 0x00000005ff090290 */ /* 0x000fe20008ffe4ff */
[----:B------:R-:W-:Y:S01]  /*01c0*/  IMAD.WIDE.U32 R30, R2, 0x10, RZ ;  /* 0x00000010021e7825 */ /* 0x000fe200078e00ff */
        /* <DEDUP_REMOVED lines=67> */
[----:B------:R-:W-:Y:S01]  /*0600*/  ULOP3.LUT UR8, UR8, 0x3, URZ, 0xc0, !UPT ;  /* 0x0000000308087892 */ /* 0x000fe2000f8ec0ff */
[----:B------:R-:W-:Y:S01]  /*0610*/  MOV R26, UR7 ;  /* 0x00000007001a7c02 */ /* 0x000fe20008000f00 */
[----:B------:R-:W-:Y:S01]  /*0620*/  UIADD3 UR5, UPT, UPT, UR11, -0x695add53, URZ ;  /* 0x96a522ad0b057890 */ /* 0x000fe2000fffe0ff */
[----:B------:R-:W-:Y:S01]  /*0630*/  IMAD.MOV.U32 R3, RZ, RZ, R31 ;  /* 0x000000ffff037224 */ /* 0x000fe200078e001f */
[----:B------:R-:W-:Y:S01]  /*0640*/  LOP3.LUT R29, R12, R29, RZ, 0x3c, !PT ;  /* 0x0000001d0c1d7212 */ /* 0x000fe200078e3cff */
[----:B------:R-:W-:Y:S02]  /*0650*/  IMAD.U32 R27, RZ, RZ, UR6 ;  /* 0x00000006ff1b7e24 */ /* 0x000fe4000f8e00ff */
[----:B0-----:R-:W-:-:S06]  /*0660*/  FMUL.FTZ R4, R4, 1 ;  /* 0x3f80000004047820 */ /* 0x001fcc0000410000 */
[----:B------:R-:W0:Y:S08]  /*0670*/  F2F.F64.F32 R4, R4 ;  /* 0x0000000400047310 */ /* 0x000e300000201800 */
[----:B0-----:R-:W0:Y:S01]  /*0680*/  MUFU.RCP64H R7, R5 ;  /* 0x0000000500077308 */ /* 0x001e220000001800 */
[----:B------:R-:W-:-:S05]  /*0690*/  VIADD R6, R5, 0x300402 ;  /* 0x0030040205067836 */ /* 0x000fca0000000000 */
[----:B------:R-:W-:Y:S01]  /*06a0*/  FSETP.GEU.AND P0, PT, |R6|, 5.8789094863358348022e-39, PT ;  /* 0x004004020600780b */ /* 0x000fe20003f0e200 */
[----:B0-----:R-:W-:-:S08]  /*06b0*/  DFMA R8, -R4, R6, 1 ;  /* 0x3ff000000408742b */ /* 0x001fd00000000106 */
[----:B------:R-:W-:-:S08]  /*06c0*/  DFMA R8, R8, R8, R8 ;  /* 0x000000080808722b */ /* 0x000fd00000000008 */
[----:B------:R-:W-:-:S08]  /*06d0*/  DFMA R8, R6, R8, R6 ;  /* 0x000000080608722b */ /* 0x000fd00000000006 */
[----:B------:R-:W-:-:S08]  /*06e0*/  DFMA R10, -R4, R8, 1 ;  /* 0x3ff00000040a742b */ /* 0x000fd00000000108 */
[----:B------:R-:W-:Y:S01]  /*06f0*/  DFMA R8, R8, R10, R8 ;  /* 0x0000000a0808722b */ /* 0x000fe20000000008 */
[----:B------:R-:W-:Y:S10]  /*0700*/  @P0 BRA `(.L_x_2201) ;  /* 0x0000000000100947 */ /* 0x000ff40003800000 */
[----:B------:R-:W-:Y:S02]  /*0710*/  LOP3.LUT R0, R5, 0x7fffffff, RZ, 0xc0, !PT ;  /* 0x7fffffff05007812 */ /* 0x000fe400078ec0ff */
[----:B------:R-:W-:-:S03]  /*0720*/  MOV R12, 0x750 ;  /* 0x00000750000c7802 */ /* 0x000fc60000000f00 */
[----:B------:R-:W-:-:S07]  /*0730*/  VIADD R8, R0, 0xfff00000 ;  /* 0xfff0000000087836 */ /* 0x000fce0000000000 */
[----:B------:R-:W-:Y:S05]  /*0740*/  CALL.REL.NOINC `($__internal_29_$__cuda_sm20_dblrcp_rn_slowpath_v3) ;  /* 0x0000001c00187944 */ /* 0x000fea0003c00000 */
.L_x_2201:
        /* <DEDUP_REMOVED lines=12> */
[----:B------:R-:W-:-:S05]  /*0810*/  MOV R0, UR4 ;  /* 0x0000000400007c02 */ /* 0x000fca0008000f00 */
[----:B------:R-:W-:-:S05]  /*0820*/  @!P0 FMUL R0, R0, 1.175494350822287508e-38 ;  /* 0x0080000000008820 */ /* 0x000fca0000400000 */
[----:B------:R-:W-:Y:S01]  /*0830*/  @!P0 R2UR UR4, R0 ;  /* 0x00000000000482ca */ /* 0x000fe200000e0000 */
[----:B01234-:R-:W-:-:S14]  /*0840*/  IMAD.MOV.U32 R0, RZ, RZ, RZ ;  /* 0x000000ffff007224 */ /* 0x01ffdc00078e00ff */
.L_x_2218:
        /* <DEDUP_REMOVED lines=13> */
.L_x_2203:
[----:B------:R-:W-:Y:S05]  /*0920*/  BSYNC.RECONVERGENT B0 ;  /* 0x0000000000007941 */ /* 0x000fea0003800200 */
.L_x_2202:
[----:B------:R-:W-:Y:S01]  /*0930*/  IMAD.WIDE.U32 R6, R2, -0x326172a9, RZ ;  /* 0xcd9e8d5702067825 */ /* 0x000fe200078e00ff */
[----:B------:R-:W-:Y:S02]  /*0940*/  LOP3.LUT R5, R0, UR11, R5, 0x96, !PT ;  /* 0x0000000b00057c12 */ /* 0x000fe4000f8e9605 */
[----:B------:R-:W-:Y:S01]  /*0950*/  MOV R9, 0xd2511f53 ;  /* 0xd2511f5300097802 */ /* 0x000fe20000000f00 */
[----:B------:R-:W-:Y:S01]  /*0960*/  IMAD R24, R24, -0x2daee0ad, RZ ;  /* 0xd2511f5318187824 */ /* 0x000fe200078e02ff */
[----:B------:R-:W-:Y:S01]  /*0970*/  LOP3.LUT R8, R27, UR10, R7, 0x96, !PT ;  /* 0x0000000a1b087c12 */ /* 0x000fe2000f8e9607 */
[----:B------:R-:W-:-:S04]  /*0980*/  IMAD.WIDE.U32 R10, R5, -0x326172a9, RZ ;  /* 0xcd9e8d57050a7825 */ /* 0x000fc800078e00ff */
[----:B------:R-:W-:Y:S01]  /*0990*/  IMAD R4, R26, R9, -0x2daee0ad ;  /* 0xd2511f531a047424 */ /* 0x000fe200078e0209 */
[----:B------:R-:W-:Y:S01]  /*09a0*/  LOP3.LUT R6, R6, UR9, R11, 0x96, !PT ;  /* 0x0000000906067c12 */ /* 0x000fe2000f8e960b */
[----:B------:R-:W-:-:S04]  /*09b0*/  IMAD.WIDE.U32 R8, R8, -0x2daee0ad, RZ ;  /* 0xd2511f5308087825 */ /* 0x000fc800078e00ff */
[----:B------:R-:W-:Y:S01]  /*09c0*/  IMAD.WIDE.U32 R6, R6, -0x2daee0ad, RZ ;  /* 0xd2511f5306067825 */ /* 0x000fe200078e00ff */
[----:B------:R-:W-:-:S03]  /*09d0*/  LOP3.LUT R12, R4, UR18, R9, 0x96, !PT ;  /* 0x00000012040c7c12 */ /* 0x000fc6000f8e9609 */
[----:B------:R-:W-:Y:S01]  /*09e0*/  IMAD.U32 R5, RZ, RZ, UR10 ;  /* 0x0000000aff057e24 */ /* 0x000fe2000f8e00ff */
[----:B------:R-:W-:Y:S01]  /*09f0*/  LOP3.LUT R11, R8, UR20, R7, 0x96, !PT ;  /* 0x00000014080b7c12 */ /* 0x000fe2000f8e9607 */
[----:B------:R-:W-:-:S05]  /*0a00*/  IMAD.WIDE.U32 R12, R12, -0x326172a9, RZ ;  /* 0xcd9e8d570c0c7825 */ /* 0x000fca00078e00ff */
[----:B------:R-:W-:Y:S01]  /*0a10*/  LOP3.LUT R8, R10, UR19, R13, 0x96, !PT ;  /* 0x000000130a087c12 */ /* 0x000fe2000f8e960d */
[----:B------:R-:W-:-:S04]  /*0a20*/  IMAD.WIDE.U32 R10, R11, -0x326172a9, RZ ;  /* 0xcd9e8d570b0a7825 */ /* 0x000fc800078e00ff */
[----:B------:R-:W-:Y:S01]  /*0a30*/  VIADD R13, R5, 0xdaa66d2b ;  /* 0xdaa66d2b050d7836 */ /* 0x000fe20000000000 */
[----:B------:R-:W-:Y:S01]  /*0a40*/  MOV R5, UR8 ;  /* 0x0000000800057c02 */ /* 0x000fe20008000f00 */
[----:B------:R-:W-:-:S03]  /*0a50*/  IMAD.WIDE.U32 R8, R8, -0x2daee0ad, RZ ;  /* 0xd2511f5308087825 */ /* 0x000fc600078e00ff */
[----:B------:R-:W-:Y:S02]  /*0a60*/  LOP3.LUT R7, R13, R12, R11, 0x96, !PT ;  /* 0x0000000c0d077212 */ /* 0x000fe400078e960b */
[----:B------:R-:W-:Y:S02]  /*0a70*/  LOP3.LUT R14, R6, UR21, R9, 0x96, !PT ;  /* 0x00000015060e7c12 */ /* 0x000fe4000f8e9609 */
[----:B------:R-:W-:Y:S01]  /*0a80*/  ISETP.GT.AND P0, PT, R5, 0x1, PT ;  /* 0x000000010500780c */ /* 0x000fe20003f04270 */
        /* <DEDUP_REMOVED lines=21> */
[----:B------:R-:W-:-:S04]  /*0be0*/  IMAD.WIDE.U32 R10, R11, -0x326172a9, RZ ;  /* 0xcd9e8d570b0a7825 */ /* 0x000fc800078e00ff */
[----:B------:R-:W-:Y:S01]  /*0bf0*/  IMAD.HI.U32 R7, R12, -0x2daee0ad, RZ ;  /* 0xd2511f530c077827 */ /* 0x000fe200078e00ff */
[----:B------:R-:W-:Y:S02]  /*0c00*/  LOP3.LUT R5, R6, UR32, R11, 0x96, !PT ;  /* 0x0000002006057c12 */ /* 0x000fe4000f8e960b */
[----:B------:R-:W-:Y:S01]  /*0c10*/  MOV R6, R10 ;  /* 0x0000000a00067202 */ /* 0x000fe20000000f00 */
[----:B------:R-:W-:-:S05]  /*0c20*/  VIADD R8, R8, 0x96a522ad ;  /* 0x96a522ad08087836 */ /* 0x000fca0000000000 */
[----:B------:R-:W-:Y:S01]  /*0c30*/  LOP3.LUT R7, R8, R14, R7, 0x96, !PT ;  /* 0x0000000e08077212 */ /* 0x000fe200078e9607 */
[----:B------:R-:W-:Y:S06]  /*0c40*/  @P0 BRA `(.L_x_2204) ;  /* 0x0000000000240947 */ /* 0x000fec0003800000 */
[----:B------:R-:W-:Y:S01]  /*0c50*/  UISETP.NE.AND UP0, UPT, UR8, URZ, UPT ;  /* 0x000000ff0800728c */ /* 0x000fe2000bf05270 */
[----:B------:R-:W-:Y:S02]  /*0c60*/  IMAD.MOV.U32 R16, RZ, RZ, R29 ;  /* 0x000000ffff107224 */ /* 0x000fe400078e001d */
[----:B------:R-:W-:-:S06]  /*0c70*/  IMAD.MOV.U32 R15, RZ, RZ, R24 ;  /* 0x000000ffff0f7224 */ /* 0x000fcc00078e0018 */
[----:B------:R-:W-:Y:S05]  /*0c80*/  BRA.U !UP0, `(.L_x_2205) ;  /* 0x00000001083c7547 */ /* 0x000fea000b800000 */
[----:B------:R-:W-:Y:S01]  /*0c90*/  MOV R25, R28 ;  /* 0x0000001c00197202 */ /* 0x000fe20000000f00 */
[----:B------:R-:W-:Y:S01]  /*0ca0*/  IMAD.MOV.U32 R16, RZ, RZ, R24 ;  /* 0x000000ffff107224 */ /* 0x000fe200078e0018 */
[----:B------:R-:W-:Y:S01]  /*0cb0*/  MOV R28, R29 ;  /* 0x0000001d001c7202 */ /* 0x000fe20000000f00 */
[----:B------:R-:W-:Y:S01]  /*0cc0*/  IMAD.MOV.U32 R15, RZ, RZ, R5 ;  /* 0x000000ffff0f7224 */ /* 0x000fe200078e0005 */
[----:B------:R-:W-:Y:S06]  /*0cd0*/  BRA `(.L_x_2205) ;  /* 0x0000000000287947 */ /* 0x000fec0003800000 */
.L_x_2204:
        /* <DEDUP_REMOVED lines=10> */
.L_x_2205:
        /* <DEDUP_REMOVED lines=13> */
.L_x_2207:
[----:B------:R-:W-:Y:S05]  /*0e50*/  BSYNC.RECONVERGENT B0 ;  /* 0x0000000000007941 */ /* 0x000fea0003800200 */
.L_x_2206:
        /* <DEDUP_REMOVED lines=18> */
[----:B------:R-:W-:-:S04]  /*0f80*/  IMAD.WIDE.U32 R20, R9, -0x326172a9, RZ ;  /* 0xcd9e8d5709147825 */ /* 0x000fc800078e00ff */
[----:B------:R-:W-:Y:S01]  /*0f90*/  IMAD.WIDE.U32 R22, R22, -0x326172a9, RZ ;  /* 0xcd9e8d5716167825 */ /* 0x000fe200078e00ff */
[----:B------:R-:W-:-:S04]  /*0fa0*/  LOP3.LUT R10, R10, UR19, R21, 0x96, !PT ;  /* 0x000000130a0a7c12 */ /* 0x000fc8000f8e9615 */
[----:B------:R-:W-:Y:S01]  /*0fb0*/  LOP3.LUT R19, R13, R20, R23, 0x96, !PT ;  /* 0x000000140d137212 */ /* 0x000fe200078e9617 */
[----:B------:R-:W-:-:S05]  /*0fc0*/  IMAD.WIDE.U32 R10, R10, -0x2daee0ad, RZ ;  /* 0xd2511f530a0a7825 */ /* 0x000fca00078e00ff */
        /* <DEDUP_REMOVED lines=33> */
[----:B------:R-:W-:Y:S02]  /*11e0*/  IMAD.MOV.U32 R15, RZ, RZ, R9 ;  /* 0x000000ffff0f7224 */ /* 0x000fe400078e0009 */
[----:B------:R-:W-:Y:S01]  /*11f0*/  IMAD.MOV.U32 R7, RZ, RZ, R12 ;  /* 0x000000ffff077224 */ /* 0x000fe200078e000c */
[----:B------:R-:W-:Y:S06]  /*1200*/  BRA `(.L_x_2209) ;  /* 0x0000000000287947 */ /* 0x000fec0003800000 */
.L_x_2208:
        /* <DEDUP_REMOVED lines=10> */
.L_x_2209:
        /* <DEDUP_REMOVED lines=13> */
.L_x_2211:
[----:B------:R-:W-:Y:S05]  /*1380*/  BSYNC.RECONVERGENT B0 ;  /* 0x0000000000007941 */ /* 0x000fea0003800200 */
.L_x_2210:
        /* <DEDUP_REMOVED lines=12> */
[----:B------:R-:W-:Y:S01]  /*1450*/  I2FP.F32.U32 R5, R15 ;  /* 0x0000000f00057245 */ /* 0x000fe20000201000 */
[----:B------:R-:W-:Y:S02]  /*1460*/  VIADD R17, R4, 0xa4a23ea6 ;  /* 0xa4a23ea604117836 */ /* 0x000fe40000000000 */
[-C--:B------:R-:W-:Y:S02]  /*1470*/  FFMA.FTZ R39, R39, R40.reuse, 1.1641532182693481445e-10 ;  /* 0x2f00000027277423 */ /* 0x080fe40000010028 */
        /* <DEDUP_REMOVED lines=33> */
[----:B------:R-:W-:Y:S01]  /*1690*/  LOP3.LUT R32, R8, R32, R17, 0x96, !PT ;  /* 0x0000002008207212 */ /* 0x000fe200078e9611 */
        /* <DEDUP_REMOVED lines=9> */
.L_x_2212:
        /* <DEDUP_REMOVED lines=10> */
.L_x_2213:
        /* <DEDUP_REMOVED lines=13> */
.L_x_2215:
[----:B------:R-:W-:Y:S05]  /*18a0*/  BSYNC.RECONVERGENT B0 ;  /* 0x0000000000007941 */ /* 0x000fea0003800200 */
.L_x_2214:
[----:B------:R-:W-:Y:S01]  /*18b0*/  IMAD.WIDE.U32 R6, R2, -0x326172a9, RZ ;  /* 0xcd9e8d5702067825 */ /* 0x000fe200078e00ff */
[----:B------:R-:W-:Y:S02]  /*18c0*/  LOP3.LUT R5, R0, UR11, R5, 0x96, !PT ;  /* 0x0000000b00057c12 */ /* 0x000fe4000f8e9605 */
[----:B------:R-:W-:Y:S01]  /*18d0*/  I2FP.F32.U32 R35, R11 ;  /* 0x0000000b00237245 */ /* 0x000fe20000201000 */
[----:B------:R-:W-:Y:S01]  /*18e0*/  IMAD R12, R12, -0x2daee0ad, RZ ;  /* 0xd2511f530c0c7824 */ /* 0x000fe200078e02ff */
[----:B------:R-:W-:Y:S01]  /*18f0*/  LOP3.LUT R16, R27, UR10, R7, 0x96, !PT ;  /* 0x0000000a1b107c12 */ /* 0x000fe2000f8e9607 */
[----:B------:R-:W-:-:S04]  /*1900*/  IMAD.WIDE.U32 R14, R5, -0x326172a9, RZ ;  /* 0xcd9e8d57050e7825 */ /* 0x000fc800078e00ff */
[----:B------:R-:W-:Y:S01]  /*1910*/  FFMA.FTZ R35, R35, R40, 1.1641532182693481445e-10 ;  /* 0x2f00000023237423 */ /* 0x000fe20000010028 */
[----:B------:R-:W-:-:S04]  /*1920*/  IMAD.WIDE.U32 R16, R16, -0x2daee0ad, RZ ;  /* 0xd2511f5310107825 */ /* 0x000fc800078e00ff */
        /* <DEDUP_REMOVED lines=37> */
[----:B------:R-:W-:Y:S02]  /*1b80*/  I2FP.F32.U32 R5, R9 ;  /* 0x0000000900057245 */ /* 0x000fe40000201000 */
[----:B------:R-:W-:-:S03]  /*1b90*/  I2FP.F32.U32 R9, R18 ;  /* 0x0000001200097245 */ /* 0x000fc60000201000 */
[-C--:B------:R-:W-:Y:S02]  /*1ba0*/  FFMA.FTZ R50, R5, R40.reuse, 1.1641532182693481445e-10 ;  /* 0x2f00000005327423 */ /* 0x080fe40000010028 */
        /* <DEDUP_REMOVED lines=10> */
.L_x_2216:
        /* <DEDUP_REMOVED lines=10> */
.L_x_2217:
[C---:B------:R-:W-:Y:S01]  /*1cf0*/  IMAD.SHL.U32 R31, R30.reuse, 0x4, RZ ;  /* 0x000000041e1f7824 */ /* 0x040fe200078e00ff */
[----:B------:R-:W-:-:S04]  /*1d00*/  SHF.L.U64.HI R54, R30, 0x2, R3 ;  /* 0x000000021e367819 */ /* 0x000fc80000010203 */
[----:B------:R-:W-:-:S04]  /*1d10*/  IADD3 R36, P0, PT, R31, UR6, RZ ;  /* 0x000000061f247c10 */ /* 0x000fc8000ff1e0ff */
[----:B------:R-:W-:-:S05]  /*1d20*/  IADD3.X R37, PT, PT, R54, UR7, RZ, P0, !PT ;  /* 0x0000000736257c10 */ /* 0x000fca00087fe4ff */
[----:B------:R-:W2:Y:S04]  /*1d30*/  LDG.E.ENL2.256 R12, R8, desc[UR12][R36.64] ;  /* 0xfe00000c2408797e */ /* 0x000ea8000812190c */
[----:B------:R0:W3:Y:S01]  /*1d40*/  LDG.E.ENL2.256 R4, R16, desc[UR12][R36.64+0x20] ;  /* 0xfe00010c2410797e */ /* 0x0000e20008121904 */
[----:B------:R-:W-:Y:S01]  /*1d50*/  FSET.BF.LT.FTZ.AND R34, R34, UR33, PT ;  /* 0x0000002122227c0a */ /* 0x000fe2000b811000 */
[----:B------:R-:W-:Y:S05]  /*1d60*/  WARPSYNC.ALL ;  /* 0x0000000000007948 */ /* 0x000fea0003800000 */
[----:B------:R-:W-:Y:S01]  /*1d70*/  F2I.FTZ.U32.TRUNC.NTZ R49, R34 ;  /* 0x0000002200317305 */ /* 0x000fe2000021f000 */
[----:B------:R-:W1:Y:S01]  /*1d80*/  LDCU UR5, c[0x0][0x360] ;  /* 0x00006c00ff0577ac */ /* 0x000e620008000800 */
[----:B------:R-:W-:-:S02]  /*1d90*/  I2FP.F32.U32 R57, R32 ;  /* 0x0000002000397245 */ /* 0x000fc40000201000 */
[----:B------:R-:W-:Y:S02]  /*1da0*/  I2FP.F32.U32 R59, R21 ;  /* 0x00000015003b7245 */ /* 0x000fe40000201000 */
[----:B------:R-:W-:Y:S01]  /*1db0*/  I2FP.F32.U32 R33, R33 ;  /* 0x0000002100217245 */ /* 0x000fe20000201000 */
[----:B------:R-:W-:Y:S01]  /*1dc0*/  FFMA.FTZ R21, R57, R40, 1.1641532182693481445e-10 ;  /* 0x2f00000039157423 */ /* 0x000fe20000010028 */
[----:B------:R-:W-:Y:S01]  /*1dd0*/  I2FP.F32.U32 R57, R58 ;  /* 0x0000003a00397245 */ /* 0x000fe20000201000 */
[-C--:B------:R-:W-:Y:S01]  /*1de0*/  FFMA.FTZ R59, R59, R40.reuse, 1.1641532182693481445e-10 ;  /* 0x2f0000003b3b7423 */ /* 0x080fe20000010028 */
[----:B------:R-:W-:Y:S01]  /*1df0*/  FSET.BF.LT.FTZ.AND R55, R55, UR33, PT ;  /* 0x0000002137377c0a */ /* 0x000fe2000b811000 */
[-C--:B------:R-:W-:Y:S01]  /*1e00*/  FFMA.FTZ R33, R33, R40.reuse, 1.1641532182693481445e-10 ;  /* 0x2f00000021217423 */ /* 0x080fe20000010028 */
[----:B------:R-:W-:Y:S01]  /*1e10*/  FSET.BF.LT.FTZ.AND R43, R43, UR33, PT ;  /* 0x000000212b2b7c0a */ /* 0x000fe2000b811000 */
[----:B------:R-:W-:Y:S01]  /*1e20*/  FFMA.FTZ R58, R57, R40, 1.1641532182693481445e-10 ;  /* 0x2f000000393a7423 */ /* 0x000fe20000010028 */
[----:B------:R-:W-:Y:S01]  /*1e30*/  FSET.BF.LT.FTZ.AND R38, R38, UR33, PT ;  /* 0x0000002126267c0a */ /* 0x000fe2000b811000 */
[----:B------:R-:W-:Y:S01]  /*1e40*/  F2I.FTZ.U32.TRUNC.NTZ R23, R55 ;  /* 0x0000003700177305 */ /* 0x000fe2000021f000 */
[----:B------:R-:W-:-:S02]  /*1e50*/  FSET.BF.LT.FTZ.AND R56, R56, UR33, PT ;  /* 0x0000002138387c0a */ /* 0x000fc4000b811000 */
[----:B------:R-:W-:Y:S02]  /*1e60*/  FSET.BF.LT.FTZ.AND R39, R39, UR33, PT ;  /* 0x0000002127277c0a */ /* 0x000fe4000b811000 */
[----:B------:R-:W-:Y:S02]  /*1e70*/  FSET.BF.LT.FTZ.AND R41, R41, UR33, PT ;  /* 0x0000002129297c0a */ /* 0x000fe4000b811000 */
[----:B0-----:R-:W-:Y:S01]  /*1e80*/  FSET.BF.LT.FTZ.AND R36, R47, UR33, PT ;  /* 0x000000212f247c0a */ /* 0x001fe2000b811000 */
[----:B------:R-:W-:Y:S01]  /*1e90*/  F2I.FTZ.U32.TRUNC.NTZ R44, R43 ;  /* 0x0000002b002c7305 */ /* 0x000fe2000021f000 */
[----:B------:R-:W-:Y:S02]  /*1ea0*/  FSET.BF.LT.FTZ.AND R37, R50, UR33, PT ;  /* 0x0000002132257c0a */ /* 0x000fe4000b811000 */
[----:B------:R-:W-:Y:S02]  /*1eb0*/  FSET.BF.LT.FTZ.AND R22, R22, UR33, PT ;  /* 0x0000002116167c0a */ /* 0x000fe4000b811000 */
[----:B------:R-:W-:-:S02]  /*1ec0*/  FSET.BF.LT.FTZ.AND R35, R35, UR33, PT ;  /* 0x0000002123237c0a */ /* 0x000fc4000b811000 */
[----:B------:R-:W-:Y:S01]  /*1ed0*/  FSET.BF.LT.FTZ.AND R20, R20, UR33, PT ;  /* 0x0000002114147c0a */ /* 0x000fe2000b811000 */
[----:B------:R-:W0:Y:S01]  /*1ee0*/  F2I.FTZ.U32.TRUNC.NTZ R45, R38 ;  /* 0x00000026002d7305 */ /* 0x000e22000021f000 */
[----:B------:R-:W-:Y:S02]  /*1ef0*/  FSET.BF.LT.FTZ.AND R33, R33, UR33, PT ;  /* 0x0000002121217c0a */ /* 0x000fe4000b811000 */
[----:B------:R-:W-:Y:S02]  /*1f00*/  FSET.BF.LT.FTZ.AND R21, R21, UR33, PT ;  /* 0x0000002115157c0a */ /* 0x000fe4000b811000 */
[----:B------:R-:W-:Y:S02]  /*1f10*/  FSET.BF.LT.FTZ.AND R40, R59, UR33, PT ;  /* 0x000000213b287c0a */ /* 0x000fe4000b811000 */
[----:B------:R-:W-:Y:S01]  /*1f20*/  FSET.BF.LT.FTZ.AND R58, R58, UR33, PT ;  /* 0x000000213a3a7c0a */ /* 0x000fe2000b811000 */
[----:B------:R-:W4:Y:S01]  /*1f30*/  F2I.FTZ.U32.TRUNC.NTZ R42, R56 ;  /* 0x00000038002a7305 */ /* 0x000f22000021f000 */
[----:B0-----:R-:W-:-:S07]  /*1f40*/  PRMT R44, R44, 0x3340, R45 ;  /* 0x000033402c2c7816 */ /* 0x001fce000000002d */
[----:B------:R-:W-:Y:S01]  /*1f50*/  F2I.FTZ.U32.TRUNC.NTZ R46, R41 ;  /* 0x00000029002e7305 */ /* 0x000fe2000021f000 */
[----:B----4-:R-:W-:-:S07]  /*1f60*/  PRMT R45, R23, 0x3340, R42 ;  /* 0x00003340172d7816 */ /* 0x010fce000000002a */
[----:B------:R-:W0:Y:S08]  /*1f70*/  F2I.FTZ.U32.TRUNC.NTZ R47, R36 ;  /* 0x00000024002f7305 */ /* 0x000e30000021f000 */
[----:B------:R-:W4:Y:S01]  /*1f80*/  F2I.FTZ.U32.TRUNC.NTZ R48, R39 ;  /* 0x0000002700307305 */ /* 0x000f22000021f000 */
[----:B0-----:R-:W-:-:S07]  /*1f90*/  PRMT R47, R46, 0x3340, R47 ;  /* 0x000033402e2f7816 */ /* 0x001fce000000002f */
[----:B------:R-:W-:Y:S01]  /*1fa0*/  F2I.FTZ.U32.TRUNC.NTZ R50, R37 ;  /* 0x0000002500327305 */ /* 0x000fe2000021f000 */
[----:B----4-:R-:W-:-:S07]  /*1fb0*/  PRMT R48, R48, 0x3340, R49 ;  /* 0x0000334030307816 */ /* 0x010fce0000000031 */
[----:B------:R-:W0:Y:S08]  /*1fc0*/  F2I.FTZ.U32.TRUNC.NTZ R51, R22 ;  /* 0x0000001600337305 */ /* 0x000e30000021f000 */
[----:B------:R-:W-:Y:S01]  /*1fd0*/  F2I.FTZ.U32.TRUNC.NTZ R52, R35 ;  /* 0x0000002300347305 */ /* 0x000fe2000021f000 */
[----:B0-----:R-:W-:-:S07]  /*1fe0*/  PRMT R51, R50, 0x3340, R51 ;  /* 0x0000334032337816 */ /* 0x001fce0000000033 */
[----:B------:R-:W0:Y:S08]  /*1ff0*/  F2I.FTZ.U32.TRUNC.NTZ R53, R20 ;  /* 0x0000001400357305 */ /* 0x000e30000021f000 */
[----:B------:R-:W-:Y:S01]  /*2000*/  F2I.FTZ.U32.TRUNC.NTZ R32, R33 ;  /* 0x0000002100207305 */ /* 0x000fe2000021f000 */
[----:B0-----:R-:W-:-:S07]  /*2010*/  PRMT R52, R52, 0x3340, R53 ;  /* 0x0000334034347816 */ /* 0x001fce0000000035 */
[----:B------:R-:W-:Y:S08]  /*2020*/  F2I.FTZ.U32.TRUNC.NTZ R57, R21 ;  /* 0x0000001500397305 */ /* 0x000ff0000021f000 */
[----:B------:R-:W0:Y:S02]  /*2030*/  F2I.FTZ.U32.TRUNC.NTZ R60, R40 ;  /* 0x00000028003c7305 */ /* 0x000e24000021f000 */
[----:B0-----:R-:W-:Y:S01]  /*2040*/  PRMT R23, R57, 0x3340, R60 ;  /* 0x0000334039177816 */ /* 0x001fe2000000003c */
[----:B--2---:R-:W-:Y:S01]  /*2050*/  FMUL.FTZ R15, R34, R15 ;  /* 0x0000000f220f7220 */ /* 0x004fe20000410000 */
[----:B------:R-:W-:Y:S01]  /*2060*/  IADD3 R34, P0, PT, R31, UR14, RZ ;  /* 0x0000000e1f227c10 */ /* 0x000fe2000ff1e0ff */
[----:B------:R-:W-:Y:S01]  /*2070*/  FMUL.FTZ R8, R55, R8 ;  /* 0x0000000837087220 */ /* 0x000fe20000410000 */
[----:B------:R-:W1:Y:S01]  /*2080*/  LDC R31, c[0x0][0x370] ;  /* 0x0000dc00ff1f7b82 */ /* 0x000e620000000800 */
[----:B------:R-:W-:Y:S01]  /*2090*/  FMUL.FTZ R10, R43, R10 ;  /* 0x0000000a2b0a7220 */ /* 0x000fe20000410000 */
[----:B------:R0:W2:Y:S01]  /*20a0*/  F2I.FTZ.U32.TRUNC.NTZ R55, R58 ;  /* 0x0000003a00377305 */ /* 0x0000a2000021f000 */
[----:B------:R-:W-:Y:S01]  /*20b0*/  FMUL.FTZ R14, R39, R14 ;  /* 0x0000000e270e7220 */ /* 0x000fe20000410000 */
[----:B---3--:R-:W-:Y:S01]  /*20c0*/  FMUL.FTZ R16, R37, R16 ;  /* 0x0000001025107220 */ /* 0x008fe20000410000 */
[----:B------:R-:W-:Y:S01]  /*20d0*/  FMUL.FTZ R18, R35, R18 ;  /* 0x0000001223127220 */ /* 0x000fe20000410000 */
[----:B------:R-:W-:Y:S01]  /*20e0*/  FMUL.FTZ R13, R36, R13 ;  /* 0x0000000d240d7220 */ /* 0x000fe20000410000 */
[----:B------:R-:W-:Y:S01]  /*20f0*/  FMUL.FTZ R37, R21, R6 ;  /* 0x0000000615257220 */ /* 0x000fe20000410000 */
[----:B------:R-:W-:Y:S01]  /*2100*/  IADD3 R36, P1, PT, R30, UR16, RZ ;  /* 0x000000101e247c10 */ /* 0x000fe2000ff3e0ff */
[----:B------:R-:W-:Y:S01]  /*2110*/  FMUL.FTZ R6, R10, UR4 ;  /* 0x000000040a067c20 */ /* 0x000fe20008410000 */
[----:B------:R-:W-:Y:S01]  /*2120*/  IADD3.X R35, PT, PT, R54, UR15, RZ, P0, !PT ;  /* 0x0000000f36237c10 */ /* 0x000fe200087fe4ff */
[----:B------:R-:W-:Y:S01]  /*2130*/  FMUL.FTZ R10, R14, UR4 ;  /* 0x000000040e0a7c20 */ /* 0x000fe20008410000 */
[----:B------:R-:W-:Y:S01]  /*2140*/  FMUL.FTZ R14, R18, UR4 ;  /* 0x00000004120e7c20 */ /* 0x000fe20008410000 */
[----:B------:R-:W-:Y:S01]  /*2150*/  FMUL.FTZ R18, R37, UR4 ;  /* 0x0000000425127c20 */ /* 0x000fe20008410000 */
[----:B------:R-:W-:Y:S01]  /*2160*/  IADD3.X R37, PT, PT, R3, UR17, RZ, P1, !PT ;  /* 0x0000001103257c10 */ /* 0x000fe20008ffe4ff */
[----:B------:R-:W-:Y:S01]  /*2170*/  FMUL.FTZ R9, R56, R9 ;  /* 0x0000000938097220 */ /* 0x000fe20000410000 */
[----:B------:R-:W-:Y:S01]  /*2180*/  FMUL.FTZ R11, R38, R11 ;  /* 0x0000000b260b7220 */ /* 0x000fe20000410000 */
[----:B------:R-:W-:Y:S01]  /*2190*/  FMUL.FTZ R12, R41, R12 ;  /* 0x0000000c290c7220 */ /* 0x000fe20000410000 */
[----:B------:R-:W-:Y:S01]  /*21a0*/  FMUL.FTZ R17, R22, R17 ;  /* 0x0000001116117220 */ /* 0x000fe20000410000 */
[----:B------:R-:W-:Y:S01]  /*21b0*/  FMUL.FTZ R19, R20, R19 ;  /* 0x0000001314137220 */ /* 0x000fe20000410000 */
[----:B------:R-:W-:Y:S01]  /*21c0*/  FMUL.FTZ R33, R33, R4 ;  /* 0x0000000421217220 */ /* 0x000fe20000410000 */
[----:B0-----:R-:W-:Y:S01]  /*21d0*/  FMUL.FTZ R58, R58, R5 ;  /* 0x000000053a3a7220 */ /* 0x001fe20000410000 */
[----:B------:R-:W-:Y:S01]  /*21e0*/  FMUL.FTZ R40, R40, R7 ;  /* 0x0000000728287220 */ /* 0x000fe20000410000 */
[----:B--2---:R-:W-:Y:S01]  /*21f0*/  PRMT R32, R32, 0x3340, R55 ;  /* 0x0000334020207816 */ /* 0x004fe20000000037 */
[----:B-1----:R-:W-:-:S02]  /*2200*/  IMAD R31, R31, UR5, RZ ;  /* 0x000000051f1f7c24 */ /* 0x002fc4000f8e02ff */
[----:B------:R-:W-:Y:S01]  /*2210*/  FMUL.FTZ R4, R8, UR4 ;  /* 0x0000000408047c20 */ /* 0x000fe20008410000 */
[----:B------:R-:W-:Y:S01]  /*2220*/  FMUL.FTZ R5, R9, UR4 ;  /* 0x0000000409057c20 */ /* 0x000fe20008410000 */
[----:B------:R-:W-:Y:S01]  /*2230*/  FMUL.FTZ R7, R11, UR4 ;  /* 0x000000040b077c20 */ /* 0x000fe20008410000 */
[----:B------:R-:W-:Y:S01]  /*2240*/  FMUL.FTZ R8, R12, UR4 ;  /* 0x000000040c087c20 */ /* 0x000fe20008410000 */
[----:B------:R-:W-:Y:S01]  /*2250*/  LEA R30, P0, R31, R30, 0x4 ;  /* 0x0000001e1f1e7211 */ /* 0x000fe200078020ff */
[----:B------:R-:W-:Y:S01]  /*2260*/  FMUL.FTZ R9, R13, UR4 ;  /* 0x000000040d097c20 */ /* 0x000fe20008410000 */
[----:B------:R-:W-:Y:S01]  /*2270*/  FMUL.FTZ R11, R15, UR4 ;  /* 0x000000040f0b7c20 */ /* 0x000fe20008410000 */
[----:B------:R-:W-:Y:S01]  /*2280*/  FMUL.FTZ R12, R16, UR4 ;  /* 0x00000004100c7c20 */ /* 0x000fe20008410000 */
[----:B------:R-:W-:Y:S01]  /*2290*/  IADD3.X R3, PT, PT, RZ, R3, RZ, P0, !PT ;  /* 0x00000003ff037210 */ /* 0x000fe200007fe4ff */
[----:B------:R-:W-:Y:S01]  /*22a0*/  FMUL.FTZ R13, R17, UR4 ;  /* 0x00000004110d7c20 */ /* 0x000fe20008410000 */
[----:B------:R-:W-:Y:S01]  /*22b0*/  ISETP.GE.U32.AND P0, PT, R30, UR34, PT ;  /* 0x000000221e007c0c */ /* 0x000fe2000bf06070 */
[----:B------:R-:W-:Y:S01]  /*22c0*/  FMUL.FTZ R15, R19, UR4 ;  /* 0x00000004130f7c20 */ /* 0x000fe20008410000 */
[----:B------:R-:W-:Y:S01]  /*22d0*/  FMUL.FTZ R16, R33, UR4 ;  /* 0x0000000421107c20 */ /* 0x000fe20008410000 */
[----:B------:R-:W-:Y:S01]  /*22e0*/  FMUL.FTZ R17, R58, UR4 ;  /* 0x000000043a117c20 */ /* 0x000fe20008410000 */
[----:B------:R-:W-:Y:S01]  /*22f0*/  ISETP.GE.U32.AND.EX P0, PT, R3, UR35, PT, P0 ;  /* 0x0000002303007c0c */ /* 0x000fe2000bf06100 */
[----:B------:R-:W-:Y:S01]  /*2300*/  FMUL.FTZ R19, R40, UR4 ;  /* 0x0000000428137c20 */ /* 0x000fe20008410000 */
[----:B------:R-:W-:Y:S01]  /*2310*/  PRMT R22, R51, 0x5410, R52 ;  /* 0x0000541033167816 */ /* 0x000fe20000000034 */
[----:B------:R0:W-:Y:S01]  /*2320*/  STG.E.ENL2.256 desc[UR12][R34.64], R4, R8 ;  /* 0xf80000042208797f */ /* 0x0001e2000f12180c */
[----:B------:R-:W-:-:S02]  /*2330*/  PRMT R21, R47, 0x5410, R48 ;  /* 0x000054102f157816 */ /* 0x000fc40000000030 */
[----:B------:R-:W-:Y:S01]  /*2340*/  PRMT R20, R45, 0x5410, R44 ;  /* 0x000054102d147816 */ /* 0x000fe2000000002c */
[----:B------:R0:W-:Y:S01]  /*2350*/  STG.E.ENL2.256 desc[UR12][R34.64+0x20], R12, R16 ;  /* 0xf800010c2210797f */ /* 0x0001e2000f12180c */
[----:B------:R-:W-:-:S05]  /*2360*/  PRMT R23, R32, 0x5410, R23 ;  /* 0x0000541020177816 */ /* 0x000fca0000000017 */
[----:B------:R0:W-:Y:S01]  /*2370*/  STG.E.128 desc[UR12][R36.64], R20 ;  /* 0x0000001424007986 */ /* 0x0001e2000c101d0c */
[----:B------:R-:W-:Y:S06]  /*2380*/  BAR.SYNC.DEFER_BLOCKING 0x0 ;  /* 0x0000000000007b1d */ /* 0x000fec0000010000 */
[----:B------:R-:W-:Y:S05]  /*2390*/  @!P0 BRA `(.L_x_2218) ;  /* 0xffffffe4002c8947 */ /* 0x000fea000383ffff */
[----:B------:R-:W-:Y:S05]  /*23a0*/  EXIT ;  /* 0x000000000000794d */ /* 0x000fea0003800000 */
        .weak           $__internal_29_$__cuda_sm20_dblrcp_rn_slowpath_v3
        .type           $__internal_29_$__cuda_sm20_dblrcp_rn_slowpath_v3,@function
        .size           $__internal_29_$__cuda_sm20_dblrcp_rn_slowpath_v3,(.L_x_14097 - $__internal_29_$__cuda_sm20_dblrcp_rn_slowpath_v3)
$__internal_29_$__cuda_sm20_dblrcp_rn_slowpath_v3:
        /* <DEDUP_REMOVED lines=23> */
.L_x_2221:
        /* <DEDUP_REMOVED lines=10> */
.L_x_2219:
[----:B------:R-:W-:Y:S02]  /*25c0*/  LOP3.LUT R7, R5, 0x80000, RZ, 0xfc, !PT ;  /* 0x0008000005077812 */ /* 0x000fe400078efcff */
[----:B------:R-:W-:-:S07]  /*25d0*/  MOV R6, R4 ;  /* 0x0000000400067202 */ /* 0x000fce0000000f00 */
.L_x_2220:
[----:B------:R-:W-:Y:S01]  /*25e0*/  IMAD.MOV.U32 R4, RZ, RZ, R12 ;  /* 0x000000ffff047224 */ /* 0x000fe200078e000c */
[----:B------:R-:W-:Y:S01]  /*25f0*/  MOV R5, 0x0 ;  /* 0x0000000000057802 */ /* 0x000fe20000000f00 */
[----:B------:R-:W-:Y:S01]  /*2600*/  IMAD.MOV.U32 R8, RZ, RZ, R6 ;  /* 0x000000ffff087224 */ /* 0x000fe200078e0006 */
[----:B------:R-:W-:Y:S02]  /*2610*/  MOV R9, R7 ;  /* 0x0000000700097202 */ /* 0x000fe40000000f00 */
[----:B------:R-:W-:Y:S05]  /*2620*/  RET.REL.NODEC R4 `(_ZN2at6native43_GLOBAL__N__7cc8d1ed_10_Dropout_cu_0e96ed3824fused_dropout_kernel_vecIffmLi1ELi16EhEEvNS_4cuda6detail10TensorInfoIKT_T1_EENS5_IS6_S8_EENS5_IT4_S8_EES8_T0_NS_15PhiloxCudaStateE) ;  /* 0xffffffd804747950 */ /* 0x000fea0003c3ffff */
.L_x_2222:
        /* <DEDUP_REMOVED lines=13> */
.L_x_14097:


//--------------------- .text._ZN2at6native43_GLOBAL__N__7cc8d1ed_10_Dropout_cu_0e96ed3820fused_dropout_kernelIddmLin1ELin1EhEEvNS_4cuda6detail10TensorInfoIKT_T1_EENS5_IS6_S8_EENS5_IT4_S8_EES8_T0_NS_15PhiloxCudaStateE --------------------------
	.section	.text._ZN2at6native43_GLOBAL__N__7cc8d1ed_10_Dropout_cu_0e96ed3820fused_dropout_kernelIddmLin1ELin1EhEEvNS_4cuda6detail10TensorInfoIKT_T1_EENS5_IS6_S8_EENS5_IT4_S8_EES8_T0_NS_15PhiloxCudaStateE,"ax",@progbits
	.align	128
.text._ZN2at6native43_GLOBAL__N__7cc8d1ed_10_Dropout_cu_0e96ed3820fused_dropout_kernelIddmLin1ELin1EhEEvNS_4cuda6detail10TensorInfoIKT_T1_EENS5_IS6_S8_EENS5_IT4_S8_EES8_T0_NS_15PhiloxCudaStateE:
        .type           _ZN2at6native43_GLOBAL__N__7cc8d1ed_10_Dropout_cu_0e96ed3820fused_dropout_kernelIddmLin1ELin1EhEEvNS_4cuda6detail10TensorInfoIKT_T1_EENS5_IS6_S8_EENS5_IT4_S8_EES8_T0_NS_15PhiloxCudaStateE,@function
        .size           _ZN2at6native43_GLOBAL__N__7cc8d1ed_10_Dropout_cu_0e96ed3820fused_dropout_kernelIddmLin1ELin1EhEEvNS_4cuda6detail10TensorInfoIKT_T1_EENS5_IS6_S8_EENS5_IT4_S8_EES8_T0_NS_15PhiloxCudaStateE,(.L_x_14099 - _ZN2at6native43_GLOBAL__N__7cc8d1ed_10_Dropout_cu_0e96ed3820fused_dropout_kernelIddmLin1ELin1EhEEvNS_4cuda6detail10TensorInfoIKT_T1_EENS5_IS6_S8_EENS5_IT4_S8_EES8_T0_NS_15PhiloxCudaStateE)
        .other          _ZN2at6native43_GLOBAL__N__7cc8d1ed_10_Dropout_cu_0e96ed3820fused_dropout_kernelIddmLin1ELin1EhEEvNS_4cuda6detail10TensorInfoIKT_T1_EENS5_IS6_S8_EENS5_IT4_S8_EES8_T0_NS_15PhiloxCudaStateE,@"STO_CUDA_ENTRY STV_DEFAULT"
_ZN2at6native43_GLOBAL__N__7cc8d1ed_10_Dropout_cu_0e96ed3820fused_dropout_kernelIddmLin1ELin1EhEEvNS_4cuda6detail10TensorInfoIKT_T1_EENS5_IS6_S8_EENS5_IT4_S8_EES8_T0_NS_15PhiloxCudaStateE:
        /* <DEDUP_REMOVED lines=19> */
[----:B-1----:R-:W-:-:S04]  /*0130*/  @P0 IADD3 R14, P1, PT, R2, R7, RZ ;  /* 0x00000007020e0210 */ /* 0x002fc80007f3e0ff */
[----:B------:R-:W-:Y:S01]  /*0140*/  @P0 IADD3.X R15, PT, PT, RZ, R3, RZ, P1, !PT ;  /* 0x00000003ff0f0210 */ /* 0x000fe20000ffe4ff */
[----:B----4-:R-:W-:-:S03]  /*0150*/  IMAD R3, R9, UR4, R0 ;  /* 0x0000000409037c24 */ /* 0x010fc6000f8e0200 */
[--C-:B------:R-:W-:Y:S01]  /*0160*/  SHF.R.U64 R0, R14, 0x2, R15.reuse ;  /* 0x000000020e007819 */ /* 0x100fe2000000120f */
[----:B------:R-:W-:Y:S01]  /*0170*/  IMAD.WIDE.U32 R12, R3, -0x326172a9, RZ ;  /* 0xcd9e8d57030c7825 */ /* 0x000fe200078e00ff */
[----:B------:R-:W-:Y:S02]  /*0180*/  SHF.R.U32.HI R2, RZ, 0x2, R15 ;  /* 0x00000002ff027819 */ /* 0x000fe4000001160f */
[----:B--2---:R-:W-:Y:S01]  /*0190*/  IADD3 R4, PT, PT, R20, -0x61c88647, RZ ;  /* 0x9e3779b914047810 */ /* 0x004fe20007ffe0ff */
[----:B------:R-:W-:Y:S01]  /*01a0*/  IMAD.WIDE.U32 R6, R0, -0x2daee0ad, RZ ;  /* 0xd2511f5300067825 */ /* 0x000fe200078e00ff */
[----:B------:R-:W-:Y:S02]  /*01b0*/  LOP3.LUT R16, R2, R13, R20, 0x96, !PT ;  /* 0x0000000d02107212 */ /* 0x000fe400078e9614 */
[C---:B------:R-:W-:Y:S01]  /*01c0*/  IADD3 R11, PT, PT, R21.reuse, 0x76cf5d0a, RZ ;  /* 0x76cf5d0a150b7810 */ /* 0x040fe20007ffe0ff */
[----:B------:R-:W-:Y:S01]  /*01d0*/  VIADD R5, R21, 0xbb67ae85 ;  /* 0xbb67ae8515057836 */ /* 0x000fe20000000000 */
[----:B------:R-:W-:Y:S01]  /*01e0*/  LOP3.LUT R18, R7, R21, RZ, 0x3c, !PT ;  /* 0x0000001507127212 */ /* 0x000fe200078e3cff */
        /* <DEDUP_REMOVED lines=8> */
[----:B------:R-:W-:Y:S02]  /*0270*/  LOP3.LUT R5, R5, R18, R13, 0x96, !PT ;  /* 0x0000001205057212 */ /* 0x000fe400078e960d */
[----:B------:R-:W-:Y:S01]  /*0280*/  LOP3.LUT R11, R11, R16, R7, 0x96, !PT ;  /* 0x000000100b0b7212 */ /* 0x000fe200078e9607 */
[----:B------:R-:W-:Y:S02]  /*0290*/  VIADD R7, R21, 0x32370b8f ;  /* 0x32370b8f15077836 */ /* 0x000fe40000000000 */
[----:B------:R-:W-:Y:S01]  /*02a0*/  IMAD.WIDE.U32 R16, R5, -0x2daee0ad, RZ ;  /* 0xd2511f5305107825 */ /* 0x000fe200078e00ff */
[----:B------:R-:W-:-:S03]  /*02b0*/  IADD3 R5, PT, PT, R20, -0x255992d5, RZ ;  /* 0xdaa66d2b14057810 */ /* 0x000fc60007ffe0ff */
[----:B------:R-:W-:Y:S01]  /*02c0*/  IMAD.WIDE.U32 R18, R11, -0x326172a9, RZ ;  /* 0xcd9e8d570b127825 */ /* 0x000fe200078e00ff */
[----:B------:R-:W-:Y:S02]  /*02d0*/  LOP3.LUT R22, R7, R6, R17, 0x96, !PT ;  /* 0x0000000607167212 */ /* 0x000fe400078e9611 */
[----:B------:R-:W1:Y:S01]  /*02e0*/  LDC.64 R6, c[0x0][0x868] ;  /* 0x00021a00ff067b82 */ /* 0x000e620000000a00 */
[----:B------:R-:W-:Y:S01]  /*02f0*/  IADD3 R11, PT, PT, R21, -0x126145ec, RZ ;  /* 0xed9eba14150b7810 */ /* 0x000fe20007ffe0ff */
[----:B0-----:R-:W1:Y:S01]  /*0300*/  MUFU.RCP64H R17, R10 ;  /* 0x0000000a00117308 */ /* 0x001e620000001800 */
[----:B------:R-:W-:Y:S01]  /*0310*/  LOP3.LUT R12, R5, R12, R19, 0x96, !PT ;  /* 0x0000000c050c7212 */ /* 0x000fe200078e9613 */
[----:B------:R-:W-:-:S04]  /*0320*/  IMAD.WIDE.U32 R22, R22, -0x326172a9, RZ ;  /* 0xcd9e8d5716167825 */ /* 0x000fc800078e00ff */
[----:B------:R-:W-:-:S04]  /*0330*/  IMAD.WIDE.U32 R12, R12, -0x2daee0ad, RZ ;  /* 0xd2511f530c0c7825 */ /* 0x000fc800078e00ff */
[----:B------:R-:W-:Y:S01]  /*0340*/  VIADD R5, R20, 0x78dde6e4 ;  /* 0x78dde6e414057836 */ /* 0x000fe20000000000 */
[----:B------:R-:W-:Y:S01]  /*0350*/  LOP3.LUT R11, R11, R16, R13, 0x96, !PT ;  /* 0x000000100b0b7212 */ /* 0x000fe200078e960d */
[----:B------:R-:W-:Y:S01]  /*0360*/  VIADD R16, R10, 0x300402 ;  /* 0x003004020a107836 */ /* 0x000fe20000000000 */
[----:B------:R-:W-:Y:S02]  /*0370*/  IADD3 R13, PT, PT, R21, -0x56f99767, RZ ;  /* 0xa9066899150d7810 */ /* 0x000fe40007ffe0ff */
[----:B------:R-:W-:Y:S01]  /*0380*/  LOP3.LUT R18, R5, R18, R23, 0x96, !PT ;  /* 0x0000001205127212 */ /* 0x000fe200078e9617 */
[----:B------:R-:W-:Y:S01]  /*0390*/  IMAD.WIDE.U32 R24, R11, -0x326172a9, RZ ;  /* 0xcd9e8d570b187825 */ /* 0x000fe200078e00ff */
[----:B------:R-:W-:-:S03]  /*03a0*/  FSETP.GEU.AND P0, PT, |R16|, 5.8789094863358348022e-39, PT ;  /* 0x004004021000780b */ /* 0x000fc60003f0e200 */
[----:B------:R-:W-:Y:S02]  /*03b0*/  VIADD R5, R20, 0x1715609d ;  /* 0x1715609d14057836 */ /* 0x000fe40000000000 */
[----:B------:R-:W-:-:S03]  /*03c0*/  IMAD.WIDE.U32 R18, R18, -0x2daee0ad, RZ ;  /* 0xd2511f5312127825 */ /* 0x000fc600078e00ff */
[----:B------:R-:W-:Y:S01]  /*03d0*/  LOP3.LUT R22, R5, R22, R25, 0x96, !PT ;  /* 0x0000001605167212 */ /* 0x000fe200078e9619 */
[----:B------:R-:W-:Y:S01]  /*03e0*/  VIADD R11, R21, 0x646e171e ;  /* 0x646e171e150b7836 */ /* 0x000fe20000000000 */
[----:B------:R-:W-:Y:S01]  /*03f0*/  LOP3.LUT R26, R13, R12, R19, 0x96, !PT ;  /* 0x0000000c0d1a7212 */ /* 0x000fe200078e9613 */
[----:B-1----:R-:W-:Y:S01]  /*0400*/  DFMA R12, R16, -R6, 1 ;  /* 0x3ff00000100c742b */ /* 0x002fe20000000806 */
[----:B------:R-:W-:Y:S01]  /*0410*/  IADD3 R5, PT, PT, R20, -0x4ab325aa, RZ ;  /* 0xb54cda5614057810 */ /* 0x000fe20007ffe0ff */
[----:B------:R-:W-:-:S04]  /*0420*/  IMAD.WIDE.U32 R22, R22, -0x2daee0ad, RZ ;  /* 0xd2511f5316167825 */ /* 0x000fc800078e00ff */
[----:B------:R-:W-:Y:S01]  /*0430*/  IMAD.WIDE.U32 R26, R26, -0x326172a9, RZ ;  /* 0xcd9e8d571a1a7825 */ /* 0x000fe200078e00ff */
[----:B------:R-:W-:Y:S01]  /*0440*/  LOP3.LUT R11, R11, R18, R23, 0x96, !PT ;  /* 0x000000120b0b7212 */ /* 0x000fe200078e9617 */
[----:B------:R-:W-:-:S03]  /*0450*/  DFMA R12, R12, R12, R12 ;  /* 0x0000000c0c0c722b */ /* 0x000fc6000000000c */
[----:B------:R-:W-:Y:S01]  /*0460*/  LOP3.LUT R24, R5, R24, R27, 0x96, !PT ;  /* 0x0000001805187212 */ /* 0x000fe200078e961b */
[----:B------:R-:W-:Y:S01]  /*0470*/  IMAD.WIDE.U32 R28, R11, -0x326172a9, RZ ;  /* 0xcd9e8d570b1c7825 */ /* 0x000fe200078e00ff */
[----:B------:R-:W-:-:S03]  /*0480*/  IADD3 R11, PT, PT, R20, -0xe443238, RZ ;  /* 0xf1bbcdc8140b7810 */ /* 0x000fc60007ffe0ff */
[----:B------:R-:W-:Y:S01]  /*0490*/  VIADD R5, R20, 0x5384540f ;  /* 0x5384540f14057836 */ /* 0x000fe20000000000 */
[----:B------:R-:W-:Y:S01]  /*04a0*/  DFMA R18, R16, R12, R16 ;  /* 0x0000000c1012722b */ /* 0x000fe20000000010 */
[----:B------:R-:W-:-:S03]  /*04b0*/  IMAD.WIDE.U32 R24, R24, -0x2daee0ad, RZ ;  /* 0xd2511f5318187825 */ /* 0x000fc600078e00ff */
[----:B------:R-:W-:Y:S01]  /*04c0*/  LOP3.LUT R5, R5, R26, R29, 0x96, !PT ;  /* 0x0000001a05057212 */ /* 0x000fe200078e961d */
[----:B------:R-:W-:Y:S01]  /*04d0*/  VIADD R13, R21, 0xdb3d7428 ;  /* 0xdb3d7428150d7836 */ /* 0x000fe20000000000 */
[----:B------:R-:W-:Y:S02]  /*04e0*/  LOP3.LUT R15, R15, R22, R25, 0x96, !PT ;  /* 0x000000160f0f7212 */ /* 0x000fe400078e9619 */
[----:B------:R-:W-:Y:S01]  /*04f0*/  DFMA R6, R18, -R6, 1 ;  /* 0x3ff000001206742b */ /* 0x000fe20000000806 */
[----:B------:R-:W-:-:S04]  /*0500*/  IMAD.WIDE.U32 R22, R5, -0x2daee0ad, RZ ;  /* 0xd2511f5305167825 */ /* 0x000fc800078e00ff */
[----:B------:R-:W-:Y:S01]  /*0510*/  IMAD.WIDE.U32 R26, R15, -0x326172a9, RZ ;  /* 0xcd9e8d570f1a7825 */ /* 0x000fe200078e00ff */
[----:B------:R-:W-:Y:S02]  /*0520*/  LOP3.LUT R12, R13, R24, R23, 0x96, !PT ;  /* 0x000000180d0c7212 */ /* 0x000fe400078e9617 */
[----:B------:R-:W-:Y:S01]  /*0530*/  IADD3 R13, PT, PT, R20, -0x700cb87f, RZ ;  /* 0x8ff34781140d7810 */ /* 0x000fe20007ffe0ff */
[----:B------:R-:W-:Y:S01]  /*0540*/  DFMA R18, R18, R6, R18 ;  /* 0x000000061212722b */ /* 0x000fe20000000012 */
[----:B------:R-:W-:Y:S01]  /*0550*/  LOP3.LUT R5, R11, R28, R27, 0x96, !PT ;  /* 0x0000001c0b057212 */ /* 0x000fe200078e961b */
[----:B------:R-:W-:-:S04]  /*0560*/  IMAD.HI.U32 R8, R12, -0x326172a9, RZ ;  /* 0xcd9e8d570c087827 */ /* 0x000fc800078e00ff */
[----:B------:R-:W-:Y:S01]  /*0570*/  IMAD.HI.U32 R11, R5, -0x2daee0ad, RZ ;  /* 0xd2511f53050b7827 */ /* 0x000fe200078e00ff */
[----:B------:R-:W-:Y:S02]  /*0580*/  LOP3.LUT R6, R13, R26, R8, 0x96, !PT ;  /* 0x0000001a0d067212 */ /* 0x000fe400078e9608 */
[----:B------:R-:W-:Y:S01]  /*0590*/  MOV R8, R3 ;  /* 0x0000000300087202 */ /* 0x000fe20000000f00 */
[----:B------:R-:W-:Y:S01]  /*05a0*/  IMAD.MOV.U32 R7, RZ, RZ, RZ ;  /* 0x000000ffff077224 */ /* 0x000fe200078e00ff */
[----:B------:R-:W-:Y:S01]  /*05b0*/  LOP3.LUT R11, R22, R11, RZ, 0x3c, !PT ;  /* 0x0000000b160b7212 */ /* 0x000fe200078e3cff */
[----:B------:R-:W-:Y:S06]  /*05c0*/  @P0 BRA `(.L_x_2223) ;  /* 0x0000000000100947 */ /* 0x000fec0003800000 */
[----:B------:R-:W-:-:S05]  /*05d0*/  LOP3.LUT R10, R10, 0x7fffffff, RZ, 0xc0, !PT ;  /* 0x7fffffff0a0a7812 */ /* 0x000fca00078ec0ff */
[----:B------:R-:W-:Y:S01]  /*05e0*/  VIADD R13, R10, 0xfff00000 ;  /* 0xfff000000a0d7836 */ /* 0x000fe20000000000 */
[----:B------:R-:W-:-:S07]  /*05f0*/  MOV R10, 0x610 ;  /* 0x00000610000a7802 */ /* 0x000fce0000000f00 */
[----:B------:R-:W-:Y:S05]  /*0600*/  CALL.REL.NOINC `($__internal_30_$__cuda_sm20_dblrcp_rn_slowpath_v3) ;  /* 0x000001cc00c07944 */ /* 0x000fea0003c00000 */
.L_x_2223:
[----:B------:R-:W0:Y:S01]  /*0610*/  LDCU.64 UR4, c[0x0][0x860] ;  /* 0x00010c00ff0477ac */ /* 0x000e220008000a00 */
[----:B------:R-:W1:Y:S01]  /*0620*/  LDCU UR8, c[0x0][0x370] ;  /* 0x00006e00ff0877ac */ /* 0x000e620008000800 */
[----:B0-----:R-:W-:-:S04]  /*0630*/  UIADD3 UR4, UP0, UPT, UR4, -0x1, URZ ;  /* 0xffffffff04047890 */ /* 0x001fc8000ff1e0ff */
[----:B------:R-:W-:Y:S01]  /*0640*/  UIADD3.X UR5, UPT, UPT, UR5, -0x1, URZ, UP0, !UPT ;  /* 0xffffffff05057890 */ /* 0x000fe200087fe4ff */
[----:B-1----:R-:W-:-:S03]  /*0650*/  IMAD R10, R9, UR8, RZ ;  /* 0x00000008090a7c24 */ /* 0x002fc6000f8e02ff */
[----:B------:R-:W-:Y:S02]  /*0660*/  UISETP.NE.U32.AND UP0, UPT, UR5, URZ, UPT ;  /* 0x000000ff0500728c */ /* 0x000fe4000bf05070 */
[----:B------:R-:W-:-:S07]  /*0670*/  SHF.L.U32 R34, R10, 0x2, RZ ;  /* 0x000000020a227819 */ /* 0x000fce00000006ff */
[----:B------:R-:W-:Y:S05]  /*0680*/  BRA.U UP0, `(.L_x_2224) ;  /* 0x0000000100507547 */ /* 0x000fea000b800000 */
        /* <DEDUP_REMOVED lines=20> */
.L_x_2224:
[----:B------:R-:W-:Y:S01]  /*07d0*/  IMAD.U32 R36, RZ, RZ, UR4 ;  /* 0x00000004ff247e24 */ /* 0x000fe2000f8e00ff */
[----:B------:R-:W-:Y:S01]  /*07e0*/  MOV R37, UR5 ;  /* 0x0000000500257c02 */ /* 0x000fe20008000f00 */
[----:B------:R-:W-:Y:S01]  /*07f0*/  IMAD.MOV.U32 R35, RZ, RZ, RZ ;  /* 0x000000ffff237224 */ /* 0x000fe200078e00ff */
[----:B------:R-:W-:-:S07]  /*0800*/  MOV R30, 0x820 ;  /* 0x00000820001e7802 */ /* 0x000fce0000000f00 */
[----:B------:R-:W-:Y:S05]  /*0810*/  CALL.REL.NOINC `($__internal_31_$__cuda_sm20_div_u64) ;  /* 0x000001cc00ec7944 */ /* 0x000fea0003c00000 */
.L_x_2225:
[----:B------:R-:W-:-:S05]  /*0820*/  SHF.L.U32 R22, R9, 0x2, RZ ;  /* 0x0000000209167819 */ /* 0x000fca00000006ff */
        /* <DEDUP_REMOVED lines=8> */
[----:B------:R-:W-:Y:S01]  /*08b0*/  IADD3 R22, PT, PT, R21, -0x695add53, RZ ;  /* 0x96a522ad15167810 */ /* 0x000fe20007ffe0ff */
[----:B------:R-:W-:Y:S01]  /*08c0*/  IMAD R12, R12, -0x326172a9, RZ ;  /* 0xcd9e8d570c0c7824 */ /* 0x000fe200078e02ff */
[----:B------:R-:W-:Y:S01]  /*08d0*/  LOP3.LUT R9, R14, 0x3, RZ, 0xc0, !PT ;  /* 0x000000030e097812 */ /* 0x000fe200078ec0ff */
[----:B------:R-:W-:Y:S01]  /*08e0*/  IMAD.MOV.U32 R13, RZ, RZ, RZ ;  /* 0x000000ffff0d7224 */ /* 0x000fe200078e00ff */
[----:B------:R-:W-:-:S07]  /*08f0*/  LOP3.LUT R11, R11, R22, RZ, 0x3c, !PT ;  /* 0x000000160b0b7212 */ /* 0x000fce00078e3cff */
.L_x_2656:
[----:B------:R-:W-:Y:S01]  /*0900*/  IADD3 R0, PT, PT, R0, 0x1, RZ ;  /* 0x0000000100007810 */ /* 0x000fe20007ffe0ff */
[----:B------:R-:W-:Y:S03]  /*0910*/  BSSY.RECONVERGENT B0, `(.L_x_2226) ;  /* 0x000000c000007945 */ /* 0x000fe60003800200 */
[C---:B------:R-:W-:Y:S01]  /*0920*/  ISETP.NE.AND P0, PT, R0.reuse, RZ, PT ;  /* 0x000000ff0000720c */ /* 0x040fe20003f05270 */
[----:B-1234-:R-:W-:-:S12]  /*0930*/  IMAD.WIDE.U32 R32, R0, -0x2daee0ad, RZ ;  /* 0xd2511f5300207825 */ /* 0x01efd800078e00ff */
        /* <DEDUP_REMOVED lines=9> */
.L_x_2227:
[----:B------:R-:W-:Y:S05]  /*09d0*/  BSYNC.RECONVERGENT B0 ;  /* 0x0000000000007941 */ /* 0x000fea0003800200 */
.L_x_2226:
[----:B------:R-:W-:Y:S01]  /*09e0*/  LOP3.LUT R14, R13, R33, R21, 0x96, !PT ;  /* 0x000000210d0e7212 */ /* 0x000fe200078e9615 */
[----:B------:R-:W-:Y:S01]  /*09f0*/  IMAD.WIDE.U32 R30, R8, -0x326172a9, RZ ;  /* 0xcd9e8d57081e7825 */ /* 0x000fe200078e00ff */
[----:B------:R-:W-:Y:S02]  /*0a00*/  IADD3 R33, PT, PT, R21, 0x76cf5d0a, RZ ;  /* 0x76cf5d0a15217810 */ /* 0x000fe40007ffe0ff */
[----:B------:R-:W-:Y:S01]  /*0a10*/  ISETP.GT.AND P0, PT, R9, 0x1, PT ;  /* 0x000000010900780c */ /* 0x000fe20003f04270 */
[----:B------:R-:W-:Y:S01]  /*0a20*/  IMAD.WIDE.U32 R14, R14, -0x326172a9, RZ ;  /* 0xcd9e8d570e0e7825 */ /* 0x000fe200078e00ff */
[----:B------:R-:W-:-:S03]  /*0a30*/  LOP3.LUT R34, R2, R31, R20, 0x96, !PT ;  /* 0x0000001f02227212 */ /* 0x000fc600078e9614 */
[----:B------:R-:W-:Y:S01]  /*0a40*/  IMAD R36, R5, -0x2daee0ad, RZ ;  /* 0xd2511f5305247824 */ /* 0x000fe200078e02ff */
[----:B------:R-:W-:Y:S01]  /*0a50*/  LOP3.LUT R30, R4, R30, R15, 0x96, !PT ;  /* 0x0000001e041e7212 */ /* 0x000fe200078e960f */
[----:B------:R-:W-:-:S04]  /*0a60*/  IMAD.WIDE.U32 R34, R34, -0x2daee0ad, RZ ;  /* 0xd2511f5322227825 */ /* 0x000fc800078e00ff */
[----:B------:R-:W-:Y:S02]  /*0a70*/  VIADD R15, R21, 0xbb67ae85 ;  /* 0xbb67ae85150f7836 */ /* 0x000fe40000000000 */
[----:B------:R-:W-:-:S03]  /*0a80*/  IMAD.WIDE.U32 R30, R30, -0x2daee0ad, RZ ;  /* 0xd2511f531e1e7825 */ /* 0x000fc600078e00ff */
[----:B------:R-:W-:Y:S01]  /*0a90*/  LOP3.LUT R35, R15, R32, R35, 0x96, !PT ;  /* 0x000000200f237212 */ /* 0x000fe200078e9623 */
[C---:B------:R-:W-:Y:S01]  /*0aa0*/  VIADD R15, R20.reuse, 0x3c6ef372 ;  /* 0x3c6ef372140f7836 */ /* 0x040fe20000000000 */
[----:B------:R-:W-:Y:S02]  /*0ab0*/  LOP3.LUT R32, R33, R34, R31, 0x96, !PT ;  /* 0x0000002221207212 */ /* 0x000fe400078e961f */
[----:B------:R-:W-:Y:S01]  /*0ac0*/  IADD3 R31, PT, PT, R20, -0x255992d5, RZ ;  /* 0xdaa66d2b141f7810 */ /* 0x000fe20007ffe0ff */
[----:B------:R-:W-:-:S04]  /*0ad0*/  IMAD.WIDE.U32 R34, R35, -0x326172a9, RZ ;  /* 0xcd9e8d5723227825 */ /* 0x000fc800078e00ff */
[----:B------:R-:W-:Y:S01]  /*0ae0*/  IMAD.WIDE.U32 R32, R32, -0x326172a9, RZ ;  /* 0xcd9e8d5720207825 */ /* 0x000fe200078e00ff */
[----:B------:R-:W-:-:S04]  /*0af0*/  LOP3.LUT R35, R15, R14, R35, 0x96, !PT ;  /* 0x0000000e0f237212 */ /* 0x000fc800078e9623 */
[----:B------:R-:W-:Y:S01]  /*0b00*/  LOP3.LUT R14, R31, R34, R33, 0x96, !PT ;  /* 0x000000221f0e7212 */ /* 0x000fe200078e9621 */
[----:B------:R-:W-:Y:S01]  /*0b10*/  IMAD.WIDE.U32 R34, R35, -0x2daee0ad, RZ ;  /* 0xd2511f5323227825 */ /* 0x000fe200078e00ff */
[----:B------:R-:W-:-:S03]  /*0b20*/  IADD3 R33, PT, PT, R21, -0x126145ec, RZ ;  /* 0xed9eba1415217810 */ /* 0x000fc60007ffe0ff */
[----:B------:R-:W-:Y:S02]  /*0b30*/  VIADD R31, R21, 0x32370b8f ;  /* 0x32370b8f151f7836 */ /* 0x000fe40000000000 */
[----:B------:R-:W-:-:S03]  /*0b40*/  IMAD.WIDE.U32 R14, R14, -0x2daee0ad, RZ ;  /* 0xd2511f530e0e7825 */ /* 0x000fc600078e00ff */
[----:B------:R-:W-:Y:S02]  /*0b50*/  LOP3.LUT R35, R31, R30, R35, 0x96, !PT ;  /* 0x0000001e1f237212 */ /* 0x000fe400078e9623 */
[----:B------:R-:W-:Y:S01]  /*0b60*/  LOP3.LUT R30, R33, R34, R15, 0x96, !PT ;  /* 0x00000022211e7212 */ /* 0x000fe200078e960f */
[C---:B------:R-:W-:Y:S01]  /*0b70*/  VIADD R15, R20.reuse, 0x78dde6e4 ;  /* 0x78dde6e4140f7836 */ /* 0x040fe20000000000 */
[----:B------:R-:W-:Y:S01]  /*0b80*/  IADD3 R33, PT, PT, R20, 0x1715609d, RZ ;  /* 0x1715609d14217810 */ /* 0x000fe20007ffe0ff */
[----:B------:R-:W-:-:S04]  /*0b90*/  IMAD.WIDE.U32 R34, R35, -0x326172a9, RZ ;  /* 0xcd9e8d5723227825 */ /* 0x000fc800078e00ff */
        /* <DEDUP_REMOVED lines=9> */
[----:B------:R-:W-:Y:S01]  /*0c30*/  IMAD.WIDE.U32 R34, R35, -0x326172a9, RZ ;  /* 0xcd9e8d5723227825 */ /* 0x000fe200078e00ff */
[----:B------:R-:W-:-:S03]  /*0c40*/  IADD3 R33, PT, PT, R20, 0x5384540f, RZ ;  /* 0x5384540f14217810 */ /* 0x000fc60007ffe0ff */
[----:B------:R-:W-:Y:S02]  /*0c50*/  VIADD R31, R20, 0xb54cda56 ;  /* 0xb54cda56141f7836 */ /* 0x000fe40000000000 */
[----:B------:R-:W-:-:S03]  /*0c60*/  IMAD.WIDE.U32 R14, R14, -0x326172a9, RZ ;  /* 0xcd9e8d570e0e7825 */ /* 0x000fc600078e00ff */
[----:B------:R-:W-:Y:S02]  /*0c70*/  LOP3.LUT R35, R31, R30, R35, 0x96, !PT ;  /* 0x0000001e1f237212 */ /* 0x000fe400078e9623 */
[----:B------:R-:W-:Y:S01]  /*0c80*/  LOP3.LUT R30, R33, R34, R15, 0x96, !PT ;  /* 0x00000022211e7212 */ /* 0x000fe200078e960f */
[C---:B------:R-:W-:Y:S01]  /*0c90*/  VIADD R15, R21.reuse, 0x1fd5c5a3 ;  /* 0x1fd5c5a3150f7836 */ /* 0x040fe20000000000 */
[----:B------:R-:W-:Y:S01]  /*0ca0*/  IADD3 R33, PT, PT, R21, -0x24c28bd8, RZ ;  /* 0xdb3d742815217810 */ /* 0x000fe20007ffe0ff */
[----:B------:R-:W-:-:S04]  /*0cb0*/  IMAD.WIDE.U32 R34, R35, -0x2daee0ad, RZ ;  /* 0xd2511f5323227825 */ /* 0x000fc800078e00ff */
[----:B------:R-:W-:Y:S01]  /*0cc0*/  IMAD.WIDE.U32 R30, R30, -0x2daee0ad, RZ ;  /* 0xd2511f531e1e7825 */ /* 0x000fe200078e00ff */
[----:B------:R-:W-:-:S03]  /*0cd0*/  LOP3.LUT R35, R15, R32, R35, 0x96, !PT ;  /* 0x000000200f237212 */ /* 0x000fc600078e9623 */
[C---:B------:R-:W-:Y:S01]  /*0ce0*/  VIADD R15, R20.reuse, 0xf1bbcdc8 ;  /* 0xf1bbcdc8140f7836 */ /* 0x040fe20000000000 */
[----:B------:R-:W-:Y:S01]  /*0cf0*/  LOP3.LUT R32, R33, R34, R31, 0x96, !PT ;  /* 0x0000002221207212 */ /* 0x000fe200078e961f */
[----:B------:R-:W-:Y:S01]  /*0d00*/  IMAD.WIDE.U32 R34, R35, -0x326172a9, RZ ;  /* 0xcd9e8d5723227825 */ /* 0x000fe200078e00ff */
[----:B------:R-:W-:-:S03]  /*0d10*/  IADD3 R31, PT, PT, R20, -0x700cb87f, RZ ;  /* 0x8ff34781141f7810 */ /* 0x000fc60007ffe0ff */
[----:B------:R-:W-:Y:S01]  /*0d20*/  IMAD.WIDE.U32 R32, R32, -0x326172a9, RZ ;  /* 0xcd9e8d5720207825 */ /* 0x000fe200078e00ff */
[----:B------:R-:W-:-:S03]  /*0d30*/  LOP3.LUT R5, R15, R14, R35, 0x96, !PT ;  /* 0x0000000e0f057212 */ /* 0x000fc600078e9623 */
[----:B------:R-:W-:Y:S01]  /*0d40*/  IMAD.MOV.U32 R14, RZ, RZ, R6 ;  /* 0x000000ffff0e7224 */ /* 0x000fe200078e0006 */
[----:B------:R-:W-:Y:S01]  /*0d50*/  LOP3.LUT R6, R31, R34, R33, 0x96, !PT ;  /* 0x000000221f067212 */ /* 0x000fe200078e9621 */
[----:B------:R-:W-:Y:S01]  /*0d60*/  IMAD.HI.U32 R31, R5, -0x2daee0ad, RZ ;  /* 0xd2511f53051f7827 */ /* 0x000fe200078e00ff */
[----:B------:R-:W-:-:S03]  /*0d70*/  IADD3 R33, PT, PT, R21, -0x695add53, RZ ;  /* 0x96a522ad15217810 */ /* 0x000fc60007ffe0ff */
        /* <DEDUP_REMOVED lines=9> */
[----:B------:R-:W-:Y:S01]  /*0e10*/  MOV R14, R15 ;  /* 0x0000000f000e7202 */ /* 0x000fe20000000f00 */
[----:B------:R-:W-:Y:S01]  /*0e20*/  IMAD.MOV.U32 R46, RZ, RZ, R36 ;  /* 0x000000ffff2e7224 */ /* 0x000fe200078e0024 */
[----:B------:R-:W-:Y:S01]  /*0e30*/  MOV R47, R6 ;  /* 0x00000006002f7202 */ /* 0x000fe20000000f00 */
[----:B------:R-:W-:Y:S01]  /*0e40*/  IMAD.MOV.U32 R15, RZ, RZ, R32 ;  /* 0x000000ffff0f7224 */ /* 0x000fe200078e0020 */
[----:B------:R-:W-:Y:S06]  /*0e50*/  BRA `(.L_x_2229) ;  /* 0x0000000000247947 */ /* 0x000fec0003800000 */
.L_x_2228:
[----:B------:R-:W-:Y:S01]  /*0e60*/  ISETP.NE.AND P0, PT, R9, 0x3, PT ;  /* 0x000000030900780c */ /* 0x000fe20003f05270 */
[----:B------:R-:W-:Y:S01]  /*0e70*/  IMAD.MOV.U32 R15, RZ, RZ, R6 ;  /* 0x000000ffff0f7224 */ /* 0x000fe200078e0006 */
[----:B------:R-:W-:Y:S01]  /*0e80*/  MOV R14, R36 ;  /* 0x00000024000e7202 */ /* 0x000fe20000000f00 */
[----:B------:R-:W-:Y:S01]  /*0e90*/  IMAD.MOV.U32 R47, RZ, RZ, R11 ;  /* 0x000000ffff2f7224 */ /* 0x000fe200078e000b */
[----:B------:R-:W-:-:S09]  /*0ea0*/  MOV R46, R12 ;  /* 0x0000000c002e7202 */ /* 0x000fd20000000f00 */
[----:B------:R-:W-:Y:S01]  /*0eb0*/  @P0 MOV R14, R32 ;  /* 0x00000020000e0202 */ /* 0x000fe20000000f00 */
[----:B------:R-:W-:Y:S01]  /*0ec0*/  @P0 IMAD.MOV.U32 R15, RZ, RZ, R36 ;  /* 0x000000ffff0f0224 */ /* 0x000fe200078e0024 */
[----:B------:R-:W-:Y:S01]  /*0ed0*/  @P0 MOV R46, R6 ;  /* 0x00000006002e0202 */ /* 0x000fe20000000f00 */
[----:B------:R-:W-:-:S07]  /*0ee0*/  @P0 IMAD.MOV.U32 R47, RZ, RZ, R12 ;  /* 0x000000ffff2f0224 */ /* 0x000fce00078e000c */
.L_x_2229:
[----:B------:R-:W0:Y:S01]  /*0ef0*/  LDC R30, c[0x0][0x518] ;  /* 0x00014600ff1e7b82 */ /* 0x000e220000000800 */
[----:B------:R-:W-:Y:S01]  /*0f00*/  BSSY.RECONVERGENT B0, `(.L_x_2230) ;  /* 0x0000dfc000007945 */ /* 0x000fe20003800200 */
        /* <DEDUP_REMOVED lines=20> */
.L_x_2259:
        /* <DEDUP_REMOVED lines=33> */
.L_x_2236:
[----:B------:R-:W-:Y:S01]  /*1260*/  IMAD.MOV.U32 R34, RZ, RZ, R50 ;  /* 0x000000ffff227224 */ /* 0x000fe200078e0032 */
[----:B------:R-:W-:Y:S02]  /*1270*/  MOV R35, R51 ;  /* 0x0000003300237202 */ /* 0x000fe40000000f00 */
[----:B------:R-:W-:-:S07]  /*1280*/  MOV R30, 0x12a0 ;  /* 0x000012a0001e7802 */ /* 0x000fce0000000f00 */
[----:B------:R-:W-:Y:S05]  /*1290*/  CALL.REL.NOINC `($__internal_31_$__cuda_sm20_div_u64) ;  /* 0x000001c4004c7944 */ /* 0x000fea0003c00000 */
        /* <DEDUP_REMOVED lines=8> */
.L_x_2237:
[----:B------:R-:W-:Y:S05]  /*1320*/  BSYNC.RECONVERGENT B2 ;  /* 0x0000000000027941 */ /* 0x000fea0003800200 */
.L_x_2235:
        /* <DEDUP_REMOVED lines=39> */
.L_x_2239:
[----:B------:R-:W-:Y:S01]  /*15a0*/  MOV R36, R50 ;  /* 0x0000003200247202 */ /* 0x000fe20000000f00 */
[----:B------:R-:W-:Y:S01]  /*15b0*/  IMAD.MOV.U32 R37, RZ, RZ, R51 ;  /* 0x000000ffff257224 */ /* 0x000fe200078e0033 */
[----:B------:R-:W-:Y:S01]  /*15c0*/  MOV R34, R52 ;  /* 0x0000003400227202 */ /* 0x000fe20000000f00 */
[----:B------:R-:W-:Y:S01]  /*15d0*/  IMAD.MOV.U32 R35, RZ, RZ, R53 ;  /* 0x000000ffff237224 */ /* 0x000fe200078e0035 */
[----:B------:R-:W-:-:S07]  /*15e0*/  MOV R30, 0x1600 ;  /* 0x00001600001e7802 */ /* 0x000fce0000000f00 */
[----:B------:R-:W-:Y:S05]  /*15f0*/  CALL.REL.NOINC `($__internal_31_$__cuda_sm20_div_u64) ;  /* 0x000001c000747944 */ /* 0x000fea0003c00000 */
        /* <DEDUP_REMOVED lines=11> */
.L_x_2240:
[----:B------:R-:W-:Y:S05]  /*16b0*/  BSYNC.RECONVERGENT B2 ;  /* 0x0000000000027941 */ /* 0x000fea0003800200 */
.L_x_2238:
        /* <DEDUP_REMOVED lines=39> */
.L_x_2242:
        /* <DEDUP_REMOVED lines=17> */
.L_x_2243:
[----:B------:R-:W-:Y:S05]  /*1a40*/  BSYNC.RECONVERGENT B2 ;  /* 0x0000000000027941 */ /* 0x000fea0003800200 */
.L_x_2241:
[----:B------:R-:W-:Y:S01]  /*1a50*/  IMAD.SHL.U32 R52, R31, 0x8, RZ ;  /* 0x000000081f347824 */ /* 0x000fe200078e00ff */
[----:B------:R-:W-:Y:S01]  /*1a60*/  UMOV UR4, 0xd0 ;  /* 0x000000d000047882 */ /* 0x000fe20000000000 */
[----:B------:R-:W-:Y:S01]  /*1a70*/  BSSY.RECONVERGENT B2, `(.L_x_2244) ;  /* 0x0000035000027945 */ /* 0x000fe20003800200 */
[----:B------:R-:W-:Y:S02]  /*1a80*/  LEA R34, R22, UR4, 0x3 ;  /* 0x0000000416227c11 */ /* 0x000fe4000f8e18ff */
[----:B------:R-:W-:Y:S01]  /*1a90*/  MOV R22, R54 ;  /* 0x0000003600167202 */ /* 0x000fe20000000f00 */
        /* <DEDUP_REMOVED lines=33> */
.L_x_2245:
[----:B------:R-:W-:Y:S01]  /*1cb0*/  IMAD.MOV.U32 R36, RZ, RZ, R50 ;  /* 0x000000ffff247224 */ /* 0x000fe200078e0032 */
[----:B------:R-:W-:Y:S01]  /*1cc0*/  MOV R37, R51 ;  /* 0x0000003300257202 */ /* 0x000fe20000000f00 */
[----:B------:R-:W-:Y:S01]  /*1cd0*/  IMAD.MOV.U32 R34, RZ, RZ, R52 ;  /* 0x000000ffff227224 */ /* 0x000fe200078e0034 */
[----:B------:R-:W-:Y:S02]  /*1ce0*/  MOV R35, R53 ;  /* 0x0000003500237202 */ /* 0x000fe40000000f00 */
[----:B------:R-:W-:-:S07]  /*1cf0*/  MOV R30, 0x1d10 ;  /* 0x00001d10001e7802 */ /* 0x000fce0000000f00 */
[----:B------:R-:W-:Y:S05]  /*1d00*/  CALL.REL.NOINC `($__internal_31_$__cuda_sm20_div_u64) ;  /* 0x000001b800b07944 */ /* 0x000fea0003c00000 */
        /* <DEDUP_REMOVED lines=11> */
.L_x_2246:
[----:B------:R-:W-:Y:S05]  /*1dc0*/  BSYNC.RECONVERGENT B2 ;  /* 0x0000000000027941 */ /* 0x000fea0003800200 */
.L_x_2244:
[C---:B------:R-:W-:Y:S01]  /*1dd0*/  IADD3 R23, PT, PT, R31.reuse, -0x1, RZ ;  /* 0xffffffff1f177810 */ /* 0x040fe20007ffe0ff */
        /* <DEDUP_REMOVED lines=39> */
.L_x_2248:
        /* <DEDUP_REMOVED lines=17> */
.L_x_2249:
[----:B------:R-:W-:Y:S05]  /*2160*/  BSYNC.RECONVERGENT B2 ;  /* 0x0000000000027941 */ /* 0x000fea0003800200 */
.L_x_2247:
        /* <DEDUP_REMOVED lines=39> */
.L_x_2251:
        /* <DEDUP_REMOVED lines=17> */
.L_x_2252:
[----:B------:R-:W-:Y:S05]  /*24f0*/  BSYNC.RECONVERGENT B2 ;  /* 0x0000000000027941 */ /* 0x000fea0003800200 */
.L_x_2250:
        /* <DEDUP_REMOVED lines=39> */
.L_x_2254:
        /* <DEDUP_REMOVED lines=17> */
.L_x_2255:
[----:B------:R-:W-:Y:S05]  /*2880*/  BSYNC.RECONVERGENT B2 ;  /* 0x0000000000027941 */ /* 0x000fea0003800200 */
.L_x_2253:
        /* <DEDUP_REMOVED lines=9> */
[----:B------:R-:W-:Y:S01]  /*2920*/  IMAD.WIDE.U32 R54, R34, R37, R54 ;  /* 0x0000002522367225 */ /* 0x000fe200078e0036 */
[----:B-1----:R-:W-:-:S04]  /*2930*/  LOP3.LUT R23, R51, R53, RZ, 0xfc, !PT ;  /* 0x0000003533177212 */ /* 0x002fc800078efcff */
[----:B------:R-:W-:Y:S01]  /*2940*/  ISETP.NE.U32.AND P0, PT, R23, RZ, PT ;  /* 0x000000ff1700720c */ /* 0x000fe20003f05070 */
[----:B------:R-:W-:-:S05]  /*2950*/  IMAD R23, R34, R41, R30 ;  /* 0x0000002922177224 */ /* 0x000fca00078e021e */
[----:B------:R-:W-:-:S07]  /*2960*/  IADD3 R23, PT, PT, R55, R23, RZ ;  /* 0x0000001737177210 */ /* 0x000fce0007ffe0ff */
        /* <DEDUP_REMOVED lines=24> */
.L_x_2257:
        /* <DEDUP_REMOVED lines=14> */
[----:B------:R-:W-:-:S05]  /*2bd0*/  IMAD R37, R53, R41, R37 ;  /* 0x0000002935257224 */ /* 0x000fca00078e0225 */
[----:B------:R-:W-:Y:S01]  /*2be0*/  IADD3 R41, PT, PT, R35, R37, RZ ;  /* 0x0000002523297210 */ /* 0x000fe20007ffe0ff */
[----:B------:R-:W-:-:S07]  /*2bf0*/  IMAD.MOV.U32 R37, RZ, RZ, R39 ;  /* 0x000000ffff257224 */ /* 0x000fce00078e0027 */
.L_x_2258:
[----:B------:R-:W-:Y:S05]  /*2c00*/  BSYNC.RECONVERGENT B2 ;  /* 0x0000000000027941 */ /* 0x000fea0003800200 */
.L_x_2256:
[----:B------:R-:W-:Y:S01]  /*2c10*/  UMOV UR4, 0xd0 ;  /* 0x000000d000047882 */ /* 0x000fe20000000000 */
[----:B------:R-:W-:Y:S01]  /*2c20*/  VIADD R31, R31, 0xfffffff8 ;  /* 0xfffffff81f1f7836 */ /* 0x000fe20000000000 */
[----:B------:R-:W-:Y:S02]  /*2c30*/  LEA R34, R22, UR4, 0x3 ;  /* 0x0000000416227c11 */ /* 0x000fe4000f8e18ff */
[----:B------:R-:W-:-:S04]  /*2c40*/  MOV R22, R54 ;  /* 0x0000003600167202 */ /* 0x000fc80000000f00 */
[----:B------:R-:W0:Y:S02]  /*2c50*/  LDC.64 R34, c[0x0][R34+0x380] ;  /* 0x0000e00022227b82 */ /* 0x000e240000000a00 */
[-C--:B0-----:R-:W-:Y:S02]  /*2c60*/  IMAD R30, R35, R51.reuse, RZ ;  /* 0x00000033231e7224 */ /* 0x081fe400078e02ff */
[----:B------:R-:W-:-:S04]  /*2c70*/  IMAD.WIDE.U32 R22, R34, R51, R22 ;  /* 0x0000003322167225 */ /* 0x000fc800078e0016 */
[----:B------:R-:W-:Y:S01]  /*2c80*/  IMAD R41, R34, R41, R30 ;  /* 0x0000002922297224 */ /* 0x000fe200078e021e */
[----:B------:R-:W-:-:S03]  /*2c90*/  MOV R32, R22 ;  /* 0x0000001600207202 */ /* 0x000fc60000000f00 */
[----:B------:R-:W-:Y:S01]  /*2ca0*/  IMAD.IADD R23, R23, 0x1, R41 ;  /* 0x0000000117177824 */ /* 0x000fe200078e0229 */
[----:B------:R-:W-:Y:S06]  /*2cb0*/  @P2 BRA `(.L_x_2259) ;  /* 0xffffffe000e42947 */ /* 0x000fec000383ffff */
[----:B------:R-:W-:-:S07]  /*2cc0*/  IADD3 R31, PT, PT, R31, 0x4, RZ ;  /* 0x000000041f1f7810 */ /* 0x000fce0007ffe0ff */
.L_x_2234:
        /* <DEDUP_REMOVED lines=36> */
.L_x_2263:
        /* <DEDUP_REMOVED lines=12> */
.L_x_2264:
[----:B------:R-:W-:Y:S05]  /*2fd0*/  BSYNC.RECONVERGENT B2 ;  /* 0x0000000000027941 */ /* 0x000fea0003800200 */
.L_x_2262:
        /* <DEDUP_REMOVED lines=39> */
.L_x_2266:
        /* <DEDUP_REMOVED lines=17> */
.L_x_2267:
[----:B------:R-:W-:Y:S05]  /*3360*/  BSYNC.RECONVERGENT B2 ;  /* 0x0000000000027941 */ /* 0x000fea0003800200 */
.L_x_2265:
        /* <DEDUP_REMOVED lines=39> */
.L_x_2269:
        /* <DEDUP_REMOVED lines=15> */
[----:B------:R-:W-:Y:S02]  /*36d0*/  IADD3 R41, PT, PT, R35, R33, RZ ;  /* 0x0000002123297210 */ /* 0x000fe40007ffe0ff */
[----:B------:R-:W-:-:S07]  /*36e0*/  MOV R33, R39 ;  /* 0x0000002700217202 */ /* 0x000fce0000000f00 */
.L_x_2270:
[----:B------:R-:W-:Y:S05]  /*36f0*/  BSYNC.RECONVERGENT B2 ;  /* 0x0000000000027941 */ /* 0x000fea0003800200 */
.L_x_2268:
        /* <DEDUP_REMOVED lines=25> */
[----:B------:R-:W-:-:S04]  /*3890*/  IMAD.HI.U32 R36, R35, R32, RZ ;  /* 0x0000002023247227 */ /* 0x000fc800078e00ff */
[----:B------:R-:W-:Y:S01]  /*38a0*/  HFMA2 R35, -RZ, RZ, 0, 0 ;  /* 0x00000000ff237431 */ /* 0x000fe200000001ff */
        /* <DEDUP_REMOVED lines=11> */
.L_x_2272:
[----:B------:R-:W-:Y:S01]  /*3960*/  IMAD.MOV.U32 R36, RZ, RZ, R32 ;  /* 0x000000ffff247224 */ /* 0x000fe200078e0020 */
[----:B------:R-:W-:Y:S01]  /*3970*/  MOV R37, R33 ;  /* 0x0000002100257202 */ /* 0x000fe20000000f00 */
[----:B------:R-:W-:Y:S01]  /*3980*/  IMAD.MOV.U32 R34, RZ, RZ, R50 ;  /* 0x000000ffff227224 */ /* 0x000fe200078e0032 */
[----:B------:R-:W-:Y:S02]  /*3990*/  MOV R35, R51 ;  /* 0x0000003300237202 */ /* 0x000fe40000000f00 */
[----:B------:R-:W-:-:S07]  /*39a0*/  MOV R30, 0x39c0 ;  /* 0x000039c0001e7802 */ /* 0x000fce0000000f00 */
[----:B------:R-:W-:Y:S05]  /*39b0*/  CALL.REL.NOINC `($__internal_31_$__cuda_sm20_div_u64) ;  /* 0x0000019c00847944 */ /* 0x000fea0003c00000 */
[-C--:B------:R-:W-:Y:S02]  /*39c0*/  IADD3 R37, P0, PT, RZ, -R38.reuse, RZ ;  /* 0x80000026ff257210 */ /* 0x080fe40007f1e0ff */
[----:B------:R-:W-:-:S03]  /*39d0*/  MOV R36, R38 ;  /* 0x0000002600247202 */ /* 0x000fc60000000f00 */
[----:B------:R-:W-:Y:S02]  /*39e0*/  IMAD.X R35, RZ, RZ, ~R39, P0 ;  /* 0x000000ffff237224 */ /* 0x000fe400000e0e27 */
[----:B------:R-:W-:-:S04]  /*39f0*/  IMAD.WIDE.U32 R32, R50, R37, R32 ;  /* 0x0000002532207225 */ /* 0x000fc800078e0020 */
[----:B------:R-:W-:-:S04]  /*3a00*/  IMAD R35, R35, R50, RZ ;  /* 0x0000003223237224 */ /* 0x000fc800078e02ff */
[----:B------:R-:W-:Y:S02]  /*3a10*/  IMAD R35, R51, R37, R35 ;  /* 0x0000002533237224 */ /* 0x000fe400078e0223 */
[----:B------:R-:W-:Y:S02]  /*3a20*/  IMAD.MOV.U32 R51, RZ, RZ, R32 ;  /* 0x000000ffff337224 */ /* 0x000fe400078e0020 */
[----:B------:R-:W-:Y:S01]  /*3a30*/  IMAD.MOV.U32 R37, RZ, RZ, R39 ;  /* 0x000000ffff257224 */ /* 0x000fe200078e0027 */
[----:B------:R-:W-:-:S07]  /*3a40*/  IADD3 R35, PT, PT, R33, R35, RZ ;  /* 0x0000002321237210 */ /* 0x000fce0007ffe0ff */
.L_x_2273:
[----:B------:R-:W-:Y:S05]  /*3a50*/  BSYNC.RECONVERGENT B2 ;  /* 0x0000000000027941 */ /* 0x000fea0003800200 */
.L_x_2271:
        /* <DEDUP_REMOVED lines=9> */
.L_x_2261:
        /* <DEDUP_REMOVED lines=35> */
.L_x_2276:
[----:B------:R-:W-:Y:S01]  /*3d20*/  MOV R34, R48 ;  /* 0x0000003000227202 */ /* 0x000fe20000000f00 */
[----:B------:R-:W-:Y:S01]  /*3d30*/  IMAD.MOV.U32 R35, RZ, RZ, R49 ;  /* 0x000000ffff237224 */ /* 0x000fe200078e0031 */
[----:B------:R-:W-:-:S07]  /*3d40*/  MOV R30, 0x3d60 ;  /* 0x00003d60001e7802 */ /* 0x000fce0000000f00 */
[----:B------:R-:W-:Y:S05]  /*3d50*/  CALL.REL.NOINC `($__internal_31_$__cuda_sm20_div_u64) ;  /* 0x00000198009c7944 */ /* 0x000fea0003c00000 */
        /* <DEDUP_REMOVED lines=8> */
.L_x_2277:
[----:B------:R-:W-:Y:S05]  /*3de0*/  BSYNC.RECONVERGENT B2 ;  /* 0x0000000000027941 */ /* 0x000fea0003800200 */
.L_x_2275:
        /* <DEDUP_REMOVED lines=38> */
.L_x_2279:
        /* <DEDUP_REMOVED lines=14> */
[----:B------:R-:W-:-:S04]  /*4130*/  IMAD R37, R51, R41, R37 ;  /* 0x0000002933257224 */ /* 0x000fc800078e0225 */
[----:B------:R-:W-:Y:S01]  /*4140*/  IMAD.IADD R41, R35, 0x1, R37 ;  /* 0x0000000123297824 */ /* 0x000fe200078e0225 */
[----:B------:R-:W-:-:S07]  /*4150*/  MOV R37, R39 ;  /* 0x0000002700257202 */ /* 0x000fce0000000f00 */
.L_x_2280:
[----:B------:R-:W-:Y:S05]  /*4160*/  BSYNC.RECONVERGENT B2 ;  /* 0x0000000000027941 */ /* 0x000fea0003800200 */
.L_x_2278:
        /* <DEDUP_REMOVED lines=8> */
.L_x_2274:
        /* <DEDUP_REMOVED lines=35> */
.L_x_2282:
[----:B------:R-:W-:Y:S01]  /*4420*/  MOV R34, R48 ;  /* 0x0000003000227202 */ /* 0x000fe20000000f00 */
[----:B------:R-:W-:Y:S01]  /*4430*/  IMAD.MOV.U32 R35, RZ, RZ, R49 ;  /* 0x000000ffff237224 */ /* 0x000fe200078e0031 */
[----:B------:R-:W-:-:S07]  /*4440*/  MOV R30, 0x4460 ;  /* 0x00004460001e7802 */ /* 0x000fce0000000f00 */
[----:B------:R-:W-:Y:S05]  /*4450*/  CALL.REL.NOINC `($__internal_31_$__cuda_sm20_div_u64) ;  /* 0x0000019000dc7944 */ /* 0x000fea0003c00000 */
[----:B------:R-:W-:-:S04]  /*4460*/  IADD3 R41, P0, PT, RZ, -R38, RZ ;  /* 0x80000026ff297210 */ /* 0x000fc80007f1e0ff */
[----:B------:R-:W-:Y:S01]  /*4470*/  IADD3.X R33, PT, PT, RZ, ~R39, RZ, P0, !PT ;  /* 0x80000027ff217210 */ /* 0x000fe200007fe4ff */
[----:B------:R-:W-:-:S04]  /*4480*/  IMAD.WIDE.U32 R34, R48, R41, R36 ;  /* 0x0000002930227225 */ /* 0x000fc800078e0024 */
[----:B------:R-:W-:Y:S02]  /*4490*/  IMAD R33, R33, R48, RZ ;  /* 0x0000003021217224 */ /* 0x000fe400078e02ff */
[----:B------:R-:W-:Y:S02]  /*44a0*/  IMAD.MOV.U32 R36, RZ, RZ, R38 ;  /* 0x000000ffff247224 */ /* 0x000fe400078e0026 */
[----:B------:R-:W-:Y:S02]  /*44b0*/  IMAD R33, R49, R41, R33 ;  /* 0x0000002931217224 */ /* 0x000fe400078e0221 */
[----:B------:R-:W-:-:S03]  /*44c0*/  IMAD.MOV.U32 R37, RZ, RZ, R39 ;  /* 0x000000ffff257224 */ /* 0x000fc600078e0027 */
[----:B------:R-:W-:-:S07]  /*44d0*/  IADD3 R41, PT, PT, R35, R33, RZ ;  /* 0x0000002123297210 */ /* 0x000fce0007ffe0ff */
.L_x_2283:
[----:B------:R-:W-:Y:S05]  /*44e0*/  BSYNC.RECONVERGENT B2 ;  /* 0x0000000000027941 */ /* 0x000fea0003800200 */
.L_x_2281:
        /* <DEDUP_REMOVED lines=8> */
.L_x_2260:
[----:B------:R-:W0:Y:S01]  /*4570*/  LDCU.64 UR4, c[0x0][0x450] ;  /* 0x00008a00ff0477ac */ /* 0x000e220008000a00 */
[----:B------:R-:W-:Y:S01]  /*4580*/  MOV R22, R32 ;  /* 0x0000002000167202 */ /* 0x000fe20000000f00 */
[----:B------:R-:W1:Y:S01]  /*4590*/  LDCU.64 UR8, c[0x0][0x380] ;  /* 0x00007000ff0877ac */ /* 0x000e620008000a00 */
[----:B0-----:R-:W-:-:S03]  /*45a0*/  IMAD R31, R37, UR4, RZ ;  /* 0x00000004251f7c24 */ /* 0x001fc6000f8e02ff */
[----:B------:R-:W-:-:S04]  /*45b0*/  IMAD.WIDE.U32 R22, R36, UR4, R22 ;  /* 0x0000000424167c25 */ /* 0x000fc8000f8e0016 */
[----:B------:R-:W-:Y:S01]  /*45c0*/  IMAD R31, R36, UR5, R31 ;  /* 0x00000005241f7c24 */ /* 0x000fe2000f8e021f */
[----:B-1----:R-:W-:-:S03]  /*45d0*/  LEA R30, P0, R22, UR8, 0x3 ;  /* 0x00000008161e7c11 */ /* 0x002fc6000f8018ff */
[----:B------:R-:W-:-:S05]  /*45e0*/  IMAD.IADD R23, R23, 0x1, R31 ;  /* 0x0000000117177824 */ /* 0x000fca00078e021f */
[----:B------:R-:W-:-:S05]  /*45f0*/  LEA.HI.X R31, R22, UR9, R23, 0x3, P0 ;  /* 0x00000009161f7c11 */ /* 0x000fca00080f1c17 */
[----:B------:R0:W5:Y:S02]  /*4600*/  LDG.E.64 R22, desc[UR6][R30.64] ;  /* 0x000000061e167981 */ /* 0x000164000c1e1b00 */
.L_x_2233:
[----:B------:R-:W-:Y:S05]  /*4610*/  BSYNC.RECONVERGENT B1 ;  /* 0x0000000000017941 */ /* 0x000fea0003800200 */
.L_x_2232:
[----:B0-----:R-:W0:Y:S01]  /*4620*/  LDC R31, c[0x0][0x360] ;  /* 0x0000d800ff1f7b82 */ /* 0x001e220000000800 */
[----:B------:R-:W0:Y:S01]  /*4630*/  LDCU UR4, c[0x0][0x370] ;  /* 0x00006e00ff0477ac */ /* 0x000e220008000800 */
[----:B------:R-:W-:Y:S01]  /*4640*/  BSSY.RECONVERGENT B1, `(.L_x_2284) ;  /* 0x0000376000017945 */ /* 0x000fe20003800200 */
[----:B------:R-:W1:Y:S01]  /*4650*/  LDCU.64 UR8, c[0x0][0x860] ;  /* 0x00010c00ff0877ac */ /* 0x000e620008000a00 */
[----:B0-----:R-:W-:-:S05]  /*4660*/  IMAD R32, R31, UR4, RZ ;  /* 0x000000041f207c24 */ /* 0x001fca000f8e02ff */
[----:B------:R-:W-:-:S04]  /*4670*/  IADD3 R36, P1, PT, R32, R3, RZ ;  /* 0x0000000320247210 */ /* 0x000fc80007f3e0ff */
[----:B-1----:R-:W-:Y:S02]  /*4680*/  ISETP.GE.U32.AND P0, PT, R36, UR8, PT ;  /* 0x0000000824007c0c */ /* 0x002fe4000bf06070 */
[----:B------:R-:W-:-:S04]  /*4690*/  IADD3.X R37, PT, PT, RZ, R7, RZ, P1, !PT ;  /* 0x00000007ff257210 */ /* 0x000fc80000ffe4ff */
[----:B------:R-:W-:-:S13]  /*46a0*/  ISETP.GE.U32.AND.EX P0, PT, R37, UR9, PT, P0 ;  /* 0x0000000925007c0c */ /* 0x000fda000bf06100 */
[----:B------:R-:W-:Y:S05]  /*46b0*/  @P0 BRA `(.L_x_2285) ;  /* 0x0000003400b80947 */ /* 0x000fea0003800000 */
[----:B------:R-:W0:Y:S01]  /*46c0*/  LDCU UR5, c[0x0][0x518] ;  /* 0x0000a300ff0577ac */ /* 0x000e220008000800 */
[----:B------:R-:W-:Y:S02]  /*46d0*/  HFMA2 R33, -RZ, RZ, 0, 0 ;  /* 0x00000000ff217431 */ /* 0x000fe400000001ff */
[----:B------:R-:W-:Y:S01]  /*46e0*/  IMAD.MOV.U32 R48, RZ, RZ, RZ ;  /* 0x000000ffff307224 */ /* 0x000fe200078e00ff */
[----:B------:R-:W1:Y:S01]  /*46f0*/  LDCU UR4, c[0x0][0x518] ;  /* 0x0000a300ff0477ac */ /* 0x000e620008000800 */
[----:B0-----:R-:W-:Y:S02]  /*4700*/  IMAD.U32 R30, RZ, RZ, UR5 ;  /* 0x00000005ff1e7e24 */ /* 0x001fe4000f8e00ff */
[----:B-1----:R-:W-:-:S03]  /*4710*/  IMAD.U32 R49, RZ, RZ, UR4 ;  /* 0x00000004ff317e24 */ /* 0x002fc6000f8e00ff */
[----:B------:R-:W-:-:S04]  /*4720*/  IADD3 R24, PT, PT, R30, -0x2, RZ ;  /* 0xfffffffe1e187810 */ /* 0x000fc80007ffe0ff */
[----:B------:R-:W-:-:S13]  /*4730*/  ISETP.GE.U32.AND P0, PT, R24, 0x7, PT ;  /* 0x000000071800780c */ /* 0x000fda0003f06070 */
[----:B------:R-:W-:Y:S05]  /*4740*/  @!P0 BRA `(.L_x_2286) ;  /* 0x0000001c002c8947 */ /* 0x000fea0003800000 */
[----:B------:R-:W-:-:S07]  /*4750*/  MOV R25, RZ ;  /* 0x000000ff00197202 */ /* 0x000fce0000000f00 */
.L_x_2311:
        /* <DEDUP_REMOVED lines=30> */
.L_x_2288:
[----:B------:R-:W-:Y:S01]  /*4940*/  IMAD.MOV.U32 R34, RZ, RZ, R50 ;  /* 0x000000ffff227224 */ /* 0x000fe200078e0032 */
[----:B------:R-:W-:Y:S02]  /*4950*/  MOV R35, R51 ;  /* 0x0000003300237202 */ /* 0x000fe40000000f00 */
[----:B------:R-:W-:-:S07]  /*4960*/  MOV R30, 0x4980 ;  /* 0x00004980001e7802 */ /* 0x000fce0000000f00 */
[----:B-----5:R-:W-:Y:S05]  /*4970*/  CALL.REL.NOINC `($__internal_31_$__cuda_sm20_div_u64) ;  /* 0x0000018c00947944 */ /* 0x020fea0003c00000 */
[----:B------:R-:W-:Y:S01]  /*4980*/  IADD3 R41, P0, PT, RZ, -R38, RZ ;  /* 0x80000026ff297210 */ /* 0x000fe20007f1e0ff */
[----:B------:R-:W-:Y:S01]  /*4990*/  IMAD.MOV.U32 R52, RZ, RZ, R38 ;  /* 0x000000ffff347224 */ /* 0x000fe200078e0026 */
[----:B------:R-:W-:-:S03]  /*49a0*/  MOV R53, R39 ;  /* 0x0000002700357202 */ /* 0x000fc60000000f00 */
[----:B------:R-:W-:Y:S02]  /*49b0*/  IMAD.X R35, RZ, RZ, ~R39, P0 ;  /* 0x000000ffff237224 */ /* 0x000fe400000e0e27 */
[----:B------:R-:W-:-:S04]  /*49c0*/  IMAD.WIDE.U32 R36, R50, R41, R36 ;  /* 0x0000002932247225 */ /* 0x000fc800078e0024 */
[----:B------:R-:W-:-:S04]  /*49d0*/  IMAD R35, R35, R50, RZ ;  /* 0x0000003223237224 */ /* 0x000fc800078e02ff */
[----:B------:R-:W-:-:S05]  /*49e0*/  IMAD R35, R51, R41, R35 ;  /* 0x0000002933237224 */ /* 0x000fca00078e0223 */
[----:B------:R-:W-:-:S07]  /*49f0*/  IADD3 R37, PT, PT, R37, R35, RZ ;  /* 0x0000002325257210 */ /* 0x000fce0007ffe0ff */
.L_x_2289:
[----:B------:R-:W-:Y:S05]  /*4a00*/  BSYNC.RECONVERGENT B2 ;  /* 0x0000000000027941 */ /* 0x000fea0003800200 */
.L_x_2287:
        /* <DEDUP_REMOVED lines=40> */
.L_x_2291:
[----:B------:R-:W-:Y:S01]  /*4c90*/  IMAD.MOV.U32 R36, RZ, RZ, R52 ;  /* 0x000000ffff247224 */ /* 0x000fe200078e0034 */
[----:B------:R-:W-:Y:S01]  /*4ca0*/  MOV R37, R53 ;  /* 0x0000003500257202 */ /* 0x000fe20000000f00 */
[----:B------:R-:W-:Y:S01]  /*4cb0*/  IMAD.MOV.U32 R34, RZ, RZ, R56 ;  /* 0x000000ffff227224 */ /* 0x000fe200078e0038 */
[----:B------:R-:W-:Y:S02]  /*4cc0*/  MOV R35, R57 ;  /* 0x0000003900237202 */ /* 0x000fe40000000f00 */
[----:B------:R-:W-:-:S07]  /*4cd0*/  MOV R30, 0x4cf0 ;  /* 0x00004cf0001e7802 */ /* 0x000fce0000000f00 */
[----:B-----5:R-:W-:Y:S05]  /*4ce0*/  CALL.REL.NOINC `($__internal_31_$__cuda_sm20_div_u64) ;  /* 0x0000018800b87944 */ /* 0x020fea0003c00000 */
        /* <DEDUP_REMOVED lines=11> */
.L_x_2292:
[----:B------:R-:W-:Y:S05]  /*4da0*/  BSYNC.RECONVERGENT B2 ;  /* 0x0000000000027941 */ /* 0x000fea0003800200 */
.L_x_2290:
        /* <DEDUP_REMOVED lines=39> */
.L_x_2294:
        /* <DEDUP_REMOVED lines=13> */
[----:B------:R-:W-:Y:S01]  /*50f0*/  IMAD R33, R33, R56, RZ ;  /* 0x0000003821217224 */ /* 0x000fe200078e02ff */
[----:B------:R-:W-:-:S03]  /*5100*/  MOV R41, R34 ;  /* 0x0000002200297202 */ /* 0x000fc60000000f00 */
[----:B------:R-:W-:-:S04]  /*5110*/  IMAD R33, R57, R37, R33 ;  /* 0x0000002539217224 */ /* 0x000fc800078e0221 */
[----:B------:R-:W-:-:S07]  /*5120*/  IMAD.IADD R37, R35, 0x1, R33 ;  /* 0x0000000123257824 */ /* 0x000fce00078e0221 */
.L_x_2295:
[----:B------:R-:W-:Y:S05]  /*5130*/  BSYNC.RECONVERGENT B2 ;  /* 0x0000000000027941 */ /* 0x000fea0003800200 */
.L_x_2293:
        /* <DEDUP_REMOVED lines=39> */
.L_x_2297:
        /* <DEDUP_REMOVED lines=17> */
.L_x_2298:
[----:B------:R-:W-:Y:S05]  /*54c0*/  BSYNC.RECONVERGENT B2 ;  /* 0x0000000000027941 */ /* 0x000fea0003800200 */
.L_x_2296:
        /* <DEDUP_REMOVED lines=39> */
.L_x_2300:
        /* <DEDUP_REMOVED lines=17> */
.L_x_2301:
[----:B------:R-:W-:Y:S05]  /*5850*/  BSYNC.RECONVERGENT B2 ;  /* 0x0000000000027941 */ /* 0x000fea0003800200 */
.L_x_2299:
        /* <DEDUP_REMOVED lines=39> */
.L_x_2303:
        /* <DEDUP_REMOVED lines=17> */
.L_x_2304:
[----:B------:R-:W-:Y:S05]  /*5be0*/  BSYNC.RECONVERGENT B2 ;  /* 0x0000000000027941 */ /* 0x000fea0003800200 */
.L_x_2302:
        /* <DEDUP_REMOVED lines=38> */
.L_x_2306:
[----:B------:R-:W-:Y:S01]  /*5e50*/  MOV R36, R52 ;  /* 0x0000003400247202 */ /* 0x000fe20000000f00 */
[----:B------:R-:W-:Y:S01]  /*5e60*/  IMAD.MOV.U32 R37, RZ, RZ, R53 ;  /* 0x000000ffff257224 */ /* 0x000fe200078e0035 */
[----:B------:R-:W-:Y:S01]  /*5e70*/  MOV R34, R56 ;  /* 0x0000003800227202 */ /* 0x000fe20000000f00 */
[----:B------:R-:W-:Y:S01]  /*5e80*/  IMAD.MOV.U32 R35, RZ, RZ, R57 ;  /* 0x000000ffff237224 */ /* 0x000fe200078e0039 */
[----:B------:R-:W-:-:S07]  /*5e90*/  MOV R30, 0x5eb0 ;  /* 0x00005eb0001e7802 */ /* 0x000fce0000000f00 */
[----:B-----5:R-:W-:Y:S05]  /*5ea0*/  CALL.REL.NOINC `($__internal_31_$__cuda_sm20_div_u64) ;  /* 0x0000017800487944 */ /* 0x020fea0003c00000 */
        /* <DEDUP_REMOVED lines=11> */
.L_x_2307:
[----:B------:R-:W-:Y:S05]  /*5f60*/  BSYNC.RECONVERGENT B2 ;  /* 0x0000000000027941 */ /* 0x000fea0003800200 */
.L_x_2305:
        /* <DEDUP_REMOVED lines=38> */
.L_x_2309:
        /* <DEDUP_REMOVED lines=17> */
.L_x_2310:
[----:B------:R-:W-:Y:S05]  /*62e0*/  BSYNC.RECONVERGENT B2 ;  /* 0x0000000000027941 */ /* 0x000fea0003800200 */
.L_x_2308:
[----:B------:R-:W-:Y:S01]  /*62f0*/  UMOV UR4, 0xd0 ;  /* 0x000000d000047882 */ /* 0x000fe20000000000 */
[----:B------:R-:W-:Y:S01]  /*6300*/  IADD3 R25, PT, PT, R25, 0x8, RZ ;  /* 0x0000000819197810 */ /* 0x000fe20007ffe0ff */
[----:B------:R-:W-:Y:S01]  /*6310*/  IMAD.MOV.U32 R38, RZ, RZ, R54 ;  /* 0x000000ffff267224 */ /* 0x000fe200078e0036 */
[----:B------:R-:W-:Y:S01]  /*6320*/  LEA R34, R49, UR4, 0x3 ;  /* 0x0000000431227c11 */ /* 0x000fe2000f8e18ff */
[----:B------:R-:W0:Y:S01]  /*6330*/  LDCU UR4, c[0x0][0x518] ;  /* 0x0000a300ff0477ac */ /* 0x000e220008000800 */
[----:B------:R-:W-:-:S04]  /*6340*/  MOV R39, R33 ;  /* 0x0000002100277202 */ /* 0x000fc80000000f00 */
[----:B------:R-:W1:Y:S01]  /*6350*/  LDC.64 R34, c[0x0][R34+0x380] ;  /* 0x0000e00022227b82 */ /* 0x000e620000000a00 */
[----:B0-----:R-:W-:-:S05]  /*6360*/  MOV R30, UR4 ;  /* 0x00000004001e7c02 */ /* 0x001fca0008000f00 */
[----:B------:R-:W-:-:S05]  /*6370*/  VIADD R24, R30, 0xffffffff ;  /* 0xffffffff1e187836 */ /* 0x000fca0000000000 */
[----:B------:R-:W-:Y:S01]  /*6380*/  LOP3.LUT R40, R24, 0xfffffff8, RZ, 0xc0, !PT ;  /* 0xfffffff818287812 */ /* 0x000fe200078ec0ff */
[-C--:B-1----:R-:W-:Y:S02]  /*6390*/  IMAD R24, R35, R51.reuse, RZ ;  /* 0x0000003323187224 */ /* 0x082fe400078e02ff */
[----:B------:R-:W-:Y:S01]  /*63a0*/  IMAD.WIDE.U32 R38, R34, R51, R38 ;  /* 0x0000003322267225 */ /* 0x000fe200078e0026 */
[----:B------:R-:W-:-:S03]  /*63b0*/  ISETP.NE.AND P0, PT, R25, R40, PT ;  /* 0x000000281900720c */ /* 0x000fc60003f05270 */
[----:B------:R-:W-:Y:S02]  /*63c0*/  IMAD R41, R34, R41, R24 ;  /* 0x0000002922297224 */ /* 0x000fe400078e0218 */
[----:B------:R-:W-:-:S03]  /*63d0*/  IMAD.MOV.U32 R48, RZ, RZ, R38 ;  /* 0x000000ffff307224 */ /* 0x000fc600078e0026 */
[----:B------:R-:W-:-:S05]  /*63e0*/  IADD3 R33, PT, PT, R39, R41, RZ ;  /* 0x0000002927217210 */ /* 0x000fca0007ffe0ff */
[----:B------:R-:W-:Y:S05]  /*63f0*/  @P0 BRA `(.L_x_2311) ;  /* 0xffffffe000d80947 */ /* 0x000fea000383ffff */
.L_x_2286:
        /* <DEDUP_REMOVED lines=36> */
.L_x_2315:
        /* <DEDUP_REMOVED lines=12> */
.L_x_2316:
[----:B------:R-:W-:Y:S05]  /*6700*/  BSYNC.RECONVERGENT B2 ;  /* 0x0000000000027941 */ /* 0x000fea0003800200 */
.L_x_2314:
        /* <DEDUP_REMOVED lines=40> */
.L_x_2318:
        /* <DEDUP_REMOVED lines=17> */
.L_x_2319:
[----:B------:R-:W-:Y:S05]  /*6aa0*/  BSYNC.RECONVERGENT B2 ;  /* 0x0000000000027941 */ /* 0x000fea0003800200 */
.L_x_2317:
        /* <DEDUP_REMOVED lines=39> */
.L_x_2321:
        /* <DEDUP_REMOVED lines=17> */
.L_x_2322:
[----:B------:R-:W-:Y:S05]  /*6e30*/  BSYNC.RECONVERGENT B2 ;  /* 0x0000000000027941 */ /* 0x000fea0003800200 */
.L_x_2320:
        /* <DEDUP_REMOVED lines=9> */
[----:B------:R-:W-:Y:S01]  /*6ed0*/  IMAD.WIDE.U32 R54, R34, R41, R54 ;  /* 0x0000002922367225 */ /* 0x000fe200078e0036 */
[----:B-1----:R-:W-:-:S04]  /*6ee0*/  LOP3.LUT R25, R51, R53, RZ, 0xfc, !PT ;  /* 0x0000003533197212 */ /* 0x002fc800078efcff */
[----:B------:R-:W-:Y:S01]  /*6ef0*/  ISETP.NE.U32.AND P0, PT, R25, RZ, PT ;  /* 0x000000ff1900720c */ /* 0x000fe20003f05070 */
[----:B------:R-:W-:-:S04]  /*6f00*/  IMAD R25, R34, R37, R30 ;  /* 0x0000002522197224 */ /* 0x000fc800078e021e */
[----:B------:R-:W-:-:S08]  /*6f10*/  IMAD.IADD R25, R55, 0x1, R25 ;  /* 0x0000000137197824 */ /* 0x000fd000078e0219 */
        /* <DEDUP_REMOVED lines=23> */
[----:B------:R-:W-:Y:S06]  /*7090*/  BRA `(.L_x_2325) ;  /* 0x0000000000447947 */ /* 0x000fec0003800000 */
.L_x_2324:
        /* <DEDUP_REMOVED lines=17> */
.L_x_2325:
[----:B------:R-:W-:Y:S05]  /*71b0*/  BSYNC.RECONVERGENT B2 ;  /* 0x0000000000027941 */ /* 0x000fea0003800200 */
.L_x_2323:
        /* <DEDUP_REMOVED lines=10> */
.L_x_2313:
        /* <DEDUP_REMOVED lines=35> */
.L_x_2328:
[----:B------:R-:W-:Y:S01]  /*7490*/  MOV R34, R50 ;  /* 0x0000003200227202 */ /* 0x000fe20000000f00 */
[----:B------:R-:W-:Y:S01]  /*74a0*/  IMAD.MOV.U32 R35, RZ, RZ, R51 ;  /* 0x000000ffff237224 */ /* 0x000fe200078e0033 */
[----:B------:R-:W-:-:S07]  /*74b0*/  MOV R30, 0x74d0 ;  /* 0x000074d0001e7802 */ /* 0x000fce0000000f00 */
[----:B-----5:R-:W-:Y:S05]  /*74c0*/  CALL.REL.NOINC `($__internal_31_$__cuda_sm20_div_u64) ;  /* 0x0000016000c07944 */ /* 0x020fea0003c00000 */
        /* <DEDUP_REMOVED lines=8> */
.L_x_2329:
[----:B------:R-:W-:Y:S05]  /*7550*/  BSYNC.RECONVERGENT B2 ;  /* 0x0000000000027941 */ /* 0x000fea0003800200 */
.L_x_2327:
        /* <DEDUP_REMOVED lines=37> */
[----:B------:R-:W-:Y:S01]  /*77b0*/  IMAD R51, R52, R51, R50 ;  /* 0x0000003334337224 */ /* 0x000fe200078e0232 */
[----:B------:R-:W-:Y:S06]  /*77c0*/  BRA `(.L_x_2332) ;  /* 0x0000000000447947 */ /* 0x000fec0003800000 */
.L_x_2331:
        /* <DEDUP_REMOVED lines=17> */
.L_x_2332:
[----:B------:R-:W-:Y:S05]  /*78e0*/  BSYNC.RECONVERGENT B2 ;  /* 0x0000000000027941 */ /* 0x000fea0003800200 */
.L_x_2330:
        /* <DEDUP_REMOVED lines=9> */
.L_x_2326:
        /* <DEDUP_REMOVED lines=32> */
[----:B------:R-:W-:Y:S02]  /*7b80*/  IMAD R34, R24, R25, R36 ;  /* 0x0000001918227224 */ /* 0x000fe400078e0224 */
[----:B------:R-:W-:Y:S01]  /*7b90*/  IMAD.MOV.U32 R36, RZ, RZ, R35 ;  /* 0x000000ffff247224 */ /* 0x000fe200078e0023 */
[----:B------:R-:W-:Y:S06]  /*7ba0*/  BRA `(.L_x_2335) ;  /* 0x0000000000307947 */ /* 0x000fec0003800000 */
.L_x_2334:
[----:B------:R-:W-:Y:S01]  /*7bb0*/  MOV R34, R24 ;  /* 0x0000001800227202 */ /* 0x000fe20000000f00 */
[----:B------:R-:W-:Y:S01]  /*7bc0*/  IMAD.MOV.U32 R35, RZ, RZ, R25 ;  /* 0x000000ffff237224 */ /* 0x000fe200078e0019 */
[----:B------:R-:W-:-:S07]  /*7bd0*/  MOV R30, 0x7bf0 ;  /* 0x00007bf0001e7802 */ /* 0x000fce0000000f00 */
[----:B-----5:R-:W-:Y:S05]  /*7be0*/  CALL.REL.NOINC `($__internal_31_$__cuda_sm20_div_u64) ;  /* 0x0000015800f87944 */ /* 0x020fea0003c00000 */
        /* <DEDUP_REMOVED lines=8> */
.L_x_2335:
[----:B------:R-:W-:Y:S05]  /*7c70*/  BSYNC.RECONVERGENT B2 ;  /* 0x0000000000027941 */ /* 0x000fea0003800200 */
.L_x_2333:
[----:B------:R-:W-:Y:S02]  /*7c80*/  UMOV UR4, 0xd0 ;  /* 0x000000d000047882 */ /* 0x000fe40000000000 */
[----:B------:R-:W-:Y:S02]  /*7c90*/  LEA R24, R49, UR4, 0x3 ;  /* 0x0000000431187c11 */ /* 0x000fe4000f8e18ff */
[----:B------:R-:W-:-:S04]  /*7ca0*/  MOV R49, R33 ;  /* 0x0000002100317202 */ /* 0x000fc80000000f00 */
[----:B------:R-:W0:Y:S02]  /*7cb0*/  LDC.64 R24, c[0x0][R24+0x380] ;  /* 0x0000e00018187b82 */ /* 0x000e240000000a00 */
[-C--:B0-----:R-:W-:Y:S02]  /*7cc0*/  IMAD R25, R25, R34.reuse, RZ ;  /* 0x0000002219197224 */ /* 0x081fe400078e02ff */
[----:B------:R-:W-:-:S04]  /*7cd0*/  IMAD.WIDE.U32 R48, R24, R34, R48 ;  /* 0x0000002218307225 */ /* 0x000fc800078e0030 */
[----:B------:R-:W-:-:S04]  /*7ce0*/  IMAD R25, R24, R41, R25 ;  /* 0x0000002918197224 */ /* 0x000fc800078e0219 */
[----:B------:R-:W-:-:S07]  /*7cf0*/  IMAD.IADD R33, R49, 0x1, R25 ;  /* 0x0000000131217824 */ /* 0x000fce00078e0219 */
.L_x_2312:
[----:B------:R-:W0:Y:S01]  /*7d00*/  LDCU.64 UR4, c[0x0][0x450] ;  /* 0x00008a00ff0477ac */ /* 0x000e220008000a00 */
[----:B------:R-:W-:Y:S01]  /*7d10*/  MOV R49, R33 ;  /* 0x0000002100317202 */ /* 0x000fe20000000f00 */
[----:B------:R-:W1:Y:S01]  /*7d20*/  LDCU.64 UR8, c[0x0][0x380] ;  /* 0x00007000ff0877ac */ /* 0x000e620008000a00 */
[----:B0-----:R-:W-:Y:S02]  /*7d30*/  IMAD R37, R37, UR4, RZ ;  /* 0x0000000425257c24 */ /* 0x001fe4000f8e02ff */
[----:B------:R-:W-:-:S04]  /*7d40*/  IMAD.WIDE.U32 R24, R36, UR4, R48 ;  /* 0x0000000424187c25 */ /* 0x000fc8000f8e0030 */
[----:B------:R-:W-:Y:S01]  /*7d50*/  IMAD R37, R36, UR5, R37 ;  /* 0x0000000524257c24 */ /* 0x000fe2000f8e0225 */
[----:B-1----:R-:W-:-:S03]  /*7d60*/  LEA R34, P0, R24, UR8, 0x3 ;  /* 0x0000000818227c11 */ /* 0x002fc6000f8018ff */
[----:B------:R-:W-:-:S05]  /*7d70*/  IMAD.IADD R25, R25, 0x1, R37 ;  /* 0x0000000119197824 */ /* 0x000fca00078e0225 */
[----:B------:R-:W-:-:S05]  /*7d80*/  LEA.HI.X R35, R24, UR9, R25, 0x3, P0 ;  /* 0x0000000918237c11 */ /* 0x000fca00080f1c19 */
[----:B------:R0:W5:Y:S02]  /*7d90*/  LDG.E.64 R24, desc[UR6][R34.64] ;  /* 0x0000000622187981 */ /* 0x000164000c1e1b00 */
.L_x_2285:
[----:B------:R-:W-:Y:S05]  /*7da0*/  BSYNC.RECONVERGENT B1 ;  /* 0x0000000000017941 */ /* 0x000fea0003800200 */
.L_x_2284:
[----:B------:R-:W1:Y:S01]  /*7db0*/  LDCU.64 UR4, c[0x0][0x860] ;  /* 0x00010c00ff0477ac */ /* 0x000e620008000a00 */
[----:B------:R-:W-:Y:S01]  /*7dc0*/  LEA R36, P1, R32, R3, 0x1 ;  /* 0x0000000320247211 */ /* 0x000fe200078208ff */
[----:B------:R-:W-:Y:S03]  /*7dd0*/  BSSY.RECONVERGENT B1, `(.L_x_2336) ;  /* 0x0000368000017945 */ /* 0x000fe60003800200 */
[----:B------:R-:W-:Y:S02]  /*7de0*/  IADD3.X R37, PT, PT, RZ, R7, RZ, P1, !PT ;  /* 0x00000007ff257210 */ /* 0x000fe40000ffe4ff */
[----:B-1----:R-:W-:-:S04]  /*7df0*/  ISETP.GE.U32.AND P0, PT, R36, UR4, PT ;  /* 0x0000000424007c0c */ /* 0x002fc8000bf06070 */
[----:B------:R-:W-:-:S13]  /*7e00*/  ISETP.GE.U32.AND.EX P0, PT, R37, UR5, PT, P0 ;  /* 0x0000000525007c0c */ /* 0x000fda000bf06100 */
[----:B------:R-:W-:Y:S05]  /*7e10*/  @P0 BRA `(.L_x_2337) ;  /* 0x00000034008c0947 */ /* 0x000fea0003800000 */
[----:B------:R-:W1:Y:S01]  /*7e20*/  LDCU UR5, c[0x0][0x518] ;  /* 0x0000a300ff0577ac */ /* 0x000e620008000800 */
[----:B------:R-:W-:Y:S01]  /*7e30*/  CS2R R32, SRZ ;  /* 0x0000000000207805 */ /* 0x000fe2000001ff00 */
[----:B------:R-:W2:Y:S01]  /*7e40*/  LDCU UR4, c[0x0][0x518] ;  /* 0x0000a300ff0477ac */ /* 0x000ea20008000800 */
[----:B-1----:R-:W-:Y:S02]  /*7e50*/  IMAD.U32 R30, RZ, RZ, UR5 ;  /* 0x00000005ff1e7e24 */ /* 0x002fe4000f8e00ff */
[----:B--2---:R-:W-:-:S03]  /*7e60*/  IMAD.U32 R48, RZ, RZ, UR4 ;  /* 0x00000004ff307e24 */ /* 0x004fc6000f8e00ff */
[----:B------:R-:W-:-:S04]  /*7e70*/  IADD3 R26, PT, PT, R30, -0x2, RZ ;  /* 0xfffffffe1e1a7810 */ /* 0x000fc80007ffe0ff */
[----:B------:R-:W-:-:S13]  /*7e80*/  ISETP.GE.U32.AND P0, PT, R26, 0x7, PT ;  /* 0x000000071a00780c */ /* 0x000fda0003f06070 */
[----:B------:R-:W-:Y:S05]  /*7e90*/  @!P0 BRA `(.L_x_2338) ;  /* 0x0000001c00248947 */ /* 0x000fea0003800000 */
[----:B------:R-:W-:-:S07]  /*7ea0*/  HFMA2 R27, -RZ, RZ, 0, 0 ;  /* 0x00000000ff1b7431 */ /* 0x000fce00000001ff */
.L_x_2363:
[----:B------:R-:W-:Y:S01]  /*7eb0*/  VIADD R26, R48, 0xffffffff ;  /* 0xffffffff301a7836 */ /* 0x000fe20000000000 */
[----:B------:R-:W-:Y:S04]  /*7ec0*/  BSSY.RECONVERGENT B2, `(.L_x_2339) ;  /* 0x000002a000027945 */ /* 0x000fe80003800200 */
[----:B------:R-:W-:-:S06]  /*7ed0*/  SHF.L.U32 R50, R26, 0x3, RZ ;  /* 0x000000031a327819 */ /* 0x000fcc00000006ff */
[----:B------:R-:W1:Y:S02]  /*7ee0*/  LDC.64 R50, c[0x0][R50+0x388] ;  /* 0x0000e20032327b82 */ /* 0x000e640000000a00 */
[----:B-1----:R-:W-:-:S04]  /*7ef0*/  LOP3.LUT R30, R37, R51, RZ, 0xfc, !PT ;  /* 0x00000033251e7212 */ /* 0x002fc800078efcff */
[----:B------:R-:W-:-:S13]  /*7f00*/  ISETP.NE.U32.AND P0, PT, R30, RZ, PT ;  /* 0x000000ff1e00720c */ /* 0x000fda0003f05070 */
[----:B------:R-:W-:Y:S05]  /*7f10*/  @P0 BRA `(.L_x_2340) ;  /* 0x0000000000600947 */ /* 0x000fea0003800000 */
[----:B------:R-:W1:Y:S01]  /*7f20*/  I2F.U32.RP R30, R50 ;  /* 0x00000032001e7306 */ /* 0x000e620000209000 */
[----:B------:R-:W-:Y:S01]  /*7f30*/  IADD3 R37, PT, PT, RZ, -R50, RZ ;  /* 0x80000032ff257210 */ /* 0x000fe20007ffe0ff */
[----:B------:R-:W-:Y:S01]  /*7f40*/  IMAD.MOV.U32 R51, RZ, RZ, RZ ;  /* 0x000000ffff337224 */ /* 0x000fe200078e00ff */
[----:B------:R-:W-:-:S05]  /*7f50*/  ISETP.NE.U32.AND P2, PT, R50, RZ, PT ;  /* 0x000000ff3200720c */ /* 0x000fca0003f45070 */
[----:B-1----:R-:W0:Y:S02]  /*7f60*/  MUFU.RCP R30, R30 ;  /* 0x0000001e001e7308 */ /* 0x002e240000001000 */
        /* <DEDUP_REMOVED lines=19> */
.L_x_2340:
[----:B0-----:R-:W-:Y:S01]  /*80a0*/  MOV R34, R50 ;  /* 0x0000003200227202 */ /* 0x001fe20000000f00 */
        /* <DEDUP_REMOVED lines=11> */
.L_x_2341:
[----:B------:R-:W-:Y:S05]  /*8160*/  BSYNC.RECONVERGENT B2 ;  /* 0x0000000000027941 */ /* 0x000fea0003800200 */
.L_x_2339:
        /* <DEDUP_REMOVED lines=38> */
.L_x_2343:
        /* <DEDUP_REMOVED lines=17> */
.L_x_2344:
[----:B------:R-:W-:Y:S05]  /*84e0*/  BSYNC.RECONVERGENT B2 ;  /* 0x0000000000027941 */ /* 0x000fea0003800200 */
.L_x_2342:
        /* <DEDUP_REMOVED lines=39> */
.L_x_2346:
        /* <DEDUP_REMOVED lines=17> */
.L_x_2347:
[----:B------:R-:W-:Y:S05]  /*8870*/  BSYNC.RECONVERGENT B2 ;  /* 0x0000000000027941 */ /* 0x000fea0003800200 */
.L_x_2345:
        /* <DEDUP_REMOVED lines=39> */
.L_x_2349:
        /* <DEDUP_REMOVED lines=17> */
.L_x_2350:
[----:B------:R-:W-:Y:S05]  /*8c00*/  BSYNC.RECONVERGENT B2 ;  /* 0x0000000000027941 */ /* 0x000fea0003800200 */
.L_x_2348:
        /* <DEDUP_REMOVED lines=39> */
.L_x_2352:
        /* <DEDUP_REMOVED lines=17> */
.L_x_2353:
[----:B------:R-:W-:Y:S05]  /*8f90*/  BSYNC.RECONVERGENT B2 ;  /* 0x0000000000027941 */ /* 0x000fea0003800200 */
.L_x_2351:
        /* <DEDUP_REMOVED lines=39> */
.L_x_2355:
        /* <DEDUP_REMOVED lines=17> */
.L_x_2356:
[----:B------:R-:W-:Y:S05]  /*9320*/  BSYNC.RECONVERGENT B2 ;  /* 0x0000000000027941 */ /* 0x000fea0003800200 */
.L_x_2354:
        /* <DEDUP_REMOVED lines=39> */
.L_x_2358:
        /* <DEDUP_REMOVED lines=17> */
.L_x_2359:
[----:B------:R-:W-:Y:S05]  /*96b0*/  BSYNC.RECONVERGENT B2 ;  /* 0x0000000000027941 */ /* 0x000fea0003800200 */
.L_x_2357:
        /* <DEDUP_REMOVED lines=38> */
.L_x_2361:
        /* <DEDUP_REMOVED lines=17> */
.L_x_2362:
[----:B------:R-:W-:Y:S05]  /*9a30*/  BSYNC.RECONVERGENT B2 ;  /* 0x0000000000027941 */ /* 0x000fea0003800200 */
.L_x_2360:
[----:B------:R-:W-:Y:S01]  /*9a40*/  UMOV UR4, 0xd0 ;  /* 0x000000d000047882 */ /* 0x000fe20000000000 */
[----:B------:R-:W-:Y:S01]  /*9a50*/  IADD3 R27, PT, PT, R27, 0x8, RZ ;  /* 0x000000081b1b7810 */ /* 0x000fe20007ffe0ff */
[----:B------:R-:W-:Y:S01]  /*9a60*/  IMAD.MOV.U32 R32, RZ, RZ, R54 ;  /* 0x000000ffff207224 */ /* 0x000fe200078e0036 */
[----:B------:R-:W-:Y:S01]  /*9a70*/  LEA R34, R48, UR4, 0x3 ;  /* 0x0000000430227c11 */ /* 0x000fe2000f8e18ff */
[----:B------:R-:W0:Y:S05]  /*9a80*/  LDCU UR4, c[0x0][0x518] ;  /* 0x0000a300ff0477ac */ /* 0x000e2a0008000800 */
[----:B------:R-:W1:Y:S01]  /*9a90*/  LDC.64 R34, c[0x0][R34+0x380] ;  /* 0x0000e00022227b82 */ /* 0x000e620000000a00 */
[----:B0-----:R-:W-:-:S05]  /*9aa0*/  MOV R30, UR4 ;  /* 0x00000004001e7c02 */ /* 0x001fca0008000f00 */
[----:B------:R-:W-:-:S05]  /*9ab0*/  VIADD R26, R30, 0xffffffff ;  /* 0xffffffff1e1a7836 */ /* 0x000fca0000000000 */
[----:B------:R-:W-:Y:S01]  /*9ac0*/  LOP3.LUT R38, R26, 0xfffffff8, RZ, 0xc0, !PT ;  /* 0xfffffff81a267812 */ /* 0x000fe200078ec0ff */
[-C--:B-1----:R-:W-:Y:S02]  /*9ad0*/  IMAD R26, R35, R51.reuse, RZ ;  /* 0x00000033231a7224 */ /* 0x082fe400078e02ff */
[----:B------:R-:W-:Y:S01]  /*9ae0*/  IMAD.WIDE.U32 R32, R34, R51, R32 ;  /* 0x0000003322207225 */ /* 0x000fe200078e0020 */
[----:B------:R-:W-:-:S03]  /*9af0*/  ISETP.NE.AND P0, PT, R27, R38, PT ;  /* 0x000000261b00720c */ /* 0x000fc60003f05270 */
[----:B------:R-:W-:-:S05]  /*9b00*/  IMAD R41, R34, R41, R26 ;  /* 0x0000002922297224 */ /* 0x000fca00078e021a */
[----:B------:R-:W-:-:S05]  /*9b10*/  IADD3 R33, PT, PT, R33, R41, RZ ;  /* 0x0000002921217210 */ /* 0x000fca0007ffe0ff */
[----:B------:R-:W-:Y:S05]  /*9b20*/  @P0 BRA `(.L_x_2363) ;  /* 0xffffffe000e00947 */ /* 0x000fea000383ffff */
.L_x_2338:
        /* <DEDUP_REMOVED lines=37> */
.L_x_2367:
        /* <DEDUP_REMOVED lines=12> */
.L_x_2368:
[----:B------:R-:W-:Y:S05]  /*9e40*/  BSYNC.RECONVERGENT B2 ;  /* 0x0000000000027941 */ /* 0x000fea0003800200 */
.L_x_2366:
        /* <DEDUP_REMOVED lines=38> */
.L_x_2370:
        /* <DEDUP_REMOVED lines=17> */
.L_x_2371:
[----:B------:R-:W-:Y:S05]  /*a1c0*/  BSYNC.RECONVERGENT B2 ;  /* 0x0000000000027941 */ /* 0x000fea0003800200 */
.L_x_2369:
        /* <DEDUP_REMOVED lines=39> */
.L_x_2373:
        /* <DEDUP_REMOVED lines=17> */
.L_x_2374:
[----:B------:R-:W-:Y:S05]  /*a550*/  BSYNC.RECONVERGENT B2 ;  /* 0x0000000000027941 */ /* 0x000fea0003800200 */
.L_x_2372:
        /* <DEDUP_REMOVED lines=38> */
.L_x_2376:
        /* <DEDUP_REMOVED lines=17> */
.L_x_2377:
[----:B------:R-:W-:Y:S05]  /*a8d0*/  BSYNC.RECONVERGENT B2 ;  /* 0x0000000000027941 */ /* 0x000fea0003800200 */
.L_x_2375:
        /* <DEDUP_REMOVED lines=8> */
.L_x_2365:
[----:B------:R-:W-:-:S13]  /*a960*/  LOP3.LUT P0, R26, R26, 0x3, RZ, 0xc0, !PT ;  /* 0x000000031a1a7812 */ /* 0x000fda000780c0ff */
[----:B------:R-:W-:Y:S05]  /*a970*/  @!P0 BRA `(.L_x_2364) ;  /* 0x0000000800908947 */ /* 0x000fea0003800000 */
[----:B------:R-:W-:-:S13]  /*a980*/  ISETP.NE.AND P0, PT, R26, 0x1, PT ;  /* 0x000000011a00780c */ /* 0x000fda0003f05270 */
[----:B------:R-:W-:Y:S05]  /*a990*/  @!P0 BRA `(.L_x_2378) ;  /* 0x0000000400ac8947 */ /* 0x000fea0003800000 */
[----:B------:R-:W-:Y:S01]  /*a9a0*/  IADD3 R26, PT, PT, R48, -0x1, RZ ;  /* 0xffffffff301a7810 */ /* 0x000fe20007ffe0ff */
[----:B------:R-:W-:Y:S04]  /*a9b0*/  BSSY.RECONVERGENT B2, `(.L_x_2379) ;  /* 0x000002a000027945 */ /* 0x000fe80003800200 */
[----:B------:R-:W-:-:S06]  /*a9c0*/  IMAD.SHL.U32 R50, R26, 0x8, RZ ;  /* 0x000000081a327824 */ /* 0x000fcc00078e00ff */
[----:B------:R-:W1:Y:S02]  /*a9d0*/  LDC.64 R50, c[0x0][R50+0x388] ;  /* 0x0000e20032327b82 */ /* 0x000e640000000a00 */
[----:B-1----:R-:W-:-:S04]  /*a9e0*/  LOP3.LUT R27, R37, R51, RZ, 0xfc, !PT ;  /* 0x00000033251b7212 */ /* 0x002fc800078efcff */
[----:B------:R-:W-:-:S13]  /*a9f0*/  ISETP.NE.U32.AND P0, PT, R27, RZ, PT ;  /* 0x000000ff1b00720c */ /* 0x000fda0003f05070 */
[----:B------:R-:W-:Y:S05]  /*aa00*/  @P0 BRA `(.L_x_2380) ;  /* 0x0000000000600947 */ /* 0x000fea0003800000 */
[----:B------:R-:W1:Y:S01]  /*aa10*/  I2F.U32.RP R27, R50 ;  /* 0x00000032001b7306 */ /* 0x000e620000209000 */
[----:B------:R-:W-:Y:S01]  /*aa20*/  IMAD.MOV R37, RZ, RZ, -R50 ;  /* 0x000000ffff257224 */ /* 0x000fe200078e0a32 */
[----:B------:R-:W-:Y:S01]  /*aa30*/  ISETP.NE.U32.AND P2, PT, R50, RZ, PT ;  /* 0x000000ff3200720c */ /* 0x000fe20003f45070 */
[----:B------:R-:W-:-:S05]  /*aa40*/  HFMA2 R51, -RZ, RZ, 0, 0 ;  /* 0x00000000ff337431 */ /* 0x000fca00000001ff */
[----:B-1----:R-:W0:Y:S02]  /*aa50*/  MUFU.RCP R27, R27 ;  /* 0x0000001b001b7308 */ /* 0x002e240000001000 */
        /* <DEDUP_REMOVED lines=19> */
.L_x_2380:
[----:B0-----:R-:W-:Y:S01]  /*ab90*/  IMAD.MOV.U32 R34, RZ, RZ, R50 ;  /* 0x000000ffff227224 */ /* 0x001fe200078e0032 */
[----:B------:R-:W-:Y:S02]  /*aba0*/  MOV R35, R51 ;  /* 0x0000003300237202 */ /* 0x000fe40000000f00 */
[----:B------:R-:W-:-:S07]  /*abb0*/  MOV R30, 0xabd0 ;  /* 0x0000abd0001e7802 */ /* 0x000fce0000000f00 */
[----:B-----5:R-:W-:Y:S05]  /*abc0*/  CALL.REL.NOINC `($__internal_31_$__cuda_sm20_div_u64) ;  /* 0x0000012c00007944 */ /* 0x020fea0003c00000 */
        /* <DEDUP_REMOVED lines=8> */
.L_x_2381:
[----:B------:R-:W-:Y:S05]  /*ac50*/  BSYNC.RECONVERGENT B2 ;  /* 0x0000000000027941 */ /* 0x000fea0003800200 */
.L_x_2379:
        /* <DEDUP_REMOVED lines=37> */
.L_x_2383:
        /* <DEDUP_REMOVED lines=17> */
.L_x_2384:
[----:B------:R-:W-:Y:S05]  /*afc0*/  BSYNC.RECONVERGENT B2 ;  /* 0x0000000000027941 */ /* 0x000fea0003800200 */
.L_x_2382:
        /* <DEDUP_REMOVED lines=8> */
.L_x_2378:
        /* <DEDUP_REMOVED lines=13> */
[----:B------:R-:W-:Y:S01]  /*b120*/  HFMA2 R41, -RZ, RZ, 0, 0 ;  /* 0x00000000ff297431 */ /* 0x000fe200000001ff */
        /* <DEDUP_REMOVED lines=21> */
.L_x_2386:
[----:B0-----:R-:W-:Y:S01]  /*b280*/  MOV R34, R26 ;  /* 0x0000001a00227202 */ /* 0x001fe20000000f00 */
        /* <DEDUP_REMOVED lines=11> */
.L_x_2387:
[----:B------:R-:W-:Y:S05]  /*b340*/  BSYNC.RECONVERGENT B2 ;  /* 0x0000000000027941 */ /* 0x000fea0003800200 */
.L_x_2385:
[----:B------:R-:W-:Y:S02]  /*b350*/  UMOV UR4, 0xd0 ;  /* 0x000000d000047882 */ /* 0x000fe40000000000 */
[----:B------:R-:W-:-:S06]  /*b360*/  LEA R26, R48, UR4, 0x3 ;  /* 0x00000004301a7c11 */ /* 0x000fcc000f8e18ff */
[----:B------:R-:W0:Y:S02]  /*b370*/  LDC.64 R26, c[0x0][R26+0x380] ;  /* 0x0000e0001a1a7b82 */ /* 0x000e240000000a00 */
[-C--:B0-----:R-:W-:Y:S02]  /*b380*/  IMAD R27, R27, R34.reuse, RZ ;  /* 0x000000221b1b7224 */ /* 0x081fe400078e02ff */
[----:B------:R-:W-:-:S04]  /*b390*/  IMAD.WIDE.U32 R32, R26, R34, R32 ;  /* 0x000000221a207225 */ /* 0x000fc800078e0020 */
[----:B------:R-:W-:-:S05]  /*b3a0*/  IMAD R27, R26, R41, R27 ;  /* 0x000000291a1b7224 */ /* 0x000fca00078e021b */
[----:B------:R-:W-:-:S07]  /*b3b0*/  IADD3 R33, PT, PT, R33, R27, RZ ;  /* 0x0000001b21217210 */ /* 0x000fce0007ffe0ff */
.L_x_2364:
[----:B------:R-:W1:Y:S01]  /*b3c0*/  LDCU.64 UR4, c[0x0][0x450] ;  /* 0x00008a00ff0477ac */ /* 0x000e620008000a00 */
[----:B------:R-:W2:Y:S01]  /*b3d0*/  LDCU.64 UR8, c[0x0][0x380] ;  /* 0x00007000ff0877ac */ /* 0x000ea20008000a00 */
[----:B-1----:R-:W-:Y:S02]  /*b3e0*/  IMAD R37, R37, UR4, RZ ;  /* 0x0000000425257c24 */ /* 0x002fe4000f8e02ff */
[----:B------:R-:W-:-:S04]  /*b3f0*/  IMAD.WIDE.U32 R26, R36, UR4, R32 ;  /* 0x00000004241a7c25 */ /* 0x000fc8000f8e0020 */
[----:B------:R-:W-:Y:S01]  /*b400*/  IMAD R37, R36, UR5, R37 ;  /* 0x0000000524257c24 */ /* 0x000fe2000f8e0225 */
[----:B--2---:R-:W-:-:S03]  /*b410*/  LEA R32, P0, R26, UR8, 0x3 ;  /* 0x000000081a207c11 */ /* 0x004fc6000f8018ff */
[----:B------:R-:W-:-:S05]  /*b420*/  IMAD.IADD R27, R27, 0x1, R37 ;  /* 0x000000011b1b7824 */ /* 0x000fca00078e0225 */
[----:B------:R-:W-:-:S05]  /*b430*/  LEA.HI.X R33, R26, UR9, R27, 0x3, P0 ;  /* 0x000000091a217c11 */ /* 0x000fca00080f1c1b */
[----:B------:R1:W5:Y:S02]  /*b440*/  LDG.E.64 R26, desc[UR6][R32.64] ;  /* 0x00000006201a7981 */ /* 0x000364000c1e1b00 */
.L_x_2337:
[----:B------:R-:W-:Y:S05]  /*b450*/  BSYNC.RECONVERGENT B1 ;  /* 0x0000000000017941 */ /* 0x000fea0003800200 */
.L_x_2336:
[----:B------:R-:W2:Y:S01]  /*b460*/  LDCU UR4, c[0x0][0x370] ;  /* 0x00006e00ff0477ac */ /* 0x000ea20008000800 */
[----:B------:R-:W3:Y:S01]  /*b470*/  LDCU.64 UR8, c[0x0][0x860] ;  /* 0x00010c00ff0877ac */ /* 0x000ee20008000a00 */
[----:B--2---:R-:W-:-:S04]  /*b480*/  IMAD R31, R31, UR4, RZ ;  /* 0x000000041f1f7c24 */ /* 0x004fc8000f8e02ff */
[----:B------:R-:W-:-:S05]  /*b490*/  IMAD R36, R31, 0x3, RZ ;  /* 0x000000031f247824 */ /* 0x000fca00078e02ff */
[----:B------:R-:W-:-:S04]  /*b4a0*/  IADD3 R36, P1, PT, R36, R3, RZ ;  /* 0x0000000324247210 */ /* 0x000fc80007f3e0ff */
[----:B---3--:R-:W-:Y:S02]  /*b4b0*/  ISETP.GE.U32.AND P0, PT, R36, UR8, PT ;  /* 0x0000000824007c0c */ /* 0x008fe4000bf06070 */
[----:B------:R-:W-:-:S04]  /*b4c0*/  IADD3.X R37, PT, PT, RZ, R7, RZ, P1, !PT ;  /* 0x00000007ff257210 */ /* 0x000fc80000ffe4ff */
[----:B------:R-:W-:-:S13]  /*b4d0*/  ISETP.GE.U32.AND.EX P0, PT, R37, UR9, PT, P0 ;  /* 0x0000000925007c0c */ /* 0x000fda000bf06100 */
[----:B------:R-:W-:Y:S05]  /*b4e0*/  @P0 BRA `(.L_x_2388) ;  /* 0x0000003800740947 */ /* 0x000fea0003800000 */
[----:B------:R-:W2:Y:S01]  /*b4f0*/  LDCU UR5, c[0x0][0x518] ;  /* 0x0000a300ff0577ac */ /* 0x000ea20008000800 */
[----:B------:R-:W-:Y:S02]  /*b500*/  HFMA2 R31, -RZ, RZ, 0, 0 ;  /* 0x00000000ff1f7431 */ /* 0x000fe400000001ff */
[----:B-1----:R-:W-:Y:S01]  /*b510*/  IMAD.MOV.U32 R32, RZ, RZ, RZ ;  /* 0x000000ffff207224 */ /* 0x002fe200078e00ff */
[----:B------:R-:W1:Y:S01]  /*b520*/  LDCU UR4, c[0x0][0x518] ;  /* 0x0000a300ff0477ac */ /* 0x000e620008000800 */
[----:B--2---:R-:W-:Y:S02]  /*b530*/  IMAD.U32 R38, RZ, RZ, UR5 ;  /* 0x00000005ff267e24 */ /* 0x004fe4000f8e00ff */
[----:B-1----:R-:W-:-:S03]  /*b540*/  IMAD.U32 R33, RZ, RZ, UR4 ;  /* 0x00000004ff217e24 */ /* 0x002fc6000f8e00ff */
[----:B------:R-:W-:-:S04]  /*b550*/  IADD3 R28, PT, PT, R38, -0x2, RZ ;  /* 0xfffffffe261c7810 */ /* 0x000fc80007ffe0ff */
[----:B------:R-:W-:-:S13]  /*b560*/  ISETP.GE.U32.AND P0, PT, R28, 0x7, PT ;  /* 0x000000071c00780c */ /* 0x000fda0003f06070 */
[----:B------:R-:W-:Y:S05]  /*b570*/  @!P0 BRA `(.L_x_2389) ;  /* 0x0000001c00148947 */ /* 0x000fea0003800000 */
[----:B------:R-:W-:-:S07]  /*b580*/  MOV R29, RZ ;  /* 0x000000ff001d7202 */ /* 0x000fce0000000f00 */
.L_x_2414:
        /* <DEDUP_REMOVED lines=30> */
.L_x_2391:
[----:B0-----:R-:W-:Y:S01]  /*b770*/  IMAD.MOV.U32 R34, RZ, RZ, R48 ;  /* 0x000000ffff227224 */ /* 0x001fe200078e0030 */
        /* <DEDUP_REMOVED lines=11> */
.L_x_2392:
[----:B------:R-:W-:Y:S05]  /*b830*/  BSYNC.RECONVERGENT B1 ;  /* 0x0000000000017941 */ /* 0x000fea0003800200 */
.L_x_2390:
        /* <DEDUP_REMOVED lines=39> */
.L_x_2394:
        /* <DEDUP_REMOVED lines=17> */
.L_x_2395:
[----:B------:R-:W-:Y:S05]  /*bbc0*/  BSYNC.RECONVERGENT B1 ;  /* 0x0000000000017941 */ /* 0x000fea0003800200 */
.L_x_2393:
        /* <DEDUP_REMOVED lines=39> */
.L_x_2397:
[----:B------:R-:W-:Y:S01]  /*be40*/  MOV R36, R50 ;  /* 0x0000003200247202 */ /* 0x000fe20000000f00 */
[----:B------:R-:W-:Y:S01]  /*be50*/  IMAD.MOV.U32 R37, RZ, RZ, R51 ;  /* 0x000000ffff257224 */ /* 0x000fe200078e0033 */
[----:B------:R-:W-:Y:S01]  /*be60*/  MOV R34, R54 ;  /* 0x0000003600227202 */ /* 0x000fe20000000f00 */
[----:B------:R-:W-:Y:S01]  /*be70*/  IMAD.MOV.U32 R35, RZ, RZ, R55 ;  /* 0x000000ffff237224 */ /* 0x000fe200078e0037 */
[----:B------:R-:W-:-:S07]  /*be80*/  MOV R30, 0xbea0 ;  /* 0x0000bea0001e7802 */ /* 0x000fce0000000f00 */
[----:B-----5:R-:W-:Y:S05]  /*be90*/  CALL.REL.NOINC `($__internal_31_$__cuda_sm20_div_u64) ;  /* 0x00000118004c7944 */ /* 0x020fea0003c00000 */
        /* <DEDUP_REMOVED lines=10> */
.L_x_2398:
[----:B------:R-:W-:Y:S05]  /*bf40*/  BSYNC.RECONVERGENT B1 ;  /* 0x0000000000017941 */ /* 0x000fea0003800200 */
.L_x_2396:
        /* <DEDUP_REMOVED lines=39> */
.L_x_2400:
        /* <DEDUP_REMOVED lines=16> */
.L_x_2401:
[----:B------:R-:W-:Y:S05]  /*c2c0*/  BSYNC.RECONVERGENT B1 ;  /* 0x0000000000017941 */ /* 0x000fea0003800200 */
.L_x_2399:
        /* <DEDUP_REMOVED lines=39> */
.L_x_2403:
        /* <DEDUP_REMOVED lines=16> */
.L_x_2404:
[----:B------:R-:W-:Y:S05]  /*c640*/  BSYNC.RECONVERGENT B1 ;  /* 0x0000000000017941 */ /* 0x000fea0003800200 */
.L_x_2402:
        /* <DEDUP_REMOVED lines=39> */
.L_x_2406:
        /* <DEDUP_REMOVED lines=16> */
.L_x_2407:
[----:B------:R-:W-:Y:S05]  /*c9c0*/  BSYNC.RECONVERGENT B1 ;  /* 0x0000000000017941 */ /* 0x000fea0003800200 */
.L_x_2405:
        /* <DEDUP_REMOVED lines=38> */
.L_x_2409:
        /* <DEDUP_REMOVED lines=17> */
.L_x_2410:
[----:B------:R-:W-:Y:S05]  /*cd40*/  BSYNC.RECONVERGENT B1 ;  /* 0x0000000000017941 */ /* 0x000fea0003800200 */
.L_x_2408:
        /* <DEDUP_REMOVED lines=38> */
.L_x_2412:
        /* <DEDUP_REMOVED lines=17> */
.L_x_2413:
[----:B------:R-:W-:Y:S05]  /*d0c0*/  BSYNC.RECONVERGENT B1 ;  /* 0x0000000000017941 */ /* 0x000fea0003800200 */
.L_x_2411:
[----:B------:R-:W-:Y:S01]  /*d0d0*/  UMOV UR4, 0xd0 ;  /* 0x000000d000047882 */ /* 0x000fe20000000000 */
[----:B------:R-:W-:Y:S01]  /*d0e0*/  VIADD R29, R29, 0x8 ;  /* 0x000000081d1d7836 */ /* 0x000fe20000000000 */
[----:B------:R-:W-:Y:S02]  /*d0f0*/  LEA R34, R33, UR4, 0x3 ;  /* 0x0000000421227c11 */ /* 0x000fe4000f8e18ff */
[----:B------:R-:W0:Y:S01]  /*d100*/  LDCU UR4, c[0x0][0x518] ;  /* 0x0000a300ff0477ac */ /* 0x000e220008000800 */
[----:B------:R-:W-:-:S03]  /*d110*/  MOV R30, R52 ;  /* 0x00000034001e7202 */ /* 0x000fc60000000f00 */
[----:B------:R-:W1:Y:S01]  /*d120*/  LDC.64 R34, c[0x0][R34+0x380] ;  /* 0x0000e00022227b82 */ /* 0x000e620000000a00 */
[----:B0-----:R-:W-:-:S05]  /*d130*/  IMAD.U32 R38, RZ, RZ, UR4 ;  /* 0x00000004ff267e24 */ /* 0x001fca000f8e00ff */
[----:B------:R-:W-:-:S04]  /*d140*/  IADD3 R28, PT, PT, R38, -0x1, RZ ;  /* 0xffffffff261c7810 */ /* 0x000fc80007ffe0ff */
        /* <DEDUP_REMOVED lines=8> */
.L_x_2389:
        /* <DEDUP_REMOVED lines=36> */
.L_x_2418:
        /* <DEDUP_REMOVED lines=12> */
.L_x_2419:
[----:B------:R-:W-:Y:S05]  /*d4d0*/  BSYNC.RECONVERGENT B1 ;  /* 0x0000000000017941 */ /* 0x000fea0003800200 */
.L_x_2417:
        /* <DEDUP_REMOVED lines=39> */
.L_x_2421:
        /* <DEDUP_REMOVED lines=17> */
.L_x_2422:
[----:B------:R-:W-:Y:S05]  /*d860*/  BSYNC.RECONVERGENT B1 ;  /* 0x0000000000017941 */ /* 0x000fea0003800200 */
.L_x_2420:
        /* <DEDUP_REMOVED lines=39> */
.L_x_2424:
        /* <DEDUP_REMOVED lines=17> */
.L_x_2425:
[----:B------:R-:W-:Y:S05]  /*dbf0*/  BSYNC.RECONVERGENT B1 ;  /* 0x0000000000017941 */ /* 0x000fea0003800200 */
.L_x_2423:
        /* <DEDUP_REMOVED lines=38> */
.L_x_2427:
        /* <DEDUP_REMOVED lines=17> */
.L_x_2428:
[----:B------:R-:W-:Y:S05]  /*df70*/  BSYNC.RECONVERGENT B1 ;  /* 0x0000000000017941 */ /* 0x000fea0003800200 */
.L_x_2426:
        /* <DEDUP_REMOVED lines=9> */
.L_x_2416:
[----:B------:R-:W-:-:S13]  /*e010*/  LOP3.LUT P0, R28, R28, 0x3, RZ, 0xc0, !PT ;  /* 0x000000031c1c7812 */ /* 0x000fda000780c0ff */
[----:B------:R-:W-:Y:S05]  /*e020*/  @!P0 BRA `(.L_x_2415) ;  /* 0x00000008009c8947 */ /* 0x000fea0003800000 */
[----:B------:R-:W-:-:S13]  /*e030*/  ISETP.NE.AND P0, PT, R28, 0x1, PT ;  /* 0x000000011c00780c */ /* 0x000fda0003f05270 */
        /* <DEDUP_REMOVED lines=32> */
.L_x_2431:
        /* <DEDUP_REMOVED lines=12> */
.L_x_2432:
[----:B------:R-:W-:Y:S05]  /*e300*/  BSYNC.RECONVERGENT B1 ;  /* 0x0000000000017941 */ /* 0x000fea0003800200 */
.L_x_2430:
        /* <DEDUP_REMOVED lines=38> */
.L_x_2434:
        /* <DEDUP_REMOVED lines=17> */
.L_x_2435:
[----:B------:R-:W-:Y:S05]  /*e680*/  BSYNC.RECONVERGENT B1 ;  /* 0x0000000000017941 */ /* 0x000fea0003800200 */
.L_x_2433:
        /* <DEDUP_REMOVED lines=9> */
.L_x_2429:
[----:B------:R-:W1:Y:S02]  /*e720*/  LDCU UR4, c[0x0][0x518] ;  /* 0x0000a300ff0477ac */ /* 0x000e640008000800 */
[----:B-1----:R-:W-:-:S04]  /*e730*/  ULOP3.LUT UR4, UR4, 0x1, URZ, 0xc0, !UPT ;  /* 0x0000000104047892 */ /* 0x002fc8000f8ec0ff */
[----:B------:R-:W-:-:S09]  /*e740*/  UISETP.NE.U32.AND UP0, UPT, UR4, 0x1, UPT ;  /* 0x000000010400788c */ /* 0x000fd2000bf05070 */
        /* <DEDUP_REMOVED lines=11> */
[----:B------:R-:W-:-:S05]  /*e800*/  IMAD.MOV.U32 R41, RZ, RZ, RZ ;  /* 0x000000ffff297224 */ /* 0x000fca00078e00ff */
        /* <DEDUP_REMOVED lines=20> */
.L_x_2437:
[----:B0-----:R-:W-:Y:S01]  /*e950*/  IMAD.MOV.U32 R34, RZ, RZ, R28 ;  /* 0x000000ffff227224 */ /* 0x001fe200078e001c */
[----:B------:R-:W-:Y:S02]  /*e960*/  MOV R35, R29 ;  /* 0x0000001d00237202 */ /* 0x000fe40000000f00 */
[----:B------:R-:W-:-:S07]  /*e970*/  MOV R30, 0xe990 ;  /* 0x0000e990001e7802 */ /* 0x000fce0000000f00 */
[----:B-----5:R-:W-:Y:S05]  /*e980*/  CALL.REL.NOINC `($__internal_31_$__cuda_sm20_div_u64) ;  /* 0x000000ec00907944 */ /* 0x020fea0003c00000 */
[----:B------:R-:W-:-:S05]  /*e990*/  IADD3 R43, P0, PT, RZ, -R38, RZ ;  /* 0x80000026ff2b7210 */ /* 0x000fca0007f1e0ff */
[----:B------:R-:W-:Y:S02]  /*e9a0*/  IMAD.X R41, RZ, RZ, ~R39, P0 ;  /* 0x000000ffff297224 */ /* 0x000fe400000e0e27 */
[----:B------:R-:W-:Y:S01]  /*e9b0*/  IMAD.WIDE.U32 R34, R28, R43, R36 ;  /* 0x0000002b1c227225 */ /* 0x000fe200078e0024 */
[----:B------:R-:W-:Y:S02]  /*e9c0*/  MOV R36, R38 ;  /* 0x0000002600247202 */ /* 0x000fe40000000f00 */
[----:B------:R-:W-:Y:S01]  /*e9d0*/  MOV R37, R39 ;  /* 0x0000002700257202 */ /* 0x000fe20000000f00 */
[----:B------:R-:W-:-:S04]  /*e9e0*/  IMAD R41, R41, R28, RZ ;  /* 0x0000001c29297224 */ /* 0x000fc800078e02ff */
[----:B------:R-:W-:-:S04]  /*e9f0*/  IMAD R41, R29, R43, R41 ;  /* 0x0000002b1d297224 */ /* 0x000fc800078e0229 */
[----:B------:R-:W-:-:S07]  /*ea00*/  IMAD.IADD R41, R35, 0x1, R41 ;  /* 0x0000000123297824 */ /* 0x000fce00078e0229 */
.L_x_2438:
[----:B------:R-:W-:Y:S05]  /*ea10*/  BSYNC.RECONVERGENT B1 ;  /* 0x0000000000017941 */ /* 0x000fea0003800200 */
.L_x_2436:
[----:B------:R-:W-:Y:S02]  /*ea20*/  UMOV UR4, 0xd0 ;  /* 0x000000d000047882 */ /* 0x000fe40000000000 */
[----:B------:R-:W-:Y:S01]  /*ea30*/  LEA R28, R33, UR4, 0x3 ;  /* 0x00000004211c7c11 */ /* 0x000fe2000f8e18ff */
[----:B------:R-:W-:-:S05]  /*ea40*/  IMAD.MOV.U32 R33, RZ, RZ, R31 ;  /* 0x000000ffff217224 */ /* 0x000fca00078e001f */
[----:B------:R-:W0:Y:S02]  /*ea50*/  LDC.64 R28, c[0x0][R28+0x380] ;  /* 0x0000e0001c1c7b82 */ /* 0x000e240000000a00 */
[-C--:B0-----:R-:W-:Y:S02]  /*ea60*/  IMAD R29, R29, R34.reuse, RZ ;  /* 0x000000221d1d7224 */ /* 0x081fe400078e02ff */
[----:B------:R-:W-:-:S04]  /*ea70*/  IMAD.WIDE.U32 R32, R28, R34, R32 ;  /* 0x000000221c207225 */ /* 0x000fc800078e0020 */
[----:B------:R-:W-:-:S05]  /*ea80*/  IMAD R29, R28, R41, R29 ;  /* 0x000000291c1d7224 */ /* 0x000fca00078e021d */
[----:B------:R-:W-:-:S07]  /*ea90*/  IADD3 R31, PT, PT, R33, R29, RZ ;  /* 0x0000001d211f7210 */ /* 0x000fce0007ffe0ff */
.L_x_2415:
[----:B------:R-:W1:Y:S01]  /*eaa0*/  LDCU.64 UR4, c[0x0][0x450] ;  /* 0x00008a00ff0477ac */ /* 0x000e620008000a00 */
[----:B------:R-:W-:Y:S01]  /*eab0*/  IMAD.MOV.U32 R33, RZ, RZ, R31 ;  /* 0x000000ffff217224 */ /* 0x000fe200078e001f */
[----:B------:R-:W2:Y:S01]  /*eac0*/  LDCU.64 UR8, c[0x0][0x380] ;  /* 0x00007000ff0877ac */ /* 0x000ea20008000a00 */
[----:B-1----:R-:W-:Y:S02]  /*ead0*/  IMAD R37, R37, UR4, RZ ;  /* 0x0000000425257c24 */ /* 0x002fe4000f8e02ff */
[----:B------:R-:W-:-:S04]  /*eae0*/  IMAD.WIDE.U32 R28, R36, UR4, R32 ;  /* 0x00000004241c7c25 */ /* 0x000fc8000f8e0020 */
[----:B------:R-:W-:Y:S01]  /*eaf0*/  IMAD R37, R36, UR5, R37 ;  /* 0x0000000524257c24 */ /* 0x000fe2000f8e0225 */
[----:B--2---:R-:W-:-:S04]  /*eb00*/  LEA R30, P0, R28, UR8, 0x3 ;  /* 0x000000081c1e7c11 */ /* 0x004fc8000f8018ff */
[----:B------:R-:W-:-:S04]  /*eb10*/  IADD3 R29, PT, PT, R29, R37, RZ ;  /* 0x000000251d1d7210 */ /* 0x000fc80007ffe0ff */
[----:B------:R-:W-:-:S05]  /*eb20*/  LEA.HI.X R31, R28, UR9, R29, 0x3, P0 ;  /* 0x000000091c1f7c11 */ /* 0x000fca00080f1c1d */
[----:B------:R2:W5:Y:S01]  /*eb30*/  LDG.E.64 R28, desc[UR6][R30.64] ;  /* 0x000000061e1c7981 */ /* 0x000562000c1e1b00 */
[----:B------:R-:W-:Y:S05]  /*eb40*/  BRA `(.L_x_2388) ;  /* 0x0000000000dc7947 */ /* 0x000fea0003800000 */
.L_x_2231:
[----:B------:R-:W0:Y:S01]  /*eb50*/  LDCU UR4, c[0x0][0x360] ;  /* 0x00006c00ff0477ac */ /* 0x000e220008000800 */
[----:B------:R-:W0:Y:S01]  /*eb60*/  LDC R30, c[0x0][0x370] ;  /* 0x0000dc00ff1e7b82 */ /* 0x000e220000000800 */
[----:B------:R-:W1:Y:S01]  /*eb70*/  LDCU.64 UR8, c[0x0][0x860] ;  /* 0x00010c00ff0877ac */ /* 0x000e620008000a00 */
[----:B0-----:R-:W-:-:S04]  /*eb80*/  IMAD R30, R30, UR4, RZ ;  /* 0x000000041e1e7c24 */ /* 0x001fc8000f8e02ff */
[C---:B------:R-:W-:Y:S01]  /*eb90*/  IMAD R50, R30.reuse, 0x3, RZ ;  /* 0x000000031e327824 */ /* 0x040fe200078e02ff */
[CC--:B------:R-:W-:Y:S02]  /*eba0*/  IADD3 R53, P1, PT, R30.reuse, R3.reuse, RZ ;  /* 0x000000031e357210 */ /* 0x0c0fe40007f3e0ff */
[----:B------:R-:W-:Y:S02]  /*ebb0*/  LEA R52, P3, R30, R3, 0x1 ;  /* 0x000000031e347211 */ /* 0x000fe400078608ff */
[----:B-1----:R-:W-:Y:S01]  /*ebc0*/  ISETP.GE.U32.AND P0, PT, R53, UR8, PT ;  /* 0x0000000835007c0c */ /* 0x002fe2000bf06070 */
[----:B------:R-:W-:Y:S01]  /*ebd0*/  IMAD.X R45, RZ, RZ, R7, P1 ;  /* 0x000000ffff2d7224 */ /* 0x000fe200008e0607 */
[----:B------:R-:W-:Y:S02]  /*ebe0*/  ISETP.GE.U32.AND P2, PT, R52, UR8, PT ;  /* 0x0000000834007c0c */ /* 0x000fe4000bf46070 */
[----:B------:R-:W-:Y:S02]  /*ebf0*/  IADD3.X R55, PT, PT, RZ, R7, RZ, P3, !PT ;  /* 0x00000007ff377210 */ /* 0x000fe40001ffe4ff */
[----:B------:R-:W-:-:S02]  /*ec00*/  ISETP.GE.U32.AND.EX P0, PT, R45, UR9, PT, P0 ;  /* 0x000000092d007c0c */ /* 0x000fc4000bf06100 */
[----:B------:R-:W-:Y:S02]  /*ec10*/  IADD3 R50, P4, PT, R50, R3, RZ ;  /* 0x0000000332327210 */ /* 0x000fe40007f9e0ff */
[----:B------:R-:W-:Y:S02]  /*ec20*/  ISETP.GE.U32.AND.EX P2, PT, R55, UR9, PT, P2 ;  /* 0x0000000937007c0c */ /* 0x000fe4000bf46120 */
[----:B------:R-:W-:Y:S01]  /*ec30*/  ISETP.GE.U32.AND P1, PT, R3, UR8, PT ;  /* 0x0000000803007c0c */ /* 0x000fe2000bf26070 */
[----:B------:R-:W-:Y:S01]  /*ec40*/  IMAD.X R51, RZ, RZ, R7, P4 ;  /* 0x000000ffff337224 */ /* 0x000fe200020e0607 */
[----:B------:R-:W-:Y:S02]  /*ec50*/  ISETP.GE.U32.AND P3, PT, R50, UR8, PT ;  /* 0x0000000832007c0c */ /* 0x000fe4000bf66070 */
[----:B------:R-:W-:Y:S02]  /*ec60*/  ISETP.GE.U32.AND.EX P1, PT, R7, UR9, PT, P1 ;  /* 0x0000000907007c0c */ /* 0x000fe4000bf26110 */
[----:B------:R-:W-:Y:S01]  /*ec70*/  ISETP.GE.U32.AND.EX P3, PT, R51, UR9, PT, P3 ;  /* 0x0000000933007c0c */ /* 0x000fe2000bf66130 */
        /* <DEDUP_REMOVED lines=11> */
[-C--:B--2---:R-:W-:Y:S01]  /*ed30*/  @!P2 IMAD R49, R55, R34.reuse, RZ ;  /* 0x000000223731a224 */ /* 0x084fe200078e02ff */
[----:B------:R-:W-:Y:S01]  /*ed40*/  @!P0 LEA.HI.X R33, R48, R33, R30, 0x3, P4 ;  /* 0x0000002130218211 */ /* 0x000fe200020f1c1e */
[----:B------:R-:W-:-:S04]  /*ed50*/  @!P2 IMAD.WIDE.U32 R30, R52, R34, RZ ;  /* 0x00000022341ea225 */ /* 0x000fc800078e00ff */
[----:B------:R-:W-:Y:S01]  /*ed60*/  @!P2 IMAD R53, R52, R35, R49 ;  /* 0x000000233435a224 */ /* 0x000fe200078e0231 */
[----:B------:R-:W2:Y:S01]  /*ed70*/  @!P1 LDC.64 R42, c[0x0][0x380] ;  /* 0x0000e000ff2a9b82 */ /* 0x000ea20000000a00 */
[-C--:B---3--:R-:W-:Y:S01]  /*ed80*/  @!P1 IMAD R54, R7, R36.reuse, RZ ;  /* 0x0000002407369224 */ /* 0x088fe200078e02ff */
[----:B------:R3:W5:Y:S01]  /*ed90*/  @!P0 LDG.E.64 R24, desc[UR6][R32.64] ;  /* 0x0000000620188981 */ /* 0x000762000c1e1b00 */
[----:B------:R-:W-:Y:S02]  /*eda0*/  @!P2 IMAD.IADD R31, R31, 0x1, R53 ;  /* 0x000000011f1fa824 */ /* 0x000fe400078e0235 */
[C---:B------:R-:W-:Y:S02]  /*edb0*/  @!P1 IMAD R49, R3.reuse, R37, R54 ;  /* 0x0000002503319224 */ /* 0x040fe400078e0236 */
[----:B------:R-:W-:Y:S01]  /*edc0*/  @!P1 IMAD.WIDE.U32 R36, R3, R36, RZ ;  /* 0x0000002403249225 */ /* 0x000fe200078e00ff */
[----:B------:R-:W4:Y:S03]  /*edd0*/  @!P3 LDC.64 R44, c[0x0][0x380] ;  /* 0x0000e000ff2cbb82 */ /* 0x000f260000000a00 */
[-C--:B0-----:R-:W-:Y:S01]  /*ede0*/  @!P3 IMAD R51, R51, R38.reuse, RZ ;  /* 0x000000263333b224 */ /* 0x081fe200078e02ff */
[----:B------:R-:W-:Y:S01]  /*edf0*/  @!P1 IADD3 R37, PT, PT, R37, R49, RZ ;  /* 0x0000003125259210 */ /* 0x000fe20007ffe0ff */
[----:B------:R-:W-:Y:S01]  /*ee00*/  @!P3 IMAD.WIDE.U32 R34, R50, R38, RZ ;  /* 0x000000263222b225 */ /* 0x000fe200078e00ff */
[----:B-1----:R-:W-:-:S03]  /*ee10*/  @!P2 LEA R40, P5, R30, R40, 0x3 ;  /* 0x000000281e28a211 */ /* 0x002fc600078a18ff */
[----:B------:R-:W-:Y:S01]  /*ee20*/  @!P3 IMAD R39, R50, R39, R51 ;  /* 0x000000273227b224 */ /* 0x000fe200078e0233 */
[----:B------:R-:W-:-:S03]  /*ee30*/  @!P2 LEA.HI.X R41, R30, R41, R31, 0x3, P5 ;  /* 0x000000291e29a211 */ /* 0x000fc600028f1c1f */
[----:B------:R-:W-:Y:S01]  /*ee40*/  @!P3 IMAD.IADD R30, R35, 0x1, R39 ;  /* 0x00000001231eb824 */ /* 0x000fe200078e0227 */
[C---:B--2---:R-:W-:Y:S01]  /*ee50*/  @!P1 LEA R42, P4, R36.reuse, R42, 0x3 ;  /* 0x0000002a242a9211 */ /* 0x044fe200078818ff */
[----:B------:R3:W5:Y:S03]  /*ee60*/  @!P2 LDG.E.64 R26, desc[UR6][R40.64] ;  /* 0x00000006281aa981 */ /* 0x000766000c1e1b00 */
[----:B------:R-:W-:Y:S02]  /*ee70*/  @!P1 LEA.HI.X R43, R36, R43, R37, 0x3, P4 ;  /* 0x0000002b242b9211 */ /* 0x000fe400020f1c25 */
[----:B----4-:R-:W-:-:S03]  /*ee80*/  @!P3 LEA R44, P5, R34, R44, 0x3 ;  /* 0x0000002c222cb211 */ /* 0x010fc600078a18ff */
[----:B------:R3:W5:Y:S01]  /*ee90*/  @!P1 LDG.E.64 R22, desc[UR6][R42.64] ;  /* 0x000000062a169981 */ /* 0x000762000c1e1b00 */
[----:B------:R-:W-:-:S05]  /*eea0*/  @!P3 LEA.HI.X R45, R34, R45, R30, 0x3, P5 ;  /* 0x0000002d222db211 */ /* 0x000fca00028f1c1e */
[----:B------:R3:W5:Y:S04]  /*eeb0*/  @!P3 LDG.E.64 R28, desc[UR6][R44.64] ;  /* 0x000000062c1cb981 */ /* 0x000768000c1e1b00 */
.L_x_2388:
[----:B------:R-:W-:Y:S05]  /*eec0*/  BSYNC.RECONVERGENT B0 ;  /* 0x0000000000007941 */ /* 0x000fea0003800200 */
.L_x_2230:
        /* <DEDUP_REMOVED lines=10> */
[----:B--2---:R-:W-:Y:S01]  /*ef70*/  VIADD R30, R38, 0xfffffffe ;  /* 0xfffffffe261e7836 */ /* 0x004fe20000000000 */
[----:B-1-3--:R-:W-:Y:S02]  /*ef80*/  CS2R R32, SRZ ;  /* 0x0000000000207805 */ /* 0x00afe4000001ff00 */
[----:B------:R-:W-:Y:S01]  /*ef90*/  MOV R36, R3 ;  /* 0x0000000300247202 */ /* 0x000fe20000000f00 */
[----:B------:R-:W-:Y:S01]  /*efa0*/  IMAD.MOV.U32 R37, RZ, RZ, R7 ;  /* 0x000000ffff257224 */ /* 0x000fe200078e0007 */
[----:B------:R-:W-:Y:S02]  /*efb0*/  ISETP.GE.U32.AND P0, PT, R30, 0x7, PT ;  /* 0x000000071e00780c */ /* 0x000fe40003f06070 */
[----:B----4-:R-:W-:-:S11]  /*efc0*/  MOV R31, UR4 ;  /* 0x00000004001f7c02 */ /* 0x010fd60008000f00 */
[----:B------:R-:W-:Y:S05]  /*efd0*/  @!P0 BRA `(.L_x_2442) ;  /* 0x0000001800fc8947 */ /* 0x000fea0003800000 */
[----:B------:R-:W-:-:S07]  /*efe0*/  IMAD.MOV.U32 R48, RZ, RZ, RZ ;  /* 0x000000ffff307224 */ /* 0x000fce00078e00ff */
.L_x_2467:
[----:B------:R-:W-:Y:S01]  /*eff0*/  IADD3 R49, PT, PT, R31, -0x1, RZ ;  /* 0xffffffff1f317810 */ /* 0x000fe20007ffe0ff */
[----:B------:R-:W-:Y:S01]  /*f000*/  UMOV UR4, 0x1a0 ;  /* 0x000001a000047882 */ /* 0x000fe20000000000 */
[----:B------:R-:W-:Y:S02]  /*f010*/  BSSY.RECONVERGENT B1, `(.L_x_2443) ;  /* 0x0000029000017945 */ /* 0x000fe40003800200 */
[----:B------:R-:W-:-:S04]  /*f020*/  LEA R49, R49, UR4, 0x3 ;  /* 0x0000000431317c11 */ /* 0x000fc8000f8e18ff */
        /* <DEDUP_REMOVED lines=27> */
.L_x_2444:
        /* <DEDUP_REMOVED lines=12> */
.L_x_2445:
[----:B------:R-:W-:Y:S05]  /*f2a0*/  BSYNC.RECONVERGENT B1 ;  /* 0x0000000000017941 */ /* 0x000fea0003800200 */
.L_x_2443:
[----:B------:R-:W-:Y:S01]  /*f2b0*/  VIADD R50, R31, 0xfffffffe ;  /* 0xfffffffe1f327836 */ /* 0x000fe20000000000 */
[----:B------:R-:W-:Y:S01]  /*f2c0*/  UMOV UR4, 0x1a0 ;  /* 0x000001a000047882 */ /* 0x000fe20000000000 */
[----:B------:R-:W0:Y:S01]  /*f2d0*/  LDC.64 R34, c[0x0][R49+0x450] ;  /* 0x0001140031227b82 */ /* 0x000e220000000a00 */
[----:B------:R-:W-:Y:S02]  /*f2e0*/  BSSY.RECONVERGENT B1, `(.L_x_2446) ;  /* 0x0000032000017945 */ /* 0x000fe40003800200 */
        /* <DEDUP_REMOVED lines=33> */
.L_x_2447:
        /* <DEDUP_REMOVED lines=16> */
.L_x_2448:
[----:B------:R-:W-:Y:S05]  /*f600*/  BSYNC.RECONVERGENT B1 ;  /* 0x0000000000017941 */ /* 0x000fea0003800200 */
.L_x_2446:
        /* <DEDUP_REMOVED lines=38> */
.L_x_2450:
        /* <DEDUP_REMOVED lines=17> */
.L_x_2451:
[----:B------:R-:W-:Y:S05]  /*f980*/  BSYNC.RECONVERGENT B1 ;  /* 0x0000000000017941 */ /* 0x000fea0003800200 */
.L_x_2449:
[----:B------:R-:W-:Y:S01]  /*f990*/  VIADD R49, R31, 0xfffffffc ;  /* 0xfffffffc1f317836 */ /* 0x000fe20000000000 */
[----:B------:R-:W-:Y:S01]  /*f9a0*/  UMOV UR4, 0x1a0 ;  /* 0x000001a000047882 */ /* 0x000fe20000000000 */
[----:B------:R0:W1:Y:S01]  /*f9b0*/  LDC.64 R34, c[0x0][R32+0x450] ;  /* 0x0001140020227b82 */ /* 0x0000620000000a00 */
[----:B------:R-:W-:Y:S02]  /*f9c0*/  BSSY.RECONVERGENT B1, `(.L_x_2452) ;  /* 0x0000034000017945 */ /* 0x000fe40003800200 */
[----:B------:R-:W-:-:S05]  /*f9d0*/  LEA R49, R49, UR4, 0x3 ;  /* 0x0000000431317c11 */ /* 0x000fca000f8e18ff */
[----:B------:R-:W2:Y:S01]  /*f9e0*/  LDC.64 R50, c[0x0][R49+0x388] ;  /* 0x0000e20031327b82 */ /* 0x000ea20000000a00 */
[----:B0-----:R-:W-:Y:S01]  /*f9f0*/  MOV R32, R54 ;  /* 0x0000003600207202 */ /* 0x001fe20000000f00 */
[----:B-1----:R-:W-:-:S04]  /*fa00*/  IMAD R35, R35, R57, RZ ;  /* 0x0000003923237224 */ /* 0x002fc800078e02ff */
[----:B------:R-:W-:-:S04]  /*fa10*/  IMAD.WIDE.U32 R54, R34, R57, R32 ;  /* 0x0000003922367225 */ /* 0x000fc800078e0020 */
[----:B------:R-:W-:Y:S01]  /*fa20*/  IMAD R35, R34, R37, R35 ;  /* 0x0000002522237224 */ /* 0x000fe200078e0223 */
[----:B--2---:R-:W-:-:S03]  /*fa30*/  LOP3.LUT R30, R53, R51, RZ, 0xfc, !PT ;  /* 0x00000033351e7212 */ /* 0x004fc600078efcff */
        /* <DEDUP_REMOVED lines=27> */
.L_x_2453:
        /* <DEDUP_REMOVED lines=17> */
.L_x_2454:
[----:B------:R-:W-:Y:S05]  /*fd00*/  BSYNC.RECONVERGENT B1 ;  /* 0x0000000000017941 */ /* 0x000fea0003800200 */
.L_x_2452:
        /* <DEDUP_REMOVED lines=38> */
.L_x_2456:
        /* <DEDUP_REMOVED lines=17> */
.L_x_2457:
[----:B------:R-:W-:Y:S05]  /*10080*/  BSYNC.RECONVERGENT B1 ;  /* 0x0000000000017941 */ /* 0x000fea0003800200 */
.L_x_2455:
        /* <DEDUP_REMOVED lines=38> */
.L_x_2459:
        /* <DEDUP_REMOVED lines=17> */
.L_x_2460:
[----:B------:R-:W-:Y:S05]  /*10400*/  BSYNC.RECONVERGENT B1 ;  /* 0x0000000000017941 */ /* 0x000fea0003800200 */
.L_x_2458:
        /* <DEDUP_REMOVED lines=38> */
.L_x_2462:
        /* <DEDUP_REMOVED lines=17> */
.L_x_2463:
[----:B------:R-:W-:Y:S05]  /*10780*/  BSYNC.RECONVERGENT B1 ;  /* 0x0000000000017941 */ /* 0x000fea0003800200 */
.L_x_2461:
        /* <DEDUP_REMOVED lines=37> */
.L_x_2465:
        /* <DEDUP_REMOVED lines=17> */
.L_x_2466:
[----:B------:R-:W-:Y:S05]  /*10af0*/  BSYNC.RECONVERGENT B1 ;  /* 0x0000000000017941 */ /* 0x000fea0003800200 */
.L_x_2464:
[----:B------:R-:W0:Y:S01]  /*10b00*/  LDCU UR4, c[0x0][0x6b8] ;  /* 0x0000d700ff0477ac */ /* 0x000e220008000800 */
[----:B------:R-:W1:Y:S01]  /*10b10*/  LDC.64 R34, c[0x0][R49+0x450] ;  /* 0x0001140031227b82 */ /* 0x000e620000000a00 */
[----:B------:R-:W-:Y:S01]  /*10b20*/  VIADD R48, R48, 0x8 ;  /* 0x0000000830307836 */ /* 0x000fe20000000000 */
[----:B------:R-:W-:Y:S01]  /*10b30*/  MOV R32, R54 ;  /* 0x0000003600207202 */ /* 0x000fe20000000f00 */
[----:B0-----:R-:W-:-:S05]  /*10b40*/  IMAD.U32 R38, RZ, RZ, UR4 ;  /* 0x00000004ff267e24 */ /* 0x001fca000f8e00ff */
[----:B------:R-:W-:Y:S01]  /*10b50*/  IADD3 R30, PT, PT, R38, -0x1, RZ ;  /* 0xffffffff261e7810 */ /* 0x000fe20007ffe0ff */
[----:B-1----:R-:W-:-:S03]  /*10b60*/  IMAD.WIDE.U32 R32, R34, R51, R32 ;  /* 0x0000003322207225 */ /* 0x002fc600078e0020 */
[----:B------:R-:W-:Y:S01]  /*10b70*/  LOP3.LUT R39, R30, 0xfffffff8, RZ, 0xc0, !PT ;  /* 0xfffffff81e277812 */ /* 0x000fe200078ec0ff */
[----:B------:R-:W-:-:S03]  /*10b80*/  IMAD R30, R35, R51, RZ ;  /* 0x00000033231e7224 */ /* 0x000fc600078e02ff */
[----:B------:R-:W-:Y:S01]  /*10b90*/  ISETP.NE.AND P0, PT, R48, R39, PT ;  /* 0x000000273000720c */ /* 0x000fe20003f05270 */
[----:B------:R-:W-:-:S04]  /*10ba0*/  IMAD R41, R34, R41, R30 ;  /* 0x0000002922297224 */ /* 0x000fc800078e021e */
[----:B------:R-:W-:-:S08]  /*10bb0*/  IMAD.IADD R33, R33, 0x1, R41 ;  /* 0x0000000121217824 */ /* 0x000fd000078e0229 */
[----:B------:R-:W-:Y:S05]  /*10bc0*/  @P0 BRA `(.L_x_2467) ;  /* 0xffffffe400080947 */ /* 0x000fea000383ffff */
.L_x_2442:
        /* <DEDUP_REMOVED lines=39> */
.L_x_2473:
        /* <DEDUP_REMOVED lines=12> */
.L_x_2474:
[----:B------:R-:W-:Y:S05]  /*10f00*/  BSYNC.RECONVERGENT B3 ;  /* 0x0000000000037941 */ /* 0x000fea0003800200 */
.L_x_2472:
        /* <DEDUP_REMOVED lines=37> */
.L_x_2476:
        /* <DEDUP_REMOVED lines=16> */
.L_x_2477:
[----:B------:R-:W-:Y:S05]  /*11260*/  BSYNC.RECONVERGENT B3 ;  /* 0x0000000000037941 */ /* 0x000fea0003800200 */
.L_x_2475:
        /* <DEDUP_REMOVED lines=38> */
.L_x_2479:
        /* <DEDUP_REMOVED lines=17> */
.L_x_2480:
[----:B------:R-:W-:Y:S05]  /*115e0*/  BSYNC.RECONVERGENT B3 ;  /* 0x0000000000037941 */ /* 0x000fea0003800200 */
.L_x_2478:
        /* <DEDUP_REMOVED lines=37> */
.L_x_2482:
        /* <DEDUP_REMOVED lines=17> */
.L_x_2483:
[----:B------:R-:W-:Y:S05]  /*11950*/  BSYNC.RECONVERGENT B3 ;  /* 0x0000000000037941 */ /* 0x000fea0003800200 */
.L_x_2481:
[----:B------:R-:W0:Y:S01]  /*11960*/  LDC.64 R34, c[0x0][R49+0x450] ;  /* 0x0001140031227b82 */ /* 0x000e220000000a00 */
[----:B------:R-:W-:Y:S02]  /*11970*/  IMAD.MOV.U32 R32, RZ, RZ, R54 ;  /* 0x000000ffff207224 */ /* 0x000fe400078e0036 */
[-C--:B0-----:R-:W-:Y:S02]  /*11980*/  IMAD R30, R35, R51.reuse, RZ ;  /* 0x00000033231e7224 */ /* 0x081fe400078e02ff */
[----:B------:R-:W-:-:S04]  /*11990*/  IMAD.WIDE.U32 R32, R34, R51, R32 ;  /* 0x0000003322207225 */ /* 0x000fc800078e0020 */
[----:B------:R-:W-:-:S05]  /*119a0*/  IMAD R41, R34, R41, R30 ;  /* 0x0000002922297224 */ /* 0x000fca00078e021e */
[----:B------:R-:W-:-:S07]  /*119b0*/  IADD3 R33, PT, PT, R33, R41, RZ ;  /* 0x0000002921217210 */ /* 0x000fce0007ffe0ff */
.L_x_2471:
[----:B------:R-:W-:Y:S05]  /*119c0*/  BSYNC.RECONVERGENT B2 ;  /* 0x0000000000027941 */ /* 0x000fea0003800200 */
.L_x_2470:
        /* <DEDUP_REMOVED lines=36> */
.L_x_2487:
[----:B0-----:R-:W-:Y:S01]  /*11c10*/  MOV R34, R50 ;  /* 0x0000003200227202 */ /* 0x001fe20000000f00 */
[----:B------:R-:W-:Y:S01]  /*11c20*/  IMAD.MOV.U32 R35, RZ, RZ, R51 ;  /* 0x000000ffff237224 */ /* 0x000fe200078e0033 */
[----:B------:R-:W-:-:S07]  /*11c30*/  MOV R30, 0x11c50 ;  /* 0x00011c50001e7802 */ /* 0x000fce0000000f00 */
[----:B-----5:R-:W-:Y:S05]  /*11c40*/  CALL.REL.NOINC `($__internal_31_$__cuda_sm20_div_u64) ;  /* 0x000000b800e07944 */ /* 0x020fea0003c00000 */
        /* <DEDUP_REMOVED lines=8> */
.L_x_2488:
[----:B------:R-:W-:Y:S05]  /*11cd0*/  BSYNC.RECONVERGENT B3 ;  /* 0x0000000000037941 */ /* 0x000fea0003800200 */
.L_x_2486:
[----:B------:R-:W-:Y:S01]  /*11ce0*/  IADD3 R31, PT, PT, R31, -0x2, RZ ;  /* 0xfffffffe1f1f7810 */ /* 0x000fe20007ffe0ff */
[----:B------:R-:W-:Y:S01]  /*11cf0*/  UMOV UR4, 0x1a0 ;  /* 0x000001a000047882 */ /* 0x000fe20000000000 */
[----:B------:R-:W0:Y:S01]  /*11d00*/  LDC.64 R34, c[0x0][R48+0x450] ;  /* 0x0001140030227b82 */ /* 0x000e220000000a00 */
[----:B------:R-:W-:Y:S01]  /*11d10*/  BSSY.RECONVERGENT B3, `(.L_x_2489) ;  /* 0x0000032000037945 */ /* 0x000fe20003800200 */
[----:B------:R-:W-:-:S06]  /*11d20*/  LEA R49, R31, UR4, 0x3 ;  /* 0x000000041f317c11 */ /* 0x000fcc000f8e18ff */
        /* <DEDUP_REMOVED lines=31> */
.L_x_2490:
        /* <DEDUP_REMOVED lines=17> */
.L_x_2491:
[----:B------:R-:W-:Y:S05]  /*12030*/  BSYNC.RECONVERGENT B3 ;  /* 0x0000000000037941 */ /* 0x000fea0003800200 */
.L_x_2489:
[----:B------:R-:W0:Y:S01]  /*12040*/  LDC.64 R34, c[0x0][R49+0x450] ;  /* 0x0001140031227b82 */ /* 0x000e220000000a00 */
[----:B------:R-:W-:Y:S02]  /*12050*/  IMAD.MOV.U32 R32, RZ, RZ, R54 ;  /* 0x000000ffff207224 */ /* 0x000fe400078e0036 */
[-C--:B0-----:R-:W-:Y:S02]  /*12060*/  IMAD R30, R35, R51.reuse, RZ ;  /* 0x00000033231e7224 */ /* 0x081fe400078e02ff */
[----:B------:R-:W-:-:S04]  /*12070*/  IMAD.WIDE.U32 R32, R34, R51, R32 ;  /* 0x0000003322207225 */ /* 0x000fc800078e0020 */
[----:B------:R-:W-:-:S05]  /*12080*/  IMAD R41, R34, R41, R30 ;  /* 0x0000002922297224 */ /* 0x000fca00078e021e */
[----:B------:R-:W-:-:S07]  /*12090*/  IADD3 R33, PT, PT, R33, R41, RZ ;  /* 0x0000002921217210 */ /* 0x000fce0007ffe0ff */
.L_x_2485:
[----:B------:R-:W-:Y:S05]  /*120a0*/  BSYNC.RECONVERGENT B2 ;  /* 0x0000000000027941 */ /* 0x000fea0003800200 */
.L_x_2484:
[----:B------:R-:W1:Y:S02]  /*120b0*/  LDCU UR4, c[0x0][0x6b8] ;  /* 0x0000d700ff0477ac */ /* 0x000e640008000800 */
[----:B-1----:R-:W-:-:S04]  /*120c0*/  ULOP3.LUT UR4, UR4, 0x1, URZ, 0xc0, !UPT ;  /* 0x0000000104047892 */ /* 0x002fc8000f8ec0ff */
[----:B------:R-:W-:-:S09]  /*120d0*/  UISETP.NE.U32.AND UP0, UPT, UR4, 0x1, UPT ;  /* 0x000000010400788c */ /* 0x000fd2000bf05070 */
[----:B------:R-:W-:Y:S05]  /*120e0*/  BRA.U !UP0, `(.L_x_2469) ;  /* 0x0000000108c87547 */ /* 0x000fea000b800000 */
        /* <DEDUP_REMOVED lines=32> */
.L_x_2493:
        /* <DEDUP_REMOVED lines=12> */
.L_x_2494:
[----:B------:R-:W-:Y:S05]  /*123b0*/  BSYNC.RECONVERGENT B2 ;  /* 0x0000000000027941 */ /* 0x000fea0003800200 */
.L_x_2492:
[----:B------:R-:W0:Y:S02]  /*123c0*/  LDC.64 R30, c[0x0][R31+0x450] ;  /* 0x000114001f1e7b82 */ /* 0x000e240000000a00 */
[-C--:B0-----:R-:W-:Y:S02]  /*123d0*/  IMAD R35, R31, R34.reuse, RZ ;  /* 0x000000221f237224 */ /* 0x081fe400078e02ff */
[----:B------:R-:W-:-:S04]  /*123e0*/  IMAD.WIDE.U32 R32, R30, R34, R32 ;  /* 0x000000221e207225 */ /* 0x000fc800078e0020 */
[----:B------:R-:W-:-:S04]  /*123f0*/  IMAD R35, R30, R41, R35 ;  /* 0x000000291e237224 */ /* 0x000fc800078e0223 */
[----:B------:R-:W-:-:S07]  /*12400*/  IMAD.IADD R33, R33, 0x1, R35 ;  /* 0x0000000121217824 */ /* 0x000fce00078e0223 */
.L_x_2469:
[----:B------:R-:W-:Y:S05]  /*12410*/  BSYNC.RECONVERGENT B1 ;  /* 0x0000000000017941 */ /* 0x000fea0003800200 */
.L_x_2468:
[----:B------:R-:W-:Y:S01]  /*12420*/  HFMA2 R31, -RZ, RZ, 0.1171875, 0 ;  /* 0x2f800000ff1f7431 */ /* 0x000fe200000001ff */
[----:B------:R-:W-:Y:S01]  /*12430*/  I2FP.F32.U32 R14, R14 ;  /* 0x0000000e000e7245 */ /* 0x000fe20000201000 */
[----:B------:R-:W1:Y:S01]  /*12440*/  LDCU.64 UR12, c[0x0][0x868] ;  /* 0x00010d00ff0c77ac */ /* 0x000e620008000a00 */
[----:B0-----:R-:W-:Y:S01]  /*12450*/  IMAD.MOV.U32 R34, RZ, RZ, RZ ;  /* 0x000000ffff227224 */ /* 0x001fe200078e00ff */
[----:B------:R-:W0:Y:S02]  /*12460*/  LDCU.64 UR4, c[0x0][0x5f0] ;  /* 0x0000be00ff0477ac */ /* 0x000e240008000a00 */
[----:B------:R-:W-:Y:S01]  /*12470*/  FFMA.FTZ R14, R14, R31, 1.1641532182693481445e-10 ;  /* 0x2f0000000e0e7423 */ /* 0x000fe2000001001f */
[----:B------:R-:W2:Y:S03]  /*12480*/  LDCU.64 UR8, c[0x0][0x520] ;  /* 0x0000a400ff0877ac */ /* 0x000ea60008000a00 */
[----:B------:R-:W-:Y:S01]  /*12490*/  FMUL.FTZ R14, R14, 1 ;  /* 0x3f8000000e0e7820 */ /* 0x000fe20000410000 */
[----:B------:R-:W3:Y:S03]  /*124a0*/  LDCU.64 UR10, c[0x0][0x6c0] ;  /* 0x0000d800ff0a77ac */ /* 0x000ee60008000a00 */
[----:B------:R-:W1:Y:S01]  /*124b0*/  F2F.F64.F32 R30, R14 ;  /* 0x0000000e001e7310 */ /* 0x000e620000201800 */
[----:B0-----:R-:W-:-:S04]  /*124c0*/  IMAD R37, R37, UR4, RZ ;  /* 0x0000000425257c24 */ /* 0x001fc8000f8e02ff */
[C---:B------:R-:W-:Y:S01]  /*124d0*/  IMAD R37, R36.reuse, UR5, R37 ;  /* 0x0000000524257c24 */ /* 0x040fe2000f8e0225 */
[----:B-1----:R-:W-:Y:S01]  /*124e0*/  DSETP.GEU.AND P0, PT, R30, UR12, PT ;  /* 0x0000000c1e007e2a */ /* 0x002fe2000bf0e000 */
[----:B------:R-:W-:-:S05]  /*124f0*/  IMAD.WIDE.U32 R30, R36, UR4, R32 ;  /* 0x00000004241e7c25 */ /* 0x000fca000f8e0020 */
[----:B------:R-:W-:Y:S02]  /*12500*/  FSEL R35, RZ, 1.875, P0 ;  /* 0x3ff00000ff237808 */ /* 0x000fe40000000000 */
[----:B------:R-:W-:Y:S02]  /*12510*/  FSEL R38, RZ, 1, P0 ;  /* 0x3f800000ff267808 */ /* 0x000fe40000000000 */
[C---:B--2---:R-:W-:Y:S02]  /*12520*/  LEA R32, P0, R30.reuse, UR8, 0x3 ;  /* 0x000000081e207c11 */ /* 0x044fe4000f8018ff */
[----:B-----5:R-:W-:Y:S01]  /*12530*/  DMUL R34, R22, R34 ;  /* 0x0000002216227228 */ /* 0x020fe20000000000 */
[----:B------:R-:W0:Y:S01]  /*12540*/  F2I.FTZ.U32.TRUNC.NTZ R39, R38 ;  /* 0x0000002600277305 */ /* 0x000e22000021f000 */
[----:B------:R-:W-:Y:S02]  /*12550*/  IADD3 R31, PT, PT, R31, R37, RZ ;  /* 0x000000251f1f7210 */ /* 0x000fe40007ffe0ff */
[----:B---3--:R-:W-:-:S02]  /*12560*/  IADD3 R36, P1, PT, R30, UR10, RZ ;  /* 0x0000000a1e247c10 */ /* 0x008fc4000ff3e0ff */
[----:B------:R-:W-:Y:S02]  /*12570*/  LEA.HI.X R33, R30, UR9, R31, 0x3, P0 ;  /* 0x000000091e217c11 */ /* 0x000fe400080f1c1f */
[----:B------:R-:W-:Y:S01]  /*12580*/  DMUL R34, R34, R18 ;  /* 0x0000001222227228 */ /* 0x000fe20000000000 */
[----:B------:R-:W-:-:S06]  /*12590*/  IADD3.X R37, PT, PT, R31, UR11, RZ, P1, !PT ;  /* 0x0000000b1f257c10 */ /* 0x000fcc0008ffe4ff */
[----:B------:R4:W-:Y:S04]  /*125a0*/  STG.E.64 desc[UR6][R32.64], R34 ;  /* 0x0000002220007986 */ /* 0x0009e8000c101b06 */
[----:B0-----:R4:W-:Y:S02]  /*125b0*/  STG.E.U8 desc[UR6][R36.64], R39 ;  /* 0x0000002724007986 */ /* 0x0019e4000c101106 */
.L_x_2441:
[----:B------:R-:W-:Y:S05]  /*125c0*/  BSYNC.RECONVERGENT B0 ;  /* 0x0000000000007941 */ /* 0x000fea0003800200 */
.L_x_2440:
[----:B-1-34-:R-:W1:Y:S01]  /*125d0*/  LDC R33, c[0x0][0x360] ;  /* 0x0000d800ff217b82 */ /* 0x01ae620000000800 */
[----:B------:R-:W1:Y:S01]  /*125e0*/  LDCU UR4, c[0x0][0x370] ;  /* 0x00006e00ff0477ac */ /* 0x000e620008000800 */
[----:B------:R-:W-:Y:S01]  /*125f0*/  BSSY.RECONVERGENT B0, `(.L_x_2495) ;  /* 0x0000378000007945 */ /* 0x000fe20003800200 */
[----:B------:R-:W3:Y:S01]  /*12600*/  LDCU.64 UR8, c[0x0][0x860] ;  /* 0x00010c00ff0877ac */ /* 0x000ee20008000a00 */
[----:B-1----:R-:W-:-:S05]  /*12610*/  IMAD R36, R33, UR4, RZ ;  /* 0x0000000421247c24 */ /* 0x002fca000f8e02ff */
[----:B------:R-:W-:-:S04]  /*12620*/  IADD3 R36, P1, PT, R36, R3, RZ ;  /* 0x0000000324247210 */ /* 0x000fc80007f3e0ff */
[----:B---3--:R-:W-:Y:S01]  /*12630*/  ISETP.GE.U32.AND P0, PT, R36, UR8, PT ;  /* 0x0000000824007c0c */ /* 0x008fe2000bf06070 */
[----:B------:R-:W-:-:S05]  /*12640*/  IMAD.X R37, RZ, RZ, R7, P1 ;  /* 0x000000ffff257224 */ /* 0x000fca00008e0607 */
[----:B------:R-:W-:-:S13]  /*12650*/  ISETP.GE.U32.AND.EX P0, PT, R37, UR9, PT, P0 ;  /* 0x0000000925007c0c */ /* 0x000fda000bf06100 */
[----:B------:R-:W-:Y:S05]  /*12660*/  @P0 BRA `(.L_x_2496) ;  /* 0x0000003400c00947 */ /* 0x000fea0003800000 */
[----:B------:R-:W1:Y:S01]  /*12670*/  LDCU UR5, c[0x0][0x6b8] ;  /* 0x0000d700ff0577ac */ /* 0x000e620008000800 */
[----:B------:R-:W-:Y:S02]  /*12680*/  HFMA2 R32, -RZ, RZ, 0, 0 ;  /* 0x00000000ff207431 */ /* 0x000fe400000001ff */
[----:B--2---:R-:W-:Y:S01]  /*12690*/  IMAD.MOV.U32 R31, RZ, RZ, RZ ;  /* 0x000000ffff1f7224 */ /* 0x004fe200078e00ff */
[----:B------:R-:W2:Y:S01]  /*126a0*/  LDCU UR4, c[0x0][0x6b8] ;  /* 0x0000d700ff0477ac */ /* 0x000ea20008000800 */
[----:B-1----:R-:W-:-:S05]  /*126b0*/  MOV R38, UR5 ;  /* 0x0000000500267c02 */ /* 0x002fca0008000f00 */
[----:B------:R-:W-:-:S05]  /*126c0*/  VIADD R14, R38, 0xfffffffe ;  /* 0xfffffffe260e7836 */ /* 0x000fca0000000000 */
[----:B------:R-:W-:Y:S02]  /*126d0*/  ISETP.GE.U32.AND P0, PT, R14, 0x7, PT ;  /* 0x000000070e00780c */ /* 0x000fe40003f06070 */
[----:B--2---:R-:W-:-:S11]  /*126e0*/  MOV R14, UR4 ;  /* 0x00000004000e7c02 */ /* 0x004fd60008000f00 */
[----:B------:R-:W-:Y:S05]  /*126f0*/  @!P0 BRA `(.L_x_2497) ;  /* 0x0000001c000c8947 */ /* 0x000fea0003800000 */
[----:B------:R-:W-:-:S07]  /*12700*/  IMAD.MOV.U32 R48, RZ, RZ, RZ ;  /* 0x000000ffff307224 */ /* 0x000fce00078e00ff */
.L_x_2522:
        /* <DEDUP_REMOVED lines=31> */
.L_x_2499:
[----:B0-----:R-:W-:Y:S01]  /*12900*/  IMAD.MOV.U32 R34, RZ, RZ, R50 ;  /* 0x000000ffff227224 */ /* 0x001fe200078e0032 */
[----:B------:R-:W-:Y:S02]  /*12910*/  MOV R35, R51 ;  /* 0x0000003300237202 */ /* 0x000fe40000000f00 */
[----:B------:R-:W-:-:S07]  /*12920*/  MOV R30, 0x12940 ;  /* 0x00012940001e7802 */ /* 0x000fce0000000f00 */
[----:B-----5:R-:W-:Y:S05]  /*12930*/  CALL.REL.NOINC `($__internal_31_$__cuda_sm20_div_u64) ;  /* 0x000000ac00a47944 */ /* 0x020fea0003c00000 */
[-C--:B------:R-:W-:Y:S01]  /*12940*/  IADD3 R41, P0, PT, RZ, -R38.reuse, RZ ;  /* 0x80000026ff297210 */ /* 0x080fe20007f1e0ff */
[----:B------:R-:W-:Y:S01]  /*12950*/  IMAD.MOV.U32 R57, RZ, RZ, R39 ;  /* 0x000000ffff397224 */ /* 0x000fe200078e0027 */
[----:B------:R-:W-:-:S03]  /*12960*/  MOV R56, R38 ;  /* 0x0000002600387202 */ /* 0x000fc60000000f00 */
[----:B------:R-:W-:Y:S02]  /*12970*/  IMAD.X R35, RZ, RZ, ~R39, P0 ;  /* 0x000000ffff237224 */ /* 0x000fe400000e0e27 */
[----:B------:R-:W-:-:S04]  /*12980*/  IMAD.WIDE.U32 R36, R50, R41, R36 ;  /* 0x0000002932247225 */ /* 0x000fc800078e0024 */
[----:B------:R-:W-:-:S04]  /*12990*/  IMAD R35, R35, R50, RZ ;  /* 0x0000003223237224 */ /* 0x000fc800078e02ff */
[----:B------:R-:W-:Y:S01]  /*129a0*/  IMAD R35, R51, R41, R35 ;  /* 0x0000002933237224 */ /* 0x000fe200078e0223 */
[----:B------:R-:W-:-:S03]  /*129b0*/  MOV R51, R36 ;  /* 0x0000002400337202 */ /* 0x000fc60000000f00 */
[----:B------:R-:W-:-:S07]  /*129c0*/  IMAD.IADD R37, R37, 0x1, R35 ;  /* 0x0000000125257824 */ /* 0x000fce00078e0223 */
.L_x_2500:
[----:B------:R-:W-:Y:S05]  /*129d0*/  BSYNC.RECONVERGENT B1 ;  /* 0x0000000000017941 */ /* 0x000fea0003800200 */
.L_x_2498:
        /* <DEDUP_REMOVED lines=38> */
.L_x_2502:
        /* <DEDUP_REMOVED lines=17> */
.L_x_2503:
[----:B------:R-:W-:Y:S05]  /*12d50*/  BSYNC.RECONVERGENT B1 ;  /* 0x0000000000017941 */ /* 0x000fea0003800200 */
.L_x_2501:
        /* <DEDUP_REMOVED lines=38> */
.L_x_2505:
        /* <DEDUP_REMOVED lines=12> */
[----:B------:R-:W-:Y:S02]  /*13080*/  MOV R57, R34 ;  /* 0x0000002200397202 */ /* 0x000fe40000000f00 */
[----:B------:R-:W-:Y:S01]  /*13090*/  MOV R52, R38 ;  /* 0x0000002600347202 */ /* 0x000fe20000000f00 */
[----:B------:R-:W-:Y:S02]  /*130a0*/  IMAD R37, R53, R41, R37 ;  /* 0x0000002935257224 */ /* 0x000fe400078e0225 */
[----:B------:R-:W-:Y:S02]  /*130b0*/  IMAD.MOV.U32 R53, RZ, RZ, R39 ;  /* 0x000000ffff357224 */ /* 0x000fe400078e0027 */
[----:B------:R-:W-:-:S07]  /*130c0*/  IMAD.IADD R37, R35, 0x1, R37 ;  /* 0x0000000123257824 */ /* 0x000fce00078e0225 */
.L_x_2506:
[----:B------:R-:W-:Y:S05]  /*130d0*/  BSYNC.RECONVERGENT B1 ;  /* 0x0000000000017941 */ /* 0x000fea0003800200 */
.L_x_2504:
        /* <DEDUP_REMOVED lines=38> */
.L_x_2508:
        /* <DEDUP_REMOVED lines=17> */
.L_x_2509:
[----:B------:R-:W-:Y:S05]  /*13450*/  BSYNC.RECONVERGENT B1 ;  /* 0x0000000000017941 */ /* 0x000fea0003800200 */
.L_x_2507:
        /* <DEDUP_REMOVED lines=38> */
.L_x_2511:
        /* <DEDUP_REMOVED lines=17> */
.L_x_2512:
[----:B------:R-:W-:Y:S05]  /*137d0*/  BSYNC.RECONVERGENT B1 ;  /* 0x0000000000017941 */ /* 0x000fea0003800200 */
.L_x_2510:
        /* <DEDUP_REMOVED lines=38> */
.L_x_2514:
        /* <DEDUP_REMOVED lines=17> */
.L_x_2515:
[----:B------:R-:W-:Y:S05]  /*13b50*/  BSYNC.RECONVERGENT B1 ;  /* 0x0000000000017941 */ /* 0x000fea0003800200 */
.L_x_2513:
        /* <DEDUP_REMOVED lines=38> */
.L_x_2517:
        /* <DEDUP_REMOVED lines=17> */
.L_x_2518:
[----:B------:R-:W-:Y:S05]  /*13ed0*/  BSYNC.RECONVERGENT B1 ;  /* 0x0000000000017941 */ /* 0x000fea0003800200 */
.L_x_2516:
        /* <DEDUP_REMOVED lines=37> */
.L_x_2520:
        /* <DEDUP_REMOVED lines=17> */
.L_x_2521:
[----:B------:R-:W-:Y:S05]  /*14240*/  BSYNC.RECONVERGENT B1 ;  /* 0x0000000000017941 */ /* 0x000fea0003800200 */
.L_x_2519:
[----:B------:R-:W0:Y:S01]  /*14250*/  LDCU UR4, c[0x0][0x6b8] ;  /* 0x0000d700ff0477ac */ /* 0x000e220008000800 */
[----:B------:R-:W1:Y:S01]  /*14260*/  LDC.64 R34, c[0x0][R49+0x450] ;  /* 0x0001140031227b82 */ /* 0x000e620000000a00 */
[----:B------:R-:W-:Y:S02]  /*14270*/  IADD3 R48, PT, PT, R48, 0x8, RZ ;  /* 0x0000000830307810 */ /* 0x000fe40007ffe0ff */
[----:B0-----:R-:W-:-:S05]  /*14280*/  MOV R38, UR4 ;  /* 0x0000000400267c02 */ /* 0x001fca0008000f00 */
[----:B------:R-:W-:Y:S02]  /*14290*/  VIADD R30, R38, 0xffffffff ;  /* 0xffffffff261e7836 */ /* 0x000fe40000000000 */
[----:B-1----:R-:W-:-:S03]  /*142a0*/  IMAD R32, R35, R51, RZ ;  /* 0x0000003323207224 */ /* 0x002fc600078e02ff */
[----:B------:R-:W-:Y:S01]  /*142b0*/  LOP3.LUT R39, R30, 0xfffffff8, RZ, 0xc0, !PT ;  /* 0xfffffff81e277812 */ /* 0x000fe200078ec0ff */
[----:B------:R-:W-:Y:S02]  /*142c0*/  IMAD.MOV.U32 R30, RZ, RZ, R54 ;  /* 0x000000ffff1e7224 */ /* 0x000fe400078e0036 */
[----:B------:R-:W-:Y:S01]  /*142d0*/  IMAD R41, R34, R41, R32 ;  /* 0x0000002922297224 */ /* 0x000fe200078e0220 */
[----:B------:R-:W-:Y:S01]  /*142e0*/  ISETP.NE.AND P0, PT, R48, R39, PT ;  /* 0x000000273000720c */ /* 0x000fe20003f05270 */
[----:B------:R-:W-:-:S04]  /*142f0*/  IMAD.WIDE.U32 R30, R34, R51, R30 ;  /* 0x00000033221e7225 */ /* 0x000fc800078e001e */
[----:B------:R-:W-:Y:S01]  /*14300*/  IMAD.IADD R31, R31, 0x1, R41 ;  /* 0x000000011f1f7824 */ /* 0x000fe200078e0229 */
[----:B------:R-:W-:-:S07]  /*14310*/  MOV R32, R30 ;  /* 0x0000001e00207202 */ /* 0x000fce0000000f00 */
[----:B------:R-:W-:Y:S05]  /*14320*/  @P0 BRA `(.L_x_2522) ;  /* 0xffffffe000f80947 */ /* 0x000fea000383ffff */
.L_x_2497:
        /* <DEDUP_REMOVED lines=37> */
.L_x_2526:
        /* <DEDUP_REMOVED lines=13> */
.L_x_2527:
[----:B------:R-:W-:Y:S05]  /*14650*/  BSYNC.RECONVERGENT B1 ;  /* 0x0000000000017941 */ /* 0x000fea0003800200 */
.L_x_2525:
        /* <DEDUP_REMOVED lines=38> */
.L_x_2529:
        /* <DEDUP_REMOVED lines=17> */
.L_x_2530:
[----:B------:R-:W-:Y:S05]  /*149d0*/  BSYNC.RECONVERGENT B1 ;  /* 0x0000000000017941 */ /* 0x000fea0003800200 */
.L_x_2528:
        /* <DEDUP_REMOVED lines=38> */
.L_x_2532:
        /* <DEDUP_REMOVED lines=17> */
.L_x_2533:
[----:B------:R-:W-:Y:S05]  /*14d50*/  BSYNC.RECONVERGENT B1 ;  /* 0x0000000000017941 */ /* 0x000fea0003800200 */
.L_x_2531:
        /* <DEDUP_REMOVED lines=37> */
.L_x_2535:
        /* <DEDUP_REMOVED lines=17> */
.L_x_2536:
[----:B------:R-:W-:Y:S05]  /*150c0*/  BSYNC.RECONVERGENT B1 ;  /* 0x0000000000017941 */ /* 0x000fea0003800200 */
.L_x_2534:
[----:B------:R-:W0:Y:S01]  /*150d0*/  LDC.64 R34, c[0x0][R49+0x450] ;  /* 0x0001140031227b82 */ /* 0x000e220000000a00 */
[----:B------:R-:W-:Y:S01]  /*150e0*/  MOV R30, R54 ;  /* 0x00000036001e7202 */ /* 0x000fe20000000f00 */
[----:B0-----:R-:W-:-:S04]  /*150f0*/  IMAD R32, R35, R51, RZ ;  /* 0x0000003323207224 */ /* 0x001fc800078e02ff */
[----:B------:R-:W-:-:S04]  /*15100*/  IMAD.WIDE.U32 R30, R34, R51, R30 ;  /* 0x00000033221e7225 */ /* 0x000fc800078e001e */
[----:B------:R-:W-:Y:S02]  /*15110*/  IMAD R41, R34, R41, R32 ;  /* 0x0000002922297224 */ /* 0x000fe400078e0220 */
[----:B------:R-:W-:-:S03]  /*15120*/  IMAD.MOV.U32 R32, RZ, RZ, R30 ;  /* 0x000000ffff207224 */ /* 0x000fc600078e001e */
[----:B------:R-:W-:-:S07]  /*15130*/  IADD3 R31, PT, PT, R31, R41, RZ ;  /* 0x000000291f1f7210 */ /* 0x000fce0007ffe0ff */
.L_x_2524:
        /* <DEDUP_REMOVED lines=35> */
.L_x_2539:
[----:B0-----:R-:W-:Y:S01]  /*15370*/  MOV R34, R50 ;  /* 0x0000003200227202 */ /* 0x001fe20000000f00 */
[----:B------:R-:W-:Y:S01]  /*15380*/  IMAD.MOV.U32 R35, RZ, RZ, R51 ;  /* 0x000000ffff237224 */ /* 0x000fe200078e0033 */
[----:B------:R-:W-:-:S07]  /*15390*/  MOV R30, 0x153b0 ;  /* 0x000153b0001e7802 */ /* 0x000fce0000000f00 */
[----:B-----5:R-:W-:Y:S05]  /*153a0*/  CALL.REL.NOINC `($__internal_31_$__cuda_sm20_div_u64) ;  /* 0x0000008400087944 */ /* 0x020fea0003c00000 */
[----:B------:R-:W-:Y:S01]  /*153b0*/  IADD3 R41, P0, PT, RZ, -R38, RZ ;  /* 0x80000026ff297210 */ /* 0x000fe20007f1e0ff */
[----:B------:R-:W-:Y:S01]  /*153c0*/  IMAD.MOV.U32 R52, RZ, RZ, R38 ;  /* 0x000000ffff347224 */ /* 0x000fe200078e0026 */
[-C--:B------:R-:W-:Y:S02]  /*153d0*/  MOV R53, R39.reuse ;  /* 0x0000002700357202 */ /* 0x080fe40000000f00 */
[----:B------:R-:W-:Y:S01]  /*153e0*/  IADD3.X R35, PT, PT, RZ, ~R39, RZ, P0, !PT ;  /* 0x80000027ff237210 */ /* 0x000fe200007fe4ff */
[----:B------:R-:W-:-:S04]  /*153f0*/  IMAD.WIDE.U32 R36, R50, R41, R36 ;  /* 0x0000002932247225 */ /* 0x000fc800078e0024 */
[----:B------:R-:W-:Y:S02]  /*15400*/  IMAD R35, R35, R50, RZ ;  /* 0x0000003223237224 */ /* 0x000fe400078e02ff */
[----:B------:R-:W-:Y:S02]  /*15410*/  IMAD.MOV.U32 R55, RZ, RZ, R36 ;  /* 0x000000ffff377224 */ /* 0x000fe400078e0024 */
[----:B------:R-:W-:-:S05]  /*15420*/  IMAD R35, R51, R41, R35 ;  /* 0x0000002933237224 */ /* 0x000fca00078e0223 */
[----:B------:R-:W-:-:S07]  /*15430*/  IADD3 R37, PT, PT, R37, R35, RZ ;  /* 0x0000002325257210 */ /* 0x000fce0007ffe0ff */
.L_x_2540:
[----:B------:R-:W-:Y:S05]  /*15440*/  BSYNC.RECONVERGENT B1 ;  /* 0x0000000000017941 */ /* 0x000fea0003800200 */
.L_x_2538:
        /* <DEDUP_REMOVED lines=37> */
.L_x_2542:
        /* <DEDUP_REMOVED lines=17> */
.L_x_2543:
[----:B------:R-:W-:Y:S05]  /*157b0*/  BSYNC.RECONVERGENT B1 ;  /* 0x0000000000017941 */ /* 0x000fea0003800200 */
.L_x_2541:
[----:B------:R-:W0:Y:S01]  /*157c0*/  LDC.64 R34, c[0x0][R49+0x450] ;  /* 0x0001140031227b82 */ /* 0x000e220000000a00 */
[----:B------:R-:W-:Y:S02]  /*157d0*/  IMAD.MOV.U32 R30, RZ, RZ, R54 ;  /* 0x000000ffff1e7224 */ /* 0x000fe400078e0036 */
[-C--:B0-----:R-:W-:Y:S02]  /*157e0*/  IMAD R32, R35, R51.reuse, RZ ;  /* 0x0000003323207224 */ /* 0x081fe400078e02ff */
[----:B------:R-:W-:-:S04]  /*157f0*/  IMAD.WIDE.U32 R30, R34, R51, R30 ;  /* 0x00000033221e7225 */ /* 0x000fc800078e001e */
[----:B------:R-:W-:Y:S01]  /*15800*/  IMAD R41, R34, R41, R32 ;  /* 0x0000002922297224 */ /* 0x000fe200078e0220 */
[----:B------:R-:W-:-:S03]  /*15810*/  MOV R32, R30 ;  /* 0x0000001e00207202 */ /* 0x000fc60000000f00 */
[----:B------:R-:W-:-:S07]  /*15820*/  IMAD.IADD R31, R31, 0x1, R41 ;  /* 0x000000011f1f7824 */ /* 0x000fce00078e0229 */
.L_x_2537:
[----:B------:R-:W1:Y:S02]  /*15830*/  LDCU UR4, c[0x0][0x6b8] ;  /* 0x0000d700ff0477ac */ /* 0x000e640008000800 */
[----:B-1----:R-:W-:-:S04]  /*15840*/  ULOP3.LUT UR4, UR4, 0x1, URZ, 0xc0, !UPT ;  /* 0x0000000104047892 */ /* 0x002fc8000f8ec0ff */
[----:B------:R-:W-:-:S09]  /*15850*/  UISETP.NE.U32.AND UP0, UPT, UR4, 0x1, UPT ;  /* 0x000000010400788c */ /* 0x000fd2000bf05070 */
[----:B------:R-:W-:Y:S05]  /*15860*/  BRA.U !UP0, `(.L_x_2523) ;  /* 0x0000000108d47547 */ /* 0x000fea000b800000 */
        /* <DEDUP_REMOVED lines=32> */
.L_x_2545:
[----:B0-----:R-:W-:Y:S01]  /*15a70*/  MOV R34, R48 ;  /* 0x0000003000227202 */ /* 0x001fe20000000f00 */
[----:B------:R-:W-:Y:S01]  /*15a80*/  IMAD.MOV.U32 R35, RZ, RZ, R49 ;  /* 0x000000ffff237224 */ /* 0x000fe200078e0031 */
[----:B------:R-:W-:-:S07]  /*15a90*/  MOV R30, 0x15ab0 ;  /* 0x00015ab0001e7802 */ /* 0x000fce0000000f00 */
[----:B-----5:R-:W-:Y:S05]  /*15aa0*/  CALL.REL.NOINC `($__internal_31_$__cuda_sm20_div_u64) ;  /* 0x0000007c00487944 */ /* 0x020fea0003c00000 */
        /* <DEDUP_REMOVED lines=9> */
.L_x_2546:
[----:B------:R-:W-:Y:S05]  /*15b40*/  BSYNC.RECONVERGENT B1 ;  /* 0x0000000000017941 */ /* 0x000fea0003800200 */
.L_x_2544:
[----:B------:R-:W0:Y:S01]  /*15b50*/  LDC.64 R34, c[0x0][R14+0x450] ;  /* 0x000114000e227b82 */ /* 0x000e220000000a00 */
[----:B------:R-:W-:Y:S02]  /*15b60*/  IMAD.MOV.U32 R30, RZ, RZ, R32 ;  /* 0x000000ffff1e7224 */ /* 0x000fe400078e0020 */
[-C--:B0-----:R-:W-:Y:S02]  /*15b70*/  IMAD R35, R35, R49.reuse, RZ ;  /* 0x0000003123237224 */ /* 0x081fe400078e02ff */
[----:B------:R-:W-:-:S04]  /*15b80*/  IMAD.WIDE.U32 R30, R34, R49, R30 ;  /* 0x00000031221e7225 */ /* 0x000fc800078e001e */
[----:B------:R-:W-:Y:S01]  /*15b90*/  IMAD R35, R34, R41, R35 ;  /* 0x0000002922237224 */ /* 0x000fe200078e0223 */
[----:B------:R-:W-:-:S03]  /*15ba0*/  MOV R32, R30 ;  /* 0x0000001e00207202 */ /* 0x000fc60000000f00 */
[----:B------:R-:W-:-:S07]  /*15bb0*/  IMAD.IADD R31, R31, 0x1, R35 ;  /* 0x000000011f1f7824 */ /* 0x000fce00078e0223 */
.L_x_2523:
[----:B------:R-:W-:Y:S01]  /*15bc0*/  I2FP.F32.U32 R14, R15 ;  /* 0x0000000f000e7245 */ /* 0x000fe20000201000 */
[----:B------:R-:W-:Y:S01]  /*15bd0*/  HFMA2 R15, -RZ, RZ, 0.1171875, 0 ;  /* 0x2f800000ff0f7431 */ /* 0x000fe200000001ff */
[----:B------:R-:W1:Y:S01]  /*15be0*/  LDCU.64 UR4, c[0x0][0x868] ;  /* 0x00010d00ff0477ac */ /* 0x000e620008000a00 */
[----:B0-----:R-:W-:Y:S01]  /*15bf0*/  MOV R34, RZ ;  /* 0x000000ff00227202 */ /* 0x001fe20000000f00 */
[----:B------:R-:W0:Y:S01]  /*15c00*/  LDCU.64 UR8, c[0x0][0x5f0] ;  /* 0x0000be00ff0877ac */ /* 0x000e220008000a00 */
[----:B------:R-:W2:Y:S01]  /*15c10*/  LDCU.64 UR10, c[0x0][0x520] ;  /* 0x0000a400ff0a77ac */ /* 0x000ea20008000a00 */
[----:B------:R-:W-:Y:S01]  /*15c20*/  FFMA.FTZ R14, R14, R15, 1.1641532182693481445e-10 ;  /* 0x2f0000000e0e7423 */ /* 0x000fe2000001000f */
[----:B------:R-:W3:Y:S03]  /*15c30*/  LDCU.64 UR12, c[0x0][0x6c0] ;  /* 0x0000d800ff0c77ac */ /* 0x000ee60008000a00 */
[----:B------:R-:W-:-:S04]  /*15c40*/  FMUL.FTZ R30, R14, 1 ;  /* 0x3f8000000e1e7820 */ /* 0x000fc80000410000 */
[----:B------:R4:W1:Y:S01]  /*15c50*/  F2F.F64.F32 R14, R30 ;  /* 0x0000001e000e7310 */ /* 0x0008620000201800 */
[----:B0-----:R-:W-:Y:S02]  /*15c60*/  IMAD R37, R37, UR8, RZ ;  /* 0x0000000825257c24 */ /* 0x001fe4000f8e02ff */
[----:B----4-:R-:W-:Y:S02]  /*15c70*/  IMAD.MOV.U32 R30, RZ, RZ, R32 ;  /* 0x000000ffff1e7224 */ /* 0x010fe400078e0020 */
[C---:B------:R-:W-:Y:S01]  /*15c80*/  IMAD R37, R36.reuse, UR9, R37 ;  /* 0x0000000924257c24 */ /* 0x040fe2000f8e0225 */
[----:B-1----:R-:W-:Y:S01]  /*15c90*/  DSETP.GEU.AND P0, PT, R14, UR4, PT ;  /* 0x000000040e007e2a */ /* 0x002fe2000bf0e000 */
[----:B------:R-:W-:-:S05]  /*15ca0*/  IMAD.WIDE.U32 R14, R36, UR8, R30 ;  /* 0x00000008240e7c25 */ /* 0x000fca000f8e001e */
[----:B------:R-:W-:Y:S01]  /*15cb0*/  FSEL R35, RZ, 1.875, P0 ;  /* 0x3ff00000ff237808 */ /* 0x000fe20000000000 */
[----:B------:R-:W-:Y:S01]  /*15cc0*/  IMAD.IADD R15, R15, 0x1, R37 ;  /* 0x000000010f0f7824 */ /* 0x000fe200078e0225 */
[----:B------:R-:W-:Y:S02]  /*15cd0*/  FSEL R32, RZ, 1, P0 ;  /* 0x3f800000ff207808 */ /* 0x000fe40000000000 */
[C---:B--2---:R-:W-:Y:S02]  /*15ce0*/  LEA R30, P0, R14.reuse, UR10, 0x3 ;  /* 0x0000000a0e1e7c11 */ /* 0x044fe4000f8018ff */
[----:B-----5:R-:W-:Y:S01]  /*15cf0*/  DMUL R34, R24, R34 ;  /* 0x0000002218227228 */ /* 0x020fe20000000000 */
[----:B------:R-:W0:Y:S01]  /*15d00*/  F2I.FTZ.U32.TRUNC.NTZ R39, R32 ;  /* 0x0000002000277305 */ /* 0x000e22000021f000 */
[C---:B---3--:R-:W-:Y:S02]  /*15d10*/  IADD3 R36, P1, PT, R14.reuse, UR12, RZ ;  /* 0x0000000c0e247c10 */ /* 0x048fe4000ff3e0ff */
[----:B------:R-:W-:-:S02]  /*15d20*/  LEA.HI.X R31, R14, UR11, R15, 0x3, P0 ;  /* 0x0000000b0e1f7c11 */ /* 0x000fc400080f1c0f */
[----:B------:R-:W-:Y:S02]  /*15d30*/  IADD3.X R37, PT, PT, R15, UR13, RZ, P1, !PT ;  /* 0x0000000d0f257c10 */ /* 0x000fe40008ffe4ff */
[----:B------:R-:W-:-:S07]  /*15d40*/  DMUL R34, R34, R18 ;  /* 0x0000001222227228 */ /* 0x000fce0000000000 */
[----:B------:R1:W-:Y:S04]  /*15d50*/  STG.E.64 desc[UR6][R30.64], R34 ;  /* 0x000000221e007986 */ /* 0x0003e8000c101b06 */
[----:B0-----:R1:W-:Y:S02]  /*15d60*/  STG.E.U8 desc[UR6][R36.64], R39 ;  /* 0x0000002724007986 */ /* 0x0013e4000c101106 */
.L_x_2496:
[----:B------:R-:W-:Y:S05]  /*15d70*/  BSYNC.RECONVERGENT B0 ;  /* 0x0000000000007941 */ /* 0x000fea0003800200 */
.L_x_2495:
[----:B------:R-:W3:Y:S01]  /*15d80*/  LDCU UR4, c[0x0][0x370] ;  /* 0x00006e00ff0477ac */ /* 0x000ee20008000800 */
[----:B------:R-:W-:Y:S01]  /*15d90*/  BSSY.RECONVERGENT B0, `(.L_x_2547) ;  /* 0x0000373000007945 */ /* 0x000fe20003800200 */
[----:B------:R-:W4:Y:S01]  /*15da0*/  LDCU.64 UR8, c[0x0][0x860] ;  /* 0x00010c00ff0877ac */ /* 0x000f220008000a00 */
[----:B---3--:R-:W-:-:S05]  /*15db0*/  IMAD R48, R33, UR4, RZ ;  /* 0x0000000421307c24 */ /* 0x008fca000f8e02ff */
[----:B-1----:R-:W-:-:S04]  /*15dc0*/  LEA R36, P1, R48, R3, 0x1 ;  /* 0x0000000330247211 */ /* 0x002fc800078208ff */
[----:B----4-:R-:W-:Y:S02]  /*15dd0*/  ISETP.GE.U32.AND P0, PT, R36, UR8, PT ;  /* 0x0000000824007c0c */ /* 0x010fe4000bf06070 */
[----:B------:R-:W-:-:S04]  /*15de0*/  IADD3.X R37, PT, PT, RZ, R7, RZ, P1, !PT ;  /* 0x00000007ff257210 */ /* 0x000fc80000ffe4ff */
[----:B------:R-:W-:-:S13]  /*15df0*/  ISETP.GE.U32.AND.EX P0, PT, R37, UR9, PT, P0 ;  /* 0x0000000925007c0c */ /* 0x000fda000bf06100 */
[----:B------:R-:W-:Y:S05]  /*15e00*/  @P0 BRA `(.L_x_2548) ;  /* 0x0000003400ac0947 */ /* 0x000fea0003800000 */
[----:B------:R-:W1:Y:S01]  /*15e10*/  LDCU UR5, c[0x0][0x6b8] ;  /* 0x0000d700ff0577ac */ /* 0x000e620008000800 */
[----:B--2---:R-:W-:Y:S02]  /*15e20*/  HFMA2 R31, -RZ, RZ, 0, 0 ;  /* 0x00000000ff1f7431 */ /* 0x004fe400000001ff */
[----:B------:R-:W-:Y:S01]  /*15e30*/  IMAD.MOV.U32 R32, RZ, RZ, RZ ;  /* 0x000000ffff207224 */ /* 0x000fe200078e00ff */
[----:B------:R-:W2:Y:S01]  /*15e40*/  LDCU UR4, c[0x0][0x6b8] ;  /* 0x0000d700ff0477ac */ /* 0x000ea20008000800 */
[----:B-1----:R-:W-:Y:S02]  /*15e50*/  IMAD.U32 R38, RZ, RZ, UR5 ;  /* 0x00000005ff267e24 */ /* 0x002fe4000f8e00ff */
[----:B--2---:R-:W-:-:S03]  /*15e60*/  IMAD.U32 R33, RZ, RZ, UR4 ;  /* 0x00000004ff217e24 */ /* 0x004fc6000f8e00ff */
[----:B------:R-:W-:-:S04]  /*15e70*/  IADD3 R14, PT, PT, R38, -0x2, RZ ;  /* 0xfffffffe260e7810 */ /* 0x000fc80007ffe0ff */
[----:B------:R-:W-:-:S13]  /*15e80*/  ISETP.GE.U32.AND P0, PT, R14, 0x7, PT ;  /* 0x000000070e00780c */ /* 0x000fda0003f06070 */
[----:B------:R-:W-:Y:S05]  /*15e90*/  @!P0 BRA `(.L_x_2549) ;  /* 0x0000001c000c8947 */ /* 0x000fea0003800000 */
[----:B------:R-:W-:-:S07]  /*15ea0*/  MOV R15, RZ ;  /* 0x000000ff000f7202 */ /* 0x000fce0000000f00 */
.L_x_2574:
        /* <DEDUP_REMOVED lines=31> */
.L_x_2551:
        /* <DEDUP_REMOVED lines=13> */
.L_x_2552:
[----:B------:R-:W-:Y:S05]  /*16170*/  BSYNC.RECONVERGENT B1 ;  /* 0x0000000000017941 */ /* 0x000fea0003800200 */
.L_x_2550:
        /* <DEDUP_REMOVED lines=38> */
.L_x_2554:
        /* <DEDUP_REMOVED lines=17> */
.L_x_2555:
[----:B------:R-:W-:Y:S05]  /*164f0*/  BSYNC.RECONVERGENT B1 ;  /* 0x0000000000017941 */ /* 0x000fea0003800200 */
.L_x_2553:
        /* <DEDUP_REMOVED lines=38> */
.L_x_2557:
        /* <DEDUP_REMOVED lines=17> */
.L_x_2558:
[----:B------:R-:W-:Y:S05]  /*16870*/  BSYNC.RECONVERGENT B1 ;  /* 0x0000000000017941 */ /* 0x000fea0003800200 */
.L_x_2556:
        /* <DEDUP_REMOVED lines=38> */
.L_x_2560:
        /* <DEDUP_REMOVED lines=17> */
.L_x_2561:
[----:B------:R-:W-:Y:S05]  /*16bf0*/  BSYNC.RECONVERGENT B1 ;  /* 0x0000000000017941 */ /* 0x000fea0003800200 */
.L_x_2559:
        /* <DEDUP_REMOVED lines=38> */
.L_x_2563:
        /* <DEDUP_REMOVED lines=17> */
.L_x_2564:
[----:B------:R-:W-:Y:S05]  /*16f70*/  BSYNC.RECONVERGENT B1 ;  /* 0x0000000000017941 */ /* 0x000fea0003800200 */
.L_x_2562:
        /* <DEDUP_REMOVED lines=38> */
.L_x_2566:
        /* <DEDUP_REMOVED lines=17> */
.L_x_2567:
[----:B------:R-:W-:Y:S05]  /*172f0*/  BSYNC.RECONVERGENT B1 ;  /* 0x0000000000017941 */ /* 0x000fea0003800200 */
.L_x_2565:
        /* <DEDUP_REMOVED lines=38> */
.L_x_2569:
        /* <DEDUP_REMOVED lines=17> */
.L_x_2570:
[----:B------:R-:W-:Y:S05]  /*17670*/  BSYNC.RECONVERGENT B1 ;  /* 0x0000000000017941 */ /* 0x000fea0003800200 */
.L_x_2568:
        /* <DEDUP_REMOVED lines=37> */
.L_x_2572:
        /* <DEDUP_REMOVED lines=17> */
.L_x_2573:
[----:B------:R-:W-:Y:S05]  /*179e0*/  BSYNC.RECONVERGENT B1 ;  /* 0x0000000000017941 */ /* 0x000fea0003800200 */
.L_x_2571:
[----:B------:R-:W0:Y:S01]  /*179f0*/  LDCU UR4, c[0x0][0x6b8] ;  /* 0x0000d700ff0477ac */ /* 0x000e220008000800 */
[----:B------:R-:W1:Y:S01]  /*17a00*/  LDC.64 R34, c[0x0][R14+0x450] ;  /* 0x000114000e227b82 */ /* 0x000e620000000a00 */
[----:B------:R-:W-:Y:S02]  /*17a10*/  VIADD R15, R15, 0x8 ;  /* 0x000000080f0f7836 */ /* 0x000fe40000000000 */
        /* <DEDUP_REMOVED lines=11> */
.L_x_2549:
        /* <DEDUP_REMOVED lines=37> */
.L_x_2578:
        /* <DEDUP_REMOVED lines=9> */
[----:B------:R-:W-:-:S04]  /*17db0*/  IMAD R35, R35, R50, RZ ;  /* 0x0000003223237224 */ /* 0x000fc800078e02ff */
[----:B------:R-:W-:Y:S02]  /*17dc0*/  IMAD R35, R51, R41, R35 ;  /* 0x0000002933237224 */ /* 0x000fe400078e0223 */
[----:B------:R-:W-:-:S03]  /*17dd0*/  IMAD.MOV.U32 R51, RZ, RZ, R36 ;  /* 0x000000ffff337224 */ /* 0x000fc600078e0024 */
[----:B------:R-:W-:-:S07]  /*17de0*/  IADD3 R37, PT, PT, R37, R35, RZ ;  /* 0x0000002325257210 */ /* 0x000fce0007ffe0ff */
.L_x_2579:
[----:B------:R-:W-:Y:S05]  /*17df0*/  BSYNC.RECONVERGENT B1 ;  /* 0x0000000000017941 */ /* 0x000fea0003800200 */
.L_x_2577:
        /* <DEDUP_REMOVED lines=38> */
.L_x_2581:
        /* <DEDUP_REMOVED lines=16> */
.L_x_2582:
[----:B------:R-:W-:Y:S05]  /*18160*/  BSYNC.RECONVERGENT B1 ;  /* 0x0000000000017941 */ /* 0x000fea0003800200 */
.L_x_2580:
        /* <DEDUP_REMOVED lines=38> */
.L_x_2584:
        /* <DEDUP_REMOVED lines=16> */
.L_x_2585:
[----:B------:R-:W-:Y:S05]  /*184d0*/  BSYNC.RECONVERGENT B1 ;  /* 0x0000000000017941 */ /* 0x000fea0003800200 */
.L_x_2583:
        /* <DEDUP_REMOVED lines=37> */
.L_x_2587:
        /* <DEDUP_REMOVED lines=14> */
[----:B------:R-:W-:Y:S02]  /*18810*/  MOV R51, R30 ;  /* 0x0000001e00337202 */ /* 0x000fe40000000f00 */
[----:B------:R-:W-:Y:S01]  /*18820*/  MOV R37, R39 ;  /* 0x0000002700257202 */ /* 0x000fe20000000f00 */
[----:B------:R-:W-:-:S07]  /*18830*/  IMAD.IADD R35, R31, 0x1, R35 ;  /* 0x000000011f237824 */ /* 0x000fce00078e0223 */
.L_x_2588:
[----:B------:R-:W-:Y:S05]  /*18840*/  BSYNC.RECONVERGENT B1 ;  /* 0x0000000000017941 */ /* 0x000fea0003800200 */
.L_x_2586:
[----:B------:R-:W0:Y:S01]  /*18850*/  LDC.64 R30, c[0x0][R49+0x450] ;  /* 0x00011400311e7b82 */ /* 0x000e220000000a00 */
[----:B------:R-:W-:Y:S02]  /*18860*/  IMAD.MOV.U32 R55, RZ, RZ, R15 ;  /* 0x000000ffff377224 */ /* 0x000fe400078e000f */
[-C--:B0-----:R-:W-:Y:S02]  /*18870*/  IMAD R31, R31, R51.reuse, RZ ;  /* 0x000000331f1f7224 */ /* 0x081fe400078e02ff */
[----:B------:R-:W-:-:S04]  /*18880*/  IMAD.WIDE.U32 R54, R30, R51, R54 ;  /* 0x000000331e367225 */ /* 0x000fc800078e0036 */
[----:B------:R-:W-:Y:S01]  /*18890*/  IMAD R31, R30, R35, R31 ;  /* 0x000000231e1f7224 */ /* 0x000fe200078e021f */
[----:B------:R-:W-:-:S03]  /*188a0*/  MOV R32, R54 ;  /* 0x0000003600207202 */ /* 0x000fc60000000f00 */
[----:B------:R-:W-:-:S07]  /*188b0*/  IMAD.IADD R31, R55, 0x1, R31 ;  /* 0x00000001371f7824 */ /* 0x000fce00078e021f */
.L_x_2576:
        /* <DEDUP_REMOVED lines=35> */
.L_x_2591:
        /* <DEDUP_REMOVED lines=9> */
[----:B------:R-:W-:Y:S01]  /*18b80*/  IMAD R35, R35, R50, RZ ;  /* 0x0000003223237224 */ /* 0x000fe200078e02ff */
[----:B------:R-:W-:-:S03]  /*18b90*/  MOV R55, R36 ;  /* 0x0000002400377202 */ /* 0x000fc60000000f00 */
[----:B------:R-:W-:-:S04]  /*18ba0*/  IMAD R35, R51, R41, R35 ;  /* 0x0000002933237224 */ /* 0x000fc800078e0223 */
[----:B------:R-:W-:-:S07]  /*18bb0*/  IMAD.IADD R37, R37, 0x1, R35 ;  /* 0x0000000125257824 */ /* 0x000fce00078e0223 */
.L_x_2592:
[----:B------:R-:W-:Y:S05]  /*18bc0*/  BSYNC.RECONVERGENT B1 ;  /* 0x0000000000017941 */ /* 0x000fea0003800200 */
.L_x_2590:
        /* <DEDUP_REMOVED lines=37> */
.L_x_2594:
        /* <DEDUP_REMOVED lines=13> */
[----:B------:R-:W-:Y:S01]  /*18ef0*/  IMAD R15, R51, R37, R15 ;  /* 0x00000025330f7224 */ /* 0x000fe200078e020f */
[----:B------:R-:W-:-:S03]  /*18f00*/  MOV R37, R39 ;  /* 0x0000002700257202 */ /* 0x000fc60000000f00 */
[----:B------:R-:W-:-:S07]  /*18f10*/  IMAD.IADD R35, R35, 0x1, R15 ;  /* 0x0000000123237824 */ /* 0x000fce00078e020f */
.L_x_2595:
[----:B------:R-:W-:Y:S05]  /*18f20*/  BSYNC.RECONVERGENT B1 ;  /* 0x0000000000017941 */ /* 0x000fea0003800200 */
.L_x_2593:
[----:B------:R-:W0:Y:S01]  /*18f30*/  LDC.64 R14, c[0x0][R14+0x450] ;  /* 0x000114000e0e7b82 */ /* 0x000e220000000a00 */
[----:B------:R-:W-:Y:S02]  /*18f40*/  IMAD.MOV.U32 R30, RZ, RZ, R54 ;  /* 0x000000ffff1e7224 */ /* 0x000fe400078e0036 */
[-C--:B0-----:R-:W-:Y:S02]  /*18f50*/  IMAD R15, R15, R34.reuse, RZ ;  /* 0x000000220f0f7224 */ /* 0x081fe400078e02ff */
[----:B------:R-:W-:-:S04]  /*18f60*/  IMAD.WIDE.U32 R30, R14, R34, R30 ;  /* 0x000000220e1e7225 */ /* 0x000fc800078e001e */
[----:B------:R-:W-:Y:S01]  /*18f70*/  IMAD R15, R14, R35, R15 ;  /* 0x000000230e0f7224 */ /* 0x000fe200078e020f */
[----:B------:R-:W-:-:S03]  /*18f80*/  MOV R32, R30 ;  /* 0x0000001e00207202 */ /* 0x000fc60000000f00 */
[----:B------:R-:W-:-:S07]  /*18f90*/  IMAD.IADD R31, R31, 0x1, R15 ;  /* 0x000000011f1f7824 */ /* 0x000fce00078e020f */
.L_x_2589:
        /* <DEDUP_REMOVED lines=15> */
[----:B------:R-:W-:Y:S01]  /*19090*/  ISETP.NE.U32.AND P2, PT, R50, RZ, PT ;  /* 0x000000ff3200720c */ /* 0x000fe20003f45070 */
[----:B------:R-:W-:-:S04]  /*190a0*/  IMAD.MOV.U32 R37, RZ, RZ, RZ ;  /* 0x000000ffff257224 */ /* 0x000fc800078e00ff */
        /* <DEDUP_REMOVED lines=19> */
.L_x_2597:
        /* <DEDUP_REMOVED lines=12> */
.L_x_2598:
[----:B------:R-:W-:Y:S05]  /*192a0*/  BSYNC.RECONVERGENT B1 ;  /* 0x0000000000017941 */ /* 0x000fea0003800200 */
.L_x_2596:
[----:B------:R-:W0:Y:S01]  /*192b0*/  LDC.64 R14, c[0x0][R14+0x450] ;  /* 0x000114000e0e7b82 */ /* 0x000e220000000a00 */
[----:B------:R-:W-:Y:S01]  /*192c0*/  MOV R33, R31 ;  /* 0x0000001f00217202 */ /* 0x000fe20000000f00 */
[-C--:B0-----:R-:W-:Y:S02]  /*192d0*/  IMAD R15, R15, R34.reuse, RZ ;  /* 0x000000220f0f7224 */ /* 0x081fe400078e02ff */
[----:B------:R-:W-:-:S04]  /*192e0*/  IMAD.WIDE.U32 R32, R14, R34, R32 ;  /* 0x000000220e207225 */ /* 0x000fc800078e0020 */
[----:B------:R-:W-:-:S04]  /*192f0*/  IMAD R15, R14, R41, R15 ;  /* 0x000000290e0f7224 */ /* 0x000fc800078e020f */
[----:B------:R-:W-:-:S07]  /*19300*/  IMAD.IADD R31, R33, 0x1, R15 ;  /* 0x00000001211f7824 */ /* 0x000fce00078e020f */
.L_x_2575:
[----:B------:R-:W-:Y:S01]  /*19310*/  HFMA2 R15, -RZ, RZ, 0.1171875, 0 ;  /* 0x2f800000ff0f7431 */ /* 0x000fe200000001ff */
[----:B------:R-:W-:Y:S01]  /*19320*/  I2FP.F32.U32 R14, R46 ;  /* 0x0000002e000e7245 */ /* 0x000fe20000201000 */
[----:B------:R-:W1:Y:S01]  /*19330*/  LDCU.64 UR4, c[0x0][0x868] ;  /* 0x00010d00ff0477ac */ /* 0x000e620008000a00 */
[----:B------:R-:W0:Y:S03]  /*19340*/  LDCU.64 UR8, c[0x0][0x5f0] ;  /* 0x0000be00ff0877ac */ /* 0x000e260008000a00 */
[----:B------:R-:W-:Y:S01]  /*19350*/  FFMA.FTZ R14, R14, R15, 1.1641532182693481445e-10 ;  /* 0x2f0000000e0e7423 */ /* 0x000fe2000001000f */
[----:B------:R-:W2:Y:S03]  /*19360*/  LDCU.64 UR10, c[0x0][0x520] ;  /* 0x0000a400ff0a77ac */ /* 0x000ea60008000a00 */
[----:B------:R-:W-:Y:S01]  /*19370*/  FMUL.FTZ R30, R14, 1 ;  /* 0x3f8000000e1e7820 */ /* 0x000fe20000410000 */
[----:B------:R-:W3:Y:S03]  /*19380*/  LDCU.64 UR12, c[0x0][0x6c0] ;  /* 0x0000d800ff0c77ac */ /* 0x000ee60008000a00 */
[----:B------:R4:W1:Y:S01]  /*19390*/  F2F.F64.F32 R14, R30 ;  /* 0x0000001e000e7310 */ /* 0x0008620000201800 */
[----:B0-----:R-:W-:-:S02]  /*193a0*/  IMAD R35, R37, UR8, RZ ;  /* 0x0000000825237c24 */ /* 0x001fc4000f8e02ff */
[----:B----4-:R-:W-:Y:S01]  /*193b0*/  IMAD.MOV.U32 R30, RZ, RZ, R32 ;  /* 0x000000ffff1e7224 */ /* 0x010fe200078e0020 */
[----:B------:R-:W-:Y:S01]  /*193c0*/  MOV R32, RZ ;  /* 0x000000ff00207202 */ /* 0x000fe20000000f00 */
        /* <DEDUP_REMOVED lines=8> */
[C---:B---3--:R-:W-:Y:S01]  /*19450*/  IADD3 R34, P1, PT, R14.reuse, UR12, RZ ;  /* 0x0000000c0e227c10 */ /* 0x048fe2000ff3e0ff */
[----:B------:R-:W0:Y:S01]  /*19460*/  F2I.FTZ.U32.TRUNC.NTZ R37, R37 ;  /* 0x0000002500257305 */ /* 0x000e22000021f000 */
[----:B------:R-:W-:Y:S02]  /*19470*/  LEA.HI.X R31, R14, UR11, R15, 0x3, P0 ;  /* 0x0000000b0e1f7c11 */ /* 0x000fe400080f1c0f */
[----:B------:R-:W-:-:S03]  /*19480*/  IADD3.X R35, PT, PT, R15, UR13, RZ, P1, !PT ;  /* 0x0000000d0f237c10 */ /* 0x000fc60008ffe4ff */
[----:B------:R-:W-:-:S07]  /*19490*/  DMUL R32, R32, R18 ;  /* 0x0000001220207228 */ /* 0x000fce0000000000 */
[----:B------:R1:W-:Y:S04]  /*194a0*/  STG.E.64 desc[UR6][R30.64], R32 ;  /* 0x000000201e007986 */ /* 0x0003e8000c101b06 */
[----:B0-----:R1:W-:Y:S02]  /*194b0*/  STG.E.U8 desc[UR6][R34.64], R37 ;  /* 0x0000002522007986 */ /* 0x0013e4000c101106 */
.L_x_2548:
[----:B------:R-:W-:Y:S05]  /*194c0*/  BSYNC.RECONVERGENT B0 ;  /* 0x0000000000007941 */ /* 0x000fea0003800200 */
.L_x_2547:
[----:B------:R-:W3:Y:S01]  /*194d0*/  LDCU.64 UR4, c[0x0][0x860] ;  /* 0x00010c00ff0477ac */ /* 0x000ee20008000a00 */
[----:B------:R-:W-:-:S05]  /*194e0*/  IMAD R36, R48, 0x3, RZ ;  /* 0x0000000330247824 */ /* 0x000fca00078e02ff */
[----:B------:R-:W-:-:S04]  /*194f0*/  IADD3 R36, P1, PT, R36, R3, RZ ;  /* 0x0000000324247210 */ /* 0x000fc80007f3e0ff */
[----:B-1----:R-:W-:Y:S02]  /*19500*/  IADD3.X R37, PT, PT, RZ, R7, RZ, P1, !PT ;  /* 0x00000007ff257210 */ /* 0x002fe40000ffe4ff */
[----:B---3--:R-:W-:-:S04]  /*19510*/  ISETP.GE.U32.AND P0, PT, R36, UR4, PT ;  /* 0x0000000424007c0c */ /* 0x008fc8000bf06070 */
        /* <DEDUP_REMOVED lines=12> */
.L_x_2625:
        /* <DEDUP_REMOVED lines=31> */
.L_x_2602:
        /* <DEDUP_REMOVED lines=13> */
.L_x_2603:
[----:B------:R-:W-:Y:S05]  /*198a0*/  BSYNC.RECONVERGENT B0 ;  /* 0x0000000000007941 */ /* 0x000fea0003800200 */
.L_x_2601:
        /* <DEDUP_REMOVED lines=38> */
.L_x_2605:
        /* <DEDUP_REMOVED lines=17> */
.L_x_2606:
[----:B------:R-:W-:Y:S05]  /*19c20*/  BSYNC.RECONVERGENT B0 ;  /* 0x0000000000007941 */ /* 0x000fea0003800200 */
.L_x_2604:
        /* <DEDUP_REMOVED lines=38> */
.L_x_2608:
[----:B------:R-:W-:Y:S01]  /*19e90*/  MOV R36, R50 ;  /* 0x0000003200247202 */ /* 0x000fe20000000f00 */
[----:B------:R-:W-:Y:S01]  /*19ea0*/  IMAD.MOV.U32 R37, RZ, RZ, R51 ;  /* 0x000000ffff257224 */ /* 0x000fe200078e0033 */
[----:B------:R-:W-:Y:S02]  /*19eb0*/  MOV R34, R48 ;  /* 0x0000003000227202 */ /* 0x000fe40000000f00 */
[----:B------:R-:W-:Y:S02]  /*19ec0*/  MOV R35, R49 ;  /* 0x0000003100237202 */ /* 0x000fe40000000f00 */
[----:B------:R-:W-:-:S07]  /*19ed0*/  MOV R30, 0x19ef0 ;  /* 0x00019ef0001e7802 */ /* 0x000fce0000000f00 */
[----:B-----5:R-:W-:Y:S05]  /*19ee0*/  CALL.REL.NOINC `($__internal_31_$__cuda_sm20_div_u64) ;  /* 0x0000003800387944 */ /* 0x020fea0003c00000 */
        /* <DEDUP_REMOVED lines=11> */
.L_x_2609:
[----:B------:R-:W-:Y:S05]  /*19fa0*/  BSYNC.RECONVERGENT B0 ;  /* 0x0000000000007941 */ /* 0x000fea0003800200 */
.L_x_2607:
        /* <DEDUP_REMOVED lines=38> */
.L_x_2611:
        /* <DEDUP_REMOVED lines=17> */
.L_x_2612:
[----:B------:R-:W-:Y:S05]  /*1a320*/  BSYNC.RECONVERGENT B0 ;  /* 0x0000000000007941 */ /* 0x000fea0003800200 */
.L_x_2610:
        /* <DEDUP_REMOVED lines=38> */
.L_x_2614:
[----:B------:R-:W-:Y:S01]  /*1a590*/  MOV R36, R50 ;  /* 0x0000003200247202 */ /* 0x000fe20000000f00 */
[----:B------:R-:W-:Y:S01]  /*1a5a0*/  IMAD.MOV.U32 R34, RZ, RZ, R48 ;  /* 0x000000ffff227224 */ /* 0x000fe200078e0030 */
[----:B------:R-:W-:Y:S02]  /*1a5b0*/  MOV R37, R51 ;  /* 0x0000003300257202 */ /* 0x000fe40000000f00 */
[----:B------:R-:W-:Y:S02]  /*1a5c0*/  MOV R35, R49 ;  /* 0x0000003100237202 */ /* 0x000fe40000000f00 */
[----:B------:R-:W-:-:S07]  /*1a5d0*/  MOV R30, 0x1a5f0 ;  /* 0x0001a5f0001e7802 */ /* 0x000fce0000000f00 */
[----:B-----5:R-:W-:Y:S05]  /*1a5e0*/  CALL.REL.NOINC `($__internal_31_$__cuda_sm20_div_u64) ;  /* 0x0000003000787944 */ /* 0x020fea0003c00000 */
        /* <DEDUP_REMOVED lines=11> */
.L_x_2615:
[----:B------:R-:W-:Y:S05]  /*1a6a0*/  BSYNC.RECONVERGENT B0 ;  /* 0x0000000000007941 */ /* 0x000fea0003800200 */
.L_x_2613:
        /* <DEDUP_REMOVED lines=38> */
.L_x_2617:
        /* <DEDUP_REMOVED lines=17> */
.L_x_2618:
[----:B------:R-:W-:Y:S05]  /*1aa20*/  BSYNC.RECONVERGENT B0 ;  /* 0x0000000000007941 */ /* 0x000fea0003800200 */
.L_x_2616:
        /* <DEDUP_REMOVED lines=38> */
.L_x_2620:
        /* <DEDUP_REMOVED lines=17> */
.L_x_2621:
[----:B------:R-:W-:Y:S05]  /*1ada0*/  BSYNC.RECONVERGENT B0 ;  /* 0x0000000000007941 */ /* 0x000fea0003800200 */
.L_x_2619:
        /* <DEDUP_REMOVED lines=37> */
.L_x_2623:
        /* <DEDUP_REMOVED lines=15> */
[----:B------:R-:W-:Y:S01]  /*1b0f0*/  IMAD.IADD R41, R35, 0x1, R37 ;  /* 0x0000000123297824 */ /* 0x000fe200078e0225 */
[----:B------:R-:W-:-:S07]  /*1b100*/  MOV R37, R39 ;  /* 0x0000002700257202 */ /* 0x000fce0000000f00 */
.L_x_2624:
[----:B------:R-:W-:Y:S05]  /*1b110*/  BSYNC.RECONVERGENT B0 ;  /* 0x0000000000007941 */ /* 0x000fea0003800200 */
.L_x_2622:
[----:B------:R-:W0:Y:S01]  /*1b120*/  LDCU UR4, c[0x0][0x6b8] ;  /* 0x0000d700ff0477ac */ /* 0x000e220008000800 */
[----:B------:R-:W1:Y:S01]  /*1b130*/  LDC.64 R34, c[0x0][R14+0x450] ;  /* 0x000114000e227b82 */ /* 0x000e620000000a00 */
[----:B------:R-:W-:Y:S02]  /*1b140*/  IADD3 R15, PT, PT, R15, 0x8, RZ ;  /* 0x000000080f0f7810 */ /* 0x000fe40007ffe0ff */
[----:B0-----:R-:W-:-:S05]  /*1b150*/  MOV R38, UR4 ;  /* 0x0000000400267c02 */ /* 0x001fca0008000f00 */
[----:B------:R-:W-:Y:S02]  /*1b160*/  VIADD R30, R38, 0xffffffff ;  /* 0xffffffff261e7836 */ /* 0x000fe40000000000 */
[----:B-1----:R-:W-:-:S03]  /*1b170*/  IMAD R32, R35, R49, RZ ;  /* 0x0000003123207224 */ /* 0x002fc600078e02ff */
[----:B------:R-:W-:Y:S01]  /*1b180*/  LOP3.LUT R40, R30, 0xfffffff8, RZ, 0xc0, !PT ;  /* 0xfffffff81e287812 */ /* 0x000fe200078ec0ff */
[----:B------:R-:W-:Y:S01]  /*1b190*/  IMAD R41, R34, R41, R32 ;  /* 0x0000002922297224 */ /* 0x000fe200078e0220 */
[----:B------:R-:W-:Y:S02]  /*1b1a0*/  MOV R30, R52 ;  /* 0x00000034001e7202 */ /* 0x000fe40000000f00 */
[----:B------:R-:W-:-:S03]  /*1b1b0*/  ISETP.NE.AND P0, PT, R15, R40, PT ;  /* 0x000000280f00720c */ /* 0x000fc60003f05270 */
[----:B------:R-:W-:-:S04]  /*1b1c0*/  IMAD.WIDE.U32 R30, R34, R49, R30 ;  /* 0x00000031221e7225 */ /* 0x000fc800078e001e */
[----:B------:R-:W-:Y:S01]  /*1b1d0*/  IMAD.MOV.U32 R32, RZ, RZ, R30 ;  /* 0x000000ffff207224 */ /* 0x000fe200078e001e */
[----:B------:R-:W-:-:S05]  /*1b1e0*/  IADD3 R31, PT, PT, R31, R41, RZ ;  /* 0x000000291f1f7210 */ /* 0x000fca0007ffe0ff */
[----:B------:R-:W-:Y:S05]  /*1b1f0*/  @P0 BRA `(.L_x_2625) ;  /* 0xffffffe000f80947 */ /* 0x000fea000383ffff */
.L_x_2600:
        /* <DEDUP_REMOVED lines=37> */
.L_x_2629:
[----:B0-----:R-:W-:Y:S01]  /*1b450*/  IMAD.MOV.U32 R34, RZ, RZ, R48 ;  /* 0x000000ffff227224 */ /* 0x001fe200078e0030 */
[----:B------:R-:W-:Y:S02]  /*1b460*/  MOV R35, R49 ;  /* 0x0000003100237202 */ /* 0x000fe40000000f00 */
        /* <DEDUP_REMOVED lines=8> */
[----:B------:R-:W-:Y:S02]  /*1b4f0*/  IMAD R41, R49, R43, R41 ;  /* 0x0000002b31297224 */ /* 0x000fe400078e0229 */
[----:B------:R-:W-:-:S03]  /*1b500*/  IMAD.MOV.U32 R49, RZ, RZ, R34 ;  /* 0x000000ffff317224 */ /* 0x000fc600078e0022 */
[----:B------:R-:W-:-:S07]  /*1b510*/  IADD3 R37, PT, PT, R35, R41, RZ ;  /* 0x0000002923257210 */ /* 0x000fce0007ffe0ff */
.L_x_2630:
[----:B------:R-:W-:Y:S05]  /*1b520*/  BSYNC.RECONVERGENT B0 ;  /* 0x0000000000007941 */ /* 0x000fea0003800200 */
.L_x_2628:
        /* <DEDUP_REMOVED lines=38> */
.L_x_2632:
        /* <DEDUP_REMOVED lines=16> */
.L_x_2633:
[----:B------:R-:W-:Y:S05]  /*1b890*/  BSYNC.RECONVERGENT B0 ;  /* 0x0000000000007941 */ /* 0x000fea0003800200 */
.L_x_2631:
        /* <DEDUP_REMOVED lines=38> */
.L_x_2635:
        /* <DEDUP_REMOVED lines=9> */
[----:B------:R-:W-:-:S03]  /*1bb90*/  IADD3.X R37, PT, PT, RZ, ~R39, RZ, P0, !PT ;  /* 0x80000027ff257210 */ /* 0x000fc600007fe4ff */
[----:B------:R-:W-:-:S04]  /*1bba0*/  IMAD.WIDE.U32 R34, R50, R41, R34 ;  /* 0x0000002932227225 */ /* 0x000fc800078e0022 */
[----:B------:R-:W-:Y:S01]  /*1bbb0*/  IMAD R37, R37, R50, RZ ;  /* 0x0000003225257224 */ /* 0x000fe200078e02ff */
[----:B------:R-:W-:-:S03]  /*1bbc0*/  MOV R50, R38 ;  /* 0x0000002600327202 */ /* 0x000fc60000000f00 */
[----:B------:R-:W-:Y:S02]  /*1bbd0*/  IMAD R37, R51, R41, R37 ;  /* 0x0000002933257224 */ /* 0x000fe400078e0225 */
[----:B------:R-:W-:-:S03]  /*1bbe0*/  IMAD.MOV.U32 R51, RZ, RZ, R39 ;  /* 0x000000ffff337224 */ /* 0x000fc600078e0027 */
[----:B------:R-:W-:-:S07]  /*1bbf0*/  IADD3 R37, PT, PT, R35, R37, RZ ;  /* 0x0000002523257210 */ /* 0x000fce0007ffe0ff */
.L_x_2636:
[----:B------:R-:W-:Y:S05]  /*1bc00*/  BSYNC.RECONVERGENT B0 ;  /* 0x0000000000007941 */ /* 0x000fea0003800200 */
.L_x_2634:
        /* <DEDUP_REMOVED lines=37> */
.L_x_2638:
[----:B------:R-:W-:Y:S01]  /*1be60*/  MOV R36, R50 ;  /* 0x0000003200247202 */ /* 0x000fe20000000f00 */
[----:B------:R-:W-:Y:S01]  /*1be70*/  IMAD.MOV.U32 R37, RZ, RZ, R51 ;  /* 0x000000ffff257224 */ /* 0x000fe200078e0033 */
[----:B------:R-:W-:Y:S02]  /*1be80*/  MOV R34, R48 ;  /* 0x0000003000227202 */ /* 0x000fe40000000f00 */
[----:B------:R-:W-:Y:S02]  /*1be90*/  MOV R35, R49 ;  /* 0x0000003100237202 */ /* 0x000fe40000000f00 */
[----:B------:R-:W-:-:S07]  /*1bea0*/  MOV R30, 0x1bec0 ;  /* 0x0001bec0001e7802 */ /* 0x000fce0000000f00 */
[----:B-----5:R-:W-:Y:S05]  /*1beb0*/  CALL.REL.NOINC `($__internal_31_$__cuda_sm20_div_u64) ;  /* 0x0000001800447944 */ /* 0x020fea0003c00000 */
        /* <DEDUP_REMOVED lines=8> */
[----:B------:R-:W-:Y:S01]  /*1bf40*/  MOV R49, R30 ;  /* 0x0000001e00317202 */ /* 0x000fe20000000f00 */
[----:B------:R-:W-:-:S03]  /*1bf50*/  IMAD.MOV.U32 R37, RZ, RZ, R39 ;  /* 0x000000ffff257224 */ /* 0x000fc600078e0027 */
[----:B------:R-:W-:-:S07]  /*1bf60*/  IADD3 R41, PT, PT, R31, R35, RZ ;  /* 0x000000231f297210 */ /* 0x000fce0007ffe0ff */
.L_x_2639:
[----:B------:R-:W-:Y:S05]  /*1bf70*/  BSYNC.RECONVERGENT B0 ;  /* 0x0000000000007941 */ /* 0x000fea0003800200 */
.L_x_2637:
        /* <DEDUP_REMOVED lines=8> */
.L_x_2627:
        /* <DEDUP_REMOVED lines=35> */
.L_x_2642:
[----:B0-----:R-:W-:Y:S02]  /*1c230*/  MOV R34, R48 ;  /* 0x0000003000227202 */ /* 0x001fe40000000f00 */
        /* <DEDUP_REMOVED lines=10> */
[----:B------:R-:W-:-:S05]  /*1c2e0*/  IMAD R41, R49, R43, R41 ;  /* 0x0000002b31297224 */ /* 0x000fca00078e0229 */
[----:B------:R-:W-:-:S07]  /*1c2f0*/  IADD3 R37, PT, PT, R35, R41, RZ ;  /* 0x0000002923257210 */ /* 0x000fce0007ffe0ff */
.L_x_2643:
[----:B------:R-:W-:Y:S05]  /*1c300*/  BSYNC.RECONVERGENT B0 ;  /* 0x0000000000007941 */ /* 0x000fea0003800200 */
.L_x_2641:
        /* <DEDUP_REMOVED lines=16> */
[----:B------:R-:W-:-:S06]  /*1c410*/  ISETP.NE.U32.AND P2, PT, R48, RZ, PT ;  /* 0x000000ff3000720c */ /* 0x000fcc0003f45070 */
        /* <DEDUP_REMOVED lines=15> */
[----:B------:R-:W-:Y:S02]  /*1c510*/  @P1 IADD3 R36, PT, PT, R36, 0x1, RZ ;  /* 0x0000000124241810 */ /* 0x000fe40007ffe0ff */
[----:B------:R-:W-:-:S05]  /*1c520*/  @!P2 LOP3.LUT R36, RZ, R48, RZ, 0x33, !PT ;  /* 0x00000030ff24a212 */ /* 0x000fca00078e33ff */
[----:B------:R-:W-:-:S04]  /*1c530*/  IMAD.MOV R15, RZ, RZ, -R36 ;  /* 0x000000ffff0f7224 */ /* 0x000fc800078e0a24 */
[----:B------:R-:W-:Y:S01]  /*1c540*/  IMAD R34, R48, R15, R50 ;  /* 0x0000000f30227224 */ /* 0x000fe200078e0232 */
[----:B------:R-:W-:Y:S06]  /*1c550*/  BRA `(.L_x_2646) ;  /* 0x0000000000407947 */ /* 0x000fec0003800000 */
.L_x_2645:
        /* <DEDUP_REMOVED lines=16> */
.L_x_2646:
[----:B------:R-:W-:Y:S05]  /*1c660*/  BSYNC.RECONVERGENT B0 ;  /* 0x0000000000007941 */ /* 0x000fea0003800200 */
.L_x_2644:
[----:B------:R-:W0:Y:S01]  /*1c670*/  LDC.64 R14, c[0x0][R14+0x450] ;  /* 0x000114000e0e7b82 */ /* 0x000e220000000a00 */
[----:B------:R-:W-:Y:S01]  /*1c680*/  MOV R30, R52 ;  /* 0x00000034001e7202 */ /* 0x000fe20000000f00 */
[----:B0-----:R-:W-:-:S04]  /*1c690*/  IMAD R15, R15, R34, RZ ;  /* 0x000000220f0f7224 */ /* 0x001fc800078e02ff */
[----:B------:R-:W-:-:S04]  /*1c6a0*/  IMAD.WIDE.U32 R30, R14, R34, R30 ;  /* 0x000000220e1e7225 */ /* 0x000fc800078e001e */
[----:B------:R-:W-:Y:S01]  /*1c6b0*/  IMAD R15, R14, R35, R15 ;  /* 0x000000230e0f7224 */ /* 0x000fe200078e020f */
[----:B------:R-:W-:-:S03]  /*1c6c0*/  MOV R32, R30 ;  /* 0x0000001e00207202 */ /* 0x000fc60000000f00 */
[----:B------:R-:W-:-:S07]  /*1c6d0*/  IMAD.IADD R31, R31, 0x1, R15 ;  /* 0x000000011f1f7824 */ /* 0x000fce00078e020f */
.L_x_2640:
        /* <DEDUP_REMOVED lines=15> */
[----:B------:R-:W-:Y:S01]  /*1c7d0*/  HFMA2 R41, -RZ, RZ, 0, 0 ;  /* 0x00000000ff297431 */ /* 0x000fe200000001ff */
[----:B------:R-:W-:-:S04]  /*1c7e0*/  MOV R37, RZ ;  /* 0x000000ff00257202 */ /* 0x000fc80000000f00 */
[----:B-1----:R-:W0:Y:S02]  /*1c7f0*/  MUFU.RCP R15, R15 ;  /* 0x0000000f000f7308 */ /* 0x002e240000001000 */
        /* <DEDUP_REMOVED lines=15> */
[----:B------:R-:W-:Y:S02]  /*1c8f0*/  IMAD R34, R48, R15, R36 ;  /* 0x0000000f30227224 */ /* 0x000fe400078e0224 */
[----:B------:R-:W-:Y:S01]  /*1c900*/  IMAD.MOV.U32 R36, RZ, RZ, R35 ;  /* 0x000000ffff247224 */ /* 0x000fe200078e0023 */
[----:B------:R-:W-:Y:S06]  /*1c910*/  BRA `(.L_x_2649) ;  /* 0x0000000000307947 */ /* 0x000fec0003800000 */
.L_x_2648:
[----:B0-----:R-:W-:Y:S02]  /*1c920*/  MOV R34, R48 ;  /* 0x0000003000227202 */ /* 0x001fe40000000f00 */
[----:B------:R-:W-:Y:S02]  /*1c930*/  MOV R35, R49 ;  /* 0x0000003100237202 */ /* 0x000fe40000000f00 */
[----:B------:R-:W-:-:S07]  /*1c940*/  MOV R30, 0x1c960 ;  /* 0x0001c960001e7802 */ /* 0x000fce0000000f00 */
[----:B-----5:R-:W-:Y:S05]  /*1c950*/  CALL.REL.NOINC `($__internal_31_$__cuda_sm20_div_u64) ;  /* 0x0000000c009c7944 */ /* 0x020fea0003c00000 */
[----:B------:R-:W-:-:S05]  /*1c960*/  IADD3 R33, P0, PT, RZ, -R38, RZ ;  /* 0x80000026ff217210 */ /* 0x000fca0007f1e0ff */
[----:B------:R-:W-:Y:S02]  /*1c970*/  IMAD.X R15, RZ, RZ, ~R39, P0 ;  /* 0x000000ffff0f7224 */ /* 0x000fe400000e0e27 */
[----:B------:R-:W-:Y:S01]  /*1c980*/  IMAD.WIDE.U32 R34, R48, R33, R36 ;  /* 0x0000002130227225 */ /* 0x000fe200078e0024 */
[----:B------:R-:W-:-:S03]  /*1c990*/  MOV R36, R38 ;  /* 0x0000002600247202 */ /* 0x000fc60000000f00 */
[----:B------:R-:W-:Y:S02]  /*1c9a0*/  IMAD R15, R15, R48, RZ ;  /* 0x000000300f0f7224 */ /* 0x000fe400078e02ff */
[----:B------:R-:W-:Y:S02]  /*1c9b0*/  IMAD.MOV.U32 R37, RZ, RZ, R39 ;  /* 0x000000ffff257224 */ /* 0x000fe400078e0027 */
[----:B------:R-:W-:-:S05]  /*1c9c0*/  IMAD R15, R49, R33, R15 ;  /* 0x00000021310f7224 */ /* 0x000fca00078e020f */
[----:B------:R-:W-:-:S07]  /*1c9d0*/  IADD3 R41, PT, PT, R35, R15, RZ ;  /* 0x0000000f23297210 */ /* 0x000fce0007ffe0ff */
.L_x_2649:
[----:B------:R-:W-:Y:S05]  /*1c9e0*/  BSYNC.RECONVERGENT B0 ;  /* 0x0000000000007941 */ /* 0x000fea0003800200 */
.L_x_2647:
[----:B------:R-:W0:Y:S01]  /*1c9f0*/  LDC.64 R14, c[0x0][R14+0x450] ;  /* 0x000114000e0e7b82 */ /* 0x000e220000000a00 */
[----:B------:R-:W-:Y:S01]  /*1ca00*/  MOV R33, R31 ;  /* 0x0000001f00217202 */ /* 0x000fe20000000f00 */
[-C--:B0-----:R-:W-:Y:S02]  /*1ca10*/  IMAD R15, R15, R34.reuse, RZ ;  /* 0x000000220f0f7224 */ /* 0x081fe400078e02ff */
[----:B------:R-:W-:-:S04]  /*1ca20*/  IMAD.WIDE.U32 R32, R14, R34, R32 ;  /* 0x000000220e207225 */ /* 0x000fc800078e0020 */
[----:B------:R-:W-:-:S05]  /*1ca30*/  IMAD R15, R14, R41, R15 ;  /* 0x000000290e0f7224 */ /* 0x000fca00078e020f */
[----:B------:R-:W-:-:S07]  /*1ca40*/  IADD3 R31, PT, PT, R33, R15, RZ ;  /* 0x0000000f211f7210 */ /* 0x000fce0007ffe0ff */
.L_x_2626:
[----:B------:R-:W-:Y:S01]  /*1ca50*/  I2FP.F32.U32 R14, R47 ;  /* 0x0000002f000e7245 */ /* 0x000fe20000201000 */
[----:B------:R-:W-:Y:S01]  /*1ca60*/  IMAD.MOV.U32 R15, RZ, RZ, 0x2f800000 ;  /* 0x2f800000ff0f7424 */ /* 0x000fe200078e00ff */
[----:B------:R-:W1:Y:S01]  /*1ca70*/  LDCU.64 UR4, c[0x0][0x868] ;  /* 0x00010d00ff0477ac */ /* 0x000e620008000a00 */
[----:B0-----:R-:W-:Y:S01]  /*1ca80*/  HFMA2 R34, -RZ, RZ, 0, 0 ;  /* 0x00000000ff227431 */ /* 0x001fe200000001ff */
[----:B------:R-:W-:Y:S01]  /*1ca90*/  MOV R33, R31 ;  /* 0x0000001f00217202 */ /* 0x000fe20000000f00 */
[----:B------:R-:W-:Y:S01]  /*1caa0*/  FFMA.FTZ R14, R14, R15, 1.1641532182693481445e-10 ;  /* 0x2f0000000e0e7423 */ /* 0x000fe2000001000f */
[----:B------:R-:W0:Y:S03]  /*1cab0*/  LDCU.64 UR8, c[0x0][0x5f0] ;  /* 0x0000be00ff0877ac */ /* 0x000e260008000a00 */
[----:B------:R-:W-:Y:S01]  /*1cac0*/  FMUL.FTZ R30, R14, 1 ;  /* 0x3f8000000e1e7820 */ /* 0x000fe20000410000 */
[----:B------:R-:W2:Y:S03]  /*1cad0*/  LDCU.64 UR10, c[0x0][0x520] ;  /* 0x0000a400ff0a77ac */ /* 0x000ea60008000a00 */
[----:B------:R-:W1:Y:S01]  /*1cae0*/  F2F.F64.F32 R14, R30 ;  /* 0x0000001e000e7310 */ /* 0x000e620000201800 */
[----:B------:R-:W3:Y:S01]  /*1caf0*/  LDCU.64 UR12, c[0x0][0x6c0] ;  /* 0x0000d800ff0c77ac */ /* 0x000ee20008000a00 */
[----:B0-----:R-:W-:Y:S01]  /*1cb00*/  IMAD R39, R37, UR8, RZ ;  /* 0x0000000825277c24 */ /* 0x001fe2000f8e02ff */
[----:B-1----:R-:W-:-:S03]  /*1cb10*/  DSETP.GEU.AND P0, PT, R14, UR4, PT ;  /* 0x000000040e007e2a */ /* 0x002fc6000bf0e000 */
[C---:B------:R-:W-:Y:S02]  /*1cb20*/  IMAD R39, R36.reuse, UR9, R39 ;  /* 0x0000000924277c24 */ /* 0x040fe4000f8e0227 */
[----:B------:R-:W-:Y:S01]  /*1cb30*/  IMAD.WIDE.U32 R14, R36, UR8, R32 ;  /* 0x00000008240e7c25 */ /* 0x000fe2000f8e0020 */
[----:B------:R-:W-:-:S03]  /*1cb40*/  FSEL R35, RZ, 1.875, P0 ;  /* 0x3ff00000ff237808 */ /* 0x000fc60000000000 */
[----:B------:R-:W-:Y:S01]  /*1cb50*/  IMAD.IADD R15, R15, 0x1, R39 ;  /* 0x000000010f0f7824 */ /* 0x000fe200078e0227 */
[----:B------:R-:W-:Y:S02]  /*1cb60*/  FSEL R37, RZ, 1, P0 ;  /* 0x3f800000ff257808 */ /* 0x000fe40000000000 */
[----:B--2---:R-:W-:Y:S01]  /*1cb70*/  LEA R32, P0, R14, UR10, 0x3 ;  /* 0x0000000a0e207c11 */ /* 0x004fe2000f8018ff */
[----:B-----5:R-:W-:-:S03]  /*1cb80*/  DMUL R30, R28, R34 ;  /* 0x000000221c1e7228 */ /* 0x020fc60000000000 */
[----:B------:R-:W0:Y:S01]  /*1cb90*/  F2I.FTZ.U32.TRUNC.NTZ R37, R37 ;  /* 0x0000002500257305 */ /* 0x000e22000021f000 */
[C---:B---3--:R-:W-:Y:S02]  /*1cba0*/  IADD3 R34, P1, PT, R14.reuse, UR12, RZ ;  /* 0x0000000c0e227c10 */ /* 0x048fe4000ff3e0ff */
[----:B------:R-:W-:Y:S02]  /*1cbb0*/  LEA.HI.X R33, R14, UR11, R15, 0x3, P0 ;  /* 0x0000000b0e217c11 */ /* 0x000fe400080f1c0f */
[----:B------:R-:W-:Y:S01]  /*1cbc0*/  IADD3.X R35, PT, PT, R15, UR13, RZ, P1, !PT ;  /* 0x0000000d0f237c10 */ /* 0x000fe20008ffe4ff */
[----:B------:R-:W-:-:S07]  /*1cbd0*/  DMUL R30, R30, R18 ;  /* 0x000000121e1e7228 */ /* 0x000fce0000000000 */
[----:B------:R4:W-:Y:S04]  /*1cbe0*/  STG.E.64 desc[UR6][R32.64], R30 ;  /* 0x0000001e20007986 */ /* 0x0009e8000c101b06 */
[----:B0-----:R4:W-:Y:S01]  /*1cbf0*/  STG.E.U8 desc[UR6][R34.64], R37 ;  /* 0x0000002522007986 */ /* 0x0019e2000c101106 */
[----:B------:R-:W-:Y:S05]  /*1cc00*/  BRA `(.L_x_2599) ;  /* 0x0000000800147947 */ /* 0x000fea0003800000 */
.L_x_2439:
[----:B--2---:R-:W2:Y:S01]  /*1cc10*/  LDC.64 R30, c[0x0][0x860] ;  /* 0x00021800ff1e7b82 */ /* 0x004ea20000000a00 */
[----:B------:R-:W-:Y:S01]  /*1cc20*/  BSSY.RECONVERGENT B0, `(.L_x_2650) ;  /* 0x000001e000007945 */ /* 0x000fe20003800200 */
[----:B--2---:R-:W-:-:S04]  /*1cc30*/  ISETP.GE.U32.AND P0, PT, R3, R30, PT ;  /* 0x0000001e0300720c */ /* 0x004fc80003f06070 */
[----:B------:R-:W-:-:S13]  /*1cc40*/  ISETP.GE.U32.AND.EX P0, PT, R7, R31, PT, P0 ;  /* 0x0000001f0700720c */ /* 0x000fda0003f06100 */
[----:B------:R-:W-:Y:S05]  /*1cc50*/  @P0 BRA `(.L_x_2651) ;  /* 0x0000000000680947 */ /* 0x000fea0003800000 */
[----:B------:R-:W-:Y:S01]  /*1cc60*/  I2FP.F32.U32 R14, R14 ;  /* 0x0000000e000e7245 */ /* 0x000fe20000201000 */
[----:B------:R-:W2:Y:S01]  /*1cc70*/  LDCU.64 UR4, c[0x0][0x868] ;  /* 0x00010d00ff0477ac */ /* 0x000ea20008000a00 */
[----:B-1-3--:R-:W-:Y:S02]  /*1cc80*/  MOV R33, 0x2f800000 ;  /* 0x2f80000000217802 */ /* 0x00afe40000000f00 */
[----:B------:R-:W-:Y:S01]  /*1cc90*/  MOV R36, RZ ;  /* 0x000000ff00247202 */ /* 0x000fe20000000f00 */
[----:B------:R-:W1:Y:S02]  /*1cca0*/  LDCU.64 UR8, c[0x0][0x5f0] ;  /* 0x0000be00ff0877ac */ /* 0x000e640008000a00 */
[----:B------:R-:W-:Y:S01]  /*1ccb0*/  FFMA.FTZ R14, R14, R33, 1.1641532182693481445e-10 ;  /* 0x2f0000000e0e7423 */ /* 0x000fe20000010021 */
[----:B------:R-:W3:Y:S03]  /*1ccc0*/  LDCU.64 UR10, c[0x0][0x520] ;  /* 0x0000a400ff0a77ac */ /* 0x000ee60008000a00 */
[----:B0-----:R-:W-:Y:S01]  /*1ccd0*/  FMUL.FTZ R34, R14, 1 ;  /* 0x3f8000000e227820 */ /* 0x001fe20000410000 */
[----:B------:R-:W0:Y:S03]  /*1cce0*/  LDCU.64 UR12, c[0x0][0x6c0] ;  /* 0x0000d800ff0c77ac */ /* 0x000e260008000a00 */
[----:B------:R-:W2:Y:S01]  /*1ccf0*/  F2F.F64.F32 R32, R34 ;  /* 0x0000002200207310 */ /* 0x000ea20000201800 */
[----:B-1----:R-:W-:-:S04]  /*1cd00*/  IMAD R14, R7, UR8, RZ ;  /* 0x00000008070e7c24 */ /* 0x002fc8000f8e02ff */
[C---:B------:R-:W-:Y:S01]  /*1cd10*/  IMAD R35, R3.reuse, UR9, R14 ;  /* 0x0000000903237c24 */ /* 0x040fe2000f8e020e */
[----:B--2---:R-:W-:Y:S01]  /*1cd20*/  DSETP.GEU.AND P0, PT, R32, UR4, PT ;  /* 0x0000000420007e2a */ /* 0x004fe2000bf0e000 */
[----:B------:R-:W-:-:S05]  /*1cd30*/  IMAD.WIDE.U32 R32, R3, UR8, RZ ;  /* 0x0000000803207c25 */ /* 0x000fca000f8e00ff */
[----:B------:R-:W-:Y:S01]  /*1cd40*/  FSEL R37, RZ, 1.875, P0 ;  /* 0x3ff00000ff257808 */ /* 0x000fe20000000000 */
[----:B------:R-:W-:Y:S01]  /*1cd50*/  IMAD.IADD R33, R33, 0x1, R35 ;  /* 0x0000000121217824 */ /* 0x000fe200078e0223 */
[----:B------:R-:W-:Y:S02]  /*1cd60*/  FSEL R40, RZ, 1, P0 ;  /* 0x3f800000ff287808 */ /* 0x000fe40000000000 */
[C---:B---3--:R-:W-:Y:S02]  /*1cd70*/  LEA R34, P0, R32.reuse, UR10, 0x3 ;  /* 0x0000000a20227c11 */ /* 0x048fe4000f8018ff */
[----:B-----5:R-:W-:Y:S01]  /*1cd80*/  DMUL R36, R22, R36 ;  /* 0x0000002416247228 */ /* 0x020fe20000000000 */
[----:B------:R-:W1:Y:S01]  /*1cd90*/  F2I.FTZ.U32.TRUNC.NTZ R41, R40 ;  /* 0x0000002800297305 */ /* 0x000e62000021f000 */
[C---:B0-----:R-:W-:Y:S02]  /*1cda0*/  IADD3 R38, P1, PT, R32.reuse, UR12, RZ ;  /* 0x0000000c20267c10 */ /* 0x041fe4000ff3e0ff */
[----:B------:R-:W-:-:S02]  /*1cdb0*/  LEA.HI.X R35, R32, UR11, R33, 0x3, P0 ;  /* 0x0000000b20237c11 */ /* 0x000fc400080f1c21 */
[----:B------:R-:W-:Y:S02]  /*1cdc0*/  IADD3.X R39, PT, PT, R33, UR13, RZ, P1, !PT ;  /* 0x0000000d21277c10 */ /* 0x000fe40008ffe4ff */
[----:B------:R-:W-:-:S07]  /*1cdd0*/  DMUL R36, R36, R18 ;  /* 0x0000001224247228 */ /* 0x000fce0000000000 */
[----:B------:R2:W-:Y:S04]  /*1cde0*/  STG.E.64 desc[UR6][R34.64], R36 ;  /* 0x0000002422007986 */ /* 0x0005e8000c101b06 */
[----:B-1----:R2:W-:Y:S02]  /*1cdf0*/  STG.E.U8 desc[UR6][R38.64], R41 ;  /* 0x0000002926007986 */ /* 0x0025e4000c101106 */
.L_x_2651:
[----:B------:R-:W-:Y:S05]  /*1ce00*/  BSYNC.RECONVERGENT B0 ;  /* 0x0000000000007941 */ /* 0x000fea0003800200 */
.L_x_2650:
[----:B------:R-:W4:Y:S01]  /*1ce10*/  LDCU UR4, c[0x0][0x360] ;  /* 0x00006c00ff0477ac */ /* 0x000f220008000800 */
[----:B------:R-:W4:Y:S01]  /*1ce20*/  LDC R14, c[0x0][0x370] ;  /* 0x0000dc00ff0e7b82 */ /* 0x000f220000000800 */
[----:B------:R-:W-:Y:S01]  /*1ce30*/  BSSY.RECONVERGENT B0, `(.L_x_2652) ;  /* 0x000002a000007945 */ /* 0x000fe20003800200 */
[----:B----4-:R-:W-:-:S04]  /*1ce40*/  IMAD R14, R14, UR4, RZ ;  /* 0x000000040e0e7c24 */ /* 0x010fc8000f8e02ff */
[C---:B-1-3--:R-:W-:Y:S01]  /*1ce50*/  IMAD R32, R14.reuse, 0x3, RZ ;  /* 0x000000030e207824 */ /* 0x04afe200078e02ff */
[CC--:B------:R-:W-:Y:S02]  /*1ce60*/  IADD3 R33, P3, PT, R14.reuse, R3.reuse, RZ ;  /* 0x000000030e217210 */ /* 0x0c0fe40007f7e0ff */
[-C--:B--2---:R-:W-:Y:S02]  /*1ce70*/  LEA R39, P4, R14, R3.reuse, 0x1 ;  /* 0x000000030e277211 */ /* 0x084fe400078808ff */
[----:B0-----:R-:W-:Y:S02]  /*1ce80*/  IADD3 R35, P5, PT, R32, R3, RZ ;  /* 0x0000000320237210 */ /* 0x001fe40007fbe0ff */
[-C--:B------:R-:W-:Y:S02]  /*1ce90*/  ISETP.GE.U32.AND P2, PT, R33, R30.reuse, PT ;  /* 0x0000001e2100720c */ /* 0x080fe40003f46070 */
[-C--:B------:R-:W-:Y:S01]  /*1cea0*/  ISETP.GE.U32.AND P1, PT, R39, R30.reuse, PT ;  /* 0x0000001e2700720c */ /* 0x080fe20003f26070 */
[----:B------:R-:W-:Y:S01]  /*1ceb0*/  IMAD.X R34, RZ, RZ, R7, P5 ;  /* 0x000000ffff227224 */ /* 0x000fe200028e0607 */
[----:B------:R-:W-:-:S02]  /*1cec0*/  ISETP.GE.U32.AND P0, PT, R35, R30, PT ;  /* 0x0000001e2300720c */ /* 0x000fc40003f06070 */
[-C--:B------:R-:W-:Y:S02]  /*1ced0*/  IADD3.X R30, PT, PT, RZ, R7.reuse, RZ, P3, !PT ;  /* 0x00000007ff1e7210 */ /* 0x080fe40001ffe4ff */
[----:B------:R-:W-:Y:S02]  /*1cee0*/  IADD3.X R38, PT, PT, RZ, R7, RZ, P4, !PT ;  /* 0x00000007ff267210 */ /* 0x000fe400027fe4ff */
[-C--:B------:R-:W-:Y:S02]  /*1cef0*/  ISETP.GE.U32.AND.EX P2, PT, R30, R31.reuse, PT, P2 ;  /* 0x0000001f1e00720c */ /* 0x080fe40003f46120 */
[-C--:B------:R-:W-:Y:S02]  /*1cf00*/  ISETP.GE.U32.AND.EX P1, PT, R38, R31.reuse, PT, P1 ;  /* 0x0000001f2600720c */ /* 0x080fe40003f26110 */
[----:B------:R-:W-:-:S09]  /*1cf10*/  ISETP.GE.U32.AND.EX P0, PT, R34, R31, PT, P0 ;  /* 0x0000001f2200720c */ /* 0x000fd20003f06100 */
[----:B------:R-:W-:Y:S05]  /*1cf20*/  @P2 BRA `(.L_x_2653) ;  /* 0x0000000000682947 */ /* 0x000fea0003800000 */
[----:B------:R-:W-:Y:S01]  /*1cf30*/  I2FP.F32.U32 R14, R15 ;  /* 0x0000000f000e7245 */ /* 0x000fe20000201000 */
[----:B------:R-:W0:Y:S01]  /*1cf40*/  LDCU.64 UR4, c[0x0][0x868] ;  /* 0x00010d00ff0477ac */ /* 0x000e220008000a00 */
[----:B------:R-:W-:Y:S02]  /*1cf50*/  MOV R15, 0x2f800000 ;  /* 0x2f800000000f7802 */ /* 0x000fe40000000f00 */
[----:B------:R-:W-:Y:S01]  /*1cf60*/  MOV R36, RZ ;  /* 0x000000ff00247202 */ /* 0x000fe20000000f00 */
[----:B------:R-:W1:Y:S02]  /*1cf70*/  LDCU.64 UR8, c[0x0][0x5f0] ;  /* 0x0000be00ff0877ac */ /* 0x000e640008000a00 */
[----:B------:R-:W-:Y:S01]  /*1cf80*/  FFMA.FTZ R14, R14, R15, 1.1641532182693481445e-10 ;  /* 0x2f0000000e0e7423 */ /* 0x000fe2000001000f */
[----:B------:R-:W2:Y:S03]  /*1cf90*/  LDCU.64 UR10, c[0x0][0x520] ;  /* 0x0000a400ff0a77ac */ /* 0x000ea60008000a00 */
[----:B------:R-:W-:Y:S01]  /*1cfa0*/  FMUL.FTZ R32, R14, 1 ;  /* 0x3f8000000e207820 */ /* 0x000fe20000410000 */
[----:B------:R-:W3:Y:S03]  /*1cfb0*/  LDCU.64 UR12, c[0x0][0x6c0] ;  /* 0x0000d800ff0c77ac */ /* 0x000ee60008000a00 */
[----:B------:R-:W0:Y:S01]  /*1cfc0*/  F2F.F64.F32 R14, R32 ;  /* 0x00000020000e7310 */ /* 0x000e220000201800 */
[----:B-1----:R-:W-:-:S04]  /*1cfd0*/  IMAD R30, R30, UR8, RZ ;  /* 0x000000081e1e7c24 */ /* 0x002fc8000f8e02ff */
[C---:B------:R-:W-:Y:S01]  /*1cfe0*/  IMAD R31, R33.reuse, UR9, R30 ;  /* 0x00000009211f7c24 */ /* 0x040fe2000f8e021e */
[----:B0-----:R-:W-:Y:S01]  /*1cff0*/  DSETP.GEU.AND P2, PT, R14, UR4, PT ;  /* 0x000000040e007e2a */ /* 0x001fe2000bf4e000 */
[----:B------:R-:W-:-:S05]  /*1d000*/  IMAD.WIDE.U32 R14, R33, UR8, RZ ;  /* 0x00000008210e7c25 */ /* 0x000fca000f8e00ff */
        /* <DEDUP_REMOVED lines=12> */
.L_x_2653:
[----:B------:R-:W-:Y:S05]  /*1d0d0*/  BSYNC.RECONVERGENT B0 ;  /* 0x0000000000007941 */ /* 0x000fea0003800200 */
.L_x_2652:
[----:B------:R-:W-:Y:S04]  /*1d0e0*/  BSSY.RECONVERGENT B0, `(.L_x_2654) ;  /* 0x000001c000007945 */ /* 0x000fe80003800200 */
[----:B------:R-:W-:Y:S05]  /*1d0f0*/  @P1 BRA `(.L_x_2655) ;  /* 0x0000000000681947 */ /* 0x000fea0003800000 */
[----:B------:R-:W-:Y:S01]  /*1d100*/  I2FP.F32.U32 R14, R46 ;  /* 0x0000002e000e7245 */ /* 0x000fe20000201000 */
[----:B------:R-:W0:Y:S01]  /*1d110*/  LDCU.64 UR4, c[0x0][0x868] ;  /* 0x00010d00ff0477ac */ /* 0x000e220008000a00 */
[----:B------:R-:W-:Y:S02]  /*1d120*/  MOV R15, 0x2f800000 ;  /* 0x2f800000000f7802 */ /* 0x000fe40000000f00 */
[----:B-1----:R-:W-:Y:S01]  /*1d130*/  MOV R30, RZ ;  /* 0x000000ff001e7202 */ /* 0x002fe20000000f00 */
[----:B------:R-:W1:Y:S02]  /*1d140*/  LDCU.64 UR8, c[0x0][0x5f0] ;  /* 0x0000be00ff0877ac */ /* 0x000e640008000a00 */
[----:B------:R-:W-:Y:S01]  /*1d150*/  FFMA.FTZ R14, R14, R15, 1.1641532182693481445e-10 ;  /* 0x2f0000000e0e7423 */ /* 0x000fe2000001000f */
[----:B------:R-:W2:Y:S03]  /*1d160*/  LDCU.64 UR10, c[0x0][0x520] ;  /* 0x0000a400ff0a77ac */ /* 0x000ea60008000a00 */
[----:B------:R-:W-:Y:S01]  /*1d170*/  FMUL.FTZ R32, R14, 1 ;  /* 0x3f8000000e207820 */ /* 0x000fe20000410000 */
[----:B------:R-:W3:Y:S03]  /*1d180*/  LDCU.64 UR12, c[0x0][0x6c0] ;  /* 0x0000d800ff0c77ac */ /* 0x000ee60008000a00 */
[----:B------:R-:W0:Y:S01]  /*1d190*/  F2F.F64.F32 R14, R32 ;  /* 0x00000020000e7310 */ /* 0x000e220000201800 */
[----:B-1----:R-:W-:Y:S01]  /*1d1a0*/  IMAD R38, R38, UR8, RZ ;  /* 0x0000000826267c24 */ /* 0x002fe2000f8e02ff */
[----:B0-----:R-:W-:Y:S01]  /*1d1b0*/  DSETP.GEU.AND P1, PT, R14, UR4, PT ;  /* 0x000000040e007e2a */ /* 0x001fe2000bf2e000 */
[----:B------:R-:W-:-:S05]  /*1d1c0*/  IMAD.WIDE.U32 R14, R39, UR8, RZ ;  /* 0x00000008270e7c25 */ /* 0x000fca000f8e00ff */
[----:B------:R-:W-:Y:S01]  /*1d1d0*/  FSEL R31, RZ, 1.875, P1 ;  /* 0x3ff00000ff1f7808 */ /* 0x000fe20000800000 */
[----:B------:R-:W-:Y:S01]  /*1d1e0*/  IMAD R39, R39, UR9, R38 ;  /* 0x0000000927277c24 */ /* 0x000fe2000f8e0226 */
[----:B------:R-:W-:Y:S02]  /*1d1f0*/  FSEL R40, RZ, 1, P1 ;  /* 0x3f800000ff287808 */ /* 0x000fe40000800000 */
[C---:B--2---:R-:W-:Y:S01]  /*1d200*/  LEA R32, P1, R14.reuse, UR10, 0x3 ;  /* 0x0000000a0e207c11 */ /* 0x044fe2000f8218ff */
[----:B------:R-:W-:Y:S01]  /*1d210*/  IMAD.IADD R15, R15, 0x1, R39 ;  /* 0x000000010f0f7824 */ /* 0x000fe200078e0227 */
        /* <DEDUP_REMOVED lines=8> */
.L_x_2655:
[----:B------:R-:W-:Y:S05]  /*1d2a0*/  BSYNC.RECONVERGENT B0 ;  /* 0x0000000000007941 */ /* 0x000fea0003800200 */
.L_x_2654:
[----:B------:R-:W-:Y:S05]  /*1d2b0*/  @P0 BRA `(.L_x_2599) ;  /* 0x0000000000680947 */ /* 0x000fea0003800000 */
[----:B------:R-:W-:Y:S01]  /*1d2c0*/  I2FP.F32.U32 R14, R47 ;  /* 0x0000002f000e7245 */ /* 0x000fe20000201000 */
[----:B------:R-:W0:Y:S01]  /*1d2d0*/  LDCU.64 UR4, c[0x0][0x868] ;  /* 0x00010d00ff0477ac */ /* 0x000e220008000a00 */
[----:B------:R-:W-:Y:S02]  /*1d2e0*/  MOV R15, 0x2f800000 ;  /* 0x2f800000000f7802 */ /* 0x000fe40000000f00 */
[----:B-12---:R-:W-:Y:S01]  /*1d2f0*/  MOV R30, RZ ;  /* 0x000000ff001e7202 */ /* 0x006fe20000000f00 */
        /* <DEDUP_REMOVED lines=13> */
[C---:B---3--:R-:W-:Y:S02]  /*1d3d0*/  IADD3 R32, P1, PT, R14.reuse, UR12, RZ ;  /* 0x0000000c0e207c10 */ /* 0x048fe4000ff3e0ff */
[----:B-----5:R-:W-:Y:S01]  /*1d3e0*/  DMUL R34, R28, R30 ;  /* 0x0000001e1c227228 */ /* 0x020fe20000000000 */
[----:B------:R-:W0:Y:S01]  /*1d3f0*/  F2I.FTZ.U32.TRUNC.NTZ R37, R36 ;  /* 0x0000002400257305 */ /* 0x000e22000021f000 */
[----:B--2---:R-:W-:Y:S02]  /*1d400*/  LEA R30, P0, R14, UR10, 0x3 ;  /* 0x0000000a0e1e7c11 */ /* 0x004fe4000f8018ff */
[----:B------:R-:W-:-:S02]  /*1d410*/  IADD3.X R33, PT, PT, R15, UR13, RZ, P1, !PT ;  /* 0x0000000d0f217c10 */ /* 0x000fc40008ffe4ff */
[----:B------:R-:W-:Y:S02]  /*1d420*/  LEA.HI.X R31, R14, UR11, R15, 0x3, P0 ;  /* 0x0000000b0e1f7c11 */ /* 0x000fe400080f1c0f */
[----:B------:R-:W-:-:S07]  /*1d430*/  DMUL R34, R34, R18 ;  /* 0x0000001222227228 */ /* 0x000fce0000000000 */
[----:B------:R3:W-:Y:S04]  /*1d440*/  STG.E.64 desc[UR6][R30.64], R34 ;  /* 0x000000221e007986 */ /* 0x0007e8000c101b06 */
[----:B0-----:R3:W-:Y:S02]  /*1d450*/  STG.E.U8 desc[UR6][R32.64], R37 ;  /* 0x0000002520007986 */ /* 0x0017e4000c101106 */
.L_x_2599:
[----:B------:R-:W-:Y:S05]  /*1d460*/  WARPSYNC.ALL ;  /* 0x0000000000007948 */ /* 0x000fea0003800000 */
[----:B------:R-:W0:Y:S01]  /*1d470*/  LDCU UR4, c[0x0][0x360] ;  /* 0x00006c00ff0477ac */ /* 0x000e220008000800 */
[----:B------:R-:W0:Y:S08]  /*1d480*/  LDC R14, c[0x0][0x370] ;  /* 0x0000dc00ff0e7b82 */ /* 0x000e300000000800 */
[----:B------:R-:W-:Y:S01]  /*1d490*/  BAR.SYNC.DEFER_BLOCKING 0x0 ;  /* 0x0000000000007b1d */ /* 0x000fe20000010000 */
[----:B0-----:R-:W-:-:S05]  /*1d4a0*/  IMAD R14, R14, UR4, RZ ;  /* 0x000000040e0e7c24 */ /* 0x001fca000f8e02ff */
[----:B------:R-:W-:-:S04]  /*1d4b0*/  LEA R3, P0, R14, R3, 0x2 ;  /* 0x000000030e037211 */ /* 0x000fc800078010ff */
[----:B------:R-:W-:Y:S02]  /*1d4c0*/  IADD3.X R7, PT, PT, RZ, R7, RZ, P0, !PT ;  /* 0x00000007ff077210 */ /* 0x000fe400007fe4ff */
[----:B------:R-:W-:-:S04]  /*1d4d0*/  ISETP.GE.U32.AND P0, PT, R3, R16, PT ;  /* 0x000000100300720c */ /* 0x000fc80003f06070 */
[----:B------:R-:W-:-:S13]  /*1d4e0*/  ISETP.GE.U32.AND.EX P0, PT, R7, R10, PT, P0 ;  /* 0x0000000a0700720c */ /* 0x000fda0003f06100 */
[----:B------:R-:W-:Y:S05]  /*1d4f0*/  @!P0 BRA `(.L_x_2656) ;  /* 0xfffffe3400008947 */ /* 0x000fea000383ffff */
[----:B------:R-:W-:Y:S05]  /*1d500*/  EXIT ;  /* 0x000000000000794d */ /* 0x000fea0003800000 */
        .weak           $__internal_30_$__cuda_sm20_dblrcp_rn_slowpath_v3
        .type           $__internal_30_$__cuda_sm20_dblrcp_rn_slowpath_v3,@function
        .size           $__internal_30_$__cuda_sm20_dblrcp_rn_slowpath_v3,($__internal_31_$__cuda_sm20_div_u64 - $__internal_30_$__cuda_sm20_dblrcp_rn_slowpath_v3)
$__internal_30_$__cuda_sm20_dblrcp_rn_slowpath_v3:
[----:B------:R-:W0:Y:S08]  /*1d510*/  LDC.64 R24, c[0x0][0x868] ;  /* 0x00021a00ff187b82 */ /* 0x000e300000000a00 */
[----:B------:R-:W1:Y:S01]  /*1d520*/  LDC R15, c[0x0][0x86c] ;  /* 0x00021b00ff0f7b82 */ /* 0x000e620000000800 */
[----:B0-----:R-:W-:-:S14]  /*1d530*/  DSETP.GTU.AND P0, PT, |R24|, +INF , PT ;  /* 0x7ff000001800742a */ /* 0x001fdc0003f0c200 */
[----:B-1----:R-:W-:Y:S05]  /*1d540*/  @P0 BRA `(.L_x_2657) ;  /* 0x0000000000840947 */ /* 0x002fea0003800000 */
        /* <DEDUP_REMOVED lines=8> */
[----:B------:R-:W0:Y:S01]  /*1d5d0*/  LDCU UR4, c[0x0][0x868] ;  /* 0x00010d00ff0477ac */ /* 0x000e220008000800 */
[----:B------:R-:W-:Y:S01]  /*1d5e0*/  IADD3 R17, PT, PT, R15, -0x3fe00000, RZ ;  /* 0xc02000000f117810 */ /* 0x000fe20007ffe0ff */
[----:B------:R-:W-:-:S03]  /*1d5f0*/  IMAD.MOV.U32 R18, RZ, RZ, R13 ;  /* 0x000000ffff127224 */ /* 0x000fc600078e000d */
[----:B------:R-:W1:Y:S01]  /*1d600*/  MUFU.RCP64H R19, R17 ;  /* 0x0000001100137308 */ /* 0x000e620000001800 */
[----:B0-----:R-:W-:-:S06]  /*1d610*/  MOV R16, UR4 ;  /* 0x0000000400107c02 */ /* 0x001fcc0008000f00 */
[----:B-1----:R-:W-:-:S08]  /*1d620*/  DFMA R22, -R16, R18, 1 ;  /* 0x3ff000001016742b */ /* 0x002fd00000000112 */
[----:B------:R-:W-:-:S08]  /*1d630*/  DFMA R22, R22, R22, R22 ;  /* 0x000000161616722b */ /* 0x000fd00000000016 */
[----:B------:R-:W-:-:S08]  /*1d640*/  DFMA R22, R18, R22, R18 ;  /* 0x000000161216722b */ /* 0x000fd00000000012 */
[----:B------:R-:W-:-:S08]  /*1d650*/  DFMA R18, -R16, R22, 1 ;  /* 0x3ff000001012742b */ /* 0x000fd00000000116 */
[----:B------:R-:W-:-:S08]  /*1d660*/  DFMA R18, R22, R18, R22 ;  /* 0x000000121612722b */ /* 0x000fd00000000016 */
[----:B------:R-:W-:-:S08]  /*1d670*/  DMUL R18, R18, 2.2250738585072013831e-308 ;  /* 0x0010000012127828 */ /* 0x000fd00000000000 */
[----:B------:R-:W-:-:S08]  /*1d680*/  DFMA R22, R18, -R24, 1 ;  /* 0x3ff000001216742b */ /* 0x000fd00000000818 */
[----:B------:R-:W-:-:S08]  /*1d690*/  DFMA R22, R22, R22, R22 ;  /* 0x000000161616722b */ /* 0x000fd00000000016 */
[----:B------:R-:W-:Y:S01]  /*1d6a0*/  DFMA R16, R18, R22, R18 ;  /* 0x000000161210722b */ /* 0x000fe20000000012 */
[----:B------:R-:W-:Y:S10]  /*1d6b0*/  BRA `(.L_x_2658) ;  /* 0x0000000000307947 */ /* 0x000ff40003800000 */
.L_x_2659:
        /* <DEDUP_REMOVED lines=10> */
.L_x_2657:
[----:B------:R-:W0:Y:S01]  /*1d760*/  LDC R16, c[0x0][0x868] ;  /* 0x00021a00ff107b82 */ /* 0x000e220000000800 */
[----:B------:R-:W-:-:S07]  /*1d770*/  LOP3.LUT R17, R15, 0x80000, RZ, 0xfc, !PT ;  /* 0x000800000f117812 */ /* 0x000fce00078efcff */
.L_x_2658:
[----:B0-----:R-:W-:Y:S01]  /*1d780*/  MOV R18, R16 ;  /* 0x0000001000127202 */ /* 0x001fe20000000f00 */
[----:B------:R-:W-:Y:S01]  /*1d790*/  IMAD.MOV.U32 R19, RZ, RZ, R17 ;  /* 0x000000ffff137224 */ /* 0x000fe200078e0011 */
[----:B------:R-:W-:Y:S02]  /*1d7a0*/  MOV R16, R10 ;  /* 0x0000000a00107202 */ /* 0x000fe40000000f00 */
[----:B------:R-:W-:-:S04]  /*1d7b0*/  MOV R17, 0x0 ;  /* 0x0000000000117802 */ /* 0x000fc80000000f00 */
[----:B------:R-:W-:Y:S05]  /*1d7c0*/  RET.REL.NODEC R16 `(_ZN2at6native43_GLOBAL__N__7cc8d1ed_10_Dropout_cu_0e96ed3820fused_dropout_kernelIddmLin1ELin1EhEEvNS_4cuda6detail10TensorInfoIKT_T1_EENS5_IS6_S8_EENS5_IT4_S8_EES8_T0_NS_15PhiloxCudaStateE) ;  /* 0xfffffe28100c7950 */ /* 0x000fea0003c3ffff */
        .weak           $__internal_31_$__cuda_sm20_div_u64
        .type           $__internal_31_$__cuda_sm20_div_u64,@function
        .size           $__internal_31_$__cuda_sm20_div_u64,(.L_x_14099 - $__internal_31_$__cuda_sm20_div_u64)
$__internal_31_$__cuda_sm20_div_u64:
[----:B------:R-:W0:Y:S08]  /*1d7d0*/  I2F.U64.RP R38, R34 ;  /* 0x0000002200267312 */ /* 0x000e300000309000 */
[----:B0-----:R-:W0:Y:S02]  /*1d7e0*/  MUFU.RCP R42, R38 ;  /* 0x00000026002a7308 */ /* 0x001e240000001000 */
[----:B0-----:R-:W-:-:S06]  /*1d7f0*/  VIADD R42, R42, 0x1ffffffe ;  /* 0x1ffffffe2a2a7836 */ /* 0x001fcc0000000000 */
[----:B------:R-:W0:Y:S02]  /*1d800*/  F2I.U64.TRUNC R42, R42 ;  /* 0x0000002a002a7311 */ /* 0x000e24000020d800 */
[----:B0-----:R-:W-:Y:S01]  /*1d810*/  IMAD.WIDE.U32 R40, R42, R34, RZ ;  /* 0x000000222a287225 */ /* 0x001fe200078e00ff */
[----:B------:R-:W-:-:S03]  /*1d820*/  MOV R45, R42 ;  /* 0x0000002a002d7202 */ /* 0x000fc60000000f00 */
        /* <DEDUP_REMOVED lines=14> */
[----:B------:R-:W-:Y:S01]  /*1d910*/  IADD3 R42, P0, PT, RZ, -R42, RZ ;  /* 0x8000002aff2a7210 */ /* 0x000fe20007f1e0ff */
[----:B------:R-:W-:Y:S02]  /*1d920*/  IMAD.MOV.U32 R43, RZ, RZ, RZ ;  /* 0x000000ffff2b7224 */ /* 0x000fe400078e00ff */
        /* <DEDUP_REMOVED lines=19> */
[----:B------:R-:W-:Y:S01]  /*1da60*/  IMAD R40, R38, R35, R43 ;  /* 0x0000002326287224 */ /* 0x000fe200078e022b */
        /* <DEDUP_REMOVED lines=25> */
[----:B------:R-:W-:Y:S06]  /*1dc00*/  RET.REL.NODEC R34 `(_ZN2at6native43_GLOBAL__N__7cc8d1ed_10_Dropout_cu_0e96ed3820fused_dropout_kernelIddmLin1ELin1EhEEvNS_4cuda6detail10TensorInfoIKT_T1_EENS5_IS6_S8_EENS5_IT4_S8_EES8_T0_NS_15PhiloxCudaStateE) ;  /* 0xfffffe2022fc7950 */ /* 0x000fec0003c3ffff */
.L_x_2660:
        /* <DEDUP_REMOVED lines=15> */
.L_x_14099:


//--------------------- .text._ZN2at6native43_GLOBAL__N__7cc8d1ed_10_Dropout_cu_0e96ed3820fused_dropout_kernelIddmLin1ELi1EhEEvNS_4cuda6detail10TensorInfoIKT_T1_EENS5_IS6_S8_EENS5_IT4_S8_EES8_T0_NS_15PhiloxCudaStateE --------------------------
	.section	.text._ZN2at6native43_GLOBAL__N__7cc8d1ed_10_Dropout_cu_0e96ed3820fused_dropout_kernelIddmLin1ELi1EhEEvNS_4cuda6detail10TensorInfoIKT_T1_EENS5_IS6_S8_EENS5_IT4_S8_EES8_T0_NS_15PhiloxCudaStateE,"ax",@progbits
	.align	128
.text._ZN2at6native43_GLOBAL__N__7cc8d1ed_10_Dropout_cu_0e96ed3820fused_dropout_kernelIddmLin1ELi1EhEEvNS_4cuda6detail10TensorInfoIKT_T1_EENS5_IS6_S8_EENS5_IT4_S8_EES8_T0_NS_15PhiloxCudaStateE:
        .type           _ZN2at6native43_GLOBAL__N__7cc8d1ed_10_Dropout_cu_0e96ed3820fused_dropout_kernelIddmLin1ELi1EhEEvNS_4cuda6detail10TensorInfoIKT_T1_EENS5_IS6_S8_EENS5_IT4_S8_EES8_T0_NS_15PhiloxCudaStateE,@function
        .size           _ZN2at6native43_GLOBAL__N__7cc8d1ed_10_Dropout_cu_0e96ed3820fused_dropout_kernelIddmLin1ELi1EhEEvNS_4cuda6detail10TensorInfoIKT_T1_EENS5_IS6_S8_EENS5_IT4_S8_EES8_T0_NS_15PhiloxCudaStateE,(.L_x_14102 - _ZN2at6native43_GLOBAL__N__7cc8d1ed_10_Dropout_cu_0e96ed3820fused_dropout_kernelIddmLin1ELi1EhEEvNS_4cuda6detail10TensorInfoIKT_T1_EENS5_IS6_S8_EENS5_IT4_S8_EES8_T0_NS_15PhiloxCudaStateE)
        .other          _ZN2at6native43_GLOBAL__N__7cc8d1ed_10_Dropout_cu_0e96ed3820fused_dropout_kernelIddmLin1ELi1EhEEvNS_4cuda6detail10TensorInfoIKT_T1_EENS5_IS6_S8_EENS5_IT4_S8_EES8_T0_NS_15PhiloxCudaStateE,@"STO_CUDA_ENTRY STV_DEFAULT"
_ZN2at6native43_GLOBAL__N__7cc8d1ed_10_Dropout_cu_0e96ed3820fused_dropout_kernelIddmLin1ELi1EhEEvNS_4cuda6detail10TensorInfoIKT_T1_EENS5_IS6_S8_EENS5_IT4_S8_EES8_T0_NS_15PhiloxCudaStateE:
        /* <DEDUP_REMOVED lines=25> */
[C---:B--2---:R-:W-:Y:S01]  /*0190*/  IADD3 R9, PT, PT, R23.reuse, 0x76cf5d0a, RZ ;  /* 0x76cf5d0a17097810 */ /* 0x044fe20007ffe0ff */
[----:B------:R-:W-:Y:S01]  /*01a0*/  IMAD.WIDE.U32 R4, R0, -0x2daee0ad, RZ ;  /* 0xd2511f5300047825 */ /* 0x000fe200078e00ff */
[----:B------:R-:W-:Y:S02]  /*01b0*/  LOP3.LUT R14, R2, R7, R22, 0x96, !PT ;  /* 0x00000007020e7212 */ /* 0x000fe400078e9616 */
[C---:B------:R-:W-:Y:S01]  /*01c0*/  IADD3 R11, PT, PT, R23.reuse, -0x126145ec, RZ ;  /* 0xed9eba14170b7810 */ /* 0x040fe20007ffe0ff */
[----:B------:R-:W-:Y:S01]  /*01d0*/  VIADD R7, R23, 0xbb67ae85 ;  /* 0xbb67ae8517077836 */ /* 0x000fe20000000000 */
[----:B------:R-:W-:Y:S01]  /*01e0*/  LOP3.LUT R16, R5, R23, RZ, 0x3c, !PT ;  /* 0x0000001705107212 */ /* 0x000fe200078e3cff */
[----:B------:R-:W-:Y:S01]  /*01f0*/  IMAD.WIDE.U32 R14, R14, -0x2daee0ad, RZ ;  /* 0xd2511f530e0e7825 */ /* 0x000fe200078e00ff */
[----:B------:R-:W-:-:S03]  /*0200*/  IADD3 R5, PT, PT, R22, -0x61c88647, RZ ;  /* 0x9e3779b916057810 */ /* 0x000fc60007ffe0ff */
[----:B------:R-:W-:Y:S01]  /*0210*/  IMAD.WIDE.U32 R16, R16, -0x326172a9, RZ ;  /* 0xcd9e8d5710107825 */ /* 0x000fe200078e00ff */
[----:B------:R-:W-:-:S04]  /*0220*/  LOP3.LUT R7, R7, R4, R15, 0x96, !PT ;  /* 0x0000000407077212 */ /* 0x000fc800078e960f */
[----:B------:R-:W-:Y:S01]  /*0230*/  LOP3.LUT R5, R5, R6, R17, 0x96, !PT ;  /* 0x0000000605057212 */ /* 0x000fe200078e9611 */
[----:B------:R-:W-:-:S04]  /*0240*/  IMAD.WIDE.U32 R18, R7, -0x326172a9, RZ ;  /* 0xcd9e8d5707127825 */ /* 0x000fc800078e00ff */
[----:B------:R-:W-:Y:S02]  /*0250*/  VIADD R7, R22, 0x3c6ef372 ;  /* 0x3c6ef37216077836 */ /* 0x000fe40000000000 */
[----:B------:R-:W-:-:S03]  /*0260*/  IMAD.WIDE.U32 R4, R5, -0x2daee0ad, RZ ;  /* 0xd2511f5305047825 */ /* 0x000fc600078e00ff */
[----:B------:R-:W-:Y:S02]  /*0270*/  LOP3.LUT R7, R7, R16, R19, 0x96, !PT ;  /* 0x0000001007077212 */ /* 0x000fe400078e9613 */
[----:B------:R-:W-:Y:S02]  /*0280*/  LOP3.LUT R9, R9, R14, R5, 0x96, !PT ;  /* 0x0000000e09097212 */ /* 0x000fe400078e9605 */
[----:B------:R-:W-:Y:S01]  /*0290*/  IADD3 R5, PT, PT, R22, -0x255992d5, RZ ;  /* 0xdaa66d2b16057810 */ /* 0x000fe20007ffe0ff */
[----:B------:R-:W-:-:S04]  /*02a0*/  IMAD.WIDE.U32 R14, R7, -0x2daee0ad, RZ ;  /* 0xd2511f53070e7825 */ /* 0x000fc800078e00ff */
[----:B------:R-:W-:Y:S02]  /*02b0*/  VIADD R7, R23, 0x32370b8f ;  /* 0x32370b8f17077836 */ /* 0x000fe40000000000 */
[----:B------:R-:W-:-:S03]  /*02c0*/  IMAD.WIDE.U32 R16, R9, -0x326172a9, RZ ;  /* 0xcd9e8d5709107825 */ /* 0x000fc600078e00ff */
[----:B------:R-:W-:Y:S01]  /*02d0*/  LOP3.LUT R19, R7, R4, R15, 0x96, !PT ;  /* 0x0000000407137212 */ /* 0x000fe200078e960f */
[----:B------:R-:W-:Y:S01]  /*02e0*/  VIADD R9, R22, 0x78dde6e4 ;  /* 0x78dde6e416097836 */ /* 0x000fe20000000000 */
[----:B------:R-:W-:Y:S01]  /*02f0*/  LOP3.LUT R5, R5, R18, R17, 0x96, !PT ;  /* 0x0000001205057212 */ /* 0x000fe200078e9611 */
[----:B------:R-:W1:Y:S01]  /*0300*/  LDC.64 R6, c[0x0][0x868] ;  /* 0x00021a00ff067b82 */ /* 0x000e620000000a00 */
[----:B0-----:R-:W1:Y:S01]  /*0310*/  MUFU.RCP64H R15, R8 ;  /* 0x00000008000f7308 */ /* 0x001e620000001800 */
[----:B------:R-:W-:-:S04]  /*0320*/  IMAD.WIDE.U32 R18, R19, -0x326172a9, RZ ;  /* 0xcd9e8d5713127825 */ /* 0x000fc800078e00ff */
[----:B------:R-:W-:Y:S01]  /*0330*/  IMAD.WIDE.U32 R4, R5, -0x2daee0ad, RZ ;  /* 0xd2511f5305047825 */ /* 0x000fe200078e00ff */
[----:B------:R-:W-:Y:S02]  /*0340*/  LOP3.LUT R16, R9, R16, R19, 0x96, !PT ;  /* 0x0000001009107212 */ /* 0x000fe400078e9613 */
[----:B------:R-:W-:Y:S02]  /*0350*/  IADD3 R9, PT, PT, R23, -0x56f99767, RZ ;  /* 0xa906689917097810 */ /* 0x000fe40007ffe0ff */
[----:B------:R-:W-:Y:S01]  /*0360*/  LOP3.LUT R11, R11, R14, R5, 0x96, !PT ;  /* 0x0000000e0b0b7212 */ /* 0x000fe200078e9605 */
[----:B------:R-:W-:-:S04]  /*0370*/  IMAD.WIDE.U32 R16, R16, -0x2daee0ad, RZ ;  /* 0xd2511f5310107825 */ /* 0x000fc800078e00ff */
[----:B------:R-:W-:Y:S01]  /*0380*/  IMAD.WIDE.U32 R20, R11, -0x326172a9, RZ ;  /* 0xcd9e8d570b147825 */ /* 0x000fe200078e00ff */
[----:B------:R-:W-:-:S03]  /*0390*/  LOP3.LUT R9, R9, R4, R17, 0x96, !PT ;  /* 0x0000000409097212 */ /* 0x000fc600078e9611 */
[----:B------:R-:W-:Y:S02]  /*03a0*/  VIADD R5, R22, 0x1715609d ;  /* 0x1715609d16057836 */ /* 0x000fe40000000000 */
[----:B------:R-:W-:Y:S02]  /*03b0*/  VIADD R14, R8, 0x300402 ;  /* 0x00300402080e7836 */ /* 0x000fe40000000000 */
[----:B------:R-:W-:Y:S01]  /*03c0*/  IMAD.WIDE.U32 R24, R9, -0x326172a9, RZ ;  /* 0xcd9e8d5709187825 */ /* 0x000fe200078e00ff */
[----:B------:R-:W-:Y:S02]  /*03d0*/  LOP3.LUT R18, R5, R18, R21, 0x96, !PT ;  /* 0x0000001205127212 */ /* 0x000fe400078e9615 */
[----:B------:R-:W-:Y:S01]  /*03e0*/  IADD3 R9, PT, PT, R22, -0x4ab325aa, RZ ;  /* 0xb54cda5616097810 */ /* 0x000fe20007ffe0ff */
[----:B------:R-:W-:Y:S01]  /*03f0*/  VIADD R11, R23, 0x646e171e ;  /* 0x646e171e170b7836 */ /* 0x000fe20000000000 */
[----:B-1----:R-:W-:Y:S01]  /*0400*/  DFMA R4, R14, -R6, 1 ;  /* 0x3ff000000e04742b */ /* 0x002fe20000000806 */
[----:B------:R-:W-:Y:S01]  /*0410*/  IMAD.WIDE.U32 R18, R18, -0x2daee0ad, RZ ;  /* 0xd2511f5312127825 */ /* 0x000fe200078e00ff */
[----:B------:R-:W-:-:S02]  /*0420*/  LOP3.LUT R9, R9, R20, R25, 0x96, !PT ;  /* 0x0000001409097212 */ /* 0x000fc400078e9619 */
[----:B------:R-:W-:Y:S02]  /*0430*/  FSETP.GEU.AND P0, PT, |R14|, 5.8789094863358348022e-39, PT ;  /* 0x004004020e00780b */ /* 0x000fe40003f0e200 */
[----:B------:R-:W-:Y:S01]  /*0440*/  LOP3.LUT R16, R11, R16, R19, 0x96, !PT ;  /* 0x000000100b107212 */ /* 0x000fe200078e9613 */
[----:B------:R-:W-:Y:S01]  /*0450*/  IMAD.WIDE.U32 R26, R9, -0x2daee0ad, RZ ;  /* 0xd2511f53091a7825 */ /* 0x000fe200078e00ff */
[----:B------:R-:W-:Y:S01]  /*0460*/  DFMA R4, R4, R4, R4 ;  /* 0x000000040404722b */ /* 0x000fe20000000004 */
[----:B------:R-:W-:Y:S02]  /*0470*/  IADD3 R11, PT, PT, R23, 0x1fd5c5a3, RZ ;  /* 0x1fd5c5a3170b7810 */ /* 0x000fe40007ffe0ff */
[----:B------:R-:W-:Y:S02]  /*0480*/  IMAD.WIDE.U32 R16, R16, -0x326172a9, RZ ;  /* 0xcd9e8d5710107825 */ /* 0x000fe400078e00ff */
[----:B------:R-:W-:Y:S02]  /*0490*/  LOP3.LUT R11, R11, R18, R27, 0x96, !PT ;  /* 0x000000120b0b7212 */ /* 0x000fe400078e961b */
[C---:B------:R-:W-:Y:S01]  /*04a0*/  VIADD R9, R22.reuse, 0x5384540f ;  /* 0x5384540f16097836 */ /* 0x040fe20000000000 */
[----:B------:R-:W-:Y:S01]  /*04b0*/  DFMA R20, R14, R4, R14 ;  /* 0x000000040e14722b */ /* 0x000fe2000000000e */
[----:B------:R-:W-:-:S03]  /*04c0*/  IADD3 R5, PT, PT, R22, -0xe443238, RZ ;  /* 0xf1bbcdc816057810 */ /* 0x000fc60007ffe0ff */
[----:B------:R-:W-:Y:S01]  /*04d0*/  LOP3.LUT R9, R9, R24, R17, 0x96, !PT ;  /* 0x0000001809097212 */ /* 0x000fe200078e9611 */
[----:B------:R-:W-:Y:S01]  /*04e0*/  IMAD.WIDE.U32 R24, R11, -0x326172a9, RZ ;  /* 0xcd9e8d570b187825 */ /* 0x000fe200078e00ff */
[----:B------:R-:W-:-:S03]  /*04f0*/  IADD3 R15, PT, PT, R22, -0x700cb87f, RZ ;  /* 0x8ff34781160f7810 */ /* 0x000fc60007ffe0ff */
[----:B------:R-:W-:Y:S01]  /*0500*/  IMAD.WIDE.U32 R18, R9, -0x2daee0ad, RZ ;  /* 0xd2511f5309127825 */ /* 0x000fe200078e00ff */
[----:B------:R-:W-:Y:S01]  /*0510*/  LOP3.LUT R4, R5, R16, R25, 0x96, !PT ;  /* 0x0000001005047212 */ /* 0x000fe200078e9619 */
[----:B------:R-:W-:Y:S02]  /*0520*/  DFMA R16, R20, -R6, 1 ;  /* 0x3ff000001410742b */ /* 0x000fe40000000806 */
[----:B------:R-:W-:Y:S01]  /*0530*/  VIADD R9, R23, 0xdb3d7428 ;  /* 0xdb3d742817097836 */ /* 0x000fe20000000000 */
[----:B------:R-:W-:-:S04]  /*0540*/  MOV R6, R3 ;  /* 0x0000000300067202 */ /* 0x000fc80000000f00 */
[----:B------:R-:W-:Y:S01]  /*0550*/  LOP3.LUT R7, R9, R26, R19, 0x96, !PT ;  /* 0x0000001a09077212 */ /* 0x000fe200078e9613 */
[----:B------:R-:W-:Y:S01]  /*0560*/  IMAD.HI.U32 R9, R4, -0x2daee0ad, RZ ;  /* 0xd2511f5304097827 */ /* 0x000fe200078e00ff */
[----:B------:R-:W-:-:S03]  /*0570*/  DFMA R20, R20, R16, R20 ;  /* 0x000000101414722b */ /* 0x000fc60000000014 */
[----:B------:R-:W-:Y:S01]  /*0580*/  IMAD.HI.U32 R5, R7, -0x326172a9, RZ ;  /* 0xcd9e8d5707057827 */ /* 0x000fe200078e00ff */
[----:B------:R-:W-:-:S04]  /*0590*/  LOP3.LUT R9, R18, R9, RZ, 0x3c, !PT ;  /* 0x0000000912097212 */ /* 0x000fc800078e3cff */
[----:B------:R-:W-:Y:S01]  /*05a0*/  LOP3.LUT R15, R15, R24, R5, 0x96, !PT ;  /* 0x000000180f0f7212 */ /* 0x000fe200078e9605 */
[----:B------:R-:W-:Y:S01]  /*05b0*/  IMAD.MOV.U32 R5, RZ, RZ, RZ ;  /* 0x000000ffff057224 */ /* 0x000fe200078e00ff */
[----:B------:R-:W-:Y:S06]  /*05c0*/  @P0 BRA `(.L_x_2661) ;  /* 0x0000000000100947 */ /* 0x000fec0003800000 */
[----:B------:R-:W-:-:S05]  /*05d0*/  LOP3.LUT R8, R8, 0x7fffffff, RZ, 0xc0, !PT ;  /* 0x7fffffff08087812 */ /* 0x000fca00078ec0ff */
[----:B------:R-:W-:Y:S01]  /*05e0*/  VIADD R11, R8, 0xfff00000 ;  /* 0xfff00000080b7836 */ /* 0x000fe20000000000 */
[----:B------:R-:W-:-:S07]  /*05f0*/  MOV R8, 0x610 ;  /* 0x0000061000087802 */ /* 0x000fce0000000f00 */
[----:B------:R-:W-:Y:S05]  /*0600*/  CALL.REL.NOINC `($__internal_32_$__cuda_sm20_dblrcp_rn_slowpath_v3) ;  /* 0x000000f000207944 */ /* 0x000fea0003c00000 */
.L_x_2661:
        /* <DEDUP_REMOVED lines=26> */
[----:B------:R-:W-:-:S04]  /*07b0*/  @!P2 LOP3.LUT R17, RZ, R34, RZ, 0x33, !PT ;  /* 0x00000022ff11a212 */ /* 0x000fc800078e33ff */
[----:B------:R-:W-:Y:S01]  /*07c0*/  MOV R34, R17 ;  /* 0x0000001100227202 */ /* 0x000fe20000000f00 */
[----:B------:R-:W-:Y:S06]  /*07d0*/  BRA `(.L_x_2663) ;  /* 0x0000000000147947 */ /* 0x000fec0003800000 */
.L_x_2662:
[----:B------:R-:W-:Y:S01]  /*07e0*/  HFMA2 R33, -RZ, RZ, 0, 0 ;  /* 0x00000000ff217431 */ /* 0x000fe200000001ff */
[----:B------:R-:W-:Y:S01]  /*07f0*/  MOV R44, UR4 ;  /* 0x00000004002c7c02 */ /* 0x000fe20008000f00 */
[----:B------:R-:W-:Y:S01]  /*0800*/  IMAD.U32 R45, RZ, RZ, UR5 ;  /* 0x00000005ff2d7e24 */ /* 0x000fe2000f8e00ff */
[----:B------:R-:W-:-:S07]  /*0810*/  MOV R32, 0x830 ;  /* 0x0000083000207802 */ /* 0x000fce0000000f00 */
[----:B------:R-:W-:Y:S05]  /*0820*/  CALL.REL.NOINC `($__internal_33_$__cuda_sm20_div_u64) ;  /* 0x000000f000487944 */ /* 0x000fea0003c00000 */
.L_x_2663:
        /* <DEDUP_REMOVED lines=9> */
[----:B------:R-:W-:Y:S02]  /*08c0*/  VIADD R14, R23, 0x96a522ad ;  /* 0x96a522ad170e7836 */ /* 0x000fe40000000000 */
[----:B------:R-:W-:Y:S01]  /*08d0*/  IMAD R32, R7, -0x326172a9, RZ ;  /* 0xcd9e8d5707207824 */ /* 0x000fe200078e02ff */
[----:B------:R-:W-:Y:S02]  /*08e0*/  LOP3.LUT R7, R12, 0x3, RZ, 0xc0, !PT ;  /* 0x000000030c077812 */ /* 0x000fe400078ec0ff */
[----:B------:R-:W-:Y:S01]  /*08f0*/  LOP3.LUT R33, R9, R14, RZ, 0x3c, !PT ;  /* 0x0000000e09217212 */ /* 0x000fe200078e3cff */
[C---:B------:R-:W-:Y:S01]  /*0900*/  IMAD R14, R8.reuse, 0x3, RZ ;  /* 0x00000003080e7824 */ /* 0x040fe200078e02ff */
[----:B------:R-:W-:Y:S01]  /*0910*/  SHF.L.U32 R12, R8, 0x1, RZ ;  /* 0x00000001080c7819 */ /* 0x000fe200000006ff */
[----:B------:R-:W-:-:S07]  /*0920*/  IMAD.MOV.U32 R9, RZ, RZ, RZ ;  /* 0x000000ffff097224 */ /* 0x000fce00078e00ff */
.L_x_2884:
[----:B------:R-:W-:Y:S01]  /*0930*/  IADD3 R0, PT, PT, R0, 0x1, RZ ;  /* 0x0000000100007810 */ /* 0x000fe20007ffe0ff */
[----:B------:R-:W-:Y:S03]  /*0940*/  BSSY.RECONVERGENT B0, `(.L_x_2664) ;  /* 0x000000c000007945 */ /* 0x000fe60003800200 */
[C---:B------:R-:W-:Y:S01]  /*0950*/  ISETP.NE.AND P0, PT, R0.reuse, RZ, PT ;  /* 0x000000ff0000720c */ /* 0x040fe20003f05270 */
[----:B------:R-:W-:-:S12]  /*0960*/  IMAD.WIDE.U32 R34, R0, -0x2daee0ad, RZ ;  /* 0xd2511f5300227825 */ /* 0x000fd800078e00ff */
        /* <DEDUP_REMOVED lines=9> */
.L_x_2665:
[----:B------:R-:W-:Y:S05]  /*0a00*/  BSYNC.RECONVERGENT B0 ;  /* 0x0000000000007941 */ /* 0x000fea0003800200 */
.L_x_2664:
[----:B------:R-:W-:Y:S01]  /*0a10*/  IMAD.WIDE.U32 R38, R6, -0x326172a9, RZ ;  /* 0xcd9e8d5706267825 */ /* 0x000fe200078e00ff */
[----:B------:R-:W-:Y:S02]  /*0a20*/  LOP3.LUT R16, R9, R35, R23, 0x96, !PT ;  /* 0x0000002309107212 */ /* 0x000fe400078e9617 */
[----:B------:R-:W-:Y:S01]  /*0a30*/  IADD3 R11, PT, PT, R23, -0x4498517b, RZ ;  /* 0xbb67ae85170b7810 */ /* 0x000fe20007ffe0ff */
[----:B------:R-:W-:Y:S01]  /*0a40*/  VIADD R35, R22, 0x9e3779b9 ;  /* 0x9e3779b916237836 */ /* 0x000fe20000000000 */
[----:B------:R-:W-:Y:S01]  /*0a50*/  LOP3.LUT R36, R2, R39, R22, 0x96, !PT ;  /* 0x0000002702247212 */ /* 0x000fe200078e9616 */
[----:B------:R-:W-:Y:S01]  /*0a60*/  IMAD.WIDE.U32 R16, R16, -0x326172a9, RZ ;  /* 0xcd9e8d5710107825 */ /* 0x000fe200078e00ff */
[----:B------:R-:W-:-:S03]  /*0a70*/  ISETP.GT.AND P0, PT, R7, 0x1, PT ;  /* 0x000000010700780c */ /* 0x000fc60003f04270 */
        /* <DEDUP_REMOVED lines=62> */
.L_x_2666:
        /* <DEDUP_REMOVED lines=9> */
.L_x_2667:
[----:B------:R-:W0:Y:S01]  /*0ef0*/  LDC R33, c[0x0][0x518] ;  /* 0x00014600ff217b82 */ /* 0x000e220000000800 */
[----:B------:R-:W-:Y:S01]  /*0f00*/  I2FP.F32.U32 R15, R15 ;  /* 0x0000000f000f7245 */ /* 0x000fe20000201000 */
[----:B------:R-:W-:Y:S01]  /*0f10*/  BSSY.RECONVERGENT B0, `(.L_x_2668) ;  /* 0x0000df4000007945 */ /* 0x000fe20003800200 */
[----:B------:R-:W-:Y:S01]  /*0f20*/  I2FP.F32.U32 R46, R32 ;  /* 0x00000020002e7245 */ /* 0x000fe20000201000 */
[----:B------:R-:W-:Y:S01]  /*0f30*/  IMAD.MOV.U32 R32, RZ, RZ, 0x2f800000 ;  /* 0x2f800000ff207424 */ /* 0x000fe200078e00ff */
[----:B------:R-:W-:Y:S02]  /*0f40*/  I2FP.F32.U32 R47, R34 ;  /* 0x00000022002f7245 */ /* 0x000fe40000201000 */
[----:B------:R-:W-:Y:S01]  /*0f50*/  I2FP.F32.U32 R48, R35 ;  /* 0x0000002300307245 */ /* 0x000fe20000201000 */
[-C--:B------:R-:W-:Y:S01]  /*0f60*/  FFMA.FTZ R15, R15, R32.reuse, 1.1641532182693481445e-10 ;  /* 0x2f0000000f0f7423 */ /* 0x080fe20000010020 */
[-C--:B------:R-:W-:Y:S01]  /*0f70*/  FFMA.FTZ R46, R46, R32.reuse, 1.1641532182693481445e-10 ;  /* 0x2f0000002e2e7423 */ /* 0x080fe20000010020 */
        /* <DEDUP_REMOVED lines=22> */
.L_x_2697:
        /* <DEDUP_REMOVED lines=33> */
.L_x_2674:
[----:B------:R-:W-:Y:S01]  /*12f0*/  IMAD.MOV.U32 R34, RZ, RZ, R54 ;  /* 0x000000ffff227224 */ /* 0x000fe200078e0036 */
[----:B------:R-:W-:Y:S02]  /*1300*/  MOV R33, R55 ;  /* 0x0000003700217202 */ /* 0x000fe40000000f00 */
[----:B------:R-:W-:-:S07]  /*1310*/  MOV R32, 0x1330 ;  /* 0x0000133000207802 */ /* 0x000fce0000000f00 */
[----:B------:R-:W-:Y:S05]  /*1320*/  CALL.REL.NOINC `($__internal_33_$__cuda_sm20_div_u64) ;  /* 0x000000e400887944 */ /* 0x000fea0003c00000 */
        /* <DEDUP_REMOVED lines=8> */
.L_x_2675:
[----:B------:R-:W-:Y:S05]  /*13b0*/  BSYNC.RECONVERGENT B2 ;  /* 0x0000000000027941 */ /* 0x000fea0003800200 */
.L_x_2673:
        /* <DEDUP_REMOVED lines=39> */
.L_x_2677:
[----:B------:R-:W-:Y:S01]  /*1630*/  MOV R44, R54 ;  /* 0x00000036002c7202 */ /* 0x000fe20000000f00 */
[----:B------:R-:W-:Y:S01]  /*1640*/  IMAD.MOV.U32 R45, RZ, RZ, R55 ;  /* 0x000000ffff2d7224 */ /* 0x000fe200078e0037 */
[----:B------:R-:W-:Y:S01]  /*1650*/  MOV R34, R56 ;  /* 0x0000003800227202 */ /* 0x000fe20000000f00 */
[----:B------:R-:W-:Y:S01]  /*1660*/  IMAD.MOV.U32 R33, RZ, RZ, R57 ;  /* 0x000000ffff217224 */ /* 0x000fe200078e0039 */
[----:B------:R-:W-:-:S07]  /*1670*/  MOV R32, 0x1690 ;  /* 0x0000169000207802 */ /* 0x000fce0000000f00 */
[----:B------:R-:W-:Y:S05]  /*1680*/  CALL.REL.NOINC `($__internal_33_$__cuda_sm20_div_u64) ;  /* 0x000000e000b07944 */ /* 0x000fea0003c00000 */
        /* <DEDUP_REMOVED lines=11> */
.L_x_2678:
[----:B------:R-:W-:Y:S05]  /*1740*/  BSYNC.RECONVERGENT B2 ;  /* 0x0000000000027941 */ /* 0x000fea0003800200 */
.L_x_2676:
        /* <DEDUP_REMOVED lines=39> */
.L_x_2680:
        /* <DEDUP_REMOVED lines=17> */
.L_x_2681:
[----:B------:R-:W-:Y:S05]  /*1ad0*/  BSYNC.RECONVERGENT B2 ;  /* 0x0000000000027941 */ /* 0x000fea0003800200 */
.L_x_2679:
        /* <DEDUP_REMOVED lines=37> */
.L_x_2683:
        /* <DEDUP_REMOVED lines=17> */
.L_x_2684:
[----:B------:R-:W-:Y:S05]  /*1e40*/  BSYNC.RECONVERGENT B2 ;  /* 0x0000000000027941 */ /* 0x000fea0003800200 */
.L_x_2682:
        /* <DEDUP_REMOVED lines=39> */
.L_x_2686:
        /* <DEDUP_REMOVED lines=17> */
.L_x_2687:
[----:B------:R-:W-:Y:S05]  /*21d0*/  BSYNC.RECONVERGENT B2 ;  /* 0x0000000000027941 */ /* 0x000fea0003800200 */
.L_x_2685:
        /* <DEDUP_REMOVED lines=39> */
.L_x_2689:
        /* <DEDUP_REMOVED lines=17> */
.L_x_2690:
[----:B------:R-:W-:Y:S05]  /*2560*/  BSYNC.RECONVERGENT B2 ;  /* 0x0000000000027941 */ /* 0x000fea0003800200 */
.L_x_2688:
        /* <DEDUP_REMOVED lines=39> */
.L_x_2692:
        /* <DEDUP_REMOVED lines=17> */
.L_x_2693:
[----:B------:R-:W-:Y:S05]  /*28f0*/  BSYNC.RECONVERGENT B2 ;  /* 0x0000000000027941 */ /* 0x000fea0003800200 */
.L_x_2691:
        /* <DEDUP_REMOVED lines=38> */
.L_x_2695:
[----:B------:R-:W-:Y:S01]  /*2b60*/  IMAD.MOV.U32 R44, RZ, RZ, R54 ;  /* 0x000000ffff2c7224 */ /* 0x000fe200078e0036 */
[----:B------:R-:W-:Y:S01]  /*2b70*/  MOV R45, R55 ;  /* 0x00000037002d7202 */ /* 0x000fe20000000f00 */
[----:B------:R-:W-:Y:S01]  /*2b80*/  IMAD.MOV.U32 R34, RZ, RZ, R56 ;  /* 0x000000ffff227224 */ /* 0x000fe200078e0038 */
[----:B------:R-:W-:Y:S02]  /*2b90*/  MOV R33, R57 ;  /* 0x0000003900217202 */ /* 0x000fe40000000f00 */
[----:B------:R-:W-:-:S07]  /*2ba0*/  MOV R32, 0x2bc0 ;  /* 0x00002bc000207802 */ /* 0x000fce0000000f00 */
[----:B------:R-:W-:Y:S05]  /*2bb0*/  CALL.REL.NOINC `($__internal_33_$__cuda_sm20_div_u64) ;  /* 0x000000cc00647944 */ /* 0x000fea0003c00000 */
        /* <DEDUP_REMOVED lines=11> */
.L_x_2696:
[----:B------:R-:W-:Y:S05]  /*2c70*/  BSYNC.RECONVERGENT B2 ;  /* 0x0000000000027941 */ /* 0x000fea0003800200 */
.L_x_2694:
[----:B------:R-:W-:Y:S01]  /*2c80*/  UMOV UR4, 0xd0 ;  /* 0x000000d000047882 */ /* 0x000fe20000000000 */
[----:B------:R-:W-:Y:S01]  /*2c90*/  MOV R42, R50 ;  /* 0x00000032002a7202 */ /* 0x000fe20000000f00 */
[----:B------:R-:W-:Y:S01]  /*2ca0*/  VIADD R49, R49, 0xfffffff8 ;  /* 0xfffffff831317836 */ /* 0x000fe20000000000 */
[----:B------:R-:W-:-:S06]  /*2cb0*/  LEA R32, R24, UR4, 0x3 ;  /* 0x0000000418207c11 */ /* 0x000fcc000f8e18ff */
[----:B------:R-:W0:Y:S02]  /*2cc0*/  LDC.64 R32, c[0x0][R32+0x380] ;  /* 0x0000e00020207b82 */ /* 0x000e240000000a00 */
[-C--:B0-----:R-:W-:Y:S02]  /*2cd0*/  IMAD R24, R33, R55.reuse, RZ ;  /* 0x0000003721187224 */ /* 0x081fe400078e02ff */
[----:B------:R-:W-:-:S04]  /*2ce0*/  IMAD.WIDE.U32 R50, R32, R55, R42 ;  /* 0x0000003720327225 */ /* 0x000fc800078e002a */
[----:B------:R-:W-:-:S05]  /*2cf0*/  IMAD R37, R32, R37, R24 ;  /* 0x0000002520257224 */ /* 0x000fca00078e0218 */
[----:B------:R-:W-:Y:S01]  /*2d00*/  IADD3 R43, PT, PT, R51, R37, RZ ;  /* 0x00000025332b7210 */ /* 0x000fe20007ffe0ff */
[----:B------:R-:W-:Y:S06]  /*2d10*/  @P2 BRA `(.L_x_2697) ;  /* 0xffffffe000f02947 */ /* 0x000fec000383ffff */
[----:B------:R-:W-:-:S07]  /*2d20*/  VIADD R49, R49, 0x4 ;  /* 0x0000000431317836 */ /* 0x000fce0000000000 */
.L_x_2672:
[----:B------:R-:W0:Y:S02]  /*2d30*/  LDC R24, c[0x0][0x518] ;  /* 0x00014600ff187b82 */ /* 0x000e240000000800 */
[----:B0-----:R-:W-:-:S04]  /*2d40*/  IADD3 R24, PT, PT, R24, -0x1, RZ ;  /* 0xffffffff18187810 */ /* 0x001fc80007ffe0ff */
        /* <DEDUP_REMOVED lines=36> */
.L_x_2701:
        /* <DEDUP_REMOVED lines=12> */
.L_x_2702:
[----:B------:R-:W-:Y:S05]  /*3050*/  BSYNC.RECONVERGENT B2 ;  /* 0x0000000000027941 */ /* 0x000fea0003800200 */
.L_x_2700:
        /* <DEDUP_REMOVED lines=39> */
.L_x_2704:
        /* <DEDUP_REMOVED lines=17> */
.L_x_2705:
[----:B------:R-:W-:Y:S05]  /*33e0*/  BSYNC.RECONVERGENT B2 ;  /* 0x0000000000027941 */ /* 0x000fea0003800200 */
.L_x_2703:
        /* <DEDUP_REMOVED lines=39> */
.L_x_2707:
        /* <DEDUP_REMOVED lines=17> */
.L_x_2708:
[----:B------:R-:W-:Y:S05]  /*3770*/  BSYNC.RECONVERGENT B2 ;  /* 0x0000000000027941 */ /* 0x000fea0003800200 */
.L_x_2706:
        /* <DEDUP_REMOVED lines=38> */
.L_x_2710:
        /* <DEDUP_REMOVED lines=17> */
.L_x_2711:
[----:B------:R-:W-:Y:S05]  /*3af0*/  BSYNC.RECONVERGENT B2 ;  /* 0x0000000000027941 */ /* 0x000fea0003800200 */
.L_x_2709:
[----:B------:R-:W-:Y:S01]  /*3b00*/  UMOV UR4, 0xd0 ;  /* 0x000000d000047882 */ /* 0x000fe20000000000 */
[----:B------:R-:W-:Y:S01]  /*3b10*/  MOV R50, R56 ;  /* 0x0000003800327202 */ /* 0x000fe20000000f00 */
[----:B------:R-:W-:Y:S01]  /*3b20*/  IMAD.MOV.U32 R51, RZ, RZ, R25 ;  /* 0x000000ffff337224 */ /* 0x000fe200078e0019 */
[----:B------:R-:W-:-:S06]  /*3b30*/  LEA R32, R49, UR4, 0x3 ;  /* 0x0000000431207c11 */ /* 0x000fcc000f8e18ff */
[----:B------:R-:W0:Y:S02]  /*3b40*/  LDC.64 R32, c[0x0][R32+0x380] ;  /* 0x0000e00020207b82 */ /* 0x000e240000000a00 */
[-C--:B0-----:R-:W-:Y:S02]  /*3b50*/  IMAD R33, R33, R55.reuse, RZ ;  /* 0x0000003721217224 */ /* 0x081fe400078e02ff */
[----:B------:R-:W-:-:S04]  /*3b60*/  IMAD.WIDE.U32 R50, R32, R55, R50 ;  /* 0x0000003720327225 */ /* 0x000fc800078e0032 */
[----:B------:R-:W-:-:S05]  /*3b70*/  IMAD R33, R32, R37, R33 ;  /* 0x0000002520217224 */ /* 0x000fca00078e0221 */
[----:B------:R-:W-:-:S07]  /*3b80*/  IADD3 R43, PT, PT, R51, R33, RZ ;  /* 0x00000021332b7210 */ /* 0x000fce0007ffe0ff */
.L_x_2699:
        /* <DEDUP_REMOVED lines=35> */
.L_x_2714:
[----:B------:R-:W-:Y:S01]  /*3dc0*/  MOV R34, R54 ;  /* 0x0000003600227202 */ /* 0x000fe20000000f00 */
[----:B------:R-:W-:Y:S01]  /*3dd0*/  IMAD.MOV.U32 R33, RZ, RZ, R55 ;  /* 0x000000ffff217224 */ /* 0x000fe200078e0037 */
[----:B------:R-:W-:-:S07]  /*3de0*/  MOV R32, 0x3e00 ;  /* 0x00003e0000207802 */ /* 0x000fce0000000f00 */
[----:B------:R-:W-:Y:S05]  /*3df0*/  CALL.REL.NOINC `($__internal_33_$__cuda_sm20_div_u64) ;  /* 0x000000b800d47944 */ /* 0x000fea0003c00000 */
        /* <DEDUP_REMOVED lines=8> */
.L_x_2715:
[----:B------:R-:W-:Y:S05]  /*3e80*/  BSYNC.RECONVERGENT B2 ;  /* 0x0000000000027941 */ /* 0x000fea0003800200 */
.L_x_2713:
        /* <DEDUP_REMOVED lines=38> */
.L_x_2717:
        /* <DEDUP_REMOVED lines=17> */
.L_x_2718:
[----:B------:R-:W-:Y:S05]  /*4200*/  BSYNC.RECONVERGENT B2 ;  /* 0x0000000000027941 */ /* 0x000fea0003800200 */
.L_x_2716:
        /* <DEDUP_REMOVED lines=8> */
.L_x_2712:
        /* <DEDUP_REMOVED lines=35> */
.L_x_2720:
[----:B------:R-:W-:Y:S01]  /*44c0*/  MOV R34, R24 ;  /* 0x0000001800227202 */ /* 0x000fe20000000f00 */
[----:B------:R-:W-:Y:S01]  /*44d0*/  IMAD.MOV.U32 R33, RZ, RZ, R25 ;  /* 0x000000ffff217224 */ /* 0x000fe200078e0019 */
[----:B------:R-:W-:-:S07]  /*44e0*/  MOV R32, 0x4500 ;  /* 0x0000450000207802 */ /* 0x000fce0000000f00 */
[----:B------:R-:W-:Y:S05]  /*44f0*/  CALL.REL.NOINC `($__internal_33_$__cuda_sm20_div_u64) ;  /* 0x000000b400147944 */ /* 0x000fea0003c00000 */
        /* <DEDUP_REMOVED lines=8> */
.L_x_2721:
[----:B------:R-:W-:Y:S05]  /*4580*/  BSYNC.RECONVERGENT B2 ;  /* 0x0000000000027941 */ /* 0x000fea0003800200 */
.L_x_2719:
        /* <DEDUP_REMOVED lines=8> */
.L_x_2698:
        /* <DEDUP_REMOVED lines=10> */
.L_x_2671:
[----:B------:R-:W-:Y:S05]  /*46b0*/  BSYNC.RECONVERGENT B1 ;  /* 0x0000000000017941 */ /* 0x000fea0003800200 */
.L_x_2670:
[----:B------:R-:W1:Y:S01]  /*46c0*/  LDCU.64 UR4, c[0x0][0x860] ;  /* 0x00010c00ff0477ac */ /* 0x000e620008000a00 */
[----:B------:R-:W-:Y:S01]  /*46d0*/  IADD3 R44, P1, PT, R8, R3, RZ ;  /* 0x00000003082c7210 */ /* 0x000fe20007f3e0ff */
[----:B------:R-:W-:Y:S03]  /*46e0*/  BSSY.RECONVERGENT B1, `(.L_x_2722) ;  /* 0x000036e000017945 */ /* 0x000fe60003800200 */
[----:B------:R-:W-:Y:S02]  /*46f0*/  IADD3.X R45, PT, PT, RZ, R5, RZ, P1, !PT ;  /* 0x00000005ff2d7210 */ /* 0x000fe40000ffe4ff */
[----:B-1----:R-:W-:-:S04]  /*4700*/  ISETP.GE.U32.AND P0, PT, R44, UR4, PT ;  /* 0x000000042c007c0c */ /* 0x002fc8000bf06070 */
[----:B------:R-:W-:-:S13]  /*4710*/  ISETP.GE.U32.AND.EX P0, PT, R45, UR5, PT, P0 ;  /* 0x000000052d007c0c */ /* 0x000fda000bf06100 */
[----:B------:R-:W-:Y:S05]  /*4720*/  @P0 BRA `(.L_x_2723) ;  /* 0x0000003400a40947 */ /* 0x000fea0003800000 */
[----:B------:R-:W1:Y:S01]  /*4730*/  LDCU UR5, c[0x0][0x518] ;  /* 0x0000a300ff0577ac */ /* 0x000e620008000800 */
[----:B------:R-:W-:Y:S02]  /*4740*/  HFMA2 R43, -RZ, RZ, 0, 0 ;  /* 0x00000000ff2b7431 */ /* 0x000fe400000001ff */
        /* <DEDUP_REMOVED lines=8> */
.L_x_2749:
        /* <DEDUP_REMOVED lines=31> */
.L_x_2726:
[----:B------:R-:W-:Y:S01]  /*49c0*/  MOV R34, R54 ;  /* 0x0000003600227202 */ /* 0x000fe20000000f00 */
[----:B------:R-:W-:Y:S01]  /*49d0*/  IMAD.MOV.U32 R33, RZ, RZ, R55 ;  /* 0x000000ffff217224 */ /* 0x000fe200078e0037 */
[----:B------:R-:W-:-:S07]  /*49e0*/  MOV R32, 0x4a00 ;  /* 0x00004a0000207802 */ /* 0x000fce0000000f00 */
[----:B-----5:R-:W-:Y:S05]  /*49f0*/  CALL.REL.NOINC `($__internal_33_$__cuda_sm20_div_u64) ;  /* 0x000000ac00d47944 */ /* 0x020fea0003c00000 */
        /* <DEDUP_REMOVED lines=8> */
.L_x_2727:
[----:B------:R-:W-:Y:S05]  /*4a80*/  BSYNC.RECONVERGENT B2 ;  /* 0x0000000000027941 */ /* 0x000fea0003800200 */
.L_x_2725:
        /* <DEDUP_REMOVED lines=39> */
.L_x_2729:
[----:B------:R-:W-:Y:S01]  /*4d00*/  IMAD.MOV.U32 R44, RZ, RZ, R54 ;  /* 0x000000ffff2c7224 */ /* 0x000fe200078e0036 */
[----:B------:R-:W-:Y:S01]  /*4d10*/  MOV R45, R55 ;  /* 0x00000037002d7202 */ /* 0x000fe20000000f00 */
[----:B------:R-:W-:Y:S01]  /*4d20*/  IMAD.MOV.U32 R34, RZ, RZ, R58 ;  /* 0x000000ffff227224 */ /* 0x000fe200078e003a */
[----:B------:R-:W-:Y:S02]  /*4d30*/  MOV R33, R59 ;  /* 0x0000003b00217202 */ /* 0x000fe40000000f00 */
[----:B------:R-:W-:-:S07]  /*4d40*/  MOV R32, 0x4d60 ;  /* 0x00004d6000207802 */ /* 0x000fce0000000f00 */
[----:B-----5:R-:W-:Y:S05]  /*4d50*/  CALL.REL.NOINC `($__internal_33_$__cuda_sm20_div_u64) ;  /* 0x000000a800fc7944 */ /* 0x020fea0003c00000 */
        /* <DEDUP_REMOVED lines=11> */
.L_x_2730:
[----:B------:R-:W-:Y:S05]  /*4e10*/  BSYNC.RECONVERGENT B2 ;  /* 0x0000000000027941 */ /* 0x000fea0003800200 */
.L_x_2728:
        /* <DEDUP_REMOVED lines=39> */
.L_x_2732:
        /* <DEDUP_REMOVED lines=17> */
.L_x_2733:
[----:B------:R-:W-:Y:S05]  /*51a0*/  BSYNC.RECONVERGENT B2 ;  /* 0x0000000000027941 */ /* 0x000fea0003800200 */
.L_x_2731:
        /* <DEDUP_REMOVED lines=39> */
.L_x_2735:
        /* <DEDUP_REMOVED lines=17> */
.L_x_2736:
[----:B------:R-:W-:Y:S05]  /*5530*/  BSYNC.RECONVERGENT B2 ;  /* 0x0000000000027941 */ /* 0x000fea0003800200 */
.L_x_2734:
        /* <DEDUP_REMOVED lines=39> */
.L_x_2738:
        /* <DEDUP_REMOVED lines=17> */
.L_x_2739:
[----:B------:R-:W-:Y:S05]  /*58c0*/  BSYNC.RECONVERGENT B2 ;  /* 0x0000000000027941 */ /* 0x000fea0003800200 */
.L_x_2737:
        /* <DEDUP_REMOVED lines=39> */
.L_x_2741:
        /* <DEDUP_REMOVED lines=17> */
.L_x_2742:
[----:B------:R-:W-:Y:S05]  /*5c50*/  BSYNC.RECONVERGENT B2 ;  /* 0x0000000000027941 */ /* 0x000fea0003800200 */
.L_x_2740:
        /* <DEDUP_REMOVED lines=38> */
.L_x_2744:
[----:B------:R-:W-:Y:S01]  /*5ec0*/  MOV R44, R54 ;  /* 0x00000036002c7202 */ /* 0x000fe20000000f00 */
[----:B------:R-:W-:Y:S01]  /*5ed0*/  IMAD.MOV.U32 R45, RZ, RZ, R55 ;  /* 0x000000ffff2d7224 */ /* 0x000fe200078e0037 */
[----:B------:R-:W-:Y:S01]  /*5ee0*/  MOV R34, R58 ;  /* 0x0000003a00227202 */ /* 0x000fe20000000f00 */
[----:B------:R-:W-:Y:S01]  /*5ef0*/  IMAD.MOV.U32 R33, RZ, RZ, R59 ;  /* 0x000000ffff217224 */ /* 0x000fe200078e003b */
[----:B------:R-:W-:-:S07]  /*5f00*/  MOV R32, 0x5f20 ;  /* 0x00005f2000207802 */ /* 0x000fce0000000f00 */
[----:B-----5:R-:W-:Y:S05]  /*5f10*/  CALL.REL.NOINC `($__internal_33_$__cuda_sm20_div_u64) ;  /* 0x00000098008c7944 */ /* 0x020fea0003c00000 */
        /* <DEDUP_REMOVED lines=11> */
.L_x_2745:
[----:B------:R-:W-:Y:S05]  /*5fd0*/  BSYNC.RECONVERGENT B2 ;  /* 0x0000000000027941 */ /* 0x000fea0003800200 */
.L_x_2743:
        /* <DEDUP_REMOVED lines=38> */
.L_x_2747:
        /* <DEDUP_REMOVED lines=17> */
.L_x_2748:
[----:B------:R-:W-:Y:S05]  /*6350*/  BSYNC.RECONVERGENT B2 ;  /* 0x0000000000027941 */ /* 0x000fea0003800200 */
.L_x_2746:
        /* <DEDUP_REMOVED lines=15> */
.L_x_2724:
        /* <DEDUP_REMOVED lines=37> */
.L_x_2753:
        /* <DEDUP_REMOVED lines=12> */
.L_x_2754:
[----:B------:R-:W-:Y:S05]  /*6760*/  BSYNC.RECONVERGENT B2 ;  /* 0x0000000000027941 */ /* 0x000fea0003800200 */
.L_x_2752:
        /* <DEDUP_REMOVED lines=39> */
.L_x_2756:
        /* <DEDUP_REMOVED lines=17> */
.L_x_2757:
[----:B------:R-:W-:Y:S05]  /*6af0*/  BSYNC.RECONVERGENT B2 ;  /* 0x0000000000027941 */ /* 0x000fea0003800200 */
.L_x_2755:
        /* <DEDUP_REMOVED lines=39> */
.L_x_2759:
        /* <DEDUP_REMOVED lines=17> */
.L_x_2760:
[----:B------:R-:W-:Y:S05]  /*6e80*/  BSYNC.RECONVERGENT B2 ;  /* 0x0000000000027941 */ /* 0x000fea0003800200 */
.L_x_2758:
        /* <DEDUP_REMOVED lines=38> */
.L_x_2762:
        /* <DEDUP_REMOVED lines=17> */
.L_x_2763:
[----:B------:R-:W-:Y:S05]  /*7200*/  BSYNC.RECONVERGENT B2 ;  /* 0x0000000000027941 */ /* 0x000fea0003800200 */
.L_x_2761:
[----:B------:R-:W-:Y:S01]  /*7210*/  UMOV UR4, 0xd0 ;  /* 0x000000d000047882 */ /* 0x000fe20000000000 */
[----:B------:R-:W-:Y:S01]  /*7220*/  MOV R51, R27 ;  /* 0x0000001b00337202 */ /* 0x000fe20000000f00 */
[----:B------:R-:W-:Y:S01]  /*7230*/  IMAD.MOV.U32 R50, RZ, RZ, R56 ;  /* 0x000000ffff327224 */ /* 0x000fe200078e0038 */
[----:B------:R-:W-:-:S06]  /*7240*/  LEA R32, R49, UR4, 0x3 ;  /* 0x0000000431207c11 */ /* 0x000fcc000f8e18ff */
[----:B------:R-:W0:Y:S02]  /*7250*/  LDC.64 R32, c[0x0][R32+0x380] ;  /* 0x0000e00020207b82 */ /* 0x000e240000000a00 */
[-C--:B0-----:R-:W-:Y:S02]  /*7260*/  IMAD R33, R33, R55.reuse, RZ ;  /* 0x0000003721217224 */ /* 0x081fe400078e02ff */
[----:B------:R-:W-:-:S04]  /*7270*/  IMAD.WIDE.U32 R50, R32, R55, R50 ;  /* 0x0000003720327225 */ /* 0x000fc800078e0032 */
[----:B------:R-:W-:-:S04]  /*7280*/  IMAD R33, R32, R37, R33 ;  /* 0x0000002520217224 */ /* 0x000fc800078e0221 */
[----:B------:R-:W-:-:S07]  /*7290*/  IMAD.IADD R43, R51, 0x1, R33 ;  /* 0x00000001332b7824 */ /* 0x000fce00078e0221 */
.L_x_2751:
        /* <DEDUP_REMOVED lines=35> */
.L_x_2766:
[----:B------:R-:W-:Y:S01]  /*74d0*/  IMAD.MOV.U32 R34, RZ, RZ, R54 ;  /* 0x000000ffff227224 */ /* 0x000fe200078e0036 */
[----:B0-----:R-:W-:Y:S02]  /*74e0*/  MOV R33, R55 ;  /* 0x0000003700217202 */ /* 0x001fe40000000f00 */
[----:B------:R-:W-:-:S07]  /*74f0*/  MOV R32, 0x7510 ;  /* 0x0000751000207802 */ /* 0x000fce0000000f00 */
[----:B-----5:R-:W-:Y:S05]  /*7500*/  CALL.REL.NOINC `($__internal_33_$__cuda_sm20_div_u64) ;  /* 0x0000008400107944 */ /* 0x020fea0003c00000 */
        /* <DEDUP_REMOVED lines=8> */
.L_x_2767:
[----:B------:R-:W-:Y:S05]  /*7590*/  BSYNC.RECONVERGENT B2 ;  /* 0x0000000000027941 */ /* 0x000fea0003800200 */
.L_x_2765:
        /* <DEDUP_REMOVED lines=38> */
.L_x_2769:
        /* <DEDUP_REMOVED lines=17> */
.L_x_2770:
[----:B------:R-:W-:Y:S05]  /*7910*/  BSYNC.RECONVERGENT B2 ;  /* 0x0000000000027941 */ /* 0x000fea0003800200 */
.L_x_2768:
        /* <DEDUP_REMOVED lines=8> */
.L_x_2764:
[----:B------:R-:W1:Y:S02]  /*79a0*/  LDCU UR4, c[0x0][0x518] ;  /* 0x0000a300ff0477ac */ /* 0x000e640008000800 */
[----:B-1----:R-:W-:-:S04]  /*79b0*/  ULOP3.LUT UR4, UR4, 0x1, URZ, 0xc0, !UPT ;  /* 0x0000000104047892 */ /* 0x002fc8000f8ec0ff */
        /* <DEDUP_REMOVED lines=33> */
.L_x_2772:
[----:B------:R-:W-:Y:S01]  /*7bd0*/  IMAD.MOV.U32 R34, RZ, RZ, R26 ;  /* 0x000000ffff227224 */ /* 0x000fe200078e001a */
[----:B------:R-:W-:Y:S02]  /*7be0*/  MOV R33, R27 ;  /* 0x0000001b00217202 */ /* 0x000fe40000000f00 */
[----:B------:R-:W-:-:S07]  /*7bf0*/  MOV R32, 0x7c10 ;  /* 0x00007c1000207802 */ /* 0x000fce0000000f00 */
[----:B-----5:R-:W-:Y:S05]  /*7c00*/  CALL.REL.NOINC `($__internal_33_$__cuda_sm20_div_u64) ;  /* 0x0000007c00507944 */ /* 0x020fea0003c00000 */
        /* <DEDUP_REMOVED lines=8> */
.L_x_2773:
[----:B------:R-:W-:Y:S05]  /*7c90*/  BSYNC.RECONVERGENT B2 ;  /* 0x0000000000027941 */ /* 0x000fea0003800200 */
.L_x_2771:
        /* <DEDUP_REMOVED lines=8> */
.L_x_2750:
[----:B------:R-:W1:Y:S01]  /*7d20*/  LDCU.64 UR4, c[0x0][0x450] ;  /* 0x00008a00ff0477ac */ /* 0x000e620008000a00 */
[----:B------:R-:W-:Y:S01]  /*7d30*/  IMAD.MOV.U32 R51, RZ, RZ, R43 ;  /* 0x000000ffff337224 */ /* 0x000fe200078e002b */
[----:B------:R-:W0:Y:S01]  /*7d40*/  LDCU.64 UR8, c[0x0][0x380] ;  /* 0x00007000ff0877ac */ /* 0x000e220008000a00 */
[----:B-1----:R-:W-:Y:S02]  /*7d50*/  IMAD R45, R45, UR4, RZ ;  /* 0x000000042d2d7c24 */ /* 0x002fe4000f8e02ff */
[----:B------:R-:W-:-:S04]  /*7d60*/  IMAD.WIDE.U32 R26, R44, UR4, R50 ;  /* 0x000000042c1a7c25 */ /* 0x000fc8000f8e0032 */
[----:B------:R-:W-:Y:S01]  /*7d70*/  IMAD R45, R44, UR5, R45 ;  /* 0x000000052c2d7c24 */ /* 0x000fe2000f8e022d */
[----:B0-----:R-:W-:-:S04]  /*7d80*/  LEA R32, P0, R26, UR8, 0x3 ;  /* 0x000000081a207c11 */ /* 0x001fc8000f8018ff */
[----:B------:R-:W-:-:S04]  /*7d90*/  IADD3 R27, PT, PT, R27, R45, RZ ;  /* 0x0000002d1b1b7210 */ /* 0x000fc80007ffe0ff */
[----:B------:R-:W-:-:S05]  /*7da0*/  LEA.HI.X R33, R26, UR9, R27, 0x3, P0 ;  /* 0x000000091a217c11 */ /* 0x000fca00080f1c1b */
[----:B------:R1:W5:Y:S02]  /*7db0*/  LDG.E.64 R26, desc[UR6][R32.64] ;  /* 0x00000006201a7981 */ /* 0x000364000c1e1b00 */
.L_x_2723:
[----:B------:R-:W-:Y:S05]  /*7dc0*/  BSYNC.RECONVERGENT B1 ;  /* 0x0000000000017941 */ /* 0x000fea0003800200 */
.L_x_2722:
        /* <DEDUP_REMOVED lines=8> */
[----:B------:R-:W3:Y:S01]  /*7e50*/  LDCU UR4, c[0x0][0x518] ;  /* 0x0000a300ff0477ac */ /* 0x000ee20008000800 */
[----:B--2---:R-:W-:Y:S02]  /*7e60*/  MOV R34, UR5 ;  /* 0x0000000500227c02 */ /* 0x004fe40008000f00 */
[----:B---3--:R-:W-:-:S03]  /*7e70*/  MOV R43, UR4 ;  /* 0x00000004002b7c02 */ /* 0x008fc60008000f00 */
[----:B------:R-:W-:-:S05]  /*7e80*/  VIADD R28, R34, 0xfffffffe ;  /* 0xfffffffe221c7836 */ /* 0x000fca0000000000 */
[----:B------:R-:W-:Y:S02]  /*7e90*/  ISETP.GE.U32.AND P0, PT, R28, 0x7, PT ;  /* 0x000000071c00780c */ /* 0x000fe40003f06070 */
[----:B------:R-:W-:-:S11]  /*7ea0*/  CS2R R28, SRZ ;  /* 0x00000000001c7805 */ /* 0x000fd6000001ff00 */
[----:B------:R-:W-:Y:S05]  /*7eb0*/  @!P0 BRA `(.L_x_2776) ;  /* 0x0000001c00208947 */ /* 0x000fea0003800000 */
[----:B------:R-:W-:-:S07]  /*7ec0*/  IMAD.MOV.U32 R49, RZ, RZ, RZ ;  /* 0x000000ffff317224 */ /* 0x000fce00078e00ff */
.L_x_2801:
[----:B------:R-:W-:Y:S01]  /*7ed0*/  IADD3 R50, PT, PT, R43, -0x1, RZ ;  /* 0xffffffff2b327810 */ /* 0x000fe20007ffe0ff */
[----:B------:R-:W-:Y:S04]  /*7ee0*/  BSSY.RECONVERGENT B2, `(.L_x_2777) ;  /* 0x000002a000027945 */ /* 0x000fe80003800200 */
[----:B------:R-:W-:-:S06]  /*7ef0*/  IMAD.SHL.U32 R54, R50, 0x8, RZ ;  /* 0x0000000832367824 */ /* 0x000fcc00078e00ff */
[----:B------:R-:W0:Y:S02]  /*7f00*/  LDC.64 R54, c[0x0][R54+0x388] ;  /* 0x0000e20036367b82 */ /* 0x000e240000000a00 */
[----:B01----:R-:W-:-:S04]  /*7f10*/  LOP3.LUT R32, R45, R55, RZ, 0xfc, !PT ;  /* 0x000000372d207212 */ /* 0x003fc800078efcff */
        /* <DEDUP_REMOVED lines=26> */
.L_x_2778:
[----:B------:R-:W-:Y:S01]  /*80c0*/  IMAD.MOV.U32 R34, RZ, RZ, R54 ;  /* 0x000000ffff227224 */ /* 0x000fe200078e0036 */
[----:B------:R-:W-:Y:S02]  /*80d0*/  MOV R33, R55 ;  /* 0x0000003700217202 */ /* 0x000fe40000000f00 */
        /* <DEDUP_REMOVED lines=10> */
.L_x_2779:
[----:B------:R-:W-:Y:S05]  /*8180*/  BSYNC.RECONVERGENT B2 ;  /* 0x0000000000027941 */ /* 0x000fea0003800200 */
.L_x_2777:
        /* <DEDUP_REMOVED lines=38> */
.L_x_2781:
        /* <DEDUP_REMOVED lines=17> */
.L_x_2782:
[----:B------:R-:W-:Y:S05]  /*8500*/  BSYNC.RECONVERGENT B2 ;  /* 0x0000000000027941 */ /* 0x000fea0003800200 */
.L_x_2780:
        /* <DEDUP_REMOVED lines=39> */
.L_x_2784:
        /* <DEDUP_REMOVED lines=17> */
.L_x_2785:
[----:B------:R-:W-:Y:S05]  /*8890*/  BSYNC.RECONVERGENT B2 ;  /* 0x0000000000027941 */ /* 0x000fea0003800200 */
.L_x_2783:
        /* <DEDUP_REMOVED lines=39> */
.L_x_2787:
        /* <DEDUP_REMOVED lines=17> */
.L_x_2788:
[----:B------:R-:W-:Y:S05]  /*8c20*/  BSYNC.RECONVERGENT B2 ;  /* 0x0000000000027941 */ /* 0x000fea0003800200 */
.L_x_2786:
        /* <DEDUP_REMOVED lines=39> */
.L_x_2790:
        /* <DEDUP_REMOVED lines=17> */
.L_x_2791:
[----:B------:R-:W-:Y:S05]  /*8fb0*/  BSYNC.RECONVERGENT B2 ;  /* 0x0000000000027941 */ /* 0x000fea0003800200 */
.L_x_2789:
        /* <DEDUP_REMOVED lines=39> */
.L_x_2793:
        /* <DEDUP_REMOVED lines=17> */
.L_x_2794:
[----:B------:R-:W-:Y:S05]  /*9340*/  BSYNC.RECONVERGENT B2 ;  /* 0x0000000000027941 */ /* 0x000fea0003800200 */
.L_x_2792:
        /* <DEDUP_REMOVED lines=38> */
.L_x_2796:
        /* <DEDUP_REMOVED lines=17> */
.L_x_2797:
[----:B------:R-:W-:Y:S05]  /*96c0*/  BSYNC.RECONVERGENT B2 ;  /* 0x0000000000027941 */ /* 0x000fea0003800200 */
.L_x_2795:
        /* <DEDUP_REMOVED lines=38> */
.L_x_2799:
        /* <DEDUP_REMOVED lines=17> */
.L_x_2800:
[----:B------:R-:W-:Y:S05]  /*9a40*/  BSYNC.RECONVERGENT B2 ;  /* 0x0000000000027941 */ /* 0x000fea0003800200 */
.L_x_2798:
[----:B------:R-:W-:Y:S01]  /*9a50*/  UMOV UR4, 0xd0 ;  /* 0x000000d000047882 */ /* 0x000fe20000000000 */
[----:B------:R-:W-:Y:S02]  /*9a60*/  IADD3 R49, PT, PT, R49, 0x8, RZ ;  /* 0x0000000831317810 */ /* 0x000fe40007ffe0ff */
[----:B------:R-:W-:Y:S01]  /*9a70*/  LEA R32, R43, UR4, 0x3 ;  /* 0x000000042b207c11 */ /* 0x000fe2000f8e18ff */
[----:B------:R-:W0:Y:S05]  /*9a80*/  LDCU UR4, c[0x0][0x518] ;  /* 0x0000a300ff0477ac */ /* 0x000e2a0008000800 */
        /* <DEDUP_REMOVED lines=8> */
[----:B------:R-:W-:-:S05]  /*9b10*/  IMAD.WIDE.U32 R28, R32, R51, R28 ;  /* 0x00000033201c7225 */ /* 0x000fca00078e001c */
[----:B------:R-:W-:-:S05]  /*9b20*/  IADD3 R29, PT, PT, R29, R33, RZ ;  /* 0x000000211d1d7210 */ /* 0x000fca0007ffe0ff */
[----:B------:R-:W-:Y:S05]  /*9b30*/  @P0 BRA `(.L_x_2801) ;  /* 0xffffffe000e40947 */ /* 0x000fea000383ffff */
.L_x_2776:
[----:B------:R-:W-:-:S05]  /*9b40*/  VIADD R49, R34, 0xffffffff ;  /* 0xffffffff22317836 */ /* 0x000fca0000000000 */
[----:B01----:R-:W-:-:S13]  /*9b50*/  LOP3.LUT P0, R32, R49, 0x7, RZ, 0xc0, !PT ;  /* 0x0000000731207812 */ /* 0x003fda000780c0ff */
        /* <DEDUP_REMOVED lines=35> */
.L_x_2805:
        /* <DEDUP_REMOVED lines=12> */
.L_x_2806:
[----:B------:R-:W-:Y:S05]  /*9e50*/  BSYNC.RECONVERGENT B2 ;  /* 0x0000000000027941 */ /* 0x000fea0003800200 */
.L_x_2804:
        /* <DEDUP_REMOVED lines=38> */
.L_x_2808:
        /* <DEDUP_REMOVED lines=17> */
.L_x_2809:
[----:B------:R-:W-:Y:S05]  /*a1d0*/  BSYNC.RECONVERGENT B2 ;  /* 0x0000000000027941 */ /* 0x000fea0003800200 */
.L_x_2807:
        /* <DEDUP_REMOVED lines=39> */
.L_x_2811:
        /* <DEDUP_REMOVED lines=17> */
.L_x_2812:
[----:B------:R-:W-:Y:S05]  /*a560*/  BSYNC.RECONVERGENT B2 ;  /* 0x0000000000027941 */ /* 0x000fea0003800200 */
.L_x_2810:
        /* <DEDUP_REMOVED lines=38> */
.L_x_2814:
        /* <DEDUP_REMOVED lines=17> */
.L_x_2815:
[----:B------:R-:W-:Y:S05]  /*a8e0*/  BSYNC.RECONVERGENT B2 ;  /* 0x0000000000027941 */ /* 0x000fea0003800200 */
.L_x_2813:
        /* <DEDUP_REMOVED lines=8> */
.L_x_2803:
        /* <DEDUP_REMOVED lines=35> */
.L_x_2818:
        /* <DEDUP_REMOVED lines=12> */
.L_x_2819:
[----:B------:R-:W-:Y:S05]  /*ac60*/  BSYNC.RECONVERGENT B2 ;  /* 0x0000000000027941 */ /* 0x000fea0003800200 */
.L_x_2817:
        /* <DEDUP_REMOVED lines=37> */
.L_x_2821:
        /* <DEDUP_REMOVED lines=17> */
.L_x_2822:
[----:B------:R-:W-:Y:S05]  /*afd0*/  BSYNC.RECONVERGENT B2 ;  /* 0x0000000000027941 */ /* 0x000fea0003800200 */
.L_x_2820:
        /* <DEDUP_REMOVED lines=8> */
.L_x_2816:
        /* <DEDUP_REMOVED lines=35> */
.L_x_2824:
[----:B------:R-:W-:Y:S01]  /*b290*/  MOV R34, R50 ;  /* 0x0000003200227202 */ /* 0x000fe20000000f00 */
[----:B------:R-:W-:Y:S01]  /*b2a0*/  IMAD.MOV.U32 R33, RZ, RZ, R51 ;  /* 0x000000ffff217224 */ /* 0x000fe200078e0033 */
[----:B------:R-:W-:-:S07]  /*b2b0*/  MOV R32, 0xb2d0 ;  /* 0x0000b2d000207802 */ /* 0x000fce0000000f00 */
[----:B-----5:R-:W-:Y:S05]  /*b2c0*/  CALL.REL.NOINC `($__internal_33_$__cuda_sm20_div_u64) ;  /* 0x0000004400a07944 */ /* 0x020fea0003c00000 */
        /* <DEDUP_REMOVED lines=9> */
.L_x_2825:
[----:B------:R-:W-:Y:S05]  /*b360*/  BSYNC.RECONVERGENT B2 ;  /* 0x0000000000027941 */ /* 0x000fea0003800200 */
.L_x_2823:
[----:B------:R-:W-:Y:S02]  /*b370*/  UMOV UR4, 0xd0 ;  /* 0x000000d000047882 */ /* 0x000fe40000000000 */
[----:B------:R-:W-:-:S06]  /*b380*/  LEA R32, R43, UR4, 0x3 ;  /* 0x000000042b207c11 */ /* 0x000fcc000f8e18ff */
[----:B------:R-:W0:Y:S02]  /*b390*/  LDC.64 R32, c[0x0][R32+0x380] ;  /* 0x0000e00020207b82 */ /* 0x000e240000000a00 */
[-C--:B0-----:R-:W-:Y:S02]  /*b3a0*/  IMAD R33, R33, R51.reuse, RZ ;  /* 0x0000003321217224 */ /* 0x081fe400078e02ff */
[----:B------:R-:W-:-:S04]  /*b3b0*/  IMAD.WIDE.U32 R28, R32, R51, R28 ;  /* 0x00000033201c7225 */ /* 0x000fc800078e001c */
[----:B------:R-:W-:-:S04]  /*b3c0*/  IMAD R33, R32, R37, R33 ;  /* 0x0000002520217224 */ /* 0x000fc800078e0221 */
[----:B------:R-:W-:-:S07]  /*b3d0*/  IMAD.IADD R29, R29, 0x1, R33 ;  /* 0x000000011d1d7824 */ /* 0x000fce00078e0221 */
.L_x_2802:
        /* <DEDUP_REMOVED lines=8> */
[----:B------:R2:W5:Y:S02]  /*b460*/  LDG.E.64 R28, desc[UR6][R32.64] ;  /* 0x00000006201c7981 */ /* 0x000564000c1e1b00 */
.L_x_2775:
[----:B------:R-:W-:Y:S05]  /*b470*/  BSYNC.RECONVERGENT B1 ;  /* 0x0000000000017941 */ /* 0x000fea0003800200 */
.L_x_2774:
[----:B------:R-:W3:Y:S01]  /*b480*/  LDCU.64 UR4, c[0x0][0x860] ;  /* 0x00010c00ff0477ac */ /* 0x000ee20008000a00 */
[----:B------:R-:W-:-:S05]  /*b490*/  IADD3 R44, P1, PT, R14, R3, RZ ;  /* 0x000000030e2c7210 */ /* 0x000fca0007f3e0ff */
[----:B------:R-:W-:Y:S01]  /*b4a0*/  IMAD.X R45, RZ, RZ, R5, P1 ;  /* 0x000000ffff2d7224 */ /* 0x000fe200008e0605 */
[----:B---3--:R-:W-:-:S04]  /*b4b0*/  ISETP.GE.U32.AND P0, PT, R44, UR4, PT ;  /* 0x000000042c007c0c */ /* 0x008fc8000bf06070 */
[----:B------:R-:W-:-:S13]  /*b4c0*/  ISETP.GE.U32.AND.EX P0, PT, R45, UR5, PT, P0 ;  /* 0x000000052d007c0c */ /* 0x000fda000bf06100 */
[----:B------:R-:W-:Y:S05]  /*b4d0*/  @P0 BRA `(.L_x_2826) ;  /* 0x00000038005c0947 */ /* 0x000fea0003800000 */
[----:B------:R-:W3:Y:S01]  /*b4e0*/  LDCU UR5, c[0x0][0x518] ;  /* 0x0000a300ff0577ac */ /* 0x000ee20008000800 */
[----:B------:R-:W4:Y:S01]  /*b4f0*/  LDCU UR4, c[0x0][0x518] ;  /* 0x0000a300ff0477ac */ /* 0x000f220008000800 */
[----:B---3--:R-:W-:Y:S02]  /*b500*/  MOV R34, UR5 ;  /* 0x0000000500227c02 */ /* 0x008fe40008000f00 */
[----:B----4-:R-:W-:-:S03]  /*b510*/  MOV R43, UR4 ;  /* 0x00000004002b7c02 */ /* 0x010fc60008000f00 */
[----:B------:R-:W-:-:S05]  /*b520*/  VIADD R30, R34, 0xfffffffe ;  /* 0xfffffffe221e7836 */ /* 0x000fca0000000000 */
[----:B------:R-:W-:Y:S02]  /*b530*/  ISETP.GE.U32.AND P0, PT, R30, 0x7, PT ;  /* 0x000000071e00780c */ /* 0x000fe40003f06070 */
[----:B------:R-:W-:-:S11]  /*b540*/  CS2R R30, SRZ ;  /* 0x00000000001e7805 */ /* 0x000fd6000001ff00 */
[----:B------:R-:W-:Y:S05]  /*b550*/  @!P0 BRA `(.L_x_2827) ;  /* 0x0000001c00208947 */ /* 0x000fea0003800000 */
[----:B------:R-:W-:-:S07]  /*b560*/  IMAD.MOV.U32 R49, RZ, RZ, RZ ;  /* 0x000000ffff317224 */ /* 0x000fce00078e00ff */
.L_x_2852:
[----:B------:R-:W-:Y:S01]  /*b570*/  IADD3 R50, PT, PT, R43, -0x1, RZ ;  /* 0xffffffff2b327810 */ /* 0x000fe20007ffe0ff */
[----:B------:R-:W-:Y:S04]  /*b580*/  BSSY.RECONVERGENT B1, `(.L_x_2828) ;  /* 0x000002a000017945 */ /* 0x000fe80003800200 */
[----:B------:R-:W-:-:S06]  /*b590*/  IMAD.SHL.U32 R54, R50, 0x8, RZ ;  /* 0x0000000832367824 */ /* 0x000fcc00078e00ff */
[----:B------:R-:W0:Y:S02]  /*b5a0*/  LDC.64 R54, c[0x0][R54+0x388] ;  /* 0x0000e20036367b82 */ /* 0x000e240000000a00 */
[----:B012---:R-:W-:-:S04]  /*b5b0*/  LOP3.LUT R32, R45, R55, RZ, 0xfc, !PT ;  /* 0x000000372d207212 */ /* 0x007fc800078efcff */
        /* <DEDUP_REMOVED lines=26> */
.L_x_2829:
        /* <DEDUP_REMOVED lines=12> */
.L_x_2830:
[----:B------:R-:W-:Y:S05]  /*b820*/  BSYNC.RECONVERGENT B1 ;  /* 0x0000000000017941 */ /* 0x000fea0003800200 */
.L_x_2828:
        /* <DEDUP_REMOVED lines=38> */
.L_x_2832:
        /* <DEDUP_REMOVED lines=17> */
.L_x_2833:
[----:B------:R-:W-:Y:S05]  /*bba0*/  BSYNC.RECONVERGENT B1 ;  /* 0x0000000000017941 */ /* 0x000fea0003800200 */
.L_x_2831:
        /* <DEDUP_REMOVED lines=39> */
.L_x_2835:
        /* <DEDUP_REMOVED lines=17> */
.L_x_2836:
[----:B------:R-:W-:Y:S05]  /*bf30*/  BSYNC.RECONVERGENT B1 ;  /* 0x0000000000017941 */ /* 0x000fea0003800200 */
.L_x_2834:
        /* <DEDUP_REMOVED lines=39> */
.L_x_2838:
        /* <DEDUP_REMOVED lines=17> */
.L_x_2839:
[----:B------:R-:W-:Y:S05]  /*c2c0*/  BSYNC.RECONVERGENT B1 ;  /* 0x0000000000017941 */ /* 0x000fea0003800200 */
.L_x_2837:
        /* <DEDUP_REMOVED lines=39> */
.L_x_2841:
        /* <DEDUP_REMOVED lines=17> */
.L_x_2842:
[----:B------:R-:W-:Y:S05]  /*c650*/  BSYNC.RECONVERGENT B1 ;  /* 0x0000000000017941 */ /* 0x000fea0003800200 */
.L_x_2840:
        /* <DEDUP_REMOVED lines=39> */
.L_x_2844:
        /* <DEDUP_REMOVED lines=17> */
.L_x_2845:
[----:B------:R-:W-:Y:S05]  /*c9e0*/  BSYNC.RECONVERGENT B1 ;  /* 0x0000000000017941 */ /* 0x000fea0003800200 */
.L_x_2843:
        /* <DEDUP_REMOVED lines=38> */
.L_x_2847:
        /* <DEDUP_REMOVED lines=17> */
.L_x_2848:
[----:B------:R-:W-:Y:S05]  /*cd60*/  BSYNC.RECONVERGENT B1 ;  /* 0x0000000000017941 */ /* 0x000fea0003800200 */
.L_x_2846:
        /* <DEDUP_REMOVED lines=38> */
.L_x_2850:
        /* <DEDUP_REMOVED lines=17> */
.L_x_2851:
[----:B------:R-:W-:Y:S05]  /*d0e0*/  BSYNC.RECONVERGENT B1 ;  /* 0x0000000000017941 */ /* 0x000fea0003800200 */
.L_x_2849:
        /* <DEDUP_REMOVED lines=15> */
.L_x_2827:
[----:B------:R-:W-:-:S05]  /*d1e0*/  VIADD R49, R34, 0xffffffff ;  /* 0xffffffff22317836 */ /* 0x000fca0000000000 */
[----:B012---:R-:W-:-:S13]  /*d1f0*/  LOP3.LUT P0, R32, R49, 0x7, RZ, 0xc0, !PT ;  /* 0x0000000731207812 */ /* 0x007fda000780c0ff */
        /* <DEDUP_REMOVED lines=35> */
.L_x_2856:
        /* <DEDUP_REMOVED lines=12> */
.L_x_2857:
[----:B------:R-:W-:Y:S05]  /*d4f0*/  BSYNC.RECONVERGENT B1 ;  /* 0x0000000000017941 */ /* 0x000fea0003800200 */
.L_x_2855:
        /* <DEDUP_REMOVED lines=38> */
.L_x_2859:
        /* <DEDUP_REMOVED lines=17> */
.L_x_2860:
[----:B------:R-:W-:Y:S05]  /*d870*/  BSYNC.RECONVERGENT B1 ;  /* 0x0000000000017941 */ /* 0x000fea0003800200 */
.L_x_2858:
        /* <DEDUP_REMOVED lines=39> */
.L_x_2862:
        /* <DEDUP_REMOVED lines=17> */
.L_x_2863:
[----:B------:R-:W-:Y:S05]  /*dc00*/  BSYNC.RECONVERGENT B1 ;  /* 0x0000000000017941 */ /* 0x000fea0003800200 */
.L_x_2861:
        /* <DEDUP_REMOVED lines=38> */
.L_x_2865:
        /* <DEDUP_REMOVED lines=17> */
.L_x_2866:
[----:B------:R-:W-:Y:S05]  /*df80*/  BSYNC.RECONVERGENT B1 ;  /* 0x0000000000017941 */ /* 0x000fea0003800200 */
.L_x_2864:
[----:B------:R-:W-:Y:S01]  /*df90*/  UMOV UR4, 0xd0 ;  /* 0x000000d000047882 */ /* 0x000fe20000000000 */
[----:B------:R-:W-:Y:S02]  /*dfa0*/  MOV R30, R56 ;  /* 0x00000038001e7202 */ /* 0x000fe40000000f00 */
[----:B------:R-:W-:-:S06]  /*dfb0*/  LEA R32, R43, UR4, 0x3 ;  /* 0x000000042b207c11 */ /* 0x000fcc000f8e18ff */
[----:B------:R-:W0:Y:S02]  /*dfc0*/  LDC.64 R32, c[0x0][R32+0x380] ;  /* 0x0000e00020207b82 */ /* 0x000e240000000a00 */
[-C--:B0-----:R-:W-:Y:S02]  /*dfd0*/  IMAD R33, R33, R51.reuse, RZ ;  /* 0x0000003321217224 */ /* 0x081fe400078e02ff */
[----:B------:R-:W-:-:S04]  /*dfe0*/  IMAD.WIDE.U32 R30, R32, R51, R30 ;  /* 0x00000033201e7225 */ /* 0x000fc800078e001e */
[----:B------:R-:W-:-:S05]  /*dff0*/  IMAD R33, R32, R37, R33 ;  /* 0x0000002520217224 */ /* 0x000fca00078e0221 */
[----:B------:R-:W-:-:S07]  /*e000*/  IADD3 R31, PT, PT, R31, R33, RZ ;  /* 0x000000211f1f7210 */ /* 0x000fce0007ffe0ff */
.L_x_2854:
        /* <DEDUP_REMOVED lines=35> */
.L_x_2869:
[----:B------:R-:W-:Y:S02]  /*e240*/  MOV R34, R50 ;  /* 0x0000003200227202 */ /* 0x000fe40000000f00 */
[----:B------:R-:W-:Y:S02]  /*e250*/  MOV R33, R51 ;  /* 0x0000003300217202 */ /* 0x000fe40000000f00 */
[----:B------:R-:W-:-:S07]  /*e260*/  MOV R32, 0xe280 ;  /* 0x0000e28000207802 */ /* 0x000fce0000000f00 */
[----:B-----5:R-:W-:Y:S05]  /*e270*/  CALL.REL.NOINC `($__internal_33_$__cuda_sm20_div_u64) ;  /* 0x0000001400b47944 */ /* 0x020fea0003c00000 */
[----:B------:R-:W-:-:S05]  /*e280*/  IADD3 R37, P0, PT, RZ, -R34, RZ ;  /* 0x80000022ff257210 */ /* 0x000fca0007f1e0ff */
[----:B------:R-:W-:Y:S02]  /*e290*/  IMAD.X R33, RZ, RZ, ~R35, P0 ;  /* 0x000000ffff217224 */ /* 0x000fe400000e0e23 */
[----:B------:R-:W-:-:S04]  /*e2a0*/  IMAD.WIDE.U32 R44, R50, R37, R44 ;  /* 0x00000025322c7225 */ /* 0x000fc800078e002c */
[----:B------:R-:W-:Y:S01]  /*e2b0*/  IMAD R33, R33, R50, RZ ;  /* 0x0000003221217224 */ /* 0x000fe200078e02ff */
[----:B------:R-:W-:-:S03]  /*e2c0*/  MOV R50, R34 ;  /* 0x0000002200327202 */ /* 0x000fc60000000f00 */
[----:B------:R-:W-:Y:S02]  /*e2d0*/  IMAD R33, R51, R37, R33 ;  /* 0x0000002533217224 */ /* 0x000fe400078e0221 */
[----:B------:R-:W-:-:S03]  /*e2e0*/  IMAD.MOV.U32 R51, RZ, RZ, R35 ;  /* 0x000000ffff337224 */ /* 0x000fc600078e0023 */
[----:B------:R-:W-:-:S07]  /*e2f0*/  IADD3 R37, PT, PT, R45, R33, RZ ;  /* 0x000000212d257210 */ /* 0x000fce0007ffe0ff */
.L_x_2870:
[----:B------:R-:W-:Y:S05]  /*e300*/  BSYNC.RECONVERGENT B1 ;  /* 0x0000000000017941 */ /* 0x000fea0003800200 */
.L_x_2868:
        /* <DEDUP_REMOVED lines=37> */
.L_x_2872:
[----:B------:R-:W-:Y:S01]  /*e560*/  MOV R44, R50 ;  /* 0x00000032002c7202 */ /* 0x000fe20000000f00 */
[----:B------:R-:W-:Y:S01]  /*e570*/  IMAD.MOV.U32 R45, RZ, RZ, R51 ;  /* 0x000000ffff2d7224 */ /* 0x000fe200078e0033 */
[----:B------:R-:W-:Y:S02]  /*e580*/  MOV R34, R54 ;  /* 0x0000003600227202 */ /* 0x000fe40000000f00 */
        /* <DEDUP_REMOVED lines=8> */
[----:B------:R-:W-:-:S04]  /*e610*/  IMAD.X R37, RZ, RZ, ~R35, P0 ;  /* 0x000000ffff257224 */ /* 0x000fc800000e0e23 */
[----:B------:R-:W-:Y:S02]  /*e620*/  IMAD R37, R37, R54, RZ ;  /* 0x0000003625257224 */ /* 0x000fe400078e02ff */
[----:B------:R-:W-:-:S04]  /*e630*/  IMAD.WIDE.U32 R32, R54, R39, R32 ;  /* 0x0000002736207225 */ /* 0x000fc800078e0020 */
[----:B------:R-:W-:Y:S01]  /*e640*/  IMAD R37, R55, R39, R37 ;  /* 0x0000002737257224 */ /* 0x000fe200078e0225 */
[----:B------:R-:W-:-:S04]  /*e650*/  MOV R51, R32 ;  /* 0x0000002000337202 */ /* 0x000fc80000000f00 */
[----:B------:R-:W-:-:S07]  /*e660*/  IADD3 R37, PT, PT, R33, R37, RZ ;  /* 0x0000002521257210 */ /* 0x000fce0007ffe0ff */
.L_x_2873:
[----:B------:R-:W-:Y:S05]  /*e670*/  BSYNC.RECONVERGENT B1 ;  /* 0x0000000000017941 */ /* 0x000fea0003800200 */
.L_x_2871:
        /* <DEDUP_REMOVED lines=8> */
.L_x_2867:
        /* <DEDUP_REMOVED lines=35> */
.L_x_2875:
[----:B------:R-:W-:Y:S02]  /*e930*/  MOV R34, R50 ;  /* 0x0000003200227202 */ /* 0x000fe40000000f00 */
        /* <DEDUP_REMOVED lines=9> */
[----:B------:R-:W-:Y:S01]  /*e9d0*/  IMAD R37, R51, R39, R37 ;  /* 0x0000002733257224 */ /* 0x000fe200078e0225 */
[----:B------:R-:W-:-:S03]  /*e9e0*/  MOV R51, R32 ;  /* 0x0000002000337202 */ /* 0x000fc60000000f00 */
[----:B------:R-:W-:-:S07]  /*e9f0*/  IMAD.IADD R37, R33, 0x1, R37 ;  /* 0x0000000121257824 */ /* 0x000fce00078e0225 */
.L_x_2876:
[----:B------:R-:W-:Y:S05]  /*ea00*/  BSYNC.RECONVERGENT B1 ;  /* 0x0000000000017941 */ /* 0x000fea0003800200 */
.L_x_2874:
[----:B------:R-:W-:Y:S02]  /*ea10*/  UMOV UR4, 0xd0 ;  /* 0x000000d000047882 */ /* 0x000fe40000000000 */
[----:B------:R-:W-:-:S06]  /*ea20*/  LEA R32, R43, UR4, 0x3 ;  /* 0x000000042b207c11 */ /* 0x000fcc000f8e18ff */
[----:B------:R-:W0:Y:S02]  /*ea30*/  LDC.64 R32, c[0x0][R32+0x380] ;  /* 0x0000e00020207b82 */ /* 0x000e240000000a00 */
[-C--:B0-----:R-:W-:Y:S02]  /*ea40*/  IMAD R33, R33, R51.reuse, RZ ;  /* 0x0000003321217224 */ /* 0x081fe400078e02ff */
[----:B------:R-:W-:-:S04]  /*ea50*/  IMAD.WIDE.U32 R30, R32, R51, R30 ;  /* 0x00000033201e7225 */ /* 0x000fc800078e001e */
[----:B------:R-:W-:-:S05]  /*ea60*/  IMAD R33, R32, R37, R33 ;  /* 0x0000002520217224 */ /* 0x000fca00078e0221 */
[----:B------:R-:W-:-:S07]  /*ea70*/  IADD3 R31, PT, PT, R31, R33, RZ ;  /* 0x000000211f1f7210 */ /* 0x000fce0007ffe0ff */
.L_x_2853:
[----:B------:R-:W0:Y:S01]  /*ea80*/  LDCU.64 UR4, c[0x0][0x450] ;  /* 0x00008a00ff0477ac */ /* 0x000e220008000a00 */
[----:B------:R-:W1:Y:S01]  /*ea90*/  LDCU.64 UR8, c[0x0][0x380] ;  /* 0x00007000ff0877ac */ /* 0x000e620008000a00 */
[----:B0-----:R-:W-:Y:S02]  /*eaa0*/  IMAD R45, R45, UR4, RZ ;  /* 0x000000042d2d7c24 */ /* 0x001fe4000f8e02ff */
[----:B------:R-:W-:-:S04]  /*eab0*/  IMAD.WIDE.U32 R30, R44, UR4, R30 ;  /* 0x000000042c1e7c25 */ /* 0x000fc8000f8e001e */
[----:B------:R-:W-:Y:S01]  /*eac0*/  IMAD R45, R44, UR5, R45 ;  /* 0x000000052c2d7c24 */ /* 0x000fe2000f8e022d */
[----:B-1----:R-:W-:-:S03]  /*ead0*/  LEA R32, P0, R30, UR8, 0x3 ;  /* 0x000000081e207c11 */ /* 0x002fc6000f8018ff */
[----:B------:R-:W-:-:S05]  /*eae0*/  IMAD.IADD R31, R31, 0x1, R45 ;  /* 0x000000011f1f7824 */ /* 0x000fca00078e022d */
[----:B------:R-:W-:-:S05]  /*eaf0*/  LEA.HI.X R33, R30, UR9, R31, 0x3, P0 ;  /* 0x000000091e217c11 */ /* 0x000fca00080f1c1f */
[----:B------:R3:W5:Y:S01]  /*eb00*/  LDG.E.64 R30, desc[UR6][R32.64] ;  /* 0x00000006201e7981 */ /* 0x000762000c1e1b00 */
[----:B------:R-:W-:Y:S05]  /*eb10*/  BRA `(.L_x_2826) ;  /* 0x0000000000cc7947 */ /* 0x000fea0003800000 */
.L_x_2669:
[----:B------:R-:W0:Y:S01]  /*eb20*/  LDCU.64 UR4, c[0x0][0x860] ;  /* 0x00010c00ff0477ac */ /* 0x000e220008000a00 */
[-C--:B------:R-:W-:Y:S02]  /*eb30*/  IADD3 R51, P1, PT, R8, R3.reuse, RZ ;  /* 0x0000000308337210 */ /* 0x080fe40007f3e0ff */
[----:B------:R-:W-:Y:S02]  /*eb40*/  IADD3 R52, P2, PT, R12, R3, RZ ;  /* 0x000000030c347210 */ /* 0x000fe40007f5e0ff */
[-C--:B------:R-:W-:Y:S02]  /*eb50*/  IADD3.X R39, PT, PT, RZ, R5.reuse, RZ, P1, !PT ;  /* 0x00000005ff277210 */ /* 0x080fe40000ffe4ff */
[----:B------:R-:W-:Y:S02]  /*eb60*/  IADD3.X R55, PT, PT, RZ, R5, RZ, P2, !PT ;  /* 0x00000005ff377210 */ /* 0x000fe400017fe4ff */
[----:B------:R-:W-:-:S05]  /*eb70*/  IADD3 R49, P4, PT, R14, R3, RZ ;  /* 0x000000030e317210 */ /* 0x000fca0007f9e0ff */
[----:B------:R-:W-:Y:S01]  /*eb80*/  IMAD.X R53, RZ, RZ, R5, P4 ;  /* 0x000000ffff357224 */ /* 0x000fe200020e0605 */
[----:B0-----:R-:W-:Y:S02]  /*eb90*/  ISETP.GE.U32.AND P0, PT, R51, UR4, PT ;  /* 0x0000000433007c0c */ /* 0x001fe4000bf06070 */
[----:B------:R-:W-:Y:S02]  /*eba0*/  ISETP.GE.U32.AND P1, PT, R52, UR4, PT ;  /* 0x0000000434007c0c */ /* 0x000fe4000bf26070 */
[----:B------:R-:W-:Y:S02]  /*ebb0*/  ISETP.GE.U32.AND.EX P0, PT, R39, UR5, PT, P0 ;  /* 0x0000000527007c0c */ /* 0x000fe4000bf06100 */
[----:B------:R-:W-:Y:S02]  /*ebc0*/  ISETP.GE.U32.AND P2, PT, R3, UR4, PT ;  /* 0x0000000403007c0c */ /* 0x000fe4000bf46070 */
[----:B------:R-:W-:Y:S02]  /*ebd0*/  ISETP.GE.U32.AND.EX P1, PT, R55, UR5, PT, P1 ;  /* 0x0000000537007c0c */ /* 0x000fe4000bf26110 */
[----:B------:R-:W-:-:S02]  /*ebe0*/  ISETP.GE.U32.AND P3, PT, R49, UR4, PT ;  /* 0x0000000431007c0c */ /* 0x000fc4000bf66070 */
[----:B------:R-:W-:Y:S02]  /*ebf0*/  ISETP.GE.U32.AND.EX P2, PT, R5, UR5, PT, P2 ;  /* 0x0000000505007c0c */ /* 0x000fe4000bf46120 */
[----:B------:R-:W-:-:S03]  /*ec00*/  ISETP.GE.U32.AND.EX P3, PT, R53, UR5, PT, P3 ;  /* 0x0000000535007c0c */ /* 0x000fc6000bf66130 */
[----:B------:R-:W0:Y:S08]  /*ec10*/  @!P0 LDC.64 R42, c[0x0][0x450] ;  /* 0x00011400ff2a8b82 */ /* 0x000e300000000a00 */
[----:B------:R-:W1:Y:S08]  /*ec20*/  @!P0 LDC.64 R32, c[0x0][0x380] ;  /* 0x0000e000ff208b82 */ /* 0x000e700000000a00 */
[----:B------:R-:W2:Y:S08]  /*ec30*/  @!P1 LDC.64 R34, c[0x0][0x450] ;  /* 0x00011400ff229b82 */ /* 0x000eb00000000a00 */
[----:B------:R-:W3:Y:S01]  /*ec40*/  @!P2 LDC.64 R36, c[0x0][0x450] ;  /* 0x00011400ff24ab82 */ /* 0x000ee20000000a00 */
[----:B0-----:R-:W-:-:S04]  /*ec50*/  @!P0 IMAD R44, R39, R42, RZ ;  /* 0x0000002a272c8224 */ /* 0x001fc800078e02ff */
[C---:B------:R-:W-:Y:S02]  /*ec60*/  @!P0 IMAD R57, R51.reuse, R43, R44 ;  /* 0x0000002b33398224 */ /* 0x040fe400078e022c */
[----:B------:R-:W-:Y:S01]  /*ec70*/  @!P0 IMAD.WIDE.U32 R50, R51, R42, RZ ;  /* 0x0000002a33328225 */ /* 0x000fe200078e00ff */
[----:B------:R-:W0:Y:S02]  /*ec80*/  @!P3 LDC.64 R38, c[0x0][0x450] ;  /* 0x00011400ff26bb82 */ /* 0x000e240000000a00 */
[----:B-1----:R-:W-:Y:S02]  /*ec90*/  @!P0 LEA R32, P4, R50, R32, 0x3 ;  /* 0x0000002032208211 */ /* 0x002fe400078818ff */
[----:B------:R-:W-:-:S04]  /*eca0*/  @!P0 IADD3 R51, PT, PT, R51, R57, RZ ;  /* 0x0000003933338210 */ /* 0x000fc80007ffe0ff */
[----:B------:R-:W1:Y:S01]  /*ecb0*/  @!P1 LDC.64 R40, c[0x0][0x380] ;  /* 0x0000e000ff289b82 */ /* 0x000e620000000a00 */
[----:B--2---:R-:W-:Y:S01]  /*ecc0*/  @!P1 IMAD R55, R55, R34, RZ ;  /* 0x0000002237379224 */ /* 0x004fe200078e02ff */
[----:B------:R-:W-:-:S03]  /*ecd0*/  @!P0 LEA.HI.X R33, R50, R33, R51, 0x3, P4 ;  /* 0x0000002132218211 */ /* 0x000fc600020f1c33 */
[C---:B------:R-:W-:Y:S02]  /*ece0*/  @!P1 IMAD R55, R52.reuse, R35, R55 ;  /* 0x0000002334379224 */ /* 0x040fe400078e0237 */
[----:B------:R-:W-:Y:S01]  /*ecf0*/  @!P1 IMAD.WIDE.U32 R34, R52, R34, RZ ;  /* 0x0000002234229225 */ /* 0x000fe200078e00ff */
[----:B------:R-:W2:Y:S01]  /*ed00*/  @!P2 LDC.64 R42, c[0x0][0x380] ;  /* 0x0000e000ff2aab82 */ /* 0x000ea20000000a00 */
[----:B------:R4:W5:Y:S02]  /*ed10*/  @!P0 LDG.E.64 R26, desc[UR6][R32.64] ;  /* 0x00000006201a8981 */ /* 0x000964000c1e1b00 */
[----:B---3--:R-:W-:Y:S01]  /*ed20*/  @!P2 IMAD R50, R5, R36, RZ ;  /* 0x000000240532a224 */ /* 0x008fe200078e02ff */
[----:B------:R-:W-:-:S03]  /*ed30*/  @!P1 IADD3 R55, PT, PT, R35, R55, RZ ;  /* 0x0000003723379210 */ /* 0x000fc60007ffe0ff */
[----:B------:R-:W-:Y:S01]  /*ed40*/  @!P2 IMAD R57, R3, R37, R50 ;  /* 0x000000250339a224 */ /* 0x000fe200078e0232 */
[----:B------:R-:W3:Y:S01]  /*ed50*/  @!P3 LDC.64 R44, c[0x0][0x380] ;  /* 0x0000e000ff2cbb82 */ /* 0x000ee20000000a00 */
[----:B0-----:R-:W-:Y:S02]  /*ed60*/  @!P3 IMAD R52, R53, R38, RZ ;  /* 0x000000263534b224 */ /* 0x001fe400078e02ff */
[----:B------:R-:W-:-:S04]  /*ed70*/  @!P2 IMAD.WIDE.U32 R50, R3, R36, RZ ;  /* 0x000000240332a225 */ /* 0x000fc800078e00ff */
[----:B------:R-:W-:Y:S01]  /*ed80*/  @!P3 IMAD.WIDE.U32 R36, R49, R38, RZ ;  /* 0x000000263124b225 */ /* 0x000fe200078e00ff */
[----:B-1----:R-:W-:-:S03]  /*ed90*/  @!P1 LEA R40, P5, R34, R40, 0x3 ;  /* 0x0000002822289211 */ /* 0x002fc600078a18ff */
[----:B------:R-:W-:Y:S01]  /*eda0*/  @!P3 IMAD R39, R49, R39, R52 ;  /* 0x000000273127b224 */ /* 0x000fe200078e0234 */
[----:B------:R-:W-:Y:S01]  /*edb0*/  @!P1 LEA.HI.X R41, R34, R41, R55, 0x3, P5 ;  /* 0x0000002922299211 */ /* 0x000fe200028f1c37 */
[----:B------:R-:W-:Y:S01]  /*edc0*/  @!P2 IMAD.IADD R57, R51, 0x1, R57 ;  /* 0x000000013339a824 */ /* 0x000fe200078e0239 */
[----:B--2---:R-:W-:-:S03]  /*edd0*/  @!P2 LEA R42, P4, R50, R42, 0x3 ;  /* 0x0000002a322aa211 */ /* 0x004fc600078818ff */
[----:B------:R4:W5:Y:S01]  /*ede0*/  @!P1 LDG.E.64 R28, desc[UR6][R40.64] ;  /* 0x00000006281c9981 */ /* 0x000962000c1e1b00 */
[----:B------:R-:W-:Y:S02]  /*edf0*/  @!P3 IADD3 R34, PT, PT, R37, R39, RZ ;  /* 0x000000272522b210 */ /* 0x000fe40007ffe0ff */
[----:B------:R-:W-:Y:S02]  /*ee00*/  @!P2 LEA.HI.X R43, R50, R43, R57, 0x3, P4 ;  /* 0x0000002b322ba211 */ /* 0x000fe400020f1c39 */
[----:B---3--:R-:W-:-:S03]  /*ee10*/  @!P3 LEA R44, P5, R36, R44, 0x3 ;  /* 0x0000002c242cb211 */ /* 0x008fc600078a18ff */
[----:B------:R4:W5:Y:S01]  /*ee20*/  @!P2 LDG.E.64 R24, desc[UR6][R42.64] ;  /* 0x000000062a18a981 */ /* 0x000962000c1e1b00 */
[----:B------:R-:W-:-:S05]  /*ee30*/  @!P3 LEA.HI.X R45, R36, R45, R34, 0x3, P5 ;  /* 0x0000002d242db211 */ /* 0x000fca00028f1c22 */
[----:B------:R4:W5:Y:S04]  /*ee40*/  @!P3 LDG.E.64 R30, desc[UR6][R44.64] ;  /* 0x000000062c1eb981 */ /* 0x000968000c1e1b00 */
.L_x_2826:
[----:B------:R-:W-:Y:S05]  /*ee50*/  BSYNC.RECONVERGENT B0 ;  /* 0x0000000000007941 */ /* 0x000fea0003800200 */
.L_x_2668:
[----:B01234-:R-:W0:Y:S01]  /*ee60*/  LDC.64 R32, c[0x0][0x860] ;  /* 0x00021800ff207b82 */ /* 0x01fe220000000a00 */
[-C--:B------:R-:W-:Y:S01]  /*ee70*/  IADD3 R43, P5, PT, R12, R3.reuse, RZ ;  /* 0x000000030c2b7210 */ /* 0x080fe20007fbe0ff */
        /* <DEDUP_REMOVED lines=15> */
[----:B------:R-:W-:Y:S01]  /*ef70*/  FMUL.FTZ R15, R15, 1 ;  /* 0x3f8000000f0f7820 */ /* 0x000fe20000410000 */
[----:B------:R-:W0:Y:S01]  /*ef80*/  LDCU.64 UR12, c[0x0][0x868] ;  /* 0x00010d00ff0c77ac */ /* 0x000e220008000a00 */
[----:B------:R-:W-:Y:S02]  /*ef90*/  MOV R38, RZ ;  /* 0x000000ff00267202 */ /* 0x000fe40000000f00 */
[----:B------:R-:W0:Y:S01]  /*efa0*/  F2F.F64.F32 R32, R15 ;  /* 0x0000000f00207310 */ /* 0x000e220000201800 */
[----:B------:R-:W1:Y:S01]  /*efb0*/  LDCU.64 UR4, c[0x0][0x5f0] ;  /* 0x0000be00ff0477ac */ /* 0x000e620008000a00 */
[----:B------:R-:W2:Y:S01]  /*efc0*/  LDCU.64 UR8, c[0x0][0x520] ;  /* 0x0000a400ff0877ac */ /* 0x000ea20008000a00 */
[----:B------:R-:W3:Y:S01]  /*efd0*/  LDCU.64 UR10, c[0x0][0x6c0] ;  /* 0x0000d800ff0a77ac */ /* 0x000ee20008000a00 */
[----:B0-----:R-:W-:Y:S01]  /*efe0*/  DSETP.GEU.AND P3, PT, R32, UR12, PT ;  /* 0x0000000c20007e2a */ /* 0x001fe2000bf6e000 */
[----:B-1----:R-:W-:-:S05]  /*eff0*/  IMAD R32, R5, UR4, RZ ;  /* 0x0000000405207c24 */ /* 0x002fca000f8e02ff */
[----:B------:R-:W-:Y:S01]  /*f000*/  FSEL R39, RZ, 1.875, P3 ;  /* 0x3ff00000ff277808 */ /* 0x000fe20001800000 */
[----:B------:R-:W-:Y:S01]  /*f010*/  IMAD.WIDE.U32 R36, R3, UR4, RZ ;  /* 0x0000000403247c25 */ /* 0x000fe2000f8e00ff */
[----:B------:R-:W-:-:S03]  /*f020*/  FSEL R49, RZ, 1, P3 ;  /* 0x3f800000ff317808 */ /* 0x000fc60001800000 */
[----:B------:R-:W-:Y:S01]  /*f030*/  IMAD R33, R3, UR5, R32 ;  /* 0x0000000503217c24 */ /* 0x000fe2000f8e0220 */
[----:B-----5:R-:W-:Y:S01]  /*f040*/  DMUL R38, R24, R38 ;  /* 0x0000002618267228 */ /* 0x020fe20000000000 */
[C---:B--2---:R-:W-:Y:S01]  /*f050*/  LEA R32, P3, R36.reuse, UR8, 0x3 ;  /* 0x0000000824207c11 */ /* 0x044fe2000f8618ff */
[----:B------:R-:W0:Y:S01]  /*f060*/  F2I.FTZ.U32.TRUNC.NTZ R49, R49 ;  /* 0x0000003100317305 */ /* 0x000e22000021f000 */
[----:B------:R-:W-:Y:S01]  /*f070*/  IMAD.IADD R15, R37, 0x1, R33 ;  /* 0x00000001250f7824 */ /* 0x000fe200078e0221 */
[----:B---3--:R-:W-:-:S04]  /*f080*/  IADD3 R34, P4, PT, R36, UR10, RZ ;  /* 0x0000000a24227c10 */ /* 0x008fc8000ff9e0ff */
[----:B------:R-:W-:Y:S01]  /*f090*/  DMUL R38, R38, R20 ;  /* 0x0000001426267228 */ /* 0x000fe20000000000 */
[----:B------:R-:W-:Y:S02]  /*f0a0*/  LEA.HI.X R33, R36, UR9, R15, 0x3, P3 ;  /* 0x0000000924217c11 */ /* 0x000fe400098f1c0f */
[----:B------:R-:W-:-:S04]  /*f0b0*/  IADD3.X R35, PT, PT, R15, UR11, RZ, P4, !PT ;  /* 0x0000000b0f237c10 */ /* 0x000fc8000a7fe4ff */
[----:B------:R1:W-:Y:S04]  /*f0c0*/  STG.E.64 desc[UR6][R32.64], R38 ;  /* 0x0000002620007986 */ /* 0x0003e8000c101b06 */
[----:B0-----:R1:W-:Y:S02]  /*f0d0*/  STG.E.U8 desc[UR6][R34.64], R49 ;  /* 0x0000003122007986 */ /* 0x0013e4000c101106 */
.L_x_2878:
[----:B------:R-:W-:Y:S05]  /*f0e0*/  BSYNC.RECONVERGENT B0 ;  /* 0x0000000000007941 */ /* 0x000fea0003800200 */
.L_x_2877:
[----:B------:R-:W-:Y:S04]  /*f0f0*/  BSSY.RECONVERGENT B0, `(.L_x_2879) ;  /* 0x0000019000007945 */ /* 0x000fe80003800200 */
[----:B------:R-:W-:Y:S05]  /*f100*/  @P0 BRA `(.L_x_2880) ;  /* 0x00000000005c0947 */ /* 0x000fea0003800000 */
[----:B-1----:R-:W-:Y:S01]  /*f110*/  FMUL.FTZ R32, R46, 1 ;  /* 0x3f8000002e207820 */ /* 0x002fe20000410000 */
[----:B------:R-:W0:Y:S01]  /*f120*/  LDCU.64 UR4, c[0x0][0x868] ;  /* 0x00010d00ff0477ac */ /* 0x000e220008000a00 */
[----:B------:R-:W-:Y:S01]  /*f130*/  MOV R38, RZ ;  /* 0x000000ff00267202 */ /* 0x000fe20000000f00 */
[----:B------:R-:W1:Y:S03]  /*f140*/  LDCU.64 UR8, c[0x0][0x5f0] ;  /* 0x0000be00ff0877ac */ /* 0x000e660008000a00 */
[----:B------:R-:W0:Y:S01]  /*f150*/  F2F.F64.F32 R32, R32 ;  /* 0x0000002000207310 */ /* 0x000e220000201800 */
[----:B------:R-:W2:Y:S01]  /*f160*/  LDCU.64 UR10, c[0x0][0x520] ;  /* 0x0000a400ff0a77ac */ /* 0x000ea20008000a00 */
[----:B------:R-:W3:Y:S01]  /*f170*/  LDCU.64 UR12, c[0x0][0x6c0] ;  /* 0x0000d800ff0c77ac */ /* 0x000ee20008000a00 */
[----:B0-----:R-:W-:Y:S01]  /*f180*/  DSETP.GEU.AND P0, PT, R32, UR4, PT ;  /* 0x0000000420007e2a */ /* 0x001fe2000bf0e000 */
[----:B-1----:R-:W-:-:S02]  /*f190*/  IMAD R44, R44, UR8, RZ ;  /* 0x000000082c2c7c24 */ /* 0x002fc4000f8e02ff */
[----:B------:R-:W-:-:S03]  /*f1a0*/  IMAD.WIDE.U32 R36, R45, UR8, RZ ;  /* 0x000000082d247c25 */ /* 0x000fc6000f8e00ff */
[----:B------:R-:W-:Y:S02]  /*f1b0*/  FSEL R39, RZ, 1.875, P0 ;  /* 0x3ff00000ff277808 */ /* 0x000fe40000000000 */
[----:B------:R-:W-:Y:S01]  /*f1c0*/  FSEL R15, RZ, 1, P0 ;  /* 0x3f800000ff0f7808 */ /* 0x000fe20000000000 */
[----:B------:R-:W-:Y:S01]  /*f1d0*/  IMAD R33, R45, UR9, R44 ;  /* 0x000000092d217c24 */ /* 0x000fe2000f8e022c */
[C---:B--2---:R-:W-:Y:S02]  /*f1e0*/  LEA R34, P0, R36.reuse, UR10, 0x3 ;  /* 0x0000000a24227c11 */ /* 0x044fe4000f8018ff */
[----:B-----5:R-:W-:Y:S01]  /*f1f0*/  DMUL R38, R26, R38 ;  /* 0x000000261a267228 */ /* 0x020fe20000000000 */
[----:B---3--:R-:W-:Y:S01]  /*f200*/  IADD3 R32, P3, PT, R36, UR12, RZ ;  /* 0x0000000c24207c10 */ /* 0x008fe2000ff7e0ff */
[----:B------:R-:W0:Y:S01]  /*f210*/  F2I.FTZ.U32.TRUNC.NTZ R15, R15 ;  /* 0x0000000f000f7305 */ /* 0x000e22000021f000 */
[----:B------:R-:W-:-:S04]  /*f220*/  IADD3 R33, PT, PT, R37, R33, RZ ;  /* 0x0000002125217210 */ /* 0x000fc80007ffe0ff */
[----:B------:R-:W-:Y:S01]  /*f230*/  LEA.HI.X R35, R36, UR11, R33, 0x3, P0 ;  /* 0x0000000b24237c11 */ /* 0x000fe200080f1c21 */
[----:B------:R-:W-:Y:S01]  /*f240*/  DMUL R38, R38, R20 ;  /* 0x0000001426267228 */ /* 0x000fe20000000000 */
[----:B------:R-:W-:-:S06]  /*f250*/  IADD3.X R33, PT, PT, R33, UR13, RZ, P3, !PT ;  /* 0x0000000d21217c10 */ /* 0x000fcc0009ffe4ff */
[----:B------:R2:W-:Y:S04]  /*f260*/  STG.E.64 desc[UR6][R34.64], R38 ;  /* 0x0000002622007986 */ /* 0x0005e8000c101b06 */
[----:B0-----:R2:W-:Y:S02]  /*f270*/  STG.E.U8 desc[UR6][R32.64], R15 ;  /* 0x0000000f20007986 */ /* 0x0015e4000c101106 */
.L_x_2880:
[----:B------:R-:W-:Y:S05]  /*f280*/  BSYNC.RECONVERGENT B0 ;  /* 0x0000000000007941 */ /* 0x000fea0003800200 */
.L_x_2879:
[----:B------:R-:W-:Y:S04]  /*f290*/  BSSY.RECONVERGENT B0, `(.L_x_2881) ;  /* 0x0000019000007945 */ /* 0x000fe80003800200 */
[----:B------:R-:W-:Y:S05]  /*f2a0*/  @P1 BRA `(.L_x_2882) ;  /* 0x00000000005c1947 */ /* 0x000fea0003800000 */
[----:B------:R-:W-:Y:S01]  /*f2b0*/  FMUL.FTZ R47, R47, 1 ;  /* 0x3f8000002f2f7820 */ /* 0x000fe20000410000 */
[----:B------:R-:W0:Y:S01]  /*f2c0*/  LDCU.64 UR4, c[0x0][0x868] ;  /* 0x00010d00ff0477ac */ /* 0x000e220008000a00 */
[----:B-12---:R-:W-:Y:S02]  /*f2d0*/  IMAD.MOV.U32 R34, RZ, RZ, RZ ;  /* 0x000000ffff227224 */ /* 0x006fe400078e00ff */
        /* <DEDUP_REMOVED lines=13> */
[----:B---3--:R-:W-:Y:S02]  /*f3b0*/  IADD3 R38, P1, PT, R32, UR12, RZ ;  /* 0x0000000c20267c10 */ /* 0x008fe4000ff3e0ff */
[----:B------:R-:W-:-:S03]  /*f3c0*/  IADD3 R33, PT, PT, R33, R43, RZ ;  /* 0x0000002b21217210 */ /* 0x000fc60007ffe0ff */
[----:B------:R-:W-:Y:S01]  /*f3d0*/  DMUL R34, R34, R20 ;  /* 0x0000001422227228 */ /* 0x000fe20000000000 */
[----:B------:R-:W-:Y:S02]  /*f3e0*/  LEA.HI.X R37, R32, UR11, R33, 0x3, P0 ;  /* 0x0000000b20257c11 */ /* 0x000fe400080f1c21 */
[----:B------:R-:W-:-:S04]  /*f3f0*/  IADD3.X R39, PT, PT, R33, UR13, RZ, P1, !PT ;  /* 0x0000000d21277c10 */ /* 0x000fc80008ffe4ff */
[----:B------:R3:W-:Y:S04]  /*f400*/  STG.E.64 desc[UR6][R36.64], R34 ;  /* 0x0000002224007986 */ /* 0x0007e8000c101b06 */
[----:B0-----:R3:W-:Y:S02]  /*f410*/  STG.E.U8 desc[UR6][R38.64], R15 ;  /* 0x0000000f26007986 */ /* 0x0017e4000c101106 */
.L_x_2882:
[----:B------:R-:W-:Y:S05]  /*f420*/  BSYNC.RECONVERGENT B0 ;  /* 0x0000000000007941 */ /* 0x000fea0003800200 */
.L_x_2881:
[----:B------:R-:W-:Y:S05]  /*f430*/  @P2 BRA `(.L_x_2883) ;  /* 0x00000000005c2947 */ /* 0x000fea0003800000 */
[----:B------:R-:W-:Y:S01]  /*f440*/  FMUL.FTZ R48, R48, 1 ;  /* 0x3f80000030307820 */ /* 0x000fe20000410000 */
[----:B------:R-:W0:Y:S01]  /*f450*/  LDCU.64 UR4, c[0x0][0x868] ;  /* 0x00010d00ff0477ac */ /* 0x000e220008000a00 */
[----:B-123--:R-:W-:Y:S02]  /*f460*/  MOV R34, RZ ;  /* 0x000000ff00227202 */ /* 0x00efe40000000f00 */
        /* <DEDUP_REMOVED lines=20> */
.L_x_2883:
[----:B------:R-:W-:Y:S05]  /*f5b0*/  WARPSYNC.ALL ;  /* 0x0000000000007948 */ /* 0x000fea0003800000 */
[----:B------:R-:W0:Y:S01]  /*f5c0*/  LDCU UR4, c[0x0][0x360] ;  /* 0x00006c00ff0477ac */ /* 0x000e220008000800 */
[----:B-12---:R-:W0:Y:S08]  /*f5d0*/  LDC R32, c[0x0][0x370] ;  /* 0x0000dc00ff207b82 */ /* 0x006e300000000800 */
[----:B------:R-:W-:Y:S01]  /*f5e0*/  BAR.SYNC.DEFER_BLOCKING 0x0 ;  /* 0x0000000000007b1d */ /* 0x000fe20000010000 */
[----:B---34-:R-:W-:Y:S01]  /*f5f0*/  IMAD.MOV.U32 R15, RZ, RZ, R11 ;  /* 0x000000ffff0f7224 */ /* 0x018fe200078e000b */
[----:B------:R-:W-:Y:S01]  /*f600*/  MOV R33, R13 ;  /* 0x0000000d00217202 */ /* 0x000fe20000000f00 */
[----:B0-----:R-:W-:-:S05]  /*f610*/  IMAD R32, R32, UR4, RZ ;  /* 0x0000000420207c24 */ /* 0x001fca000f8e02ff */
[----:B------:R-:W-:Y:S02]  /*f620*/  LEA R3, P0, R32, R3, 0x2 ;  /* 0x0000000320037211 */ /* 0x000fe400078010ff */
[----:B------:R-:W-:Y:S02]  /*f630*/  MOV R32, R16 ;  /* 0x0000001000207202 */ /* 0x000fe40000000f00 */
[----:B------:R-:W-:Y:S02]  /*f640*/  IADD3.X R5, PT, PT, RZ, R5, RZ, P0, !PT ;  /* 0x00000005ff057210 */ /* 0x000fe400007fe4ff */
[----:B------:R-:W-:-:S04]  /*f650*/  ISETP.GE.U32.AND P0, PT, R3, R18, PT ;  /* 0x000000120300720c */ /* 0x000fc80003f06070 */
[----:B------:R-:W-:-:S13]  /*f660*/  ISETP.GE.U32.AND.EX P0, PT, R5, R10, PT, P0 ;  /* 0x0000000a0500720c */ /* 0x000fda0003f06100 */
[----:B------:R-:W-:Y:S05]  /*f670*/  @!P0 BRA `(.L_x_2884) ;  /* 0xffffff1000ac8947 */ /* 0x000fea000383ffff */
[----:B------:R-:W-:Y:S05]  /*f680*/  EXIT ;  /* 0x000000000000794d */ /* 0x000fea0003800000 */
        .weak           $__internal_32_$__cuda_sm20_dblrcp_rn_slowpath_v3
        .type           $__internal_32_$__cuda_sm20_dblrcp_rn_slowpath_v3,@function
        .size           $__internal_32_$__cuda_sm20_dblrcp_rn_slowpath_v3,($__internal_33_$__cuda_sm20_div_u64 - $__internal_32_$__cuda_sm20_dblrcp_rn_slowpath_v3)
$__internal_32_$__cuda_sm20_dblrcp_rn_slowpath_v3:
        /* <DEDUP_REMOVED lines=27> */
.L_x_2887:
        /* <DEDUP_REMOVED lines=10> */
.L_x_2885:
[----:B------:R-:W0:Y:S01]  /*f8e0*/  LDC R16, c[0x0][0x868] ;  /* 0x00021a00ff107b82 */ /* 0x000e220000000800 */
[----:B------:R-:W-:-:S07]  /*f8f0*/  LOP3.LUT R17, R13, 0x80000, RZ, 0xfc, !PT ;  /* 0x000800000d117812 */ /* 0x000fce00078efcff */
.L_x_2886:
[----:B0-----:R-:W-:Y:S01]  /*f900*/  MOV R20, R16 ;  /* 0x0000001000147202 */ /* 0x001fe20000000f00 */
[----:B------:R-:W-:Y:S01]  /*f910*/  IMAD.MOV.U32 R21, RZ, RZ, R17 ;  /* 0x000000ffff157224 */ /* 0x000fe200078e0011 */
[----:B------:R-:W-:Y:S02]  /*f920*/  MOV R16, R8 ;  /* 0x0000000800107202 */ /* 0x000fe40000000f00 */
[----:B------:R-:W-:-:S04]  /*f930*/  MOV R17, 0x0 ;  /* 0x0000000000117802 */ /* 0x000fc80000000f00 */
[----:B------:R-:W-:Y:S05]  /*f940*/  RET.REL.NODEC R16 `(_ZN2at6native43_GLOBAL__N__7cc8d1ed_10_Dropout_cu_0e96ed3820fused_dropout_kernelIddmLin1ELi1EhEEvNS_4cuda6detail10TensorInfoIKT_T1_EENS5_IS6_S8_EENS5_IT4_S8_EES8_T0_NS_15PhiloxCudaStateE) ;  /* 0xffffff0410ac7950 */ /* 0x000fea0003c3ffff */
        .weak           $__internal_33_$__cuda_sm20_div_u64
        .type           $__internal_33_$__cuda_sm20_div_u64,@function
        .size           $__internal_33_$__cuda_sm20_div_u64,(.L_x_14102 - $__internal_33_$__cuda_sm20_div_u64)
$__internal_33_$__cuda_sm20_div_u64:
        /* <DEDUP_REMOVED lines=21> */
[----:B------:R-:W-:Y:S02]  /*faa0*/  IADD3 R40, P0, PT, RZ, -R40, RZ ;  /* 0x80000028ff287210 */ /* 0x000fe40007f1e0ff */
[----:B------:R-:W-:Y:S01]  /*fab0*/  MOV R41, RZ ;  /* 0x000000ff00297202 */ /* 0x000fe20000000f00 */
        /* <DEDUP_REMOVED lines=34> */
[----:B------:R-:W-:Y:S02]  /*fce0*/  ISETP.NE.U32.AND P1, PT, R34, RZ, PT ;  /* 0x000000ff2200720c */ /* 0x000fe40003f25070 */
[----:B------:R-:W-:Y:S02]  /*fcf0*/  IADD3 R35, P3, PT, R38, 0x1, RZ ;  /* 0x0000000126237810 */ /* 0x000fe40007f7e0ff */
[----:B------:R-:W-:-:S02]  /*fd00*/  ISETP.GE.U32.AND.EX P0, PT, R36, R33, PT, P0 ;  /* 0x000000212400720c */ /* 0x000fc40003f06100 */
[----:B------:R-:W-:Y:S01]  /*fd10*/  ISETP.NE.AND.EX P1, PT, R33, RZ, PT, P1 ;  /* 0x000000ff2100720c */ /* 0x000fe20003f25310 */
[----:B------:R-:W-:Y:S01]  /*fd20*/  HFMA2 R33, -RZ, RZ, 0, 0 ;  /* 0x00000000ff217431 */ /* 0x000fe200000001ff */
[----:B------:R-:W-:Y:S02]  /*fd30*/  IADD3.X R37, PT, PT, RZ, R40, RZ, P3, !PT ;  /* 0x00000028ff257210 */ /* 0x000fe40001ffe4ff */
[----:B------:R-:W-:Y:S02]  /*fd40*/  SEL R35, R35, R38, P0 ;  /* 0x0000002623237207 */ /* 0x000fe40000000000 */
[----:B------:R-:W-:Y:S02]  /*fd50*/  SEL R37, R37, R40, P0 ;  /* 0x0000002825257207 */ /* 0x000fe40000000000 */
[----:B------:R-:W-:Y:S02]  /*fd60*/  SEL R34, R35, 0xffffffff, P1 ;  /* 0xffffffff23227807 */ /* 0x000fe40000800000 */
[----:B------:R-:W-:Y:S01]  /*fd70*/  SEL R35, R37, 0xffffffff, P1 ;  /* 0xffffffff25237807 */ /* 0x000fe20000800000 */
[----:B------:R-:W-:Y:S06]  /*fd80*/  RET.REL.NODEC R32 `(_ZN2at6native43_GLOBAL__N__7cc8d1ed_10_Dropout_cu_0e96ed3820fused_dropout_kernelIddmLin1ELi1EhEEvNS_4cuda6detail10TensorInfoIKT_T1_EENS5_IS6_S8_EENS5_IT4_S8_EES8_T0_NS_15PhiloxCudaStateE) ;  /* 0xffffff00209c7950 */ /* 0x000fec0003c3ffff */
.L_x_2888:
        /* <DEDUP_REMOVED lines=15> */
.L_x_14102:


//--------------------- .text._ZN2at6native43_GLOBAL__N__7cc8d1ed_10_Dropout_cu_0e96ed3820fused_dropout_kernelIddmLi1ELi1EhEEvNS_4cuda6detail10TensorInfoIKT_T1_EENS5_IS6_S8_EENS5_IT4_S8_EES8_T0_NS_15PhiloxCudaStateE --------------------------
	.section	.text._ZN2at6native43_GLOBAL__N__7cc8d1ed_10_Dropout_cu_0e96ed3820fused_dropout_kernelIddmLi1ELi1EhEEvNS_4cuda6detail10TensorInfoIKT_T1_EENS5_IS6_S8_EENS5_IT4_S8_EES8_T0_NS_15PhiloxCudaStateE,"ax",@progbits
	.align	128
.text._ZN2at6native43_GLOBAL__N__7cc8d1ed_10_Dropout_cu_0e96ed3820fused_dropout_kernelIddmLi1ELi1EhEEvNS_4cuda6detail10TensorInfoIKT_T1_EENS5_IS6_S8_EENS5_IT4_S8_EES8_T0_NS_15PhiloxCudaStateE:
        .type           _ZN2at6native43_GLOBAL__N__7cc8d1ed_10_Dropout_cu_0e96ed3820fused_dropout_kernelIddmLi1ELi1EhEEvNS_4cuda6detail10TensorInfoIKT_T1_EENS5_IS6_S8_EENS5_IT4_S8_EES8_T0_NS_15PhiloxCudaStateE,@function
        .size           _ZN2at6native43_GLOBAL__N__7cc8d1ed_10_Dropout_cu_0e96ed3820fused_dropout_kernelIddmLi1ELi1EhEEvNS_4cuda6detail10TensorInfoIKT_T1_EENS5_IS6_S8_EENS5_IT4_S8_EES8_T0_NS_15PhiloxCudaStateE,(.L_x_14105 - _ZN2at6native43_GLOBAL__N__7cc8d1ed_10_Dropout_cu_0e96ed3820fused_dropout_kernelIddmLi1ELi1EhEEvNS_4cuda6detail10TensorInfoIKT_T1_EENS5_IS6_S8_EENS5_IT4_S8_EES8_T0_NS_15PhiloxCudaStateE)
        .other          _ZN2at6native43_GLOBAL__N__7cc8d1ed_10_Dropout_cu_0e96ed3820fused_dropout_kernelIddmLi1ELi1EhEEvNS_4cuda6detail10TensorInfoIKT_T1_EENS5_IS6_S8_EENS5_IT4_S8_EES8_T0_NS_15PhiloxCudaStateE,@"STO_CUDA_ENTRY STV_DEFAULT"
_ZN2at6native43_GLOBAL__N__7cc8d1ed_10_Dropout_cu_0e96ed3820fused_dropout_kernelIddmLi1ELi1EhEEvNS_4cuda6detail10TensorInfoIKT_T1_EENS5_IS6_S8_EENS5_IT4_S8_EES8_T0_NS_15PhiloxCudaStateE:
        /* <DEDUP_REMOVED lines=13> */
[----:B---3--:R-:W-:-:S05]  /*00d0*/  @P0 IMAD.MOV.U32 R5, RZ, RZ, R17 ;  /* 0x000000ffff050224 */ /* 0x008fca00078e0011 */
[----:B--2---:R-:W1:Y:S01]  /*00e0*/  @P0 LDG.E.64 R2, desc[UR6][R4.64] ;  /* 0x0000000604020981 */ /* 0x004e62000c1e1b00 */
[----:B-----5:R-:W-:Y:S01]  /*00f0*/  MOV R20, UR4 ;  /* 0x0000000400147c02 */ /* 0x020fe20008000f00 */
[----:B------:R-:W-:-:S06]  /*0100*/  IMAD.U32 R21, RZ, RZ, UR5 ;  /* 0x00000005ff157e24 */ /* 0x000fcc000f8e00ff */
[----:B------:R-:W2:Y:S01]  /*0110*/  @P0 LDG.E.64 R20, desc[UR6][R20.64] ;  /* 0x0000000614140981 */ /* 0x000ea2000c1e1b00 */
[----:B------:R-:W4:Y:S02]  /*0120*/  S2UR UR4, SR_CTAID.X ;  /* 0x00000000000479c3 */ /* 0x000f240000002500 */
[----:B----4-:R-:W-:Y:S01]  /*0130*/  IMAD R0, R14, UR4, R7 ;  /* 0x000000040e007c24 */ /* 0x010fe2000f8e0207 */
[----:B-1----:R-:W-:-:S03]  /*0140*/  @P0 IADD3 R16, P1, PT, R2, R9, RZ ;  /* 0x0000000902100210 */ /* 0x002fc60007f3e0ff */
[----:B------:R-:W-:-:S04]  /*0150*/  IMAD.WIDE.U32 R8, R0, -0x326172a9, RZ ;  /* 0xcd9e8d5700087825 */ /* 0x000fc800078e00ff */
[----:B------:R-:W-:-:S05]  /*0160*/  @P0 IMAD.X R17, RZ, RZ, R3, P1 ;  /* 0x000000ffff110224 */ /* 0x000fca00008e0603 */
[--C-:B------:R-:W-:Y:S01]  /*0170*/  SHF.R.U64 R2, R16, 0x2, R17.reuse ;  /* 0x0000000210027819 */ /* 0x100fe20000001211 */
[----:B--2---:R-:W-:Y:S01]  /*0180*/  VIADD R5, R20, 0x9e3779b9 ;  /* 0x9e3779b914057836 */ /* 0x004fe20000000000 */
[----:B------:R-:W-:Y:S01]  /*0190*/  SHF.R.U32.HI R3, RZ, 0x2, R17 ;  /* 0x00000002ff037819 */ /* 0x000fe20000011611 */
[C---:B------:R-:W-:Y:S01]  /*01a0*/  VIADD R15, R21.reuse, 0xdb3d7428 ;  /* 0xdb3d7428150f7836 */ /* 0x040fe20000000000 */
[----:B------:R-:W-:Y:S01]  /*01b0*/  IADD3 R4, PT, PT, R21, -0x4498517b, RZ ;  /* 0xbb67ae8515047810 */ /* 0x000fe20007ffe0ff */
[----:B------:R-:W-:Y:S01]  /*01c0*/  IMAD.WIDE.U32 R6, R2, -0x2daee0ad, RZ ;  /* 0xd2511f5302067825 */ /* 0x000fe200078e00ff */
[----:B------:R-:W-:-:S04]  /*01d0*/  LOP3.LUT R10, R3, R9, R20, 0x96, !PT ;  /* 0x00000009030a7212 */ /* 0x000fc800078e9614 */
[----:B------:R-:W-:Y:S01]  /*01e0*/  LOP3.LUT R18, R7, R21, RZ, 0x3c, !PT ;  /* 0x0000001507127212 */ /* 0x000fe200078e3cff */
[----:B------:R-:W-:-:S04]  /*01f0*/  IMAD.WIDE.U32 R10, R10, -0x2daee0ad, RZ ;  /* 0xd2511f530a0a7825 */ /* 0x000fc800078e00ff */
[----:B------:R-:W-:Y:S01]  /*0200*/  IMAD.WIDE.U32 R18, R18, -0x326172a9, RZ ;  /* 0xcd9e8d5712127825 */ /* 0x000fe200078e00ff */
[----:B------:R-:W-:Y:S02]  /*0210*/  LOP3.LUT R9, R4, R6, R11, 0x96, !PT ;  /* 0x0000000604097212 */ /* 0x000fe400078e960b */
[----:B------:R-:W-:Y:S02]  /*0220*/  IADD3 R11, PT, PT, R21, 0x76cf5d0a, RZ ;  /* 0x76cf5d0a150b7810 */ /* 0x000fe40007ffe0ff */
[----:B------:R-:W-:Y:S01]  /*0230*/  LOP3.LUT R6, R5, R8, R19, 0x96, !PT ;  /* 0x0000000805067212 */ /* 0x000fe200078e9613 */
[----:B------:R-:W-:-:S04]  /*0240*/  IMAD.WIDE.U32 R8, R9, -0x326172a9, RZ ;  /* 0xcd9e8d5709087825 */ /* 0x000fc800078e00ff */
[----:B------:R-:W-:Y:S02]  /*0250*/  VIADD R5, R20, 0x3c6ef372 ;  /* 0x3c6ef37214057836 */ /* 0x000fe40000000000 */
[----:B------:R-:W-:-:S03]  /*0260*/  IMAD.WIDE.U32 R6, R6, -0x2daee0ad, RZ ;  /* 0xd2511f5306067825 */ /* 0x000fc600078e00ff */
[----:B------:R-:W-:Y:S01]  /*0270*/  LOP3.LUT R18, R5, R18, R9, 0x96, !PT ;  /* 0x0000001205127212 */ /* 0x000fe200078e9609 */
[----:B------:R-:W-:Y:S01]  /*0280*/  VIADD R9, R21, 0x32370b8f ;  /* 0x32370b8f15097836 */ /* 0x000fe20000000000 */
[----:B------:R-:W-:Y:S01]  /*0290*/  LOP3.LUT R22, R11, R10, R7, 0x96, !PT ;  /* 0x0000000a0b167212 */ /* 0x000fe200078e9607 */
[----:B------:R-:W-:Y:S02]  /*02a0*/  VIADD R7, R20, 0xdaa66d2b ;  /* 0xdaa66d2b14077836 */ /* 0x000fe40000000000 */
[----:B------:R-:W-:Y:S02]  /*02b0*/  IMAD.WIDE.U32 R10, R18, -0x2daee0ad, RZ ;  /* 0xd2511f53120a7825 */ /* 0x000fe400078e00ff */
[----:B------:R-:W1:Y:S02]  /*02c0*/  LDC.64 R18, c[0x0][0x868] ;  /* 0x00021a00ff127b82 */ /* 0x000e640000000a00 */
[----:B------:R-:W-:Y:S01]  /*02d0*/  IMAD.WIDE.U32 R22, R22, -0x326172a9, RZ ;  /* 0xcd9e8d5716167825 */ /* 0x000fe200078e00ff */
[----:B------:R-:W-:-:S02]  /*02e0*/  LOP3.LUT R9, R9, R6, R11, 0x96, !PT ;  /* 0x0000000609097212 */ /* 0x000fc400078e960b */
[C---:B------:R-:W-:Y:S01]  /*02f0*/  IADD3 R6, PT, PT, R21.reuse, -0x56f99767, RZ ;  /* 0xa906689915067810 */ /* 0x040fe20007ffe0ff */
[----:B------:R-:W-:Y:S01]  /*0300*/  VIADD R11, R21, 0xed9eba14 ;  /* 0xed9eba14150b7836 */ /* 0x000fe20000000000 */
[----:B------:R-:W-:Y:S01]  /*0310*/  LOP3.LUT R8, R7, R8, R23, 0x96, !PT ;  /* 0x0000000807087212 */ /* 0x000fe200078e9617 */
[----:B------:R-:W-:Y:S01]  /*0320*/  IMAD.WIDE.U32 R24, R9, -0x326172a9, RZ ;  /* 0xcd9e8d5709187825 */ /* 0x000fe200078e00ff */
[----:B------:R-:W-:Y:S01]  /*0330*/  IADD3 R7, PT, PT, R20, 0x78dde6e4, RZ ;  /* 0x78dde6e414077810 */ /* 0x000fe20007ffe0ff */
[----:B0-----:R-:W1:Y:S02]  /*0340*/  MUFU.RCP64H R23, R13 ;  /* 0x0000000d00177308 */ /* 0x001e640000001800 */
[----:B------:R-:W-:Y:S01]  /*0350*/  IMAD.WIDE.U32 R8, R8, -0x2daee0ad, RZ ;  /* 0xd2511f5308087825 */ /* 0x000fe200078e00ff */
[----:B------:R-:W-:-:S03]  /*0360*/  LOP3.LUT R7, R7, R22, R25, 0x96, !PT ;  /* 0x0000001607077212 */ /* 0x000fc600078e9619 */
[----:B------:R-:W-:Y:S01]  /*0370*/  VIADD R22, R13, 0x300402 ;  /* 0x003004020d167836 */ /* 0x000fe20000000000 */
[----:B------:R-:W-:Y:S01]  /*0380*/  LOP3.LUT R11, R11, R10, R9, 0x96, !PT ;  /* 0x0000000a0b0b7212 */ /* 0x000fe200078e9609 */
[----:B------:R-:W-:-:S03]  /*0390*/  IMAD.WIDE.U32 R26, R7, -0x2daee0ad, RZ ;  /* 0xd2511f53071a7825 */ /* 0x000fc600078e00ff */
[----:B------:R-:W-:Y:S01]  /*03a0*/  FSETP.GEU.AND P0, PT, |R22|, 5.8789094863358348022e-39, PT ;  /* 0x004004021600780b */ /* 0x000fe20003f0e200 */
[----:B------:R-:W-:Y:S01]  /*03b0*/  IMAD.WIDE.U32 R28, R11, -0x326172a9, RZ ;  /* 0xcd9e8d570b1c7825 */ /* 0x000fe200078e00ff */
[----:B------:R-:W-:-:S03]  /*03c0*/  LOP3.LUT R32, R6, R8, R27, 0x96, !PT ;  /* 0x0000000806207212 */ /* 0x000fc600078e961b */
[----:B------:R-:W-:Y:S01]  /*03d0*/  VIADD R7, R20, 0x1715609d ;  /* 0x1715609d14077836 */ /* 0x000fe20000000000 */
[----:B-1----:R-:W-:Y:S01]  /*03e0*/  DFMA R10, R22, -R18, 1 ;  /* 0x3ff00000160a742b */ /* 0x002fe20000000812 */
[----:B------:R-:W-:-:S03]  /*03f0*/  IMAD.WIDE.U32 R32, R32, -0x326172a9, RZ ;  /* 0xcd9e8d5720207825 */ /* 0x000fc600078e00ff */
[----:B------:R-:W-:Y:S01]  /*0400*/  LOP3.LUT R7, R7, R24, R29, 0x96, !PT ;  /* 0x0000001807077212 */ /* 0x000fe200078e961d */
[----:B------:R-:W-:Y:S02]  /*0410*/  VIADD R9, R20, 0xb54cda56 ;  /* 0xb54cda5614097836 */ /* 0x000fe40000000000 */
[----:B------:R-:W-:Y:S01]  /*0420*/  VIADD R8, R21, 0x1fd5c5a3 ;  /* 0x1fd5c5a315087836 */ /* 0x000fe20000000000 */
[----:B------:R-:W-:Y:S01]  /*0430*/  DFMA R24, R10, R10, R10 ;  /* 0x0000000a0a18722b */ /* 0x000fe2000000000a */
[----:B------:R-:W-:Y:S01]  /*0440*/  IMAD.WIDE.U32 R30, R7, -0x2daee0ad, RZ ;  /* 0xd2511f53071e7825 */ /* 0x000fe200078e00ff */
[----:B------:R-:W-:Y:S02]  /*0450*/  IADD3 R7, PT, PT, R21, 0x646e171e, RZ ;  /* 0x646e171e15077810 */ /* 0x000fe40007ffe0ff */
[----:B------:R-:W-:Y:S02]  /*0460*/  LOP3.LUT R9, R9, R28, R33, 0x96, !PT ;  /* 0x0000001c09097212 */ /* 0x000fe400078e9621 */
[----:B------:R-:W-:-:S02]  /*0470*/  LOP3.LUT R26, R7, R26, R31, 0x96, !PT ;  /* 0x0000001a071a7212 */ /* 0x000fc400078e961f */
[----:B------:R-:W-:Y:S01]  /*0480*/  DFMA R24, R22, R24, R22 ;  /* 0x000000181618722b */ /* 0x000fe20000000016 */
[----:B------:R-:W-:-:S04]  /*0490*/  IMAD.WIDE.U32 R50, R9, -0x2daee0ad, RZ ;  /* 0xd2511f5309327825 */ /* 0x000fc800078e00ff */
[----:B------:R-:W-:Y:S01]  /*04a0*/  IMAD.WIDE.U32 R10, R26, -0x326172a9, RZ ;  /* 0xcd9e8d571a0a7825 */ /* 0x000fe200078e00ff */
[----:B------:R-:W-:Y:S02]  /*04b0*/  LOP3.LUT R52, R8, R30, R51, 0x96, !PT ;  /* 0x0000001e08347212 */ /* 0x000fe400078e9633 */
[----:B------:R-:W-:Y:S01]  /*04c0*/  DFMA R18, R24, -R18, 1 ;  /* 0x3ff000001812742b */ /* 0x000fe20000000812 */
[----:B------:R-:W-:Y:S02]  /*04d0*/  VIADD R9, R20, 0x5384540f ;  /* 0x5384540f14097836 */ /* 0x000fe40000000000 */
[----:B------:R-:W-:-:S03]  /*04e0*/  IMAD.WIDE.U32 R52, R52, -0x326172a9, RZ ;  /* 0xcd9e8d5734347825 */ /* 0x000fc600078e00ff */
[----:B------:R-:W-:Y:S02]  /*04f0*/  LOP3.LUT R40, R9, R32, R11, 0x96, !PT ;  /* 0x0000002009287212 */ /* 0x000fe400078e960b */
[----:B------:R-:W-:Y:S01]  /*0500*/  IADD3 R11, PT, PT, R20, -0xe443238, RZ ;  /* 0xf1bbcdc8140b7810 */ /* 0x000fe20007ffe0ff */
[----:B------:R-:W-:Y:S02]  /*0510*/  DFMA R22, R24, R18, R24 ;  /* 0x000000121816722b */ /* 0x000fe40000000018 */
[----:B------:R-:W-:Y:S01]  /*0520*/  IMAD.WIDE.U32 R40, R40, -0x2daee0ad, RZ ;  /* 0xd2511f5328287825 */ /* 0x000fe200078e00ff */
[----:B------:R-:W-:-:S03]  /*0530*/  LOP3.LUT R10, R11, R10, R53, 0x96, !PT ;  /* 0x0000000a0b0a7212 */ /* 0x000fc600078e9635 */
[----:B------:R-:W-:Y:S01]  /*0540*/  VIADD R11, R20, 0x8ff34781 ;  /* 0x8ff34781140b7836 */ /* 0x000fe20000000000 */
[----:B------:R-:W-:Y:S01]  /*0550*/  LOP3.LUT R50, R15, R50, R41, 0x96, !PT ;  /* 0x000000320f327212 */ /* 0x000fe200078e9629 */
[----:B------:R-:W-:-:S04]  /*0560*/  IMAD.HI.U32 R15, R10, -0x2daee0ad, RZ ;  /* 0xd2511f530a0f7827 */ /* 0x000fc800078e00ff */
[----:B------:R-:W-:Y:S01]  /*0570*/  IMAD.HI.U32 R12, R50, -0x326172a9, RZ ;  /* 0xcd9e8d57320c7827 */ /* 0x000fe200078e00ff */
[----:B------:R-:W-:-:S03]  /*0580*/  LOP3.LUT R40, R40, R15, RZ, 0x3c, !PT ;  /* 0x0000000f28287212 */ /* 0x000fc600078e3cff */
[----:B------:R-:W-:Y:S01]  /*0590*/  VIADD R15, R21, 0x96a522ad ;  /* 0x96a522ad150f7836 */ /* 0x000fe20000000000 */
[----:B------:R-:W-:Y:S01]  /*05a0*/  LOP3.LUT R52, R11, R52, R12, 0x96, !PT ;  /* 0x000000340b347212 */ /* 0x000fe200078e960c */
[----:B------:R-:W-:Y:S01]  /*05b0*/  IMAD.MOV.U32 R12, RZ, RZ, R0 ;  /* 0x000000ffff0c7224 */ /* 0x000fe200078e0000 */
[----:B------:R-:W-:Y:S01]  /*05c0*/  MOV R11, RZ ;  /* 0x000000ff000b7202 */ /* 0x000fe20000000f00 */
[----:B------:R-:W-:Y:S06]  /*05d0*/  @P0 BRA `(.L_x_2889) ;  /* 0x0000000000180947 */ /* 0x000fec0003800000 */
[----:B------:R-:W-:Y:S02]  /*05e0*/  LOP3.LUT R13, R13, 0x7fffffff, RZ, 0xc0, !PT ;  /* 0x7fffffff0d0d7812 */ /* 0x000fe400078ec0ff */
[----:B------:R-:W-:Y:S02]  /*05f0*/  MOV R22, 0x620 ;  /* 0x0000062000167802 */ /* 0x000fe40000000f00 */
[----:B------:R-:W-:-:S07]  /*0600*/  IADD3 R26, PT, PT, R13, -0x100000, RZ ;  /* 0xfff000000d1a7810 */ /* 0x000fce0007ffe0ff */
[----:B------:R-:W-:Y:S05]  /*0610*/  CALL.REL.NOINC `($__internal_34_$__cuda_sm20_dblrcp_rn_slowpath_v3) ;  /* 0x0000001000a87944 */ /* 0x000fea0003c00000 */
[----:B------:R-:W-:Y:S02]  /*0620*/  IMAD.MOV.U32 R22, RZ, RZ, R24 ;  /* 0x000000ffff167224 */ /* 0x000fe400078e0018 */
[----:B------:R-:W-:-:S07]  /*0630*/  IMAD.MOV.U32 R23, RZ, RZ, R25 ;  /* 0x000000ffff177224 */ /* 0x000fce00078e0019 */
.L_x_2889:
        /* <DEDUP_REMOVED lines=9> */
[----:B------:R-:W-:Y:S01]  /*06d0*/  IMAD.MOV R25, RZ, RZ, -R13 ;  /* 0x000000ffff197224 */ /* 0x000fe200078e0a0d */
[----:B------:R-:W-:-:S06]  /*06e0*/  ISETP.NE.U32.AND P2, PT, R13, RZ, PT ;  /* 0x000000ff0d00720c */ /* 0x000fcc0003f45070 */
[----:B0-----:R-:W0:Y:S02]  /*06f0*/  MUFU.RCP R17, R17 ;  /* 0x0000001100117308 */ /* 0x001e240000001000 */
[----:B0-----:R-:W-:-:S06]  /*0700*/  VIADD R18, R17, 0xffffffe ;  /* 0x0ffffffe11127836 */ /* 0x001fcc0000000000 */
[----:B------:R0:W1:Y:S02]  /*0710*/  F2I.FTZ.U32.TRUNC.NTZ R19, R18 ;  /* 0x0000001200137305 */ /* 0x000064000021f000 */
[----:B0-----:R-:W-:Y:S02]  /*0720*/  HFMA2 R18, -RZ, RZ, 0, 0 ;  /* 0x00000000ff127431 */ /* 0x001fe400000001ff */
[----:B-1----:R-:W-:-:S04]  /*0730*/  IMAD R25, R25, R19, RZ ;  /* 0x0000001319197224 */ /* 0x002fc800078e02ff */
[----:B------:R-:W-:-:S06]  /*0740*/  IMAD.HI.U32 R19, R19, R25, R18 ;  /* 0x0000001913137227 */ /* 0x000fcc00078e0012 */
[----:B------:R-:W-:-:S04]  /*0750*/  IMAD.HI.U32 R18, R19, UR4, RZ ;  /* 0x0000000413127c27 */ /* 0x000fc8000f8e00ff */
[----:B------:R-:W-:Y:S02]  /*0760*/  IMAD.MOV R24, RZ, RZ, -R18 ;  /* 0x000000ffff187224 */ /* 0x000fe400078e0a12 */
[----:B------:R-:W-:Y:S02]  /*0770*/  IMAD.MOV.U32 R19, RZ, RZ, RZ ;  /* 0x000000ffff137224 */ /* 0x000fe400078e00ff */
        /* <DEDUP_REMOVED lines=8> */
.L_x_2890:
[----:B------:R-:W-:-:S07]  /*0800*/  MOV R18, 0x820 ;  /* 0x0000082000127802 */ /* 0x000fce0000000f00 */
[----:B------:R-:W-:Y:S05]  /*0810*/  CALL.REL.NOINC `($__internal_35_$__cuda_sm20_div_u64) ;  /* 0x0000001000c87944 */ /* 0x000fea0003c00000 */
[----:B------:R-:W-:Y:S01]  /*0820*/  MOV R18, R17 ;  /* 0x0000001100127202 */ /* 0x000fe20000000f00 */
[----:B------:R-:W-:-:S07]  /*0830*/  IMAD.MOV.U32 R19, RZ, RZ, R24 ;  /* 0x000000ffff137224 */ /* 0x000fce00078e0018 */
.L_x_2891:
        /* <DEDUP_REMOVED lines=9> */
[----:B------:R-:W-:Y:S01]  /*08d0*/  LOP3.LUT R40, R40, R15, RZ, 0x3c, !PT ;  /* 0x0000000f28287212 */ /* 0x000fe200078e3cff */
[----:B------:R-:W-:Y:S01]  /*08e0*/  IMAD R50, R50, -0x326172a9, RZ ;  /* 0xcd9e8d5732327824 */ /* 0x000fe200078e02ff */
[----:B------:R-:W-:Y:S01]  /*08f0*/  LOP3.LUT R15, R16, 0x3, RZ, 0xc0, !PT ;  /* 0x00000003100f7812 */ /* 0x000fe200078ec0ff */
[----:B------:R-:W-:Y:S01]  /*0900*/  IMAD.MOV.U32 R16, RZ, RZ, RZ ;  /* 0x000000ffff107224 */ /* 0x000fe200078e00ff */
[----:B------:R-:W0:Y:S01]  /*0910*/  LDCU.64 UR16, c[0x0][0x868] ;  /* 0x00010d00ff1077ac */ /* 0x000e220008000a00 */
[----:B------:R-:W1:Y:S01]  /*0920*/  LDCU.64 UR8, c[0x0][0x5f0] ;  /* 0x0000be00ff0877ac */ /* 0x000e620008000a00 */
[----:B------:R-:W2:Y:S01]  /*0930*/  LDCU.64 UR10, c[0x0][0x520] ;  /* 0x0000a400ff0a77ac */ /* 0x000ea20008000a00 */
[----:B------:R-:W3:Y:S01]  /*0940*/  LDCU.64 UR12, c[0x0][0x6c0] ;  /* 0x0000d800ff0c77ac */ /* 0x000ee20008000a00 */
[----:B------:R-:W4:Y:S02]  /*0950*/  LDCU.64 UR14, c[0x0][0x860] ;  /* 0x00010c00ff0e77ac */ /* 0x000f240008000a00 */
.L_x_2903:
[----:B------:R-:W-:Y:S01]  /*0960*/  VIADD R2, R2, 0x1 ;  /* 0x0000000102027836 */ /* 0x000fe20000000000 */
[----:B------:R-:W-:Y:S03]  /*0970*/  BSSY.RECONVERGENT B0, `(.L_x_2892) ;  /* 0x000000c000007945 */ /* 0x000fe60003800200 */
[C---:B------:R-:W-:Y:S01]  /*0980*/  IMAD.WIDE.U32 R26, R2.reuse, -0x2daee0ad, RZ ;  /* 0xd2511f53021a7825 */ /* 0x040fe200078e00ff */
[----:B------:R-:W-:-:S13]  /*0990*/  ISETP.NE.AND P0, PT, R2, RZ, PT ;  /* 0x000000ff0200720c */ /* 0x000fda0003f05270 */
[----:B-----5:R-:W-:Y:S05]  /*09a0*/  @P0 BRA `(.L_x_2893) ;  /* 0x0000000000200947 */ /* 0x020fea0003800000 */
        /* <DEDUP_REMOVED lines=8> */
.L_x_2893:
[----:B01234-:R-:W-:Y:S05]  /*0a30*/  BSYNC.RECONVERGENT B0 ;  /* 0x0000000000007941 */ /* 0x01ffea0003800200 */
.L_x_2892:
[----:B------:R-:W-:Y:S01]  /*0a40*/  IMAD.WIDE.U32 R18, R12, -0x326172a9, RZ ;  /* 0xcd9e8d570c127825 */ /* 0x000fe200078e00ff */
[----:B------:R-:W-:Y:S02]  /*0a50*/  LOP3.LUT R36, R16, R27, R21, 0x96, !PT ;  /* 0x0000001b10247212 */ /* 0x000fe400078e9615 */
[----:B------:R-:W-:Y:S02]  /*0a60*/  IADD3 R17, PT, PT, R20, -0x61c88647, RZ ;  /* 0x9e3779b914117810 */ /* 0x000fe40007ffe0ff */
[----:B------:R-:W-:Y:S01]  /*0a70*/  LOP3.LUT R38, R3, R19, R20, 0x96, !PT ;  /* 0x0000001303267212 */ /* 0x000fe200078e9614 */
[----:B------:R-:W-:Y:S01]  /*0a80*/  IMAD.WIDE.U32 R36, R36, -0x326172a9, RZ ;  /* 0xcd9e8d5724247825 */ /* 0x000fe200078e00ff */
[----:B------:R-:W-:-:S03]  /*0a90*/  ISETP.GT.AND P0, PT, R15, 0x1, PT ;  /* 0x000000010f00780c */ /* 0x000fc60003f04270 */
        /* <DEDUP_REMOVED lines=17> */
[----:B------:R-:W-:Y:S02]  /*0bb0*/  LOP3.LUT R37, R37, R38, R19, 0x96, !PT ;  /* 0x0000002625257212 */ /* 0x000fe400078e9613 */
[C---:B------:R-:W-:Y:S01]  /*0bc0*/  IADD3 R19, PT, PT, R20.reuse, 0x1715609d, RZ ;  /* 0x1715609d14137810 */ /* 0x040fe20007ffe0ff */
[----:B------:R-:W-:-:S05]  /*0bd0*/  VIADD R17, R20, 0x78dde6e4 ;  /* 0x78dde6e414117836 */ /* 0x000fca0000000000 */
        /* <DEDUP_REMOVED lines=10> */
[----:B------:R-:W-:Y:S01]  /*0c80*/  IMAD.WIDE.U32 R36, R37, -0x326172a9, RZ ;  /* 0xcd9e8d5725247825 */ /* 0x000fe200078e00ff */
[----:B------:R-:W-:-:S03]  /*0c90*/  IADD3 R17, PT, PT, R20, -0xe443238, RZ ;  /* 0xf1bbcdc814117810 */ /* 0x000fc60007ffe0ff */
[----:B------:R-:W-:Y:S01]  /*0ca0*/  IMAD.WIDE.U32 R38, R38, -0x2daee0ad, RZ ;  /* 0xd2511f5326267825 */ /* 0x000fe200078e00ff */
[----:B------:R-:W-:-:S03]  /*0cb0*/  LOP3.LUT R44, R9, R26, R37, 0x96, !PT ;  /* 0x0000001a092c7212 */ /* 0x000fc600078e9625 */
[----:B------:R-:W-:Y:S01]  /*0cc0*/  VIADD R27, R21, 0xdb3d7428 ;  /* 0xdb3d7428151b7836 */ /* 0x000fe20000000000 */
[----:B------:R-:W-:Y:S01]  /*0cd0*/  LOP3.LUT R18, R8, R18, R39, 0x96, !PT ;  /* 0x0000001208127212 */ /* 0x000fe200078e9627 */
[----:B------:R-:W-:-:S04]  /*0ce0*/  IMAD.WIDE.U32 R44, R44, -0x2daee0ad, RZ ;  /* 0xd2511f532c2c7825 */ /* 0x000fc800078e00ff */
[----:B------:R-:W-:Y:S01]  /*0cf0*/  IMAD.WIDE.U32 R18, R18, -0x326172a9, RZ ;  /* 0xcd9e8d5712127825 */ /* 0x000fe200078e00ff */
[----:B------:R-:W-:-:S03]  /*0d00*/  LOP3.LUT R26, R27, R38, R45, 0x96, !PT ;  /* 0x000000261b1a7212 */ /* 0x000fc600078e962d */
[----:B------:R-:W-:Y:S01]  /*0d10*/  IMAD R37, R10, -0x2daee0ad, RZ ;  /* 0xd2511f530a257824 */ /* 0x000fe200078e02ff */
[----:B------:R-:W-:Y:S01]  /*0d20*/  LOP3.LUT R10, R17, R36, R19, 0x96, !PT ;  /* 0x00000024110a7212 */ /* 0x000fe200078e9613 */
[----:B------:R-:W-:Y:S02]  /*0d30*/  VIADD R17, R20, 0x8ff34781 ;  /* 0x8ff3478114117836 */ /* 0x000fe40000000000 */
[----:B------:R-:W-:-:S04]  /*0d40*/  IMAD.WIDE.U32 R26, R26, -0x326172a9, RZ ;  /* 0xcd9e8d571a1a7825 */ /* 0x000fc800078e00ff */
[----:B------:R-:W-:Y:S01]  /*0d50*/  IMAD.HI.U32 R19, R10, -0x2daee0ad, RZ ;  /* 0xd2511f530a137827 */ /* 0x000fe200078e00ff */
[----:B------:R-:W-:-:S03]  /*0d60*/  LOP3.LUT R17, R17, R18, R27, 0x96, !PT ;  /* 0x0000001211117212 */ /* 0x000fc600078e961b */
[----:B------:R-:W-:-:S05]  /*0d70*/  VIADD R36, R21, 0x96a522ad ;  /* 0x96a522ad15247836 */ /* 0x000fca0000000000 */
        /* <DEDUP_REMOVED lines=11> */
.L_x_2894:
        /* <DEDUP_REMOVED lines=9> */
.L_x_2895:
[----:B------:R-:W0:Y:S01]  /*0ec0*/  LDCU UR4, c[0x0][0x360] ;  /* 0x00006c00ff0477ac */ /* 0x000e220008000800 */
[----:B------:R-:W0:Y:S01]  /*0ed0*/  LDC R43, c[0x0][0x370] ;  /* 0x0000dc00ff2b7b82 */ /* 0x000e220000000800 */
[----:B------:R-:W-:-:S04]  /*0ee0*/  ISETP.GE.U32.AND P0, PT, R0, UR14, PT ;  /* 0x0000000e00007c0c */ /* 0x000fc8000bf06070 */
[----:B------:R-:W-:-:S13]  /*0ef0*/  ISETP.GE.U32.AND.EX P0, PT, R11, UR15, PT, P0 ;  /* 0x0000000f0b007c0c */ /* 0x000fda000bf06100 */
[----:B------:R-:W1:Y:S01]  /*0f00*/  @!P0 LDC.64 R36, c[0x0][0x450] ;  /* 0x00011400ff248b82 */ /* 0x000e620000000a00 */
[----:B0-----:R-:W-:-:S07]  /*0f10*/  IMAD R43, R43, UR4, RZ ;  /* 0x000000042b2b7c24 */ /* 0x001fce000f8e02ff */
[----:B------:R-:W0:Y:S01]  /*0f20*/  @!P0 LDC.64 R38, c[0x0][0x380] ;  /* 0x0000e000ff268b82 */ /* 0x000e220000000a00 */
[C---:B------:R-:W-:Y:S01]  /*0f30*/  IMAD R55, R43.reuse, 0x3, RZ ;  /* 0x000000032b377824 */ /* 0x040fe200078e02ff */
[CC--:B------:R-:W-:Y:S02]  /*0f40*/  IADD3 R46, P2, PT, R43.reuse, R0.reuse, RZ ;  /* 0x000000002b2e7210 */ /* 0x0c0fe40007f5e0ff */
[----:B------:R-:W-:Y:S02]  /*0f50*/  LEA R48, P3, R43, R0, 0x1 ;  /* 0x000000002b307211 */ /* 0x000fe400078608ff */
[----:B------:R-:W-:Y:S01]  /*0f60*/  ISETP.GE.U32.AND P1, PT, R46, UR14, PT ;  /* 0x0000000e2e007c0c */ /* 0x000fe2000bf26070 */
[----:B------:R-:W-:Y:S01]  /*0f70*/  IMAD.X R47, RZ, RZ, R11, P2 ;  /* 0x000000ffff2f7224 */ /* 0x000fe200010e060b */
[----:B------:R-:W-:Y:S02]  /*0f80*/  ISETP.GE.U32.AND P2, PT, R48, UR14, PT ;  /* 0x0000000e30007c0c */ /* 0x000fe4000bf46070 */
[----:B------:R-:W-:-:S02]  /*0f90*/  IADD3.X R49, PT, PT, RZ, R11, RZ, P3, !PT ;  /* 0x0000000bff317210 */ /* 0x000fc40001ffe4ff */
[----:B------:R-:W-:Y:S02]  /*0fa0*/  ISETP.GE.U32.AND.EX P1, PT, R47, UR15, PT, P1 ;  /* 0x0000000f2f007c0c */ /* 0x000fe4000bf26110 */
[----:B------:R-:W-:Y:S01]  /*0fb0*/  ISETP.GE.U32.AND.EX P2, PT, R49, UR15, PT, P2 ;  /* 0x0000000f31007c0c */ /* 0x000fe2000bf46120 */
[-C--:B-1----:R-:W-:Y:S02]  /*0fc0*/  @!P0 IMAD R53, R11, R36.reuse, RZ ;  /* 0x000000240b358224 */ /* 0x082fe400078e02ff */
[----:B------:R-:W-:-:S04]  /*0fd0*/  @!P0 IMAD.WIDE.U32 R42, R0, R36, RZ ;  /* 0x00000024002a8225 */ /* 0x000fc800078e00ff */
[----:B------:R-:W-:Y:S01]  /*0fe0*/  @!P0 IMAD R37, R0, R37, R53 ;  /* 0x0000002500258224 */ /* 0x000fe200078e0235 */
[----:B------:R-:W-:Y:S02]  /*0ff0*/  IADD3 R53, P5, PT, R55, R0, RZ ;  /* 0x0000000037357210 */ /* 0x000fe40007fbe0ff */
[----:B0-----:R-:W-:Y:S01]  /*1000*/  @!P0 LEA R38, P4, R42, R38, 0x3 ;  /* 0x000000262a268211 */ /* 0x001fe200078818ff */
[----:B------:R-:W0:Y:S01]  /*1010*/  @!P1 LDC.64 R40, c[0x0][0x450] ;  /* 0x00011400ff289b82 */ /* 0x000e220000000a00 */
[----:B------:R-:W-:Y:S01]  /*1020*/  @!P0 IMAD.IADD R43, R43, 0x1, R37 ;  /* 0x000000012b2b8824 */ /* 0x000fe200078e0225 */
[----:B------:R-:W-:Y:S01]  /*1030*/  ISETP.GE.U32.AND P3, PT, R53, UR14, PT ;  /* 0x0000000e35007c0c */ /* 0x000fe2000bf66070 */
[----:B------:R-:W-:-:S03]  /*1040*/  IMAD.X R57, RZ, RZ, R11, P5 ;  /* 0x000000ffff397224 */ /* 0x000fc600028e060b */
[----:B------:R-:W-:Y:S02]  /*1050*/  @!P0 LEA.HI.X R39, R42, R39, R43, 0x3, P4 ;  /* 0x000000272a278211 */ /* 0x000fe400020f1c2b */
[----:B------:R-:W1:Y:S01]  /*1060*/  @!P1 LDC.64 R18, c[0x0][0x380] ;  /* 0x0000e000ff129b82 */ /* 0x000e620000000a00 */
[----:B------:R-:W-:Y:S02]  /*1070*/  ISETP.GE.U32.AND.EX P3, PT, R57, UR15, PT, P3 ;  /* 0x0000000f39007c0c */ /* 0x000fe4000bf66130 */
[----:B------:R2:W5:Y:S05]  /*1080*/  @!P0 LDG.E.64 R28, desc[UR6][R38.64] ;  /* 0x00000006261c8981 */ /* 0x00056a000c1e1b00 */
[----:B------:R-:W3:Y:S01]  /*1090*/  @!P2 LDC.64 R36, c[0x0][0x450] ;  /* 0x00011400ff24ab82 */ /* 0x000ee20000000a00 */
[----:B0-----:R-:W-:-:S02]  /*10a0*/  @!P1 IMAD R54, R47, R40, RZ ;  /* 0x000000282f369224 */ /* 0x001fc400078e02ff */
[----:B------:R-:W-:-:S04]  /*10b0*/  @!P1 IMAD.WIDE.U32 R42, R46, R40, RZ ;  /* 0x000000282e2a9225 */ /* 0x000fc800078e00ff */
[----:B------:R-:W-:Y:S01]  /*10c0*/  @!P1 IMAD R55, R46, R41, R54 ;  /* 0x000000292e379224 */ /* 0x000fe200078e0236 */
[----:B-1----:R-:W-:Y:S01]  /*10d0*/  @!P1 LEA R54, P4, R42, R18, 0x3 ;  /* 0x000000122a369211 */ /* 0x002fe200078818ff */
[----:B------:R-:W0:Y:S03]  /*10e0*/  @!P2 LDC.64 R40, c[0x0][0x380] ;  /* 0x0000e000ff28ab82 */ /* 0x000e260000000a00 */
[----:B------:R-:W-:-:S04]  /*10f0*/  @!P1 IADD3 R18, PT, PT, R43, R55, RZ ;  /* 0x000000372b129210 */ /* 0x000fc80007ffe0ff */
[----:B------:R-:W-:Y:S01]  /*1100*/  @!P1 LEA.HI.X R55, R42, R19, R18, 0x3, P4 ;  /* 0x000000132a379211 */ /* 0x000fe200020f1c12 */
[-C--:B---3--:R-:W-:Y:S01]  /*1110*/  @!P2 IMAD R42, R49, R36.reuse, RZ ;  /* 0x00000024312aa224 */ /* 0x088fe200078e02ff */
[----:B------:R-:W1:Y:S03]  /*1120*/  @!P3 LDC.64 R18, c[0x0][0x450] ;  /* 0x00011400ff12bb82 */ /* 0x000e660000000a00 */
[C---:B------:R-:W-:Y:S01]  /*1130*/  @!P2 IMAD R59, R48.reuse, R37, R42 ;  /* 0x00000025303ba224 */ /* 0x040fe200078e022a */
[----:B------:R2:W5:Y:S01]  /*1140*/  @!P1 LDG.E.64 R30, desc[UR6][R54.64] ;  /* 0x00000006361e9981 */ /* 0x000562000c1e1b00 */
[----:B------:R-:W-:-:S03]  /*1150*/  @!P2 IMAD.WIDE.U32 R36, R48, R36, RZ ;  /* 0x000000243024a225 */ /* 0x000fc600078e00ff */
[----:B------:R-:W3:Y:S01]  /*1160*/  @!P3 LDC.64 R42, c[0x0][0x380] ;  /* 0x0000e000ff2abb82 */ /* 0x000ee20000000a00 */
[----:B------:R-:W-:Y:S01]  /*1170*/  @!P2 IMAD.IADD R37, R37, 0x1, R59 ;  /* 0x000000012525a824 */ /* 0x000fe200078e023b */
[----:B0-----:R-:W-:-:S04]  /*1180*/  @!P2 LEA R40, P4, R36, R40, 0x3 ;  /* 0x000000282428a211 */ /* 0x001fc800078818ff */
[----:B------:R-:W-:Y:S01]  /*1190*/  @!P2 LEA.HI.X R41, R36, R41, R37, 0x3, P4 ;  /* 0x000000292429a211 */ /* 0x000fe200020f1c25 */
[----:B-1----:R-:W-:-:S04]  /*11a0*/  @!P3 IMAD R36, R57, R18, RZ ;  /* 0x000000123924b224 */ /* 0x002fc800078e02ff */
[----:B------:R2:W5:Y:S01]  /*11b0*/  @!P2 LDG.E.64 R32, desc[UR6][R40.64] ;  /* 0x000000062820a981 */ /* 0x000562000c1e1b00 */
[C---:B------:R-:W-:Y:S02]  /*11c0*/  @!P3 IMAD R37, R53.reuse, R19, R36 ;  /* 0x000000133525b224 */ /* 0x040fe400078e0224 */
[----:B------:R-:W-:-:S04]  /*11d0*/  @!P3 IMAD.WIDE.U32 R18, R53, R18, RZ ;  /* 0x000000123512b225 */ /* 0x000fc800078e00ff */
[----:B------:R-:W-:Y:S01]  /*11e0*/  @!P3 IMAD.IADD R19, R19, 0x1, R37 ;  /* 0x000000011313b824 */ /* 0x000fe200078e0225 */
[----:B---3--:R-:W-:-:S04]  /*11f0*/  @!P3 LEA R42, P4, R18, R42, 0x3 ;  /* 0x0000002a122ab211 */ /* 0x008fc800078818ff */
[----:B------:R-:W-:-:S05]  /*1200*/  @!P3 LEA.HI.X R43, R18, R43, R19, 0x3, P4 ;  /* 0x0000002b122bb211 */ /* 0x000fca00020f1c13 */
[----:B------:R2:W5:Y:S01]  /*1210*/  @!P3 LDG.E.64 R34, desc[UR6][R42.64] ;  /* 0x000000062a22b981 */ /* 0x000562000c1e1b00 */
[----:B------:R-:W-:Y:S01]  /*1220*/  I2FP.F32.U32 R19, R52 ;  /* 0x0000003400137245 */ /* 0x000fe20000201000 */
[----:B------:R-:W-:Y:S01]  /*1230*/  HFMA2 R52, -RZ, RZ, 0.1171875, 0 ;  /* 0x2f800000ff347431 */ /* 0x000fe200000001ff */
[----:B------:R-:W-:Y:S01]  /*1240*/  BSSY.RECONVERGENT B0, `(.L_x_2896) ;  /* 0x0000018000007945 */ /* 0x000fe20003800200 */
[----:B------:R-:W-:Y:S02]  /*1250*/  I2FP.F32.U32 R59, R50 ;  /* 0x00000032003b7245 */ /* 0x000fe40000201000 */
[----:B------:R-:W-:Y:S01]  /*1260*/  I2FP.F32.U32 R51, R51 ;  /* 0x0000003300337245 */ /* 0x000fe20000201000 */
[----:B------:R-:W-:Y:S01]  /*1270*/  FFMA.FTZ R18, R19, R52, 1.1641532182693481445e-10 ;  /* 0x2f00000013127423 */ /* 0x000fe20000010034 */
[----:B------:R-:W-:Y:S06]  /*1280*/  @P0 BRA `(.L_x_2897) ;  /* 0x00000000004c0947 */ /* 0x000fec0003800000 */
[----:B------:R-:W-:Y:S01]  /*1290*/  FMUL.FTZ R18, R18, 1 ;  /* 0x3f80000012127820 */ /* 0x000fe20000410000 */
[----:B--2---:R-:W-:Y:S02]  /*12a0*/  IMAD.MOV.U32 R40, RZ, RZ, RZ ;  /* 0x000000ffff287224 */ /* 0x004fe400078e00ff */
[----:B------:R-:W-:-:S03]  /*12b0*/  IMAD.WIDE.U32 R38, R0, UR8, RZ ;  /* 0x0000000800267c25 */ /* 0x000fc6000f8e00ff */
[----:B------:R-:W0:Y:S02]  /*12c0*/  F2F.F64.F32 R18, R18 ;  /* 0x0000001200127310 */ /* 0x000e240000201800 */
[----:B0-----:R-:W-:Y:S01]  /*12d0*/  DSETP.GEU.AND P0, PT, R18, UR16, PT ;  /* 0x0000001012007e2a */ /* 0x001fe2000bf0e000 */
[----:B------:R-:W-:Y:S01]  /*12e0*/  IMAD R19, R11, UR8, RZ ;  /* 0x000000080b137c24 */ /* 0x000fe2000f8e02ff */
[----:B------:R-:W-:-:S04]  /*12f0*/  IADD3 R18, P4, PT, R38, UR12, RZ ;  /* 0x0000000c26127c10 */ /* 0x000fc8000ff9e0ff */
[----:B------:R-:W-:Y:S01]  /*1300*/  FSEL R41, RZ, 1.875, P0 ;  /* 0x3ff00000ff297808 */ /* 0x000fe20000000000 */
[----:B------:R-:W-:Y:S01]  /*1310*/  IMAD R19, R0, UR9, R19 ;  /* 0x0000000900137c24 */ /* 0x000fe2000f8e0213 */
[----:B------:R-:W-:Y:S02]  /*1320*/  FSEL R42, RZ, 1, P0 ;  /* 0x3f800000ff2a7808 */ /* 0x000fe40000000000 */
[C---:B------:R-:W-:Y:S01]  /*1330*/  LEA R36, P0, R38.reuse, UR10, 0x3 ;  /* 0x0000000a26247c11 */ /* 0x040fe2000f8018ff */
[----:B------:R-:W-:Y:S01]  /*1340*/  IMAD.IADD R19, R39, 0x1, R19 ;  /* 0x0000000127137824 */ /* 0x000fe200078e0213 */
[----:B-----5:R-:W-:Y:S01]  /*1350*/  DMUL R40, R28, R40 ;  /* 0x000000281c287228 */ /* 0x020fe20000000000 */
[----:B------:R-:W0:Y:S03]  /*1360*/  F2I.FTZ.U32.TRUNC.NTZ R43, R42 ;  /* 0x0000002a002b7305 */ /* 0x000e26000021f000 */
[----:B------:R-:W-:-:S02]  /*1370*/  LEA.HI.X R37, R38, UR11, R19, 0x3, P0 ;  /* 0x0000000b26257c11 */ /* 0x000fc400080f1c13 */
[----:B------:R-:W-:Y:S02]  /*1380*/  IADD3.X R19, PT, PT, R19, UR13, RZ, P4, !PT ;  /* 0x0000000d13137c10 */ /* 0x000fe4000a7fe4ff */
[----:B------:R-:W-:-:S07]  /*1390*/  DMUL R40, R40, R22 ;  /* 0x0000001628287228 */ /* 0x000fce0000000000 */
[----:B------:R1:W-:Y:S04]  /*13a0*/  STG.E.64 desc[UR6][R36.64], R40 ;  /* 0x0000002824007986 */ /* 0x0003e8000c101b06 */
[----:B0-----:R1:W-:Y:S02]  /*13b0*/  STG.E.U8 desc[UR6][R18.64], R43 ;  /* 0x0000002b12007986 */ /* 0x0013e4000c101106 */
.L_x_2897:
[----:B------:R-:W-:Y:S05]  /*13c0*/  BSYNC.RECONVERGENT B0 ;  /* 0x0000000000007941 */ /* 0x000fea0003800200 */
.L_x_2896:
[----:B------:R-:W-:Y:S01]  /*13d0*/  BSSY.RECONVERGENT B0, `(.L_x_2898) ;  /* 0x0000018000007945 */ /* 0x000fe20003800200 */
[----:B-12---:R-:W-:Y:S01]  /*13e0*/  I2FP.F32.U32 R43, R45 ;  /* 0x0000002d002b7245 */ /* 0x006fe20000201000 */
[-C--:B------:R-:W-:Y:S01]  /*13f0*/  FFMA.FTZ R51, R51, R52.reuse, 1.1641532182693481445e-10 ;  /* 0x2f00000033337423 */ /* 0x080fe20000010034 */
[----:B------:R-:W-:Y:S01]  /*1400*/  FFMA.FTZ R36, R59, R52, 1.1641532182693481445e-10 ;  /* 0x2f0000003b247423 */ /* 0x000fe20000010034 */
[----:B------:R-:W-:Y:S06]  /*1410*/  @P1 BRA `(.L_x_2899) ;  /* 0x00000000004c1947 */ /* 0x000fec0003800000 */
[----:B------:R-:W-:Y:S01]  /*1420*/  FMUL.FTZ R36, R36, 1 ;  /* 0x3f80000024247820 */ /* 0x000fe20000410000 */
[----:B------:R-:W-:Y:S01]  /*1430*/  MOV R40, RZ ;  /* 0x000000ff00287202 */ /* 0x000fe20000000f00 */
[----:B------:R-:W-:Y:S02]  /*1440*/  IMAD R47, R47, UR8, RZ ;  /* 0x000000082f2f7c24 */ /* 0x000fe4000f8e02ff */
[----:B------:R-:W0:Y:S02]  /*1450*/  F2F.F64.F32 R18, R36 ;  /* 0x0000002400127310 */ /* 0x000e240000201800 */
[C---:B------:R-:W-:Y:S01]  /*1460*/  IMAD R47, R46.reuse, UR9, R47 ;  /* 0x000000092e2f7c24 */ /* 0x040fe2000f8e022f */
[----:B0-----:R-:W-:Y:S01]  /*1470*/  DSETP.GEU.AND P0, PT, R18, UR16, PT ;  /* 0x0000001012007e2a */ /* 0x001fe2000bf0e000 */
[----:B------:R-:W-:-:S05]  /*1480*/  IMAD.WIDE.U32 R18, R46, UR8, RZ ;  /* 0x000000082e127c25 */ /* 0x000fca000f8e00ff */
[----:B------:R-:W-:Y:S01]  /*1490*/  FSEL R41, RZ, 1.875, P0 ;  /* 0x3ff00000ff297808 */ /* 0x000fe20000000000 */
[----:B------:R-:W-:Y:S01]  /*14a0*/  IMAD.IADD R19, R19, 0x1, R47 ;  /* 0x0000000113137824 */ /* 0x000fe200078e022f */
[----:B------:R-:W-:Y:S02]  /*14b0*/  FSEL R42, RZ, 1, P0 ;  /* 0x3f800000ff2a7808 */ /* 0x000fe40000000000 */
[C---:B------:R-:W-:Y:S02]  /*14c0*/  LEA R38, P0, R18.reuse, UR10, 0x3 ;  /* 0x0000000a12267c11 */ /* 0x040fe4000f8018ff */
[----:B-----5:R-:W-:Y:S01]  /*14d0*/  DMUL R40, R30, R40 ;  /* 0x000000281e287228 */ /* 0x020fe20000000000 */
[----:B------:R-:W0:Y:S01]  /*14e0*/  F2I.FTZ.U32.TRUNC.NTZ R45, R42 ;  /* 0x0000002a002d7305 */ /* 0x000e22000021f000 */
[C---:B------:R-:W-:Y:S02]  /*14f0*/  IADD3 R36, P1, PT, R18.reuse, UR12, RZ ;  /* 0x0000000c12247c10 */ /* 0x040fe4000ff3e0ff */
[----:B------:R-:W-:-:S02]  /*1500*/  LEA.HI.X R39, R18, UR11, R19, 0x3, P0 ;  /* 0x0000000b12277c11 */ /* 0x000fc400080f1c13 */
[----:B------:R-:W-:Y:S02]  /*1510*/  IADD3.X R37, PT, PT, R19, UR13, RZ, P1, !PT ;  /* 0x0000000d13257c10 */ /* 0x000fe40008ffe4ff */
[----:B------:R-:W-:-:S07]  /*1520*/  DMUL R40, R40, R22 ;  /* 0x0000001628287228 */ /* 0x000fce0000000000 */
[----:B------:R1:W-:Y:S04]  /*1530*/  STG.E.64 desc[UR6][R38.64], R40 ;  /* 0x0000002826007986 */ /* 0x0003e8000c101b06 */
[----:B0-----:R1:W-:Y:S02]  /*1540*/  STG.E.U8 desc[UR6][R36.64], R45 ;  /* 0x0000002d24007986 */ /* 0x0013e4000c101106 */
.L_x_2899:
[----:B------:R-:W-:Y:S05]  /*1550*/  BSYNC.RECONVERGENT B0 ;  /* 0x0000000000007941 */ /* 0x000fea0003800200 */
.L_x_2898:
[----:B------:R-:W-:Y:S04]  /*1560*/  BSSY.RECONVERGENT B0, `(.L_x_2900) ;  /* 0x0000015000007945 */ /* 0x000fe80003800200 */
[----:B------:R-:W-:Y:S05]  /*1570*/  @P2 BRA `(.L_x_2901) ;  /* 0x00000000004c2947 */ /* 0x000fea0003800000 */
[----:B------:R-:W-:Y:S01]  /*1580*/  FMUL.FTZ R51, R51, 1 ;  /* 0x3f80000033337820 */ /* 0x000fe20000410000 */
[----:B-1----:R-:W-:Y:S02]  /*1590*/  IMAD.MOV.U32 R40, RZ, RZ, RZ ;  /* 0x000000ffff287224 */ /* 0x002fe400078e00ff */
[----:B------:R-:W-:Y:S01]  /*15a0*/  IMAD R49, R49, UR8, RZ ;  /* 0x0000000831317c24 */ /* 0x000fe2000f8e02ff */
[----:B------:R-:W0:Y:S03]  /*15b0*/  F2F.F64.F32 R18, R51 ;  /* 0x0000003300127310 */ /* 0x000e260000201800 */
[C---:B------:R-:W-:Y:S01]  /*15c0*/  IMAD R49, R48.reuse, UR9, R49 ;  /* 0x0000000930317c24 */ /* 0x040fe2000f8e0231 */
[----:B0-----:R-:W-:Y:S01]  /*15d0*/  DSETP.GEU.AND P0, PT, R18, UR16, PT ;  /* 0x0000001012007e2a */ /* 0x001fe2000bf0e000 */
[----:B------:R-:W-:-:S05]  /*15e0*/  IMAD.WIDE.U32 R18, R48, UR8, RZ ;  /* 0x0000000830127c25 */ /* 0x000fca000f8e00ff */
[----:B------:R-:W-:Y:S02]  /*15f0*/  FSEL R41, RZ, 1.875, P0 ;  /* 0x3ff00000ff297808 */ /* 0x000fe40000000000 */
[----:B------:R-:W-:Y:S02]  /*1600*/  FSEL R42, RZ, 1, P0 ;  /* 0x3f800000ff2a7808 */ /* 0x000fe40000000000 */
[C---:B------:R-:W-:Y:S02]  /*1610*/  LEA R38, P0, R18.reuse, UR10, 0x3 ;  /* 0x0000000a12267c11 */ /* 0x040fe4000f8018ff */
[----:B-----5:R-:W-:Y:S01]  /*1620*/  DMUL R40, R32, R40 ;  /* 0x0000002820287228 */ /* 0x020fe20000000000 */
[----:B------:R-:W0:Y:S01]  /*1630*/  F2I.FTZ.U32.TRUNC.NTZ R45, R42 ;  /* 0x0000002a002d7305 */ /* 0x000e22000021f000 */
[----:B------:R-:W-:Y:S02]  /*1640*/  IADD3 R19, PT, PT, R19, R49, RZ ;  /* 0x0000003113137210 */ /* 0x000fe40007ffe0ff */
[----:B------:R-:W-:-:S02]  /*1650*/  IADD3 R36, P1, PT, R18, UR12, RZ ;  /* 0x0000000c12247c10 */ /* 0x000fc4000ff3e0ff */
[----:B------:R-:W-:Y:S02]  /*1660*/  LEA.HI.X R39, R18, UR11, R19, 0x3, P0 ;  /* 0x0000000b12277c11 */ /* 0x000fe400080f1c13 */
[----:B------:R-:W-:Y:S01]  /*1670*/  DMUL R40, R40, R22 ;  /* 0x0000001628287228 */ /* 0x000fe20000000000 */
[----:B------:R-:W-:-:S06]  /*1680*/  IADD3.X R37, PT, PT, R19, UR13, RZ, P1, !PT ;  /* 0x0000000d13257c10 */ /* 0x000fcc0008ffe4ff */
[----:B------:R2:W-:Y:S04]  /*1690*/  STG.E.64 desc[UR6][R38.64], R40 ;  /* 0x0000002826007986 */ /* 0x0005e8000c101b06 */
[----:B0-----:R2:W-:Y:S02]  /*16a0*/  STG.E.U8 desc[UR6][R36.64], R45 ;  /* 0x0000002d24007986 */ /* 0x0015e4000c101106 */
.L_x_2901:
[----:B------:R-:W-:Y:S05]  /*16b0*/  BSYNC.RECONVERGENT B0 ;  /* 0x0000000000007941 */ /* 0x000fea0003800200 */
.L_x_2900:
[----:B-12---:R-:W-:Y:S01]  /*16c0*/  FFMA.FTZ R36, R43, R52, 1.1641532182693481445e-10 ;  /* 0x2f0000002b247423 */ /* 0x006fe20000010034 */
[----:B------:R-:W-:Y:S06]  /*16d0*/  @P3 BRA `(.L_x_2902) ;  /* 0x00000000004c3947 */ /* 0x000fec0003800000 */
[----:B------:R-:W-:Y:S01]  /*16e0*/  FMUL.FTZ R36, R36, 1 ;  /* 0x3f80000024247820 */ /* 0x000fe20000410000 */
[----:B------:R-:W-:Y:S02]  /*16f0*/  IMAD.MOV.U32 R40, RZ, RZ, RZ ;  /* 0x000000ffff287224 */ /* 0x000fe400078e00ff */
[----:B------:R-:W-:Y:S01]  /*1700*/  IMAD R38, R57, UR8, RZ ;  /* 0x0000000839267c24 */ /* 0x000fe2000f8e02ff */
[----:B------:R-:W0:Y:S02]  /*1710*/  F2F.F64.F32 R18, R36 ;  /* 0x0000002400127310 */ /* 0x000e240000201800 */
[----:B0-----:R-:W-:Y:S01]  /*1720*/  DSETP.GEU.AND P0, PT, R18, UR16, PT ;  /* 0x0000001012007e2a */ /* 0x001fe2000bf0e000 */
[----:B------:R-:W-:-:S05]  /*1730*/  IMAD.WIDE.U32 R18, R53, UR8, RZ ;  /* 0x0000000835127c25 */ /* 0x000fca000f8e00ff */
[----:B------:R-:W-:Y:S01]  /*1740*/  FSEL R41, RZ, 1.875, P0 ;  /* 0x3ff00000ff297808 */ /* 0x000fe20000000000 */
[----:B------:R-:W-:Y:S01]  /*1750*/  IMAD R53, R53, UR9, R38 ;  /* 0x0000000935357c24 */ /* 0x000fe2000f8e0226 */
[----:B------:R-:W-:Y:S02]  /*1760*/  FSEL R42, RZ, 1, P0 ;  /* 0x3f800000ff2a7808 */ /* 0x000fe40000000000 */
[C---:B------:R-:W-:Y:S01]  /*1770*/  LEA R38, P0, R18.reuse, UR10, 0x3 ;  /* 0x0000000a12267c11 */ /* 0x040fe2000f8018ff */
[----:B------:R-:W-:Y:S01]  /*1780*/  IMAD.IADD R19, R19, 0x1, R53 ;  /* 0x0000000113137824 */ /* 0x000fe200078e0235 */
        /* <DEDUP_REMOVED lines=8> */
.L_x_2902:
[----:B------:R-:W-:Y:S01]  /*1810*/  IADD3 R0, P0, PT, R13, R0, RZ ;  /* 0x000000000d007210 */ /* 0x000fe20007f1e0ff */
[----:B------:R-:W-:Y:S05]  /*1820*/  WARPSYNC.ALL ;  /* 0x0000000000007948 */ /* 0x000fea0003800000 */
[----:B------:R-:W-:Y:S01]  /*1830*/  IADD3.X R11, PT, PT, RZ, R11, RZ, P0, !PT ;  /* 0x0000000bff0b7210 */ /* 0x000fe200007fe4ff */
[----:B------:R-:W-:Y:S01]  /*1840*/  BAR.SYNC.DEFER_BLOCKING 0x0 ;  /* 0x0000000000007b1d */ /* 0x000fe20000010000 */
[----:B------:R-:W-:Y:S01]  /*1850*/  ISETP.GE.U32.AND P0, PT, R0, R24, PT ;  /* 0x000000180000720c */ /* 0x000fe20003f06070 */
[----:B------:R-:W-:Y:S01]  /*1860*/  IMAD.MOV.U32 R50, RZ, RZ, R26 ;  /* 0x000000ffff327224 */ /* 0x000fe200078e001a */
[----:B-1----:R-:W-:Y:S01]  /*1870*/  MOV R40, R44 ;  /* 0x0000002c00287202 */ /* 0x002fe20000000f00 */
[----:B------:R-:W-:Y:S01]  /*1880*/  IMAD.MOV.U32 R52, RZ, RZ, R17 ;  /* 0x000000ffff347224 */ /* 0x000fe200078e0011 */
[----:B------:R-:W-:-:S13]  /*1890*/  ISETP.GE.U32.AND.EX P0, PT, R11, R14, PT, P0 ;  /* 0x0000000e0b00720c */ /* 0x000fda0003f06100 */
[----:B------:R-:W-:Y:S05]  /*18a0*/  @!P0 BRA `(.L_x_2903) ;  /* 0xfffffff0002c8947 */ /* 0x000fea000383ffff */
[----:B------:R-:W-:Y:S05]  /*18b0*/  EXIT ;  /* 0x000000000000794d */ /* 0x000fea0003800000 */
        .weak           $__internal_34_$__cuda_sm20_dblrcp_rn_slowpath_v3
        .type           $__internal_34_$__cuda_sm20_dblrcp_rn_slowpath_v3,@function
        .size           $__internal_34_$__cuda_sm20_dblrcp_rn_slowpath_v3,($__internal_35_$__cuda_sm20_div_u64 - $__internal_34_$__cuda_sm20_dblrcp_rn_slowpath_v3)
$__internal_34_$__cuda_sm20_dblrcp_rn_slowpath_v3:
[----:B------:R-:W0:Y:S08]  /*18c0*/  LDC.64 R18, c[0x0][0x868] ;  /* 0x00021a00ff127b82 */ /* 0x000e300000000a00 */
[----:B------:R-:W1:Y:S01]  /*18d0*/  LDC R13, c[0x0][0x86c] ;  /* 0x00021b00ff0d7b82 */ /* 0x000e620000000800 */
[----:B0-----:R-:W-:-:S14]  /*18e0*/  DSETP.GTU.AND P0, PT, |R18|, +INF , PT ;  /* 0x7ff000001200742a */ /* 0x001fdc0003f0c200 */
[----:B-1----:R-:W-:Y:S05]  /*18f0*/  @P0 BRA `(.L_x_2904) ;  /* 0x0000000000800947 */ /* 0x002fea0003800000 */
[----:B------:R-:W-:-:S05]  /*1900*/  LOP3.LUT R17, R13, 0x7fffffff, RZ, 0xc0, !PT ;  /* 0x7fffffff0d117812 */ /* 0x000fca00078ec0ff */
[----:B------:R-:W-:-:S05]  /*1910*/  VIADD R23, R17, 0xffffffff ;  /* 0xffffffff11177836 */ /* 0x000fca0000000000 */
[----:B------:R-:W-:-:S13]  /*1920*/  ISETP.GE.U32.AND P0, PT, R23, 0x7fefffff, PT ;  /* 0x7fefffff1700780c */ /* 0x000fda0003f06070 */
[----:B------:R-:W-:Y:S01]  /*1930*/  @P0 LOP3.LUT R25, R13, 0x7ff00000, RZ, 0x3c, !PT ;  /* 0x7ff000000d190812 */ /* 0x000fe200078e3cff */
[----:B------:R-:W-:Y:S01]  /*1940*/  @P0 IMAD.MOV.U32 R24, RZ, RZ, RZ ;  /* 0x000000ffff180224 */ /* 0x000fe200078e00ff */
[----:B------:R-:W-:Y:S06]  /*1950*/  @P0 BRA `(.L_x_2905) ;  /* 0x0000000000700947 */ /* 0x000fec0003800000 */
[----:B------:R-:W-:-:S13]  /*1960*/  ISETP.GE.U32.AND P0, PT, R17, 0x1000001, PT ;  /* 0x010000011100780c */ /* 0x000fda0003f06070 */
[----:B------:R-:W-:Y:S05]  /*1970*/  @!P0 BRA `(.L_x_2906) ;  /* 0x0000000000388947 */ /* 0x000fea0003800000 */
[----:B------:R-:W0:Y:S01]  /*1980*/  LDCU UR4, c[0x0][0x868] ;  /* 0x00010d00ff0477ac */ /* 0x000e220008000800 */
[----:B------:R-:W-:-:S04]  /*1990*/  IADD3 R25, PT, PT, R13, -0x3fe00000, RZ ;  /* 0xc02000000d197810 */ /* 0x000fc80007ffe0ff */
[----:B------:R-:W1:Y:S01]  /*19a0*/  MUFU.RCP64H R27, R25 ;  /* 0x00000019001b7308 */ /* 0x000e620000001800 */
[----:B0-----:R-:W-:-:S06]  /*19b0*/  IMAD.U32 R24, RZ, RZ, UR4 ;  /* 0x00000004ff187e24 */ /* 0x001fcc000f8e00ff */
        /* <DEDUP_REMOVED lines=10> */
.L_x_2906:
        /* <DEDUP_REMOVED lines=10> */
.L_x_2904:
[----:B------:R-:W0:Y:S01]  /*1b00*/  LDC R24, c[0x0][0x868] ;  /* 0x00021a00ff187b82 */ /* 0x000e220000000800 */
[----:B------:R-:W-:-:S07]  /*1b10*/  LOP3.LUT R25, R13, 0x80000, RZ, 0xfc, !PT ;  /* 0x000800000d197812 */ /* 0x000fce00078efcff */
.L_x_2905:
[----:B------:R-:W-:-:S04]  /*1b20*/  MOV R23, 0x0 ;  /* 0x0000000000177802 */ /* 0x000fc80000000f00 */
[----:B0-----:R-:W-:Y:S05]  /*1b30*/  RET.REL.NODEC R22 `(_ZN2at6native43_GLOBAL__N__7cc8d1ed_10_Dropout_cu_0e96ed3820fused_dropout_kernelIddmLi1ELi1EhEEvNS_4cuda6detail10TensorInfoIKT_T1_EENS5_IS6_S8_EENS5_IT4_S8_EES8_T0_NS_15PhiloxCudaStateE) ;  /* 0xffffffe416307950 */ /* 0x001fea0003c3ffff */
        .weak           $__internal_35_$__cuda_sm20_div_u64
        .type           $__internal_35_$__cuda_sm20_div_u64,@function
        .size           $__internal_35_$__cuda_sm20_div_u64,(.L_x_14105 - $__internal_35_$__cuda_sm20_div_u64)
$__internal_35_$__cuda_sm20_div_u64:
[----:B------:R-:W-:Y:S01]  /*1b40*/  IMAD.MOV.U32 R28, RZ, RZ, R13 ;  /* 0x000000ffff1c7224 */ /* 0x000fe200078e000d */
[----:B------:R-:W-:-:S04]  /*1b50*/  MOV R29, RZ ;  /* 0x000000ff001d7202 */ /* 0x000fc80000000f00 */
[----:B------:R-:W0:Y:S08]  /*1b60*/  I2F.U64.RP R17, R28 ;  /* 0x0000001c00117312 */ /* 0x000e300000309000 */
[----:B0-----:R-:W0:Y:S02]  /*1b70*/  MUFU.RCP R17, R17 ;  /* 0x0000001100117308 */ /* 0x001e240000001000 */
[----:B0-----:R-:W-:-:S06]  /*1b80*/  VIADD R24, R17, 0x1ffffffe ;  /* 0x1ffffffe11187836 */ /* 0x001fcc0000000000 */
[----:B------:R-:W0:Y:S02]  /*1b90*/  F2I.U64.TRUNC R24, R24 ;  /* 0x0000001800187311 */ /* 0x000e24000020d800 */
[----:B0-----:R-:W-:-:S04]  /*1ba0*/  IMAD.WIDE.U32 R26, R24, R13, RZ ;  /* 0x0000000d181a7225 */ /* 0x001fc800078e00ff */
[----:B------:R-:W-:Y:S01]  /*1bb0*/  IMAD R27, R25, R13, R27 ;  /* 0x0000000d191b7224 */ /* 0x000fe200078e021b */
[----:B------:R-:W-:-:S04]  /*1bc0*/  IADD3 R19, P0, PT, RZ, -R26, RZ ;  /* 0x8000001aff137210 */ /* 0x000fc80007f1e0ff */
[----:B------:R-:W-:Y:S01]  /*1bd0*/  IADD3.X R31, PT, PT, RZ, ~R27, RZ, P0, !PT ;  /* 0x8000001bff1f7210 */ /* 0x000fe200007fe4ff */
[----:B------:R-:W-:-:S04]  /*1be0*/  IMAD.HI.U32 R26, R24, R19, RZ ;  /* 0x00000013181a7227 */ /* 0x000fc800078e00ff */
[----:B------:R-:W-:Y:S02]  /*1bf0*/  IMAD.MOV.U32 R27, RZ, RZ, R24 ;  /* 0x000000ffff1b7224 */ /* 0x000fe400078e0018 */
[-C--:B------:R-:W-:Y:S02]  /*1c00*/  IMAD R29, R25, R31.reuse, RZ ;  /* 0x0000001f191d7224 */ /* 0x080fe400078e02ff */
[----:B------:R-:W-:-:S04]  /*1c10*/  IMAD.WIDE.U32 R26, P0, R24, R31, R26 ;  /* 0x0000001f181a7225 */ /* 0x000fc8000780001a */
[----:B------:R-:W-:-:S04]  /*1c20*/  IMAD.HI.U32 R17, R25, R31, RZ ;  /* 0x0000001f19117227 */ /* 0x000fc800078e00ff */
[----:B------:R-:W-:Y:S01]  /*1c30*/  IMAD.HI.U32 R26, P1, R25, R19, R26 ;  /* 0x00000013191a7227 */ /* 0x000fe2000782001a */
[----:B------:R-:W-:-:S04]  /*1c40*/  IADD3.X R17, PT, PT, R17, R25, RZ, P0, !PT ;  /* 0x0000001911117210 */ /* 0x000fc800007fe4ff */
[----:B------:R-:W-:-:S04]  /*1c50*/  IADD3 R27, P2, PT, R29, R26, RZ ;  /* 0x0000001a1d1b7210 */ /* 0x000fc80007f5e0ff */
[----:B------:R-:W-:Y:S01]  /*1c60*/  IADD3.X R17, PT, PT, RZ, RZ, R17, P2, P1 ;  /* 0x000000ffff117210 */ /* 0x000fe200017e2411 */
[----:B------:R-:W-:-:S03]  /*1c70*/  IMAD.WIDE.U32 R24, R27, R13, RZ ;  /* 0x0000000d1b187225 */ /* 0x000fc600078e00ff */
[----:B------:R-:W-:Y:S01]  /*1c80*/  IADD3 R19, P0, PT, RZ, -R24, RZ ;  /* 0x80000018ff137210 */ /* 0x000fe20007f1e0ff */
[----:B------:R-:W-:Y:S02]  /*1c90*/  IMAD R24, R17, R13, R25 ;  /* 0x0000000d11187224 */ /* 0x000fe400078e0219 */
[----:B------:R-:W-:Y:S02]  /*1ca0*/  IMAD.MOV.U32 R25, RZ, RZ, RZ ;  /* 0x000000ffff197224 */ /* 0x000fe400078e00ff */
[----:B------:R-:W-:-:S04]  /*1cb0*/  IMAD.HI.U32 R26, R27, R19, RZ ;  /* 0x000000131b1a7227 */ /* 0x000fc800078e00ff */
[----:B------:R-:W-:-:S04]  /*1cc0*/  IMAD.X R24, RZ, RZ, ~R24, P0 ;  /* 0x000000ffff187224 */ /* 0x000fc800000e0e18 */
[----:B------:R-:W-:-:S04]  /*1cd0*/  IMAD.WIDE.U32 R26, P0, R27, R24, R26 ;  /* 0x000000181b1a7225 */ /* 0x000fc8000780001a */
[C---:B------:R-:W-:Y:S02]  /*1ce0*/  IMAD R28, R17.reuse, R24, RZ ;  /* 0x00000018111c7224 */ /* 0x040fe400078e02ff */
[----:B------:R-:W-:-:S04]  /*1cf0*/  IMAD.HI.U32 R19, P1, R17, R19, R26 ;  /* 0x0000001311137227 */ /* 0x000fc8000782001a */
[----:B------:R-:W-:Y:S01]  /*1d00*/  IMAD.HI.U32 R24, R17, R24, RZ ;  /* 0x0000001811187227 */ /* 0x000fe200078e00ff */
[----:B------:R-:W-:-:S04]  /*1d10*/  IADD3 R19, P2, PT, R28, R19, RZ ;  /* 0x000000131c137210 */ /* 0x000fc80007f5e0ff */
[----:B------:R-:W-:Y:S01]  /*1d20*/  IADD3.X R17, PT, PT, R24, R17, RZ, P0, !PT ;  /* 0x0000001118117210 */ /* 0x000fe200007fe4ff */
[----:B------:R-:W-:-:S03]  /*1d30*/  IMAD.HI.U32 R24, R19, UR4, RZ ;  /* 0x0000000413187c27 */ /* 0x000fc6000f8e00ff */
[----:B------:R-:W-:Y:S01]  /*1d40*/  IADD3.X R17, PT, PT, RZ, RZ, R17, P2, P1 ;  /* 0x000000ffff117210 */ /* 0x000fe200017e2411 */
[----:B------:R-:W-:-:S04]  /*1d50*/  IMAD.WIDE.U32 R24, R19, UR5, R24 ;  /* 0x0000000513187c25 */ /* 0x000fc8000f8e0018 */
[C---:B------:R-:W-:Y:S02]  /*1d60*/  IMAD R19, R17.reuse, UR5, RZ ;  /* 0x0000000511137c24 */ /* 0x040fe4000f8e02ff */
[----:B------:R-:W-:-:S04]  /*1d70*/  IMAD.HI.U32 R24, P0, R17, UR4, R24 ;  /* 0x0000000411187c27 */ /* 0x000fc8000f800018 */
[----:B------:R-:W-:Y:S01]  /*1d80*/  IMAD.HI.U32 R17, R17, UR5, RZ ;  /* 0x0000000511117c27 */ /* 0x000fe2000f8e00ff */
[----:B------:R-:W-:-:S04]  /*1d90*/  IADD3 R26, P1, PT, R19, R24, RZ ;  /* 0x00000018131a7210 */ /* 0x000fc80007f3e0ff */
[----:B------:R-:W-:Y:S01]  /*1da0*/  IADD3.X R17, PT, PT, R17, RZ, RZ, P0, !PT ;  /* 0x000000ff11117210 */ /* 0x000fe200007fe4ff */
[----:B------:R-:W-:-:S04]  /*1db0*/  IMAD.WIDE.U32 R24, R26, R13, RZ ;  /* 0x0000000d1a187225 */ /* 0x000fc800078e00ff */
[----:B------:R-:W-:Y:S01]  /*1dc0*/  IMAD.X R17, RZ, RZ, R17, P1 ;  /* 0x000000ffff117224 */ /* 0x000fe200008e0611 */
[----:B------:R-:W-:-:S03]  /*1dd0*/  IADD3 R30, P0, PT, -R24, UR4, RZ ;  /* 0x00000004181e7c10 */ /* 0x000fc6000ff1e1ff */
[----:B------:R-:W-:Y:S01]  /*1de0*/  IMAD R19, R17, R13, R25 ;  /* 0x0000000d11137224 */ /* 0x000fe200078e0219 */
[----:B------:R-:W-:-:S04]  /*1df0*/  IADD3 R28, P1, PT, -R13, R30, RZ ;  /* 0x0000001e0d1c7210 */ /* 0x000fc80007f3e1ff */
[----:B------:R-:W-:Y:S02]  /*1e00*/  IADD3.X R32, PT, PT, ~R19, UR5, RZ, P0, !PT ;  /* 0x0000000513207c10 */ /* 0x000fe400087fe5ff */
[----:B------:R-:W-:Y:S02]  /*1e10*/  ISETP.GE.U32.AND P0, PT, R30, R13, PT ;  /* 0x0000000d1e00720c */ /* 0x000fe40003f06070 */
[----:B------:R-:W-:Y:S02]  /*1e20*/  IADD3 R19, P2, PT, R26, 0x1, RZ ;  /* 0x000000011a137810 */ /* 0x000fe40007f5e0ff */
[----:B------:R-:W-:Y:S02]  /*1e30*/  ISETP.GE.U32.AND.EX P0, PT, R32, RZ, PT, P0 ;  /* 0x000000ff2000720c */ /* 0x000fe40003f06100 */
[----:B------:R-:W-:Y:S02]  /*1e40*/  IADD3.X R24, PT, PT, RZ, R17, RZ, P2, !PT ;  /* 0x00000011ff187210 */ /* 0x000fe400017fe4ff */
[----:B------:R-:W-:-:S02]  /*1e50*/  SEL R26, R19, R26, P0 ;  /* 0x0000001a131a7207 */ /* 0x000fc40000000000 */
[----:B------:R-:W-:Y:S02]  /*1e60*/  IADD3.X R25, PT, PT, R32, -0x1, RZ, P1, !PT ;  /* 0xffffffff20197810 */ /* 0x000fe40000ffe4ff */
[----:B------:R-:W-:Y:S02]  /*1e70*/  SEL R28, R28, R30, P0 ;  /* 0x0000001e1c1c7207 */ /* 0x000fe40000000000 */
[----:B------:R-:W-:Y:S02]  /*1e80*/  SEL R19, R24, R17, P0 ;  /* 0x0000001118137207 */ /* 0x000fe40000000000 */
[----:B------:R-:W-:Y:S02]  /*1e90*/  IADD3 R17, P2, PT, R26, 0x1, RZ ;  /* 0x000000011a117810 */ /* 0x000fe40007f5e0ff */
[----:B------:R-:W-:Y:S02]  /*1ea0*/  SEL R25, R25, R32, P0 ;  /* 0x0000002019197207 */ /* 0x000fe40000000000 */
[----:B------:R-:W-:Y:S01]  /*1eb0*/  ISETP.GE.U32.AND P0, PT, R28, R13, PT ;  /* 0x0000000d1c00720c */ /* 0x000fe20003f06070 */
[----:B------:R-:W-:Y:S01]  /*1ec0*/  IMAD.X R24, RZ, RZ, R19, P2 ;  /* 0x000000ffff187224 */ /* 0x000fe200010e0613 */
[----:B------:R-:W-:-:S02]  /*1ed0*/  ISETP.NE.U32.AND P1, PT, R13, RZ, PT ;  /* 0x000000ff0d00720c */ /* 0x000fc40003f25070 */
[----:B------:R-:W-:Y:S02]  /*1ee0*/  ISETP.GE.U32.AND.EX P0, PT, R25, RZ, PT, P0 ;  /* 0x000000ff1900720c */ /* 0x000fe40003f06100 */
[----:B------:R-:W-:Y:S02]  /*1ef0*/  ISETP.NE.AND.EX P1, PT, RZ, RZ, PT, P1 ;  /* 0x000000ffff00720c */ /* 0x000fe40003f25310 */
[----:B------:R-:W-:Y:S01]  /*1f00*/  SEL R24, R24, R19, P0 ;  /* 0x0000001318187207 */ /* 0x000fe20000000000 */
[----:B------:R-:W-:Y:S01]  /*1f10*/  HFMA2 R19, -RZ, RZ, 0, 0 ;  /* 0x00000000ff137431 */ /* 0x000fe200000001ff */
[----:B------:R-:W-:Y:S02]  /*1f20*/  SEL R17, R17, R26, P0 ;  /* 0x0000001a11117207 */ /* 0x000fe40000000000 */
[----:B------:R-:W-:Y:S02]  /*1f30*/  SEL R24, R24, 0xffffffff, P1 ;  /* 0xffffffff18187807 */ /* 0x000fe40000800000 */
[----:B------:R-:W-:Y:S01]  /*1f40*/  SEL R17, R17, 0xffffffff, P1 ;  /* 0xffffffff11117807 */ /* 0x000fe20000800000 */
[----:B------:R-:W-:Y:S06]  /*1f50*/  RET.REL.NODEC R18 `(_ZN2at6native43_GLOBAL__N__7cc8d1ed_10_Dropout_cu_0e96ed3820fused_dropout_kernelIddmLi1ELi1EhEEvNS_4cuda6detail10TensorInfoIKT_T1_EENS5_IS6_S8_EENS5_IT4_S8_EES8_T0_NS_15PhiloxCudaStateE) ;  /* 0xffffffe012287950 */ /* 0x000fec0003c3ffff */
.L_x_2907:
        /* <DEDUP_REMOVED lines=10> */
.L_x_14105:


//--------------------- .text._ZN2at6native43_GLOBAL__N__7cc8d1ed_10_Dropout_cu_0e96ed3824fused_dropout_kernel_vecIddmLi1ELi2EhEEvNS_4cuda6detail10TensorInfoIKT_T1_EENS5_IS6_S8_EENS5_IT4_S8_EES8_T0_NS_15PhiloxCudaStateE --------------------------
	.section	.text._ZN2at6native43_GLOBAL__N__7cc8d1ed_10_Dropout_cu_0e96ed3824fused_dropout_kernel_vecIddmLi1ELi2EhEEvNS_4cuda6detail10TensorInfoIKT_T1_EENS5_IS6_S8_EENS5_IT4_S8_EES8_T0_NS_15PhiloxCudaStateE,"ax",@progbits
	.align	128
.text._ZN2at6native43_GLOBAL__N__7cc8d1ed_10_Dropout_cu_0e96ed3824fused_dropout_kernel_vecIddmLi1ELi2EhEEvNS_4cuda6detail10TensorInfoIKT_T1_EENS5_IS6_S8_EENS5_IT4_S8_EES8_T0_NS_15PhiloxCudaStateE:
        .type           _ZN2at6native43_GLOBAL__N__7cc8d1ed_10_Dropout_cu_0e96ed3824fused_dropout_kernel_vecIddmLi1ELi2EhEEvNS_4cuda6detail10TensorInfoIKT_T1_EENS5_IS6_S8_EENS5_IT4_S8_EES8_T0_NS_15PhiloxCudaStateE,@function
        .size           _ZN2at6native43_GLOBAL__N__7cc8d1ed_10_Dropout_cu_0e96ed3824fused_dropout_kernel_vecIddmLi1ELi2EhEEvNS_4cuda6detail10TensorInfoIKT_T1_EENS5_IS6_S8_EENS5_IT4_S8_EES8_T0_NS_15PhiloxCudaStateE,(.L_x_14108 - _ZN2at6native43_GLOBAL__N__7cc8d1ed_10_Dropout_cu_0e96ed3824fused_dropout_kernel_vecIddmLi1ELi2EhEEvNS_4cuda6detail10TensorInfoIKT_T1_EENS5_IS6_S8_EENS5_IT4_S8_EES8_T0_NS_15PhiloxCudaStateE)
        .other          _ZN2at6native43_GLOBAL__N__7cc8d1ed_10_Dropout_cu_0e96ed3824fused_dropout_kernel_vecIddmLi1ELi2EhEEvNS_4cuda6detail10TensorInfoIKT_T1_EENS5_IS6_S8_EENS5_IT4_S8_EES8_T0_NS_15PhiloxCudaStateE,@"STO_CUDA_ENTRY STV_DEFAULT"
_ZN2at6native43_GLOBAL__N__7cc8d1ed_10_Dropout_cu_0e96ed3824fused_dropout_kernel_vecIddmLi1ELi2EhEEvNS_4cuda6detail10TensorInfoIKT_T1_EENS5_IS6_S8_EENS5_IT4_S8_EES8_T0_NS_15PhiloxCudaStateE:
        /* <DEDUP_REMOVED lines=23> */
[----:B--2---:R-:W-:-:S05]  /*0170*/  @P1 IADD3 R36, P2, PT, R2, R7, RZ ;  /* 0x0000000702241210 */ /* 0x004fca0007f5e0ff */
[----:B------:R-:W-:-:S06]  /*0180*/  @P1 IMAD.X R5, RZ, RZ, R3, P2 ;  /* 0x000000ffff051224 */ /* 0x000fcc00010e0603 */
[----:B------:R-:W-:Y:S05]  /*0190*/  @P0 EXIT ;  /* 0x000000000000094d */ /* 0x000fea0003800000 */
[--C-:B------:R-:W-:Y:S01]  /*01a0*/  SHF.R.U64 R0, R36, 0x2, R5.reuse ;  /* 0x0000000224007819 */ /* 0x100fe20000001205 */
[----:B------:R-:W-:Y:S01]  /*01b0*/  IMAD.WIDE.U32 R8, R32, -0x326172a9, RZ ;  /* 0xcd9e8d5720087825 */ /* 0x000fe200078e00ff */
[----:B------:R-:W-:Y:S01]  /*01c0*/  SHF.R.U32.HI R2, RZ, 0x2, R5 ;  /* 0x00000002ff027819 */ /* 0x000fe20000011605 */
[----:B------:R-:W0:Y:S01]  /*01d0*/  LDC R33, c[0x0][0x86c] ;  /* 0x00021b00ff217b82 */ /* 0x000e220000000800 */
[----:B-----5:R-:W-:Y:S01]  /*01e0*/  IADD3 R5, PT, PT, R40, 0x3c6ef372, RZ ;  /* 0x3c6ef37228057810 */ /* 0x020fe20007ffe0ff */
[----:B------:R-:W-:Y:S01]  /*01f0*/  IMAD.WIDE.U32 R6, R0, -0x2daee0ad, RZ ;  /* 0xd2511f5300067825 */ /* 0x000fe200078e00ff */
[----:B------:R-:W-:Y:S02]  /*0200*/  LOP3.LUT R14, R2, R9, R40, 0x96, !PT ;  /* 0x00000009020e7212 */ /* 0x000fe400078e9628 */
[----:B------:R-:W-:Y:S01]  /*0210*/  IADD3 R9, PT, PT, R40, 0x78dde6e4, RZ ;  /* 0x78dde6e428097810 */ /* 0x000fe20007ffe0ff */
[----:B------:R-:W-:Y:S01]  /*0220*/  VIADD R3, R41, 0xbb67ae85 ;  /* 0xbb67ae8529037836 */ /* 0x000fe20000000000 */
[----:B------:R-:W-:Y:S01]  /*0230*/  LOP3.LUT R16, R7, R41, RZ, 0x3c, !PT ;  /* 0x0000002907107212 */ /* 0x000fe200078e3cff */
[----:B------:R-:W-:Y:S01]  /*0240*/  IMAD.WIDE.U32 R14, R14, -0x2daee0ad, RZ ;  /* 0xd2511f530e0e7825 */ /* 0x000fe200078e00ff */
[----:B------:R-:W1:Y:S03]  /*0250*/  LDC.64 R22, c[0x0][0x868] ;  /* 0x00021a00ff167b82 */ /* 0x000e660000000a00 */
[----:B------:R-:W-:Y:S01]  /*0260*/  IMAD.WIDE.U32 R16, R16, -0x326172a9, RZ ;  /* 0xcd9e8d5710107825 */ /* 0x000fe200078e00ff */
[----:B------:R-:W-:-:S03]  /*0270*/  LOP3.LUT R10, R3, R6, R15, 0x96, !PT ;  /* 0x00000006030a7212 */ /* 0x000fc600078e960f */
[----:B------:R-:W-:Y:S02]  /*0280*/  VIADD R4, R40, 0x9e3779b9 ;  /* 0x9e3779b928047836 */ /* 0x000fe40000000000 */
[----:B------:R-:W-:-:S03]  /*0290*/  IMAD.WIDE.U32 R10, R10, -0x326172a9, RZ ;  /* 0xcd9e8d570a0a7825 */ /* 0x000fc600078e00ff */
[----:B------:R-:W-:Y:S01]  /*02a0*/  LOP3.LUT R12, R4, R8, R17, 0x96, !PT ;  /* 0x00000008040c7212 */ /* 0x000fe200078e9611 */
[----:B------:R-:W-:Y:S01]  /*02b0*/  VIADD R6, R41, 0x76cf5d0a ;  /* 0x76cf5d0a29067836 */ /* 0x000fe20000000000 */
[----:B------:R-:W-:Y:S01]  /*02c0*/  LOP3.LUT R15, R5, R16, R11, 0x96, !PT ;  /* 0x00000010050f7212 */ /* 0x000fe200078e960b */
[----:B------:R-:W-:Y:S01]  /*02d0*/  VIADD R7, R40, 0xdaa66d2b ;  /* 0xdaa66d2b28077836 */ /* 0x000fe20000000000 */
[----:B0-----:R-:W1:Y:S01]  /*02e0*/  MUFU.RCP64H R27, R33 ;  /* 0x00000021001b7308 */ /* 0x001e620000001800 */
[----:B------:R-:W-:-:S04]  /*02f0*/  IMAD.WIDE.U32 R12, R12, -0x2daee0ad, RZ ;  /* 0xd2511f530c0c7825 */ /* 0x000fc800078e00ff */
[----:B------:R-:W-:Y:S01]  /*0300*/  VIADD R8, R41, 0x32370b8f ;  /* 0x32370b8f29087836 */ /* 0x000fe20000000000 */
[----:B------:R-:W-:Y:S01]  /*0310*/  LOP3.LUT R16, R6, R14, R13, 0x96, !PT ;  /* 0x0000000e06107212 */ /* 0x000fe200078e960d */
[----:B------:R-:W-:-:S04]  /*0320*/  IMAD.WIDE.U32 R14, R15, -0x2daee0ad, RZ ;  /* 0xd2511f530f0e7825 */ /* 0x000fc800078e00ff */
[----:B------:R-:W-:Y:S01]  /*0330*/  IMAD.WIDE.U32 R16, R16, -0x326172a9, RZ ;  /* 0xcd9e8d5710107825 */ /* 0x000fe200078e00ff */
[----:B------:R-:W-:-:S03]  /*0340*/  LOP3.LUT R12, R8, R12, R15, 0x96, !PT ;  /* 0x0000000c080c7212 */ /* 0x000fc600078e960f */
[----:B------:R-:W-:Y:S01]  /*0350*/  VIADD R26, R33, 0x300402 ;  /* 0x00300402211a7836 */ /* 0x000fe20000000000 */
[----:B------:R-:W-:Y:S01]  /*0360*/  LOP3.LUT R18, R7, R10, R17, 0x96, !PT ;  /* 0x0000000a07127212 */ /* 0x000fe200078e9611 */
[----:B------:R-:W-:-:S03]  /*0370*/  IMAD.WIDE.U32 R12, R12, -0x326172a9, RZ ;  /* 0xcd9e8d570c0c7825 */ /* 0x000fc600078e00ff */
[----:B------:R-:W-:Y:S01]  /*0380*/  FSETP.GEU.AND P0, PT, |R26|, 5.8789094863358348022e-39, PT ;  /* 0x004004021a00780b */ /* 0x000fe20003f0e200 */
[----:B------:R-:W-:Y:S01]  /*0390*/  IMAD.WIDE.U32 R18, R18, -0x2daee0ad, RZ ;  /* 0xd2511f5312127825 */ /* 0x000fe200078e00ff */
[----:B------:R-:W-:Y:S01]  /*03a0*/  LOP3.LUT R20, R9, R16, R13, 0x96, !PT ;  /* 0x0000001009147212 */ /* 0x000fe200078e960d */
[----:B-1----:R-:W-:Y:S01]  /*03b0*/  DFMA R28, R26, -R22, 1 ;  /* 0x3ff000001a1c742b */ /* 0x002fe20000000816 */
[----:B------:R-:W-:Y:S01]  /*03c0*/  IADD3 R16, PT, PT, R40, 0x1715609d, RZ ;  /* 0x1715609d28107810 */ /* 0x000fe20007ffe0ff */
[C---:B------:R-:W-:Y:S02]  /*03d0*/  VIADD R10, R41.reuse, 0xed9eba14 ;  /* 0xed9eba14290a7836 */ /* 0x040fe40000000000 */
[----:B------:R-:W-:Y:S02]  /*03e0*/  VIADD R11, R41, 0xa9066899 ;  /* 0xa9066899290b7836 */ /* 0x000fe40000000000 */
[----:B------:R-:W-:Y:S01]  /*03f0*/  IMAD.WIDE.U32 R20, R20, -0x2daee0ad, RZ ;  /* 0xd2511f5314147825 */ /* 0x000fe200078e00ff */
[----:B------:R-:W-:Y:S01]  /*0400*/  LOP3.LUT R14, R10, R14, R19, 0x96, !PT ;  /* 0x0000000e0a0e7212 */ /* 0x000fe200078e9613 */
[----:B------:R-:W-:-:S02]  /*0410*/  DFMA R28, R28, R28, R28 ;  /* 0x0000001c1c1c722b */ /* 0x000fc4000000001c */
[----:B------:R-:W-:Y:S01]  /*0420*/  VIADD R17, R40, 0xb54cda56 ;  /* 0xb54cda5628117836 */ /* 0x000fe20000000000 */
[----:B------:R-:W-:Y:S01]  /*0430*/  LOP3.LUT R13, R11, R18, R21, 0x96, !PT ;  /* 0x000000120b0d7212 */ /* 0x000fe200078e9615 */
[----:B------:R-:W-:-:S04]  /*0440*/  IMAD.WIDE.U32 R14, R14, -0x326172a9, RZ ;  /* 0xcd9e8d570e0e7825 */ /* 0x000fc800078e00ff */
[----:B------:R-:W-:Y:S01]  /*0450*/  VIADD R18, R41, 0x646e171e ;  /* 0x646e171e29127836 */ /* 0x000fe20000000000 */
[----:B------:R-:W-:Y:S01]  /*0460*/  LOP3.LUT R34, R16, R12, R15, 0x96, !PT ;  /* 0x0000000c10227212 */ /* 0x000fe200078e960f */
[----:B------:R-:W-:-:S04]  /*0470*/  IMAD.WIDE.U32 R12, R13, -0x326172a9, RZ ;  /* 0xcd9e8d570d0c7825 */ /* 0x000fc800078e00ff */
[----:B------:R-:W-:Y:S01]  /*0480*/  IMAD.WIDE.U32 R34, R34, -0x2daee0ad, RZ ;  /* 0xd2511f5322227825 */ /* 0x000fe200078e00ff */
[----:B------:R-:W-:Y:S01]  /*0490*/  LOP3.LUT R30, R17, R14, R13, 0x96, !PT ;  /* 0x0000000e111e7212 */ /* 0x000fe200078e960d */
[----:B------:R-:W-:Y:S02]  /*04a0*/  DFMA R14, R26, R28, R26 ;  /* 0x0000001c1a0e722b */ /* 0x000fe4000000001a */
[----:B------:R-:W-:Y:S01]  /*04b0*/  VIADD R19, R41, 0x1fd5c5a3 ;  /* 0x1fd5c5a329137836 */ /* 0x000fe20000000000 */
[----:B------:R-:W-:Y:S01]  /*04c0*/  LOP3.LUT R20, R18, R20, R35, 0x96, !PT ;  /* 0x0000001412147212 */ /* 0x000fe200078e9623 */
[----:B------:R-:W-:-:S04]  /*04d0*/  IMAD.WIDE.U32 R30, R30, -0x2daee0ad, RZ ;  /* 0xd2511f531e1e7825 */ /* 0x000fc800078e00ff */
[----:B------:R-:W-:Y:S01]  /*04e0*/  IMAD.WIDE.U32 R28, R20, -0x326172a9, RZ ;  /* 0xcd9e8d57141c7825 */ /* 0x000fe200078e00ff */
[C---:B------:R-:W-:Y:S01]  /*04f0*/  IADD3 R20, PT, PT, R40.reuse, 0x5384540f, RZ ;  /* 0x5384540f28147810 */ /* 0x040fe20007ffe0ff */
[C---:B------:R-:W-:Y:S01]  /*0500*/  DFMA R22, R14.reuse, -R22, 1 ;  /* 0x3ff000000e16742b */ /* 0x040fe20000000816 */
[----:B------:R-:W-:Y:S01]  /*0510*/  LOP3.LUT R13, R19, R34, R31, 0x96, !PT ;  /* 0x00000022130d7212 */ /* 0x000fe200078e961f */
[----:B------:R-:W-:Y:S01]  /*0520*/  VIADD R21, R40, 0xf1bbcdc8 ;  /* 0xf1bbcdc828157836 */ /* 0x000fe20000000000 */
[----:B------:R-:W-:Y:S01]  /*0530*/  LOP3.LUT R46, R20, R12, R29, 0x96, !PT ;  /* 0x0000000c142e7212 */ /* 0x000fe200078e961d */
[----:B------:R-:W-:Y:S01]  /*0540*/  VIADD R27, R41, 0xdb3d7428 ;  /* 0xdb3d7428291b7836 */ /* 0x000fe20000000000 */
[----:B------:R-:W-:Y:S01]  /*0550*/  MOV R29, R25 ;  /* 0x00000019001d7202 */ /* 0x000fe20000000f00 */
[----:B------:R-:W-:Y:S02]  /*0560*/  IMAD.WIDE.U32 R12, R13, -0x326172a9, RZ ;  /* 0xcd9e8d570d0c7825 */ /* 0x000fe400078e00ff */
[----:B------:R-:W-:-:S02]  /*0570*/  DFMA R22, R14, R22, R14 ;  /* 0x000000160e16722b */ /* 0x000fc4000000000e */
[----:B------:R-:W-:Y:S01]  /*0580*/  IMAD.WIDE.U32 R46, R46, -0x2daee0ad, RZ ;  /* 0xd2511f532e2e7825 */ /* 0x000fe200078e00ff */
[----:B------:R-:W-:-:S03]  /*0590*/  LOP3.LUT R28, R21, R28, R13, 0x96, !PT ;  /* 0x0000001c151c7212 */ /* 0x000fc600078e960d */
[----:B------:R-:W-:Y:S01]  /*05a0*/  IMAD.MOV.U32 R31, RZ, RZ, R32 ;  /* 0x000000ffff1f7224 */ /* 0x000fe200078e0020 */
[----:B------:R-:W-:Y:S01]  /*05b0*/  LOP3.LUT R30, R27, R30, R47, 0x96, !PT ;  /* 0x0000001e1b1e7212 */ /* 0x000fe200078e962f */
[----:B------:R-:W-:Y:S02]  /*05c0*/  IMAD.MOV.U32 R26, RZ, RZ, R24 ;  /* 0x000000ffff1a7224 */ /* 0x000fe400078e0018 */
[----:B------:R-:W-:Y:S01]  /*05d0*/  VIADD R32, R40, 0x8ff34781 ;  /* 0x8ff3478128207836 */ /* 0x000fe20000000000 */
[----:B------:R-:W-:Y:S06]  /*05e0*/  @P0 BRA `(.L_x_2908) ;  /* 0x0000000000100947 */ /* 0x000fec0003800000 */
[----:B------:R-:W-:Y:S02]  /*05f0*/  LOP3.LUT R22, R33, 0x7fffffff, RZ, 0xc0, !PT ;  /* 0x7fffffff21167812 */ /* 0x000fe400078ec0ff */
[----:B------:R-:W-:-:S03]  /*0600*/  MOV R38, 0x630 ;  /* 0x0000063000267802 */ /* 0x000fc60000000f00 */
[----:B------:R-:W-:-:S07]  /*0610*/  VIADD R22, R22, 0xfff00000 ;  /* 0xfff0000016167836 */ /* 0x000fce0000000000 */
[----:B------:R-:W-:Y:S05]  /*0620*/  CALL.REL.NOINC `($__internal_36_$__cuda_sm20_dblrcp_rn_slowpath_v3) ;  /* 0x0000000400fc7944 */ /* 0x000fea0003c00000 */
.L_x_2908:
[----:B------:R-:W0:Y:S01]  /*0630*/  LDCU UR4, c[0x0][0x370] ;  /* 0x00006e00ff0477ac */ /* 0x000e220008000800 */
[----:B------:R-:W-:Y:S01]  /*0640*/  IMAD.HI.U32 R13, R28, -0x2daee0ad, RZ ;  /* 0xd2511f531c0d7827 */ /* 0x000fe200078e00ff */
[----:B------:R-:W-:Y:S02]  /*0650*/  LOP3.LUT R34, R36, 0x3, RZ, 0xc0, !PT ;  /* 0x0000000324227812 */ /* 0x000fe400078ec0ff */
[----:B------:R-:W-:Y:S01]  /*0660*/  IADD3 R35, PT, PT, R41, -0x695add53, RZ ;  /* 0x96a522ad29237810 */ /* 0x000fe20007ffe0ff */
[----:B------:R-:W-:Y:S01]  /*0670*/  IMAD.HI.U32 R33, R30, -0x326172a9, RZ ;  /* 0xcd9e8d571e217827 */ /* 0x000fe200078e00ff */
[----:B------:R-:W-:Y:S01]  /*0680*/  LOP3.LUT R46, R46, R13, RZ, 0x3c, !PT ;  /* 0x0000000d2e2e7212 */ /* 0x000fe200078e3cff */
[----:B------:R-:W1:Y:S02]  /*0690*/  LDCU.64 UR14, c[0x0][0x868] ;  /* 0x00010d00ff0e77ac */ /* 0x000e640008000a00 */
[----:B------:R-:W-:Y:S01]  /*06a0*/  IMAD.MOV.U32 R36, RZ, RZ, RZ ;  /* 0x000000ffff247224 */ /* 0x000fe200078e00ff */
[----:B------:R-:W-:Y:S01]  /*06b0*/  LOP3.LUT R33, R32, R12, R33, 0x96, !PT ;  /* 0x0000000c20217212 */ /* 0x000fe200078e9621 */
[----:B------:R-:W2:Y:S01]  /*06c0*/  LDCU.64 UR16, c[0x0][0x860] ;  /* 0x00010c00ff1077ac */ /* 0x000ea20008000a00 */
[----:B------:R-:W3:Y:S01]  /*06d0*/  LDCU.64 UR12, c[0x0][0x6c0] ;  /* 0x0000d800ff0c77ac */ /* 0x000ee20008000a00 */
[----:B0-----:R-:W-:Y:S01]  /*06e0*/  IMAD R37, R37, UR4, RZ ;  /* 0x0000000425257c24 */ /* 0x001fe2000f8e02ff */
[----:B------:R-:W0:Y:S01]  /*06f0*/  LDCU.64 UR10, c[0x0][0x520] ;  /* 0x0000a400ff0a77ac */ /* 0x000e220008000a00 */
[----:B------:R-:W4:Y:S05]  /*0700*/  LDCU.64 UR8, c[0x0][0x380] ;  /* 0x00007000ff0877ac */ /* 0x000f2a0008000a00 */
.L_x_2913:
[----:B------:R-:W-:Y:S01]  /*0710*/  VIADD R0, R0, 0x1 ;  /* 0x0000000100007836 */ /* 0x000fe20000000000 */
[----:B------:R-:W-:Y:S03]  /*0720*/  BSSY.RECONVERGENT B0, `(.L_x_2909) ;  /* 0x000000c000007945 */ /* 0x000fe60003800200 */
[C---:B------:R-:W-:Y:S01]  /*0730*/  IMAD.WIDE.U32 R38, R0.reuse, -0x2daee0ad, RZ ;  /* 0xd2511f5300267825 */ /* 0x040fe200078e00ff */
[----:B------:R-:W-:-:S13]  /*0740*/  ISETP.NE.AND P0, PT, R0, RZ, PT ;  /* 0x000000ff0000720c */ /* 0x000fda0003f05270 */
[----:B0-----:R-:W-:Y:S05]  /*0750*/  @P0 BRA `(.L_x_2910) ;  /* 0x0000000000200947 */ /* 0x001fea0003800000 */
[----:B------:R-:W-:-:S05]  /*0760*/  VIADD R2, R2, 0x1 ;  /* 0x0000000102027836 */ /* 0x000fca0000000000 */
[----:B------:R-:W-:-:S13]  /*0770*/  ISETP.NE.AND P0, PT, R2, RZ, PT ;  /* 0x000000ff0200720c */ /* 0x000fda0003f05270 */
[----:B------:R-:W-:Y:S01]  /*0780*/  @!P0 IADD3 R31, PT, PT, R31, 0x1, RZ ;  /* 0x000000011f1f8810 */ /* 0x000fe20007ffe0ff */
[----:B------:R-:W-:Y:S02]  /*0790*/  @!P0 VIADD R12, R36, 0x1 ;  /* 0x00000001240c8836 */ /* 0x000fe40000000000 */
[----:B------:R-:W-:Y:S01]  /*07a0*/  @!P0 IMAD.MOV.U32 R2, RZ, RZ, RZ ;  /* 0x000000ffff028224 */ /* 0x000fe200078e00ff */
[----:B------:R-:W-:-:S13]  /*07b0*/  ISETP.NE.AND P1, PT, R31, RZ, !P0 ;  /* 0x000000ff1f00720c */ /* 0x000fda0004725270 */
[----:B------:R-:W-:-:S05]  /*07c0*/  @P1 IMAD.MOV R12, RZ, RZ, R36 ;  /* 0x000000ffff0c1224 */ /* 0x000fca00078e0224 */
[----:B------:R-:W-:-:S07]  /*07d0*/  @!P0 MOV R36, R12 ;  /* 0x0000000c00248202 */ /* 0x000fce0000000f00 */
.L_x_2910:
[----:B01234-:R-:W-:Y:S05]  /*07e0*/  BSYNC.RECONVERGENT B0 ;  /* 0x0000000000007941 */ /* 0x01ffea0003800200 */
.L_x_2909:
[----:B------:R-:W-:Y:S01]  /*07f0*/  LOP3.LUT R14, R36, R39, R41, 0x96, !PT ;  /* 0x00000027240e7212 */ /* 0x000fe200078e9629 */
[----:B------:R-:W-:Y:S01]  /*0800*/  IMAD.WIDE.U32 R12, R31, -0x326172a9, RZ ;  /* 0xcd9e8d571f0c7825 */ /* 0x000fe200078e00ff */
[----:B------:R-:W-:Y:S02]  /*0810*/  ISETP.GT.AND P0, PT, R34, 0x1, PT ;  /* 0x000000012200780c */ /* 0x000fe40003f04270 */
[----:B------:R-:W-:Y:S01]  /*0820*/  LOP3.LUT R46, R46, R35, RZ, 0x3c, !PT ;  /* 0x000000232e2e7212 */ /* 0x000fe200078e3cff */
        /* <DEDUP_REMOVED lines=40> */
[----:B------:R-:W-:-:S12]  /*0ab0*/  IMAD R39, R15, -0x326172a9, RZ ;  /* 0xcd9e8d570f277824 */ /* 0x000fd800078e02ff */
[----:B------:R-:W-:Y:S05]  /*0ac0*/  @!P0 BRA `(.L_x_2912) ;  /* 0x0000000000208947 */ /* 0x000fea0003800000 */
[----:B------:R-:W-:Y:S01]  /*0ad0*/  IMAD.MOV.U32 R38, RZ, RZ, R39 ;  /* 0x000000ffff267224 */ /* 0x000fe200078e0027 */
[----:B------:R-:W-:Y:S01]  /*0ae0*/  MOV R39, R46 ;  /* 0x0000002e00277202 */ /* 0x000fe20000000f00 */
[----:B------:R-:W-:Y:S06]  /*0af0*/  BRA `(.L_x_2912) ;  /* 0x0000000000147947 */ /* 0x000fec0003800000 */
.L_x_2911:
[----:B------:R-:W-:Y:S01]  /*0b00*/  ISETP.NE.AND P0, PT, R34, 0x3, PT ;  /* 0x000000032200780c */ /* 0x000fe20003f05270 */
[----:B------:R-:W-:Y:S02]  /*0b10*/  IMAD.MOV.U32 R38, RZ, RZ, R42 ;  /* 0x000000ffff267224 */ /* 0x000fe400078e002a */
[----:B------:R-:W-:-:S10]  /*0b20*/  IMAD.MOV.U32 R39, RZ, RZ, R33 ;  /* 0x000000ffff277224 */ /* 0x000fd400078e0021 */
[----:B------:R-:W-:Y:S01]  /*0b30*/  @P0 IMAD.MOV.U32 R38, RZ, RZ, R46 ;  /* 0x000000ffff260224 */ /* 0x000fe200078e002e */
[----:B------:R-:W-:-:S07]  /*0b40*/  @P0 MOV R39, R42 ;  /* 0x0000002a00270202 */ /* 0x000fce0000000f00 */
.L_x_2912:
        /* <DEDUP_REMOVED lines=11> */
[----:B------:R-:W-:-:S02]  /*0c00*/  MOV R46, RZ ;  /* 0x000000ff002e7202 */ /* 0x000fc40000000f00 */
[----:B------:R-:W-:Y:S01]  /*0c10*/  FMUL.FTZ R48, R39, 1 ;  /* 0x3f80000027307820 */ /* 0x000fe20000410000 */
[----:B------:R-:W-:-:S03]  /*0c20*/  FMUL.FTZ R45, R43, 1 ;  /* 0x3f8000002b2d7820 */ /* 0x000fc60000410000 */
[----:B------:R-:W0:Y:S08]  /*0c30*/  F2F.F64.F32 R38, R48 ;  /* 0x0000003000267310 */ /* 0x000e300000201800 */
[----:B------:R-:W1:Y:S01]  /*0c40*/  F2F.F64.F32 R42, R45 ;  /* 0x0000002d002a7310 */ /* 0x000e620000201800 */
[----:B0-----:R-:W-:-:S06]  /*0c50*/  DSETP.GEU.AND P1, PT, R38, UR14, PT ;  /* 0x0000000e26007e2a */ /* 0x001fcc000bf2e000 */
[----:B------:R-:W-:Y:S01]  /*0c60*/  FSEL R39, RZ, 1, P1 ;  /* 0x3f800000ff277808 */ /* 0x000fe20000800000 */
[----:B-1----:R-:W-:Y:S01]  /*0c70*/  DSETP.GEU.AND P0, PT, R42, UR14, PT ;  /* 0x0000000e2a007e2a */ /* 0x002fe2000bf0e000 */
[----:B------:R-:W-:Y:S01]  /*0c80*/  FSEL R43, RZ, 1.875, P1 ;  /* 0x3ff00000ff2b7808 */ /* 0x000fe20000800000 */
[----:B------:R-:W-:-:S03]  /*0c90*/  IMAD.MOV.U32 R42, RZ, RZ, RZ ;  /* 0x000000ffff2a7224 */ /* 0x000fc600078e00ff */
[----:B------:R-:W-:Y:S01]  /*0ca0*/  F2I.FTZ.U32.TRUNC.NTZ R39, R39 ;  /* 0x0000002700277305 */ /* 0x000fe2000021f000 */
[----:B------:R-:W-:Y:S02]  /*0cb0*/  FSEL R38, RZ, 1, P0 ;  /* 0x3f800000ff267808 */ /* 0x000fe40000000000 */
[----:B------:R-:W-:Y:S02]  /*0cc0*/  FSEL R47, RZ, 1.875, P0 ;  /* 0x3ff00000ff2f7808 */ /* 0x000fe40000000000 */
[----:B------:R-:W-:-:S03]  /*0cd0*/  IADD3 R44, P0, PT, R44, UR10, RZ ;  /* 0x0000000a2c2c7c10 */ /* 0x000fc6000ff1e0ff */
[----:B------:R-:W0:Y:S01]  /*0ce0*/  F2I.FTZ.U32.TRUNC.NTZ R38, R38 ;  /* 0x0000002600267305 */ /* 0x000e22000021f000 */
[----:B------:R-:W-:Y:S02]  /*0cf0*/  IADD3.X R45, PT, PT, R25, UR11, RZ, P0, !PT ;  /* 0x0000000b192d7c10 */ /* 0x000fe400087fe4ff */
[----:B0-----:R-:W-:Y:S01]  /*0d00*/  PRMT R25, R39, 0x7604, R38 ;  /* 0x0000760427197816 */ /* 0x001fe20000000026 */
[----:B------:R-:W-:Y:S01]  /*0d10*/  IMAD.HI.U32 R39, R28, -0x2daee0ad, RZ ;  /* 0xd2511f531c277827 */ /* 0x000fe200078e00ff */
[----:B--2---:R-:W-:Y:S01]  /*0d20*/  DMUL R14, R14, R42 ;  /* 0x0000002a0e0e7228 */ /* 0x004fe20000000000 */
[----:B------:R-:W-:Y:S01]  /*0d30*/  IADD3 R42, P1, PT, R26, UR12, RZ ;  /* 0x0000000c1a2a7c10 */ /* 0x000fe2000ff3e0ff */
[----:B------:R-:W-:Y:S01]  /*0d40*/  DMUL R12, R12, R46 ;  /* 0x0000002e0c0c7228 */ /* 0x000fe20000000000 */
[----:B------:R-:W-:Y:S02]  /*0d50*/  LEA R26, P0, R37, R26, 0x1 ;  /* 0x0000001a251a7211 */ /* 0x000fe400078008ff */
[----:B------:R-:W-:-:S03]  /*0d60*/  IADD3.X R43, PT, PT, R29, UR13, RZ, P1, !PT ;  /* 0x0000000d1d2b7c10 */ /* 0x000fc60008ffe4ff */
[-C--:B------:R-:W-:Y:S01]  /*0d70*/  DMUL R14, R14, R22.reuse ;  /* 0x000000160e0e7228 */ /* 0x080fe20000000000 */
[----:B------:R-:W-:Y:S01]  /*0d80*/  IMAD.X R29, RZ, RZ, R29, P0 ;  /* 0x000000ffff1d7224 */ /* 0x000fe200000e061d */
[----:B------:R-:W-:Y:S01]  /*0d90*/  ISETP.GE.U32.AND P0, PT, R26, UR16, PT ;  /* 0x000000101a007c0c */ /* 0x000fe2000bf06070 */
[----:B------:R-:W-:Y:S01]  /*0da0*/  DMUL R12, R12, R22 ;  /* 0x000000160c0c7228 */ /* 0x000fe20000000000 */
[----:B------:R-:W-:Y:S02]  /*0db0*/  LOP3.LUT R46, R24, R39, RZ, 0x3c, !PT ;  /* 0x00000027182e7212 */ /* 0x000fe400078e3cff */
[----:B------:R-:W-:-:S04]  /*0dc0*/  ISETP.GE.U32.AND.EX P0, PT, R29, UR17, PT, P0 ;  /* 0x000000111d007c0c */ /* 0x000fc8000bf06100 */
[----:B------:R0:W-:Y:S04]  /*0dd0*/  STG.E.128 desc[UR6][R44.64], R12 ;  /* 0x0000000c2c007986 */ /* 0x0001e8000c101d06 */
[----:B------:R0:W-:Y:S01]  /*0de0*/  STG.E.U16 desc[UR6][R42.64], R25 ;  /* 0x000000192a007986 */ /* 0x0001e2000c101506 */
[----:B------:R-:W-:Y:S06]  /*0df0*/  BAR.SYNC.DEFER_BLOCKING 0x0 ;  /* 0x0000000000007b1d */ /* 0x000fec0000010000 */
[----:B------:R-:W-:Y:S05]  /*0e00*/  @!P0 BRA `(.L_x_2913) ;  /* 0xfffffff800408947 */ /* 0x000fea000383ffff */
[----:B------:R-:W-:Y:S05]  /*0e10*/  EXIT ;  /* 0x000000000000794d */ /* 0x000fea0003800000 */
        .weak           $__internal_36_$__cuda_sm20_dblrcp_rn_slowpath_v3
        .type           $__internal_36_$__cuda_sm20_dblrcp_rn_slowpath_v3,@function
        .size           $__internal_36_$__cuda_sm20_dblrcp_rn_slowpath_v3,(.L_x_14108 - $__internal_36_$__cuda_sm20_dblrcp_rn_slowpath_v3)
$__internal_36_$__cuda_sm20_dblrcp_rn_slowpath_v3:
        /* <DEDUP_REMOVED lines=13> */
[----:B------:R-:W-:Y:S02]  /*0ef0*/  VIADD R35, R23, 0xc0200000 ;  /* 0xc020000017237836 */ /* 0x000fe40000000000 */
[----:B------:R-:W-:Y:S02]  /*0f00*/  IMAD.MOV.U32 R24, RZ, RZ, R22 ;  /* 0x000000ffff187224 */ /* 0x000fe400078e0016 */
        /* <DEDUP_REMOVED lines=12> */
.L_x_2916:
        /* <DEDUP_REMOVED lines=9> */
.L_x_2914:
[----:B------:R-:W0:Y:S01]  /*1060*/  LDC R34, c[0x0][0x868] ;  /* 0x00021a00ff227b82 */ /* 0x000e220000000800 */
[----:B------:R-:W-:-:S07]  /*1070*/  LOP3.LUT R35, R23, 0x80000, RZ, 0xfc, !PT ;  /* 0x0008000017237812 */ /* 0x000fce00078efcff */
.L_x_2915:
[----:B------:R-:W-:Y:S01]  /*1080*/  IMAD.MOV.U32 R39, RZ, RZ, 0x0 ;  /* 0x00000000ff277424 */ /* 0x000fe200078e00ff */
[----:B------:R-:W-:Y:S01]  /*1090*/  MOV R23, R35 ;  /* 0x0000002300177202 */ /* 0x000fe20000000f00 */
[----:B0-----:R-:W-:Y:S02]  /*10a0*/  IMAD.MOV.U32 R22, RZ, RZ, R34 ;  /* 0x000000ffff167224 */ /* 0x001fe400078e0022 */
[----:B------:R-:W-:Y:S05]  /*10b0*/  RET.REL.NODEC R38 `(_ZN2at6native43_GLOBAL__N__7cc8d1ed_10_Dropout_cu_0e96ed3824fused_dropout_kernel_vecIddmLi1ELi2EhEEvNS_4cuda6detail10TensorInfoIKT_T1_EENS5_IS6_S8_EENS5_IT4_S8_EES8_T0_NS_15PhiloxCudaStateE) ;  /* 0xffffffec26d07950 */ /* 0x000fea0003c3ffff */
.L_x_2917:
        /* <DEDUP_REMOVED lines=12> */
.L_x_14108:


//--------------------- .text._ZN2at6native43_GLOBAL__N__7cc8d1ed_10_Dropout_cu_0e96ed3824fused_dropout_kernel_vecIddmLi1ELi4EhEEvNS_4cuda6detail10TensorInfoIKT_T1_EENS5_IS6_S8_EENS5_IT4_S8_EES8_T0_NS_15PhiloxCudaStateE --------------------------
	.section	.text._ZN2at6native43_GLOBAL__N__7cc8d1ed_10_Dropout_cu_0e96ed3824fused_dropout_kernel_vecIddmLi1ELi4EhEEvNS_4cuda6detail10TensorInfoIKT_T1_EENS5_IS6_S8_EENS5_IT4_S8_EES8_T0_NS_15PhiloxCudaStateE,"ax",@progbits
	.align	128
.text._ZN2at6native43_GLOBAL__N__7cc8d1ed_10_Dropout_cu_0e96ed3824fused_dropout_kernel_vecIddmLi1ELi4EhEEvNS_4cuda6detail10TensorInfoIKT_T1_EENS5_IS6_S8_EENS5_IT4_S8_EES8_T0_NS_15PhiloxCudaStateE:
        .type           _ZN2at6native43_GLOBAL__N__7cc8d1ed_10_Dropout_cu_0e96ed3824fused_dropout_kernel_vecIddmLi1ELi4EhEEvNS_4cuda6detail10TensorInfoIKT_T1_EENS5_IS6_S8_EENS5_IT4_S8_EES8_T0_NS_15PhiloxCudaStateE,@function
        .size           _ZN2at6native43_GLOBAL__N__7cc8d1ed_10_Dropout_cu_0e96ed3824fused_dropout_kernel_vecIddmLi1ELi4EhEEvNS_4cuda6detail10TensorInfoIKT_T1_EENS5_IS6_S8_EENS5_IT4_S8_EES8_T0_NS_15PhiloxCudaStateE,(.L_x_14110 - _ZN2at6native43_GLOBAL__N__7cc8d1ed_10_Dropout_cu_0e96ed3824fused_dropout_kernel_vecIddmLi1ELi4EhEEvNS_4cuda6detail10TensorInfoIKT_T1_EENS5_IS6_S8_EENS5_IT4_S8_EES8_T0_NS_15PhiloxCudaStateE)
        .other          _ZN2at6native43_GLOBAL__N__7cc8d1ed_10_Dropout_cu_0e96ed3824fused_dropout_kernel_vecIddmLi1ELi4EhEEvNS_4cuda6detail10TensorInfoIKT_T1_EENS5_IS6_S8_EENS5_IT4_S8_EES8_T0_NS_15PhiloxCudaStateE,@"STO_CUDA_ENTRY STV_DEFAULT"
_ZN2at6native43_GLOBAL__N__7cc8d1ed_10_Dropout_cu_0e96ed3824fused_dropout_kernel_vecIddmLi1ELi4EhEEvNS_4cuda6detail10TensorInfoIKT_T1_EENS5_IS6_S8_EENS5_IT4_S8_EES8_T0_NS_15PhiloxCudaStateE:
[----:B------:R-:W-:Y:S01]  /*0000*/  LDC R1, c[0x0][0x37c] ;  /* 0x0000df00ff017b82 */ /* 0x000fe20000000800 */
[----:B------:R-:W0:Y:S07]  /*0010*/  LDCU UR4, c[0x0][0x884] ;  /* 0x00011080ff0477ac */ /* 0x000e2e0008000800 */
[----:B------:R-:W1:Y:S01]  /*0020*/  LDC R42, c[0x0][0x878] ;  /* 0x00021e00ff2a7b82 */ /* 0x000e620000000800 */
[----:B------:R-:W2:Y:S07]  /*0030*/  LDCU.64 UR6, c[0x0][0x358] ;  /* 0x00006b00ff0677ac */ /* 0x000eae0008000a00 */
[----:B------:R-:W3:Y:S01]  /*0040*/  LDC R43, c[0x0][0x87c] ;  /* 0x00021f00ff2b7b82 */ /* 0x000ee20000000800 */
[----:B------:R-:W4:Y:S01]  /*0050*/  S2R R5, SR_TID.X ;  /* 0x0000000000057919 */ /* 0x000f220000002100 */
[----:B------:R-:W5:Y:S01]  /*0060*/  LDCU.64 UR8, c[0x0][0x860] ;  /* 0x00010c00ff0877ac */ /* 0x000f620008000a00 */
[----:B0-----:R-:W-:-:S06]  /*0070*/  UPRMT UR4, UR4, 0x7770, URZ ;  /* 0x0000777004047896 */ /* 0x001fcc00080000ff */
[----:B------:R-:W-:-:S05]  /*0080*/  ISETP.NE.AND P0, PT, RZ, UR4, PT ;  /* 0x00000004ff007c0c */ /* 0x000fca000bf05270 */
[----:B------:R-:W0:Y:S08]  /*0090*/  LDCU.64 UR4, c[0x0][0x870] ;  /* 0x00010e00ff0477ac */ /* 0x000e300008000a00 */
[----:B-1----:R-:W-:Y:S01]  /*00a0*/  @P0 IMAD.MOV.U32 R2, RZ, RZ, R42 ;  /* 0x000000ffff020224 */ /* 0x002fe200078e002a */
[----:B------:R-:W1:Y:S01]  /*00b0*/  @P0 LDC R7, c[0x0][0x880] ;  /* 0x00022000ff070b82 */ /* 0x000e620000000800 */
[----:B---3--:R-:W-:-:S06]  /*00c0*/  @P0 IMAD.MOV.U32 R3, RZ, RZ, R43 ;  /* 0x000000ffff030224 */ /* 0x008fcc00078e002b */
[----:B--2---:R-:W1:Y:S01]  /*00d0*/  @P0 LDG.E.64 R2, desc[UR6][R2.64] ;  /* 0x0000000602020981 */ /* 0x004e62000c1e1b00 */
[----:B0-----:R-:W-:Y:S01]  /*00e0*/  IMAD.U32 R26, RZ, RZ, UR4 ;  /* 0x00000004ff1a7e24 */ /* 0x001fe2000f8e00ff */
[----:B------:R-:W-:-:S06]  /*00f0*/  MOV R27, UR5 ;  /* 0x00000005001b7c02 */ /* 0x000fcc0008000f00 */
[----:B------:R-:W2:Y:S01]  /*0100*/  @P0 LDG.E.64 R26, desc[UR6][R26.64] ;  /* 0x000000061a1a0981 */ /* 0x000ea2000c1e1b00 */
[----:B------:R-:W4:Y:S08]  /*0110*/  S2UR UR4, SR_CTAID.X ;  /* 0x00000000000479c3 */ /* 0x000f300000002500 */
[----:B------:R-:W4:Y:S02]  /*0120*/  LDC R30, c[0x0][0x360] ;  /* 0x0000d800ff1e7b82 */ /* 0x000f240000000800 */
[----:B----4-:R-:W-:-:S04]  /*0130*/  IMAD R34, R30, UR4, R5 ;  /* 0x000000041e227c24 */ /* 0x010fc8000f8e0205 */
[----:B------:R-:W-:Y:S01]  /*0140*/  IMAD.WIDE.U32 R44, R34, 0x4, RZ ;  /* 0x00000004222c7825 */ /* 0x000fe200078e00ff */
[----:B-1----:R-:W-:-:S03]  /*0150*/  @P0 IADD3 R42, P1, PT, R2, R7, RZ ;  /* 0x00000007022a0210 */ /* 0x002fc60007f3e0ff */
[----:B------:R-:W-:-:S04]  /*0160*/  IMAD.WIDE.U32 R6, R34, -0x326172a9, RZ ;  /* 0xcd9e8d5722067825 */ /* 0x000fc800078e00ff */
[----:B------:R-:W-:Y:S01]  /*0170*/  @P0 IMAD.X R43, RZ, RZ, R3, P1 ;  /* 0x000000ffff2b0224 */ /* 0x000fe200008e0603 */
[----:B-----5:R-:W-:Y:S01]  /*0180*/  ISETP.GE.U32.AND P0, PT, R44, UR8, PT ;  /* 0x000000082c007c0c */ /* 0x020fe2000bf06070 */
[----:B--2---:R-:W-:-:S03]  /*0190*/  VIADD R0, R27, 0xbb67ae85 ;  /* 0xbb67ae851b007836 */ /* 0x004fc60000000000 */
[--C-:B------:R-:W-:Y:S01]  /*01a0*/  SHF.R.U64 R35, R42, 0x2, R43.reuse ;  /* 0x000000022a237819 */ /* 0x100fe2000000122b */
[----:B------:R-:W-:Y:S01]  /*01b0*/  VIADD R2, R26, 0x9e3779b9 ;  /* 0x9e3779b91a027836 */ /* 0x000fe20000000000 */
[----:B------:R-:W-:Y:S02]  /*01c0*/  ISETP.GE.U32.AND.EX P0, PT, R45, UR9, PT, P0 ;  /* 0x000000092d007c0c */ /* 0x000fe4000bf06100 */
[----:B------:R-:W-:Y:S01]  /*01d0*/  SHF.R.U32.HI R37, RZ, 0x2, R43 ;  /* 0x00000002ff257819 */ /* 0x000fe2000001162b */
[----:B------:R-:W-:-:S03]  /*01e0*/  IMAD.WIDE.U32 R4, R35, -0x2daee0ad, RZ ;  /* 0xd2511f5323047825 */ /* 0x000fc600078e00ff */
[----:B------:R-:W-:Y:S02]  /*01f0*/  LOP3.LUT R8, R37, R7, R26, 0x96, !PT ;  /* 0x0000000725087212 */ /* 0x000fe400078e961a */
[----:B------:R-:W-:-:S03]  /*0200*/  LOP3.LUT R10, R5, R27, RZ, 0x3c, !PT ;  /* 0x0000001b050a7212 */ /* 0x000fc600078e3cff */
[----:B------:R-:W-:-:S04]  /*0210*/  IMAD.WIDE.U32 R8, R8, -0x2daee0ad, RZ ;  /* 0xd2511f5308087825 */ /* 0x000fc800078e00ff */
[----:B------:R-:W-:Y:S01]  /*0220*/  IMAD.WIDE.U32 R10, R10, -0x326172a9, RZ ;  /* 0xcd9e8d570a0a7825 */ /* 0x000fe200078e00ff */
[----:B------:R-:W-:-:S04]  /*0230*/  LOP3.LUT R14, R0, R4, R9, 0x96, !PT ;  /* 0x00000004000e7212 */ /* 0x000fc800078e9609 */
[----:B------:R-:W-:Y:S01]  /*0240*/  LOP3.LUT R12, R2, R6, R11, 0x96, !PT ;  /* 0x00000006020c7212 */ /* 0x000fe200078e960b */
[----:B------:R-:W-:Y:S06]  /*0250*/  @P0 EXIT ;  /* 0x000000000000094d */ /* 0x000fec0003800000 */
[----:B------:R-:W-:Y:S01]  /*0260*/  IMAD.WIDE.U32 R14, R14, -0x326172a9, RZ ;  /* 0xcd9e8d570e0e7825 */ /* 0x000fe200078e00ff */
[----:B------:R-:W-:Y:S01]  /*0270*/  IADD3 R3, PT, PT, R26, 0x3c6ef372, RZ ;  /* 0x3c6ef3721a037810 */ /* 0x000fe20007ffe0ff */
[----:B------:R-:W0:Y:S01]  /*0280*/  LDC R43, c[0x0][0x86c] ;  /* 0x00021b00ff2b7b82 */ /* 0x000e220000000800 */
[----:B------:R-:W-:Y:S01]  /*0290*/  IADD3 R7, PT, PT, R27, -0x126145ec, RZ ;  /* 0xed9eba141b077810 */ /* 0x000fe20007ffe0ff */
[----:B------:R-:W-:Y:S01]  /*02a0*/  IMAD.WIDE.U32 R12, R12, -0x2daee0ad, RZ ;  /* 0xd2511f530c0c7825 */ /* 0x000fe200078e00ff */
[----:B------:R-:W-:Y:S02]  /*02b0*/  LOP3.LUT R10, R3, R10, R15, 0x96, !PT ;  /* 0x0000000a030a7212 */ /* 0x000fe400078e960f */
[----:B------:R-:W-:Y:S01]  /*02c0*/  MOV R31, R45 ;  /* 0x0000002d001f7202 */ /* 0x000fe20000000f00 */
[C---:B------:R-:W-:Y:S02]  /*02d0*/  VIADD R4, R27.reuse, 0x76cf5d0a ;  /* 0x76cf5d0a1b047836 */ /* 0x040fe40000000000 */
[----:B------:R-:W-:Y:S01]  /*02e0*/  IMAD.WIDE.U32 R10, R10, -0x2daee0ad, RZ ;  /* 0xd2511f530a0a7825 */ /* 0x000fe200078e00ff */
[----:B------:R-:W1:Y:S02]  /*02f0*/  LDC.64 R28, c[0x0][0x868] ;  /* 0x00021a00ff1c7b82 */ /* 0x000e640000000a00 */
[----:B------:R-:W-:Y:S01]  /*0300*/  LOP3.LUT R16, R4, R8, R13, 0x96, !PT ;  /* 0x0000000804107212 */ /* 0x000fe200078e960d */
[----:B------:R-:W-:-:S02]  /*0310*/  VIADD R5, R27, 0x32370b8f ;  /* 0x32370b8f1b057836 */ /* 0x000fc40000000000 */
[----:B------:R-:W-:Y:S02]  /*0320*/  VIADD R6, R26, 0xdaa66d2b ;  /* 0xdaa66d2b1a067836 */ /* 0x000fe40000000000 */
[----:B------:R-:W-:Y:S01]  /*0330*/  IMAD.WIDE.U32 R16, R16, -0x326172a9, RZ ;  /* 0xcd9e8d5710107825 */ /* 0x000fe200078e00ff */
[----:B------:R-:W-:-:S03]  /*0340*/  LOP3.LUT R12, R5, R12, R11, 0x96, !PT ;  /* 0x0000000c050c7212 */ /* 0x000fc600078e960b */
[----:B------:R-:W-:Y:S01]  /*0350*/  VIADD R8, R26, 0x78dde6e4 ;  /* 0x78dde6e41a087836 */ /* 0x000fe20000000000 */
[----:B------:R-:W-:Y:S01]  /*0360*/  LOP3.LUT R14, R6, R14, R17, 0x96, !PT ;  /* 0x0000000e060e7212 */ /* 0x000fe200078e9611 */
[----:B------:R-:W-:Y:S01]  /*0370*/  IMAD.WIDE.U32 R12, R12, -0x326172a9, RZ ;  /* 0xcd9e8d570c0c7825 */ /* 0x000fe200078e00ff */
[----:B0-----:R-:W1:Y:S03]  /*0380*/  MUFU.RCP64H R17, R43 ;  /* 0x0000002b00117308 */ /* 0x001e660000001800 */
[----:B------:R-:W-:Y:S01]  /*0390*/  IMAD.WIDE.U32 R14, R14, -0x2daee0ad, RZ ;  /* 0xd2511f530e0e7825 */ /* 0x000fe200078e00ff */
[----:B------:R-:W-:Y:S02]  /*03a0*/  LOP3.LUT R24, R8, R16, R13, 0x96, !PT ;  /* 0x0000001008187212 */ /* 0x000fe400078e960d */
[----:B------:R-:W-:Y:S01]  /*03b0*/  IADD3 R16, PT, PT, R43, 0x300402, RZ ;  /* 0x003004022b107810 */ /* 0x000fe20007ffe0ff */
[----:B------:R-:W-:Y:S01]  /*03c0*/  VIADD R9, R27, 0xa9066899 ;  /* 0xa90668991b097836 */ /* 0x000fe20000000000 */
[----:B------:R-:W-:Y:S01]  /*03d0*/  LOP3.LUT R22, R7, R10, R15, 0x96, !PT ;  /* 0x0000000a07167212 */ /* 0x000fe200078e960f */
[----:B------:R-:W-:Y:S01]  /*03e0*/  IMAD.WIDE.U32 R24, R24, -0x2daee0ad, RZ ;  /* 0xd2511f5318187825 */ /* 0x000fe200078e00ff */
[----:B------:R-:W-:-:S03]  /*03f0*/  FSETP.GEU.AND P0, PT, |R16|, 5.8789094863358348022e-39, PT ;  /* 0x004004021000780b */ /* 0x000fc60003f0e200 */
[----:B------:R-:W-:Y:S01]  /*0400*/  IMAD.WIDE.U32 R22, R22, -0x326172a9, RZ ;  /* 0xcd9e8d5716167825 */ /* 0x000fe200078e00ff */
[----:B------:R-:W-:-:S03]  /*0410*/  LOP3.LUT R13, R9, R14, R25, 0x96, !PT ;  /* 0x0000000e090d7212 */ /* 0x000fc600078e9619 */
[C---:B------:R-:W-:Y:S01]  /*0420*/  VIADD R10, R26.reuse, 0x1715609d ;  /* 0x1715609d1a0a7836 */ /* 0x040fe20000000000 */
[----:B-1----:R-:W-:Y:S01]  /*0430*/  DFMA R18, R16, -R28, 1 ;  /* 0x3ff000001012742b */ /* 0x002fe2000000081c */
[----:B------:R-:W-:Y:S02]  /*0440*/  VIADD R20, R27, 0x646e171e ;  /* 0x646e171e1b147836 */ /* 0x000fe40000000000 */
[----:B------:R-:W-:Y:S01]  /*0450*/  VIADD R11, R26, 0xb54cda56 ;  /* 0xb54cda561a0b7836 */ /* 0x000fe20000000000 */
[----:B------:R-:W-:Y:S01]  /*0460*/  LOP3.LUT R14, R10, R12, R23, 0x96, !PT ;  /* 0x0000000c0a0e7212 */ /* 0x000fe200078e9617 */
[----:B------:R-:W-:-:S03]  /*0470*/  IMAD.WIDE.U32 R12, R13, -0x326172a9, RZ ;  /* 0xcd9e8d570d0c7825 */ /* 0x000fc600078e00ff */
[----:B------:R-:W-:Y:S01]  /*0480*/  DFMA R18, R18, R18, R18 ;  /* 0x000000121212722b */ /* 0x000fe20000000012 */
[----:B------:R-:W-:Y:S01]  /*0490*/  IMAD.WIDE.U32 R14, R14, -0x2daee0ad, RZ ;  /* 0xd2511f530e0e7825 */ /* 0x000fe200078e00ff */
[----:B------:R-:W-:Y:S02]  /*04a0*/  LOP3.LUT R40, R11, R22, R13, 0x96, !PT ;  /* 0x000000160b287212 */ /* 0x000fe400078e960d */
[----:B------:R-:W-:Y:S01]  /*04b0*/  IADD3 R22, PT, PT, R26, 0x5384540f, RZ ;  /* 0x5384540f1a167810 */ /* 0x000fe20007ffe0ff */
        /* <DEDUP_REMOVED lines=10> */
[----:B------:R-:W-:Y:S01]  /*0560*/  LOP3.LUT R38, R23, R32, R13, 0x96, !PT ;  /* 0x0000002017267212 */ /* 0x000fe200078e960d */
[----:B------:R-:W-:Y:S02]  /*0570*/  DFMA R28, R14, -R28, 1 ;  /* 0x3ff000000e1c742b */ /* 0x000fe4000000081c */
[----:B------:R-:W-:Y:S02]  /*0580*/  VIADD R24, R27, 0xdb3d7428 ;  /* 0xdb3d74281b187836 */ /* 0x000fe40000000000 */
[----:B------:R-:W-:-:S03]  /*0590*/  IMAD.HI.U32 R41, R38, -0x2daee0ad, RZ ;  /* 0xd2511f5326297827 */ /* 0x000fc600078e00ff */
[----:B------:R-:W-:Y:S01]  /*05a0*/  LOP3.LUT R40, R24, R40, R19, 0x96, !PT ;  /* 0x0000002818287212 */ /* 0x000fe200078e9613 */
[----:B------:R-:W-:Y:S01]  /*05b0*/  VIADD R25, R26, 0x8ff34781 ;  /* 0x8ff347811a197836 */ /* 0x000fe20000000000 */
[----:B------:R-:W-:Y:S01]  /*05c0*/  DFMA R28, R14, R28, R14 ;  /* 0x0000001c0e1c722b */ /* 0x000fe2000000000e */
[----:B------:R-:W-:Y:S01]  /*05d0*/  LOP3.LUT R41, R18, R41, RZ, 0x3c, !PT ;  /* 0x0000002912297212 */ /* 0x000fe200078e3cff */
[----:B------:R-:W-:Y:S02]  /*05e0*/  VIADD R36, R27, 0x96a522ad ;  /* 0x96a522ad1b247836 */ /* 0x000fe40000000000 */
[----:B------:R-:W-:-:S05]  /*05f0*/  IMAD.HI.U32 R13, R40, -0x326172a9, RZ ;  /* 0xcd9e8d57280d7827 */ /* 0x000fca00078e00ff */
[----:B------:R-:W-:Y:S01]  /*0600*/  LOP3.LUT R39, R25, R12, R13, 0x96, !PT ;  /* 0x0000000c19277212 */ /* 0x000fe200078e960d */
[----:B------:R-:W-:Y:S06]  /*0610*/  @P0 BRA `(.L_x_2918) ;  /* 0x0000000000180947 */ /* 0x000fec0003800000 */
[----:B------:R-:W-:Y:S02]  /*0620*/  LOP3.LUT R43, R43, 0x7fffffff, RZ, 0xc0, !PT ;  /* 0x7fffffff2b2b7812 */ /* 0x000fe400078ec0ff */
[----:B------:R-:W-:-:S03]  /*0630*/  MOV R28, 0x660 ;  /* 0x00000660001c7802 */ /* 0x000fc60000000f00 */
[----:B------:R-:W-:-:S07]  /*0640*/  VIADD R43, R43, 0xfff00000 ;  /* 0xfff000002b2b7836 */ /* 0x000fce0000000000 */
[----:B------:R-:W-:Y:S05]  /*0650*/  CALL.REL.NOINC `($__internal_37_$__cuda_sm20_dblrcp_rn_slowpath_v3) ;  /* 0x0000000800787944 */ /* 0x000fea0003c00000 */
[----:B------:R-:W-:Y:S01]  /*0660*/  IMAD.MOV.U32 R28, RZ, RZ, R14 ;  /* 0x000000ffff1c7224 */ /* 0x000fe200078e000e */
[----:B------:R-:W-:-:S07]  /*0670*/  MOV R29, R15 ;  /* 0x0000000f001d7202 */ /* 0x000fce0000000f00 */
.L_x_2918:
[----:B------:R-:W0:Y:S01]  /*0680*/  LDCU UR4, c[0x0][0x370] ;  /* 0x00006e00ff0477ac */ /* 0x000e220008000800 */
[----:B------:R-:W-:Y:S01]  /*0690*/  IMAD R40, R40, -0x326172a9, RZ ;  /* 0xcd9e8d5728287824 */ /* 0x000fe200078e02ff */
[----:B------:R-:W-:Y:S01]  /*06a0*/  LOP3.LUT R41, R41, R36, RZ, 0x3c, !PT ;  /* 0x0000002429297212 */ /* 0x000fe200078e3cff */
[----:B------:R-:W-:Y:S01]  /*06b0*/  IMAD.MOV.U32 R43, RZ, RZ, RZ ;  /* 0x000000ffff2b7224 */ /* 0x000fe200078e00ff */
[----:B------:R-:W-:Y:S01]  /*06c0*/  LOP3.LUT R42, R42, 0x3, RZ, 0xc0, !PT ;  /* 0x000000032a2a7812 */ /* 0x000fe200078ec0ff */
[----:B------:R-:W1:Y:S01]  /*06d0*/  LDCU.64 UR14, c[0x0][0x868] ;  /* 0x00010d00ff0e77ac */ /* 0x000e620008000a00 */
[----:B------:R-:W2:Y:S01]  /*06e0*/  LDCU.64 UR16, c[0x0][0x860] ;  /* 0x00010c00ff1077ac */ /* 0x000ea20008000a00 */
[----:B------:R-:W3:Y:S01]  /*06f0*/  LDCU.64 UR12, c[0x0][0x6c0] ;  /* 0x0000d800ff0c77ac */ /* 0x000ee20008000a00 */
[----:B------:R-:W4:Y:S01]  /*0700*/  LDCU.64 UR10, c[0x0][0x520] ;  /* 0x0000a400ff0a77ac */ /* 0x000f220008000a00 */
[----:B0-----:R-:W-:Y:S01]  /*0710*/  IMAD R30, R30, UR4, RZ ;  /* 0x000000041e1e7c24 */ /* 0x001fe2000f8e02ff */
[----:B------:R-:W0:Y:S06]  /*0720*/  LDCU.64 UR8, c[0x0][0x380] ;  /* 0x00007000ff0877ac */ /* 0x000e2c0008000a00 */
.L_x_2923:
        /* <DEDUP_REMOVED lines=13> */
.L_x_2920:
[----:B01234-:R-:W-:Y:S05]  /*0800*/  BSYNC.RECONVERGENT B0 ;  /* 0x0000000000007941 */ /* 0x01ffea0003800200 */
.L_x_2919:
[----:B------:R-:W-:Y:S01]  /*0810*/  IMAD.WIDE.U32 R14, R34, -0x326172a9, RZ ;  /* 0xcd9e8d57220e7825 */ /* 0x000fe200078e00ff */
[----:B------:R-:W-:Y:S02]  /*0820*/  LOP3.LUT R12, R43, R17, R27, 0x96, !PT ;  /* 0x000000112b0c7212 */ /* 0x000fe400078e961b */
[----:B------:R-:W-:Y:S01]  /*0830*/  ISETP.GT.AND P0, PT, R42, 0x1, PT ;  /* 0x000000012a00780c */ /* 0x000fe20003f04270 */
[----:B------:R-:W-:Y:S01]  /*0840*/  IMAD.MOV.U32 R46, RZ, RZ, R40 ;  /* 0x000000ffff2e7224 */ /* 0x000fe200078e0028 */
[----:B------:R-:W-:Y:S01]  /*0850*/  LOP3.LUT R18, R37, R15, R26, 0x96, !PT ;  /* 0x0000000f25127212 */ /* 0x000fe200078e961a */
[----:B------:R-:W-:-:S04]  /*0860*/  IMAD.WIDE.U32 R12, R12, -0x326172a9, RZ ;  /* 0xcd9e8d570c0c7825 */ /* 0x000fc800078e00ff */
[----:B------:R-:W-:Y:S01]  /*0870*/  IMAD.WIDE.U32 R18, R18, -0x2daee0ad, RZ ;  /* 0xd2511f5312127825 */ /* 0x000fe200078e00ff */
[----:B------:R-:W-:-:S03]  /*0880*/  LOP3.LUT R17, R2, R14, R13, 0x96, !PT ;  /* 0x0000000e02117212 */ /* 0x000fc600078e960d */
[----:B------:R-:W-:Y:S01]  /*0890*/  IMAD.MOV.U32 R32, RZ, RZ, R39 ;  /* 0x000000ffff207224 */ /* 0x000fe200078e0027 */
        /* <DEDUP_REMOVED lines=32> */
[----:B------:R-:W-:-:S03]  /*0aa0*/  LOP3.LUT R39, R25, R16, R13, 0x96, !PT ;  /* 0x0000001019277212 */ /* 0x000fc600078e960d */
        /* <DEDUP_REMOVED lines=8> */
[----:B------:R-:W-:Y:S01]  /*0b30*/  IMAD.MOV.U32 R32, RZ, RZ, R46 ;  /* 0x000000ffff207224 */ /* 0x000fe200078e002e */
[----:B------:R-:W-:Y:S01]  /*0b40*/  MOV R33, R18 ;  /* 0x0000001200217202 */ /* 0x000fe20000000f00 */
[----:B------:R-:W-:Y:S02]  /*0b50*/  IMAD.MOV.U32 R47, RZ, RZ, R39 ;  /* 0x000000ffff2f7224 */ /* 0x000fe400078e0027 */
[----:B------:R-:W-:Y:S01]  /*0b60*/  IMAD.MOV.U32 R46, RZ, RZ, R12 ;  /* 0x000000ffff2e7224 */ /* 0x000fe200078e000c */
[----:B------:R-:W-:Y:S06]  /*0b70*/  BRA `(.L_x_2922) ;  /* 0x0000000000247947 */ /* 0x000fec0003800000 */
.L_x_2921:
        /* <DEDUP_REMOVED lines=9> */
.L_x_2922:
[C---:B------:R-:W-:Y:S02]  /*0c10*/  SHF.L.U32 R48, R44.reuse, 0x3, RZ ;  /* 0x000000032c307819 */ /* 0x040fe400000006ff */
[----:B------:R-:W-:Y:S02]  /*0c20*/  SHF.L.U64.HI R45, R44, 0x3, R31 ;  /* 0x000000032c2d7819 */ /* 0x000fe4000001021f */
[----:B------:R-:W-:-:S04]  /*0c30*/  IADD3 R12, P0, PT, R48, UR8, RZ ;  /* 0x00000008300c7c10 */ /* 0x000fc8000ff1e0ff */
[----:B------:R-:W-:-:S06]  /*0c40*/  IADD3.X R13, PT, PT, R45, UR9, RZ, P0, !PT ;  /* 0x000000092d0d7c10 */ /* 0x000fcc00087fe4ff */
[----:B------:R-:W2:Y:S01]  /*0c50*/  LDG.E.ENL2.256 R16, R12, desc[UR6][R12.64] ;  /* 0xfe0000060c0c797e */ /* 0x000ea20008121910 */
[----:B------:R-:W-:Y:S01]  /*0c60*/  I2FP.F32.U32 R32, R32 ;  /* 0x0000002000207245 */ /* 0x000fe20000201000 */
[----:B------:R-:W-:Y:S01]  /*0c70*/  IMAD.MOV.U32 R49, RZ, RZ, 0x2f800000 ;  /* 0x2f800000ff317424 */ /* 0x000fe200078e00ff */
[----:B------:R-:W-:Y:S01]  /*0c80*/  I2FP.F32.U32 R50, R33 ;  /* 0x0000002100327245 */ /* 0x000fe20000201000 */
[----:B------:R-:W-:Y:S01]  /*0c90*/  IMAD.MOV.U32 R54, RZ, RZ, RZ ;  /* 0x000000ffff367224 */ /* 0x000fe200078e00ff */
[----:B------:R-:W-:Y:S01]  /*0ca0*/  I2FP.F32.U32 R52, R47 ;  /* 0x0000002f00347245 */ /* 0x000fe20000201000 */
[-C--:B------:R-:W-:Y:S01]  /*0cb0*/  FFMA.FTZ R32, R32, R49.reuse, 1.1641532182693481445e-10 ;  /* 0x2f00000020207423 */ /* 0x080fe20000010031 */
[----:B------:R-:W-:Y:S01]  /*0cc0*/  I2FP.F32.U32 R46, R46 ;  /* 0x0000002e002e7245 */ /* 0x000fe20000201000 */
[-C--:B------:R-:W-:Y:S01]  /*0cd0*/  FFMA.FTZ R50, R50, R49.reuse, 1.1641532182693481445e-10 ;  /* 0x2f00000032327423 */ /* 0x080fe20000010031 */
[----:B------:R-:W-:Y:S05]  /*0ce0*/  WARPSYNC.ALL ;  /* 0x0000000000007948 */ /* 0x000fea0003800000 */
[----:B------:R-:W-:Y:S01]  /*0cf0*/  FMUL.FTZ R32, R32, 1 ;  /* 0x3f80000020207820 */ /* 0x000fe20000410000 */
[-C--:B------:R-:W-:Y:S01]  /*0d00*/  FFMA.FTZ R52, R52, R49.reuse, 1.1641532182693481445e-10 ;  /* 0x2f00000034347423 */ /* 0x080fe20000010031 */
[----:B------:R-:W-:Y:S01]  /*0d10*/  FFMA.FTZ R49, R46, R49, 1.1641532182693481445e-10 ;  /* 0x2f0000002e317423 */ /* 0x000fe20000010031 */
[----:B------:R-:W-:-:S02]  /*0d20*/  FMUL.FTZ R50, R50, 1 ;  /* 0x3f80000032327820 */ /* 0x000fc40000410000 */
[----:B------:R-:W-:Y:S01]  /*0d30*/  FMUL.FTZ R47, R52, 1 ;  /* 0x3f800000342f7820 */ /* 0x000fe20000410000 */
[----:B------:R-:W0:Y:S01]  /*0d40*/  F2F.F64.F32 R32, R32 ;  /* 0x0000002000207310 */ /* 0x000e220000201800 */
[----:B------:R-:W-:-:S07]  /*0d50*/  FMUL.FTZ R53, R49, 1 ;  /* 0x3f80000031357820 */ /* 0x000fce0000410000 */
[----:B------:R-:W1:Y:S01]  /*0d60*/  F2F.F64.F32 R50, R50 ;  /* 0x0000003200327310 */ /* 0x000e620000201800 */
[----:B0-----:R-:W-:-:S07]  /*0d70*/  DSETP.GEU.AND P0, PT, R32, UR14, PT ;  /* 0x0000000e20007e2a */ /* 0x001fce000bf0e000 */
[----:B------:R-:W0:Y:S01]  /*0d80*/  F2F.F64.F32 R46, R47 ;  /* 0x0000002f002e7310 */ /* 0x000e220000201800 */
[----:B------:R-:W-:Y:S01]  /*0d90*/  FSEL R49, RZ, 1, P0 ;  /* 0x3f800000ff317808 */ /* 0x000fe20000000000 */
[----:B-1----:R-:W-:-:S06]  /*0da0*/  DSETP.GEU.AND P2, PT, R50, UR14, PT ;  /* 0x0000000e32007e2a */ /* 0x002fcc000bf4e000 */
[----:B------:R-:W1:Y:S01]  /*0db0*/  F2F.F64.F32 R32, R53 ;  /* 0x0000003500207310 */ /* 0x000e620000201800 */
[----:B------:R-:W-:Y:S02]  /*0dc0*/  FSEL R55, RZ, 1.875, P0 ;  /* 0x3ff00000ff377808 */ /* 0x000fe40000000000 */
[----:B------:R-:W-:Y:S02]  /*0dd0*/  IADD3 R48, P0, PT, R48, UR10, RZ ;  /* 0x0000000a30307c10 */ /* 0x000fe4000ff1e0ff */
[----:B------:R-:W-:Y:S01]  /*0de0*/  FSEL R52, RZ, 1, P2 ;  /* 0x3f800000ff347808 */ /* 0x000fe20001000000 */
[----:B0-----:R-:W-:Y:S02]  /*0df0*/  DSETP.GEU.AND P3, PT, R46, UR14, PT ;  /* 0x0000000e2e007e2a */ /* 0x001fe4000bf6e000 */
[----:B------:R-:W-:Y:S01]  /*0e00*/  F2I.FTZ.U32.TRUNC.NTZ R49, R49 ;  /* 0x0000003100317305 */ /* 0x000fe2000021f000 */
[----:B------:R-:W-:-:S03]  /*0e10*/  MOV R46, RZ ;  /* 0x000000ff002e7202 */ /* 0x000fc60000000f00 */
[----:B------:R-:W-:Y:S01]  /*0e20*/  FSEL R51, RZ, 1, P3 ;  /* 0x3f800000ff337808 */ /* 0x000fe20001800000 */
[----:B-1----:R-:W-:-:S03]  /*0e30*/  DSETP.GEU.AND P1, PT, R32, UR14, PT ;  /* 0x0000000e20007e2a */ /* 0x002fc6000bf2e000 */
[----:B------:R-:W-:Y:S01]  /*0e40*/  F2I.FTZ.U32.TRUNC.NTZ R52, R52 ;  /* 0x0000003400347305 */ /* 0x000fe2000021f000 */
[----:B------:R-:W-:Y:S01]  /*0e50*/  FSEL R33, RZ, 1.875, P2 ;  /* 0x3ff00000ff217808 */ /* 0x000fe20001000000 */
[----:B------:R-:W-:Y:S01]  /*0e60*/  IMAD.MOV.U32 R32, RZ, RZ, RZ ;  /* 0x000000ffff207224 */ /* 0x000fe200078e00ff */
[----:B------:R-:W-:Y:S02]  /*0e70*/  FSEL R50, RZ, 1, P1 ;  /* 0x3f800000ff327808 */ /* 0x000fe40000800000 */
[----:B------:R-:W-:-:S03]  /*0e80*/  FSEL R47, RZ, 1.875, P1 ;  /* 0x3ff00000ff2f7808 */ /* 0x000fc60000800000 */
[----:B------:R-:W0:Y:S08]  /*0e90*/  F2I.FTZ.U32.TRUNC.NTZ R51, R51 ;  /* 0x0000003300337305 */ /* 0x000e30000021f000 */
[----:B------:R-:W1:Y:S01]  /*0ea0*/  F2I.FTZ.U32.TRUNC.NTZ R50, R50 ;  /* 0x0000003200327305 */ /* 0x000e62000021f000 */
[----:B0-----:R-:W-:Y:S02]  /*0eb0*/  PRMT R51, R52, 0x3340, R51 ;  /* 0x0000334034337816 */ /* 0x001fe40000000033 */
[----:B-1----:R-:W-:-:S02]  /*0ec0*/  PRMT R50, R49, 0x3340, R50 ;  /* 0x0000334031327816 */ /* 0x002fc40000000032 */
[----:B------:R-:W-:Y:S02]  /*0ed0*/  IADD3.X R49, PT, PT, R45, UR11, RZ, P0, !PT ;  /* 0x0000000b2d317c10 */ /* 0x000fe400087fe4ff */
[----:B------:R-:W-:Y:S01]  /*0ee0*/  PRMT R51, R50, 0x5410, R51 ;  /* 0x0000541032337816 */ /* 0x000fe20000000033 */
[----:B--2---:R-:W-:Y:S01]  /*0ef0*/  DMUL R54, R12, R54 ;  /* 0x000000360c367228 */ /* 0x004fe20000000000 */
[----:B------:R-:W-:Y:S01]  /*0f00*/  FSEL R13, RZ, 1.875, P3 ;  /* 0x3ff00000ff0d7808 */ /* 0x000fe20001800000 */
[----:B------:R-:W-:Y:S01]  /*0f10*/  DMUL R16, R16, R32 ;  /* 0x0000002010107228 */ /* 0x000fe20000000000 */
[----:B------:R-:W-:Y:S01]  /*0f20*/  IMAD.MOV.U32 R12, RZ, RZ, RZ ;  /* 0x000000ffff0c7224 */ /* 0x000fe200078e00ff */
[----:B------:R-:W-:Y:S01]  /*0f30*/  IADD3 R32, P1, PT, R44, UR12, RZ ;  /* 0x0000000c2c207c10 */ /* 0x000fe2000ff3e0ff */
[----:B------:R-:W-:Y:S01]  /*0f40*/  DMUL R14, R14, R46 ;  /* 0x0000002e0e0e7228 */ /* 0x000fe20000000000 */
[----:B------:R-:W-:Y:S02]  /*0f50*/  LEA R44, P0, R30, R44, 0x2 ;  /* 0x0000002c1e2c7211 */ /* 0x000fe400078010ff */
[----:B------:R-:W-:Y:S01]  /*0f60*/  IADD3.X R33, PT, PT, R31, UR13, RZ, P1, !PT ;  /* 0x0000000d1f217c10 */ /* 0x000fe20008ffe4ff */
[----:B------:R-:W-:Y:S01]  /*0f70*/  DMUL R18, R18, R12 ;  /* 0x0000000c12127228 */ /* 0x000fe20000000000 */
[----:B------:R-:W-:Y:S01]  /*0f80*/  IADD3.X R31, PT, PT, RZ, R31, RZ, P0, !PT ;  /* 0x0000001fff1f7210 */ /* 0x000fe200007fe4ff */
[-C--:B------:R-:W-:Y:S01]  /*0f90*/  DMUL R12, R54, R28.reuse ;  /* 0x0000001c360c7228 */ /* 0x080fe20000000000 */
[----:B------:R-:W-:Y:S01]  /*0fa0*/  ISETP.GE.U32.AND P0, PT, R44, UR16, PT ;  /* 0x000000102c007c0c */ /* 0x000fe2000bf06070 */
[----:B------:R-:W-:-:S02]  /*0fb0*/  DMUL R14, R14, R28 ;  /* 0x0000001c0e0e7228 */ /* 0x000fc40000000000 */
[-C--:B------:R-:W-:Y:S01]  /*0fc0*/  DMUL R16, R16, R28.reuse ;  /* 0x0000001c10107228 */ /* 0x080fe20000000000 */
[----:B------:R-:W-:Y:S01]  /*0fd0*/  ISETP.GE.U32.AND.EX P0, PT, R31, UR17, PT, P0 ;  /* 0x000000111f007c0c */ /* 0x000fe2000bf06100 */
[----:B------:R-:W-:-:S07]  /*0fe0*/  DMUL R18, R18, R28 ;  /* 0x0000001c12127228 */ /* 0x000fce0000000000 */
[----:B------:R0:W-:Y:S04]  /*0ff0*/  STG.E.ENL2.256 desc[UR6][R48.64], R12, R16 ;  /* 0xf800000c3010797f */ /* 0x0001e8000f121806 */
[----:B------:R0:W-:Y:S01]  /*1000*/  STG.E desc[UR6][R32.64], R51 ;  /* 0x0000003320007986 */ /* 0x0001e2000c101906 */
[----:B------:R-:W-:Y:S06]  /*1010*/  BAR.SYNC.DEFER_BLOCKING 0x0 ;  /* 0x0000000000007b1d */ /* 0x000fec0000010000 */
[----:B------:R-:W-:Y:S05]  /*1020*/  @!P0 BRA `(.L_x_2923) ;  /* 0xfffffff400c08947 */ /* 0x000fea000383ffff */
[----:B------:R-:W-:Y:S05]  /*1030*/  EXIT ;  /* 0x000000000000794d */ /* 0x000fea0003800000 */
        .weak           $__internal_37_$__cuda_sm20_dblrcp_rn_slowpath_v3
        .type           $__internal_37_$__cuda_sm20_dblrcp_rn_slowpath_v3,@function
        .size           $__internal_37_$__cuda_sm20_dblrcp_rn_slowpath_v3,(.L_x_14110 - $__internal_37_$__cuda_sm20_dblrcp_rn_slowpath_v3)
$__internal_37_$__cuda_sm20_dblrcp_rn_slowpath_v3:
        /* <DEDUP_REMOVED lines=27> */
.L_x_2926:
        /* <DEDUP_REMOVED lines=10> */
.L_x_2924:
[----:B------:R-:W0:Y:S01]  /*1290*/  LDC R14, c[0x0][0x868] ;  /* 0x00021a00ff0e7b82 */ /* 0x000e220000000800 */
[----:B------:R-:W-:-:S07]  /*12a0*/  LOP3.LUT R15, R18, 0x80000, RZ, 0xfc, !PT ;  /* 0x00080000120f7812 */ /* 0x000fce00078efcff */
.L_x_2925:
[----:B------:R-:W-:-:S04]  /*12b0*/  IMAD.MOV.U32 R29, RZ, RZ, 0x0 ;  /* 0x00000000ff1d7424 */ /* 0x000fc800078e00ff */
[----:B0-----:R-:W-:Y:S05]  /*12c0*/  RET.REL.NODEC R28 `(_ZN2at6native43_GLOBAL__N__7cc8d1ed_10_Dropout_cu_0e96ed3824fused_dropout_kernel_vecIddmLi1ELi4EhEEvNS_4cuda6detail10TensorInfoIKT_T1_EENS5_IS6_S8_EENS5_IT4_S8_EES8_T0_NS_15PhiloxCudaStateE) ;  /* 0xffffffec1c4c7950 */ /* 0x001fea0003c3ffff */
.L_x_2927:
        /* <DEDUP_REMOVED lines=11> */
.L_x_14110:


//--------------------- .text._ZN2at6native43_GLOBAL__N__7cc8d1ed_10_Dropout_cu_0e96ed3824fused_dropout_kernel_vecIddmLi1ELi8EhEEvNS_4cuda6detail10TensorInfoIKT_T1_EENS5_IS6_S8_EENS5_IT4_S8_EES8_T0_NS_15PhiloxCudaStateE --------------------------
	.section	.text._ZN2at6native43_GLOBAL__N__7cc8d1ed_10_Dropout_cu_0e96ed3824fused_dropout_kernel_vecIddmLi1ELi8EhEEvNS_4cuda6detail10TensorInfoIKT_T1_EENS5_IS6_S8_EENS5_IT4_S8_EES8_T0_NS_15PhiloxCudaStateE,"ax",@progbits
	.align	128
.text._ZN2at6native43_GLOBAL__N__7cc8d1ed_10_Dropout_cu_0e96ed3824fused_dropout_kernel_vecIddmLi1ELi8EhEEvNS_4cuda6detail10TensorInfoIKT_T1_EENS5_IS6_S8_EENS5_IT4_S8_EES8_T0_NS_15PhiloxCudaStateE:
        .type           _ZN2at6native43_GLOBAL__N__7cc8d1ed_10_Dropout_cu_0e96ed3824fused_dropout_kernel_vecIddmLi1ELi8EhEEvNS_4cuda6detail10TensorInfoIKT_T1_EENS5_IS6_S8_EENS5_IT4_S8_EES8_T0_NS_15PhiloxCudaStateE,@function
        .size           _ZN2at6native43_GLOBAL__N__7cc8d1ed_10_Dropout_cu_0e96ed3824fused_dropout_kernel_vecIddmLi1ELi8EhEEvNS_4cuda6detail10TensorInfoIKT_T1_EENS5_IS6_S8_EENS5_IT4_S8_EES8_T0_NS_15PhiloxCudaStateE,(.L_x_14112 - _ZN2at6native43_GLOBAL__N__7cc8d1ed_10_Dropout_cu_0e96ed3824fused_dropout_kernel_vecIddmLi1ELi8EhEEvNS_4cuda6detail10TensorInfoIKT_T1_EENS5_IS6_S8_EENS5_IT4_S8_EES8_T0_NS_15PhiloxCudaStateE)
        .other          _ZN2at6native43_GLOBAL__N__7cc8d1ed_10_Dropout_cu_0e96ed3824fused_dropout_kernel_vecIddmLi1ELi8EhEEvNS_4cuda6detail10TensorInfoIKT_T1_EENS5_IS6_S8_EENS5_IT4_S8_EES8_T0_NS_15PhiloxCudaStateE,@"STO_CUDA_ENTRY STV_DEFAULT"
_ZN2at6native43_GLOBAL__N__7cc8d1ed_10_Dropout_cu_0e96ed3824fused_dropout_kernel_vecIddmLi1ELi8EhEEvNS_4cuda6detail10TensorInfoIKT_T1_EENS5_IS6_S8_EENS5_IT4_S8_EES8_T0_NS_15PhiloxCudaStateE:
        /* <DEDUP_REMOVED lines=11> */
[----:B------:R-:W0:Y:S01]  /*00b0*/  @UP0 LDCU UR14, c[0x0][0x880] ;  /* 0x00011000ff0e07ac */ /* 0x000e220008000800 */
[----:B------:R-:W-:-:S06]  /*00c0*/  IMAD.U32 R5, RZ, RZ, UR5 ;  /* 0x00000005ff057e24 */ /* 0x000fcc000f8e00ff */
[----:B--2---:R-:W2:Y:S01]  /*00d0*/  @P0 LDG.E.64 R4, desc[UR12][R4.64] ;  /* 0x0000000c04040981 */ /* 0x004ea2000c1e1b00 */
[----:B---3--:R-:W-:Y:S02]  /*00e0*/  IMAD.U32 R2, RZ, RZ, UR10 ;  /* 0x0000000aff027e24 */ /* 0x008fe4000f8e00ff */
[----:B------:R-:W-:-:S06]  /*00f0*/  IMAD.U32 R3, RZ, RZ, UR11 ;  /* 0x0000000bff037e24 */ /* 0x000fcc000f8e00ff */
[----:B------:R-:W3:Y:S01]  /*0100*/  @P0 LDG.E.64 R2, desc[UR12][R2.64] ;  /* 0x0000000c02020981 */ /* 0x000ee2000c1e1b00 */
[----:B------:R-:W1:Y:S01]  /*0110*/  LDCU UR6, c[0x0][0x360] ;  /* 0x00006c00ff0677ac */ /* 0x000e620008000800 */
[----:B------:R-:W4:Y:S01]  /*0120*/  S2UR UR7, SR_CTAID.X ;  /* 0x00000000000779c3 */ /* 0x000f220000002500 */
[----:B------:R-:W4:Y:S07]  /*0130*/  S2R R0, SR_TID.X ;  /* 0x0000000000007919 */ /* 0x000f2e0000002100 */
[----:B------:R-:W4:Y:S01]  /*0140*/  LDC R7, c[0x0][0x360] ;  /* 0x0000d800ff077b82 */ /* 0x000f220000000800 */
[----:B--2---:R-:W-:-:S02]  /*0150*/  @P0 R2UR UR4, R4 ;  /* 0x00000000040402ca */ /* 0x004fc400000e0000 */
[----:B------:R-:W-:Y:S02]  /*0160*/  @P0 R2UR UR5, R5 ;  /* 0x00000000050502ca */ /* 0x000fe400000e0000 */
[----:B---3--:R-:W-:Y:S02]  /*0170*/  @P0 R2UR UR11, R3 ;  /* 0x00000000030b02ca */ /* 0x008fe400000e0000 */
[----:B------:R-:W-:Y:S01]  /*0180*/  @P0 R2UR UR10, R2 ;  /* 0x00000000020a02ca */ /* 0x000fe200000e0000 */
[----:B----4-:R-:W-:-:S06]  /*0190*/  IMAD R2, R7, UR7, R0 ;  /* 0x0000000707027c24 */ /* 0x010fcc000f8e0200 */
[----:B0-----:R-:W-:Y:S01]  /*01a0*/  @UP0 UIADD3 UR8, UP1, UPT, UR4, UR14, URZ ;  /* 0x0000000e04080290 */ /* 0x001fe2000ff3e0ff */
[----:B------:R-:W-:-:S03]  /*01b0*/  IMAD.WIDE.U32 R4, R2, -0x326172a9, RZ ;  /* 0xcd9e8d5702047825 */ /* 0x000fc600078e00ff */
[----:B------:R-:W-:Y:S01]  /*01c0*/  @UP0 UIADD3.X UR9, UPT, UPT, URZ, UR5, URZ, UP1, !UPT ;  /* 0x00000005ff090290 */ /* 0x000fe20008ffe4ff */
[----:B------:R-:W-:-:S03]  /*01d0*/  IMAD.WIDE.U32 R26, R2, 0x8, RZ ;  /* 0x00000008021a7825 */ /* 0x000fc600078e00ff */
[----:B------:R-:W-:Y:S02]  /*01e0*/  USHF.R.U64 UR16, UR8, 0x2, UR9 ;  /* 0x0000000208107899 */ /* 0x000fe40008001209 */
[----:B------:R-:W-:Y:S02]  /*01f0*/  USHF.R.U32.HI UR7, URZ, 0x2, UR9 ;  /* 0x00000002ff077899 */ /* 0x000fe40008011609 */
[----:B------:R-:W-:Y:S02]  /*0200*/  UIMAD.WIDE.U32 UR14, UR16, -0x2daee0ad, URZ ;  /* 0xd2511f53100e78a5 */ /* 0x000fe4000f8e00ff */
[----:B------:R-:W-:Y:S02]  /*0210*/  UIADD3 UR20, UPT, UPT, UR10, -0x61c88647, URZ ;  /* 0x9e3779b90a147890 */ /* 0x000fe4000fffe0ff */
[----:B------:R-:W-:Y:S01]  /*0220*/  ULOP3.LUT UR4, UR15, UR11, URZ, 0x3c, !UPT ;  /* 0x0000000b0f047292 */ /* 0x000fe2000f8e3cff */
[----:B------:R-:W-:Y:S01]  /*0230*/  MOV R3, UR7 ;  /* 0x0000000700037c02 */ /* 0x000fe20008000f00 */
[----:B------:R-:W-:Y:S01]  /*0240*/  UIADD3 UR21, UPT, UPT, UR11, -0x4498517b, URZ ;  /* 0xbb67ae850b157890 */ /* 0x000fe2000fffe0ff */
[----:B------:R-:W-:Y:S01]  /*0250*/  IMAD.U32 R8, RZ, RZ, UR14 ;  /* 0x0000000eff087e24 */ /* 0x000fe2000f8e00ff */
[----:B------:R-:W-:Y:S01]  /*0260*/  UIMAD.WIDE.U32 UR4, UR4, -0x326172a9, URZ ;  /* 0xcd9e8d57040478a5 */ /* 0x000fe2000f8e00ff */
[----:B------:R-:W-:Y:S01]  /*0270*/  LOP3.LUT R5, R3, UR10, R5, 0x96, !PT ;  /* 0x0000000a03057c12 */ /* 0x000fe2000f8e9605 */
[----:B------:R-:W-:Y:S01]  /*0280*/  UIADD3 UR23, UPT, UPT, UR11, 0x76cf5d0a, URZ ;  /* 0x76cf5d0a0b177890 */ /* 0x000fe2000fffe0ff */
[----:B------:R-:W-:Y:S01]  /*0290*/  IMAD.U32 R9, RZ, RZ, UR15 ;  /* 0x0000000fff097e24 */ /* 0x000fe2000f8e00ff */
[----:B------:R-:W-:-:S02]  /*02a0*/  UIADD3 UR22, UPT, UPT, UR10, 0x3c6ef372, URZ ;  /* 0x3c6ef3720a167890 */ /* 0x000fc4000fffe0ff */
[----:B------:R-:W-:Y:S01]  /*02b0*/  IMAD.U32 R11, RZ, RZ, UR5 ;  /* 0x00000005ff0b7e24 */ /* 0x000fe2000f8e00ff */
[----:B------:R-:W-:Y:S01]  /*02c0*/  UIADD3 UR24, UPT, UPT, UR10, -0x255992d5, URZ ;  /* 0xdaa66d2b0a187890 */ /* 0x000fe2000fffe0ff */
[----:B------:R-:W-:Y:S01]  /*02d0*/  IMAD.U32 R10, RZ, RZ, UR4 ;  /* 0x00000004ff0a7e24 */ /* 0x000fe2000f8e00ff */
[----:B------:R-:W-:Y:S02]  /*02e0*/  UIADD3 UR25, UPT, UPT, UR11, 0x32370b8f, URZ ;  /* 0x32370b8f0b197890 */ /* 0x000fe4000fffe0ff */
[----:B------:R-:W-:Y:S01]  /*02f0*/  LOP3.LUT R6, R4, UR20, R11, 0x96, !PT ;  /* 0x0000001404067c12 */ /* 0x000fe2000f8e960b */
[----:B------:R-:W-:Y:S01]  /*0300*/  IMAD.WIDE.U32 R4, R5, -0x2daee0ad, RZ ;  /* 0xd2511f5305047825 */ /* 0x000fe200078e00ff */
[----:B------:R-:W-:Y:S02]  /*0310*/  UIADD3 UR27, UPT, UPT, UR11, -0x126145ec, URZ ;  /* 0xed9eba140b1b7890 */ /* 0x000fe4000fffe0ff */
[----:B------:R-:W-:Y:S01]  /*0320*/  UIADD3 UR26, UPT, UPT, UR10, 0x78dde6e4, URZ ;  /* 0x78dde6e40a1a7890 */ /* 0x000fe2000fffe0ff */
[----:B------:R-:W-:Y:S01]  /*0330*/  IMAD.WIDE.U32 R6, R6, -0x2daee0ad, RZ ;  /* 0xd2511f5306067825 */ /* 0x000fe200078e00ff */
[----:B------:R-:W-:Y:S01]  /*0340*/  LOP3.LUT R5, R8, UR21, R5, 0x96, !PT ;  /* 0x0000001508057c12 */ /* 0x000fe2000f8e9605 */
[----:B------:R-:W-:-:S02]  /*0350*/  UIADD3 UR28, UPT, UPT, UR10, 0x1715609d, URZ ;  /* 0x1715609d0a1c7890 */ /* 0x000fc4000fffe0ff */
[----:B------:R-:W-:Y:S01]  /*0360*/  UIADD3 UR29, UPT, UPT, UR11, -0x56f99767, URZ ;  /* 0xa90668990b1d7890 */ /* 0x000fe2000fffe0ff */
[----:B------:R-:W-:Y:S01]  /*0370*/  LOP3.LUT R8, R4, UR23, R7, 0x96, !PT ;  /* 0x0000001704087c12 */ /* 0x000fe2000f8e9607 */
[----:B------:R-:W-:Y:S01]  /*0380*/  IMAD.WIDE.U32 R4, R5, -0x326172a9, RZ ;  /* 0xcd9e8d5705047825 */ /* 0x000fe200078e00ff */
[----:B------:R-:W0:Y:S03]  /*0390*/  LDCU.64 UR4, c[0x0][0x860] ;  /* 0x00010c00ff0477ac */ /* 0x000e260008000a00 */
[----:B------:R-:W-:Y:S01]  /*03a0*/  IMAD.WIDE.U32 R8, R8, -0x326172a9, RZ ;  /* 0xcd9e8d5708087825 */ /* 0x000fe200078e00ff */
[----:B------:R-:W-:Y:S01]  /*03b0*/  LOP3.LUT R5, R10, UR22, R5, 0x96, !PT ;  /* 0x000000160a057c12 */ /* 0x000fe2000f8e9605 */
[----:B------:R-:W-:Y:S02]  /*03c0*/  UIADD3 UR31, UPT, UPT, UR11, 0x646e171e, URZ ;  /* 0x646e171e0b1f7890 */ /* 0x000fe4000fffe0ff */
[----:B------:R-:W-:Y:S01]  /*03d0*/  UIADD3 UR30, UPT, UPT, UR10, -0x4ab325aa, URZ ;  /* 0xb54cda560a1e7890 */ /* 0x000fe2000fffe0ff */
[----:B------:R-:W-:Y:S01]  /*03e0*/  LOP3.LUT R10, R4, UR24, R9, 0x96, !PT ;  /* 0x00000018040a7c12 */ /* 0x000fe2000f8e9609 */
[----:B------:R-:W-:Y:S01]  /*03f0*/  IMAD.WIDE.U32 R4, R5, -0x2daee0ad, RZ ;  /* 0xd2511f5305047825 */ /* 0x000fe200078e00ff */
[----:B------:R-:W-:-:S02]  /*0400*/  UIADD3 UR32, UPT, UPT, UR10, 0x5384540f, URZ ;  /* 0x5384540f0a207890 */ /* 0x000fc4000fffe0ff */
[----:B------:R-:W-:Y:S01]  /*0410*/  UIADD3 UR33, UPT, UPT, UR11, 0x1fd5c5a3, URZ ;  /* 0x1fd5c5a30b217890 */ /* 0x000fe2000fffe0ff */
[----:B------:R-:W-:Y:S01]  /*0420*/  IMAD.WIDE.U32 R10, R10, -0x2daee0ad, RZ ;  /* 0xd2511f530a0a7825 */ /* 0x000fe200078e00ff */
[----:B------:R-:W-:Y:S01]  /*0430*/  LOP3.LUT R5, R6, UR25, R5, 0x96, !PT ;  /* 0x0000001906057c12 */ /* 0x000fe2000f8e9605 */
[----:B------:R-:W-:Y:S02]  /*0440*/  UIADD3 UR35, UPT, UPT, UR11, -0x24c28bd8, URZ ;  /* 0xdb3d74280b237890 */ /* 0x000fe4000fffe0ff */
[----:B------:R-:W-:Y:S01]  /*0450*/  UIADD3 UR34, UPT, UPT, UR10, -0xe443238, URZ ;  /* 0xf1bbcdc80a227890 */ /* 0x000fe2000fffe0ff */
[----:B------:R-:W-:Y:S01]  /*0460*/  LOP3.LUT R6, R4, UR27, R11, 0x96, !PT ;  /* 0x0000001b04067c12 */ /* 0x000fe2000f8e960b */
[----:B------:R-:W-:Y:S01]  /*0470*/  IMAD.WIDE.U32 R4, R5, -0x326172a9, RZ ;  /* 0xcd9e8d5705047825 */ /* 0x000fe200078e00ff */
[----:B0-----:R-:W-:Y:S01]  /*0480*/  ISETP.GE.U32.AND P0, PT, R26, UR4, PT ;  /* 0x000000041a007c0c */ /* 0x001fe2000bf06070 */
[----:B------:R-:W-:Y:S02]  /*0490*/  UIADD3 UR36, UPT, UPT, UR10, -0x700cb87f, URZ ;  /* 0x8ff347810a247890 */ /* 0x000fe4000fffe0ff */
[----:B------:R-:W-:Y:S01]  /*04a0*/  IMAD.WIDE.U32 R6, R6, -0x326172a9, RZ ;  /* 0xcd9e8d5706067825 */ /* 0x000fe200078e00ff */
[----:B------:R-:W-:-:S02]  /*04b0*/  LOP3.LUT R5, R8, UR26, R5, 0x96, !PT ;  /* 0x0000001a08057c12 */ /* 0x000fc4000f8e9605 */
        /* <DEDUP_REMOVED lines=18> */
[----:B-1----:R-:W-:Y:S06]  /*05e0*/  @P0 EXIT ;  /* 0x000000000000094d */ /* 0x002fec0003800000 */
[----:B------:R-:W0:Y:S01]  /*05f0*/  LDC R11, c[0x0][0x86c] ;  /* 0x00021b00ff0b7b82 */ /* 0x000e220000000800 */
[----:B------:R-:W-:Y:S01]  /*0600*/  IMAD.HI.U32 R25, R10, -0x2daee0ad, RZ ;  /* 0xd2511f530a197827 */ /* 0x000fe200078e00ff */
[----:B------:R-:W-:Y:S02]  /*0610*/  ULOP3.LUT UR8, UR8, 0x3, URZ, 0xc0, !UPT ;  /* 0x0000000308087892 */ /* 0x000fe4000f8ec0ff */
[----:B------:R-:W-:Y:S01]  /*0620*/  UIADD3 UR37, UPT, UPT, UR11, -0x695add53, URZ ;  /* 0x96a522ad0b257890 */ /* 0x000fe2000fffe0ff */
[----:B------:R-:W-:Y:S01]  /*0630*/  IMAD.MOV.U32 R3, RZ, RZ, R27 ;  /* 0x000000ffff037224 */ /* 0x000fe200078e001b */
[----:B------:R-:W-:Y:S02]  /*0640*/  LOP3.LUT R25, R12, R25, RZ, 0x3c, !PT ;  /* 0x000000190c197212 */ /* 0x000fe400078e3cff */
[----:B------:R-:W1:Y:S01]  /*0650*/  LDC.64 R8, c[0x0][0x868] ;  /* 0x00021a00ff087b82 */ /* 0x000e620000000a00 */
[----:B0-----:R-:W1:Y:S01]  /*0660*/  MUFU.RCP64H R5, R11 ;  /* 0x0000000b00057308 */ /* 0x001e620000001800 */
[----:B------:R-:W-:-:S04]  /*0670*/  IADD3 R4, PT, PT, R11, 0x300402, RZ ;  /* 0x003004020b047810 */ /* 0x000fc80007ffe0ff */
[----:B------:R-:W-:Y:S02]  /*0680*/  FSETP.GEU.AND P0, PT, |R4|, 5.8789094863358348022e-39, PT ;  /* 0x004004020400780b */ /* 0x000fe40003f0e200 */
[----:B-1----:R-:W-:-:S08]  /*0690*/  DFMA R6, R4, -R8, 1 ;  /* 0x3ff000000406742b */ /* 0x002fd00000000808 */
[----:B------:R-:W-:-:S08]  /*06a0*/  DFMA R6, R6, R6, R6 ;  /* 0x000000060606722b */ /* 0x000fd00000000006 */
[----:B------:R-:W-:Y:S01]  /*06b0*/  DFMA R6, R4, R6, R4 ;  /* 0x000000060406722b */ /* 0x000fe20000000004 */
[----:B------:R-:W-:Y:S02]  /*06c0*/  IMAD.MOV.U32 R4, RZ, RZ, R10 ;  /* 0x000000ffff047224 */ /* 0x000fe400078e000a */
[----:B------:R-:W-:-:S05]  /*06d0*/  IMAD.MOV.U32 R5, RZ, RZ, R0 ;  /* 0x000000ffff057224 */ /* 0x000fca00078e0000 */
[----:B------:R-:W-:-:S08]  /*06e0*/  DFMA R8, R6, -R8, 1 ;  /* 0x3ff000000608742b */ /* 0x000fd00000000808 */
[----:B------:R-:W-:Y:S01]  /*06f0*/  DFMA R8, R6, R8, R6 ;  /* 0x000000080608722b */ /* 0x000fe20000000006 */
[----:B------:R-:W-:Y:S01]  /*0700*/  IMAD.U32 R6, RZ, RZ, UR16 ;  /* 0x00000010ff067e24 */ /* 0x000fe2000f8e00ff */
[----:B------:R-:W-:-:S08]  /*0710*/  MOV R7, UR7 ;  /* 0x0000000700077c02 */ /* 0x000fd00008000f00 */
[----:B------:R-:W-:Y:S02]  /*0720*/  R2UR UR4, R8 ;  /* 0x00000000080472ca */ /* 0x000fe400000e0000 */
[----:B------:R-:W-:Y:S01]  /*0730*/  R2UR UR5, R9 ;  /* 0x00000000090572ca */ /* 0x000fe200000e0000 */
[----:B------:R-:W-:-:S14]  /*0740*/  @P0 BRA `(.L_x_2928) ;  /* 0x0000000000100947 */ /* 0x000fdc0003800000 */
[----:B------:R-:W-:-:S05]  /*0750*/  LOP3.LUT R0, R11, 0x7fffffff, RZ, 0xc0, !PT ;  /* 0x7fffffff0b007812 */ /* 0x000fca00078ec0ff */
[----:B------:R-:W-:Y:S01]  /*0760*/  VIADD R10, R0, 0xfff00000 ;  /* 0xfff00000000a7836 */ /* 0x000fe20000000000 */
[----:B------:R-:W-:-:S07]  /*0770*/  MOV R0, 0x790 ;  /* 0x0000079000007802 */ /* 0x000fce0000000f00 */
[----:B------:R-:W-:Y:S05]  /*0780*/  CALL.REL.NOINC `($__internal_38_$__cuda_sm20_dblrcp_rn_slowpath_v3) ;  /* 0x0000001000587944 */ /* 0x000fea0003c00000 */
.L_x_2928:
[----:B------:R-:W0:Y:S01]  /*0790*/  LDCU UR7, c[0x0][0x370] ;  /* 0x00006e00ff0777ac */ /* 0x000e220008000800 */
[----:B------:R-:W-:Y:S01]  /*07a0*/  IMAD R24, R24, -0x326172a9, RZ ;  /* 0xcd9e8d5718187824 */ /* 0x000fe200078e02ff */
[----:B------:R-:W-:Y:S01]  /*07b0*/  LOP3.LUT R25, R25, UR37, RZ, 0x3c, !PT ;  /* 0x0000002519197c12 */ /* 0x000fe2000f8e3cff */
[----:B------:R-:W-:Y:S01]  /*07c0*/  IMAD.MOV.U32 R0, RZ, RZ, RZ ;  /* 0x000000ffff007224 */ /* 0x000fe200078e00ff */
[----:B------:R-:W1:Y:S01]  /*07d0*/  LDCU.64 UR38, c[0x0][0x868] ;  /* 0x00010d00ff2677ac */ /* 0x000e620008000a00 */
[----:B------:R-:W2:Y:S01]  /*07e0*/  LDCU.64 UR40, c[0x0][0x860] ;  /* 0x00010c00ff2877ac */ /* 0x000ea20008000a00 */
[----:B------:R-:W3:Y:S01]  /*07f0*/  LDCU.64 UR18, c[0x0][0x6c0] ;  /* 0x0000d800ff1277ac */ /* 0x000ee20008000a00 */
[----:B------:R-:W4:Y:S01]  /*0800*/  LDCU.64 UR16, c[0x0][0x520] ;  /* 0x0000a400ff1077ac */ /* 0x000f220008000a00 */
[----:B------:R-:W1:Y:S01]  /*0810*/  LDCU.64 UR14, c[0x0][0x380] ;  /* 0x00007000ff0e77ac */ /* 0x000e620008000a00 */
[----:B0-----:R-:W-:-:S12]  /*0820*/  UIMAD UR6, UR6, UR7, URZ ;  /* 0x00000007060672a4 */ /* 0x001fd8000f8e02ff */
.L_x_2937:
[----:B--2---:R-:W-:Y:S01]  /*0830*/  VIADD R11, R6, 0x1 ;  /* 0x00000001060b7836 */ /* 0x004fe20000000000 */
[----:B------:R-:W-:Y:S04]  /*0840*/  BSSY.RECONVERGENT B0, `(.L_x_2929) ;  /* 0x000000c000007945 */ /* 0x000fe80003800200 */
        /* <DEDUP_REMOVED lines=9> */
[----:B------:R-:W-:-:S04]  /*08e0*/  @P1 IMAD.MOV R8, RZ, RZ, R0 ;  /* 0x000000ffff081224 */ /* 0x000fc800078e0200 */
[----:B------:R-:W-:-:S07]  /*08f0*/  @!P0 IMAD.MOV.U32 R0, RZ, RZ, R8 ;  /* 0x000000ffff008224 */ /* 0x000fce00078e0008 */
.L_x_2930:
[----:B-1234-:R-:W-:Y:S05]  /*0900*/  BSYNC.RECONVERGENT B0 ;  /* 0x0000000000007941 */ /* 0x01efea0003800200 */
.L_x_2929:
        /* <DEDUP_REMOVED lines=10> */
[----:B------:R-:W-:-:S04]  /*09b0*/  LOP3.LUT R16, R12, UR21, R11, 0x96, !PT ;  /* 0x000000150c107c12 */ /* 0x000fc8000f8e960b */
[----:B------:R-:W-:Y:S01]  /*09c0*/  LOP3.LUT R15, R10, UR23, R9, 0x96, !PT ;  /* 0x000000170a0f7c12 */ /* 0x000fe2000f8e9609 */
        /* <DEDUP_REMOVED lines=27> */
[----:B------:R-:W-:Y:S02]  /*0b80*/  IMAD.U32 R8, RZ, RZ, UR11 ;  /* 0x0000000bff087e24 */ /* 0x000fe4000f8e00ff */
[----:B------:R-:W-:Y:S01]  /*0b90*/  IMAD.WIDE.U32 R32, R32, -0x326172a9, RZ ;  /* 0xcd9e8d5720207825 */ /* 0x000fe200078e00ff */
[----:B------:R-:W-:-:S03]  /*0ba0*/  ISETP.GT.AND P0, PT, R10, 0x1, PT ;  /* 0x000000010a00780c */ /* 0x000fc60003f04270 */
[----:B------:R-:W-:Y:S01]  /*0bb0*/  IMAD.HI.U32 R11, R9, -0x2daee0ad, RZ ;  /* 0xd2511f53090b7827 */ /* 0x000fe200078e00ff */
[----:B------:R-:W-:-:S03]  /*0bc0*/  LOP3.LUT R31, R16, UR36, R33, 0x96, !PT ;  /* 0x00000024101f7c12 */ /* 0x000fc6000f8e9621 */
[----:B------:R-:W-:-:S05]  /*0bd0*/  VIADD R8, R8, 0x96a522ad ;  /* 0x96a522ad08087836 */ /* 0x000fca0000000000 */
[----:B------:R-:W-:Y:S01]  /*0be0*/  LOP3.LUT R28, R8, R28, R11, 0x96, !PT ;  /* 0x0000001c081c7212 */ /* 0x000fe200078e960b */
[----:B------:R-:W-:Y:S06]  /*0bf0*/  @P0 BRA `(.L_x_2931) ;  /* 0x0000000000240947 */ /* 0x000fec0003800000 */
        /* <DEDUP_REMOVED lines=9> */
.L_x_2931:
        /* <DEDUP_REMOVED lines=10> */
.L_x_2932:
[----:B------:R-:W-:Y:S01]  /*0d30*/  VIADD R6, R6, 0x2 ;  /* 0x0000000206067836 */ /* 0x000fe20000000000 */
[----:B------:R-:W-:Y:S03]  /*0d40*/  BSSY.RECONVERGENT B0, `(.L_x_2933) ;  /* 0x000000c000007945 */ /* 0x000fe60003800200 */
[C---:B------:R-:W-:Y:S01]  /*0d50*/  IMAD.HI.U32 R13, R6.reuse, -0x2daee0ad, RZ ;  /* 0xd2511f53060d7827 */ /* 0x040fe200078e00ff */
[----:B------:R-:W-:-:S13]  /*0d60*/  ISETP.NE.AND P1, PT, R6, RZ, PT ;  /* 0x000000ff0600720c */ /* 0x000fda0003f25270 */
[----:B------:R-:W-:Y:S05]  /*0d70*/  @P1 BRA `(.L_x_2934) ;  /* 0x0000000000201947 */ /* 0x000fea0003800000 */
[----:B------:R-:W-:-:S05]  /*0d80*/  VIADD R7, R7, 0x1 ;  /* 0x0000000107077836 */ /* 0x000fca0000000000 */
[----:B------:R-:W-:-:S13]  /*0d90*/  ISETP.NE.AND P1, PT, R7, RZ, PT ;  /* 0x000000ff0700720c */ /* 0x000fda0003f25270 */
[----:B------:R-:W-:Y:S01]  /*0da0*/  @!P1 VIADD R2, R2, 0x1 ;  /* 0x0000000102029836 */ /* 0x000fe20000000000 */
[----:B------:R-:W-:Y:S01]  /*0db0*/  @!P1 IADD3 R4, PT, PT, R0, 0x1, RZ ;  /* 0x0000000100049810 */ /* 0x000fe20007ffe0ff */
[----:B------:R-:W-:-:S03]  /*0dc0*/  @!P1 IMAD.MOV.U32 R7, RZ, RZ, RZ ;  /* 0x000000ffff079224 */ /* 0x000fc600078e00ff */
[----:B------:R-:W-:-:S13]  /*0dd0*/  ISETP.NE.AND P2, PT, R2, RZ, !P1 ;  /* 0x000000ff0200720c */ /* 0x000fda0004f45270 */
[----:B------:R-:W-:-:S04]  /*0de0*/  @P2 IMAD.MOV R4, RZ, RZ, R0 ;  /* 0x000000ffff042224 */ /* 0x000fc800078e0200 */
[----:B------:R-:W-:-:S07]  /*0df0*/  @!P1 IMAD.MOV.U32 R0, RZ, RZ, R4 ;  /* 0x000000ffff009224 */ /* 0x000fce00078e0004 */
.L_x_2934:
[----:B------:R-:W-:Y:S05]  /*0e00*/  BSYNC.RECONVERGENT B0 ;  /* 0x0000000000007941 */ /* 0x000fea0003800200 */
.L_x_2933:
[----:B------:R-:W-:Y:S01]  /*0e10*/  IMAD.WIDE.U32 R18, R2, -0x326172a9, RZ ;  /* 0xcd9e8d5702127825 */ /* 0x000fe200078e00ff */
[----:B------:R-:W-:Y:S02]  /*0e20*/  LOP3.LUT R13, R0, UR11, R13, 0x96, !PT ;  /* 0x0000000b000d7c12 */ /* 0x000fe4000f8e960d */
[----:B------:R-:W-:Y:S01]  /*0e30*/  I2FP.F32.U32 R38, R11 ;  /* 0x0000000b00267245 */ /* 0x000fe20000201000 */
[----:B------:R-:W-:Y:S01]  /*0e40*/  IMAD.MOV.U32 R27, RZ, RZ, 0x2f800000 ;  /* 0x2f800000ff1b7424 */ /* 0x000fe200078e00ff */
[----:B------:R-:W-:Y:S01]  /*0e50*/  LOP3.LUT R16, R7, UR10, R19, 0x96, !PT ;  /* 0x0000000a07107c12 */ /* 0x000fe2000f8e9613 */
[----:B------:R-:W-:Y:S01]  /*0e60*/  IMAD.WIDE.U32 R14, R13, -0x326172a9, RZ ;  /* 0xcd9e8d570d0e7825 */ /* 0x000fe200078e00ff */
[----:B------:R-:W-:-:S03]  /*0e70*/  IADD3 R13, PT, PT, R12, -0x2daee0ad, RZ ;  /* 0xd2511f530c0d7810 */ /* 0x000fc60007ffe0ff */
[----:B------:R-:W-:Y:S01]  /*0e80*/  FFMA.FTZ R38, R38, R27, 1.1641532182693481445e-10 ;  /* 0x2f00000026267423 */ /* 0x000fe2000001001b */
[----:B------:R-:W-:Y:S01]  /*0e90*/  IMAD.WIDE.U32 R16, R16, -0x2daee0ad, RZ ;  /* 0xd2511f5310107825 */ /* 0x000fe200078e00ff */
[----:B------:R-:W-:-:S03]  /*0ea0*/  LOP3.LUT R12, R18, UR20, R15, 0x96, !PT ;  /* 0x00000014120c7c12 */ /* 0x000fc6000f8e960f */
        /* <DEDUP_REMOVED lines=36> */
[----:B------:R-:W-:-:S03]  /*10f0*/  LOP3.LUT R5, R14, UR36, R17, 0x96, !PT ;  /* 0x000000240e057c12 */ /* 0x000fc6000f8e9611 */
[----:B------:R-:W-:Y:S01]  /*1100*/  IMAD.MOV.U32 R24, RZ, RZ, R16 ;  /* 0x000000ffff187224 */ /* 0x000fe200078e0010 */
        /* <DEDUP_REMOVED lines=8> */
[----:B------:R-:W-:Y:S02]  /*1190*/  IMAD.MOV.U32 R32, RZ, RZ, R28 ;  /* 0x000000ffff207224 */ /* 0x000fe400078e001c */
[----:B------:R-:W-:Y:S02]  /*11a0*/  IMAD.MOV.U32 R30, RZ, RZ, R5 ;  /* 0x000000ffff1e7224 */ /* 0x000fe400078e0005 */
[----:B------:R-:W-:Y:S01]  /*11b0*/  IMAD.MOV.U32 R28, RZ, RZ, R9 ;  /* 0x000000ffff1c7224 */ /* 0x000fe200078e0009 */
[----:B------:R-:W-:Y:S06]  /*11c0*/  BRA `(.L_x_2936) ;  /* 0x0000000000287947 */ /* 0x000fec0003800000 */
.L_x_2935:
[----:B------:R-:W-:Y:S01]  /*11d0*/  UISETP.NE.AND UP0, UPT, UR8, 0x2, UPT ;  /* 0x000000020800788c */ /* 0x000fe2000bf05270 */
[----:B------:R-:W-:Y:S01]  /*11e0*/  MOV R31, R28 ;  /* 0x0000001c001f7202 */ /* 0x000fe20000000f00 */
[----:B------:R-:W-:Y:S02]  /*11f0*/  IMAD.MOV.U32 R32, RZ, RZ, R9 ;  /* 0x000000ffff207224 */ /* 0x000fe400078e0009 */
[----:B------:R-:W-:Y:S02]  /*1200*/  IMAD.MOV.U32 R28, RZ, RZ, R5 ;  /* 0x000000ffff1c7224 */ /* 0x000fe400078e0005 */
[----:B------:R-:W-:Y:S01]  /*1210*/  PLOP3.LUT P0, PT, PT, PT, UP0, 0x80, 0x8 ;  /* 0x000000000008781c */ /* 0x000fe20003f0f008 */
[----:B------:R-:W-:-:S12]  /*1220*/  IMAD.MOV.U32 R30, RZ, RZ, R24 ;  /* 0x000000ffff1e7224 */ /* 0x000fd800078e0018 */
[----:B------:R-:W-:Y:S01]  /*1230*/  @P0 MOV R31, R9 ;  /* 0x00000009001f0202 */ /* 0x000fe20000000f00 */
[----:B------:R-:W-:Y:S02]  /*1240*/  @P0 IMAD.MOV.U32 R32, RZ, RZ, R5 ;  /* 0x000000ffff200224 */ /* 0x000fe400078e0005 */
[----:B------:R-:W-:Y:S02]  /*1250*/  @P0 IMAD.MOV.U32 R28, RZ, RZ, R24 ;  /* 0x000000ffff1c0224 */ /* 0x000fe400078e0018 */
[----:B------:R-:W-:-:S07]  /*1260*/  @P0 IMAD.MOV.U32 R30, RZ, RZ, R25 ;  /* 0x000000ffff1e0224 */ /* 0x000fce00078e0019 */
.L_x_2936:
[C---:B------:R-:W-:Y:S02]  /*1270*/  SHF.L.U32 R33, R26.reuse, 0x3, RZ ;  /* 0x000000031a217819 */ /* 0x040fe400000006ff */
[----:B------:R-:W-:Y:S02]  /*1280*/  SHF.L.U64.HI R29, R26, 0x3, R3 ;  /* 0x000000031a1d7819 */ /* 0x000fe40000010203 */
[----:B------:R-:W-:-:S04]  /*1290*/  IADD3 R34, P0, PT, R33, UR14, RZ ;  /* 0x0000000e21227c10 */ /* 0x000fc8000ff1e0ff */
[----:B------:R-:W-:-:S05]  /*12a0*/  IADD3.X R35, PT, PT, R29, UR15, RZ, P0, !PT ;  /* 0x0000000f1d237c10 */ /* 0x000fca00087fe4ff */
[----:B------:R-:W2:Y:S04]  /*12b0*/  LDG.E.ENL2.256 R12, R8, desc[UR12][R34.64] ;  /* 0xfe00000c2208797e */ /* 0x000ea8000812190c */
[----:B------:R0:W3:Y:S01]  /*12c0*/  LDG.E.ENL2.256 R20, R16, desc[UR12][R34.64+0x20] ;  /* 0xfe00010c2210797e */ /* 0x0000e20008121914 */
[----:B------:R-:W-:Y:S01]  /*12d0*/  FMUL.FTZ R36, R36, 1 ;  /* 0x3f80000024247820 */ /* 0x000fe20000410000 */
[----:B------:R-:W-:Y:S01]  /*12e0*/  I2FP.F32.U32 R40, R31 ;  /* 0x0000001f00287245 */ /* 0x000fe20000201000 */
[----:B------:R-:W-:Y:S01]  /*12f0*/  FMUL.FTZ R42, R39, 1 ;  /* 0x3f800000272a7820 */ /* 0x000fe20000410000 */
[----:B------:R-:W-:Y:S01]  /*1300*/  I2FP.F32.U32 R32, R32 ;  /* 0x0000002000207245 */ /* 0x000fe20000201000 */
[----:B------:R-:W-:Y:S01]  /*1310*/  FMUL.FTZ R44, R44, 1 ;  /* 0x3f8000002c2c7820 */ /* 0x000fe20000410000 */
[----:B------:R-:W-:Y:S01]  /*1320*/  I2FP.F32.U32 R28, R28 ;  /* 0x0000001c001c7245 */ /* 0x000fe20000201000 */
[----:B------:R-:W1:Y:S01]  /*1330*/  F2F.F64.F32 R36, R36 ;  /* 0x0000002400247310 */ /* 0x000e620000201800 */
[----:B------:R-:W-:Y:S01]  /*1340*/  I2FP.F32.U32 R30, R30 ;  /* 0x0000001e001e7245 */ /* 0x000fe20000201000 */
[----:B------:R-:W-:Y:S01]  /*1350*/  FMUL.FTZ R41, R38, 1 ;  /* 0x3f80000026297820 */ /* 0x000fe20000410000 */
[-C--:B------:R-:W-:Y:S01]  /*1360*/  FFMA.FTZ R31, R40, R27.reuse, 1.1641532182693481445e-10 ;  /* 0x2f000000281f7423 */ /* 0x080fe2000001001b */
[-C--:B------:R-:W-:Y:S01]  /*1370*/  FFMA.FTZ R32, R32, R27.reuse, 1.1641532182693481445e-10 ;  /* 0x2f00000020207423 */ /* 0x080fe2000001001b */
[-C--:B------:R-:W-:Y:S01]  /*1380*/  FFMA.FTZ R28, R28, R27.reuse, 1.1641532182693481445e-10 ;  /* 0x2f0000001c1c7423 */ /* 0x080fe2000001001b */
[----:B------:R-:W-:Y:S01]  /*1390*/  FFMA.FTZ R27, R30, R27, 1.1641532182693481445e-10 ;  /* 0x2f0000001e1b7423 */ /* 0x000fe2000001001b */
[----:B------:R-:W-:Y:S01]  /*13a0*/  FMUL.FTZ R38, R31, 1 ;  /* 0x3f8000001f267820 */ /* 0x000fe20000410000 */
[----:B------:R-:W4:Y:S01]  /*13b0*/  F2F.F64.F32 R42, R42 ;  /* 0x0000002a002a7310 */ /* 0x000f220000201800 */
[----:B------:R-:W-:Y:S01]  /*13c0*/  FMUL.FTZ R32, R32, 1 ;  /* 0x3f80000020207820 */ /* 0x000fe20000410000 */
[----:B------:R-:W-:Y:S01]  /*13d0*/  FMUL.FTZ R31, R28, 1 ;  /* 0x3f8000001c1f7820 */ /* 0x000fe20000410000 */
[----:B------:R-:W-:Y:S05]  /*13e0*/  WARPSYNC.ALL ;  /* 0x0000000000007948 */ /* 0x000fea0003800000 */
[----:B------:R-:W5:Y:S01]  /*13f0*/  F2F.F64.F32 R44, R44 ;  /* 0x0000002c002c7310 */ /* 0x000f620000201800 */
[----:B-1----:R-:W-:Y:S01]  /*1400*/  DSETP.GEU.AND P5, PT, R36, UR38, PT ;  /* 0x0000002624007e2a */ /* 0x002fe2000bfae000 */
[----:B------:R-:W-:Y:S01]  /*1410*/  FMUL.FTZ R36, R27, 1 ;  /* 0x3f8000001b247820 */ /* 0x000fe20000410000 */
[----:B----4-:R-:W-:-:S05]  /*1420*/  DSETP.GEU.AND P3, PT, R42, UR38, PT ;  /* 0x000000262a007e2a */ /* 0x010fca000bf6e000 */
[----:B------:R-:W1:Y:S01]  /*1430*/  F2F.F64.F32 R40, R41 ;  /* 0x0000002900287310 */ /* 0x000e620000201800 */
[----:B------:R-:W-:Y:S01]  /*1440*/  FSEL R28, RZ, 1, P5 ;  /* 0x3f800000ff1c7808 */ /* 0x000fe20002800000 */
[----:B-----5:R-:W-:-:S06]  /*1450*/  DSETP.GEU.AND P4, PT, R44, UR38, PT ;  /* 0x000000262c007e2a */ /* 0x020fcc000bf8e000 */
[----:B------:R-:W4:Y:S01]  /*1460*/  F2F.F64.F32 R38, R38 ;  /* 0x0000002600267310 */ /* 0x000f220000201800 */
[----:B------:R-:W-:Y:S01]  /*1470*/  FSEL R27, RZ, 1, P4 ;  /* 0x3f800000ff1b7808 */ /* 0x000fe20002000000 */
[----:B-1----:R-:W-:-:S06]  /*1480*/  DSETP.GEU.AND P2, PT, R40, UR38, PT ;  /* 0x0000002628007e2a */ /* 0x002fcc000bf4e000 */
[----:B0-----:R0:W1:Y:S01]  /*1490*/  F2F.F64.F32 R34, R32 ;  /* 0x0000002000227310 */ /* 0x0010620000201800 */
[----:B------:R-:W-:Y:S01]  /*14a0*/  FSEL R40, RZ, 1, P2 ;  /* 0x3f800000ff287808 */ /* 0x000fe20001000000 */
[----:B----4-:R-:W-:-:S06]  /*14b0*/  DSETP.GEU.AND P1, PT, R38, UR38, PT ;  /* 0x0000002626007e2a */ /* 0x010fcc000bf2e000 */
[----:B------:R-:W4:Y:S01]  /*14c0*/  F2F.F64.F32 R36, R36 ;  /* 0x0000002400247310 */ /* 0x000f220000201800 */
[----:B0-----:R-:W-:Y:S01]  /*14d0*/  FSEL R32, RZ, 1, P3 ;  /* 0x3f800000ff207808 */ /* 0x001fe20001800000 */
[----:B------:R-:W-:Y:S01]  /*14e0*/  IMAD.MOV.U32 R38, RZ, RZ, RZ ;  /* 0x000000ffff267224 */ /* 0x000fe200078e00ff */
[----:B------:R-:W-:Y:S01]  /*14f0*/  FSEL R39, RZ, 1.875, P2 ;  /* 0x3ff00000ff277808 */ /* 0x000fe20001000000 */
[----:B-1----:R-:W-:-:S04]  /*1500*/  DSETP.GEU.AND P0, PT, R34, UR38, PT ;  /* 0x0000002622007e2a */ /* 0x002fc8000bf0e000 */
[----:B------:R-:W0:Y:S01]  /*1510*/  F2F.F64.F32 R30, R31 ;  /* 0x0000001f001e7310 */ /* 0x000e220000201800 */
[----:B------:R-:W-:Y:S01]  /*1520*/  FSEL R35, RZ, 1.875, P5 ;  /* 0x3ff00000ff237808 */ /* 0x000fe20002800000 */
[----:B------:R-:W-:Y:S01]  /*1530*/  IMAD.MOV.U32 R34, RZ, RZ, RZ ;  /* 0x000000ffff227224 */ /* 0x000fe200078e00ff */
[----:B------:R-:W-:Y:S01]  /*1540*/  FSEL R41, RZ, 1.875, P0 ;  /* 0x3ff00000ff297808 */ /* 0x000fe20000000000 */
[----:B----4-:R-:W-:-:S04]  /*1550*/  DSETP.GEU.AND P6, PT, R36, UR38, PT ;  /* 0x0000002624007e2a */ /* 0x010fc8000bfce000 */
[----:B------:R-:W-:Y:S01]  /*1560*/  F2I.FTZ.U32.TRUNC.NTZ R32, R32 ;  /* 0x0000002000207305 */ /* 0x000fe2000021f000 */
[----:B------:R-:W-:Y:S01]  /*1570*/  FSEL R37, RZ, 1.875, P4 ;  /* 0x3ff00000ff257808 */ /* 0x000fe20002000000 */
[----:B------:R-:W-:Y:S01]  /*1580*/  IMAD.MOV.U32 R36, RZ, RZ, RZ ;  /* 0x000000ffff247224 */ /* 0x000fe200078e00ff */
[----:B0-----:R-:W-:-:S05]  /*1590*/  DSETP.GEU.AND P5, PT, R30, UR38, PT ;  /* 0x000000261e007e2a */ /* 0x001fca000bfae000 */
[----:B------:R-:W-:Y:S01]  /*15a0*/  F2I.FTZ.U32.TRUNC.NTZ R28, R28 ;  /* 0x0000001c001c7305 */ /* 0x000fe2000021f000 */
[----:B------:R-:W-:Y:S02]  /*15b0*/  FSEL R30, RZ, 1, P1 ;  /* 0x3f800000ff1e7808 */ /* 0x000fe40000800000 */
[----:B------:R-:W-:-:S05]  /*15c0*/  FSEL R42, RZ, 1, P5 ;  /* 0x3f800000ff2a7808 */ /* 0x000fca0002800000 */
[----:B------:R0:W1:Y:S08]  /*15d0*/  F2I.FTZ.U32.TRUNC.NTZ R31, R40 ;  /* 0x00000028001f7305 */ /* 0x000070000021f000 */
[----:B------:R-:W4:Y:S01]  /*15e0*/  F2I.FTZ.U32.TRUNC.NTZ R27, R27 ;  /* 0x0000001b001b7305 */ /* 0x000f22000021f000 */
[----:B0-----:R-:W-:Y:S02]  /*15f0*/  MOV R40, RZ ;  /* 0x000000ff00287202 */ /* 0x001fe40000000f00 */
[----:B-1----:R-:W-:-:S05]  /*1600*/  PRMT R31, R32, 0x3340, R31 ;  /* 0x00003340201f7816 */ /* 0x002fca000000001f */
[----:B------:R-:W-:Y:S01]  /*1610*/  F2I.FTZ.U32.TRUNC.NTZ R30, R30 ;  /* 0x0000001e001e7305 */ /* 0x000fe2000021f000 */
[----:B----4-:R-:W-:Y:S01]  /*1620*/  PRMT R32, R28, 0x3340, R27 ;  /* 0x000033401c207816 */ /* 0x010fe2000000001b */
[----:B------:R-:W-:-:S03]  /*1630*/  IMAD.U32 R27, RZ, RZ, UR6 ;  /* 0x00000006ff1b7e24 */ /* 0x000fc6000f8e00ff */
[----:B------:R-:W-:Y:S01]  /*1640*/  PRMT R32, R32, 0x5410, R31 ;  /* 0x0000541020207816 */ /* 0x000fe2000000001f */
[----:B--2---:R-:W-:Y:S02]  /*1650*/  DMUL R10, R10, R36 ;  /* 0x000000240a0a7228 */ /* 0x004fe40000000000 */
[----:B------:R-:W-:Y:S01]  /*1660*/  DMUL R14, R14, R38 ;  /* 0x000000260e0e7228 */ /* 0x000fe20000000000 */
[----:B------:R-:W-:Y:S01]  /*1670*/  FSEL R37, RZ, 1.875, P1 ;  /* 0x3ff00000ff257808 */ /* 0x000fe20000800000 */
[----:B------:R-:W-:Y:S01]  /*1680*/  DMUL R8, R8, R34 ;  /* 0x0000002208087228 */ /* 0x000fe20000000000 */
[----:B------:R-:W-:Y:S01]  /*1690*/  FSEL R39, RZ, 1.875, P5 ;  /* 0x3ff00000ff277808 */ /* 0x000fe20002800000 */
[----:B---3--:R-:W-:Y:S01]  /*16a0*/  DMUL R18, R18, R40 ;  /* 0x0000002812127228 */ /* 0x008fe20000000000 */
[----:B------:R-:W-:Y:S01]  /*16b0*/  FSEL R35, RZ, 1.875, P3 ;  /* 0x3ff00000ff237808 */ /* 0x000fe20001800000 */
[----:B------:R-:W-:Y:S01]  /*16c0*/  DMUL R10, R10, UR4 ;  /* 0x000000040a0a7c28 */ /* 0x000fe20008000000 */
[----:B------:R-:W-:Y:S01]  /*16d0*/  FSEL R40, RZ, 1, P0 ;  /* 0x3f800000ff287808 */ /* 0x000fe20000000000 */
[----:B------:R-:W-:-:S02]  /*16e0*/  DMUL R16, R16, R36 ;  /* 0x0000002410107228 */ /* 0x000fc40000000000 */
[----:B------:R-:W-:Y:S01]  /*16f0*/  DMUL R20, R20, R38 ;  /* 0x0000002614147228 */ /* 0x000fe20000000000 */
[----:B------:R-:W-:Y:S01]  /*1700*/  FSEL R37, RZ, 1.875, P6 ;  /* 0x3ff00000ff257808 */ /* 0x000fe20003000000 */
[----:B------:R-:W-:Y:S01]  /*1710*/  DMUL R12, R12, R34 ;  /* 0x000000220c0c7228 */ /* 0x000fe20000000000 */
[----:B------:R-:W-:Y:S01]  /*1720*/  IADD3 R38, P0, PT, R33, UR16, RZ ;  /* 0x0000001021267c10 */ /* 0x000fe2000ff1e0ff */
[----:B------:R-:W-:Y:S01]  /*1730*/  F2I.FTZ.U32.TRUNC.NTZ R34, R42 ;  /* 0x0000002a00227305 */ /* 0x000fe2000021f000 */
[----:B------:R-:W-:Y:S01]  /*1740*/  FSEL R35, RZ, 1, P6 ;  /* 0x3f800000ff237808 */ /* 0x000fe20003000000 */
[----:B------:R-:W-:Y:S01]  /*1750*/  DMUL R8, R8, UR4 ;  /* 0x0000000408087c28 */ /* 0x000fe20008000000 */
[----:B------:R-:W-:Y:S01]  /*1760*/  IADD3.X R39, PT, PT, R29, UR17, RZ, P0, !PT ;  /* 0x000000111d277c10 */ /* 0x000fe200087fe4ff */
[----:B------:R-:W-:Y:S01]  /*1770*/  DMUL R22, R22, R36 ;  /* 0x0000002416167228 */ /* 0x000fe20000000000 */
[----:B------:R-:W-:Y:S01]  /*1780*/  IADD3 R28, P0, PT, R26, UR18, RZ ;  /* 0x000000121a1c7c10 */ /* 0x000fe2000ff1e0ff */
[----:B------:R-:W-:-:S02]  /*1790*/  DMUL R12, R12, UR4 ;  /* 0x000000040c0c7c28 */ /* 0x000fc40008000000 */
[----:B------:R-:W0:Y:S01]  /*17a0*/  F2I.FTZ.U32.TRUNC.NTZ R35, R35 ;  /* 0x0000002300237305 */ /* 0x000e22000021f000 */
[----:B------:R-:W-:Y:S01]  /*17b0*/  IADD3.X R29, PT, PT, R3, UR19, RZ, P0, !PT ;  /* 0x00000013031d7c10 */ /* 0x000fe200087fe4ff */
[----:B------:R-:W-:Y:S01]  /*17c0*/  DMUL R14, R14, UR4 ;  /* 0x000000040e0e7c28 */ /* 0x000fe20008000000 */
[----:B------:R-:W-:Y:S01]  /*17d0*/  LEA R26, P0, R27, R26, 0x3 ;  /* 0x0000001a1b1a7211 */ /* 0x000fe200078018ff */
[----:B------:R-:W-:Y:S02]  /*17e0*/  DMUL R16, R16, UR4 ;  /* 0x0000000410107c28 */ /* 0x000fe40008000000 */
[----:B------:R-:W-:Y:S02]  /*17f0*/  DMUL R18, R18, UR4 ;  /* 0x0000000412127c28 */ /* 0x000fe40008000000 */
[----:B------:R-:W1:Y:S01]  /*1800*/  F2I.FTZ.U32.TRUNC.NTZ R37, R40 ;  /* 0x0000002800257305 */ /* 0x000e62000021f000 */
[----:B------:R-:W-:Y:S01]  /*1810*/  IMAD.X R3, RZ, RZ, R3, P0 ;  /* 0x000000ffff037224 */ /* 0x000fe200000e0603 */
[----:B------:R-:W-:Y:S01]  /*1820*/  ISETP.GE.U32.AND P0, PT, R26, UR40, PT ;  /* 0x000000281a007c0c */ /* 0x000fe2000bf06070 */
[----:B------:R-:W-:Y:S01]  /*1830*/  DMUL R20, R20, UR4 ;  /* 0x0000000414147c28 */ /* 0x000fe20008000000 */
[----:B------:R2:W-:Y:S01]  /*1840*/  STG.E.ENL2.256 desc[UR12][R38.64], R8, R12 ;  /* 0xf8000008260c797f */ /* 0x0005e2000f12180c */
[----:B------:R-:W-:Y:S01]  /*1850*/  DMUL R22, R22, UR4 ;  /* 0x0000000416167c28 */ /* 0x000fe20008000000 */
[----:B------:R-:W-:-:S02]  /*1860*/  ISETP.GE.U32.AND.EX P0, PT, R3, UR41, PT, P0 ;  /* 0x0000002903007c0c */ /* 0x000fc4000bf06100 */
[----:B0-----:R-:W-:-:S04]  /*1870*/  PRMT R33, R34, 0x3340, R35 ;  /* 0x0000334022217816 */ /* 0x001fc80000000023 */
[----:B------:R2:W-:Y:S01]  /*1880*/  STG.E.ENL2.256 desc[UR12][R38.64+0x20], R16, R20 ;  /* 0xf80001102614797f */ /* 0x0005e2000f12180c */
[----:B-1----:R-:W-:-:S04]  /*1890*/  PRMT R30, R30, 0x3340, R37 ;  /* 0x000033401e1e7816 */ /* 0x002fc80000000025 */
[----:B------:R-:W-:-:S05]  /*18a0*/  PRMT R33, R30, 0x5410, R33 ;  /* 0x000054101e217816 */ /* 0x000fca0000000021 */
[----:B------:R2:W-:Y:S01]  /*18b0*/  STG.E.64 desc[UR12][R28.64], R32 ;  /* 0x000000201c007986 */ /* 0x0005e2000c101b0c */
[----:B------:R-:W-:Y:S06]  /*18c0*/  BAR.SYNC.DEFER_BLOCKING 0x0 ;  /* 0x0000000000007b1d */ /* 0x000fec0000010000 */
[----:B------:R-:W-:Y:S05]  /*18d0*/  @!P0 BRA `(.L_x_2937) ;  /* 0xffffffec00d48947 */ /* 0x000fea000383ffff */
[----:B------:R-:W-:Y:S05]  /*18e0*/  EXIT ;  /* 0x000000000000794d */ /* 0x000fea0003800000 */
        .weak           $__internal_38_$__cuda_sm20_dblrcp_rn_slowpath_v3
        .type           $__internal_38_$__cuda_sm20_dblrcp_rn_slowpath_v3,@function
        .size           $__internal_38_$__cuda_sm20_dblrcp_rn_slowpath_v3,(.L_x_14112 - $__internal_38_$__cuda_sm20_dblrcp_rn_slowpath_v3)
$__internal_38_$__cuda_sm20_dblrcp_rn_slowpath_v3:
[----:B------:R-:W0:Y:S01]  /*18f0*/  LDC.64 R14, c[0x0][0x868] ;  /* 0x00021a00ff0e7b82 */ /* 0x000e220000000a00 */
[----:B------:R-:W1:Y:S01]  /*1900*/  LDCU UR7, c[0x0][0x86c] ;  /* 0x00010d80ff0777ac */ /* 0x000e620008000800 */
[----:B0-----:R-:W-:-:S14]  /*1910*/  DSETP.GTU.AND P0, PT, |R14|, +INF , PT ;  /* 0x7ff000000e00742a */ /* 0x001fdc0003f0c200 */
[----:B-1----:R-:W-:Y:S05]  /*1920*/  @P0 BRA `(.L_x_2938) ;  /* 0x0000000000900947 */ /* 0x002fea0003800000 */
[----:B------:R-:W-:-:S04]  /*1930*/  ULOP3.LUT UR9, UR7, 0x7fffffff, URZ, 0xc0, !UPT ;  /* 0x7fffffff07097892 */ /* 0x000fc8000f8ec0ff */
[----:B------:R-:W-:-:S04]  /*1940*/  UIADD3 UR4, UPT, UPT, UR9, -0x1, URZ ;  /* 0xffffffff09047890 */ /* 0x000fc8000fffe0ff */
[----:B------:R-:W-:-:S11]  /*1950*/  UISETP.GE.U32.AND UP0, UPT, UR4, 0x7fefffff, UPT ;  /* 0x7fefffff0400788c */ /* 0x000fd6000bf06070 */
[----:B------:R-:W-:Y:S01]  /*1960*/  @UP0 ULOP3.LUT UR5, UR7, 0x7ff00000, URZ, 0x3c, !UPT ;  /* 0x7ff0000007050892 */ /* 0x000fe2000f8e3cff */
[----:B------:R-:W-:Y:S01]  /*1970*/  @UP0 UMOV UR4, URZ ;  /* 0x000000ff00040c82 */ /* 0x000fe20008000000 */
[----:B------:R-:W-:Y:S10]  /*1980*/  BRA.U UP0, `(.L_x_2939) ;  /* 0x0000000100807547 */ /* 0x000ff4000b800000 */
[----:B------:R-:W-:-:S09]  /*1990*/  UISETP.GE.U32.AND UP0, UPT, UR9, 0x1000001, UPT ;  /* 0x010000010900788c */ /* 0x000fd2000bf06070 */
[----:B------:R-:W-:Y:S05]  /*19a0*/  BRA.U !UP0, `(.L_x_2940) ;  /* 0x0000000108447547 */ /* 0x000fea000b800000 */
[----:B------:R-:W-:Y:S01]  /*19b0*/  UIADD3 UR4, UPT, UPT, UR7, -0x3fe00000, URZ ;  /* 0xc020000007047890 */ /* 0x000fe2000fffe0ff */
[----:B------:R-:W0:Y:S05]  /*19c0*/  LDCU UR5, c[0x0][0x868] ;  /* 0x00010d00ff0577ac */ /* 0x000e2a0008000800 */
[----:B------:R-:W-:-:S03]  /*19d0*/  MOV R9, UR4 ;  /* 0x0000000400097c02 */ /* 0x000fc60008000f00 */
[----:B------:R-:W1:Y:S01]  /*19e0*/  MUFU.RCP64H R11, UR4 ;  /* 0x00000004000b7d08 */ /* 0x000e620008001800 */
        /* <DEDUP_REMOVED lines=9> */
[----:B------:R-:W-:-:S10]  /*1a80*/  DFMA R10, R8, R10, R8 ;  /* 0x0000000a080a722b */ /* 0x000fd40000000008 */
[----:B------:R-:W-:Y:S02]  /*1a90*/  R2UR UR4, R10 ;  /* 0x000000000a0472ca */ /* 0x000fe400000e0000 */
[----:B------:R-:W-:Y:S01]  /*1aa0*/  R2UR UR5, R11 ;  /* 0x000000000b0572ca */ /* 0x000fe200000e0000 */
[----:B------:R-:W-:-:S14]  /*1ab0*/  BRA `(.L_x_2939) ;  /* 0x0000000000347947 */ /* 0x000fdc0003800000 */
.L_x_2940:
[----:B------:R-:W-:-:S06]  /*1ac0*/  DMUL R8, R14, 8.11296384146066816958e+31 ;  /* 0x469000000e087828 */ /* 0x000fcc0000000000 */
[----:B------:R-:W0:Y:S02]  /*1ad0*/  MUFU.RCP64H R11, R9 ;  /* 0x00000009000b7308 */ /* 0x000e240000001800 */
[----:B0-----:R-:W-:-:S08]  /*1ae0*/  DFMA R12, -R8, R10, 1 ;  /* 0x3ff00000080c742b */ /* 0x001fd0000000010a */
[----:B------:R-:W-:-:S08]  /*1af0*/  DFMA R12, R12, R12, R12 ;  /* 0x0000000c0c0c722b */ /* 0x000fd0000000000c */
[----:B------:R-:W-:-:S08]  /*1b00*/  DFMA R12, R10, R12, R10 ;  /* 0x0000000c0a0c722b */ /* 0x000fd0000000000a */
[----:B------:R-:W-:-:S08]  /*1b10*/  DFMA R10, -R8, R12, 1 ;  /* 0x3ff00000080a742b */ /* 0x000fd0000000010c */
[----:B------:R-:W-:-:S08]  /*1b20*/  DFMA R10, R12, R10, R12 ;  /* 0x0000000a0c0a722b */ /* 0x000fd0000000000c */
[----:B------:R-:W-:-:S10]  /*1b30*/  DMUL R10, R10, 8.11296384146066816958e+31 ;  /* 0x469000000a0a7828 */ /* 0x000fd40000000000 */
[----:B------:R-:W-:Y:S02]  /*1b40*/  R2UR UR4, R10 ;  /* 0x000000000a0472ca */ /* 0x000fe400000e0000 */
[----:B------:R-:W-:Y:S01]  /*1b50*/  R2UR UR5, R11 ;  /* 0x000000000b0572ca */ /* 0x000fe200000e0000 */
[----:B------:R-:W-:-:S14]  /*1b60*/  BRA `(.L_x_2939) ;  /* 0x0000000000087947 */ /* 0x000fdc0003800000 */
.L_x_2938:
[----:B------:R-:W0:Y:S01]  /*1b70*/  LDCU UR4, c[0x0][0x868] ;  /* 0x00010d00ff0477ac */ /* 0x000e220008000800 */
[----:B------:R-:W-:-:S12]  /*1b80*/  ULOP3.LUT UR5, UR7, 0x80000, URZ, 0xfc, !UPT ;  /* 0x0008000007057892 */ /* 0x000fd8000f8efcff */
.L_x_2939:
[----:B------:R-:W-:Y:S02]  /*1b90*/  IMAD.MOV.U32 R8, RZ, RZ, R0 ;  /* 0x000000ffff087224 */ /* 0x000fe400078e0000 */
[----:B------:R-:W-:-:S04]  /*1ba0*/  IMAD.MOV.U32 R9, RZ, RZ, 0x0 ;  /* 0x00000000ff097424 */ /* 0x000fc800078e00ff */
[----:B0-----:R-:W-:Y:S05]  /*1bb0*/  RET.REL.NODEC R8 `(_ZN2at6native43_GLOBAL__N__7cc8d1ed_10_Dropout_cu_0e96ed3824fused_dropout_kernel_vecIddmLi1ELi8EhEEvNS_4cuda6detail10TensorInfoIKT_T1_EENS5_IS6_S8_EENS5_IT4_S8_EES8_T0_NS_15PhiloxCudaStateE) ;  /* 0xffffffe408107950 */ /* 0x001fea0003c3ffff */
.L_x_2941:
        /* <DEDUP_REMOVED lines=12> */
.L_x_14112:


//--------------------- .text._ZN2at6native43_GLOBAL__N__7cc8d1ed_10_Dropout_cu_0e96ed3824fused_dropout_kernel_vecIddmLi1ELi16EhEEvNS_4cuda6detail10TensorInfoIKT_T1_EENS5_IS6_S8_EENS5_IT4_S8_EES8_T0_NS_15PhiloxCudaStateE --------------------------
	.section	.text._ZN2at6native43_GLOBAL__N__7cc8d1ed_10_Dropout_cu_0e96ed3824fused_dropout_kernel_vecIddmLi1ELi16EhEEvNS_4cuda6detail10TensorInfoIKT_T1_EENS5_IS6_S8_EENS5_IT4_S8_EES8_T0_NS_15PhiloxCudaStateE,"ax",@progbits
	.align	128
.text._ZN2at6native43_GLOBAL__N__7cc8d1ed_10_Dropout_cu_0e96ed3824fused_dropout_kernel_vecIddmLi1ELi16EhEEvNS_4cuda6detail10TensorInfoIKT_T1_EENS5_IS6_S8_EENS5_IT4_S8_EES8_T0_NS_15PhiloxCudaStateE:
        .type           _ZN2at6native43_GLOBAL__N__7cc8d1ed_10_Dropout_cu_0e96ed3824fused_dropout_kernel_vecIddmLi1ELi16EhEEvNS_4cuda6detail10TensorInfoIKT_T1_EENS5_IS6_S8_EENS5_IT4_S8_EES8_T0_NS_15PhiloxCudaStateE,@function
        .size           _ZN2at6native43_GLOBAL__N__7cc8d1ed_10_Dropout_cu_0e96ed3824fused_dropout_kernel_vecIddmLi1ELi16EhEEvNS_4cuda6detail10TensorInfoIKT_T1_EENS5_IS6_S8_EENS5_IT4_S8_EES8_T0_NS_15PhiloxCudaStateE,(.L_x_14114 - _ZN2at6native43_GLOBAL__N__7cc8d1ed_10_Dropout_cu_0e96ed3824fused_dropout_kernel_vecIddmLi1ELi16EhEEvNS_4cuda6detail10TensorInfoIKT_T1_EENS5_IS6_S8_EENS5_IT4_S8_EES8_T0_NS_15PhiloxCudaStateE)
        .other          _ZN2at6native43_GLOBAL__N__7cc8d1ed_10_Dropout_cu_0e96ed3824fused_dropout_kernel_vecIddmLi1ELi16EhEEvNS_4cuda6detail10TensorInfoIKT_T1_EENS5_IS6_S8_EENS5_IT4_S8_EES8_T0_NS_15PhiloxCudaStateE,@"STO_CUDA_ENTRY STV_DEFAULT"
_ZN2at6native43_GLOBAL__N__7cc8d1ed_10_Dropout_cu_0e96ed3824fused_dropout_kernel_vecIddmLi1ELi16EhEEvNS_4cuda6detail10TensorInfoIKT_T1_EENS5_IS6_S8_EENS5_IT4_S8_EES8_T0_NS_15PhiloxCudaStateE:
[----:B------:R-:W0:Y:S01]  /*0000*/  LDC R1, c[0x0][0x37c] ;  /* 0x0000df00ff017b82 */ /* 0x000e220000000800 */
[----:B------:R-:W1:Y:S07]  /*0010*/  LDCU UR4, c[0x0][0x884] ;  /* 0x00011080ff0477ac */ /* 0x000e6e0008000800 */
[----:B------:R-:W2:Y:S01]  /*0020*/  LDC R4, c[0x0][0x878] ;  /* 0x00021e00ff047b82 */ /* 0x000ea20000000800 */
[----:B0-----:R-:W-:Y:S01]  /*0030*/  VIADD R1, R1, 0xffffffe8 ;  /* 0xffffffe801017836 */ /* 0x001fe20000000000 */
[----:B------:R-:W0:Y:S06]  /*0040*/  LDCU.64 UR6, c[0x0][0x358] ;  /* 0x00006b00ff0677ac */ /* 0x000e2c0008000a00 */
[----:B------:R-:W3:Y:S01]  /*0050*/  LDC R5, c[0x0][0x87c] ;  /* 0x00021f00ff057b82 */ /* 0x000ee20000000800 */
[----:B------:R-:W4:Y:S01]  /*0060*/  S2R R0, SR_TID.X ;  /* 0x0000000000007919 */ /* 0x000f220000002100 */
[----:B------:R-:W5:Y:S01]  /*0070*/  LDCU.64 UR8, c[0x0][0x860] ;  /* 0x00010c00ff0877ac */ /* 0x000f620008000a00 */
[----:B-1----:R-:W-:-:S06]  /*0080*/  UPRMT UR4, UR4, 0x7770, URZ ;  /* 0x0000777004047896 */ /* 0x002fcc00080000ff */
[----:B------:R-:W-:-:S05]  /*0090*/  ISETP.NE.AND P0, PT, RZ, UR4, PT ;  /* 0x00000004ff007c0c */ /* 0x000fca000bf05270 */
[----:B------:R-:W1:Y:S08]  /*00a0*/  LDCU.64 UR4, c[0x0][0x870] ;  /* 0x00010e00ff0477ac */ /* 0x000e700008000a00 */
[----:B--2---:R-:W-:Y:S01]  /*00b0*/  @P0 IMAD.MOV.U32 R2, RZ, RZ, R4 ;  /* 0x000000ffff020224 */ /* 0x004fe200078e0004 */
[----:B------:R-:W2:Y:S01]  /*00c0*/  @P0 LDC R9, c[0x0][0x880] ;  /* 0x00022000ff090b82 */ /* 0x000ea20000000800 */
[----:B---3--:R-:W-:-:S06]  /*00d0*/  @P0 IMAD.MOV.U32 R3, RZ, RZ, R5 ;  /* 0x000000ffff030224 */ /* 0x008fcc00078e0005 */
[----:B0-----:R-:W2:Y:S01]  /*00e0*/  @P0 LDG.E.64 R2, desc[UR6][R2.64] ;  /* 0x0000000602020981 */ /* 0x001ea2000c1e1b00 */
[----:B-1----:R-:W-:Y:S01]  /*00f0*/  MOV R40, UR4 ;  /* 0x0000000400287c02 */ /* 0x002fe20008000f00 */
[----:B------:R-:W-:-:S06]  /*0100*/  IMAD.U32 R41, RZ, RZ, UR5 ;  /* 0x00000005ff297e24 */ /* 0x000fcc000f8e00ff */
[----:B------:R-:W3:Y:S01]  /*0110*/  @P0 LDG.E.64 R40, desc[UR6][R40.64] ;  /* 0x0000000628280981 */ /* 0x000ee2000c1e1b00 */
[----:B------:R-:W4:Y:S08]  /*0120*/  S2UR UR4, SR_CTAID.X ;  /* 0x00000000000479c3 */ /* 0x000f300000002500 */
[----:B------:R-:W4:Y:S02]  /*0130*/  LDC R7, c[0x0][0x360] ;  /* 0x0000d800ff077b82 */ /* 0x000f240000000800 */
[----:B----4-:R-:W-:-:S04]  /*0140*/  IMAD R7, R7, UR4, R0 ;  /* 0x0000000407077c24 */ /* 0x010fc8000f8e0200 */
[----:B------:R-:W-:Y:S01]  /*0150*/  IMAD.WIDE.U32 R12, R7, -0x326172a9, RZ ;  /* 0xcd9e8d57070c7825 */ /* 0x000fe200078e00ff */
[----:B--2---:R-:W-:-:S05]  /*0160*/  @P0 IADD3 R4, P1, PT, R2, R9, RZ ;  /* 0x0000000902040210 */ /* 0x004fca0007f3e0ff */
[----:B------:R-:W-:Y:S02]  /*0170*/  @P0 IMAD.X R5, RZ, RZ, R3, P1 ;  /* 0x000000ffff050224 */ /* 0x000fe400008e0603 */
[----:B------:R-:W-:Y:S01]  /*0180*/  IMAD.WIDE.U32 R2, R7, 0x10, RZ ;  /* 0x0000001007027825 */ /* 0x000fe200078e00ff */
[----:B---3--:R-:W-:Y:S02]  /*0190*/  IADD3 R9, PT, PT, R40, -0x61c88647, RZ ;  /* 0x9e3779b928097810 */ /* 0x008fe40007ffe0ff */
[--C-:B------:R-:W-:Y:S02]  /*01a0*/  SHF.R.U64 R8, R4, 0x2, R5.reuse ;  /* 0x0000000204087819 */ /* 0x100fe40000001205 */
[----:B-----5:R-:W-:Y:S02]  /*01b0*/  ISETP.GE.U32.AND P0, PT, R2, UR8, PT ;  /* 0x0000000802007c0c */ /* 0x020fe4000bf06070 */
[----:B------:R-:W-:Y:S01]  /*01c0*/  SHF.R.U32.HI R5, RZ, 0x2, R5 ;  /* 0x00000002ff057819 */ /* 0x000fe20000011605 */
[----:B------:R-:W-:Y:S01]  /*01d0*/  IMAD.WIDE.U32 R10, R8, -0x2daee0ad, RZ ;  /* 0xd2511f53080a7825 */ /* 0x000fe200078e00ff */
[----:B------:R-:W-:-:S02]  /*01e0*/  ISETP.GE.U32.AND.EX P0, PT, R3, UR9, PT, P0 ;  /* 0x0000000903007c0c */ /* 0x000fc4000bf06100 */
[----:B------:R-:W-:Y:S02]  /*01f0*/  LOP3.LUT R14, R5, R13, R40, 0x96, !PT ;  /* 0x0000000d050e7212 */ /* 0x000fe400078e9628 */
[----:B------:R-:W-:Y:S01]  /*0200*/  LOP3.LUT R16, R11, R41, RZ, 0x3c, !PT ;  /* 0x000000290b107212 */ /* 0x000fe200078e3cff */
[----:B------:R-:W-:Y:S02]  /*0210*/  VIADD R11, R41, 0xbb67ae85 ;  /* 0xbb67ae85290b7836 */ /* 0x000fe40000000000 */
[----:B------:R-:W-:-:S04]  /*0220*/  IMAD.WIDE.U32 R14, R14, -0x2daee0ad, RZ ;  /* 0xd2511f530e0e7825 */ /* 0x000fc800078e00ff */
[----:B------:R-:W-:Y:S01]  /*0230*/  IMAD.WIDE.U32 R16, R16, -0x326172a9, RZ ;  /* 0xcd9e8d5710107825 */ /* 0x000fe200078e00ff */
[----:B------:R-:W-:-:S04]  /*0240*/  LOP3.LUT R11, R11, R10, R15, 0x96, !PT ;  /* 0x0000000a0b0b7212 */ /* 0x000fc800078e960f */
[----:B------:R-:W-:Y:S01]  /*0250*/  LOP3.LUT R9, R9, R12, R17, 0x96, !PT ;  /* 0x0000000c09097212 */ /* 0x000fe200078e9611 */
[----:B------:R-:W-:Y:S06]  /*0260*/  @P0 EXIT ;  /* 0x000000000000094d */ /* 0x000fec0003800000 */
[----:B------:R-:W-:Y:S01]  /*0270*/  IMAD.WIDE.U32 R12, R11, -0x326172a9, RZ ;  /* 0xcd9e8d570b0c7825 */ /* 0x000fe200078e00ff */
[----:B------:R-:W0:Y:S01]  /*0280*/  LDC R0, c[0x0][0x86c] ;  /* 0x00021b00ff007b82 */ /* 0x000e220000000800 */
[----:B------:R1:W-:Y:S02]  /*0290*/  STL [R1], R3 ;  /* 0x0000000301007387 */ /* 0x0003e40000100800 */
[----:B------:R-:W-:Y:S02]  /*02a0*/  VIADD R15, R40, 0x3c6ef372 ;  /* 0x3c6ef372280f7836 */ /* 0x000fe40000000000 */
[----:B------:R-:W-:-:S03]  /*02b0*/  IMAD.WIDE.U32 R10, R9, -0x2daee0ad, RZ ;  /* 0xd2511f53090a7825 */ /* 0x000fc600078e00ff */
[----:B------:R-:W-:Y:S01]  /*02c0*/  LOP3.LUT R15, R15, R16, R13, 0x96, !PT ;  /* 0x000000100f0f7212 */ /* 0x000fe200078e960d */
[----:B------:R-:W-:Y:S02]  /*02d0*/  VIADD R9, R41, 0x76cf5d0a ;  /* 0x76cf5d0a29097836 */ /* 0x000fe40000000000 */
[----:B------:R-:W-:Y:S01]  /*02e0*/  IMAD.MOV.U32 R61, RZ, RZ, R2 ;  /* 0x000000ffff3d7224 */ /* 0x000fe200078e0002 */
[----:B------:R-:W-:Y:S01]  /*02f0*/  LOP3.LUT R2, R4, 0x3, RZ, 0xc0, !PT ;  /* 0x0000000304027812 */ /* 0x000fe200078ec0ff */
[----:B-1----:R-:W-:Y:S01]  /*0300*/  IMAD.MOV.U32 R3, RZ, RZ, R7 ;  /* 0x000000ffff037224 */ /* 0x002fe200078e0007 */
[----:B------:R-:W-:Y:S01]  /*0310*/  LOP3.LUT R9, R9, R14, R11, 0x96, !PT ;  /* 0x0000000e09097212 */ /* 0x000fe200078e960b */
[----:B------:R-:W-:-:S04]  /*0320*/  IMAD.WIDE.U32 R14, R15, -0x2daee0ad, RZ ;  /* 0xd2511f530f0e7825 */ /* 0x000fc800078e00ff */
[----:B------:R-:W-:Y:S02]  /*0330*/  VIADD R11, R41, 0x32370b8f ;  /* 0x32370b8f290b7836 */ /* 0x000fe40000000000 */
[----:B------:R-:W-:Y:S01]  /*0340*/  IMAD.WIDE.U32 R16, R9, -0x326172a9, RZ ;  /* 0xcd9e8d5709107825 */ /* 0x000fe200078e00ff */
[C---:B------:R-:W-:Y:S02]  /*0350*/  IADD3 R9, PT, PT, R40.reuse, -0x255992d5, RZ ;  /* 0xdaa66d2b28097810 */ /* 0x040fe40007ffe0ff */
[----:B------:R-:W-:Y:S01]  /*0360*/  LOP3.LUT R20, R11, R10, R15, 0x96, !PT ;  /* 0x0000000a0b147212 */ /* 0x000fe200078e960f */
[----:B------:R-:W-:Y:S01]  /*0370*/  VIADD R15, R40, 0x78dde6e4 ;  /* 0x78dde6e4280f7836 */ /* 0x000fe20000000000 */
[----:B------:R-:W-:Y:S01]  /*0380*/  LOP3.LUT R9, R9, R12, R17, 0x96, !PT ;  /* 0x0000000c09097212 */ /* 0x000fe200078e9611 */
[----:B------:R-:W1:Y:S01]  /*0390*/  LDC.64 R10, c[0x0][0x868] ;  /* 0x00021a00ff0a7b82 */ /* 0x000e620000000a00 */
[----:B------:R-:W-:Y:S01]  /*03a0*/  VIADD R17, R41, 0xed9eba14 ;  /* 0xed9eba1429117836 */ /* 0x000fe20000000000 */
[----:B0-----:R-:W1:Y:S01]  /*03b0*/  MUFU.RCP64H R13, R0 ;  /* 0x00000000000d7308 */ /* 0x001e620000001800 */
[----:B------:R-:W-:-:S04]  /*03c0*/  IMAD.WIDE.U32 R20, R20, -0x326172a9, RZ ;  /* 0xcd9e8d5714147825 */ /* 0x000fc800078e00ff */
[----:B------:R-:W-:Y:S01]  /*03d0*/  IMAD.WIDE.U32 R18, R9, -0x2daee0ad, RZ ;  /* 0xd2511f5309127825 */ /* 0x000fe200078e00ff */
[----:B------:R-:W-:Y:S02]  /*03e0*/  LOP3.LUT R16, R15, R16, R21, 0x96, !PT ;  /* 0x000000100f107212 */ /* 0x000fe400078e9615 */
[----:B------:R-:W-:Y:S01]  /*03f0*/  IADD3 R9, PT, PT, R40, 0x1715609d, RZ ;  /* 0x1715609d28097810 */ /* 0x000fe20007ffe0ff */
[----:B------:R-:W-:Y:S01]  /*0400*/  VIADD R15, R41, 0xa9066899 ;  /* 0xa9066899290f7836 */ /* 0x000fe20000000000 */
[----:B------:R-:W-:Y:S01]  /*0410*/  LOP3.LUT R22, R17, R14, R19, 0x96, !PT ;  /* 0x0000000e11167212 */ /* 0x000fe200078e9613 */
[----:B------:R-:W-:-:S04]  /*0420*/  IMAD.WIDE.U32 R16, R16, -0x2daee0ad, RZ ;  /* 0xd2511f5310107825 */ /* 0x000fc800078e00ff */
[----:B------:R-:W-:Y:S01]  /*0430*/  IMAD.WIDE.U32 R22, R22, -0x326172a9, RZ ;  /* 0xcd9e8d5716167825 */ /* 0x000fe200078e00ff */
[----:B------:R-:W-:-:S03]  /*0440*/  LOP3.LUT R21, R15, R18, R17, 0x96, !PT ;  /* 0x000000120f157212 */ /* 0x000fc600078e9611 */
[----:B------:R-:W-:Y:S01]  /*0450*/  VIADD R12, R0, 0x300402 ;  /* 0x00300402000c7836 */ /* 0x000fe20000000000 */
[----:B------:R-:W-:Y:S01]  /*0460*/  LOP3.LUT R9, R9, R20, R23, 0x96, !PT ;  /* 0x0000001409097212 */ /* 0x000fe200078e9617 */
[----:B------:R-:W-:Y:S02]  /*0470*/  VIADD R17, R40, 0xb54cda56 ;  /* 0xb54cda5628117836 */ /* 0x000fe40000000000 */
[----:B------:R-:W-:Y:S01]  /*0480*/  IMAD.WIDE.U32 R20, R21, -0x326172a9, RZ ;  /* 0xcd9e8d5715147825 */ /* 0x000fe200078e00ff */
[----:B------:R-:W-:Y:S01]  /*0490*/  FSETP.GEU.AND P0, PT, |R12|, 5.8789094863358348022e-39, PT ;  /* 0x004004020c00780b */ /* 0x000fe20003f0e200 */
[----:B-1----:R-:W-:Y:S02]  /*04a0*/  DFMA R14, R12, -R10, 1 ;  /* 0x3ff000000c0e742b */ /* 0x002fe4000000080a */
[----:B------:R-:W-:Y:S01]  /*04b0*/  IMAD.WIDE.U32 R18, R9, -0x2daee0ad, RZ ;  /* 0xd2511f5309127825 */ /* 0x000fe200078e00ff */
[----:B------:R-:W-:-:S03]  /*04c0*/  LOP3.LUT R17, R17, R22, R21, 0x96, !PT ;  /* 0x0000001611117212 */ /* 0x000fc600078e9615 */
[----:B------:R-:W-:Y:S02]  /*04d0*/  VIADD R9, R41, 0x646e171e ;  /* 0x646e171e29097836 */ /* 0x000fe40000000000 */
[----:B------:R-:W-:Y:S01]  /*04e0*/  DFMA R14, R14, R14, R14 ;  /* 0x0000000e0e0e722b */ /* 0x000fe2000000000e */
[----:B------:R-:W-:Y:S02]  /*04f0*/  IMAD.MOV.U32 R4, RZ, RZ, R8 ;  /* 0x000000ffff047224 */ /* 0x000fe400078e0008 */
[----:B------:R-:W-:Y:S01]  /*0500*/  LOP3.LUT R9, R9, R16, R19, 0x96, !PT ;  /* 0x0000001009097212 */ /* 0x000fe200078e9613 */
[----:B------:R-:W-:Y:S01]  /*0510*/  IMAD.WIDE.U32 R16, R17, -0x2daee0ad, RZ ;  /* 0xd2511f5311107825 */ /* 0x000fe200078e00ff */
[----:B------:R-:W-:-:S03]  /*0520*/  IADD3 R19, PT, PT, R41, 0x1fd5c5a3, RZ ;  /* 0x1fd5c5a329137810 */ /* 0x000fc60007ffe0ff */
[----:B------:R-:W-:Y:S01]  /*0530*/  IMAD.WIDE.U32 R22, R9, -0x326172a9, RZ ;  /* 0xcd9e8d5709167825 */ /* 0x000fe200078e00ff */
[----:B------:R-:W-:Y:S01]  /*0540*/  LOP3.LUT R19, R19, R18, R17, 0x96, !PT ;  /* 0x0000001213137212 */ /* 0x000fe200078e9611 */
[----:B------:R-:W-:Y:S02]  /*0550*/  DFMA R14, R12, R14, R12 ;  /* 0x0000000e0c0e722b */ /* 0x000fe4000000000c */
[C---:B------:R-:W-:Y:S02]  /*0560*/  VIADD R9, R40.reuse, 0x5384540f ;  /* 0x5384540f28097836 */ /* 0x040fe40000000000 */
[----:B------:R-:W-:Y:S02]  /*0570*/  VIADD R13, R40, 0xf1bbcdc8 ;  /* 0xf1bbcdc8280d7836 */ /* 0x000fe40000000000 */
[----:B------:R-:W-:Y:S01]  /*0580*/  IMAD.WIDE.U32 R18, R19, -0x326172a9, RZ ;  /* 0xcd9e8d5713127825 */ /* 0x000fe200078e00ff */
[----:B------:R-:W-:Y:S01]  /*0590*/  LOP3.LUT R9, R9, R20, R23, 0x96, !PT ;  /* 0x0000001409097212 */ /* 0x000fe200078e9617 */
[----:B------:R-:W-:-:S03]  /*05a0*/  DFMA R10, R14, -R10, 1 ;  /* 0x3ff000000e0a742b */ /* 0x000fc6000000080a */
[----:B------:R-:W-:Y:S01]  /*05b0*/  LOP3.LUT R13, R13, R22, R19, 0x96, !PT ;  /* 0x000000160d0d7212 */ /* 0x000fe200078e9613 */
[----:B------:R-:W-:-:S04]  /*05c0*/  IMAD.WIDE.U32 R56, R9, -0x2daee0ad, RZ ;  /* 0xd2511f5309387825 */ /* 0x000fc800078e00ff */
[----:B------:R-:W-:Y:S01]  /*05d0*/  VIADD R9, R41, 0xdb3d7428 ;  /* 0xdb3d742829097836 */ /* 0x000fe20000000000 */
[----:B------:R0:W-:Y:S01]  /*05e0*/  STL [R1+0xc], R13 ;  /* 0x00000c0d01007387 */ /* 0x0001e20000100800 */
[----:B------:R-:W-:Y:S01]  /*05f0*/  IMAD.HI.U32 R17, R13, -0x2daee0ad, RZ ;  /* 0xd2511f530d117827 */ /* 0x000fe200078e00ff */
[----:B------:R-:W-:Y:S02]  /*0600*/  DFMA R42, R14, R10, R14 ;  /* 0x0000000a0e2a722b */ /* 0x000fe4000000000e */
[----:B------:R-:W-:Y:S02]  /*0610*/  LOP3.LUT R6, R9, R16, R57, 0x96, !PT ;  /* 0x0000001009067212 */ /* 0x000fe400078e9639 */
[----:B------:R-:W-:Y:S02]  /*0620*/  IADD3 R9, PT, PT, R40, -0x700cb87f, RZ ;  /* 0x8ff3478128097810 */ /* 0x000fe40007ffe0ff */
[----:B------:R-:W-:Y:S01]  /*0630*/  LOP3.LUT R56, R56, R17, RZ, 0x3c, !PT ;  /* 0x0000001138387212 */ /* 0x000fe200078e3cff */
[----:B------:R-:W-:-:S05]  /*0640*/  IMAD.HI.U32 R16, R6, -0x326172a9, RZ ;  /* 0xcd9e8d5706107827 */ /* 0x000fca00078e00ff */
[----:B------:R-:W-:Y:S02]  /*0650*/  LOP3.LUT R16, R9, R18, R16, 0x96, !PT ;  /* 0x0000001209107212 */ /* 0x000fe400078e9610 */
[----:B------:R-:W-:-:S03]  /*0660*/  IADD3 R9, PT, PT, R41, -0x695add53, RZ ;  /* 0x96a522ad29097810 */ /* 0x000fc60007ffe0ff */
[----:B------:R-:W-:Y:S01]  /*0670*/  IMAD.MOV.U32 R7, RZ, RZ, R16 ;  /* 0x000000ffff077224 */ /* 0x000fe200078e0010 */
[----:B0-----:R-:W-:Y:S06]  /*0680*/  @P0 BRA `(.L_x_2942) ;  /* 0x0000000000100947 */ /* 0x001fec0003800000 */
[----:B------:R-:W-:-:S05]  /*0690*/  LOP3.LUT R0, R0, 0x7fffffff, RZ, 0xc0, !PT ;  /* 0x7fffffff00007812 */ /* 0x000fca00078ec0ff */
[----:B------:R-:W-:Y:S01]  /*06a0*/  VIADD R15, R0, 0xfff00000 ;  /* 0xfff00000000f7836 */ /* 0x000fe20000000000 */
[----:B------:R-:W-:-:S07]  /*06b0*/  MOV R0, 0x6d0 ;  /* 0x000006d000007802 */ /* 0x000fce0000000f00 */
[----:B------:R-:W-:Y:S05]  /*06c0*/  CALL.REL.NOINC `($__internal_39_$__cuda_sm20_dblrcp_rn_slowpath_v3) ;  /* 0x0000002000bc7944 */ /* 0x000fea0003c00000 */
.L_x_2942:
[----:B------:R-:W-:Y:S01]  /*06d0*/  LOP3.LUT R56, R56, R9, RZ, 0x3c, !PT ;  /* 0x0000000938387212 */ /* 0x000fe200078e3cff */
[----:B------:R-:W-:Y:S01]  /*06e0*/  IMAD R6, R6, -0x326172a9, RZ ;  /* 0xcd9e8d5706067824 */ /* 0x000fe200078e02ff */
[----:B------:R-:W-:Y:S01]  /*06f0*/  MOV R0, RZ ;  /* 0x000000ff00007202 */ /* 0x000fe20000000f00 */
[----:B------:R-:W0:Y:S01]  /*0700*/  LDCU.64 UR14, c[0x0][0x868] ;  /* 0x00010d00ff0e77ac */ /* 0x000e220008000a00 */
[----:B------:R-:W1:Y:S01]  /*0710*/  LDCU.64 UR16, c[0x0][0x860] ;  /* 0x00010c00ff1077ac */ /* 0x000e620008000a00 */
[----:B------:R-:W2:Y:S01]  /*0720*/  LDCU.64 UR12, c[0x0][0x6c0] ;  /* 0x0000d800ff0c77ac */ /* 0x000ea20008000a00 */
[----:B------:R-:W3:Y:S01]  /*0730*/  LDCU.64 UR10, c[0x0][0x520] ;  /* 0x0000a400ff0a77ac */ /* 0x000ee20008000a00 */
[----:B------:R-:W4:Y:S02]  /*0740*/  LDCU.64 UR8, c[0x0][0x380] ;  /* 0x00007000ff0877ac */ /* 0x000f240008000a00 */
.L_x_2959:
[----:B-1----:R-:W-:Y:S01]  /*0750*/  VIADD R9, R4, 0x1 ;  /* 0x0000000104097836 */ /* 0x002fe20000000000 */
[----:B------:R-:W-:Y:S04]  /*0760*/  BSSY.RECONVERGENT B0, `(.L_x_2943) ;  /* 0x000000c000007945 */ /* 0x000fe80003800200 */
[C---:B------:R-:W-:Y:S01]  /*0770*/  ISETP.NE.AND P0, PT, R9.reuse, RZ, PT ;  /* 0x000000ff0900720c */ /* 0x040fe20003f05270 */
[----:B------:R-:W-:-:S12]  /*0780*/  IMAD.HI.U32 R9, R9, -0x2daee0ad, RZ ;  /* 0xd2511f5309097827 */ /* 0x000fd800078e00ff */
        /* <DEDUP_REMOVED lines=9> */
.L_x_2944:
[----:B01234-:R-:W-:Y:S05]  /*0820*/  BSYNC.RECONVERGENT B0 ;  /* 0x0000000000007941 */ /* 0x01ffea0003800200 */
.L_x_2943:
[----:B------:R-:W2:Y:S01]  /*0830*/  LDL.LU R34, [R1+0xc] ;  /* 0x00000c0001227983 */ /* 0x000ea20000300800 */
[----:B------:R-:W-:Y:S01]  /*0840*/  IMAD.WIDE.U32 R12, R3, -0x326172a9, RZ ;  /* 0xcd9e8d57030c7825 */ /* 0x000fe200078e00ff */
[----:B------:R-:W-:Y:S02]  /*0850*/  LOP3.LUT R9, R0, R9, R41, 0x96, !PT ;  /* 0x0000000900097212 */ /* 0x000fe400078e9629 */
[----:B------:R-:W-:Y:S01]  /*0860*/  IADD3 R8, PT, PT, R40, -0x61c88647, RZ ;  /* 0x9e3779b928087810 */ /* 0x000fe20007ffe0ff */
[----:B------:R-:W-:Y:S01]  /*0870*/  IMAD.MOV.U32 R11, RZ, RZ, -0x2daee0ad ;  /* 0xd2511f53ff0b7424 */ /* 0x000fe200078e00ff */
[----:B------:R-:W-:Y:S01]  /*0880*/  LOP3.LUT R14, R5, R13, R40, 0x96, !PT ;  /* 0x0000000d050e7212 */ /* 0x000fe200078e9628 */
[----:B------:R-:W-:Y:S01]  /*0890*/  IMAD.WIDE.U32 R16, R9, -0x326172a9, RZ ;  /* 0xcd9e8d5709107825 */ /* 0x000fe200078e00ff */
[----:B------:R-:W-:-:S03]  /*08a0*/  ISETP.GT.AND P0, PT, R2, 0x1, PT ;  /* 0x000000010200780c */ /* 0x000fc60003f04270 */
[----:B------:R-:W-:Y:S01]  /*08b0*/  IMAD R9, R4, R11, -0x2daee0ad ;  /* 0xd2511f5304097424 */ /* 0x000fe200078e020b */
[----:B------:R-:W-:Y:S01]  /*08c0*/  LOP3.LUT R20, R8, R12, R17, 0x96, !PT ;  /* 0x0000000c08147212 */ /* 0x000fe200078e9611 */
[----:B------:R-:W-:Y:S01]  /*08d0*/  IMAD.WIDE.U32 R14, R14, -0x2daee0ad, RZ ;  /* 0xd2511f530e0e7825 */ /* 0x000fe200078e00ff */
[----:B------:R-:W-:-:S03]  /*08e0*/  IADD3 R12, PT, PT, R40, 0x3c6ef372, RZ ;  /* 0x3c6ef372280c7810 */ /* 0x000fc60007ffe0ff */
[----:B------:R-:W-:Y:S02]  /*08f0*/  VIADD R10, R41, 0xbb67ae85 ;  /* 0xbb67ae85290a7836 */ /* 0x000fe40000000000 */
[----:B------:R-:W-:-:S03]  /*0900*/  IMAD.WIDE.U32 R20, R20, -0x2daee0ad, RZ ;  /* 0xd2511f5314147825 */ /* 0x000fc600078e00ff */
[----:B------:R-:W-:Y:S01]  /*0910*/  LOP3.LUT R22, R10, R9, R15, 0x96, !PT ;  /* 0x000000090a167212 */ /* 0x000fe200078e960f */
[C---:B------:R-:W-:Y:S01]  /*0920*/  VIADD R11, R41.reuse, 0x76cf5d0a ;  /* 0x76cf5d0a290b7836 */ /* 0x040fe20000000000 */
[----:B------:R-:W-:Y:S01]  /*0930*/  IADD3 R15, PT, PT, R41, -0x126145ec, RZ ;  /* 0xed9eba14290f7810 */ /* 0x000fe20007ffe0ff */
[----:B------:R-:W-:Y:S02]  /*0940*/  VIADD R13, R40, 0xdaa66d2b ;  /* 0xdaa66d2b280d7836 */ /* 0x000fe40000000000 */
        /* <DEDUP_REMOVED lines=21> */
[----:B------:R-:W-:Y:S02]  /*0aa0*/  VIADD R20, R40, 0xb54cda56 ;  /* 0xb54cda5628147836 */ /* 0x000fe40000000000 */
[----:B------:R-:W-:-:S04]  /*0ab0*/  IMAD.WIDE.U32 R24, R24, -0x2daee0ad, RZ ;  /* 0xd2511f5318187825 */ /* 0x000fc800078e00ff */
[----:B------:R-:W-:Y:S01]  /*0ac0*/  IMAD.WIDE.U32 R26, R26, -0x326172a9, RZ ;  /* 0xcd9e8d571a1a7825 */ /* 0x000fe200078e00ff */
[----:B------:R-:W-:-:S03]  /*0ad0*/  LOP3.LUT R30, R19, R28, R25, 0x96, !PT ;  /* 0x0000001c131e7212 */ /* 0x000fc600078e9619 */
[C---:B------:R-:W-:Y:S01]  /*0ae0*/  VIADD R23, R41.reuse, 0xdb3d7428 ;  /* 0xdb3d742829177836 */ /* 0x040fe20000000000 */
[----:B------:R-:W-:Y:S01]  /*0af0*/  LOP3.LUT R32, R20, R22, R27, 0x96, !PT ;  /* 0x0000001614207212 */ /* 0x000fe200078e961b */
[----:B------:R-:W-:Y:S02]  /*0b00*/  VIADD R22, R41, 0x1fd5c5a3 ;  /* 0x1fd5c5a329167836 */ /* 0x000fe40000000000 */
        /* <DEDUP_REMOVED lines=8> */
[----:B------:R-:W-:-:S04]  /*0b90*/  LOP3.LUT R31, R23, R32, R27, 0x96, !PT ;  /* 0x00000020171f7212 */ /* 0x000fc800078e961b */
[----:B------:R-:W-:Y:S01]  /*0ba0*/  LOP3.LUT R35, R24, R30, R29, 0x96, !PT ;  /* 0x0000001e18237212 */ /* 0x000fe200078e961d */
[----:B------:R-:W-:Y:S02]  /*0bb0*/  VIADD R29, R41, 0x96a522ad ;  /* 0x96a522ad291d7836 */ /* 0x000fe40000000000 */
[----:B------:R-:W-:-:S04]  /*0bc0*/  IMAD.WIDE.U32 R30, R31, -0x326172a9, RZ ;  /* 0xcd9e8d571f1e7825 */ /* 0x000fc800078e00ff */
[----:B------:R-:W-:Y:S01]  /*0bd0*/  IMAD.HI.U32 R33, R35, -0x2daee0ad, RZ ;  /* 0xd2511f5323217827 */ /* 0x000fe200078e00ff */
[----:B------:R-:W-:Y:S02]  /*0be0*/  LOP3.LUT R28, R25, R28, R31, 0x96, !PT ;  /* 0x0000001c191c7212 */ /* 0x000fe400078e961f */
[----:B------:R-:W-:Y:S02]  /*0bf0*/  MOV R32, R30 ;  /* 0x0000001e00207202 */ /* 0x000fe40000000f00 */
[----:B------:R-:W-:Y:S01]  /*0c00*/  LOP3.LUT R33, R29, R26, R33, 0x96, !PT ;  /* 0x0000001a1d217212 */ /* 0x000fe200078e9621 */
[----:B--2---:R-:W-:Y:S01]  /*0c10*/  IMAD R26, R34, -0x2daee0ad, RZ ;  /* 0xd2511f53221a7824 */ /* 0x004fe200078e02ff */
        /* <DEDUP_REMOVED lines=10> */
.L_x_2945:
        /* <DEDUP_REMOVED lines=9> */
.L_x_2946:
        /* <DEDUP_REMOVED lines=13> */
.L_x_2948:
[----:B------:R-:W-:Y:S05]  /*0e20*/  BSYNC.RECONVERGENT B0 ;  /* 0x0000000000007941 */ /* 0x000fea0003800200 */
.L_x_2947:
[----:B------:R-:W-:Y:S01]  /*0e30*/  IMAD.WIDE.U32 R26, R3, -0x326172a9, RZ ;  /* 0xcd9e8d57031a7825 */ /* 0x000fe200078e00ff */
[----:B------:R-:W-:-:S03]  /*0e40*/  LOP3.LUT R31, R0, R31, R41, 0x96, !PT ;  /* 0x0000001f001f7212 */ /* 0x000fc600078e9629 */
[----:B------:R-:W-:Y:S01]  /*0e50*/  HFMA2 R48, -RZ, RZ, 0.1171875, 0 ;  /* 0x2f800000ff307431 */ /* 0x000fe200000001ff */
[----:B------:R-:W-:Y:S02]  /*0e60*/  I2FP.F32.U32 R52, R7 ;  /* 0x0000000700347245 */ /* 0x000fe40000201000 */
[----:B------:R-:W-:Y:S01]  /*0e70*/  LOP3.LUT R30, R5, R27, R40, 0x96, !PT ;  /* 0x0000001b051e7212 */ /* 0x000fe200078e9628 */
[----:B------:R-:W-:Y:S01]  /*0e80*/  IMAD.WIDE.U32 R36, R31, -0x326172a9, RZ ;  /* 0xcd9e8d571f247825 */ /* 0x000fe200078e00ff */
[----:B------:R-:W-:Y:S02]  /*0e90*/  I2FP.F32.U32 R53, R6 ;  /* 0x0000000600357245 */ /* 0x000fe40000201000 */
[----:B------:R-:W-:Y:S01]  /*0ea0*/  I2FP.F32.U32 R6, R38 ;  /* 0x0000002600067245 */ /* 0x000fe20000201000 */
[----:B------:R-:W-:Y:S01]  /*0eb0*/  IMAD.WIDE.U32 R30, R30, -0x2daee0ad, RZ ;  /* 0xd2511f531e1e7825 */ /* 0x000fe200078e00ff */
[----:B------:R-:W-:-:S03]  /*0ec0*/  LOP3.LUT R46, R8, R26, R37, 0x96, !PT ;  /* 0x0000001a082e7212 */ /* 0x000fc600078e9625 */
[-C--:B------:R-:W-:Y:S01]  /*0ed0*/  FFMA.FTZ R52, R52, R48.reuse, 1.1641532182693481445e-10 ;  /* 0x2f00000034347423 */ /* 0x080fe20000010030 */
[----:B------:R-:W-:Y:S01]  /*0ee0*/  I2FP.F32.U32 R7, R39 ;  /* 0x0000002700077245 */ /* 0x000fe20000201000 */
[----:B------:R-:W-:Y:S02]  /*0ef0*/  VIADD R27, R9, 0xd2511f53 ;  /* 0xd2511f53091b7836 */ /* 0x000fe40000000000 */
[----:B------:R-:W-:Y:S01]  /*0f00*/  FFMA.FTZ R53, R53, R48, 1.1641532182693481445e-10 ;  /* 0x2f00000035357423 */ /* 0x000fe20000010030 */
[----:B------:R-:W-:-:S04]  /*0f10*/  IMAD.WIDE.U32 R46, R46, -0x2daee0ad, RZ ;  /* 0xd2511f532e2e7825 */ /* 0x000fc800078e00ff */
[-C--:B------:R-:W-:Y:S01]  /*0f20*/  FFMA.FTZ R50, R6, R48.reuse, 1.1641532182693481445e-10 ;  /* 0x2f00000006327423 */ /* 0x080fe20000010030 */
[----:B------:R-:W-:Y:S01]  /*0f30*/  FFMA.FTZ R51, R7, R48, 1.1641532182693481445e-10 ;  /* 0x2f00000007337423 */ /* 0x000fe20000010030 */
[----:B------:R-:W-:Y:S02]  /*0f40*/  LOP3.LUT R27, R10, R27, R31, 0x96, !PT ;  /* 0x0000001b0a1b7212 */ /* 0x000fe400078e961f */
[----:B------:R-:W-:-:S03]  /*0f50*/  LOP3.LUT R26, R11, R30, R47, 0x96, !PT ;  /* 0x0000001e0b1a7212 */ /* 0x000fc600078e962f */
        /* <DEDUP_REMOVED lines=31> */
[----:B------:R-:W-:Y:S01]  /*1150*/  IMAD R26, R35, -0x2daee0ad, RZ ;  /* 0xd2511f53231a7824 */ /* 0x000fe200078e02ff */
        /* <DEDUP_REMOVED lines=9> */
.L_x_2949:
        /* <DEDUP_REMOVED lines=9> */
.L_x_2950:
[----:B------:R-:W-:Y:S01]  /*1280*/  VIADD R27, R4, 0x3 ;  /* 0x00000003041b7836 */ /* 0x000fe20000000000 */
        /* <DEDUP_REMOVED lines=12> */
.L_x_2952:
[----:B------:R-:W-:Y:S05]  /*1350*/  BSYNC.RECONVERGENT B0 ;  /* 0x0000000000007941 */ /* 0x000fea0003800200 */
.L_x_2951:
[----:B------:R-:W-:Y:S01]  /*1360*/  IMAD.WIDE.U32 R6, R3, -0x326172a9, RZ ;  /* 0xcd9e8d5703067825 */ /* 0x000fe200078e00ff */
[----:B------:R-:W-:Y:S02]  /*1370*/  LOP3.LUT R27, R0, R27, R41, 0x96, !PT ;  /* 0x0000001b001b7212 */ /* 0x000fe400078e9629 */
[----:B------:R-:W-:Y:S01]  /*1380*/  I2FP.F32.U32 R54, R28 ;  /* 0x0000001c00367245 */ /* 0x000fe20000201000 */
[----:B------:R-:W-:Y:S01]  /*1390*/  IMAD R36, R36, -0x2daee0ad, RZ ;  /* 0xd2511f5324247824 */ /* 0x000fe200078e02ff */
[----:B------:R-:W-:Y:S01]  /*13a0*/  LOP3.LUT R26, R5, R7, R40, 0x96, !PT ;  /* 0x00000007051a7212 */ /* 0x000fe200078e9628 */
[----:B------:R-:W-:Y:S01]  /*13b0*/  IMAD.WIDE.U32 R38, R27, -0x326172a9, RZ ;  /* 0xcd9e8d571b267825 */ /* 0x000fe200078e00ff */
[----:B------:R-:W-:-:S03]  /*13c0*/  IADD3 R7, PT, PT, R9, -0x5b5dc15a, RZ ;  /* 0xa4a23ea609077810 */ /* 0x000fc60007ffe0ff */
[----:B------:R-:W-:Y:S01]  /*13d0*/  FFMA.FTZ R54, R54, R48, 1.1641532182693481445e-10 ;  /* 0x2f00000036367423 */ /* 0x000fe20000010030 */
[----:B------:R-:W-:Y:S01]  /*13e0*/  I2FP.F32.U32 R55, R32 ;  /* 0x0000002000377245 */ /* 0x000fe20000201000 */
[----:B------:R-:W-:Y:S01]  /*13f0*/  IMAD.WIDE.U32 R26, R26, -0x2daee0ad, RZ ;  /* 0xd2511f531a1a7825 */ /* 0x000fe200078e00ff */
[----:B------:R-:W-:-:S03]  /*1400*/  LOP3.LUT R46, R8, R6, R39, 0x96, !PT ;  /* 0x00000006082e7212 */ /* 0x000fc600078e9627 */
[----:B------:R-:W-:Y:S01]  /*1410*/  FFMA.FTZ R55, R55, R48, 1.1641532182693481445e-10 ;  /* 0x2f00000037377423 */ /* 0x000fe20000010030 */
        /* <DEDUP_REMOVED lines=32> */
[----:B------:R-:W-:Y:S01]  /*1620*/  IMAD.HI.U32 R49, R37, -0x2daee0ad, RZ ;  /* 0xd2511f5325317827 */ /* 0x000fe200078e00ff */
[----:B------:R-:W-:Y:S02]  /*1630*/  I2FP.F32.U32 R6, R33 ;  /* 0x0000002100067245 */ /* 0x000fe40000201000 */
[----:B------:R-:W-:Y:S02]  /*1640*/  I2FP.F32.U32 R7, R35 ;  /* 0x0000002300077245 */ /* 0x000fe40000201000 */
[----:B------:R-:W-:Y:S01]  /*1650*/  LOP3.LUT R49, R29, R38, R49, 0x96, !PT ;  /* 0x000000261d317212 */ /* 0x000fe200078e9631 */
[-C--:B------:R-:W-:Y:S02]  /*1660*/  FFMA.FTZ R26, R6, R48.reuse, 1.1641532182693481445e-10 ;  /* 0x2f000000061a7423 */ /* 0x080fe40000010030 */
[----:B------:R-:W-:-:S05]  /*1670*/  FFMA.FTZ R6, R7, R48, 1.1641532182693481445e-10 ;  /* 0x2f00000007067423 */ /* 0x000fca0000010030 */
[----:B------:R0:W-:Y:S04]  /*1680*/  STL [R1+0x8], R6 ;  /* 0x0000080601007387 */ /* 0x0001e80000100800 */
[----:B------:R0:W-:Y:S01]  /*1690*/  STL [R1+0x4], R26 ;  /* 0x0000041a01007387 */ /* 0x0001e20000100800 */
[----:B------:R-:W-:Y:S05]  /*16a0*/  @P0 BRA `(.L_x_2953) ;  /* 0x0000000000200947 */ /* 0x000fea0003800000 */
[----:B------:R-:W-:Y:S01]  /*16b0*/  ISETP.NE.AND P1, PT, R2, RZ, PT ;  /* 0x000000ff0200720c */ /* 0x000fe20003f25270 */
[----:B------:R-:W-:-:S12]  /*16c0*/  IMAD.MOV.U32 R28, RZ, RZ, R36 ;  /* 0x000000ffff1c7224 */ /* 0x000fd800078e0024 */
[----:B------:R-:W-:Y:S05]  /*16d0*/  @!P1 BRA `(.L_x_2954) ;  /* 0x0000000000389947 */ /* 0x000fea0003800000 */
[----:B------:R-:W-:Y:S01]  /*16e0*/  MOV R30, R31 ;  /* 0x0000001f001e7202 */ /* 0x000fe20000000f00 */
[----:B------:R-:W-:Y:S01]  /*16f0*/  IMAD.MOV.U32 R31, RZ, RZ, R34 ;  /* 0x000000ffff1f7224 */ /* 0x000fe200078e0022 */
[----:B------:R-:W-:Y:S01]  /*1700*/  MOV R34, R36 ;  /* 0x0000002400227202 */ /* 0x000fe20000000f00 */
[----:B------:R-:W-:Y:S01]  /*1710*/  IMAD.MOV.U32 R28, RZ, RZ, R46 ;  /* 0x000000ffff1c7224 */ /* 0x000fe200078e002e */
[----:B------:R-:W-:Y:S06]  /*1720*/  BRA `(.L_x_2954) ;  /* 0x0000000000247947 */ /* 0x000fec0003800000 */
.L_x_2953:
        /* <DEDUP_REMOVED lines=9> */
.L_x_2954:
        /* <DEDUP_REMOVED lines=8> */
[----:B0-----:R-:W-:Y:S01]  /*1840*/  @!P1 IADD3 R6, PT, PT, R0, 0x1, RZ ;  /* 0x0000000100069810 */ /* 0x001fe20007ffe0ff */
[----:B------:R-:W-:-:S03]  /*1850*/  @!P1 IMAD.MOV.U32 R5, RZ, RZ, RZ ;  /* 0x000000ffff059224 */ /* 0x000fc600078e00ff */
[----:B------:R-:W-:-:S13]  /*1860*/  ISETP.NE.AND P2, PT, R3, RZ, !P1 ;  /* 0x000000ff0300720c */ /* 0x000fda0004f45270 */
[----:B------:R-:W-:-:S05]  /*1870*/  @P2 IMAD.MOV R6, RZ, RZ, R0 ;  /* 0x000000ffff062224 */ /* 0x000fca00078e0200 */
[----:B------:R-:W-:-:S07]  /*1880*/  @!P1 MOV R0, R6 ;  /* 0x0000000600009202 */ /* 0x000fce0000000f00 */
.L_x_2956:
[----:B------:R-:W-:Y:S05]  /*1890*/  BSYNC.RECONVERGENT B0 ;  /* 0x0000000000007941 */ /* 0x000fea0003800200 */
.L_x_2955:
[----:B0-----:R-:W-:Y:S01]  /*18a0*/  IMAD.WIDE.U32 R6, R3, -0x326172a9, RZ ;  /* 0xcd9e8d5703067825 */ /* 0x001fe200078e00ff */
[----:B------:R-:W-:Y:S02]  /*18b0*/  LOP3.LUT R27, R0, R27, R41, 0x96, !PT ;  /* 0x0000001b001b7212 */ /* 0x000fe400078e9629 */
[----:B------:R-:W-:Y:S01]  /*18c0*/  I2FP.F32.U32 R58, R31 ;  /* 0x0000001f003a7245 */ /* 0x000fe20000201000 */
[----:B------:R-:W-:Y:S01]  /*18d0*/  VIADD R9, R9, 0x76f35df9 ;  /* 0x76f35df909097836 */ /* 0x000fe20000000000 */
[----:B------:R-:W-:Y:S01]  /*18e0*/  LOP3.LUT R26, R5, R7, R40, 0x96, !PT ;  /* 0x00000007051a7212 */ /* 0x000fe200078e9628 */
[----:B------:R-:W-:Y:S01]  /*18f0*/  IMAD.WIDE.U32 R32, R27, -0x326172a9, RZ ;  /* 0xcd9e8d571b207825 */ /* 0x000fe200078e00ff */
[----:B------:R-:W-:-:S03]  /*1900*/  I2FP.F32.U32 R59, R34 ;  /* 0x00000022003b7245 */ /* 0x000fc60000201000 */
[----:B------:R-:W-:Y:S01]  /*1910*/  FFMA.FTZ R58, R58, R48, 1.1641532182693481445e-10 ;  /* 0x2f0000003a3a7423 */ /* 0x000fe20000010030 */
[----:B------:R-:W-:Y:S01]  /*1920*/  I2FP.F32.U32 R60, R28 ;  /* 0x0000001c003c7245 */ /* 0x000fe20000201000 */
[----:B------:R-:W-:Y:S01]  /*1930*/  IMAD.WIDE.U32 R26, R26, -0x2daee0ad, RZ ;  /* 0xd2511f531a1a7825 */ /* 0x000fe200078e00ff */
[----:B------:R-:W-:-:S03]  /*1940*/  LOP3.LUT R6, R8, R6, R33, 0x96, !PT ;  /* 0x0000000608067212 */ /* 0x000fc600078e9621 */
[----:B------:R-:W-:Y:S01]  /*1950*/  FFMA.FTZ R59, R59, R48, 1.1641532182693481445e-10 ;  /* 0x2f0000003b3b7423 */ /* 0x000fe20000010030 */
[----:B------:R-:W-:Y:S01]  /*1960*/  IMAD R37, R37, -0x2daee0ad, RZ ;  /* 0xd2511f5325257824 */ /* 0x000fe200078e02ff */
        /* <DEDUP_REMOVED lines=33> */
[----:B------:R0:W-:Y:S01]  /*1b80*/  STL [R1+0xc], R24 ;  /* 0x00000c1801007387 */ /* 0x0001e20000100800 */
[----:B------:R-:W-:Y:S01]  /*1b90*/  IMAD.HI.U32 R10, R24, -0x2daee0ad, RZ ;  /* 0xd2511f53180a7827 */ /* 0x000fe200078e00ff */
[----:B------:R-:W-:-:S03]  /*1ba0*/  LOP3.LUT R7, R25, R6, R9, 0x96, !PT ;  /* 0x0000000619077212 */ /* 0x000fc600078e9609 */
[----:B------:R-:W-:Y:S01]  /*1bb0*/  IMAD.MOV.U32 R6, RZ, RZ, R8 ;  /* 0x000000ffff067224 */ /* 0x000fe200078e0008 */
[----:B------:R-:W-:Y:S01]  /*1bc0*/  LOP3.LUT R56, R29, R56, R10, 0x96, !PT ;  /* 0x000000381d387212 */ /* 0x000fe200078e960a */
        /* <DEDUP_REMOVED lines=9> */
.L_x_2957:
        /* <DEDUP_REMOVED lines=9> */
.L_x_2958:
[----:B------:R-:W2:Y:S01]  /*1cf0*/  LDL R8, [R1] ;  /* 0x0000000001087983 */ /* 0x000ea20000100800 */
[----:B------:R-:W-:-:S03]  /*1d00*/  IMAD.MOV.U32 R11, RZ, RZ, R51 ;  /* 0x000000ffff0b7224 */ /* 0x000fc600078e0033 */
[----:B------:R1:W-:Y:S01]  /*1d10*/  STL [R1+0x10], R0 ;  /* 0x0000100001007387 */ /* 0x0003e20000100800 */
[----:B------:R-:W-:Y:S01]  /*1d20*/  FMUL.FTZ R44, R53, 1 ;  /* 0x3f800000352c7820 */ /* 0x000fe20000410000 */
[----:B-1----:R-:W-:Y:S01]  /*1d30*/  IMAD.MOV.U32 R0, RZ, RZ, R50 ;  /* 0x000000ffff007224 */ /* 0x002fe200078e0032 */
[----:B------:R-:W-:-:S04]  /*1d40*/  SHF.L.U32 R50, R61, 0x3, RZ ;  /* 0x000000033d327819 */ /* 0x000fc800000006ff */
[----:B------:R-:W1:Y:S01]  /*1d50*/  F2F.F64.F32 R44, R44 ;  /* 0x0000002c002c7310 */ /* 0x000e620000201800 */
[----:B------:R-:W-:Y:S01]  /*1d60*/  FMUL.FTZ R10, R52, 1 ;  /* 0x3f800000340a7820 */ /* 0x000fe20000410000 */
[----:B------:R-:W-:Y:S01]  /*1d70*/  IMAD.MOV.U32 R52, RZ, RZ, R11 ;  /* 0x000000ffff347224 */ /* 0x000fe200078e000b */
[----:B-1----:R-:W-:-:S03]  /*1d80*/  DSETP.GEU.AND P2, PT, R44, UR14, PT ;  /* 0x0000000e2c007e2a */ /* 0x002fc6000bf4e000 */
[----:B------:R-:W-:Y:S02]  /*1d90*/  IMAD.MOV.U32 R45, RZ, RZ, R52 ;  /* 0x000000ffff2d7224 */ /* 0x000fe400078e0034 */
[----:B------:R-:W-:Y:S02]  /*1da0*/  FMUL.FTZ R52, R0, 1 ;  /* 0x3f80000000347820 */ /* 0x000fe40000410000 */
[----:B------:R-:W3:Y:S04]  /*1db0*/  LDL.LU R0, [R1+0x8] ;  /* 0x0000080001007983 */ /* 0x000ee80000300800 */
[----:B------:R-:W1:Y:S02]  /*1dc0*/  F2F.F64.F32 R52, R52 ;  /* 0x0000003400347310 */ /* 0x000e640000201800 */
[----:B-1----:R-:W-:Y:S01]  /*1dd0*/  DSETP.GEU.AND P3, PT, R52, UR14, PT ;  /* 0x0000000e34007e2a */ /* 0x002fe2000bf6e000 */
[----:B------:R-:W4:Y:S01]  /*1de0*/  LDL.LU R53, [R1+0x4] ;  /* 0x0000040001357983 */ /* 0x000f220000300800 */
[----:B--2---:R-:W-:-:S02]  /*1df0*/  SHF.L.U64.HI R51, R61, 0x3, R8 ;  /* 0x000000033d337819 */ /* 0x004fc40000010208 */
[----:B------:R-:W-:-:S04]  /*1e00*/  IADD3 R8, P0, PT, R50, UR8, RZ ;  /* 0x0000000832087c10 */ /* 0x000fc8000ff1e0ff */
[----:B------:R-:W-:-:S05]  /*1e10*/  IADD3.X R9, PT, PT, R51, UR9, RZ, P0, !PT ;  /* 0x0000000933097c10 */ /* 0x000fca00087fe4ff */
[----:B------:R-:W2:Y:S01]  /*1e20*/  LDG.E.ENL2.256 R36, R32, desc[UR6][R8.64] ;  /* 0xfe0000060820797e */ /* 0x000ea20008121924 */
[----:B------:R-:W-:Y:S01]  /*1e30*/  FMUL.FTZ R44, R45, 1 ;  /* 0x3f8000002d2c7820 */ /* 0x000fe20000410000 */
[----:B------:R-:W1:Y:S02]  /*1e40*/  F2F.F64.F32 R10, R10 ;  /* 0x0000000a000a7310 */ /* 0x000e640000201800 */
[----:B0-----:R-:W3:Y:S04]  /*1e50*/  LDG.E.ENL2.256 R12, R24, desc[UR6][R8.64+0x20] ;  /* 0xfe0001060818797e */ /* 0x001ee8000812190c */
[----:B------:R-:W3:Y:S02]  /*1e60*/  LDG.E.ENL2.256 R16, R28, desc[UR6][R8.64+0x60] ;  /* 0xfe000306081c797e */ /* 0x000ee40008121910 */
[----:B------:R-:W0:Y:S01]  /*1e70*/  F2F.F64.F32 R44, R44 ;  /* 0x0000002c002c7310 */ /* 0x000e220000201800 */
[----:B-1----:R-:W-:Y:S01]  /*1e80*/  DSETP.GEU.AND P0, PT, R10, UR14, PT ;  /* 0x0000000e0a007e2a */ /* 0x002fe2000bf0e000 */
[----:B------:R-:W-:Y:S01]  /*1e90*/  FMUL.FTZ R54, R54, 1 ;  /* 0x3f80000036367820 */ /* 0x000fe20000410000 */
[----:B------:R-:W3:Y:S01]  /*1ea0*/  LDG.E.ENL2.256 R20, R8, desc[UR6][R8.64+0x40] ;  /* 0xfe0002060808797e */ /* 0x000ee20008121914 */
[----:B0-----:R-:W-:-:S03]  /*1eb0*/  DSETP.GEU.AND P1, PT, R44, UR14, PT ;  /* 0x0000000e2c007e2a */ /* 0x001fc6000bf2e000 */
[----:B------:R-:W-:Y:S02]  /*1ec0*/  FSEL R45, RZ, 1.875, P0 ;  /* 0x3ff00000ff2d7808 */ /* 0x000fe40000000000 */
[----:B------:R-:W-:Y:S01]  /*1ed0*/  MOV R44, RZ ;  /* 0x000000ff002c7202 */ /* 0x000fe20000000f00 */
[----:B------:R-:W-:Y:S01]  /*1ee0*/  FMUL.FTZ R55, R55, 1 ;  /* 0x3f80000037377820 */ /* 0x000fe20000410000 */
[----:B------:R-:W-:-:S04]  /*1ef0*/  FMUL.FTZ R57, R57, 1 ;  /* 0x3f80000039397820 */ /* 0x000fc80000410000 */
[----:B--2---:R-:W-:Y:S01]  /*1f00*/  DMUL R32, R32, R44 ;  /* 0x0000002c20207228 */ /* 0x004fe20000000000 */
[----:B------:R-:W-:-:S06]  /*1f10*/  FSEL R45, RZ, 1.875, P2 ;  /* 0x3ff00000ff2d7808 */ /* 0x000fcc0001000000 */
[----:B------:R-:W-:Y:S01]  /*1f20*/  DMUL R34, R34, R44 ;  /* 0x0000002c22227228 */ /* 0x000fe20000000000 */
[----:B------:R-:W-:-:S06]  /*1f30*/  FSEL R45, RZ, 1.875, P3 ;  /* 0x3ff00000ff2d7808 */ /* 0x000fcc0001800000 */
[----:B------:R-:W-:Y:S01]  /*1f40*/  DMUL R36, R36, R44 ;  /* 0x0000002c24247228 */ /* 0x000fe20000000000 */
[----:B------:R-:W-:-:S06]  /*1f50*/  FSEL R45, RZ, 1.875, P1 ;  /* 0x3ff00000ff2d7808 */ /* 0x000fcc0000800000 */
[----:B------:R-:W-:Y:S01]  /*1f60*/  DMUL R38, R38, R44 ;  /* 0x0000002c26267228 */ /* 0x000fe20000000000 */
[----:B------:R-:W-:Y:S01]  /*1f70*/  IADD3 R44, P4, PT, R50, UR10, RZ ;  /* 0x0000000a322c7c10 */ /* 0x000fe2000ff9e0ff */
[-C--:B------:R-:W-:Y:S02]  /*1f80*/  DMUL R36, R36, R42.reuse ;  /* 0x0000002a24247228 */ /* 0x080fe40000000000 */
[-C--:B------:R-:W-:Y:S02]  /*1f90*/  DMUL R32, R32, R42.reuse ;  /* 0x0000002a20207228 */ /* 0x080fe40000000000 */
[-C--:B------:R-:W-:Y:S02]  /*1fa0*/  DMUL R34, R34, R42.reuse ;  /* 0x0000002a22227228 */ /* 0x080fe40000000000 */
[----:B------:R-:W-:Y:S01]  /*1fb0*/  DMUL R38, R38, R42 ;  /* 0x0000002a26267228 */ /* 0x000fe20000000000 */
[----:B------:R-:W-:-:S06]  /*1fc0*/  IADD3.X R45, PT, PT, R51, UR11, RZ, P4, !PT ;  /* 0x0000000b332d7c10 */ /* 0x000fcc000a7fe4ff */
[----:B------:R0:W-:Y:S02]  /*1fd0*/  STG.E.ENL2.256 desc[UR6][R44.64], R32, R36 ;  /* 0xf80000202c24797f */ /* 0x0001e4000f121806 */
[----:B0-----:R4:W-:Y:S02]  /*1fe0*/  F2F.F64.F32 R36, R54 ;  /* 0x0000003600247310 */ /* 0x0019e40000201800 */
[----:B----4-:R-:W-:-:S06]  /*1ff0*/  FMUL.FTZ R54, R53, 1 ;  /* 0x3f80000035367820 */ /* 0x010fcc0000410000 */
[----:B------:R-:W-:Y:S08]  /*2000*/  F2F.F64.F32 R38, R55 ;  /* 0x0000003700267310 */ /* 0x000ff00000201800 */
[----:B------:R-:W0:Y:S02]  /*2010*/  F2F.F64.F32 R54, R54 ;  /* 0x0000003600367310 */ /* 0x000e240000201800 */
[----:B0-----:R-:W-:Y:S01]  /*2020*/  DSETP.GEU.AND P4, PT, R54, UR14, PT ;  /* 0x0000000e36007e2a */ /* 0x001fe2000bf8e000 */
[----:B------:R-:W2:Y:S01]  /*2030*/  LDL.LU R55, [R1] ;  /* 0x0000000001377983 */ /* 0x000ea20000300800 */
[----:B------:R-:W-:-:S04]  /*2040*/  FMUL.FTZ R58, R58, 1 ;  /* 0x3f8000003a3a7820 */ /* 0x000fc80000410000 */
[----:B------:R0:W1:Y:S01]  /*2050*/  F2F.F64.F32 R34, R57 ;  /* 0x0000003900227310 */ /* 0x0000620000201800 */
[----:B------:R-:W-:Y:S01]  /*2060*/  FMUL.FTZ R50, R59, 1 ;  /* 0x3f8000003b327820 */ /* 0x000fe20000410000 */
[----:B------:R-:W-:Y:S01]  /*2070*/  DSETP.GEU.AND P5, PT, R36, UR14, PT ;  /* 0x0000000e24007e2a */ /* 0x000fe2000bfae000 */
[----:B------:R-:W-:Y:S01]  /*2080*/  FMUL.FTZ R36, R60, 1 ;  /* 0x3f8000003c247820 */ /* 0x000fe20000410000 */
[----:B0-----:R-:W-:-:S04]  /*2090*/  FSEL R57, RZ, 1, P0 ;  /* 0x3f800000ff397808 */ /* 0x001fc80000000000 */
[----:B------:R0:W-:Y:S01]  /*20a0*/  F2F.F64.F32 R32, R58 ;  /* 0x0000003a00207310 */ /* 0x0001e20000201800 */
[----:B------:R-:W-:Y:S01]  /*20b0*/  I2FP.F32.U32 R46, R46 ;  /* 0x0000002e002e7245 */ /* 0x000fe20000201000 */
[----:B------:R-:W-:Y:S01]  /*20c0*/  IMAD.MOV.U32 R59, RZ, RZ, 0x2f800000 ;  /* 0x2f800000ff3b7424 */ /* 0x000fe200078e00ff */
[----:B0-----:R-:W-:-:S05]  /*20d0*/  FSEL R58, RZ, 1, P2 ;  /* 0x3f800000ff3a7808 */ /* 0x001fca0001000000 */
[----:B------:R-:W0:Y:S01]  /*20e0*/  F2F.F64.F32 R50, R50 ;  /* 0x0000003200327310 */ /* 0x000e220000201800 */
[----:B---3--:R-:W-:Y:S01]  /*20f0*/  FMUL.FTZ R52, R0, 1 ;  /* 0x3f80000000347820 */ /* 0x008fe20000410000 */
[----:B------:R-:W-:-:S06]  /*2100*/  FFMA.FTZ R46, R46, R59, 1.1641532182693481445e-10 ;  /* 0x2f0000002e2e7423 */ /* 0x000fcc000001003b */
[----:B------:R-:W3:Y:S01]  /*2110*/  F2I.FTZ.U32.TRUNC.NTZ R57, R57 ;  /* 0x0000003900397305 */ /* 0x000ee2000021f000 */
[----:B------:R-:W-:-:S07]  /*2120*/  DSETP.GEU.AND P6, PT, R38, UR14, PT ;  /* 0x0000000e26007e2a */ /* 0x000fce000bfce000 */
[----:B------:R-:W4:Y:S01]  /*2130*/  F2I.FTZ.U32.TRUNC.NTZ R58, R58 ;  /* 0x0000003a003a7305 */ /* 0x000f22000021f000 */
[----:B------:R-:W-:Y:S01]  /*2140*/  FSEL R38, RZ, 1, P3 ;  /* 0x3f800000ff267808 */ /* 0x000fe20001800000 */
[----:B------:R-:W-:-:S06]  /*2150*/  FMUL.FTZ R39, R46, 1 ;  /* 0x3f8000002e277820 */ /* 0x000fcc0000410000 */
[----:B------:R-:W4:Y:S01]  /*2160*/  F2F.F64.F32 R36, R36 ;  /* 0x0000002400247310 */ /* 0x000f220000201800 */
[----:B-1----:R-:W-:Y:S01]  /*2170*/  DSETP.GEU.AND P0, PT, R34, UR14, PT ;  /* 0x0000000e22007e2a */ /* 0x002fe2000bf0e000 */
[----:B------:R-:W-:Y:S02]  /*2180*/  I2FP.F32.U32 R46, R47 ;  /* 0x0000002f002e7245 */ /* 0x000fe40000201000 */
[----:B------:R-:W-:-:S04]  /*2190*/  I2FP.F32.U32 R34, R48 ;  /* 0x0000003000227245 */ /* 0x000fc80000201000 */
[----:B------:R-:W1:Y:S01]  /*21a0*/  F2F.F64.F32 R52, R52 ;  /* 0x0000003400347310 */ /* 0x000e620000201800 */
[----:B------:R-:W-:Y:S01]  /*21b0*/  I2FP.F32.U32 R35, R49 ;  /* 0x0000003100237245 */ /* 0x000fe20000201000 */
[----:B0-----:R-:W-:Y:S01]  /*21c0*/  DSETP.GEU.AND P2, PT, R50, UR14, PT ;  /* 0x0000000e32007e2a */ /* 0x001fe2000bf4e000 */
[----:B------:R-:W-:Y:S01]  /*21d0*/  FFMA.FTZ R46, R46, R59, 1.1641532182693481445e-10 ;  /* 0x2f0000002e2e7423 */ /* 0x000fe2000001003b */
[----:B---3--:R-:W-:Y:S01]  /*21e0*/  MOV R51, R57 ;  /* 0x0000003900337202 */ /* 0x008fe20000000f00 */
[----:B------:R-:W-:-:S03]  /*21f0*/  FFMA.FTZ R34, R34, R59, 1.1641532182693481445e-10 ;  /* 0x2f00000022227423 */ /* 0x000fc6000001003b */
[----:B------:R0:W-:Y:S01]  /*2200*/  F2I.FTZ.U32.TRUNC.NTZ R0, R38 ;  /* 0x0000002600007305 */ /* 0x0001e2000021f000 */
[----:B------:R-:W-:Y:S01]  /*2210*/  FFMA.FTZ R35, R35, R59, 1.1641532182693481445e-10 ;  /* 0x2f00000023237423 */ /* 0x000fe2000001003b */
[----:B----4-:R-:W-:Y:S01]  /*2220*/  IMAD.MOV.U32 R49, RZ, RZ, R58 ;  /* 0x000000ffff317224 */ /* 0x010fe200078e003a */
[----:B------:R-:W-:Y:S01]  /*2230*/  FSEL R60, RZ, 1, P1 ;  /* 0x3f800000ff3c7808 */ /* 0x000fe20000800000 */
[----:B------:R-:W-:Y:S01]  /*2240*/  FMUL.FTZ R46, R46, 1 ;  /* 0x3f8000002e2e7820 */ /* 0x000fe20000410000 */
[----:B------:R-:W-:-:S03]  /*2250*/  DSETP.GEU.AND P3, PT, R36, UR14, PT ;  /* 0x0000000e24007e2a */ /* 0x000fc6000bf6e000 */
[----:B0-----:R-:W0:Y:S01]  /*2260*/  F2F.F64.F32 R38, R39 ;  /* 0x0000002700267310 */ /* 0x001e220000201800 */
[----:B------:R-:W-:Y:S01]  /*2270*/  DSETP.GEU.AND P1, PT, R32, UR14, PT ;  /* 0x0000000e20007e2a */ /* 0x000fe2000bf2e000 */
[----:B------:R-:W-:Y:S01]  /*2280*/  FMUL.FTZ R34, R34, 1 ;  /* 0x3f80000022227820 */ /* 0x000fe20000410000 */
[----:B------:R-:W-:Y:S02]  /*2290*/  IMAD.MOV.U32 R37, RZ, RZ, R51 ;  /* 0x000000ffff257224 */ /* 0x000fe400078e0033 */
[----:B------:R-:W-:Y:S01]  /*22a0*/  FMUL.FTZ R32, R35, 1 ;  /* 0x3f80000023207820 */ /* 0x000fe20000410000 */
[----:B------:R-:W-:Y:S01]  /*22b0*/  IMAD.MOV.U32 R54, RZ, RZ, R49 ;  /* 0x000000ffff367224 */ /* 0x000fe200078e0031 */
[----:B------:R-:W-:Y:S02]  /*22c0*/  FSEL R59, RZ, 1, P5 ;  /* 0x3f800000ff3b7808 */ /* 0x000fe40002800000 */
[----:B------:R-:W-:Y:S01]  /*22d0*/  FSEL R49, RZ, 1.875, P5 ;  /* 0x3ff00000ff317808 */ /* 0x000fe20002800000 */
[----:B-1----:R-:W-:Y:S01]  /*22e0*/  DSETP.GEU.AND P5, PT, R52, UR14, PT ;  /* 0x0000000e34007e2a */ /* 0x002fe2000bfae000 */
[----:B------:R-:W1:Y:S01]  /*22f0*/  F2F.F64.F32 R46, R46 ;  /* 0x0000002e002e7310 */ /* 0x000e620000201800 */
[----:B------:R-:W-:-:S02]  /*2300*/  MOV R53, R37 ;  /* 0x0000002500357202 */ /* 0x000fc40000000f00 */
[----:B------:R-:W-:Y:S02]  /*2310*/  FSEL R37, RZ, 1.875, P6 ;  /* 0x3ff00000ff257808 */ /* 0x000fe40003000000 */
[----:B------:R-:W-:-:S03]  /*2320*/  MOV R36, RZ ;  /* 0x000000ff00247202 */ /* 0x000fc60000000f00 */
[----:B------:R-:W3:Y:S01]  /*2330*/  F2F.F64.F32 R34, R34 ;  /* 0x0000002200227310 */ /* 0x000ee20000201800 */
[----:B------:R-:W-:Y:S01]  /*2340*/  FSEL R52, RZ, 1, P6 ;  /* 0x3f800000ff347808 */ /* 0x000fe20003000000 */
[----:B0-----:R-:W-:Y:S01]  /*2350*/  DSETP.GEU.AND P6, PT, R38, UR14, PT ;  /* 0x0000000e26007e2a */ /* 0x001fe2000bfce000 */
[----:B------:R-:W-:Y:S01]  /*2360*/  FSEL R58, RZ, 1, P0 ;  /* 0x3f800000ff3a7808 */ /* 0x000fe20000000000 */
[----:B------:R-:W-:-:S04]  /*2370*/  IMAD.MOV.U32 R38, RZ, RZ, RZ ;  /* 0x000000ffff267224 */ /* 0x000fc800078e00ff */
[----:B------:R-:W0:Y:S01]  /*2380*/  F2F.F64.F32 R32, R32 ;  /* 0x0000002000207310 */ /* 0x000e220000201800 */
[----:B------:R-:W-:Y:S01]  /*2390*/  FSEL R57, RZ, 1, P1 ;  /* 0x3f800000ff397808 */ /* 0x000fe20000800000 */
[----:B------:R-:W-:Y:S01]  /*23a0*/  DMUL R26, R26, R36 ;  /* 0x000000241a1a7228 */ /* 0x000fe20000000000 */
[----:B------:R-:W-:Y:S02]  /*23b0*/  FSEL R39, RZ, 1.875, P4 ;  /* 0x3ff00000ff277808 */ /* 0x000fe40002000000 */
[----:B------:R-:W-:-:S03]  /*23c0*/  FSEL R37, RZ, 1.875, P5 ;  /* 0x3ff00000ff257808 */ /* 0x000fc60002800000 */
[----:B------:R-:W-:Y:S01]  /*23d0*/  F2I.FTZ.U32.TRUNC.NTZ R58, R58 ;  /* 0x0000003a003a7305 */ /* 0x000fe2000021f000 */
[----:B------:R-:W-:Y:S01]  /*23e0*/  DMUL R12, R12, R38 ;  /* 0x000000260c0c7228 */ /* 0x000fe20000000000 */
[----:B------:R-:W-:Y:S01]  /*23f0*/  IMAD.MOV.U32 R38, RZ, RZ, R53 ;  /* 0x000000ffff267224 */ /* 0x000fe200078e0035 */
[----:B------:R-:W-:Y:S01]  /*2400*/  FSEL R53, RZ, 1, P4 ;  /* 0x3f800000ff357808 */ /* 0x000fe20002000000 */
[----:B------:R-:W-:-:S04]  /*2410*/  DMUL R14, R14, R36 ;  /* 0x000000240e0e7228 */ /* 0x000fc80000000000 */
[----:B------:R-:W4:Y:S01]  /*2420*/  F2I.FTZ.U32.TRUNC.NTZ R57, R57 ;  /* 0x0000003900397305 */ /* 0x000f22000021f000 */
[----:B-1----:R-:W-:Y:S01]  /*2430*/  DSETP.GEU.AND P4, PT, R46, UR14, PT ;  /* 0x0000000e2e007e2a */ /* 0x002fe2000bf8e000 */
[----:B------:R-:W-:Y:S01]  /*2440*/  FSEL R37, RZ, 1.875, P0 ;  /* 0x3ff00000ff257808 */ /* 0x000fe20000000000 */
[----:B---3--:R-:W-:Y:S01]  /*2450*/  DSETP.GEU.AND P0, PT, R34, UR14, PT ;  /* 0x0000000e22007e2a */ /* 0x008fe2000bf0e000 */
[----:B------:R-:W-:Y:S01]  /*2460*/  FSEL R47, RZ, 1, P5 ;  /* 0x3f800000ff2f7808 */ /* 0x000fe20002800000 */
[----:B0-----:R-:W-:Y:S01]  /*2470*/  DSETP.GEU.AND P5, PT, R32, UR14, PT ;  /* 0x0000000e20007e2a */ /* 0x001fe2000bfae000 */
[----:B------:R-:W-:Y:S01]  /*2480*/  FSEL R33, RZ, 1.875, P6 ;  /* 0x3ff00000ff217808 */ /* 0x000fe20003000000 */
[----:B------:R-:W-:Y:S01]  /*2490*/  IMAD.MOV.U32 R32, RZ, RZ, RZ ;  /* 0x000000ffff207224 */ /* 0x000fe200078e00ff */
[----:B------:R-:W-:Y:S02]  /*24a0*/  FSEL R51, RZ, 1, P2 ;  /* 0x3f800000ff337808 */ /* 0x000fe40001000000 */
[----:B------:R-:W-:-:S02]  /*24b0*/  FSEL R50, RZ, 1, P3 ;  /* 0x3f800000ff327808 */ /* 0x000fc40001800000 */
[----:B------:R-:W-:Y:S02]  /*24c0*/  FSEL R35, RZ, 1.875, P0 ;  /* 0x3ff00000ff237808 */ /* 0x000fe40000000000 */
[----:B------:R-:W-:Y:S01]  /*24d0*/  MOV R34, RZ ;  /* 0x000000ff00227202 */ /* 0x000fe20000000f00 */
[----:B------:R-:W-:Y:S01]  /*24e0*/  DMUL R28, R28, R32 ;  /* 0x000000201c1c7228 */ /* 0x000fe20000000000 */
[----:B------:R-:W-:Y:S01]  /*24f0*/  FSEL R33, RZ, 1.875, P5 ;  /* 0x3ff00000ff217808 */ /* 0x000fe20002800000 */
[----:B------:R-:W-:Y:S01]  /*2500*/  IMAD.MOV.U32 R48, RZ, RZ, RZ ;  /* 0x000000ffff307224 */ /* 0x000fe200078e00ff */
[----:B----4-:R-:W-:Y:S01]  /*2510*/  PRMT R39, R58, 0x3340, R57 ;  /* 0x000033403a277816 */ /* 0x010fe20000000039 */
[----:B------:R-:W-:Y:S05]  /*2520*/  WARPSYNC.ALL ;  /* 0x0000000000007948 */ /* 0x000fea0003800000 */
[----:B------:R-:W-:Y:S01]  /*2530*/  F2I.FTZ.U32.TRUNC.NTZ R51, R51 ;  /* 0x0000003300337305 */ /* 0x000fe2000021f000 */
[----:B------:R-:W-:Y:S01]  /*2540*/  MOV R57, R38 ;  /* 0x0000002600397202 */ /* 0x000fe20000000f00 */
[----:B------:R-:W-:Y:S01]  /*2550*/  DMUL R34, R18, R34 ;  /* 0x0000002212227228 */ /* 0x000fe20000000000 */
[----:B------:R-:W0:Y:S01]  /*2560*/  LDCU UR4, c[0x0][0x360] ;  /* 0x00006c00ff0477ac */ /* 0x000e220008000800 */
[----:B------:R-:W-:Y:S01]  /*2570*/  DMUL R18, R8, R36 ;  /* 0x0000002408127228 */ /* 0x000fe20000000000 */
[----:B------:R-:W0:Y:S01]  /*2580*/  LDC R38, c[0x0][0x370] ;  /* 0x0000dc00ff267b82 */ /* 0x000e220000000800 */
[----:B------:R-:W-:-:S02]  /*2590*/  FSEL R9, RZ, 1, P0 ;  /* 0x3f800000ff097808 */ /* 0x000fc40000000000 */
[----:B------:R-:W1:Y:S01]  /*25a0*/  F2I.FTZ.U32.TRUNC.NTZ R50, R50 ;  /* 0x0000003200327305 */ /* 0x000e62000021f000 */
[----:B------:R-:W-:Y:S01]  /*25b0*/  DMUL R32, R16, R32 ;  /* 0x0000002010207228 */ /* 0x000fe20000000000 */
[----:B------:R-:W-:Y:S01]  /*25c0*/  FSEL R16, RZ, 1, P5 ;  /* 0x3f800000ff107808 */ /* 0x000fe20002800000 */
[----:B------:R-:W-:Y:S01]  /*25d0*/  DMUL R24, R24, R48 ;  /* 0x0000003018187228 */ /* 0x000fe20000000000 */
[----:B------:R-:W-:-:S04]  /*25e0*/  IMAD.MOV.U32 R49, RZ, RZ, R54 ;  /* 0x000000ffff317224 */ /* 0x000fc800078e0036 */
[----:B------:R3:W-:Y:S01]  /*25f0*/  F2I.FTZ.U32.TRUNC.NTZ R8, R16 ;  /* 0x0000001000087305 */ /* 0x0007e2000021f000 */
[----:B------:R-:W-:Y:S01]  /*2600*/  IMAD.MOV.U32 R58, RZ, RZ, R49 ;  /* 0x000000ffff3a7224 */ /* 0x000fe200078e0031 */
[----:B------:R-:W-:-:S06]  /*2610*/  FSEL R49, RZ, 1.875, P4 ;  /* 0x3ff00000ff317808 */ /* 0x000fcc0002000000 */
[----:B------:R-:W4:Y:S01]  /*2620*/  F2I.FTZ.U32.TRUNC.NTZ R9, R9 ;  /* 0x0000000900097305 */ /* 0x000f22000021f000 */
[----:B------:R-:W-:Y:S01]  /*2630*/  FSEL R17, RZ, 1.875, P1 ;  /* 0x3ff00000ff117808 */ /* 0x000fe20000800000 */
[----:B---3--:R-:W-:Y:S01]  /*2640*/  IMAD.MOV.U32 R16, RZ, RZ, RZ ;  /* 0x000000ffff107224 */ /* 0x008fe200078e00ff */
[----:B------:R-:W-:-:S05]  /*2650*/  DMUL R30, R30, R48 ;  /* 0x000000301e1e7228 */ /* 0x000fca0000000000 */
[----:B------:R1:W-:Y:S01]  /*2660*/  F2I.FTZ.U32.TRUNC.NTZ R54, R52 ;  /* 0x0000003400367305 */ /* 0x0003e2000021f000 */
[----:B------:R-:W-:Y:S01]  /*2670*/  FSEL R49, RZ, 1.875, P3 ;  /* 0x3ff00000ff317808 */ /* 0x000fe20001800000 */
[----:B------:R-:W-:Y:S01]  /*2680*/  DMUL R36, R10, R16 ;  /* 0x000000100a247228 */ /* 0x000fe20000000000 */
[----:B-1----:R-:W-:Y:S01]  /*2690*/  PRMT R52, R51, 0x3340, R50 ;  /* 0x0000334033347816 */ /* 0x002fe20000000032 */
[----:B------:R-:W-:Y:S01]  /*26a0*/  IMAD.MOV.U32 R50, RZ, RZ, RZ ;  /* 0x000000ffff327224 */ /* 0x000fe200078e00ff */
[----:B------:R-:W-:-:S03]  /*26b0*/  FSEL R51, RZ, 1.875, P2 ;  /* 0x3ff00000ff337808 */ /* 0x000fc60001000000 */
[----:B------:R-:W1:Y:S01]  /*26c0*/  F2I.FTZ.U32.TRUNC.NTZ R60, R60 ;  /* 0x0000003c003c7305 */ /* 0x000e62000021f000 */
[----:B------:R-:W-:Y:S01]  /*26d0*/  DMUL R10, R22, R48 ;  /* 0x00000030160a7228 */ /* 0x000fe20000000000 */
[----:B------:R-:W-:Y:S01]  /*26e0*/  FSEL R46, RZ, 1, P6 ;  /* 0x3f800000ff2e7808 */ /* 0x000fe20003000000 */
[----:B------:R-:W-:Y:S01]  /*26f0*/  DMUL R16, R20, R50 ;  /* 0x0000003214107228 */ /* 0x000fe20000000000 */
[----:B----4-:R-:W-:Y:S01]  /*2700*/  PRMT R50, R8, 0x3340, R9 ;  /* 0x0000334008327816 */ /* 0x010fe20000000009 */
[-C--:B------:R-:W-:Y:S01]  /*2710*/  DMUL R8, R28, R42.reuse ;  /* 0x0000002a1c087228 */ /* 0x080fe20000000000 */
[----:B------:R-:W-:Y:S01]  /*2720*/  FSEL R48, RZ, 1, P4 ;  /* 0x3f800000ff307808 */ /* 0x000fe20002000000 */
[----:B0-----:R-:W-:Y:S01]  /*2730*/  IMAD R38, R38, UR4, RZ ;  /* 0x0000000426267c24 */ /* 0x001fe2000f8e02ff */
[----:B------:R-:W-:Y:S01]  /*2740*/  IADD3 R28, P0, PT, R61, UR12, RZ ;  /* 0x0000000c3d1c7c10 */ /* 0x000fe2000ff1e0ff */
[----:B------:R-:W-:Y:S01]  /*2750*/  F2I.FTZ.U32.TRUNC.NTZ R59, R59 ;  /* 0x0000003b003b7305 */ /* 0x000fe2000021f000 */
[----:B------:R-:W-:-:S02]  /*2760*/  DMUL R22, R26, R42 ;  /* 0x0000002a1a167228 */ /* 0x000fc40000000000 */
[----:B------:R-:W-:-:S05]  /*2770*/  DMUL R26, R14, R42 ;  /* 0x0000002a0e1a7228 */ /* 0x000fca0000000000 */
[----:B------:R-:W-:Y:S01]  /*2780*/  F2I.FTZ.U32.TRUNC.NTZ R53, R53 ;  /* 0x0000003500357305 */ /* 0x000fe2000021f000 */
[----:B------:R-:W-:-:S07]  /*2790*/  DMUL R14, R36, R42 ;  /* 0x0000002a240e7228 */ /* 0x000fce0000000000 */
[----:B------:R-:W0:Y:S01]  /*27a0*/  F2I.FTZ.U32.TRUNC.NTZ R47, R47 ;  /* 0x0000002f002f7305 */ /* 0x000e22000021f000 */
[----:B-1----:R-:W-:-:S07]  /*27b0*/  PRMT R36, R0, 0x3340, R60 ;  /* 0x0000334000247816 */ /* 0x002fce000000003c */
[----:B------:R-:W-:Y:S01]  /*27c0*/  F2I.FTZ.U32.TRUNC.NTZ R46, R46 ;  /* 0x0000002e002e7305 */ /* 0x000fe2000021f000 */
[-C--:B------:R-:W-:Y:S01]  /*27d0*/  DMUL R20, R24, R42.reuse ;  /* 0x0000002a18147228 */ /* 0x080fe20000000000 */
[----:B------:R1:W5:Y:S06]  /*27e0*/  LDL.LU R0, [R1+0x10] ;  /* 0x0000100001007983 */ /* 0x00036c0000300800 */
[----:B------:R-:W3:Y:S01]  /*27f0*/  F2I.FTZ.U32.TRUNC.NTZ R48, R48 ;  /* 0x0000003000307305 */ /* 0x000ee2000021f000 */
[-C--:B------:R-:W-:Y:S01]  /*2800*/  DMUL R24, R12, R42.reuse ;  /* 0x0000002a0c187228 */ /* 0x080fe20000000000 */
[----:B0-----:R-:W-:Y:S01]  /*2810*/  PRMT R47, R53, 0x3340, R47 ;  /* 0x00003340352f7816 */ /* 0x001fe2000000002f */
[-C--:B------:R-:W-:Y:S01]  /*2820*/  DMUL R12, R18, R42.reuse ;  /* 0x0000002a120c7228 */ /* 0x080fe20000000000 */
[----:B------:R-:W-:Y:S01]  /*2830*/  PRMT R49, R59, 0x3340, R54 ;  /* 0x000033403b317816 */ /* 0x000fe20000000036 */
[-C--:B------:R-:W-:Y:S01]  /*2840*/  DMUL R18, R10, R42.reuse ;  /* 0x0000002a0a127228 */ /* 0x080fe20000000000 */
[----:B------:R-:W-:Y:S01]  /*2850*/  PRMT R37, R57, 0x3340, R58 ;  /* 0x0000334039257816 */ /* 0x000fe2000000003a */
[-C--:B------:R-:W-:Y:S01]  /*2860*/  DMUL R16, R16, R42.reuse ;  /* 0x0000002a10107228 */ /* 0x080fe20000000000 */
[----:B------:R0:W-:Y:S01]  /*2870*/  STG.E.ENL2.256 desc[UR6][R44.64+0x20], R20, R24 ;  /* 0xf80001142c18797f */ /* 0x0001e2000f121806 */
[----:B------:R-:W-:Y:S01]  /*2880*/  DMUL R10, R30, R42 ;  /* 0x0000002a1e0a7228 */ /* 0x000fe20000000000 */
[----:B---3--:R-:W-:-:S04]  /*2890*/  PRMT R51, R46, 0x3340, R48 ;  /* 0x000033402e337816 */ /* 0x008fc80000000030 */
[----:B------:R1:W-:Y:S01]  /*28a0*/  STG.E.ENL2.256 desc[UR6][R44.64+0x40], R12, R16 ;  /* 0xf800020c2c10797f */ /* 0x0003e2000f121806 */
[-C--:B0-----:R-:W-:Y:S02]  /*28b0*/  DMUL R20, R32, R42.reuse ;  /* 0x0000002a20147228 */ /* 0x081fe40000000000 */
[----:B------:R-:W-:Y:S01]  /*28c0*/  DMUL R22, R34, R42 ;  /* 0x0000002a22167228 */ /* 0x000fe20000000000 */
[----:B------:R-:W-:Y:S02]  /*28d0*/  PRMT R26, R39, 0x5410, R52 ;  /* 0x00005410271a7816 */ /* 0x000fe40000000034 */
[----:B------:R-:W-:Y:S02]  /*28e0*/  PRMT R25, R49, 0x5410, R47 ;  /* 0x0000541031197816 */ /* 0x000fe4000000002f */
[----:B------:R-:W-:Y:S02]  /*28f0*/  PRMT R24, R37, 0x5410, R36 ;  /* 0x0000541025187816 */ /* 0x000fe40000000024 */
[----:B------:R-:W-:Y:S01]  /*2900*/  PRMT R27, R51, 0x5410, R50 ;  /* 0x00005410331b7816 */ /* 0x000fe20000000032 */
[----:B------:R1:W-:Y:S01]  /*2910*/  STG.E.ENL2.256 desc[UR6][R44.64+0x60], R8, R20 ;  /* 0xf80003082c14797f */ /* 0x0003e2000f121806 */
[----:B--2---:R-:W-:-:S02]  /*2920*/  IADD3.X R29, PT, PT, R55, UR13, RZ, P0, !PT ;  /* 0x0000000d371d7c10 */ /* 0x004fc400087fe4ff */
[----:B------:R-:W-:-:S04]  /*2930*/  LEA R61, P0, R38, R61, 0x4 ;  /* 0x0000003d263d7211 */ /* 0x000fc800078020ff */
[----:B------:R-:W-:Y:S02]  /*2940*/  IADD3.X R55, PT, PT, RZ, R55, RZ, P0, !PT ;  /* 0x00000037ff377210 */ /* 0x000fe400007fe4ff */
[----:B------:R-:W-:-:S03]  /*2950*/  ISETP.GE.U32.AND P0, PT, R61, UR16, PT ;  /* 0x000000103d007c0c */ /* 0x000fc6000bf06070 */
[----:B------:R1:W-:Y:S01]  /*2960*/  STL [R1], R55 ;  /* 0x0000003701007387 */ /* 0x0003e20000100800 */
[----:B------:R-:W-:-:S03]  /*2970*/  ISETP.GE.U32.AND.EX P0, PT, R55, UR17, PT, P0 ;  /* 0x0000001137007c0c */ /* 0x000fc6000bf06100 */
[----:B------:R1:W-:Y:S01]  /*2980*/  STG.E.128 desc[UR6][R28.64], R24 ;  /* 0x000000181c007986 */ /* 0x0003e2000c101d06 */
[----:B------:R-:W-:Y:S09]  /*2990*/  BAR.SYNC.DEFER_BLOCKING 0x0 ;  /* 0x0000000000007b1d */ /* 0x000ff20000010000 */
[----:B------:R-:W-:Y:S05]  /*29a0*/  @!P0 BRA `(.L_x_2959) ;  /* 0xffffffdc00688947 */ /* 0x000fea000383ffff */
[----:B------:R-:W-:Y:S05]  /*29b0*/  EXIT ;  /* 0x000000000000794d */ /* 0x000fea0003800000 */
        .weak           $__internal_39_$__cuda_sm20_dblrcp_rn_slowpath_v3
        .type           $__internal_39_$__cuda_sm20_dblrcp_rn_slowpath_v3,@function
        .size           $__internal_39_$__cuda_sm20_dblrcp_rn_slowpath_v3,(.L_x_14114 - $__internal_39_$__cuda_sm20_dblrcp_rn_slowpath_v3)
$__internal_39_$__cuda_sm20_dblrcp_rn_slowpath_v3:
        /* <DEDUP_REMOVED lines=27> */
.L_x_2962:
        /* <DEDUP_REMOVED lines=10> */
.L_x_2960:
[----:B------:R-:W0:Y:S01]  /*2c10*/  LDC R10, c[0x0][0x868] ;  /* 0x00021a00ff0a7b82 */ /* 0x000e220000000800 */
[----:B------:R-:W-:-:S07]  /*2c20*/  LOP3.LUT R11, R8, 0x80000, RZ, 0xfc, !PT ;  /* 0x00080000080b7812 */ /* 0x000fce00078efcff */
.L_x_2961:
[----:B0-----:R-:W-:Y:S01]  /*2c30*/  IMAD.MOV.U32 R42, RZ, RZ, R10 ;  /* 0x000000ffff2a7224 */ /* 0x001fe200078e000a */
[----:B------:R-:W-:Y:S01]  /*2c40*/  MOV R10, R0 ;  /* 0x00000000000a7202 */ /* 0x000fe20000000f00 */
[----:B------:R-:W-:Y:S02]  /*2c50*/  IMAD.MOV.U32 R43, RZ, RZ, R11 ;  /* 0x000000ffff2b7224 */ /* 0x000fe400078e000b */
[----:B------:R-:W-:-:S04]  /*2c60*/  IMAD.MOV.U32 R11, RZ, RZ, 0x0 ;  /* 0x00000000ff0b7424 */ /* 0x000fc800078e00ff */
[----:B------:R-:W-:Y:S05]  /*2c70*/  RET.REL.NODEC R10 `(_ZN2at6native43_GLOBAL__N__7cc8d1ed_10_Dropout_cu_0e96ed3824fused_dropout_kernel_vecIddmLi1ELi16EhEEvNS_4cuda6detail10TensorInfoIKT_T1_EENS5_IS6_S8_EENS5_IT4_S8_EES8_T0_NS_15PhiloxCudaStateE) ;  /* 0xffffffd00ae07950 */ /* 0x000fea0003c3ffff */
.L_x_2963:
        /* <DEDUP_REMOVED lines=16> */
.L_x_14114:


//--------------------- .text._ZN2at6native43_GLOBAL__N__7cc8d1ed_10_Dropout_cu_0e96ed3820fused_dropout_kernelIN3c108BFloat16EfjLin1ELin1EhEEvNS_4cuda6detail10TensorInfoIKT_T1_EENS7_IS8_SA_EENS7_IT4_SA_EESA_T0_NS_15PhiloxCudaStateE --------------------------
	.section	.text._ZN2at6native43_GLOBAL__N__7cc8d1ed_10_Dropout_cu_0e96ed3820fused_dropout_kernelIN3c108BFloat16EfjLin1ELin1EhEEvNS_4cuda6detail10TensorInfoIKT_T1_EENS7_IS8_SA_EENS7_IT4_SA_EESA_T0_NS_15PhiloxCudaStateE,"ax",@progbits
	.align	128
.text._ZN2at6native43_GLOBAL__N__7cc8d1ed_10_Dropout_cu_0e96ed3820fused_dropout_kernelIN3c108BFloat16EfjLin1ELin1EhEEvNS_4cuda6detail10TensorInfoIKT_T1_EENS7_IS8_SA_EENS7_IT4_SA_EESA_T0_NS_15PhiloxCudaStateE:
        .type           _ZN2at6native43_GLOBAL__N__7cc8d1ed_10_Dropout_cu_0e96ed3820fused_dropout_kernelIN3c108BFloat16EfjLin1ELin1EhEEvNS_4cuda6detail10TensorInfoIKT_T1_EENS7_IS8_SA_EENS7_IT4_SA_EESA_T0_NS_15PhiloxCudaStateE,@function
        .size           _ZN2at6native43_GLOBAL__N__7cc8d1ed_10_Dropout_cu_0e96ed3820fused_dropout_kernelIN3c108BFloat16EfjLin1ELin1EhEEvNS_4cuda6detail10TensorInfoIKT_T1_EENS7_IS8_SA_EENS7_IT4_SA_EESA_T0_NS_15PhiloxCudaStateE,(.L_x_14116 - _ZN2at6native43_GLOBAL__N__7cc8d1ed_10_Dropout_cu_0e96ed3820fused_dropout_kernelIN3c108BFloat16EfjLin1ELin1EhEEvNS_4cuda6detail10TensorInfoIKT_T1_EENS7_IS8_SA_EENS7_IT4_SA_EESA_T0_NS_15PhiloxCudaStateE)
        .other          _ZN2at6native43_GLOBAL__N__7cc8d1ed_10_Dropout_cu_0e96ed3820fused_dropout_kernelIN3c108BFloat16EfjLin1ELin1EhEEvNS_4cuda6detail10TensorInfoIKT_T1_EENS7_IS8_SA_EENS7_IT4_SA_EESA_T0_NS_15PhiloxCudaStateE,@"STO_CUDA_ENTRY STV_DEFAULT"
_ZN2at6native43_GLOBAL__N__7cc8d1ed_10_Dropout_cu_0e96ed3820fused_dropout_kernelIN3c108BFloat16EfjLin1ELin1EhEEvNS_4cuda6detail10TensorInfoIKT_T1_EENS7_IS8_SA_EENS7_IT4_SA_EESA_T0_NS_15PhiloxCudaStateE:
        /* <DEDUP_REMOVED lines=19> */
[----:B0-----:R-:W-:-:S06]  /*0130*/  FMUL.FTZ R10, R10, 1 ;  /* 0x3f8000000a0a7820 */ /* 0x001fcc0000410000 */
[----:B------:R-:W0:Y:S01]  /*0140*/  F2F.F64.F32 R10, R10 ;  /* 0x0000000a000a7310 */ /* 0x000e220000201800 */
[----:B----4-:R-:W-:-:S04]  /*0150*/  IMAD R0, R9, UR4, R0 ;  /* 0x0000000409007c24 */ /* 0x010fc8000f8e0200 */
[----:B------:R-:W-:Y:S01]  /*0160*/  IMAD.WIDE.U32 R14, R0, -0x326172a9, RZ ;  /* 0xcd9e8d57000e7825 */ /* 0x000fe200078e00ff */
[----:B-1----:R-:W-:-:S04]  /*0170*/  @P0 IADD3 R16, P1, PT, R4, R7, RZ ;  /* 0x0000000704100210 */ /* 0x002fc80007f3e0ff */
[----:B------:R-:W-:-:S04]  /*0180*/  @P0 IADD3.X R17, PT, PT, RZ, R5, RZ, P1, !PT ;  /* 0x00000005ff110210 */ /* 0x000fc80000ffe4ff */
[--C-:B------:R-:W-:Y:S02]  /*0190*/  SHF.R.U64 R4, R16, 0x2, R17.reuse ;  /* 0x0000000210047819 */ /* 0x100fe40000001211 */
[----:B------:R-:W-:Y:S01]  /*01a0*/  SHF.R.U32.HI R5, RZ, 0x2, R17 ;  /* 0x00000002ff057819 */ /* 0x000fe20000011611 */
[----:B--2---:R-:W-:Y:S01]  /*01b0*/  VIADD R7, R3, 0xbb67ae85 ;  /* 0xbb67ae8503077836 */ /* 0x004fe20000000000 */
[----:B------:R-:W-:Y:S01]  /*01c0*/  IADD3 R6, PT, PT, R2, -0x61c88647, RZ ;  /* 0x9e3779b902067810 */ /* 0x000fe20007ffe0ff */
[----:B------:R-:W-:Y:S01]  /*01d0*/  IMAD.WIDE.U32 R12, R4, -0x2daee0ad, RZ ;  /* 0xd2511f53040c7825 */ /* 0x000fe200078e00ff */
[----:B------:R-:W-:-:S03]  /*01e0*/  LOP3.LUT R18, R5, R15, R2, 0x96, !PT ;  /* 0x0000000f05127212 */ /* 0x000fc600078e9602 */
[----:B------:R-:W-:Y:S01]  /*01f0*/  VIADD R17, R2, 0x3c6ef372 ;  /* 0x3c6ef37202117836 */ /* 0x000fe20000000000 */
[----:B------:R-:W-:Y:S01]  /*0200*/  LOP3.LUT R20, R13, R3, RZ, 0x3c, !PT ;  /* 0x000000030d147212 */ /* 0x000fe200078e3cff */
[----:B------:R-:W-:-:S04]  /*0210*/  IMAD.WIDE.U32 R18, R18, -0x2daee0ad, RZ ;  /* 0xd2511f5312127825 */ /* 0x000fc800078e00ff */
[----:B------:R-:W-:Y:S01]  /*0220*/  IMAD.WIDE.U32 R20, R20, -0x326172a9, RZ ;  /* 0xcd9e8d5714147825 */ /* 0x000fe200078e00ff */
[----:B------:R-:W-:-:S04]  /*0230*/  LOP3.LUT R7, R7, R12, R19, 0x96, !PT ;  /* 0x0000000c07077212 */ /* 0x000fc800078e9613 */
        /* <DEDUP_REMOVED lines=8> */
[----:B0-----:R-:W0:Y:S03]  /*02c0*/  MUFU.RCP64H R13, R11 ;  /* 0x0000000b000d7308 */ /* 0x001e260000001800 */
[----:B------:R-:W-:Y:S01]  /*02d0*/  IMAD.WIDE.U32 R20, R7, -0x326172a9, RZ ;  /* 0xcd9e8d5707147825 */ /* 0x000fe200078e00ff */
[C---:B------:R-:W-:Y:S02]  /*02e0*/  IADD3 R7, PT, PT, R2.reuse, -0x255992d5, RZ ;  /* 0xdaa66d2b02077810 */ /* 0x040fe40007ffe0ff */
[----:B------:R-:W-:Y:S01]  /*02f0*/  LOP3.LUT R15, R15, R12, R19, 0x96, !PT ;  /* 0x0000000c0f0f7212 */ /* 0x000fe200078e9613 */
[----:B------:R-:W-:Y:S01]  /*0300*/  VIADD R17, R2, 0x78dde6e4 ;  /* 0x78dde6e402117836 */ /* 0x000fe20000000000 */
[----:B------:R-:W-:Y:S01]  /*0310*/  LOP3.LUT R7, R7, R14, R21, 0x96, !PT ;  /* 0x0000000e07077212 */ /* 0x000fe200078e9615 */
[----:B------:R-:W-:-:S02]  /*0320*/  VIADD R12, R11, 0x300402 ;  /* 0x003004020b0c7836 */ /* 0x000fc40000000000 */
[----:B------:R-:W-:-:S03]  /*0330*/  IMAD.WIDE.U32 R24, R15, -0x326172a9, RZ ;  /* 0xcd9e8d570f187825 */ /* 0x000fc600078e00ff */
[----:B------:R-:W-:Y:S01]  /*0340*/  FSETP.GEU.AND P0, PT, |R12|, 5.8789094863358348022e-39, PT ;  /* 0x004004020c00780b */ /* 0x000fe20003f0e200 */
[----:B------:R-:W-:Y:S01]  /*0350*/  IMAD.WIDE.U32 R22, R7, -0x2daee0ad, RZ ;  /* 0xd2511f5307167825 */ /* 0x000fe200078e00ff */
[----:B------:R-:W-:Y:S01]  /*0360*/  IADD3 R7, PT, PT, R3, -0x126145ec, RZ ;  /* 0xed9eba1403077810 */ /* 0x000fe20007ffe0ff */
[----:B0-----:R-:W-:Y:S01]  /*0370*/  DFMA R14, -R10, R12, 1 ;  /* 0x3ff000000a0e742b */ /* 0x001fe2000000010c */
[----:B------:R-:W-:Y:S02]  /*0380*/  LOP3.LUT R17, R17, R20, R25, 0x96, !PT ;  /* 0x0000001411117212 */ /* 0x000fe400078e9619 */
[----:B------:R-:W-:Y:S02]  /*0390*/  LOP3.LUT R7, R7, R18, R23, 0x96, !PT ;  /* 0x0000001207077212 */ /* 0x000fe400078e9617 */
[----:B------:R-:W-:Y:S01]  /*03a0*/  IADD3 R23, PT, PT, R3, -0x56f99767, RZ ;  /* 0xa906689903177810 */ /* 0x000fe20007ffe0ff */
[----:B------:R-:W-:Y:S01]  /*03b0*/  IMAD.WIDE.U32 R18, R17, -0x2daee0ad, RZ ;  /* 0xd2511f5311127825 */ /* 0x000fe200078e00ff */
[----:B------:R-:W-:Y:S01]  /*03c0*/  IADD3 R17, PT, PT, R2, -0x4ab325aa, RZ ;  /* 0xb54cda5602117810 */ /* 0x000fe20007ffe0ff */
[----:B------:R-:W-:-:S02]  /*03d0*/  DFMA R14, R14, R14, R14 ;  /* 0x0000000e0e0e722b */ /* 0x000fc4000000000e */
[----:B------:R-:W-:Y:S01]  /*03e0*/  IMAD.WIDE.U32 R20, R7, -0x326172a9, RZ ;  /* 0xcd9e8d5707147825 */ /* 0x000fe200078e00ff */
[----:B------:R-:W-:-:S03]  /*03f0*/  LOP3.LUT R23, R23, R22, R19, 0x96, !PT ;  /* 0x0000001617177212 */ /* 0x000fc600078e9613 */
[----:B------:R-:W-:-:S05]  /*0400*/  VIADD R7, R2, 0x1715609d ;  /* 0x1715609d02077836 */ /* 0x000fca0000000000 */
[----:B------:R-:W-:Y:S01]  /*0410*/  LOP3.LUT R7, R7, R24, R21, 0x96, !PT ;  /* 0x0000001807077212 */ /* 0x000fe200078e9615 */
[----:B------:R-:W-:-:S04]  /*0420*/  IMAD.WIDE.U32 R24, R23, -0x326172a9, RZ ;  /* 0xcd9e8d5717187825 */ /* 0x000fc800078e00ff */
[----:B------:R-:W-:Y:S01]  /*0430*/  IMAD.WIDE.U32 R22, R7, -0x2daee0ad, RZ ;  /* 0xd2511f5307167825 */ /* 0x000fe200078e00ff */
[----:B------:R-:W-:-:S03]  /*0440*/  LOP3.LUT R17, R17, R20, R25, 0x96, !PT ;  /* 0x0000001411117212 */ /* 0x000fc600078e9619 */
[----:B------:R-:W-:-:S05]  /*0450*/  VIADD R7, R3, 0x646e171e ;  /* 0x646e171e03077836 */ /* 0x000fca0000000000 */
[----:B------:R-:W-:Y:S01]  /*0460*/  LOP3.LUT R7, R7, R18, R23, 0x96, !PT ;  /* 0x0000001207077212 */ /* 0x000fe200078e9617 */
[----:B------:R-:W-:Y:S01]  /*0470*/  DFMA R18, R12, R14, R12 ;  /* 0x0000000e0c12722b */ /* 0x000fe2000000000c */
[----:B------:R-:W-:Y:S01]  /*0480*/  IMAD.WIDE.U32 R14, R17, -0x2daee0ad, RZ ;  /* 0xd2511f53110e7825 */ /* 0x000fe200078e00ff */
[----:B------:R-:W-:-:S03]  /*0490*/  IADD3 R13, PT, PT, R3, 0x1fd5c5a3, RZ ;  /* 0x1fd5c5a3030d7810 */ /* 0x000fc60007ffe0ff */
[----:B------:R-:W-:Y:S01]  /*04a0*/  IMAD.WIDE.U32 R26, R7, -0x326172a9, RZ ;  /* 0xcd9e8d57071a7825 */ /* 0x000fe200078e00ff */
[----:B------:R-:W-:Y:S02]  /*04b0*/  LOP3.LUT R13, R13, R22, R15, 0x96, !PT ;  /* 0x000000160d0d7212 */ /* 0x000fe400078e960f */
[----:B------:R-:W-:Y:S01]  /*04c0*/  DFMA R20, -R10, R18, 1 ;  /* 0x3ff000000a14742b */ /* 0x000fe20000000112 */
[C---:B------:R-:W-:Y:S01]  /*04d0*/  IADD3 R15, PT, PT, R2.reuse, -0xe443238, RZ ;  /* 0xf1bbcdc8020f7810 */ /* 0x040fe20007ffe0ff */
[----:B------:R-:W-:-:S05]  /*04e0*/  VIADD R7, R2, 0x5384540f ;  /* 0x5384540f02077836 */ /* 0x000fca0000000000 */
[----:B------:R-:W-:Y:S01]  /*04f0*/  LOP3.LUT R7, R7, R24, R27, 0x96, !PT ;  /* 0x0000001807077212 */ /* 0x000fe200078e961b */
[----:B------:R-:W-:Y:S01]  /*0500*/  IMAD.WIDE.U32 R24, R13, -0x326172a9, RZ ;  /* 0xcd9e8d570d187825 */ /* 0x000fe200078e00ff */
[----:B------:R-:W-:-:S03]  /*0510*/  DFMA R18, R18, R20, R18 ;  /* 0x000000141212722b */ /* 0x000fc60000000012 */
[----:B------:R-:W-:Y:S01]  /*0520*/  IMAD.WIDE.U32 R22, R7, -0x2daee0ad, RZ ;  /* 0xd2511f5307167825 */ /* 0x000fe200078e00ff */
[----:B------:R-:W-:-:S03]  /*0530*/  LOP3.LUT R7, R15, R26, R25, 0x96, !PT ;  /* 0x0000001a0f077212 */ /* 0x000fc600078e9619 */
[----:B------:R-:W-:Y:S02]  /*0540*/  VIADD R13, R3, 0xdb3d7428 ;  /* 0xdb3d7428030d7836 */ /* 0x000fe40000000000 */
[----:B------:R-:W-:-:S03]  /*0550*/  IMAD.HI.U32 R15, R7, -0x2daee0ad, RZ ;  /* 0xd2511f53070f7827 */ /* 0x000fc600078e00ff */
[----:B------:R-:W-:Y:S02]  /*0560*/  LOP3.LUT R14, R13, R14, R23, 0x96, !PT ;  /* 0x0000000e0d0e7212 */ /* 0x000fe400078e9617 */
[----:B------:R-:W-:Y:S02]  /*0570*/  IADD3 R13, PT, PT, R2, -0x700cb87f, RZ ;  /* 0x8ff34781020d7810 */ /* 0x000fe40007ffe0ff */
[----:B------:R-:W-:Y:S01]  /*0580*/  LOP3.LUT R12, R22, R15, RZ, 0x3c, !PT ;  /* 0x0000000f160c7212 */ /* 0x000fe200078e3cff */
[----:B------:R-:W-:-:S05]  /*0590*/  IMAD.HI.U32 R8, R14, -0x326172a9, RZ ;  /* 0xcd9e8d570e087827 */ /* 0x000fca00078e00ff */
[----:B------:R-:W-:Y:S01]  /*05a0*/  LOP3.LUT R8, R13, R24, R8, 0x96, !PT ;  /* 0x000000180d087212 */ /* 0x000fe200078e9608 */
[----:B------:R-:W-:Y:S06]  /*05b0*/  @P0 BRA `(.L_x_2964) ;  /* 0x0000000000100947 */ /* 0x000fec0003800000 */
[----:B------:R-:W-:Y:S02]  /*05c0*/  LOP3.LUT R13, R11, 0x7fffffff, RZ, 0xc0, !PT ;  /* 0x7fffffff0b0d7812 */ /* 0x000fe400078ec0ff */
[----:B------:R-:W-:-:S03]  /*05d0*/  MOV R15, 0x600 ;  /* 0x00000600000f7802 */ /* 0x000fc60000000f00 */
[----:B------:R-:W-:-:S07]  /*05e0*/  VIADD R20, R13, 0xfff00000 ;  /* 0xfff000000d147836 */ /* 0x000fce0000000000 */
[----:B------:R-:W-:Y:S05]  /*05f0*/  CALL.REL.NOINC `($__internal_40_$__cuda_sm20_dblrcp_rn_slowpath_v3) ;  /* 0x000000e000c07944 */ /* 0x000fea0003c00000 */
.L_x_2964:
[----:B------:R-:W0:Y:S01]  /*0600*/  LDCU UR4, c[0x0][0x370] ;  /* 0x00006e00ff0477ac */ /* 0x000e220008000800 */
[----:B------:R-:W-:Y:S01]  /*0610*/  UMOV UR5, 0x380fffff ;  /* 0x380fffff00057882 */ /* 0x000fe20000000000 */
[----:B0-----:R-:W-:Y:S01]  /*0620*/  IMAD R9, R9, UR4, RZ ;  /* 0x0000000409097c24 */ /* 0x001fe2000f8e02ff */
[----:B------:R-:W0:Y:S04]  /*0630*/  LDCU UR4, c[0x0][0x608] ;  /* 0x0000c100ff0477ac */ /* 0x000e280008000800 */
[----:B------:R-:W-:-:S04]  /*0640*/  SHF.L.U32 R11, R9, 0x2, RZ ;  /* 0x00000002090b7819 */ /* 0x000fc800000006ff */
[----:B------:R-:W1:Y:S01]  /*0650*/  I2F.U32.RP R10, R11 ;  /* 0x0000000b000a7306 */ /* 0x000e620000209000 */
[----:B------:R-:W-:Y:S02]  /*0660*/  IADD3 R13, PT, PT, RZ, -R11, RZ ;  /* 0x8000000bff0d7210 */ /* 0x000fe40007ffe0ff */
[----:B------:R-:W-:Y:S01]  /*0670*/  ISETP.NE.U32.AND P2, PT, R11, RZ, PT ;  /* 0x000000ff0b00720c */ /* 0x000fe20003f45070 */
[----:B0-----:R-:W-:-:S04]  /*0680*/  UIADD3 UR4, UPT, UPT, UR4, -0x1, URZ ;  /* 0xffffffff04047890 */ /* 0x001fc8000fffe0ff */
[----:B-1----:R-:W0:Y:S02]  /*0690*/  MUFU.RCP R10, R10 ;  /* 0x0000000a000a7308 */ /* 0x002e240000001000 */
[----:B0-----:R-:W-:-:S06]  /*06a0*/  VIADD R20, R10, 0xffffffe ;  /* 0x0ffffffe0a147836 */ /* 0x001fcc0000000000 */
[----:B------:R0:W1:Y:S02]  /*06b0*/  F2I.FTZ.U32.TRUNC.NTZ R21, R20 ;  /* 0x0000001400157305 */ /* 0x000064000021f000 */
[----:B0-----:R-:W-:Y:S02]  /*06c0*/  IMAD.MOV.U32 R20, RZ, RZ, RZ ;  /* 0x000000ffff147224 */ /* 0x001fe400078e00ff */
[----:B-1----:R-:W-:-:S04]  /*06d0*/  IMAD R13, R13, R21, RZ ;  /* 0x000000150d0d7224 */ /* 0x002fc800078e02ff */
[----:B------:R-:W-:-:S06]  /*06e0*/  IMAD.HI.U32 R21, R21, R13, R20 ;  /* 0x0000000d15157227 */ /* 0x000fcc00078e0014 */
[----:B------:R-:W-:-:S05]  /*06f0*/  IMAD.HI.U32 R22, R21, UR4, RZ ;  /* 0x0000000415167c27 */ /* 0x000fca000f8e00ff */
[----:B------:R-:W-:-:S05]  /*0700*/  IADD3 R10, PT, PT, -R22, RZ, RZ ;  /* 0x000000ff160a7210 */ /* 0x000fca0007ffe1ff */
[----:B------:R-:W-:Y:S01]  /*0710*/  IMAD R10, R11, R10, UR4 ;  /* 0x000000040b0a7e24 */ /* 0x000fe2000f8e020a */
[----:B------:R-:W-:-:S04]  /*0720*/  UMOV UR4, 0xf0000000 ;  /* 0xf000000000047882 */ /* 0x000fc80000000000 */
[----:B------:R-:W-:-:S13]  /*0730*/  ISETP.GE.U32.AND P0, PT, R10, R11, PT ;  /* 0x0000000b0a00720c */ /* 0x000fda0003f06070 */
[----:B------:R-:W-:Y:S01]  /*0740*/  @P0 IMAD.IADD R10, R10, 0x1, -R11 ;  /* 0x000000010a0a0824 */ /* 0x000fe200078e0a0b */
[----:B------:R-:W-:Y:S01]  /*0750*/  @P0 IADD3 R22, PT, PT, R22, 0x1, RZ ;  /* 0x0000000116160810 */ /* 0x000fe20007ffe0ff */
[----:B------:R-:W-:-:S03]  /*0760*/  DSETP.GEU.AND P0, PT, |R18|, UR4, PT ;  /* 0x0000000412007e2a */ /* 0x000fc6000bf0e200 */
[----:B------:R-:W-:-:S13]  /*0770*/  ISETP.GE.U32.AND P1, PT, R10, R11, PT ;  /* 0x0000000b0a00720c */ /* 0x000fda0003f26070 */
[----:B------:R-:W-:Y:S01]  /*0780*/  @P1 VIADD R22, R22, 0x1 ;  /* 0x0000000116161836 */ /* 0x000fe20000000000 */
[----:B------:R-:W-:-:S05]  /*0790*/  @!P2 LOP3.LUT R22, RZ, R11, RZ, 0x33, !PT ;  /* 0x0000000bff16a212 */ /* 0x000fca00078e33ff */
[----:B------:R-:W-:-:S05]  /*07a0*/  IMAD R13, R11, R22, R11 ;  /* 0x000000160b0d7224 */ /* 0x000fca00078e020b */
[----:B------:R-:W-:-:S13]  /*07b0*/  ISETP.GE.U32.AND P1, PT, R0, R13, PT ;  /* 0x0000000d0000720c */ /* 0x000fda0003f26070 */
[----:B------:R-:W-:Y:S05]  /*07c0*/  @P1 EXIT ;  /* 0x000000000000194d */ /* 0x000fea0003800000 */
[----:B------:R-:W0:Y:S01]  /*07d0*/  LDCU UR6, c[0x0][0x450] ;  /* 0x00008a00ff0677ac */ /* 0x000e220008000800 */
[----:B------:R-:W1:Y:S01]  /*07e0*/  F2F.F32.F64 R10, R18 ;  /* 0x00000012000a7310 */ /* 0x000e620000301000 */
[----:B------:R-:W-:Y:S01]  /*07f0*/  IADD3 R15, PT, PT, R3, -0x695add53, RZ ;  /* 0x96a522ad030f7810 */ /* 0x000fe20007ffe0ff */
[----:B------:R-:W-:Y:S01]  /*0800*/  IMAD R14, R14, -0x326172a9, RZ ;  /* 0xcd9e8d570e0e7824 */ /* 0x000fe200078e02ff */
[----:B------:R-:W2:Y:S01]  /*0810*/  LDCU UR9, c[0x0][0x528] ;  /* 0x0000a500ff0977ac */ /* 0x000ea20008000800 */
[----:B------:R-:W-:Y:S01]  /*0820*/  IMAD.MOV.U32 R17, RZ, RZ, RZ ;  /* 0x000000ffff117224 */ /* 0x000fe200078e00ff */
[----:B------:R-:W-:Y:S02]  /*0830*/  LOP3.LUT R12, R12, R15, RZ, 0x3c, !PT ;  /* 0x0000000f0c0c7212 */ /* 0x000fe400078e3cff */
[----:B------:R-:W-:Y:S02]  /*0840*/  LOP3.LUT R15, R16, 0x3, RZ, 0xc0, !PT ;  /* 0x00000003100f7812 */ /* 0x000fe400078ec0ff */
[----:B------:R-:W-:Y:S01]  /*0850*/  MOV R16, R0 ;  /* 0x0000000000107202 */ /* 0x000fe20000000f00 */
[----:B-1----:R-:W-:Y:S01]  /*0860*/  @!P0 FMUL R10, R10, 1.175494350822287508e-38 ;  /* 0x008000000a0a8820 */ /* 0x002fe20000400000 */
[----:B0-----:R-:W-:-:S02]  /*0870*/  UIADD3 UR4, UPT, UPT, UR6, -0x1, URZ ;  /* 0xffffffff06047890 */ /* 0x001fc4000fffe0ff */
[----:B------:R-:W-:Y:S02]  /*0880*/  UIADD3 UR25, UPT, UPT, UR6, -0x2, URZ ;  /* 0xfffffffe06197890 */ /* 0x000fe4000fffe0ff */
[----:B------:R-:W-:Y:S02]  /*0890*/  ULOP3.LUT UR27, UR4, 0x7, URZ, 0xc0, !UPT ;  /* 0x00000007041b7892 */ /* 0x000fe4000f8ec0ff */
[----:B------:R-:W-:Y:S02]  /*08a0*/  UIADD3 UR5, UPT, UPT, UR6, 0x7, URZ ;  /* 0x0000000706057890 */ /* 0x000fe4000fffe0ff */
[----:B--2---:R-:W-:Y:S02]  /*08b0*/  UIADD3 UR7, UPT, UPT, UR9, -0x1, URZ ;  /* 0xffffffff09077890 */ /* 0x004fe4000fffe0ff */
[----:B------:R-:W-:Y:S02]  /*08c0*/  UIADD3 UR26, UPT, UPT, UR9, -0x2, URZ ;  /* 0xfffffffe091a7890 */ /* 0x000fe4000fffe0ff */
[----:B------:R-:W-:-:S02]  /*08d0*/  UIADD3 UR8, UPT, UPT, UR9, 0x7, URZ ;  /* 0x0000000709087890 */ /* 0x000fc4000fffe0ff */
[----:B------:R-:W-:Y:S02]  /*08e0*/  ULOP3.LUT UR4, UR4, 0xfffffff8, URZ, 0xc0, !UPT ;  /* 0xfffffff804047892 */ /* 0x000fe4000f8ec0ff */
[----:B------:R-:W-:Y:S02]  /*08f0*/  UIADD3 UR6, UPT, UPT, UR6, 0x3, URZ ;  /* 0x0000000306067890 */ /* 0x000fe4000fffe0ff */
[----:B------:R-:W-:Y:S02]  /*0900*/  UIADD3 UR9, UPT, UPT, UR9, 0x3, URZ ;  /* 0x0000000309097890 */ /* 0x000fe4000fffe0ff */
[----:B------:R-:W-:Y:S01]  /*0910*/  ULOP3.LUT UR10, UR5, 0x7, URZ, 0xc0, !UPT ;  /* 0x00000007050a7892 */ /* 0x000fe2000f8ec0ff */
[----:B------:R-:W-:Y:S01]  /*0920*/  IMAD.U32 R18, RZ, RZ, UR4 ;  /* 0x00000004ff127e24 */ /* 0x000fe2000f8e00ff */
[----:B------:R-:W-:Y:S02]  /*0930*/  ULOP3.LUT UR11, UR6, 0x3, URZ, 0xc0, !UPT ;  /* 0x00000003060b7892 */ /* 0x000fe4000f8ec0ff */
[----:B------:R-:W-:-:S02]  /*0940*/  ULOP3.LUT UR12, UR8, 0x7, URZ, 0xc0, !UPT ;  /* 0x00000007080c7892 */ /* 0x000fc4000f8ec0ff */
[----:B------:R-:W-:Y:S02]  /*0950*/  ULOP3.LUT UR13, UR9, 0x3, URZ, 0xc0, !UPT ;  /* 0x00000003090d7892 */ /* 0x000fe4000f8ec0ff */
[----:B------:R-:W-:Y:S02]  /*0960*/  ULOP3.LUT UR28, UR7, 0x7, URZ, 0xc0, !UPT ;  /* 0x00000007071c7892 */ /* 0x000fe4000f8ec0ff */
[----:B------:R-:W-:Y:S02]  /*0970*/  ULOP3.LUT UR5, UR5, 0x3, URZ, 0xc0, !UPT ;  /* 0x0000000305057892 */ /* 0x000fe4000f8ec0ff */
[----:B------:R-:W-:Y:S02]  /*0980*/  ULOP3.LUT UR6, UR6, 0x1, URZ, 0xc0, !UPT ;  /* 0x0000000106067892 */ /* 0x000fe4000f8ec0ff */
[----:B------:R-:W-:Y:S02]  /*0990*/  ULOP3.LUT UR7, UR7, 0xfffffff8, URZ, 0xc0, !UPT ;  /* 0xfffffff807077892 */ /* 0x000fe4000f8ec0ff */
[----:B------:R-:W-:-:S02]  /*09a0*/  ULOP3.LUT UR8, UR8, 0x3, URZ, 0xc0, !UPT ;  /* 0x0000000308087892 */ /* 0x000fc4000f8ec0ff */
[----:B------:R-:W-:Y:S02]  /*09b0*/  ULOP3.LUT UR9, UR9, 0x1, URZ, 0xc0, !UPT ;  /* 0x0000000109097892 */ /* 0x000fe4000f8ec0ff */
[----:B------:R-:W-:Y:S02]  /*09c0*/  UIADD3 UR10, UPT, UPT, UR10, -0x1, URZ ;  /* 0xffffffff0a0a7890 */ /* 0x000fe4000fffe0ff */
[----:B------:R-:W-:Y:S02]  /*09d0*/  UIADD3 UR11, UPT, UPT, UR11, -0x1, URZ ;  /* 0xffffffff0b0b7890 */ /* 0x000fe4000fffe0ff */
[----:B------:R-:W-:Y:S02]  /*09e0*/  UIADD3 UR12, UPT, UPT, UR12, -0x1, URZ ;  /* 0xffffffff0c0c7890 */ /* 0x000fe4000fffe0ff */
[----:B------:R-:W-:-:S12]  /*09f0*/  UIADD3 UR13, UPT, UPT, UR13, -0x1, URZ ;  /* 0xffffffff0d0d7890 */ /* 0x000fd8000fffe0ff */
.L_x_3032:
        /* <DEDUP_REMOVED lines=13> */
.L_x_2966:
[----:B------:R-:W-:Y:S05]  /*0ad0*/  BSYNC.RECONVERGENT B0 ;  /* 0x0000000000007941 */ /* 0x000fea0003800200 */
.L_x_2965:
[----:B------:R-:W-:Y:S01]  /*0ae0*/  LOP3.LUT R20, R17, R29, R3, 0x96, !PT ;  /* 0x0000001d11147212 */ /* 0x000fe200078e9603 */
[----:B------:R-:W-:Y:S01]  /*0af0*/  IMAD.WIDE.U32 R22, R16, -0x326172a9, RZ ;  /* 0xcd9e8d5710167825 */ /* 0x000fe200078e00ff */
[----:B------:R-:W-:-:S03]  /*0b00*/  ISETP.GT.AND P0, PT, R15, 0x1, PT ;  /* 0x000000010f00780c */ /* 0x000fc60003f04270 */
[----:B------:R-:W-:Y:S01]  /*0b10*/  IMAD.WIDE.U32 R20, R20, -0x326172a9, RZ ;  /* 0xcd9e8d5714147825 */ /* 0x000fe200078e00ff */
[----:B------:R-:W-:-:S03]  /*0b20*/  LOP3.LUT R30, R5, R23, R2, 0x96, !PT ;  /* 0x00000017051e7212 */ /* 0x000fc600078e9602 */
[C---:B------:R-:W-:Y:S01]  /*0b30*/  VIADD R19, R3.reuse, 0xbb67ae85 ;  /* 0xbb67ae8503137836 */ /* 0x040fe20000000000 */
[----:B------:R-:W-:Y:S01]  /*0b40*/  LOP3.LUT R22, R6, R22, R21, 0x96, !PT ;  /* 0x0000001606167212 */ /* 0x000fe200078e9615 */
[----:B------:R-:W-:Y:S01]  /*0b50*/  IMAD.WIDE.U32 R30, R30, -0x2daee0ad, RZ ;  /* 0xd2511f531e1e7825 */ /* 0x000fe200078e00ff */
[----:B------:R-:W-:-:S03]  /*0b60*/  IADD3 R21, PT, PT, R3, 0x76cf5d0a, RZ ;  /* 0x76cf5d0a03157810 */ /* 0x000fc60007ffe0ff */
[----:B------:R-:W-:Y:S01]  /*0b70*/  IMAD.WIDE.U32 R22, R22, -0x2daee0ad, RZ ;  /* 0xd2511f5316167825 */ /* 0x000fe200078e00ff */
[----:B------:R-:W-:-:S03]  /*0b80*/  LOP3.LUT R31, R19, R28, R31, 0x96, !PT ;  /* 0x0000001c131f7212 */ /* 0x000fc600078e961f */
[C---:B------:R-:W-:Y:S01]  /*0b90*/  VIADD R19, R2.reuse, 0x3c6ef372 ;  /* 0x3c6ef37202137836 */ /* 0x040fe20000000000 */
[----:B------:R-:W-:Y:S01]  /*0ba0*/  LOP3.LUT R28, R21, R30, R23, 0x96, !PT ;  /* 0x0000001e151c7212 */ /* 0x000fe200078e9617 */
[----:B------:R-:W-:Y:S01]  /*0bb0*/  IMAD.WIDE.U32 R30, R31, -0x326172a9, RZ ;  /* 0xcd9e8d571f1e7825 */ /* 0x000fe200078e00ff */
[----:B------:R-:W-:Y:S02]  /*0bc0*/  IADD3 R21, PT, PT, R2, -0x255992d5, RZ ;  /* 0xdaa66d2b02157810 */ /* 0x000fe40007ffe0ff */
[----:B------:R-:W-:Y:S01]  /*0bd0*/  IADD3 R23, PT, PT, R3, -0x126145ec, RZ ;  /* 0xed9eba1403177810 */ /* 0x000fe20007ffe0ff */
[----:B------:R-:W-:Y:S01]  /*0be0*/  IMAD.WIDE.U32 R28, R28, -0x326172a9, RZ ;  /* 0xcd9e8d571c1c7825 */ /* 0x000fe200078e00ff */
[----:B------:R-:W-:-:S03]  /*0bf0*/  LOP3.LUT R31, R19, R20, R31, 0x96, !PT ;  /* 0x00000014131f7212 */ /* 0x000fc600078e961f */
[----:B------:R-:W-:Y:S01]  /*0c00*/  VIADD R19, R3, 0x32370b8f ;  /* 0x32370b8f03137836 */ /* 0x000fe20000000000 */
[----:B------:R-:W-:Y:S01]  /*0c10*/  LOP3.LUT R20, R21, R30, R29, 0x96, !PT ;  /* 0x0000001e15147212 */ /* 0x000fe200078e961d */
[----:B------:R-:W-:-:S04]  /*0c20*/  IMAD.WIDE.U32 R30, R31, -0x2daee0ad, RZ ;  /* 0xd2511f531f1e7825 */ /* 0x000fc800078e00ff */
        /* <DEDUP_REMOVED lines=11> */
[----:B------:R-:W-:Y:S02]  /*0ce0*/  IADD3 R21, PT, PT, R3, 0x646e171e, RZ ;  /* 0x646e171e03157810 */ /* 0x000fe40007ffe0ff */
[----:B------:R-:W-:Y:S01]  /*0cf0*/  IADD3 R23, PT, PT, R2, 0x5384540f, RZ ;  /* 0x5384540f02177810 */ /* 0x000fe20007ffe0ff */
        /* <DEDUP_REMOVED lines=13> */
[C---:B------:R-:W-:Y:S01]  /*0dd0*/  VIADD R19, R2.reuse, 0xf1bbcdc8 ;  /* 0xf1bbcdc802137836 */ /* 0x040fe20000000000 */
[----:B------:R-:W-:Y:S01]  /*0de0*/  LOP3.LUT R28, R21, R30, R23, 0x96, !PT ;  /* 0x0000001e151c7212 */ /* 0x000fe200078e9617 */
[----:B------:R-:W-:Y:S01]  /*0df0*/  IMAD.WIDE.U32 R30, R31, -0x326172a9, RZ ;  /* 0xcd9e8d571f1e7825 */ /* 0x000fe200078e00ff */
[----:B------:R-:W-:-:S03]  /*0e00*/  IADD3 R21, PT, PT, R2, -0x700cb87f, RZ ;  /* 0x8ff3478102157810 */ /* 0x000fc60007ffe0ff */
[----:B------:R-:W-:Y:S01]  /*0e10*/  IMAD R32, R7, -0x2daee0ad, RZ ;  /* 0xd2511f5307207824 */ /* 0x000fe200078e02ff */
[----:B------:R-:W-:Y:S01]  /*0e20*/  LOP3.LUT R7, R19, R20, R31, 0x96, !PT ;  /* 0x0000001413077212 */ /* 0x000fe200078e961f */
[----:B------:R-:W-:-:S04]  /*0e30*/  IMAD.WIDE.U32 R28, R28, -0x326172a9, RZ ;  /* 0xcd9e8d571c1c7825 */ /* 0x000fc800078e00ff */
        /* <DEDUP_REMOVED lines=18> */
.L_x_2967:
        /* <DEDUP_REMOVED lines=9> */
.L_x_2968:
[----:B------:R-:W0:Y:S01]  /*0ff0*/  LDC R29, c[0x0][0x450] ;  /* 0x00011400ff1d7b82 */ /* 0x000e220000000800 */
[----:B------:R-:W1:Y:S01]  /*1000*/  LDCU UR4, c[0x0][0x60c] ;  /* 0x0000c180ff0477ac */ /* 0x000e620008000800 */
[----:B------:R-:W-:Y:S01]  /*1010*/  HFMA2 R28, -RZ, RZ, 0.1171875, 0 ;  /* 0x2f800000ff1c7431 */ /* 0x000fe200000001ff */
[----:B------:R-:W-:Y:S01]  /*1020*/  I2FP.F32.U32 R20, R20 ;  /* 0x0000001400147245 */ /* 0x000fe20000201000 */
[----:B------:R-:W-:Y:S01]  /*1030*/  BSSY.RECONVERGENT B0, `(.L_x_2969) ;  /* 0x00006a2000007945 */ /* 0x000fe20003800200 */
[----:B------:R-:W-:Y:S02]  /*1040*/  I2FP.F32.U32 R23, R19 ;  /* 0x0000001300177245 */ /* 0x000fe40000201000 */
[----:B------:R-:W-:Y:S02]  /*1050*/  I2FP.F32.U32 R21, R21 ;  /* 0x0000001500157245 */ /* 0x000fe40000201000 */
[----:B------:R-:W-:Y:S01]  /*1060*/  I2FP.F32.U32 R22, R22 ;  /* 0x0000001600167245 */ /* 0x000fe20000201000 */
[-C--:B------:R-:W-:Y:S01]  /*1070*/  FFMA.FTZ R19, R20, R28.reuse, 1.1641532182693481445e-10 ;  /* 0x2f00000014137423 */ /* 0x080fe2000001001c */
[-C--:B------:R-:W-:Y:S01]  /*1080*/  FFMA.FTZ R20, R23, R28.reuse, 1.1641532182693481445e-10 ;  /* 0x2f00000017147423 */ /* 0x080fe2000001001c */
        /* <DEDUP_REMOVED lines=8> */
[----:B------:R-:W0:Y:S01]  /*1110*/  LDCU UR4, c[0x0][0x608] ;  /* 0x0000c100ff0477ac */ /* 0x000e220008000800 */
[----:B------:R-:W-:Y:S01]  /*1120*/  BSSY.RECONVERGENT B1, `(.L_x_2971) ;  /* 0x000019e000017945 */ /* 0x000fe20003800200 */
[----:B0-----:R-:W-:-:S05]  /*1130*/  IMAD.U32 R23, RZ, RZ, UR4 ;  /* 0x00000004ff177e24 */ /* 0x001fca000f8e00ff */
[----:B------:R-:W-:-:S13]  /*1140*/  ISETP.GE.U32.AND P0, PT, R0, R23, PT ;  /* 0x000000170000720c */ /* 0x000fda0003f06070 */
[----:B------:R-:W-:Y:S05]  /*1150*/  @P0 BRA `(.L_x_2972) ;  /* 0x0000001800680947 */ /* 0x000fea0003800000 */
[----:B------:R-:W0:Y:S01]  /*1160*/  LDCU UR4, c[0x0][0x450] ;  /* 0x00008a00ff0477ac */ /* 0x000e220008000800 */
[----:B------:R-:W-:Y:S02]  /*1170*/  HFMA2 R33, -RZ, RZ, 0, 0 ;  /* 0x00000000ff217431 */ /* 0x000fe400000001ff */
[----:B------:R-:W-:Y:S01]  /*1180*/  IMAD.MOV.U32 R24, RZ, RZ, R0 ;  /* 0x000000ffff187224 */ /* 0x000fe200078e0000 */
[----:B------:R-:W-:Y:S01]  /*1190*/  UISETP.GE.U32.AND UP0, UPT, UR25, 0x7, UPT ;  /* 0x000000071900788c */ /* 0x000fe2000bf06070 */
[----:B0-----:R-:W-:-:S08]  /*11a0*/  MOV R32, UR4 ;  /* 0x0000000400207c02 */ /* 0x001fd00008000f00 */
[----:B------:R-:W-:Y:S05]  /*11b0*/  BRA.U !UP0, `(.L_x_2973) ;  /* 0x0000000d084c7547 */ /* 0x000fea000b800000 */
[C---:B------:R-:W-:Y:S01]  /*11c0*/  VIADD R18, R29.reuse, 0xffffffff ;  /* 0xffffffff1d127836 */ /* 0x040fe20000000000 */
[----:B------:R-:W-:Y:S01]  /*11d0*/  IADD3 R32, PT, PT, R29, -0x4, RZ ;  /* 0xfffffffc1d207810 */ /* 0x000fe20007ffe0ff */
[----:B------:R-:W-:Y:S01]  /*11e0*/  IMAD.MOV.U32 R33, RZ, RZ, RZ ;  /* 0x000000ffff217224 */ /* 0x000fe200078e00ff */
[----:B------:R-:W-:Y:S02]  /*11f0*/  MOV R24, R0 ;  /* 0x0000000000187202 */ /* 0x000fe40000000f00 */
[----:B------:R-:W-:-:S05]  /*1200*/  LOP3.LUT R18, R18, 0xfffffff8, RZ, 0xc0, !PT ;  /* 0xfffffff812127812 */ /* 0x000fca00078ec0ff */
[----:B------:R-:W-:-:S07]  /*1210*/  IMAD.MOV R34, RZ, RZ, -R18 ;  /* 0x000000ffff227224 */ /* 0x000fce00078e0a12 */
.L_x_2974:
[C---:B------:R-:W-:Y:S02]  /*1220*/  IADD3 R35, PT, PT, R32.reuse, 0x3, RZ ;  /* 0x0000000320237810 */ /* 0x040fe40007ffe0ff */
[C---:B------:R-:W-:Y:S02]  /*1230*/  IADD3 R30, PT, PT, R32.reuse, 0x2, RZ ;  /* 0x00000002201e7810 */ /* 0x040fe40007ffe0ff */
[----:B------:R-:W-:Y:S01]  /*1240*/  IADD3 R38, PT, PT, R32, 0x1, RZ ;  /* 0x0000000120267810 */ /* 0x000fe20007ffe0ff */
[----:B------:R-:W-:Y:S01]  /*1250*/  IMAD.SHL.U32 R35, R35, 0x4, RZ ;  /* 0x0000000423237824 */ /* 0x000fe200078e00ff */
[----:B------:R-:W-:Y:S01]  /*1260*/  IADD3 R34, PT, PT, R34, 0x8, RZ ;  /* 0x0000000822227810 */ /* 0x000fe20007ffe0ff */
[----:B------:R-:W-:Y:S02]  /*1270*/  IMAD.SHL.U32 R30, R30, 0x4, RZ ;  /* 0x000000041e1e7824 */ /* 0x000fe400078e00ff */
[----:B------:R-:W0:Y:S01]  /*1280*/  LDC R31, c[0x0][R35+0x388] ;  /* 0x0000e200231f7b82 */ /* 0x000e220000000800 */
[----:B------:R-:W-:-:S07]  /*1290*/  IMAD.SHL.U32 R38, R38, 0x4, RZ ;  /* 0x0000000426267824 */ /* 0x000fce00078e00ff */
[----:B------:R1:W2:Y:S08]  /*12a0*/  LDC R36, c[0x0][R30+0x388] ;  /* 0x0000e2001e247b82 */ /* 0x0002b00000000800 */
[----:B-1----:R-:W1:Y:S01]  /*12b0*/  LDC R30, c[0x0][R30+0x3ec] ;  /* 0x0000fb001e1e7b82 */ /* 0x002e620000000800 */
[----:B0-----:R-:W0:Y:S01]  /*12c0*/  I2F.U32.RP R37, R31 ;  /* 0x0000001f00257306 */ /* 0x001e220000209000 */
[----:B------:R-:W-:Y:S01]  /*12d0*/  IMAD.MOV R39, RZ, RZ, -R31 ;  /* 0x000000ffff277224 */ /* 0x000fe200078e0a1f */
[----:B------:R-:W-:-:S06]  /*12e0*/  ISETP.NE.U32.AND P2, PT, R31, RZ, PT ;  /* 0x000000ff1f00720c */ /* 0x000fcc0003f45070 */
[----:B--2---:R-:W2:Y:S08]  /*12f0*/  I2F.U32.RP R41, R36 ;  /* 0x0000002400297306 */ /* 0x004eb00000209000 */
[----:B0-----:R-:W0:Y:S08]  /*1300*/  MUFU.RCP R37, R37 ;  /* 0x0000002500257308 */ /* 0x001e300000001000 */
[----:B--2---:R-:W-:Y:S01]  /*1310*/  MUFU.RCP R41, R41 ;  /* 0x0000002900297308 */ /* 0x004fe20000001000 */
[----:B0-----:R-:W-:-:S07]  /*1320*/  IADD3 R28, PT, PT, R37, 0xffffffe, RZ ;  /* 0x0ffffffe251c7810 */ /* 0x001fce0007ffe0ff */
[----:B------:R0:W2:Y:S02]  /*1330*/  F2I.FTZ.U32.TRUNC.NTZ R29, R28 ;  /* 0x0000001c001d7305 */ /* 0x0000a4000021f000 */
[----:B0-----:R-:W-:Y:S02]  /*1340*/  HFMA2 R28, -RZ, RZ, 0, 0 ;  /* 0x00000000ff1c7431 */ /* 0x001fe400000001ff */
[----:B--2---:R-:W-:-:S04]  /*1350*/  IMAD R39, R39, R29, RZ ;  /* 0x0000001d27277224 */ /* 0x004fc800078e02ff */
[----:B------:R-:W-:Y:S01]  /*1360*/  IMAD.HI.U32 R29, R29, R39, R28 ;  /* 0x000000271d1d7227 */ /* 0x000fe200078e001c */
[----:B------:R-:W-:Y:S01]  /*1370*/  IADD3 R28, PT, PT, R41, 0xffffffe, RZ ;  /* 0x0ffffffe291c7810 */ /* 0x000fe20007ffe0ff */
[----:B------:R0:W2:Y:S01]  /*1380*/  LDC R39, c[0x0][R38+0x388] ;  /* 0x0000e20026277b82 */ /* 0x0000a20000000800 */
[----:B------:R-:W-:-:S03]  /*1390*/  IADD3 R41, PT, PT, RZ, -R36, RZ ;  /* 0x80000024ff297210 */ /* 0x000fc60007ffe0ff */
[----:B------:R-:W-:Y:S02]  /*13a0*/  IMAD.HI.U32 R37, R29, R24, RZ ;  /* 0x000000181d257227 */ /* 0x000fe400078e00ff */
[----:B------:R3:W4:Y:S02]  /*13b0*/  F2I.FTZ.U32.TRUNC.NTZ R29, R28 ;  /* 0x0000001c001d7305 */ /* 0x000724000021f000 */
[----:B------:R-:W-:Y:S01]  /*13c0*/  IMAD.MOV R40, RZ, RZ, -R37 ;  /* 0x000000ffff287224 */ /* 0x000fe200078e0a25 */
[----:B0-----:R-:W0:Y:S03]  /*13d0*/  LDC R38, c[0x0][R38+0x3ec] ;  /* 0x0000fb0026267b82 */ /* 0x001e260000000800 */
[----:B------:R-:W-:Y:S02]  /*13e0*/  IMAD R40, R31, R40, R24 ;  /* 0x000000281f287224 */ /* 0x000fe400078e0218 */
[----:B---3--:R-:W-:-:S03]  /*13f0*/  IMAD.MOV.U32 R28, RZ, RZ, RZ ;  /* 0x000000ffff1c7224 */ /* 0x008fc600078e00ff */
[C---:B------:R-:W-:Y:S01]  /*1400*/  ISETP.GE.U32.AND P0, PT, R40.reuse, R31, PT ;  /* 0x0000001f2800720c */ /* 0x040fe20003f06070 */
[----:B----4-:R-:W-:Y:S01]  /*1410*/  IMAD R41, R41, R29, RZ ;  /* 0x0000001d29297224 */ /* 0x010fe200078e02ff */
[----:B--2---:R-:W2:Y:S11]  /*1420*/  I2F.U32.RP R44, R39 ;  /* 0x00000027002c7306 */ /* 0x004eb60000209000 */
[----:B------:R-:W-:-:S02]  /*1430*/  @P0 IMAD.IADD R40, R40, 0x1, -R31 ;  /* 0x0000000128280824 */ /* 0x000fc400078e0a1f */
[----:B------:R-:W-:-:S03]  /*1440*/  @P0 VIADD R37, R37, 0x1 ;  /* 0x0000000125250836 */ /* 0x000fc60000000000 */
[----:B------:R-:W-:Y:S01]  /*1450*/  ISETP.GE.U32.AND P1, PT, R40, R31, PT ;  /* 0x0000001f2800720c */ /* 0x000fe20003f26070 */
[----:B------:R-:W-:Y:S01]  /*1460*/  IMAD.HI.U32 R40, R29, R41, R28 ;  /* 0x000000291d287227 */ /* 0x000fe200078e001c */
[----:B--2---:R-:W2:Y:S03]  /*1470*/  MUFU.RCP R44, R44 ;  /* 0x0000002c002c7308 */ /* 0x004ea60000001000 */
[----:B------:R-:W-:-:S04]  /*1480*/  IMAD.SHL.U32 R41, R32, 0x4, RZ ;  /* 0x0000000420297824 */ /* 0x000fc800078e00ff */
[----:B------:R3:W4:Y:S04]  /*1490*/  LDC R42, c[0x0][R41+0x388] ;  /* 0x0000e200292a7b82 */ /* 0x0007280000000800 */
[----:B------:R-:W-:Y:S02]  /*14a0*/  @P1 IADD3 R37, PT, PT, R37, 0x1, RZ ;  /* 0x0000000125251810 */ /* 0x000fe40007ffe0ff */
[----:B------:R-:W-:Y:S02]  /*14b0*/  @!P2 LOP3.LUT R37, RZ, R31, RZ, 0x33, !PT ;  /* 0x0000001fff25a212 */ /* 0x000fe400078e33ff */
[----:B------:R-:W-:Y:S01]  /*14c0*/  ISETP.NE.U32.AND P2, PT, R36, RZ, PT ;  /* 0x000000ff2400720c */ /* 0x000fe20003f45070 */
[----:B---3--:R-:W3:Y:S02]  /*14d0*/  LDC R41, c[0x0][R41+0x3ec] ;  /* 0x0000fb0029297b82 */ /* 0x008ee40000000800 */
[----:B------:R-:W-:Y:S01]  /*14e0*/  IMAD.HI.U32 R40, R40, R37, RZ ;  /* 0x0000002528287227 */ /* 0x000fe200078e00ff */
[----:B--2---:R-:W-:-:S03]  /*14f0*/  IADD3 R28, PT, PT, R44, 0xffffffe, RZ ;  /* 0x0ffffffe2c1c7810 */ /* 0x004fc60007ffe0ff */
[----:B------:R-:W-:Y:S01]  /*1500*/  VIADD R44, R32, 0xffffffff ;  /* 0xffffffff202c7836 */ /* 0x000fe20000000000 */
[----:B------:R-:W-:Y:S01]  /*1510*/  IADD3 R43, PT, PT, -R40, RZ, RZ ;  /* 0x000000ff282b7210 */ /* 0x000fe20007ffe1ff */
[----:B------:R2:W-:Y:S03]  /*1520*/  F2I.FTZ.U32.TRUNC.NTZ R29, R28 ;  /* 0x0000001c001d7305 */ /* 0x0005e6000021f000 */
[----:B------:R-:W-:Y:S01]  /*1530*/  SHF.L.U32 R44, R44, 0x2, RZ ;  /* 0x000000022c2c7819 */ /* 0x000fe200000006ff */
[----:B------:R-:W-:Y:S02]  /*1540*/  IMAD R43, R36, R43, R37 ;  /* 0x0000002b242b7224 */ /* 0x000fe400078e0225 */
[----:B----4-:R-:W-:Y:S02]  /*1550*/  IMAD.MOV R47, RZ, RZ, -R42 ;  /* 0x000000ffff2f7224 */ /* 0x010fe400078e0a2a */
[----:B------:R-:W4:Y:S01]  /*1560*/  I2F.U32.RP R46, R42 ;  /* 0x0000002a002e7306 */ /* 0x000f220000209000 */
[----:B------:R-:W-:Y:S01]  /*1570*/  ISETP.GE.U32.AND P0, PT, R43, R36, PT ;  /* 0x000000242b00720c */ /* 0x000fe20003f06070 */
[----:B--2---:R-:W-:-:S12]  /*1580*/  IMAD.MOV.U32 R28, RZ, RZ, RZ ;  /* 0x000000ffff1c7224 */ /* 0x004fd800078e00ff */
[----:B------:R-:W-:Y:S01]  /*1590*/  @P0 IMAD.IADD R43, R43, 0x1, -R36 ;  /* 0x000000012b2b0824 */ /* 0x000fe200078e0a24 */
[----:B----4-:R-:W2:Y:S01]  /*15a0*/  MUFU.RCP R46, R46 ;  /* 0x0000002e002e7308 */ /* 0x010ea20000001000 */
[----:B------:R-:W-:-:S03]  /*15b0*/  @P0 VIADD R40, R40, 0x1 ;  /* 0x0000000128280836 */ /* 0x000fc60000000000 */
[----:B------:R-:W-:Y:S02]  /*15c0*/  ISETP.GE.U32.AND P1, PT, R43, R36, PT ;  /* 0x000000242b00720c */ /* 0x000fe40003f26070 */
[----:B------:R-:W-:-:S05]  /*15d0*/  IADD3 R43, PT, PT, RZ, -R39, RZ ;  /* 0x80000027ff2b7210 */ /* 0x000fca0007ffe0ff */
[----:B------:R-:W-:-:S04]  /*15e0*/  IMAD R43, R43, R29, RZ ;  /* 0x0000001d2b2b7224 */ /* 0x000fc800078e02ff */
[----:B------:R-:W-:Y:S02]  /*15f0*/  IMAD.HI.U32 R29, R29, R43, R28 ;  /* 0x0000002b1d1d7227 */ /* 0x000fe400078e001c */
[----:B------:R-:W-:Y:S01]  /*1600*/  @P1 IADD3 R40, PT, PT, R40, 0x1, RZ ;  /* 0x0000000128281810 */ /* 0x000fe20007ffe0ff */
[----:B------:R4:W5:Y:S01]  /*1610*/  LDC R43, c[0x0][R44+0x388] ;  /* 0x0000e2002c2b7b82 */ /* 0x0009620000000800 */
[----:B------:R-:W-:Y:S02]  /*1620*/  @!P2 LOP3.LUT R40, RZ, R36, RZ, 0x33, !PT ;  /* 0x00000024ff28a212 */ /* 0x000fe400078e33ff */
[----:B------:R-:W-:-:S03]  /*1630*/  ISETP.NE.U32.AND P2, PT, R39, RZ, PT ;  /* 0x000000ff2700720c */ /* 0x000fc60003f45070 */
[----:B------:R-:W-:Y:S02]  /*1640*/  IMAD.HI.U32 R45, R29, R40, RZ ;  /* 0x000000281d2d7227 */ /* 0x000fe400078e00ff */
[----:B----4-:R-:W4:Y:S02]  /*1650*/  LDC R44, c[0x0][R44+0x3ec] ;  /* 0x0000fb002c2c7b82 */ /* 0x010f240000000800 */
[----:B--2---:R-:W-:Y:S01]  /*1660*/  VIADD R29, R46, 0xffffffe ;  /* 0x0ffffffe2e1d7836 */ /* 0x004fe20000000000 */
[----:B------:R-:W-:-:S05]  /*1670*/  IADD3 R28, PT, PT, -R45, RZ, RZ ;  /* 0x000000ff2d1c7210 */ /* 0x000fca0007ffe1ff */
[----:B------:R-:W-:Y:S01]  /*1680*/  IMAD R28, R39, R28, R40 ;  /* 0x0000001c271c7224 */ /* 0x000fe200078e0228 */
[----:B------:R-:W2:Y:S04]  /*1690*/  F2I.FTZ.U32.TRUNC.NTZ R29, R29 ;  /* 0x0000001d001d7305 */ /* 0x000ea8000021f000 */
[----:B------:R-:W-:-:S04]  /*16a0*/  ISETP.GE.U32.AND P0, PT, R28, R39, PT ;  /* 0x000000271c00720c */ /* 0x000fc80003f06070 */
[----:B-----5:R-:W5:Y:S01]  /*16b0*/  I2F.U32.RP R50, R43 ;  /* 0x0000002b00327306 */ /* 0x020f620000209000 */
[----:B--2---:R-:W-:-:S08]  /*16c0*/  IMAD R47, R47, R29, RZ ;  /* 0x0000001d2f2f7224 */ /* 0x004fd000078e02ff */
[----:B------:R-:W-:Y:S02]  /*16d0*/  @P0 IADD3 R28, PT, PT, -R39, R28, RZ ;  /* 0x0000001c271c0210 */ /* 0x000fe40007ffe1ff */
[----:B------:R-:W-:Y:S02]  /*16e0*/  @P0 IADD3 R45, PT, PT, R45, 0x1, RZ ;  /* 0x000000012d2d0810 */ /* 0x000fe40007ffe0ff */
[----:B------:R-:W-:Y:S01]  /*16f0*/  ISETP.GE.U32.AND P1, PT, R28, R39, PT ;  /* 0x000000271c00720c */ /* 0x000fe20003f26070 */
[----:B------:R-:W-:Y:S01]  /*1700*/  HFMA2 R28, -RZ, RZ, 0, 0 ;  /* 0x00000000ff1c7431 */ /* 0x000fe200000001ff */
[----:B-----5:R-:W2:Y:S04]  /*1710*/  MUFU.RCP R50, R50 ;  /* 0x0000003200327308 */ /* 0x020ea80000001000 */
[----:B------:R-:W-:Y:S01]  /*1720*/  IMAD.HI.U32 R28, R29, R47, R28 ;  /* 0x0000002f1d1c7227 */ /* 0x000fe200078e001c */
[----:B------:R-:W-:-:S06]  /*1730*/  IADD3 R47, PT, PT, R32, -0x2, RZ ;  /* 0xfffffffe202f7810 */ /* 0x000fcc0007ffe0ff */
[----:B------:R-:W-:Y:S01]  /*1740*/  @P1 VIADD R45, R45, 0x1 ;  /* 0x000000012d2d1836 */ /* 0x000fe20000000000 */
[----:B------:R-:W-:Y:S01]  /*1750*/  @!P2 LOP3.LUT R45, RZ, R39, RZ, 0x33, !PT ;  /* 0x00000027ff2da212 */ /* 0x000fe200078e33ff */
[----:B------:R-:W-:Y:S01]  /*1760*/  IMAD.SHL.U32 R47, R47, 0x4, RZ ;  /* 0x000000042f2f7824 */ /* 0x000fe200078e00ff */
[----:B------:R-:W-:-:S03]  /*1770*/  ISETP.NE.U32.AND P2, PT, R42, RZ, PT ;  /* 0x000000ff2a00720c */ /* 0x000fc60003f45070 */
[----:B------:R-:W-:Y:S01]  /*1780*/  IMAD.HI.U32 R46, R28, R45, RZ ;  /* 0x0000002d1c2e7227 */ /* 0x000fe200078e00ff */
[----:B------:R5:W1:Y:S01]  /*1790*/  LDC R48, c[0x0][R47+0x388] ;  /* 0x0000e2002f307b82 */ /* 0x000a620000000800 */
[----:B--2---:R-:W-:Y:S02]  /*17a0*/  IADD3 R28, PT, PT, R50, 0xffffffe, RZ ;  /* 0x0ffffffe321c7810 */ /* 0x004fe40007ffe0ff */
[----:B------:R-:W-:Y:S01]  /*17b0*/  IMAD.MOV R49, RZ, RZ, -R46 ;  /* 0x000000ffff317224 */ /* 0x000fe200078e0a2e */
[----:B------:R-:W-:Y:S01]  /*17c0*/  IADD3 R50, PT, PT, R32, -0x3, RZ ;  /* 0xfffffffd20327810 */ /* 0x000fe20007ffe0ff */
[----:B------:R2:W0:Y:S02]  /*17d0*/  F2I.FTZ.U32.TRUNC.NTZ R29, R28 ;  /* 0x0000001c001d7305 */ /* 0x000424000021f000 */
[----:B------:R-:W-:Y:S01]  /*17e0*/  IMAD R49, R42, R49, R45 ;  /* 0x000000312a317224 */ /* 0x000fe200078e022d */
[----:B-----5:R-:W5:Y:S01]  /*17f0*/  LDC R47, c[0x0][R47+0x3ec] ;  /* 0x0000fb002f2f7b82 */ /* 0x020f620000000800 */
[----:B------:R-:W-:-:S03]  /*1800*/  IMAD.SHL.U32 R50, R50, 0x4, RZ ;  /* 0x0000000432327824 */ /* 0x000fc600078e00ff */
[C---:B------:R-:W-:Y:S01]  /*1810*/  ISETP.GE.U32.AND P0, PT, R49.reuse, R42, PT ;  /* 0x0000002a3100720c */ /* 0x040fe20003f06070 */
[----:B--2---:R-:W-:Y:S01]  /*1820*/  HFMA2 R28, -RZ, RZ, 0, 0 ;  /* 0x00000000ff1c7431 */ /* 0x004fe200000001ff */
[----:B-1----:R-:W1:Y:S11]  /*1830*/  I2F.U32.RP R52, R48 ;  /* 0x0000003000347306 */ /* 0x002e760000209000 */
[----:B------:R-:W-:-:S02]  /*1840*/  @P0 IMAD.IADD R49, R49, 0x1, -R42 ;  /* 0x0000000131310824 */ /* 0x000fc400078e0a2a */
[----:B------:R-:W-:Y:S02]  /*1850*/  @P0 VIADD R46, R46, 0x1 ;  /* 0x000000012e2e0836 */ /* 0x000fe40000000000 */
[----:B------:R-:W-:Y:S01]  /*1860*/  IMAD.MOV R53, RZ, RZ, -R48 ;  /* 0x000000ffff357224 */ /* 0x000fe200078e0a30 */
[----:B------:R-:W-:Y:S02]  /*1870*/  ISETP.GE.U32.AND P1, PT, R49, R42, PT ;  /* 0x0000002a3100720c */ /* 0x000fe40003f26070 */
[----:B------:R-:W-:-:S05]  /*1880*/  IADD3 R49, PT, PT, RZ, -R43, RZ ;  /* 0x8000002bff317210 */ /* 0x000fca0007ffe0ff */
[----:B0-----:R-:W-:Y:S01]  /*1890*/  IMAD R49, R49, R29, RZ ;  /* 0x0000001d31317224 */ /* 0x001fe200078e02ff */
[----:B-1----:R-:W0:Y:S03]  /*18a0*/  MUFU.RCP R52, R52 ;  /* 0x0000003400347308 */ /* 0x002e260000001000 */
[----:B------:R-:W-:Y:S02]  /*18b0*/  IMAD.HI.U32 R29, R29, R49, R28 ;  /* 0x000000311d1d7227 */ /* 0x000fe400078e001c */
[----:B------:R1:W2:Y:S02]  /*18c0*/  LDC R49, c[0x0][R50+0x388] ;  /* 0x0000e20032317b82 */ /* 0x0002a40000000800 */
[----:B------:R-:W-:Y:S01]  /*18d0*/  @P1 VIADD R46, R46, 0x1 ;  /* 0x000000012e2e1836 */ /* 0x000fe20000000000 */
[----:B------:R-:W-:Y:S02]  /*18e0*/  @!P2 LOP3.LUT R46, RZ, R42, RZ, 0x33, !PT ;  /* 0x0000002aff2ea212 */ /* 0x000fe400078e33ff */
[----:B------:R-:W-:-:S03]  /*18f0*/  ISETP.NE.U32.AND P2, PT, R43, RZ, PT ;  /* 0x000000ff2b00720c */ /* 0x000fc60003f45070 */
[----:B------:R-:W-:Y:S01]  /*1900*/  IMAD.HI.U32 R51, R29, R46, RZ ;  /* 0x0000002e1d337227 */ /* 0x000fe200078e00ff */
[----:B-1----:R-:W1:Y:S04]  /*1910*/  LDC R50, c[0x0][R50+0x3ec] ;  /* 0x0000fb0032327b82 */ /* 0x002e680000000800 */
[----:B------:R-:W-:Y:S01]  /*1920*/  IADD3 R28, PT, PT, -R51, RZ, RZ ;  /* 0x000000ff331c7210 */ /* 0x000fe20007ffe1ff */
[----:B0-----:R-:W-:-:S04]  /*1930*/  VIADD R29, R52, 0xffffffe ;  /* 0x0ffffffe341d7836 */ /* 0x001fc80000000000 */
[----:B------:R-:W-:Y:S02]  /*1940*/  IMAD R28, R43, R28, R46 ;  /* 0x0000001c2b1c7224 */ /* 0x000fe400078e022e */
[----:B------:R-:W0:Y:S03]  /*1950*/  F2I.FTZ.U32.TRUNC.NTZ R29, R29 ;  /* 0x0000001d001d7305 */ /* 0x000e26000021f000 */
[----:B------:R-:W-:Y:S01]  /*1960*/  ISETP.GE.U32.AND P0, PT, R28, R43, PT ;  /* 0x0000002b1c00720c */ /* 0x000fe20003f06070 */
[----:B--2---:R-:W-:-:S04]  /*1970*/  IMAD.MOV R57, RZ, RZ, -R49 ;  /* 0x000000ffff397224 */ /* 0x004fc800078e0a31 */
[----:B------:R-:W2:Y:S01]  /*1980*/  I2F.U32.RP R55, R49 ;  /* 0x0000003100377306 */ /* 0x000ea20000209000 */
[----:B0-----:R-:W-:-:S07]  /*1990*/  IMAD R53, R53, R29, RZ ;  /* 0x0000001d35357224 */ /* 0x001fce00078e02ff */
[----:B------:R-:W-:Y:S02]  /*19a0*/  @P0 IADD3 R28, PT, PT, -R43, R28, RZ ;  /* 0x0000001c2b1c0210 */ /* 0x000fe40007ffe1ff */
[----:B------:R-:W-:Y:S02]  /*19b0*/  @P0 IADD3 R51, PT, PT, R51, 0x1, RZ ;  /* 0x0000000133330810 */ /* 0x000fe40007ffe0ff */
[----:B------:R-:W-:Y:S01]  /*19c0*/  ISETP.GE.U32.AND P1, PT, R28, R43, PT ;  /* 0x0000002b1c00720c */ /* 0x000fe20003f26070 */
[----:B------:R-:W-:Y:S01]  /*19d0*/  IMAD.MOV.U32 R28, RZ, RZ, RZ ;  /* 0x000000ffff1c7224 */ /* 0x000fe200078e00ff */
[----:B--2---:R-:W0:Y:S03]  /*19e0*/  MUFU.RCP R55, R55 ;  /* 0x0000003700377308 */ /* 0x004e260000001000 */
[----:B------:R-:W-:-:S04]  /*19f0*/  IMAD.HI.U32 R28, R29, R53, R28 ;  /* 0x000000351d1c7227 */ /* 0x000fc800078e001c */
[C---:B------:R-:W-:Y:S01]  /*1a00*/  VIADD R53, R32.reuse, 0xfffffffc ;  /* 0xfffffffc20357836 */ /* 0x040fe20000000000 */
[----:B------:R-:W-:-:S03]  /*1a10*/  IADD3 R32, PT, PT, R32, -0x8, RZ ;  /* 0xfffffff820207810 */ /* 0x000fc60007ffe0ff */
[----:B------:R-:W-:Y:S02]  /*1a20*/  @P1 IADD3 R51, PT, PT, R51, 0x1, RZ ;  /* 0x0000000133331810 */ /* 0x000fe40007ffe0ff */
[----:B------:R-:W-:Y:S02]  /*1a30*/  @!P2 LOP3.LUT R51, RZ, R43, RZ, 0x33, !PT ;  /* 0x0000002bff33a212 */ /* 0x000fe400078e33ff */
[----:B------:R-:W-:Y:S02]  /*1a40*/  SHF.L.U32 R53, R53, 0x2, RZ ;  /* 0x0000000235357819 */ /* 0x000fe400000006ff */
[----:B------:R-:W-:Y:S01]  /*1a50*/  ISETP.NE.U32.AND P2, PT, R48, RZ, PT ;  /* 0x000000ff3000720c */ /* 0x000fe20003f45070 */
[----:B------:R-:W-:Y:S01]  /*1a60*/  IMAD.HI.U32 R54, R28, R51, RZ ;  /* 0x000000331c367227 */ /* 0x000fe200078e00ff */
[----:B------:R-:W2:Y:S03]  /*1a70*/  LDC R52, c[0x0][R53+0x388] ;  /* 0x0000e20035347b82 */ /* 0x000ea60000000800 */
[----:B0-----:R-:W-:Y:S01]  /*1a80*/  VIADD R28, R55, 0xffffffe ;  /* 0x0ffffffe371c7836 */ /* 0x001fe20000000000 */
[----:B------:R-:W-:-:S03]  /*1a90*/  IADD3 R55, PT, PT, -R54, RZ, RZ ;  /* 0x000000ff36377210 */ /* 0x000fc60007ffe1ff */
[----:B------:R0:W3:Y:S02]  /*1aa0*/  F2I.FTZ.U32.TRUNC.NTZ R29, R28 ;  /* 0x0000001c001d7305 */ /* 0x0000e4000021f000 */
[----:B------:R-:W-:-:S05]  /*1ab0*/  IMAD R55, R48, R55, R51 ;  /* 0x0000003730377224 */ /* 0x000fca00078e0233 */
[----:B------:R-:W-:Y:S01]  /*1ac0*/  ISETP.GE.U32.AND P0, PT, R55, R48, PT ;  /* 0x000000303700720c */ /* 0x000fe20003f06070 */
[----:B0-----:R-:W-:Y:S02]  /*1ad0*/  HFMA2 R28, -RZ, RZ, 0, 0 ;  /* 0x00000000ff1c7431 */ /* 0x001fe400000001ff */
[----:B---3--:R-:W-:-:S04]  /*1ae0*/  IMAD R57, R57, R29, RZ ;  /* 0x0000001d39397224 */ /* 0x008fc800078e02ff */
[----:B------:R-:W-:-:S06]  /*1af0*/  IMAD.HI.U32 R29, R29, R57, R28 ;  /* 0x000000391d1d7227 */ /* 0x000fcc00078e001c */
[----:B------:R-:W-:Y:S01]  /*1b00*/  @P0 IADD3 R54, PT, PT, R54, 0x1, RZ ;  /* 0x0000000136360810 */ /* 0x000fe20007ffe0ff */
[----:B--2---:R-:W0:Y:S01]  /*1b10*/  I2F.U32.RP R57, R52 ;  /* 0x0000003400397306 */ /* 0x004e220000209000 */
[----:B------:R-:W-:-:S05]  /*1b20*/  @P0 IMAD.IADD R55, R55, 0x1, -R48 ;  /* 0x0000000137370824 */ /* 0x000fca00078e0a30 */
[-C--:B------:R-:W-:Y:S02]  /*1b30*/  ISETP.GE.U32.AND P1, PT, R55, R48.reuse, PT ;  /* 0x000000303700720c */ /* 0x080fe40003f26070 */
[----:B0-----:R-:W0:Y:S11]  /*1b40*/  MUFU.RCP R57, R57 ;  /* 0x0000003900397308 */ /* 0x001e360000001000 */
[----:B------:R-:W-:Y:S01]  /*1b50*/  @P1 VIADD R54, R54, 0x1 ;  /* 0x0000000136361836 */ /* 0x000fe20000000000 */
[----:B------:R-:W-:-:S02]  /*1b60*/  @!P2 LOP3.LUT R54, RZ, R48, RZ, 0x33, !PT ;  /* 0x00000030ff36a212 */ /* 0x000fc400078e33ff */
[----:B------:R-:W-:-:S03]  /*1b70*/  ISETP.NE.U32.AND P2, PT, R49, RZ, PT ;  /* 0x000000ff3100720c */ /* 0x000fc60003f45070 */
[----:B------:R-:W-:-:S04]  /*1b80*/  IMAD.HI.U32 R55, R29, R54, RZ ;  /* 0x000000361d377227 */ /* 0x000fc800078e00ff */
[----:B------:R-:W-:Y:S01]  /*1b90*/  IMAD.MOV R56, RZ, RZ, -R55 ;  /* 0x000000ffff387224 */ /* 0x000fe200078e0a37 */
[----:B0-----:R-:W-:-:S03]  /*1ba0*/  IADD3 R28, PT, PT, R57, 0xffffffe, RZ ;  /* 0x0ffffffe391c7810 */ /* 0x001fc60007ffe0ff */
[----:B------:R-:W-:Y:S01]  /*1bb0*/  IMAD R56, R49, R56, R54 ;  /* 0x0000003831387224 */ /* 0x000fe200078e0236 */
[----:B------:R-:W-:Y:S01]  /*1bc0*/  IADD3 R57, PT, PT, RZ, -R52, RZ ;  /* 0x80000034ff397210 */ /* 0x000fe20007ffe0ff */
[----:B------:R0:W2:Y:S03]  /*1bd0*/  F2I.FTZ.U32.TRUNC.NTZ R29, R28 ;  /* 0x0000001c001d7305 */ /* 0x0000a6000021f000 */
[----:B------:R-:W-:Y:S01]  /*1be0*/  ISETP.GE.U32.AND P0, PT, R56, R49, PT ;  /* 0x000000313800720c */ /* 0x000fe20003f06070 */
[----:B0-----:R-:W-:Y:S02]  /*1bf0*/  IMAD.MOV.U32 R28, RZ, RZ, RZ ;  /* 0x000000ffff1c7224 */ /* 0x001fe400078e00ff */
[----:B--2---:R-:W-:-:S10]  /*1c00*/  IMAD R57, R57, R29, RZ ;  /* 0x0000001d39397224 */ /* 0x004fd400078e02ff */
[----:B------:R-:W-:Y:S01]  /*1c10*/  @P0 IADD3 R56, PT, PT, -R49, R56, RZ ;  /* 0x0000003831380210 */ /* 0x000fe20007ffe1ff */
[----:B------:R-:W-:Y:S02]  /*1c20*/  @P0 VIADD R55, R55, 0x1 ;  /* 0x0000000137370836 */ /* 0x000fe40000000000 */
[----:B------:R-:W-:Y:S01]  /*1c30*/  IMAD.HI.U32 R58, R29, R57, R28 ;  /* 0x000000391d3a7227 */ /* 0x000fe200078e001c */
[----:B------:R-:W-:Y:S02]  /*1c40*/  ISETP.GE.U32.AND P1, PT, R56, R49, PT ;  /* 0x000000313800720c */ /* 0x000fe40003f26070 */
[----:B------:R-:W0:Y:S01]  /*1c50*/  LDC R56, c[0x0][R35+0x3ec] ;  /* 0x0000fb0023387b82 */ /* 0x000e220000000800 */
[----:B------:R-:W-:-:S04]  /*1c60*/  IMAD.MOV R29, RZ, RZ, -R37 ;  /* 0x000000ffff1d7224 */ /* 0x000fc800078e0a25 */
[----:B------:R-:W-:Y:S02]  /*1c70*/  IMAD R31, R31, R29, R24 ;  /* 0x0000001d1f1f7224 */ /* 0x000fe400078e0218 */
[----:B------:R-:W-:-:S04]  /*1c80*/  IMAD.MOV R24, RZ, RZ, -R40 ;  /* 0x000000ffff187224 */ /* 0x000fc800078e0a28 */
[----:B------:R-:W-:Y:S01]  /*1c90*/  @P1 IADD3 R55, PT, PT, R55, 0x1, RZ ;  /* 0x0000000137371810 */ /* 0x000fe20007ffe0ff */
[----:B------:R-:W-:Y:S01]  /*1ca0*/  IMAD R36, R36, R24, R37 ;  /* 0x0000001824247224 */ /* 0x000fe200078e0225 */
[----:B------:R-:W-:Y:S02]  /*1cb0*/  @!P2 LOP3.LUT R55, RZ, R49, RZ, 0x33, !PT ;  /* 0x00000031ff37a212 */ /* 0x000fe400078e33ff */
[----:B------:R-:W-:Y:S02]  /*1cc0*/  IADD3 R24, PT, PT, -R45, RZ, RZ ;  /* 0x000000ff2d187210 */ /* 0x000fe40007ffe1ff */
[----:B------:R-:W-:Y:S01]  /*1cd0*/  ISETP.NE.U32.AND P2, PT, R52, RZ, PT ;  /* 0x000000ff3400720c */ /* 0x000fe20003f45070 */
[----:B------:R-:W-:-:S04]  /*1ce0*/  IMAD.HI.U32 R28, R58, R55, RZ ;  /* 0x000000373a1c7227 */ /* 0x000fc800078e00ff */
[----:B------:R-:W-:Y:S01]  /*1cf0*/  IMAD R39, R39, R24, R40 ;  /* 0x0000001827277224 */ /* 0x000fe200078e0228 */
[----:B------:R-:W-:Y:S01]  /*1d00*/  IADD3 R29, PT, PT, -R28, RZ, RZ ;  /* 0x000000ff1c1d7210 */ /* 0x000fe20007ffe1ff */
[----:B------:R-:W-:Y:S02]  /*1d10*/  IMAD.MOV R24, RZ, RZ, -R46 ;  /* 0x000000ffff187224 */ /* 0x000fe400078e0a2e */
[----:B0-----:R-:W-:Y:S02]  /*1d20*/  IMAD R31, R31, R56, R33 ;  /* 0x000000381f1f7224 */ /* 0x001fe400078e0221 */
[----:B------:R-:W-:Y:S01]  /*1d30*/  IMAD R29, R52, R29, R55 ;  /* 0x0000001d341d7224 */ /* 0x000fe200078e0237 */
[----:B------:R-:W0:Y:S01]  /*1d40*/  LDC R33, c[0x0][R53+0x3ec] ;  /* 0x0000fb0035217b82 */ /* 0x000e220000000800 */
[----:B------:R-:W-:Y:S02]  /*1d50*/  IMAD R42, R42, R24, R45 ;  /* 0x000000182a2a7224 */ /* 0x000fe400078e022d */
[----:B------:R-:W-:Y:S01]  /*1d60*/  IMAD R31, R36, R30, R31 ;  /* 0x0000001e241f7224 */ /* 0x000fe200078e021f */
[----:B------:R-:W-:Y:S01]  /*1d70*/  ISETP.GE.U32.AND P0, PT, R29, R52, PT ;  /* 0x000000341d00720c */ /* 0x000fe20003f06070 */
[----:B------:R-:W-:-:S02]  /*1d80*/  IMAD.MOV R24, RZ, RZ, -R51 ;  /* 0x000000ffff187224 */ /* 0x000fc400078e0a33 */
[----:B------:R-:W-:Y:S02]  /*1d90*/  IMAD R38, R39, R38, R31 ;  /* 0x0000002627267224 */ /* 0x000fe400078e021f */
[----:B------:R-:W-:Y:S01]  /*1da0*/  IMAD R43, R43, R24, R46 ;  /* 0x000000182b2b7224 */ /* 0x000fe200078e022e */
[----:B------:R-:W-:Y:S01]  /*1db0*/  IADD3 R24, PT, PT, -R54, RZ, RZ ;  /* 0x000000ff36187210 */ /* 0x000fe20007ffe1ff */
[----:B------:R-:W-:-:S04]  /*1dc0*/  IMAD R41, R42, R41, R38 ;  /* 0x000000292a297224 */ /* 0x000fc800078e0226 */
[----:B------:R-:W-:Y:S02]  /*1dd0*/  IMAD R48, R48, R24, R51 ;  /* 0x0000001830307224 */ /* 0x000fe400078e0233 */
[----:B------:R-:W-:Y:S01]  /*1de0*/  @P0 IADD3 R29, PT, PT, -R52, R29, RZ ;  /* 0x0000001d341d0210 */ /* 0x000fe20007ffe1ff */
[----:B------:R-:W-:Y:S01]  /*1df0*/  @P0 VIADD R28, R28, 0x1 ;  /* 0x000000011c1c0836 */ /* 0x000fe20000000000 */
[----:B------:R-:W-:Y:S01]  /*1e00*/  ISETP.NE.AND P0, PT, R34, RZ, PT ;  /* 0x000000ff2200720c */ /* 0x000fe20003f05270 */
[----:B------:R-:W-:Y:S01]  /*1e10*/  IMAD.MOV R24, RZ, RZ, -R55 ;  /* 0x000000ffff187224 */ /* 0x000fe200078e0a37 */
[----:B------:R-:W-:Y:S01]  /*1e20*/  ISETP.GE.U32.AND P1, PT, R29, R52, PT ;  /* 0x000000341d00720c */ /* 0x000fe20003f26070 */
[----:B----4-:R-:W-:Y:S02]  /*1e30*/  IMAD R41, R43, R44, R41 ;  /* 0x0000002c2b297224 */ /* 0x010fe400078e0229 */
[----:B------:R-:W-:Y:S02]  /*1e40*/  IMAD R54, R49, R24, R54 ;  /* 0x0000001831367224 */ /* 0x000fe400078e0236 */
[----:B-----5:R-:W-:-:S04]  /*1e50*/  IMAD R41, R48, R47, R41 ;  /* 0x0000002f30297224 */ /* 0x020fc800078e0229 */
[----:B-1----:R-:W-:-:S04]  /*1e60*/  IMAD R41, R54, R50, R41 ;  /* 0x0000003236297224 */ /* 0x002fc800078e0229 */
[----:B------:R-:W-:Y:S02]  /*1e70*/  @P1 IADD3 R28, PT, PT, R28, 0x1, RZ ;  /* 0x000000011c1c1810 */ /* 0x000fe40007ffe0ff */
[----:B------:R-:W-:-:S05]  /*1e80*/  @!P2 LOP3.LUT R28, RZ, R52, RZ, 0x33, !PT ;  /* 0x00000034ff1ca212 */ /* 0x000fca00078e33ff */
[----:B------:R-:W-:-:S04]  /*1e90*/  IMAD.MOV R24, RZ, RZ, -R28 ;  /* 0x000000ffff187224 */ /* 0x000fc800078e0a1c */
[----:B------:R-:W-:Y:S02]  /*1ea0*/  IMAD R52, R52, R24, R55 ;  /* 0x0000001834347224 */ /* 0x000fe400078e0237 */
[----:B------:R-:W-:Y:S02]  /*1eb0*/  IMAD.MOV.U32 R24, RZ, RZ, R28 ;  /* 0x000000ffff187224 */ /* 0x000fe400078e001c */
[----:B0-----:R-:W-:Y:S01]  /*1ec0*/  IMAD R33, R52, R33, R41 ;  /* 0x0000002134217224 */ /* 0x001fe200078e0229 */
[----:B------:R-:W-:Y:S06]  /*1ed0*/  @P0 BRA `(.L_x_2974) ;  /* 0xfffffff000d00947 */ /* 0x000fec000383ffff */
[----:B------:R-:W-:-:S07]  /*1ee0*/  IADD3 R32, PT, PT, R32, 0x4, RZ ;  /* 0x0000000420207810 */ /* 0x000fce0007ffe0ff */
.L_x_2973:
[----:B------:R-:W-:-:S09]  /*1ef0*/  UISETP.NE.AND UP0, UPT, UR27, URZ, UPT ;  /* 0x000000ff1b00728c */ /* 0x000fd2000bf05270 */
[----:B------:R-:W-:Y:S05]  /*1f00*/  BRA.U !UP0, `(.L_x_2975) ;  /* 0x0000000908e87547 */ /* 0x000fea000b800000 */
[----:B------:R-:W-:Y:S02]  /*1f10*/  UISETP.GE.U32.AND UP0, UPT, UR10, 0x3, UPT ;  /* 0x000000030a00788c */ /* 0x000fe4000bf06070 */
[----:B------:R-:W-:-:S07]  /*1f20*/  UISETP.NE.AND UP1, UPT, UR5, URZ, UPT ;  /* 0x000000ff0500728c */ /* 0x000fce000bf25270 */
[----:B------:R-:W-:Y:S05]  /*1f30*/  BRA.U !UP0, `(.L_x_2976) ;  /* 0x0000000508947547 */ /* 0x000fea000b800000 */
[C---:B------:R-:W-:Y:S02]  /*1f40*/  VIADD R34, R32.reuse, 0xffffffff ;  /* 0xffffffff20227836 */ /* 0x040fe40000000000 */
[C---:B------:R-:W-:Y:S02]  /*1f50*/  VIADD R35, R32.reuse, 0xfffffffe ;  /* 0xfffffffe20237836 */ /* 0x040fe40000000000 */
[----:B------:R-:W-:Y:S01]  /*1f60*/  VIADD R38, R32, 0xfffffffd ;  /* 0xfffffffd20267836 */ /* 0x000fe20000000000 */
[----:B------:R-:W-:Y:S02]  /*1f70*/  SHF.L.U32 R34, R34, 0x2, RZ ;  /* 0x0000000222227819 */ /* 0x000fe400000006ff */
[----:B------:R-:W-:Y:S02]  /*1f80*/  SHF.L.U32 R35, R35, 0x2, RZ ;  /* 0x0000000223237819 */ /* 0x000fe400000006ff */
[----:B------:R0:W1:Y:S01]  /*1f90*/  LDC R31, c[0x0][R34+0x388] ;  /* 0x0000e200221f7b82 */ /* 0x0000620000000800 */
[----:B------:R-:W-:-:S02]  /*1fa0*/  SHF.L.U32 R38, R38, 0x2, RZ ;  /* 0x0000000226267819 */ /* 0x000fc400000006ff */
[----:B------:R-:W-:-:S05]  /*1fb0*/  IADD3 R32, PT, PT, R32, -0x4, RZ ;  /* 0xfffffffc20207810 */ /* 0x000fca0007ffe0ff */
[----:B------:R2:W3:Y:S01]  /*1fc0*/  LDC R30, c[0x0][R35+0x388] ;  /* 0x0000e200231e7b82 */ /* 0x0004e20000000800 */
[----:B------:R-:W-:-:S07]  /*1fd0*/  IMAD.SHL.U32 R42, R32, 0x4, RZ ;  /* 0x00000004202a7824 */ /* 0x000fce00078e00ff */
[----:B0-----:R-:W0:Y:S01]  /*1fe0*/  LDC R34, c[0x0][R34+0x3ec] ;  /* 0x0000fb0022227b82 */ /* 0x001e220000000800 */
[----:B-1----:R-:W1:Y:S01]  /*1ff0*/  I2F.U32.RP R36, R31 ;  /* 0x0000001f00247306 */ /* 0x002e620000209000 */
[----:B------:R-:W-:-:S06]  /*2000*/  IADD3 R37, PT, PT, RZ, -R31, RZ ;  /* 0x8000001fff257210 */ /* 0x000fcc0007ffe0ff */
[----:B--2---:R-:W2:Y:S01]  /*2010*/  LDC R35, c[0x0][R35+0x3ec] ;  /* 0x0000fb0023237b82 */ /* 0x004ea20000000800 */
[----:B------:R-:W-:Y:S01]  /*2020*/  ISETP.NE.U32.AND P2, PT, R31, RZ, PT ;  /* 0x000000ff1f00720c */ /* 0x000fe20003f45070 */
[----:B---3--:R-:W3:Y:S08]  /*2030*/  I2F.U32.RP R39, R30 ;  /* 0x0000001e00277306 */ /* 0x008ef00000209000 */
[----:B-1----:R-:W1:Y:S08]  /*2040*/  MUFU.RCP R36, R36 ;  /* 0x0000002400247308 */ /* 0x002e700000001000 */
[----:B---3--:R-:W-:Y:S01]  /*2050*/  MUFU.RCP R39, R39 ;  /* 0x0000002700277308 */ /* 0x008fe20000001000 */
[----:B-1----:R-:W-:-:S02]  /*2060*/  VIADD R28, R36, 0xffffffe ;  /* 0x0ffffffe241c7836 */ /* 0x002fc40000000000 */
[----:B------:R1:W3:Y:S05]  /*2070*/  LDC R36, c[0x0][R38+0x388] ;  /* 0x0000e20026247b82 */ /* 0x0002ea0000000800 */
[----:B------:R4:W5:Y:S03]  /*2080*/  F2I.FTZ.U32.TRUNC.NTZ R29, R28 ;  /* 0x0000001c001d7305 */ /* 0x000966000021f000 */
[----:B-1----:R-:W1:Y:S01]  /*2090*/  LDC R38, c[0x0][R38+0x3ec] ;  /* 0x0000fb0026267b82 */ /* 0x002e620000000800 */
[----:B----4-:R-:W-:Y:S02]  /*20a0*/  IMAD.MOV.U32 R28, RZ, RZ, RZ ;  /* 0x000000ffff1c7224 */ /* 0x010fe400078e00ff */
[----:B-----5:R-:W-:-:S04]  /*20b0*/  IMAD R37, R37, R29, RZ ;  /* 0x0000001d25257224 */ /* 0x020fc800078e02ff */
[----:B------:R-:W-:Y:S01]  /*20c0*/  IMAD.HI.U32 R29, R29, R37, R28 ;  /* 0x000000251d1d7227 */ /* 0x000fe200078e001c */
[----:B---3--:R-:W3:Y:S03]  /*20d0*/  I2F.U32.RP R44, R36 ;  /* 0x00000024002c7306 */ /* 0x008ee60000209000 */
[----:B------:R-:W-:Y:S02]  /*20e0*/  VIADD R28, R39, 0xffffffe ;  /* 0x0ffffffe271c7836 */ /* 0x000fe40000000000 */
[----:B------:R-:W-:-:S04]  /*20f0*/  IMAD.HI.U32 R37, R29, R24, RZ ;  /* 0x000000181d257227 */ /* 0x000fc800078e00ff */
[----:B------:R-:W-:Y:S01]  /*2100*/  IMAD.MOV R39, RZ, RZ, -R30 ;  /* 0x000000ffff277224 */ /* 0x000fe200078e0a1e */
[----:B------:R-:W-:Y:S01]  /*2110*/  IADD3 R40, PT, PT, -R37, RZ, RZ ;  /* 0x000000ff25287210 */ /* 0x000fe20007ffe1ff */
[----:B------:R4:W5:Y:S04]  /*2120*/  F2I.FTZ.U32.TRUNC.NTZ R29, R28 ;  /* 0x0000001c001d7305 */ /* 0x000968000021f000 */
[----:B------:R-:W-:-:S04]  /*2130*/  IMAD R40, R31, R40, R24 ;  /* 0x000000281f287224 */ /* 0x000fc800078e0218 */
[----:B---3--:R-:W3:Y:S01]  /*2140*/  MUFU.RCP R44, R44 ;  /* 0x0000002c002c7308 */ /* 0x008ee20000001000 */
[----:B------:R-:W-:Y:S01]  /*2150*/  ISETP.GE.U32.AND P0, PT, R40, R31, PT ;  /* 0x0000001f2800720c */ /* 0x000fe20003f06070 */
[----:B----4-:R-:W-:Y:S02]  /*2160*/  HFMA2 R28, -RZ, RZ, 0, 0 ;  /* 0x00000000ff1c7431 */ /* 0x010fe400000001ff */
[----:B-----5:R-:W-:-:S10]  /*2170*/  IMAD R39, R39, R29, RZ ;  /* 0x0000001d27277224 */ /* 0x020fd400078e02ff */
[----:B------:R-:W-:Y:S02]  /*2180*/  @P0 IADD3 R40, PT, PT, -R31, R40, RZ ;  /* 0x000000281f280210 */ /* 0x000fe40007ffe1ff */
[----:B------:R-:W-:Y:S02]  /*2190*/  @P0 IADD3 R37, PT, PT, R37, 0x1, RZ ;  /* 0x0000000125250810 */ /* 0x000fe40007ffe0ff */
[----:B------:R-:W-:Y:S01]  /*21a0*/  ISETP.GE.U32.AND P1, PT, R40, R31, PT ;  /* 0x0000001f2800720c */ /* 0x000fe20003f26070 */
[----:B------:R-:W-:Y:S01]  /*21b0*/  IMAD.HI.U32 R40, R29, R39, R28 ;  /* 0x000000271d287227 */ /* 0x000fe200078e001c */
[----:B---3--:R-:W-:Y:S01]  /*21c0*/  IADD3 R28, PT, PT, R44, 0xffffffe, RZ ;  /* 0x0ffffffe2c1c7810 */ /* 0x008fe20007ffe0ff */
[----:B------:R3:W4:Y:S03]  /*21d0*/  LDC R39, c[0x0][R42+0x388] ;  /* 0x0000e2002a277b82 */ /* 0x0007260000000800 */
[----:B------:R5:W-:Y:S05]  /*21e0*/  F2I.FTZ.U32.TRUNC.NTZ R29, R28 ;  /* 0x0000001c001d7305 */ /* 0x000bea000021f000 */
[----:B---3--:R-:W3:Y:S02]  /*21f0*/  LDC R42, c[0x0][R42+0x3ec] ;  /* 0x0000fb002a2a7b82 */ /* 0x008ee40000000800 */
[----:B------:R-:W-:Y:S01]  /*2200*/  @P1 VIADD R37, R37, 0x1 ;  /* 0x0000000125251836 */ /* 0x000fe20000000000 */
[----:B------:R-:W-:Y:S01]  /*2210*/  @!P2 LOP3.LUT R37, RZ, R31, RZ, 0x33, !PT ;  /* 0x0000001fff25a212 */ /* 0x000fe200078e33ff */
[----:B-----5:R-:W-:Y:S01]  /*2220*/  IMAD.MOV.U32 R28, RZ, RZ, RZ ;  /* 0x000000ffff1c7224 */ /* 0x020fe200078e00ff */
[----:B------:R-:W-:-:S03]  /*2230*/  ISETP.NE.U32.AND P2, PT, R30, RZ, PT ;  /* 0x000000ff1e00720c */ /* 0x000fc60003f45070 */
[----:B------:R-:W-:-:S04]  /*2240*/  IMAD.HI.U32 R41, R40, R37, RZ ;  /* 0x0000002528297227 */ /* 0x000fc800078e00ff */
[----:B------:R-:W-:-:S04]  /*2250*/  IMAD.MOV R43, RZ, RZ, -R41 ;  /* 0x000000ffff2b7224 */ /* 0x000fc800078e0a29 */
[----:B------:R-:W-:Y:S01]  /*2260*/  IMAD R43, R30, R43, R37 ;  /* 0x0000002b1e2b7224 */ /* 0x000fe200078e0225 */
[----:B----4-:R-:W4:Y:S04]  /*2270*/  I2F.U32.RP R44, R39 ;  /* 0x00000027002c7306 */ /* 0x010f280000209000 */
[----:B------:R-:W-:-:S04]  /*2280*/  ISETP.GE.U32.AND P0, PT, R43, R30, PT ;  /* 0x0000001e2b00720c */ /* 0x000fc80003f06070 */
[----:B----4-:R-:W4:Y:S09]  /*2290*/  MUFU.RCP R44, R44 ;  /* 0x0000002c002c7308 */ /* 0x010f320000001000 */
[----:B------:R-:W-:Y:S02]  /*22a0*/  @P0 IMAD.IADD R43, R43, 0x1, -R30 ;  /* 0x000000012b2b0824 */ /* 0x000fe400078e0a1e */
[----:B------:R-:W-:-:S03]  /*22b0*/  @P0 VIADD R41, R41, 0x1 ;  /* 0x0000000129290836 */ /* 0x000fc60000000000 */
[----:B------:R-:W-:Y:S02]  /*22c0*/  ISETP.GE.U32.AND P1, PT, R43, R30, PT ;  /* 0x0000001e2b00720c */ /* 0x000fe40003f26070 */
[----:B------:R-:W-:-:S05]  /*22d0*/  IADD3 R43, PT, PT, RZ, -R36, RZ ;  /* 0x80000024ff2b7210 */ /* 0x000fca0007ffe0ff */
[----:B------:R-:W-:-:S04]  /*22e0*/  IMAD R43, R43, R29, RZ ;  /* 0x0000001d2b2b7224 */ /* 0x000fc800078e02ff */
[----:B------:R-:W-:Y:S02]  /*22f0*/  IMAD.HI.U32 R40, R29, R43, R28 ;  /* 0x0000002b1d287227 */ /* 0x000fe400078e001c */
[----:B------:R-:W-:Y:S02]  /*2300*/  @P1 IADD3 R41, PT, PT, R41, 0x1, RZ ;  /* 0x0000000129291810 */ /* 0x000fe40007ffe0ff */
[----:B------:R-:W-:Y:S01]  /*2310*/  @!P2 LOP3.LUT R41, RZ, R30, RZ, 0x33, !PT ;  /* 0x0000001eff29a212 */ /* 0x000fe200078e33ff */
[----:B----4-:R-:W-:Y:S01]  /*2320*/  VIADD R28, R44, 0xffffffe ;  /* 0x0ffffffe2c1c7836 */ /* 0x010fe20000000000 */
[----:B------:R-:W-:-:S03]  /*2330*/  ISETP.NE.U32.AND P2, PT, R36, RZ, PT ;  /* 0x000000ff2400720c */ /* 0x000fc60003f45070 */
[----:B------:R-:W-:Y:S01]  /*2340*/  IMAD.HI.U32 R40, R40, R41, RZ ;  /* 0x0000002928287227 */ /* 0x000fe200078e00ff */
[----:B------:R4:W5:Y:S04]  /*2350*/  F2I.FTZ.U32.TRUNC.NTZ R29, R28 ;  /* 0x0000001c001d7305 */ /* 0x000968000021f000 */
[----:B------:R-:W-:-:S05]  /*2360*/  IADD3 R43, PT, PT, -R40, RZ, RZ ;  /* 0x000000ff282b7210 */ /* 0x000fca0007ffe1ff */
[----:B------:R-:W-:Y:S02]  /*2370*/  IMAD R43, R36, R43, R41 ;  /* 0x0000002b242b7224 */ /* 0x000fe400078e0229 */
[----:B----4-:R-:W-:-:S03]  /*2380*/  HFMA2 R28, -RZ, RZ, 0, 0 ;  /* 0x00000000ff1c7431 */ /* 0x010fc600000001ff */
[----:B------:R-:W-:-:S13]  /*2390*/  ISETP.GE.U32.AND P0, PT, R43, R36, PT ;  /* 0x000000242b00720c */ /* 0x000fda0003f06070 */
[----:B------:R-:W-:Y:S02]  /*23a0*/  @P0 IADD3 R43, PT, PT, -R36, R43, RZ ;  /* 0x0000002b242b0210 */ /* 0x000fe40007ffe1ff */
[----:B------:R-:W-:Y:S02]  /*23b0*/  @P0 IADD3 R40, PT, PT, R40, 0x1, RZ ;  /* 0x0000000128280810 */ /* 0x000fe40007ffe0ff */
[----:B------:R-:W-:Y:S01]  /*23c0*/  ISETP.GE.U32.AND P1, PT, R43, R36, PT ;  /* 0x000000242b00720c */ /* 0x000fe20003f26070 */
[----:B------:R-:W-:-:S04]  /*23d0*/  IMAD.MOV R43, RZ, RZ, -R39 ;  /* 0x000000ffff2b7224 */ /* 0x000fc800078e0a27 */
[----:B-----5:R-:W-:-:S04]  /*23e0*/  IMAD R43, R43, R29, RZ ;  /* 0x0000001d2b2b7224 */ /* 0x020fc800078e02ff */
[----:B------:R-:W-:-:S04]  /*23f0*/  IMAD.HI.U32 R29, R29, R43, R28 ;  /* 0x0000002b1d1d7227 */ /* 0x000fc800078e001c */
[----:B------:R-:W-:Y:S01]  /*2400*/  @P1 VIADD R40, R40, 0x1 ;  /* 0x0000000128281836 */ /* 0x000fe20000000000 */
[----:B------:R-:W-:Y:S02]  /*2410*/  @!P2 LOP3.LUT R40, RZ, R36, RZ, 0x33, !PT ;  /* 0x00000024ff28a212 */ /* 0x000fe400078e33ff */
[----:B------:R-:W-:-:S03]  /*2420*/  ISETP.NE.U32.AND P2, PT, R39, RZ, PT ;  /* 0x000000ff2700720c */ /* 0x000fc60003f45070 */
[----:B------:R-:W-:-:S04]  /*2430*/  IMAD.HI.U32 R29, R29, R40, RZ ;  /* 0x000000281d1d7227 */ /* 0x000fc800078e00ff */
[----:B------:R-:W-:-:S04]  /*2440*/  IMAD.MOV R28, RZ, RZ, -R29 ;  /* 0x000000ffff1c7224 */ /* 0x000fc800078e0a1d */
[----:B------:R-:W-:-:S05]  /*2450*/  IMAD R28, R39, R28, R40 ;  /* 0x0000001c271c7224 */ /* 0x000fca00078e0228 */
[----:B------:R-:W-:-:S13]  /*2460*/  ISETP.GE.U32.AND P0, PT, R28, R39, PT ;  /* 0x000000271c00720c */ /* 0x000fda0003f06070 */
[----:B------:R-:W-:Y:S01]  /*2470*/  @P0 IADD3 R28, PT, PT, -R39, R28, RZ ;  /* 0x0000001c271c0210 */ /* 0x000fe20007ffe1ff */
[----:B------:R-:W-:-:S03]  /*2480*/  @P0 VIADD R29, R29, 0x1 ;  /* 0x000000011d1d0836 */ /* 0x000fc60000000000 */
[----:B------:R-:W-:Y:S01]  /*2490*/  ISETP.GE.U32.AND P1, PT, R28, R39, PT ;  /* 0x000000271c00720c */ /* 0x000fe20003f26070 */
[----:B------:R-:W-:-:S04]  /*24a0*/  IMAD.MOV R28, RZ, RZ, -R37 ;  /* 0x000000ffff1c7224 */ /* 0x000fc800078e0a25 */
[----:B------:R-:W-:Y:S01]  /*24b0*/  IMAD R24, R31, R28, R24 ;  /* 0x0000001c1f187224 */ /* 0x000fe200078e0218 */
[----:B------:R-:W-:-:S03]  /*24c0*/  IADD3 R28, PT, PT, -R41, RZ, RZ ;  /* 0x000000ff291c7210 */ /* 0x000fc60007ffe1ff */
[----:B0-----:R-:W-:Y:S02]  /*24d0*/  IMAD R24, R24, R34, R33 ;  /* 0x0000002218187224 */ /* 0x001fe400078e0221 */
[----:B------:R-:W-:Y:S02]  /*24e0*/  IMAD R37, R30, R28, R37 ;  /* 0x0000001c1e257224 */ /* 0x000fe400078e0225 */
[----:B------:R-:W-:Y:S01]  /*24f0*/  @P1 IADD3 R29, PT, PT, R29, 0x1, RZ ;  /* 0x000000011d1d1810 */ /* 0x000fe20007ffe0ff */
[----:B------:R-:W-:Y:S01]  /*2500*/  IMAD.MOV R28, RZ, RZ, -R40 ;  /* 0x000000ffff1c7224 */ /* 0x000fe200078e0a28 */
[----:B------:R-:W-:Y:S01]  /*2510*/  @!P2 LOP3.LUT R29, RZ, R39, RZ, 0x33, !PT ;  /* 0x00000027ff1da212 */ /* 0x000fe200078e33ff */
[----:B--2---:R-:W-:Y:S02]  /*2520*/  IMAD R24, R37, R35, R24 ;  /* 0x0000002325187224 */ /* 0x004fe400078e0218 */
[----:B------:R-:W-:Y:S01]  /*2530*/  IMAD R41, R36, R28, R41 ;  /* 0x0000001c24297224 */ /* 0x000fe200078e0229 */
[----:B------:R-:W-:-:S03]  /*2540*/  IADD3 R33, PT, PT, -R29, RZ, RZ ;  /* 0x000000ff1d217210 */ /* 0x000fc60007ffe1ff */
[----:B-1----:R-:W-:Y:S02]  /*2550*/  IMAD R38, R41, R38, R24 ;  /* 0x0000002629267224 */ /* 0x002fe400078e0218 */
[----:B------:R-:W-:Y:S02]  /*2560*/  IMAD R33, R39, R33, R40 ;  /* 0x0000002127217224 */ /* 0x000fe400078e0228 */
[----:B------:R-:W-:Y:S02]  /*2570*/  IMAD.MOV.U32 R24, RZ, RZ, R29 ;  /* 0x000000ffff187224 */ /* 0x000fe400078e001d */
[----:B---3--:R-:W-:-:S07]  /*2580*/  IMAD R33, R33, R42, R38 ;  /* 0x0000002a21217224 */ /* 0x008fce00078e0226 */
.L_x_2976:
[----:B------:R-:W-:Y:S05]  /*2590*/  BRA.U !UP1, `(.L_x_2975) ;  /* 0x0000000509447547 */ /* 0x000fea000b800000 */
[----:B------:R-:W-:Y:S02]  /*25a0*/  UISETP.NE.AND UP0, UPT, UR11, URZ, UPT ;  /* 0x000000ff0b00728c */ /* 0x000fe4000bf05270 */
[----:B------:R-:W-:-:S07]  /*25b0*/  UISETP.NE.AND UP1, UPT, UR6, URZ, UPT ;  /* 0x000000ff0600728c */ /* 0x000fce000bf25270 */
[----:B------:R-:W-:Y:S05]  /*25c0*/  BRA.U !UP0, `(.L_x_2977) ;  /* 0x0000000108cc7547 */ /* 0x000fea000b800000 */
[C---:B------:R-:W-:Y:S02]  /*25d0*/  IADD3 R28, PT, PT, R32.reuse, -0x1, RZ ;  /* 0xffffffff201c7810 */ /* 0x040fe40007ffe0ff */
[----:B------:R-:W-:-:S03]  /*25e0*/  IADD3 R32, PT, PT, R32, -0x2, RZ ;  /* 0xfffffffe20207810 */ /* 0x000fc60007ffe0ff */
[----:B------:R-:W-:Y:S02]  /*25f0*/  IMAD.SHL.U32 R31, R28, 0x4, RZ ;  /* 0x000000041c1f7824 */ /* 0x000fe400078e00ff */
[----:B------:R-:W-:Y:S02]  /*2600*/  IMAD.SHL.U32 R36, R32, 0x4, RZ ;  /* 0x0000000420247824 */ /* 0x000fe400078e00ff */
[----:B------:R0:W1:Y:S08]  /*2610*/  LDC R35, c[0x0][R31+0x388] ;  /* 0x0000e2001f237b82 */ /* 0x0000700000000800 */
[----:B------:R2:W3:Y:S08]  /*2620*/  LDC R30, c[0x0][R36+0x388] ;  /* 0x0000e200241e7b82 */ /* 0x0004f00000000800 */
[----:B0-----:R-:W0:Y:S01]  /*2630*/  LDC R31, c[0x0][R31+0x3ec] ;  /* 0x0000fb001f1f7b82 */ /* 0x001e220000000800 */
[----:B-1----:R-:W1:Y:S01]  /*2640*/  I2F.U32.RP R34, R35 ;  /* 0x0000002300227306 */ /* 0x002e620000209000 */
[----:B------:R-:W-:Y:S01]  /*2650*/  IMAD.MOV R37, RZ, RZ, -R35 ;  /* 0x000000ffff257224 */ /* 0x000fe200078e0a23 */
[----:B------:R-:W-:-:S05]  /*2660*/  ISETP.NE.U32.AND P2, PT, R35, RZ, PT ;  /* 0x000000ff2300720c */ /* 0x000fca0003f45070 */
[----:B--2---:R-:W2:Y:S01]  /*2670*/  LDC R36, c[0x0][R36+0x3ec] ;  /* 0x0000fb0024247b82 */ /* 0x004ea20000000800 */
[----:B---3--:R-:W3:Y:S01]  /*2680*/  I2F.U32.RP R38, R30 ;  /* 0x0000001e00267306 */ /* 0x008ee20000209000 */
[----:B------:R-:W-:-:S07]  /*2690*/  IADD3 R39, PT, PT, RZ, -R30, RZ ;  /* 0x8000001eff277210 */ /* 0x000fce0007ffe0ff */
[----:B-1----:R-:W1:Y:S08]  /*26a0*/  MUFU.RCP R34, R34 ;  /* 0x0000002200227308 */ /* 0x002e700000001000 */
[----:B---3--:R-:W-:Y:S01]  /*26b0*/  MUFU.RCP R38, R38 ;  /* 0x0000002600267308 */ /* 0x008fe20000001000 */
[----:B-1----:R-:W-:-:S07]  /*26c0*/  IADD3 R28, PT, PT, R34, 0xffffffe, RZ ;  /* 0x0ffffffe221c7810 */ /* 0x002fce0007ffe0ff */
[----:B------:R1:W3:Y:S02]  /*26d0*/  F2I.FTZ.U32.TRUNC.NTZ R29, R28 ;  /* 0x0000001c001d7305 */ /* 0x0002e4000021f000 */
[----:B-1----:R-:W-:Y:S02]  /*26e0*/  HFMA2 R28, -RZ, RZ, 0, 0 ;  /* 0x00000000ff1c7431 */ /* 0x002fe400000001ff */
[----:B---3--:R-:W-:-:S04]  /*26f0*/  IMAD R37, R37, R29, RZ ;  /* 0x0000001d25257224 */ /* 0x008fc800078e02ff */
[----:B------:R-:W-:Y:S01]  /*2700*/  IMAD.HI.U32 R37, R29, R37, R28 ;  /* 0x000000251d257227 */ /* 0x000fe200078e001c */
[----:B------:R-:W-:-:S05]  /*2710*/  IADD3 R28, PT, PT, R38, 0xffffffe, RZ ;  /* 0x0ffffffe261c7810 */ /* 0x000fca0007ffe0ff */
[----:B------:R-:W-:-:S04]  /*2720*/  IMAD.HI.U32 R37, R37, R24, RZ ;  /* 0x0000001825257227 */ /* 0x000fc800078e00ff */
[----:B------:R-:W-:-:S04]  /*2730*/  IMAD.MOV R29, RZ, RZ, -R37 ;  /* 0x000000ffff1d7224 */ /* 0x000fc800078e0a25 */
[----:B------:R-:W-:Y:S02]  /*2740*/  IMAD R34, R35, R29, R24 ;  /* 0x0000001d23227224 */ /* 0x000fe400078e0218 */
[----:B------:R1:W3:Y:S03]  /*2750*/  F2I.FTZ.U32.TRUNC.NTZ R29, R28 ;  /* 0x0000001c001d7305 */ /* 0x0002e6000021f000 */
[----:B------:R-:W-:Y:S01]  /*2760*/  ISETP.GE.U32.AND P0, PT, R34, R35, PT ;  /* 0x000000232200720c */ /* 0x000fe20003f06070 */
[----:B-1----:R-:W-:Y:S02]  /*2770*/  IMAD.MOV.U32 R28, RZ, RZ, RZ ;  /* 0x000000ffff1c7224 */ /* 0x002fe400078e00ff */
[----:B---3--:R-:W-:-:S10]  /*2780*/  IMAD R39, R39, R29, RZ ;  /* 0x0000001d27277224 */ /* 0x008fd400078e02ff */
[----:B------:R-:W-:Y:S02]  /*2790*/  @P0 IMAD.IADD R34, R34, 0x1, -R35 ;  /* 0x0000000122220824 */ /* 0x000fe400078e0a23 */
[----:B------:R-:W-:-:S03]  /*27a0*/  @P0 VIADD R37, R37, 0x1 ;  /* 0x0000000125250836 */ /* 0x000fc60000000000 */
[----:B------:R-:W-:Y:S01]  /*27b0*/  ISETP.GE.U32.AND P1, PT, R34, R35, PT ;  /* 0x000000232200720c */ /* 0x000fe20003f26070 */
[----:B------:R-:W-:-:S12]  /*27c0*/  IMAD.HI.U32 R34, R29, R39, R28 ;  /* 0x000000271d227227 */ /* 0x000fd800078e001c */
[----:B------:R-:W-:Y:S02]  /*27d0*/  @P1 IADD3 R37, PT, PT, R37, 0x1, RZ ;  /* 0x0000000125251810 */ /* 0x000fe40007ffe0ff */
[----:B------:R-:W-:Y:S02]  /*27e0*/  @!P2 LOP3.LUT R37, RZ, R35, RZ, 0x33, !PT ;  /* 0x00000023ff25a212 */ /* 0x000fe400078e33ff */
[----:B------:R-:W-:-:S03]  /*27f0*/  ISETP.NE.U32.AND P2, PT, R30, RZ, PT ;  /* 0x000000ff1e00720c */ /* 0x000fc60003f45070 */
[----:B------:R-:W-:-:S05]  /*2800*/  IMAD.HI.U32 R34, R34, R37, RZ ;  /* 0x0000002522227227 */ /* 0x000fca00078e00ff */
[----:B------:R-:W-:-:S05]  /*2810*/  IADD3 R28, PT, PT, -R34, RZ, RZ ;  /* 0x000000ff221c7210 */ /* 0x000fca0007ffe1ff */
[----:B------:R-:W-:Y:S01]  /*2820*/  IMAD R29, R30, R28, R37 ;  /* 0x0000001c1e1d7224 */ /* 0x000fe200078e0225 */
[----:B------:R-:W-:-:S04]  /*2830*/  IADD3 R28, PT, PT, -R37, RZ, RZ ;  /* 0x000000ff251c7210 */ /* 0x000fc80007ffe1ff */
[----:B------:R-:W-:Y:S01]  /*2840*/  ISETP.GE.U32.AND P0, PT, R29, R30, PT ;  /* 0x0000001e1d00720c */ /* 0x000fe20003f06070 */
[----:B------:R-:W-:-:S04]  /*2850*/  IMAD R28, R35, R28, R24 ;  /* 0x0000001c231c7224 */ /* 0x000fc800078e0218 */
[----:B0-----:R-:W-:-:S08]  /*2860*/  IMAD R28, R28, R31, R33 ;  /* 0x0000001f1c1c7224 */ /* 0x001fd000078e0221 */
[----:B------:R-:W-:Y:S01]  /*2870*/  @P0 IMAD.IADD R29, R29, 0x1, -R30 ;  /* 0x000000011d1d0824 */ /* 0x000fe200078e0a1e */
[----:B------:R-:W-:-:S04]  /*2880*/  @P0 IADD3 R34, PT, PT, R34, 0x1, RZ ;  /* 0x0000000122220810 */ /* 0x000fc80007ffe0ff */
[----:B------:R-:W-:-:S13]  /*2890*/  ISETP.GE.U32.AND P1, PT, R29, R30, PT ;  /* 0x0000001e1d00720c */ /* 0x000fda0003f26070 */
[----:B------:R-:W-:Y:S01]  /*28a0*/  @P1 VIADD R34, R34, 0x1 ;  /* 0x0000000122221836 */ /* 0x000fe20000000000 */
[----:B------:R-:W-:-:S05]  /*28b0*/  @!P2 LOP3.LUT R34, RZ, R30, RZ, 0x33, !PT ;  /* 0x0000001eff22a212 */ /* 0x000fca00078e33ff */
[----:B------:R-:W-:-:S04]  /*28c0*/  IMAD.MOV R24, RZ, RZ, -R34 ;  /* 0x000000ffff187224 */ /* 0x000fc800078e0a22 */
[----:B------:R-:W-:Y:S01]  /*28d0*/  IMAD R33, R30, R24, R37 ;  /* 0x000000181e217224 */ /* 0x000fe200078e0225 */
[----:B------:R-:W-:-:S03]  /*28e0*/  MOV R24, R34 ;  /* 0x0000002200187202 */ /* 0x000fc60000000f00 */
[----:B--2---:R-:W-:-:S07]  /*28f0*/  IMAD R33, R33, R36, R28 ;  /* 0x0000002421217224 */ /* 0x004fce00078e021c */
.L_x_2977:
[----:B------:R-:W-:Y:S05]  /*2900*/  BRA.U !UP1, `(.L_x_2975) ;  /* 0x0000000109687547 */ /* 0x000fea000b800000 */
[----:B------:R-:W-:-:S05]  /*2910*/  VIADD R32, R32, 0xffffffff ;  /* 0xffffffff20207836 */ /* 0x000fca0000000000 */
[----:B------:R-:W-:-:S04]  /*2920*/  SHF.L.U32 R32, R32, 0x2, RZ ;  /* 0x0000000220207819 */ /* 0x000fc800000006ff */
[----:B------:R0:W1:Y:S08]  /*2930*/  LDC R31, c[0x0][R32+0x388] ;  /* 0x0000e200201f7b82 */ /* 0x0000700000000800 */
[----:B0-----:R-:W0:Y:S01]  /*2940*/  LDC R32, c[0x0][R32+0x3ec] ;  /* 0x0000fb0020207b82 */ /* 0x001e220000000800 */
[----:B-1----:R-:W1:Y:S01]  /*2950*/  I2F.U32.RP R30, R31 ;  /* 0x0000001f001e7306 */ /* 0x002e620000209000 */
[----:B------:R-:W-:-:S02]  /*2960*/  IADD3 R35, PT, PT, RZ, -R31, RZ ;  /* 0x8000001fff237210 */ /* 0x000fc40007ffe0ff */
[----:B------:R-:W-:-:S05]  /*2970*/  ISETP.NE.U32.AND P2, PT, R31, RZ, PT ;  /* 0x000000ff1f00720c */ /* 0x000fca0003f45070 */
[----:B-1----:R-:W1:Y:S02]  /*2980*/  MUFU.RCP R30, R30 ;  /* 0x0000001e001e7308 */ /* 0x002e640000001000 */
[----:B-1----:R-:W-:-:S06]  /*2990*/  VIADD R28, R30, 0xffffffe ;  /* 0x0ffffffe1e1c7836 */ /* 0x002fcc0000000000 */
[----:B------:R1:W2:Y:S02]  /*29a0*/  F2I.FTZ.U32.TRUNC.NTZ R29, R28 ;  /* 0x0000001c001d7305 */ /* 0x0002a4000021f000 */
[----:B-1----:R-:W-:Y:S02]  /*29b0*/  IMAD.MOV.U32 R28, RZ, RZ, RZ ;  /* 0x000000ffff1c7224 */ /* 0x002fe400078e00ff */
[----:B--2---:R-:W-:-:S04]  /*29c0*/  IMAD R35, R35, R29, RZ ;  /* 0x0000001d23237224 */ /* 0x004fc800078e02ff */
        /* <DEDUP_REMOVED lines=11> */
[----:B------:R-:W-:-:S04]  /*2a80*/  IMAD R24, R31, R28, R24 ;  /* 0x0000001c1f187224 */ /* 0x000fc800078e0218 */
[----:B0-----:R-:W-:Y:S02]  /*2a90*/  IMAD R33, R24, R32, R33 ;  /* 0x0000002018217224 */ /* 0x001fe400078e0221 */
[----:B------:R-:W-:-:S07]  /*2aa0*/  IMAD.MOV.U32 R24, RZ, RZ, R29 ;  /* 0x000000ffff187224 */ /* 0x000fce00078e001d */
.L_x_2975:
[----:B------:R-:W0:Y:S01]  /*2ab0*/  LDC.64 R28, c[0x0][0x380] ;  /* 0x0000e000ff1c7b82 */ /* 0x000e220000000a00 */
[----:B------:R-:W1:Y:S02]  /*2ac0*/  LDCU UR4, c[0x0][0x3ec] ;  /* 0x00007d80ff0477ac */ /* 0x000e640008000800 */
[----:B-1----:R-:W-:-:S04]  /*2ad0*/  IMAD R33, R24, UR4, R33 ;  /* 0x0000000418217c24 */ /* 0x002fc8000f8e0221 */
[----:B0-----:R-:W-:-:S05]  /*2ae0*/  IMAD.WIDE.U32 R28, R33, 0x2, R28 ;  /* 0x00000002211c7825 */ /* 0x001fca00078e001c */
[----:B------:R0:W5:Y:S02]  /*2af0*/  LDG.E.U16 R24, desc[UR20][R28.64] ;  /* 0x000000141c187981 */ /* 0x000164000c1e1500 */
.L_x_2972:
[----:B------:R-:W-:Y:S05]  /*2b00*/  BSYNC.RECONVERGENT B1 ;  /* 0x0000000000017941 */ /* 0x000fea0003800200 */
.L_x_2971:
[----:B------:R-:W-:Y:S01]  /*2b10*/  IADD3 R30, PT, PT, R9, R0, RZ ;  /* 0x00000000091e7210 */ /* 0x000fe20007ffe0ff */
[----:B------:R-:W-:Y:S03]  /*2b20*/  BSSY.RECONVERGENT B1, `(.L_x_2978) ;  /* 0x000019c000017945 */ /* 0x000fe60003800200 */
[----:B------:R-:W-:-:S13]  /*2b30*/  ISETP.GE.U32.AND P0, PT, R30, R23, PT ;  /* 0x000000171e00720c */ /* 0x000fda0003f06070 */
[----:B------:R-:W-:Y:S05]  /*2b40*/  @P0 BRA `(.L_x_2979) ;  /* 0x0000001800640947 */ /* 0x000fea0003800000 */
[----:B------:R-:W1:Y:S01]  /*2b50*/  LDCU UR4, c[0x0][0x450] ;  /* 0x00008a00ff0477ac */ /* 0x000e620008000800 */
[----:B------:R-:W-:Y:S01]  /*2b60*/  IMAD.MOV.U32 R36, RZ, RZ, RZ ;  /* 0x000000ffff247224 */ /* 0x000fe200078e00ff */
[----:B------:R-:W-:Y:S01]  /*2b70*/  MOV R37, R30 ;  /* 0x0000001e00257202 */ /* 0x000fe20000000f00 */
[----:B------:R-:W-:Y:S01]  /*2b80*/  UISETP.GE.U32.AND UP0, UPT, UR25, 0x7, UPT ;  /* 0x000000071900788c */ /* 0x000fe2000bf06070 */
[----:B-1----:R-:W-:-:S08]  /*2b90*/  IMAD.U32 R27, RZ, RZ, UR4 ;  /* 0x00000004ff1b7e24 */ /* 0x002fd0000f8e00ff */
[----:B------:R-:W-:Y:S05]  /*2ba0*/  BRA.U !UP0, `(.L_x_2980) ;  /* 0x0000000d08487547 */ /* 0x000fea000b800000 */
[----:B------:R-:W-:Y:S01]  /*2bb0*/  HFMA2 R36, -RZ, RZ, 0, 0 ;  /* 0x00000000ff247431 */ /* 0x000fe200000001ff */
[----:B------:R-:W-:Y:S01]  /*2bc0*/  BSSY.RECONVERGENT B2, `(.L_x_2980) ;  /* 0x00000d0000027945 */ /* 0x000fe20003800200 */
[----:B------:R-:W-:Y:S01]  /*2bd0*/  IMAD.U32 R27, RZ, RZ, UR4 ;  /* 0x00000004ff1b7e24 */ /* 0x000fe2000f8e00ff */
[----:B------:R-:W-:Y:S01]  /*2be0*/  MOV R37, R30 ;  /* 0x0000001e00257202 */ /* 0x000fe20000000f00 */
[----:B------:R-:W-:-:S07]  /*2bf0*/  IMAD.MOV.U32 R33, RZ, RZ, RZ ;  /* 0x000000ffff217224 */ /* 0x000fce00078e00ff */
.L_x_2981:
[----:B------:R-:W-:Y:S01]  /*2c00*/  IADD3 R34, PT, PT, R27, -0x1, RZ ;  /* 0xffffffff1b227810 */ /* 0x000fe20007ffe0ff */
[----:B------:R-:W-:Y:S01]  /*2c10*/  VIADD R33, R33, 0x8 ;  /* 0x0000000821217836 */ /* 0x000fe20000000000 */
[C---:B------:R-:W-:Y:S02]  /*2c20*/  IADD3 R35, PT, PT, R27.reuse, -0x2, RZ ;  /* 0xfffffffe1b237810 */ /* 0x040fe40007ffe0ff */
[----:B------:R-:W-:Y:S01]  /*2c30*/  IADD3 R31, PT, PT, R27, -0x3, RZ ;  /* 0xfffffffd1b1f7810 */ /* 0x000fe20007ffe0ff */
[----:B------:R-:W-:Y:S02]  /*2c40*/  IMAD.SHL.U32 R34, R34, 0x4, RZ ;  /* 0x0000000422227824 */ /* 0x000fe400078e00ff */
[----:B------:R-:W-:Y:S02]  /*2c50*/  IMAD.SHL.U32 R35, R35, 0x4, RZ ;  /* 0x0000000423237824 */ /* 0x000fe400078e00ff */
[----:B------:R1:W2:Y:S01]  /*2c60*/  LDC R40, c[0x0][R34+0x388] ;  /* 0x0000e20022287b82 */ /* 0x0002a20000000800 */
[----:B------:R-:W-:-:S07]  /*2c70*/  IMAD.SHL.U32 R31, R31, 0x4, RZ ;  /* 0x000000041f1f7824 */ /* 0x000fce00078e00ff */
[----:B------:R3:W4:Y:S08]  /*2c80*/  LDC R32, c[0x0][R35+0x388] ;  /* 0x0000e20023207b82 */ /* 0x0007300000000800 */
[----:B-1----:R-:W1:Y:S08]  /*2c90*/  LDC R34, c[0x0][R34+0x3ec] ;  /* 0x0000fb0022227b82 */ /* 0x002e700000000800 */
[----:B---3--:R-:W3:Y:S01]  /*2ca0*/  LDC R35, c[0x0][R35+0x3ec] ;  /* 0x0000fb0023237b82 */ /* 0x008ee20000000800 */
[----:B--2---:R-:W2:Y:S01]  /*2cb0*/  I2F.U32.RP R38, R40 ;  /* 0x0000002800267306 */ /* 0x004ea20000209000 */
[----:B------:R-:W-:Y:S01]  /*2cc0*/  IMAD.MOV R39, RZ, RZ, -R40 ;  /* 0x000000ffff277224 */ /* 0x000fe200078e0a28 */
[----:B------:R-:W-:-:S06]  /*2cd0*/  ISETP.NE.U32.AND P2, PT, R40, RZ, PT ;  /* 0x000000ff2800720c */ /* 0x000fcc0003f45070 */
[----:B----4-:R-:W4:Y:S08]  /*2ce0*/  I2F.U32.RP R43, R32 ;  /* 0x00000020002b7306 */ /* 0x010f300000209000 */
[----:B--2---:R-:W0:Y:S08]  /*2cf0*/  MUFU.RCP R38, R38 ;  /* 0x0000002600267308 */ /* 0x004e300000001000 */
[----:B----4-:R-:W-:Y:S01]  /*2d00*/  MUFU.RCP R43, R43 ;  /* 0x0000002b002b7308 */ /* 0x010fe20000001000 */
[----:B0-----:R-:W-:-:S02]  /*2d10*/  IADD3 R28, PT, PT, R38, 0xffffffe, RZ ;  /* 0x0ffffffe261c7810 */ /* 0x001fc40007ffe0ff */
[----:B------:R0:W2:Y:S05]  /*2d20*/  LDC R38, c[0x0][R31+0x388] ;  /* 0x0000e2001f267b82 */ /* 0x0000aa0000000800 */
[----:B------:R4:W1:Y:S03]  /*2d30*/  F2I.FTZ.U32.TRUNC.NTZ R29, R28 ;  /* 0x0000001c001d7305 */ /* 0x000866000021f000 */
[----:B0-----:R-:W0:Y:S01]  /*2d40*/  LDC R31, c[0x0][R31+0x3ec] ;  /* 0x0000fb001f1f7b82 */ /* 0x001e220000000800 */
[----:B----4-:R-:W-:Y:S01]  /*2d50*/  MOV R28, RZ ;  /* 0x000000ff001c7202 */ /* 0x010fe20000000f00 */
[----:B-1----:R-:W-:-:S04]  /*2d60*/  IMAD R39, R39, R29, RZ ;  /* 0x0000001d27277224 */ /* 0x002fc800078e02ff */
[----:B------:R-:W-:Y:S01]  /*2d70*/  IMAD.HI.U32 R42, R29, R39, R28 ;  /* 0x000000271d2a7227 */ /* 0x000fe200078e001c */
[----:B------:R-:W-:-:S04]  /*2d80*/  IADD3 R28, PT, PT, R43, 0xffffffe, RZ ;  /* 0x0ffffffe2b1c7810 */ /* 0x000fc80007ffe0ff */
[----:B------:R1:W-:Y:S01]  /*2d90*/  F2I.FTZ.U32.TRUNC.NTZ R29, R28 ;  /* 0x0000001c001d7305 */ /* 0x0003e2000021f000 */
[----:B------:R-:W-:Y:S01]  /*2da0*/  IMAD.HI.U32 R39, R42, R37, RZ ;  /* 0x000000252a277227 */ /* 0x000fe200078e00ff */
[----:B------:R-:W-:-:S03]  /*2db0*/  IADD3 R42, PT, PT, R27, -0x4, RZ ;  /* 0xfffffffc1b2a7810 */ /* 0x000fc60007ffe0ff */
[----:B------:R-:W-:Y:S02]  /*2dc0*/  IMAD.MOV R41, RZ, RZ, -R39 ;  /* 0x000000ffff297224 */ /* 0x000fe400078e0a27 */
[----:B------:R-:W-:Y:S02]  /*2dd0*/  IMAD.SHL.U32 R42, R42, 0x4, RZ ;  /* 0x000000042a2a7824 */ /* 0x000fe400078e00ff */
[----:B------:R-:W-:Y:S01]  /*2de0*/  IMAD R41, R40, R41, R37 ;  /* 0x0000002928297224 */ /* 0x000fe200078e0225 */
[----:B-1----:R-:W-:Y:S01]  /*2df0*/  MOV R28, RZ ;  /* 0x000000ff001c7202 */ /* 0x002fe20000000f00 */
[----:B------:R1:W4:Y:S03]  /*2e00*/  LDC R43, c[0x0][R42+0x388] ;  /* 0x0000e2002a2b7b82 */ /* 0x0003260000000800 */
[----:B------:R-:W-:-:S05]  /*2e10*/  ISETP.GE.U32.AND P0, PT, R41, R40, PT ;  /* 0x000000282900720c */ /* 0x000fca0003f06070 */
[----:B-1----:R-:W1:Y:S01]  /*2e20*/  LDC R42, c[0x0][R42+0x3ec] ;  /* 0x0000fb002a2a7b82 */ /* 0x002e620000000800 */
[----:B--2---:R-:W2:Y:S01]  /*2e30*/  I2F.U32.RP R44, R38 ;  /* 0x00000026002c7306 */ /* 0x004ea20000209000 */
[----:B------:R-:W-:-:S06]  /*2e40*/  IMAD.MOV R47, RZ, RZ, -R38 ;  /* 0x000000ffff2f7224 */ /* 0x000fcc00078e0a26 */
[----:B------:R-:W-:Y:S02]  /*2e50*/  @P0 IMAD.IADD R41, R41, 0x1, -R40 ;  /* 0x0000000129290824 */ /* 0x000fe400078e0a28 */
[----:B------:R-:W-:-:S03]  /*2e60*/  @P0 VIADD R39, R39, 0x1 ;  /* 0x0000000127270836 */ /* 0x000fc60000000000 */
[----:B------:R-:W-:Y:S02]  /*2e70*/  ISETP.GE.U32.AND P1, PT, R41, R40, PT ;  /* 0x000000282900720c */ /* 0x000fe40003f26070 */
[----:B------:R-:W-:Y:S01]  /*2e80*/  IADD3 R41, PT, PT, RZ, -R32, RZ ;  /* 0x80000020ff297210 */ /* 0x000fe20007ffe0ff */
[----:B--2---:R-:W2:Y:S04]  /*2e90*/  MUFU.RCP R44, R44 ;  /* 0x0000002c002c7308 */ /* 0x004ea80000001000 */
[----:B------:R-:W-:-:S04]  /*2ea0*/  IMAD R41, R41, R29, RZ ;  /* 0x0000001d29297224 */ /* 0x000fc800078e02ff */
[----:B------:R-:W-:-:S04]  /*2eb0*/  IMAD.HI.U32 R28, R29, R41, R28 ;  /* 0x000000291d1c7227 */ /* 0x000fc800078e001c */
[----:B------:R-:W-:Y:S01]  /*2ec0*/  @P1 VIADD R39, R39, 0x1 ;  /* 0x0000000127271836 */ /* 0x000fe20000000000 */
[----:B------:R-:W-:Y:S02]  /*2ed0*/  @!P2 LOP3.LUT R39, RZ, R40, RZ, 0x33, !PT ;  /* 0x00000028ff27a212 */ /* 0x000fe400078e33ff */
[----:B------:R-:W-:-:S03]  /*2ee0*/  ISETP.NE.U32.AND P2, PT, R32, RZ, PT ;  /* 0x000000ff2000720c */ /* 0x000fc60003f45070 */
[----:B------:R-:W-:-:S04]  /*2ef0*/  IMAD.HI.U32 R41, R28, R39, RZ ;  /* 0x000000271c297227 */ /* 0x000fc800078e00ff */
[----:B--2---:R-:W-:Y:S01]  /*2f00*/  VIADD R28, R44, 0xffffffe ;  /* 0x0ffffffe2c1c7836 */ /* 0x004fe20000000000 */
[----:B------:R-:W-:Y:S01]  /*2f10*/  IADD3 R45, PT, PT, -R41, RZ, RZ ;  /* 0x000000ff292d7210 */ /* 0x000fe20007ffe1ff */
[----:B----4-:R-:W2:Y:S04]  /*2f20*/  I2F.U32.RP R50, R43 ;  /* 0x0000002b00327306 */ /* 0x010ea80000209000 */
[----:B------:R-:W-:-:S04]  /*2f30*/  IMAD R45, R32, R45, R39 ;  /* 0x0000002d202d7224 */ /* 0x000fc800078e0227 */
[----:B------:R4:W3:Y:S01]  /*2f40*/  F2I.FTZ.U32.TRUNC.NTZ R29, R28 ;  /* 0x0000001c001d7305 */ /* 0x0008e2000021f000 */
[----:B------:R-:W-:-:S07]  /*2f50*/  ISETP.GE.U32.AND P0, PT, R45, R32, PT ;  /* 0x000000202d00720c */ /* 0x000fce0003f06070 */
[----:B--2---:R-:W2:Y:S01]  /*2f60*/  MUFU.RCP R50, R50 ;  /* 0x0000003200327308 */ /* 0x004ea20000001000 */
[----:B----4-:R-:W-:-:S05]  /*2f70*/  IMAD.MOV.U32 R28, RZ, RZ, RZ ;  /* 0x000000ffff1c7224 */ /* 0x010fca00078e00ff */
[----:B------:R-:W-:Y:S01]  /*2f80*/  @P0 IADD3 R45, PT, PT, -R32, R45, RZ ;  /* 0x0000002d202d0210 */ /* 0x000fe20007ffe1ff */
[----:B------:R-:W-:Y:S02]  /*2f90*/  @P0 VIADD R41, R41, 0x1 ;  /* 0x0000000129290836 */ /* 0x000fe40000000000 */
[----:B---3--:R-:W-:Y:S01]  /*2fa0*/  IMAD R47, R47, R29, RZ ;  /* 0x0000001d2f2f7224 */ /* 0x008fe200078e02ff */
[----:B------:R-:W-:Y:S02]  /*2fb0*/  ISETP.GE.U32.AND P1, PT, R45, R32, PT ;  /* 0x000000202d00720c */ /* 0x000fe40003f26070 */
[----:B------:R-:W-:Y:S01]  /*2fc0*/  IADD3 R45, PT, PT, R27, -0x5, RZ ;  /* 0xfffffffb1b2d7810 */ /* 0x000fe20007ffe0ff */
[----:B------:R-:W-:Y:S01]  /*2fd0*/  IMAD.HI.U32 R28, R29, R47, R28 ;  /* 0x0000002f1d1c7227 */ /* 0x000fe200078e001c */
[----:B------:R-:W-:Y:S02]  /*2fe0*/  IADD3 R47, PT, PT, R27, -0x6, RZ ;  /* 0xfffffffa1b2f7810 */ /* 0x000fe40007ffe0ff */
[----:B------:R-:W-:-:S03]  /*2ff0*/  SHF.L.U32 R44, R45, 0x2, RZ ;  /* 0x000000022d2c7819 */ /* 0x000fc600000006ff */
[----:B------:R-:W-:Y:S01]  /*3000*/  IMAD.SHL.U32 R47, R47, 0x4, RZ ;  /* 0x000000042f2f7824 */ /* 0x000fe200078e00ff */
[----:B------:R3:W4:Y:S03]  /*3010*/  LDC R45, c[0x0][R44+0x388] ;  /* 0x0000e2002c2d7b82 */ /* 0x0007260000000800 */
[----:B------:R-:W-:Y:S02]  /*3020*/  @P1 IADD3 R41, PT, PT, R41, 0x1, RZ ;  /* 0x0000000129291810 */ /* 0x000fe40007ffe0ff */
[----:B------:R-:W-:Y:S02]  /*3030*/  @!P2 LOP3.LUT R41, RZ, R32, RZ, 0x33, !PT ;  /* 0x00000020ff29a212 */ /* 0x000fe400078e33ff */
[----:B------:R-:W-:Y:S01]  /*3040*/  ISETP.NE.U32.AND P2, PT, R38, RZ, PT ;  /* 0x000000ff2600720c */ /* 0x000fe20003f45070 */
[----:B------:R0:W1:Y:S02]  /*3050*/  LDC R48, c[0x0][R47+0x388] ;  /* 0x0000e2002f307b82 */ /* 0x0000640000000800 */
[----:B------:R-:W-:Y:S01]  /*3060*/  IMAD.HI.U32 R46, R28, R41, RZ ;  /* 0x000000291c2e7227 */ /* 0x000fe200078e00ff */
[----:B--2---:R-:W-:-:S03]  /*3070*/  IADD3 R28, PT, PT, R50, 0xffffffe, RZ ;  /* 0x0ffffffe321c7810 */ /* 0x004fc60007ffe0ff */
[----:B------:R-:W-:Y:S01]  /*3080*/  IMAD.MOV R49, RZ, RZ, -R46 ;  /* 0x000000ffff317224 */ /* 0x000fe200078e0a2e */
[----:B------:R2:W4:Y:S01]  /*3090*/  F2I.FTZ.U32.TRUNC.NTZ R29, R28 ;  /* 0x0000001c001d7305 */ /* 0x000522000021f000 */
[----:B---3--:R-:W3:Y:S02]  /*30a0*/  LDC R44, c[0x0][R44+0x3ec] ;  /* 0x0000fb002c2c7b82 */ /* 0x008ee40000000800 */
[----:B------:R-:W-:-:S05]  /*30b0*/  IMAD R49, R38, R49, R41 ;  /* 0x0000003126317224 */ /* 0x000fca00078e0229 */
[C---:B------:R-:W-:Y:S01]  /*30c0*/  ISETP.GE.U32.AND P0, PT, R49.reuse, R38, PT ;  /* 0x000000263100720c */ /* 0x040fe20003f06070 */
[----:B--2---:R-:W-:Y:S01]  /*30d0*/  IMAD.MOV.U32 R28, RZ, RZ, RZ ;  /* 0x000000ffff1c7224 */ /* 0x004fe200078e00ff */
[----:B0-----:R-:W0:Y:S11]  /*30e0*/  LDC R47, c[0x0][R47+0x3ec] ;  /* 0x0000fb002f2f7b82 */ /* 0x001e360000000800 */
[----:B------:R-:W-:-:S02]  /*30f0*/  @P0 IMAD.IADD R49, R49, 0x1, -R38 ;  /* 0x0000000131310824 */ /* 0x000fc400078e0a26 */
[----:B------:R-:W-:-:S03]  /*3100*/  @P0 VIADD R46, R46, 0x1 ;  /* 0x000000012e2e0836 */ /* 0x000fc60000000000 */
[----:B------:R-:W-:Y:S02]  /*3110*/  ISETP.GE.U32.AND P1, PT, R49, R38, PT ;  /* 0x000000263100720c */ /* 0x000fe40003f26070 */
[----:B------:R-:W-:Y:S01]  /*3120*/  IADD3 R49, PT, PT, RZ, -R43, RZ ;  /* 0x8000002bff317210 */ /* 0x000fe20007ffe0ff */
[----:B----4-:R-:W2:Y:S04]  /*3130*/  I2F.U32.RP R52, R45 ;  /* 0x0000002d00347306 */ /* 0x010ea80000209000 */
[----:B------:R-:W-:Y:S02]  /*3140*/  IMAD R49, R49, R29, RZ ;  /* 0x0000001d31317224 */ /* 0x000fe400078e02ff */
[----:B------:R-:W-:Y:S02]  /*3150*/  IMAD.MOV R53, RZ, RZ, -R45 ;  /* 0x000000ffff357224 */ /* 0x000fe400078e0a2d */
[----:B------:R-:W-:-:S02]  /*3160*/  IMAD.HI.U32 R29, R29, R49, R28 ;  /* 0x000000311d1d7227 */ /* 0x000fc400078e001c */
[----:B------:R-:W-:Y:S02]  /*3170*/  @P1 IADD3 R46, PT, PT, R46, 0x1, RZ ;  /* 0x000000012e2e1810 */ /* 0x000fe40007ffe0ff */
[----:B------:R-:W-:Y:S01]  /*3180*/  @!P2 LOP3.LUT R46, RZ, R38, RZ, 0x33, !PT ;  /* 0x00000026ff2ea212 */ /* 0x000fe200078e33ff */
[----:B-1----:R-:W1:Y:S01]  /*3190*/  I2F.U32.RP R54, R48 ;  /* 0x0000003000367306 */ /* 0x002e620000209000 */
[----:B------:R-:W-:Y:S01]  /*31a0*/  ISETP.NE.U32.AND P2, PT, R43, RZ, PT ;  /* 0x000000ff2b00720c */ /* 0x000fe20003f45070 */
[C---:B------:R-:W-:Y:S01]  /*31b0*/  VIADD R49, R27.reuse, 0xfffffff9 ;  /* 0xfffffff91b317836 */ /* 0x040fe20000000000 */
[----:B------:R-:W-:Y:S01]  /*31c0*/  IADD3 R27, PT, PT, R27, -0x8, RZ ;  /* 0xfffffff81b1b7810 */ /* 0x000fe20007ffe0ff */
[----:B------:R-:W-:-:S04]  /*31d0*/  IMAD.HI.U32 R50, R29, R46, RZ ;  /* 0x0000002e1d327227 */ /* 0x000fc800078e00ff */
[----:B--2---:R-:W2:Y:S01]  /*31e0*/  MUFU.RCP R52, R52 ;  /* 0x0000003400347308 */ /* 0x004ea20000001000 */
[----:B------:R-:W-:Y:S01]  /*31f0*/  IADD3 R28, PT, PT, -R50, RZ, RZ ;  /* 0x000000ff321c7210 */ /* 0x000fe20007ffe1ff */
[----:B------:R-:W-:Y:S02]  /*3200*/  IMAD.SHL.U32 R49, R49, 0x4, RZ ;  /* 0x0000000431317824 */ /* 0x000fe400078e00ff */
[----:B------:R-:W-:Y:S02]  /*3210*/  IMAD.MOV R55, RZ, RZ, -R48 ;  /* 0x000000ffff377224 */ /* 0x000fe400078e0a30 */
[----:B------:R-:W-:Y:S01]  /*3220*/  IMAD R28, R43, R28, R46 ;  /* 0x0000001c2b1c7224 */ /* 0x000fe200078e022e */
[----:B------:R4:W3:Y:S01]  /*3230*/  LDC R51, c[0x0][R49+0x388] ;  /* 0x0000e20031337b82 */ /* 0x0008e20000000800 */
[----:B-1----:R-:W-:Y:S03]  /*3240*/  MUFU.RCP R54, R54 ;  /* 0x0000003600367308 */ /* 0x002fe60000001000 */
[----:B------:R-:W-:-:S04]  /*3250*/  ISETP.GE.U32.AND P0, PT, R28, R43, PT ;  /* 0x0000002b1c00720c */ /* 0x000fc80003f06070 */
[----:B----4-:R-:W1:Y:S01]  /*3260*/  LDC R49, c[0x0][R49+0x3ec] ;  /* 0x0000fb0031317b82 */ /* 0x010e620000000800 */
[----:B--2---:R-:W-:-:S06]  /*3270*/  IADD3 R29, PT, PT, R52, 0xffffffe, RZ ;  /* 0x0ffffffe341d7810 */ /* 0x004fcc0007ffe0ff */
[----:B------:R-:W2:Y:S02]  /*3280*/  F2I.FTZ.U32.TRUNC.NTZ R29, R29 ;  /* 0x0000001d001d7305 */ /* 0x000ea4000021f000 */
[----:B------:R-:W-:Y:S02]  /*3290*/  @P0 IADD3 R28, PT, PT, -R43, R28, RZ ;  /* 0x0000001c2b1c0210 */ /* 0x000fe40007ffe1ff */
[----:B------:R-:W-:Y:S02]  /*32a0*/  @P0 IADD3 R50, PT, PT, R50, 0x1, RZ ;  /* 0x0000000132320810 */ /* 0x000fe40007ffe0ff */
[----:B------:R-:W-:Y:S02]  /*32b0*/  ISETP.GE.U32.AND P1, PT, R28, R43, PT ;  /* 0x0000002b1c00720c */ /* 0x000fe40003f26070 */
[----:B------:R-:W-:Y:S01]  /*32c0*/  MOV R28, RZ ;  /* 0x000000ff001c7202 */ /* 0x000fe20000000f00 */
[----:B--2---:R-:W-:-:S10]  /*32d0*/  IMAD R53, R53, R29, RZ ;  /* 0x0000001d35357224 */ /* 0x004fd400078e02ff */
[----:B------:R-:W-:Y:S01]  /*32e0*/  @P1 VIADD R50, R50, 0x1 ;  /* 0x0000000132321836 */ /* 0x000fe20000000000 */
[----:B------:R-:W-:Y:S01]  /*32f0*/  @!P2 LOP3.LUT R50, RZ, R43, RZ, 0x33, !PT ;  /* 0x0000002bff32a212 */ /* 0x000fe200078e33ff */
[----:B------:R-:W-:Y:S01]  /*3300*/  IMAD.HI.U32 R29, R29, R53, R28 ;  /* 0x000000351d1d7227 */ /* 0x000fe200078e001c */
[----:B------:R-:W-:-:S03]  /*3310*/  ISETP.NE.U32.AND P2, PT, R45, RZ, PT ;  /* 0x000000ff2d00720c */ /* 0x000fc60003f45070 */
[----:B------:R-:W-:Y:S02]  /*3320*/  VIADD R28, R54, 0xffffffe ;  /* 0x0ffffffe361c7836 */ /* 0x000fe40000000000 */
[----:B------:R-:W-:Y:S02]  /*3330*/  IMAD.HI.U32 R53, R29, R50, RZ ;  /* 0x000000321d357227 */ /* 0x000fe400078e00ff */
[----:B------:R2:W4:Y:S03]  /*3340*/  F2I.FTZ.U32.TRUNC.NTZ R29, R28 ;  /* 0x0000001c001d7305 */ /* 0x000526000021f000 */
[----:B------:R-:W-:Y:S02]  /*3350*/  IADD3 R52, PT, PT, -R53, RZ, RZ ;  /* 0x000000ff35347210 */ /* 0x000fe40007ffe1ff */
[----:B---3--:R-:W-:-:S03]  /*3360*/  IADD3 R59, PT, PT, RZ, -R51, RZ ;  /* 0x80000033ff3b7210 */ /* 0x008fc60007ffe0ff */
[----:B------:R-:W-:Y:S01]  /*3370*/  IMAD R52, R45, R52, R50 ;  /* 0x000000342d347224 */ /* 0x000fe200078e0232 */
[----:B--2---:R-:W-:Y:S01]  /*3380*/  MOV R28, RZ ;  /* 0x000000ff001c7202 */ /* 0x004fe20000000f00 */
[----:B------:R-:W2:Y:S03]  /*3390*/  I2F.U32.RP R56, R51 ;  /* 0x0000003300387306 */ /* 0x000ea60000209000 */
[----:B------:R-:W-:Y:S01]  /*33a0*/  ISETP.GE.U32.AND P0, PT, R52, R45, PT ;  /* 0x0000002d3400720c */ /* 0x000fe20003f06070 */
[----:B----4-:R-:W-:-:S04]  /*33b0*/  IMAD R55, R55, R29, RZ ;  /* 0x0000001d37377224 */ /* 0x010fc800078e02ff */
[----:B------:R-:W-:-:S04]  /*33c0*/  IMAD.HI.U32 R54, R29, R55, R28 ;  /* 0x000000371d367227 */ /* 0x000fc800078e001c */
[----:B------:R-:W-:Y:S01]  /*33d0*/  IMAD.SHL.U32 R55, R27, 0x4, RZ ;  /* 0x000000041b377824 */ /* 0x000fe200078e00ff */
[----:B--2---:R-:W2:Y:S03]  /*33e0*/  MUFU.RCP R56, R56 ;  /* 0x0000003800387308 */ /* 0x004ea60000001000 */
[----:B------:R-:W-:Y:S01]  /*33f0*/  @P0 IMAD.IADD R52, R52, 0x1, -R45 ;  /* 0x0000000134340824 */ /* 0x000fe200078e0a2d */
[----:B------:R-:W-:-:S04]  /*3400*/  @P0 IADD3 R53, PT, PT, R53, 0x1, RZ ;  /* 0x0000000135350810 */ /* 0x000fc80007ffe0ff */
[----:B------:R-:W-:Y:S02]  /*3410*/  ISETP.GE.U32.AND P1, PT, R52, R45, PT ;  /* 0x0000002d3400720c */ /* 0x000fe40003f26070 */
[----:B------:R-:W3:Y:S01]  /*3420*/  LDC R52, c[0x0][R55+0x388] ;  /* 0x0000e20037347b82 */ /* 0x000ee20000000800 */
[----:B--2---:R-:W-:-:S10]  /*3430*/  IADD3 R28, PT, PT, R56, 0xffffffe, RZ ;  /* 0x0ffffffe381c7810 */ /* 0x004fd40007ffe0ff */
[----:B------:R-:W-:Y:S01]  /*3440*/  @P1 VIADD R53, R53, 0x1 ;  /* 0x0000000135351836 */ /* 0x000fe20000000000 */
[----:B------:R-:W-:Y:S01]  /*3450*/  @!P2 LOP3.LUT R53, RZ, R45, RZ, 0x33, !PT ;  /* 0x0000002dff35a212 */ /* 0x000fe200078e33ff */
[----:B------:R2:W4:Y:S01]  /*3460*/  F2I.FTZ.U32.TRUNC.NTZ R29, R28 ;  /* 0x0000001c001d7305 */ /* 0x000522000021f000 */
[----:B------:R-:W-:-:S03]  /*3470*/  ISETP.NE.U32.AND P2, PT, R48, RZ, PT ;  /* 0x000000ff3000720c */ /* 0x000fc60003f45070 */
[----:B------:R-:W-:-:S04]  /*3480*/  IMAD.HI.U32 R54, R54, R53, RZ ;  /* 0x0000003536367227 */ /* 0x000fc800078e00ff */
[----:B------:R-:W-:Y:S02]  /*3490*/  IMAD.MOV R57, RZ, RZ, -R54 ;  /* 0x000000ffff397224 */ /* 0x000fe400078e0a36 */
[----:B--2---:R-:W-:Y:S02]  /*34a0*/  IMAD.MOV.U32 R28, RZ, RZ, RZ ;  /* 0x000000ffff1c7224 */ /* 0x004fe400078e00ff */
[----:B------:R-:W-:Y:S02]  /*34b0*/  IMAD R57, R48, R57, R53 ;  /* 0x0000003930397224 */ /* 0x000fe400078e0235 */
[----:B----4-:R-:W-:-:S03]  /*34c0*/  IMAD R59, R59, R29, RZ ;  /* 0x0000001d3b3b7224 */ /* 0x010fc600078e02ff */
[----:B------:R-:W-:Y:S01]  /*34d0*/  ISETP.GE.U32.AND P0, PT, R57, R48, PT ;  /* 0x000000303900720c */ /* 0x000fe20003f06070 */
[----:B------:R-:W-:-:S12]  /*34e0*/  IMAD.HI.U32 R29, R29, R59, R28 ;  /* 0x0000003b1d1d7227 */ /* 0x000fd800078e001c */
[----:B------:R-:W-:Y:S01]  /*34f0*/  @P0 IADD3 R57, PT, PT, -R48, R57, RZ ;  /* 0x0000003930390210 */ /* 0x000fe20007ffe1ff */
[----:B------:R-:W-:-:S03]  /*3500*/  @P0 VIADD R54, R54, 0x1 ;  /* 0x0000000136360836 */ /* 0x000fc60000000000 */
[----:B------:R-:W-:Y:S01]  /*3510*/  ISETP.GE.U32.AND P1, PT, R57, R48, PT ;  /* 0x000000303900720c */ /* 0x000fe20003f26070 */
[----:B---3--:R-:W2:Y:S01]  /*3520*/  I2F.U32.RP R56, R52 ;  /* 0x0000003400387306 */ /* 0x008ea20000209000 */
[----:B------:R-:W-:Y:S01]  /*3530*/  IMAD.MOV R57, RZ, RZ, -R39 ;  /* 0x000000ffff397224 */ /* 0x000fe200078e0a27 */
[----:B------:R-:W-:-:S03]  /*3540*/  IADD3 R59, PT, PT, RZ, -R52, RZ ;  /* 0x80000034ff3b7210 */ /* 0x000fc60007ffe0ff */
[----:B------:R-:W-:-:S07]  /*3550*/  IMAD R57, R40, R57, R37 ;  /* 0x0000003928397224 */ /* 0x000fce00078e0225 */
[----:B------:R-:W-:Y:S02]  /*3560*/  @P1 IADD3 R54, PT, PT, R54, 0x1, RZ ;  /* 0x0000000136361810 */ /* 0x000fe40007ffe0ff */
[----:B------:R-:W-:Y:S01]  /*3570*/  @!P2 LOP3.LUT R54, RZ, R48, RZ, 0x33, !PT ;  /* 0x00000030ff36a212 */ /* 0x000fe200078e33ff */
[----:B--2---:R-:W2:Y:S01]  /*3580*/  MUFU.RCP R56, R56 ;  /* 0x0000003800387308 */ /* 0x004ea20000001000 */
[----:B------:R-:W-:-:S03]  /*3590*/  ISETP.NE.U32.AND P2, PT, R51, RZ, PT ;  /* 0x000000ff3300720c */ /* 0x000fc60003f45070 */
[----:B------:R-:W-:-:S04]  /*35a0*/  IMAD.HI.U32 R37, R29, R54, RZ ;  /* 0x000000361d257227 */ /* 0x000fc800078e00ff */
[----:B------:R-:W-:-:S04]  /*35b0*/  IMAD.MOV R40, RZ, RZ, -R37 ;  /* 0x000000ffff287224 */ /* 0x000fc800078e0a25 */
[----:B------:R-:W-:-:S05]  /*35c0*/  IMAD R40, R51, R40, R54 ;  /* 0x0000002833287224 */ /* 0x000fca00078e0236 */
[----:B------:R-:W-:Y:S02]  /*35d0*/  ISETP.GE.U32.AND P0, PT, R40, R51, PT ;  /* 0x000000332800720c */ /* 0x000fe40003f06070 */
[----:B--2---:R-:W-:-:S04]  /*35e0*/  IADD3 R28, PT, PT, R56, 0xffffffe, RZ ;  /* 0x0ffffffe381c7810 */ /* 0x004fc80007ffe0ff */
[----:B------:R2:W3:Y:S07]  /*35f0*/  F2I.FTZ.U32.TRUNC.NTZ R29, R28 ;  /* 0x0000001c001d7305 */ /* 0x0004ee000021f000 */
[----:B------:R-:W-:Y:S01]  /*3600*/  @P0 IADD3 R40, PT, PT, -R51, R40, RZ ;  /* 0x0000002833280210 */ /* 0x000fe20007ffe1ff */
[----:B------:R-:W-:Y:S02]  /*3610*/  @P0 VIADD R37, R37, 0x1 ;  /* 0x0000000125250836 */ /* 0x000fe40000000000 */
[----:B--2---:R-:W-:Y:S01]  /*3620*/  IMAD.MOV.U32 R28, RZ, RZ, RZ ;  /* 0x000000ffff1c7224 */ /* 0x004fe200078e00ff */
[----:B------:R-:W-:Y:S01]  /*3630*/  ISETP.GE.U32.AND P1, PT, R40, R51, PT ;  /* 0x000000332800720c */ /* 0x000fe20003f26070 */
[----:B------:R-:W-:Y:S01]  /*3640*/  IMAD R40, R57, R34, R36 ;  /* 0x0000002239287224 */ /* 0x000fe200078e0224 */
[----:B------:R-:W-:Y:S01]  /*3650*/  IADD3 R34, PT, PT, -R41, RZ, RZ ;  /* 0x000000ff29227210 */ /* 0x000fe20007ffe1ff */
[----:B------:R-:W2:Y:S01]  /*3660*/  LDC R36, c[0x0][R55+0x3ec] ;  /* 0x0000fb0037247b82 */ /* 0x000ea20000000800 */
[----:B---3--:R-:W-:-:S03]  /*3670*/  IMAD R59, R59, R29, RZ ;  /* 0x0000001d3b3b7224 */ /* 0x008fc600078e02ff */
[----:B------:R-:W-:Y:S02]  /*3680*/  IMAD R32, R32, R34, R39 ;  /* 0x0000002220207224 */ /* 0x000fe400078e0227 */
[----:B------:R-:W-:-:S04]  /*3690*/  IMAD.HI.U32 R56, R29, R59, R28 ;  /* 0x0000003b1d387227 */ /* 0x000fc800078e001c */
[----:B------:R-:W-:Y:S01]  /*36a0*/  @P1 IADD3 R37, PT, PT, R37, 0x1, RZ ;  /* 0x0000000125251810 */ /* 0x000fe20007ffe0ff */
[----:B------:R-:W-:Y:S01]  /*36b0*/  IMAD.MOV R34, RZ, RZ, -R46 ;  /* 0x000000ffff227224 */ /* 0x000fe200078e0a2e */
[----:B------:R-:W-:Y:S01]  /*36c0*/  @!P2 LOP3.LUT R37, RZ, R51, RZ, 0x33, !PT ;  /* 0x00000033ff25a212 */ /* 0x000fe200078e33ff */
[----:B------:R-:W-:Y:S01]  /*36d0*/  IMAD R32, R32, R35, R40 ;  /* 0x0000002320207224 */ /* 0x000fe200078e0228 */
[----:B------:R-:W-:Y:S01]  /*36e0*/  ISETP.NE.U32.AND P2, PT, R52, RZ, PT ;  /* 0x000000ff3400720c */ /* 0x000fe20003f45070 */
[----:B------:R-:W-:Y:S01]  /*36f0*/  IMAD R38, R38, R34, R41 ;  /* 0x0000002226267224 */ /* 0x000fe200078e0229 */
[----:B------:R-:W-:Y:S01]  /*3700*/  IADD3 R34, PT, PT, -R50, RZ, RZ ;  /* 0x000000ff32227210 */ /* 0x000fe20007ffe1ff */
[----:B------:R-:W-:-:S04]  /*3710*/  IMAD.HI.U32 R28, R56, R37, RZ ;  /* 0x00000025381c7227 */ /* 0x000fc800078e00ff */
[----:B------:R-:W-:Y:S02]  /*3720*/  IMAD.MOV R29, RZ, RZ, -R28 ;  /* 0x000000ffff1d7224 */ /* 0x000fe400078e0a1c */
[----:B------:R-:W-:Y:S02]  /*3730*/  IMAD R31, R38, R31, R32 ;  /* 0x0000001f261f7224 */ /* 0x000fe400078e0220 */
[----:B------:R-:W-:Y:S02]  /*3740*/  IMAD R29, R52, R29, R37 ;  /* 0x0000001d341d7224 */ /* 0x000fe400078e0225 */
[----:B------:R-:W-:-:S03]  /*3750*/  IMAD R43, R43, R34, R46 ;  /* 0x000000222b2b7224 */ /* 0x000fc600078e022e */
[----:B------:R-:W-:Y:S01]  /*3760*/  ISETP.GE.U32.AND P0, PT, R29, R52, PT ;  /* 0x000000341d00720c */ /* 0x000fe20003f06070 */
[----:B------:R-:W-:-:S12]  /*3770*/  IMAD R31, R43, R42, R31 ;  /* 0x0000002a2b1f7224 */ /* 0x000fd800078e021f */
[----:B------:R-:W-:Y:S01]  /*3780*/  @P0 IMAD.IADD R29, R29, 0x1, -R52 ;  /* 0x000000011d1d0824 */ /* 0x000fe200078e0a34 */
[----:B------:R-:W-:Y:S02]  /*3790*/  @P0 IADD3 R28, PT, PT, R28, 0x1, RZ ;  /* 0x000000011c1c0810 */ /* 0x000fe40007ffe0ff */
[----:B------:R-:W-:Y:S02]  /*37a0*/  ISETP.NE.AND P0, PT, R33, R18, PT ;  /* 0x000000122100720c */ /* 0x000fe40003f05270 */
[----:B------:R-:W-:Y:S02]  /*37b0*/  ISETP.GE.U32.AND P1, PT, R29, R52, PT ;  /* 0x000000341d00720c */ /* 0x000fe40003f26070 */
[----:B------:R-:W-:-:S05]  /*37c0*/  IADD3 R29, PT, PT, -R53, RZ, RZ ;  /* 0x000000ff351d7210 */ /* 0x000fca0007ffe1ff */
[----:B------:R-:W-:Y:S02]  /*37d0*/  IMAD R45, R45, R29, R50 ;  /* 0x0000001d2d2d7224 */ /* 0x000fe400078e0232 */
[----:B------:R-:W-:Y:S02]  /*37e0*/  IMAD.MOV R29, RZ, RZ, -R54 ;  /* 0x000000ffff1d7224 */ /* 0x000fe400078e0a36 */
[----:B------:R-:W-:Y:S02]  /*37f0*/  IMAD R44, R45, R44, R31 ;  /* 0x0000002c2d2c7224 */ /* 0x000fe400078e021f */
[----:B------:R-:W-:Y:S01]  /*3800*/  IMAD R48, R48, R29, R53 ;  /* 0x0000001d30307224 */ /* 0x000fe200078e0235 */
[----:B------:R-:W-:Y:S01]  /*3810*/  IADD3 R29, PT, PT, -R37, RZ, RZ ;  /* 0x000000ff251d7210 */ /* 0x000fe20007ffe1ff */
[----:B------:R-:W-:Y:S01]  /*3820*/  @P1 VIADD R28, R28, 0x1 ;  /* 0x000000011c1c1836 */ /* 0x000fe20000000000 */
[----:B------:R-:W-:Y:S01]  /*3830*/  @!P2 LOP3.LUT R28, RZ, R52, RZ, 0x33, !PT ;  /* 0x00000034ff1ca212 */ /* 0x000fe200078e33ff */
[----:B0-----:R-:W-:-:S02]  /*3840*/  IMAD R44, R48, R47, R44 ;  /* 0x0000002f302c7224 */ /* 0x001fc400078e022c */
[----:B------:R-:W-:Y:S01]  /*3850*/  IMAD R51, R51, R29, R54 ;  /* 0x0000001d33337224 */ /* 0x000fe200078e0236 */
[----:B------:R-:W-:-:S03]  /*3860*/  IADD3 R29, PT, PT, -R28, RZ, RZ ;  /* 0x000000ff1c1d7210 */ /* 0x000fc60007ffe1ff */
[----:B-1----:R-:W-:Y:S02]  /*3870*/  IMAD R49, R51, R49, R44 ;  /* 0x0000003133317224 */ /* 0x002fe400078e022c */
[----:B------:R-:W-:Y:S02]  /*3880*/  IMAD R52, R52, R29, R37 ;  /* 0x0000001d34347224 */ /* 0x000fe400078e0225 */
[----:B------:R-:W-:Y:S02]  /*3890*/  IMAD.MOV.U32 R37, RZ, RZ, R28 ;  /* 0x000000ffff257224 */ /* 0x000fe400078e001c */
[----:B--2---:R-:W-:Y:S01]  /*38a0*/  IMAD R36, R52, R36, R49 ;  /* 0x0000002434247224 */ /* 0x004fe200078e0231 */
[----:B------:R-:W-:Y:S06]  /*38b0*/  @P0 BRA `(.L_x_2981) ;  /* 0xfffffff000d00947 */ /* 0x000fec000383ffff */
[----:B------:R-:W-:Y:S05]  /*38c0*/  BSYNC.RECONVERGENT B2 ;  /* 0x0000000000027941 */ /* 0x000fea0003800200 */
.L_x_2980:
[----:B------:R-:W-:-:S09]  /*38d0*/  UISETP.NE.AND UP0, UPT, UR27, URZ, UPT ;  /* 0x000000ff1b00728c */ /* 0x000fd2000bf05270 */
[----:B------:R-:W-:Y:S05]  /*38e0*/  BRA.U !UP0, `(.L_x_2982) ;  /* 0x0000000908e87547 */ /* 0x000fea000b800000 */
[----:B------:R-:W-:Y:S02]  /*38f0*/  UISETP.GE.U32.AND UP0, UPT, UR10, 0x3, UPT ;  /* 0x000000030a00788c */ /* 0x000fe4000bf06070 */
[----:B------:R-:W-:-:S07]  /*3900*/  UISETP.NE.AND UP1, UPT, UR5, URZ, UPT ;  /* 0x000000ff0500728c */ /* 0x000fce000bf25270 */
[----:B------:R-:W-:Y:S05]  /*3910*/  BRA.U !UP0, `(.L_x_2983) ;  /* 0x0000000508947547 */ /* 0x000fea000b800000 */
[C---:B------:R-:W-:Y:S02]  /*3920*/  IADD3 R34, PT, PT, R27.reuse, -0x1, RZ ;  /* 0xffffffff1b227810 */ /* 0x040fe40007ffe0ff */
[C---:B------:R-:W-:Y:S02]  /*3930*/  IADD3 R33, PT, PT, R27.reuse, -0x2, RZ ;  /* 0xfffffffe1b217810 */ /* 0x040fe40007ffe0ff */
[C---:B------:R-:W-:Y:S01]  /*3940*/  IADD3 R40, PT, PT, R27.reuse, -0x3, RZ ;  /* 0xfffffffd1b287810 */ /* 0x040fe20007ffe0ff */
[----:B------:R-:W-:Y:S01]  /*3950*/  IMAD.SHL.U32 R34, R34, 0x4, RZ ;  /* 0x0000000422227824 */ /* 0x000fe200078e00ff */
[----:B------:R-:W-:Y:S01]  /*3960*/  IADD3 R27, PT, PT, R27, -0x4, RZ ;  /* 0xfffffffc1b1b7810 */ /* 0x000fe20007ffe0ff */
[----:B------:R-:W-:Y:S01]  /*3970*/  IMAD.SHL.U32 R33, R33, 0x4, RZ ;  /* 0x0000000421217824 */ /* 0x000fe200078e00ff */
[----:B------:R-:W-:Y:S01]  /*3980*/  SHF.L.U32 R40, R40, 0x2, RZ ;  /* 0x0000000228287819 */ /* 0x000fe200000006ff */
[----:B------:R1:W2:Y:S08]  /*3990*/  LDC R32, c[0x0][R34+0x388] ;  /* 0x0000e20022207b82 */ /* 0x0002b00000000800 */
        /* <DEDUP_REMOVED lines=13> */
[----:B----4-:R-:W-:Y:S02]  /*3a70*/  IMAD.MOV.U32 R28, RZ, RZ, RZ ;  /* 0x000000ffff1c7224 */ /* 0x010fe400078e00ff */
[----:B-1----:R-:W-:-:S04]  /*3a80*/  IMAD R39, R39, R29, RZ ;  /* 0x0000001d27277224 */ /* 0x002fc800078e02ff */
[----:B------:R-:W-:Y:S01]  /*3a90*/  IMAD.HI.U32 R38, R29, R39, R28 ;  /* 0x000000271d267227 */ /* 0x000fe200078e001c */
[----:B------:R-:W-:-:S03]  /*3aa0*/  IADD3 R28, PT, PT, R41, 0xffffffe, RZ ;  /* 0x0ffffffe291c7810 */ /* 0x000fc60007ffe0ff */
[----:B------:R-:W-:Y:S01]  /*3ab0*/  IMAD.SHL.U32 R41, R27, 0x4, RZ ;  /* 0x000000041b297824 */ /* 0x000fe200078e00ff */
[----:B------:R1:W-:Y:S01]  /*3ac0*/  F2I.FTZ.U32.TRUNC.NTZ R29, R28 ;  /* 0x0000001c001d7305 */ /* 0x0003e2000021f000 */
[----:B------:R-:W-:-:S04]  /*3ad0*/  IMAD.HI.U32 R38, R38, R37, RZ ;  /* 0x0000002526267227 */ /* 0x000fc800078e00ff */
[----:B------:R-:W-:-:S04]  /*3ae0*/  IMAD.MOV R39, RZ, RZ, -R38 ;  /* 0x000000ffff277224 */ /* 0x000fc800078e0a26 */
[----:B------:R-:W-:Y:S02]  /*3af0*/  IMAD R39, R32, R39, R37 ;  /* 0x0000002720277224 */ /* 0x000fe400078e0225 */
[----:B-1----:R-:W-:-:S03]  /*3b00*/  IMAD.MOV.U32 R28, RZ, RZ, RZ ;  /* 0x000000ffff1c7224 */ /* 0x002fc600078e00ff */
[----:B------:R-:W-:Y:S01]  /*3b10*/  ISETP.GE.U32.AND P0, PT, R39, R32, PT ;  /* 0x000000202700720c */ /* 0x000fe20003f06070 */
[----:B--2---:R-:W1:-:S12]  /*3b20*/  I2F.U32.RP R43, R35 ;  /* 0x00000023002b7306 */ /* 0x004e580000209000 */
[----:B------:R-:W-:Y:S02]  /*3b30*/  @P0 IMAD.IADD R39, R39, 0x1, -R32 ;  /* 0x0000000127270824 */ /* 0x000fe400078e0a20 */
[----:B------:R-:W-:-:S03]  /*3b40*/  @P0 VIADD R38, R38, 0x1 ;  /* 0x0000000126260836 */ /* 0x000fc60000000000 */
[----:B------:R-:W-:Y:S02]  /*3b50*/  ISETP.GE.U32.AND P1, PT, R39, R32, PT ;  /* 0x000000202700720c */ /* 0x000fe40003f26070 */
[----:B------:R-:W-:Y:S01]  /*3b60*/  IADD3 R39, PT, PT, RZ, -R31, RZ ;  /* 0x8000001fff277210 */ /* 0x000fe20007ffe0ff */
[----:B-1----:R-:W1:Y:S04]  /*3b70*/  MUFU.RCP R43, R43 ;  /* 0x0000002b002b7308 */ /* 0x002e680000001000 */
[----:B------:R-:W-:-:S04]  /*3b80*/  IMAD R39, R39, R29, RZ ;  /* 0x0000001d27277224 */ /* 0x000fc800078e02ff */
[----:B------:R-:W-:Y:S02]  /*3b90*/  IMAD.HI.U32 R29, R29, R39, R28 ;  /* 0x000000271d1d7227 */ /* 0x000fe400078e001c */
[----:B------:R2:W4:Y:S01]  /*3ba0*/  LDC R39, c[0x0][R41+0x388] ;  /* 0x0000e20029277b82 */ /* 0x0005220000000800 */
[----:B------:R-:W-:Y:S02]  /*3bb0*/  @P1 IADD3 R38, PT, PT, R38, 0x1, RZ ;  /* 0x0000000126261810 */ /* 0x000fe40007ffe0ff */
[----:B------:R-:W-:Y:S02]  /*3bc0*/  @!P2 LOP3.LUT R38, RZ, R32, RZ, 0x33, !PT ;  /* 0x00000020ff26a212 */ /* 0x000fe400078e33ff */
[----:B------:R-:W-:-:S03]  /*3bd0*/  ISETP.NE.U32.AND P2, PT, R31, RZ, PT ;  /* 0x000000ff1f00720c */ /* 0x000fc60003f45070 */
[----:B------:R-:W-:Y:S01]  /*3be0*/  IMAD.HI.U32 R42, R29, R38, RZ ;  /* 0x000000261d2a7227 */ /* 0x000fe200078e00ff */
[----:B--2---:R-:W2:Y:S03]  /*3bf0*/  LDC R41, c[0x0][R41+0x3ec] ;  /* 0x0000fb0029297b82 */ /* 0x004ea60000000800 */
[----:B-1----:R-:W-:Y:S01]  /*3c00*/  VIADD R29, R43, 0xffffffe ;  /* 0x0ffffffe2b1d7836 */ /* 0x002fe20000000000 */
[----:B------:R-:W-:-:S05]  /*3c10*/  IADD3 R28, PT, PT, -R42, RZ, RZ ;  /* 0x000000ff2a1c7210 */ /* 0x000fca0007ffe1ff */
[----:B------:R-:W-:Y:S01]  /*3c20*/  IMAD R28, R31, R28, R38 ;  /* 0x0000001c1f1c7224 */ /* 0x000fe200078e0226 */
[----:B------:R-:W1:Y:S04]  /*3c30*/  F2I.FTZ.U32.TRUNC.NTZ R29, R29 ;  /* 0x0000001d001d7305 */ /* 0x000e68000021f000 */
[----:B------:R-:W-:-:S13]  /*3c40*/  ISETP.GE.U32.AND P0, PT, R28, R31, PT ;  /* 0x0000001f1c00720c */ /* 0x000fda0003f06070 */
[----:B------:R-:W-:Y:S02]  /*3c50*/  @P0 IADD3 R28, PT, PT, -R31, R28, RZ ;  /* 0x0000001c1f1c0210 */ /* 0x000fe40007ffe1ff */
[----:B------:R-:W-:Y:S02]  /*3c60*/  @P0 IADD3 R42, PT, PT, R42, 0x1, RZ ;  /* 0x000000012a2a0810 */ /* 0x000fe40007ffe0ff */
[----:B------:R-:W-:Y:S01]  /*3c70*/  ISETP.GE.U32.AND P1, PT, R28, R31, PT ;  /* 0x0000001f1c00720c */ /* 0x000fe20003f26070 */
[----:B------:R-:W-:-:S04]  /*3c80*/  IMAD.MOV R28, RZ, RZ, -R35 ;  /* 0x000000ffff1c7224 */ /* 0x000fc800078e0a23 */
[----:B-1----:R-:W-:Y:S02]  /*3c90*/  IMAD R43, R28, R29, RZ ;  /* 0x0000001d1c2b7224 */ /* 0x002fe400078e02ff */
[----:B------:R-:W-:Y:S01]  /*3ca0*/  HFMA2 R28, -RZ, RZ, 0, 0 ;  /* 0x00000000ff1c7431 */ /* 0x000fe200000001ff */
[----:B----4-:R-:W1:Y:S05]  /*3cb0*/  I2F.U32.RP R45, R39 ;  /* 0x00000027002d7306 */ /* 0x010e6a0000209000 */
[----:B------:R-:W-:Y:S01]  /*3cc0*/  @P1 VIADD R42, R42, 0x1 ;  /* 0x000000012a2a1836 */ /* 0x000fe20000000000 */
[----:B------:R-:W-:Y:S01]  /*3cd0*/  @!P2 LOP3.LUT R42, RZ, R31, RZ, 0x33, !PT ;  /* 0x0000001fff2aa212 */ /* 0x000fe200078e33ff */
[----:B------:R-:W-:Y:S01]  /*3ce0*/  IMAD.HI.U32 R43, R29, R43, R28 ;  /* 0x0000002b1d2b7227 */ /* 0x000fe200078e001c */
[----:B------:R-:W-:-:S05]  /*3cf0*/  ISETP.NE.U32.AND P2, PT, R35, RZ, PT ;  /* 0x000000ff2300720c */ /* 0x000fca0003f45070 */
[----:B------:R-:W-:Y:S01]  /*3d00*/  IMAD.HI.U32 R44, R43, R42, RZ ;  /* 0x0000002a2b2c7227 */ /* 0x000fe200078e00ff */
[----:B-1----:R-:W1:Y:S01]  /*3d10*/  MUFU.RCP R45, R45 ;  /* 0x0000002d002d7308 */ /* 0x002e620000001000 */
[----:B------:R-:W-:Y:S02]  /*3d20*/  IADD3 R43, PT, PT, RZ, -R39, RZ ;  /* 0x80000027ff2b7210 */ /* 0x000fe40007ffe0ff */
[----:B------:R-:W-:-:S04]  /*3d30*/  IMAD.MOV R28, RZ, RZ, -R44 ;  /* 0x000000ffff1c7224 */ /* 0x000fc800078e0a2c */
[----:B------:R-:W-:-:S05]  /*3d40*/  IMAD R28, R35, R28, R42 ;  /* 0x0000001c231c7224 */ /* 0x000fca00078e022a */
[----:B------:R-:W-:Y:S02]  /*3d50*/  ISETP.GE.U32.AND P0, PT, R28, R35, PT ;  /* 0x000000231c00720c */ /* 0x000fe40003f06070 */
[----:B-1----:R-:W-:-:S06]  /*3d60*/  IADD3 R29, PT, PT, R45, 0xffffffe, RZ ;  /* 0x0ffffffe2d1d7810 */ /* 0x002fcc0007ffe0ff */
[----:B------:R-:W1:Y:S05]  /*3d70*/  F2I.FTZ.U32.TRUNC.NTZ R29, R29 ;  /* 0x0000001d001d7305 */ /* 0x000e6a000021f000 */
[----:B------:R-:W-:Y:S02]  /*3d80*/  @P0 IMAD.IADD R28, R28, 0x1, -R35 ;  /* 0x000000011c1c0824 */ /* 0x000fe400078e0a23 */
[----:B------:R-:W-:-:S03]  /*3d90*/  @P0 VIADD R44, R44, 0x1 ;  /* 0x000000012c2c0836 */ /* 0x000fc60000000000 */
[----:B------:R-:W-:Y:S01]  /*3da0*/  ISETP.GE.U32.AND P1, PT, R28, R35, PT ;  /* 0x000000231c00720c */ /* 0x000fe20003f26070 */
[----:B------:R-:W-:Y:S02]  /*3db0*/  IMAD.MOV.U32 R28, RZ, RZ, RZ ;  /* 0x000000ffff1c7224 */ /* 0x000fe400078e00ff */
[----:B-1----:R-:W-:-:S04]  /*3dc0*/  IMAD R43, R43, R29, RZ ;  /* 0x0000001d2b2b7224 */ /* 0x002fc800078e02ff */
[----:B------:R-:W-:-:S06]  /*3dd0*/  IMAD.HI.U32 R43, R29, R43, R28 ;  /* 0x0000002b1d2b7227 */ /* 0x000fcc00078e001c */
[----:B------:R-:W-:Y:S02]  /*3de0*/  @P1 IADD3 R44, PT, PT, R44, 0x1, RZ ;  /* 0x000000012c2c1810 */ /* 0x000fe40007ffe0ff */
[----:B------:R-:W-:Y:S02]  /*3df0*/  @!P2 LOP3.LUT R44, RZ, R35, RZ, 0x33, !PT ;  /* 0x00000023ff2ca212 */ /* 0x000fe400078e33ff */
[----:B------:R-:W-:Y:S02]  /*3e00*/  ISETP.NE.U32.AND P2, PT, R39, RZ, PT ;  /* 0x000000ff2700720c */ /* 0x000fe40003f45070 */
[----:B------:R-:W-:Y:S01]  /*3e10*/  IADD3 R29, PT, PT, -R38, RZ, RZ ;  /* 0x000000ff261d7210 */ /* 0x000fe20007ffe1ff */
[----:B------:R-:W-:-:S04]  /*3e20*/  IMAD.HI.U32 R43, R43, R44, RZ ;  /* 0x0000002c2b2b7227 */ /* 0x000fc800078e00ff */
[----:B------:R-:W-:Y:S01]  /*3e30*/  IMAD R29, R32, R29, R37 ;  /* 0x0000001d201d7224 */ /* 0x000fe200078e0225 */
[----:B------:R-:W-:-:S03]  /*3e40*/  IADD3 R28, PT, PT, -R43, RZ, RZ ;  /* 0x000000ff2b1c7210 */ /* 0x000fc60007ffe1ff */
[----:B------:R-:W-:Y:S02]  /*3e50*/  IMAD R29, R29, R34, R36 ;  /* 0x000000221d1d7224 */ /* 0x000fe400078e0224 */
[----:B------:R-:W-:-:S05]  /*3e60*/  IMAD R28, R39, R28, R44 ;  /* 0x0000001c271c7224 */ /* 0x000fca00078e022c */
[----:B------:R-:W-:-:S13]  /*3e70*/  ISETP.GE.U32.AND P0, PT, R28, R39, PT ;  /* 0x000000271c00720c */ /* 0x000fda0003f06070 */
[----:B------:R-:W-:Y:S01]  /*3e80*/  @P0 IMAD.IADD R28, R28, 0x1, -R39 ;  /* 0x000000011c1c0824 */ /* 0x000fe200078e0a27 */
[----:B------:R-:W-:-:S04]  /*3e90*/  @P0 IADD3 R43, PT, PT, R43, 0x1, RZ ;  /* 0x000000012b2b0810 */ /* 0x000fc80007ffe0ff */
[----:B------:R-:W-:Y:S01]  /*3ea0*/  ISETP.GE.U32.AND P1, PT, R28, R39, PT ;  /* 0x000000271c00720c */ /* 0x000fe20003f26070 */
[----:B------:R-:W-:-:S04]  /*3eb0*/  IMAD.MOV R28, RZ, RZ, -R42 ;  /* 0x000000ffff1c7224 */ /* 0x000fc800078e0a2a */
[----:B------:R-:W-:Y:S01]  /*3ec0*/  IMAD R38, R31, R28, R38 ;  /* 0x0000001c1f267224 */ /* 0x000fe200078e0226 */
[----:B------:R-:W-:-:S03]  /*3ed0*/  IADD3 R28, PT, PT, -R44, RZ, RZ ;  /* 0x000000ff2c1c7210 */ /* 0x000fc60007ffe1ff */
[----:B---3--:R-:W-:Y:S02]  /*3ee0*/  IMAD R29, R38, R33, R29 ;  /* 0x00000021261d7224 */ /* 0x008fe400078e021d */
[----:B------:R-:W-:Y:S02]  /*3ef0*/  IMAD R42, R35, R28, R42 ;  /* 0x0000001c232a7224 */ /* 0x000fe400078e022a */
[----:B------:R-:W-:Y:S01]  /*3f00*/  @P1 VIADD R43, R43, 0x1 ;  /* 0x000000012b2b1836 */ /* 0x000fe20000000000 */
[----:B------:R-:W-:Y:S01]  /*3f10*/  @!P2 LOP3.LUT R43, RZ, R39, RZ, 0x33, !PT ;  /* 0x00000027ff2ba212 */ /* 0x000fe200078e33ff */
[----:B0-----:R-:W-:-:S03]  /*3f20*/  IMAD R29, R42, R40, R29 ;  /* 0x000000282a1d7224 */ /* 0x001fc600078e021d */
[----:B------:R-:W-:Y:S01]  /*3f30*/  MOV R37, R43 ;  /* 0x0000002b00257202 */ /* 0x000fe20000000f00 */
[----:B------:R-:W-:-:S04]  /*3f40*/  IMAD.MOV R36, RZ, RZ, -R43 ;  /* 0x000000ffff247224 */ /* 0x000fc800078e0a2b */
[----:B------:R-:W-:-:S04]  /*3f50*/  IMAD R36, R39, R36, R44 ;  /* 0x0000002427247224 */ /* 0x000fc800078e022c */
[----:B--2---:R-:W-:-:S07]  /*3f60*/  IMAD R36, R36, R41, R29 ;  /* 0x0000002924247224 */ /* 0x004fce00078e021d */
.L_x_2983:
[----:B------:R-:W-:Y:S05]  /*3f70*/  BRA.U !UP1, `(.L_x_2982) ;  /* 0x0000000509447547 */ /* 0x000fea000b800000 */
[----:B------:R-:W-:Y:S02]  /*3f80*/  UISETP.NE.AND UP0, UPT, UR11, URZ, UPT ;  /* 0x000000ff0b00728c */ /* 0x000fe4000bf05270 */
[----:B------:R-:W-:-:S07]  /*3f90*/  UISETP.NE.AND UP1, UPT, UR6, URZ, UPT ;  /* 0x000000ff0600728c */ /* 0x000fce000bf25270 */
[----:B------:R-:W-:Y:S05]  /*3fa0*/  BRA.U !UP0, `(.L_x_2984) ;  /* 0x0000000108cc7547 */ /* 0x000fea000b800000 */
[C---:B0-----:R-:W-:Y:S02]  /*3fb0*/  VIADD R28, R27.reuse, 0xffffffff ;  /* 0xffffffff1b1c7836 */ /* 0x041fe40000000000 */
[----:B------:R-:W-:-:S03]  /*3fc0*/  VIADD R27, R27, 0xfffffffe ;  /* 0xfffffffe1b1b7836 */ /* 0x000fc60000000000 */
[----:B------:R-:W-:Y:S02]  /*3fd0*/  SHF.L.U32 R32, R28, 0x2, RZ ;  /* 0x000000021c207819 */ /* 0x000fe400000006ff */
[----:B------:R-:W-:Y:S02]  /*3fe0*/  SHF.L.U32 R39, R27, 0x2, RZ ;  /* 0x000000021b277819 */ /* 0x000fe400000006ff */
[----:B------:R0:W1:Y:S08]  /*3ff0*/  LDC R34, c[0x0][R32+0x388] ;  /* 0x0000e20020227b82 */ /* 0x0000700000000800 */
[----:B------:R2:W3:Y:S08]  /*4000*/  LDC R31, c[0x0][R39+0x388] ;  /* 0x0000e200271f7b82 */ /* 0x0004f00000000800 */
[----:B0-----:R-:W0:Y:S08]  /*4010*/  LDC R32, c[0x0][R32+0x3ec] ;  /* 0x0000fb0020207b82 */ /* 0x001e300000000800 */
[----:B--2---:R-:W2:Y:S01]  /*4020*/  LDC R39, c[0x0][R39+0x3ec] ;  /* 0x0000fb0027277b82 */ /* 0x004ea20000000800 */
[----:B-1----:R-:W1:Y:S01]  /*4030*/  I2F.U32.RP R33, R34 ;  /* 0x0000002200217306 */ /* 0x002e620000209000 */
[----:B------:R-:W-:-:S02]  /*4040*/  IADD3 R35, PT, PT, RZ, -R34, RZ ;  /* 0x80000022ff237210 */ /* 0x000fc40007ffe0ff */
[----:B------:R-:W-:-:S05]  /*4050*/  ISETP.NE.U32.AND P2, PT, R34, RZ, PT ;  /* 0x000000ff2200720c */ /* 0x000fca0003f45070 */
[----:B---3--:R-:W3:Y:S08]  /*4060*/  I2F.U32.RP R40, R31 ;  /* 0x0000001f00287306 */ /* 0x008ef00000209000 */
[----:B-1----:R-:W1:Y:S08]  /*4070*/  MUFU.RCP R33, R33 ;  /* 0x0000002100217308 */ /* 0x002e700000001000 */
[----:B---3--:R-:W-:Y:S01]  /*4080*/  MUFU.RCP R40, R40 ;  /* 0x0000002800287308 */ /* 0x008fe20000001000 */
[----:B-1----:R-:W-:-:S07]  /*4090*/  VIADD R28, R33, 0xffffffe ;  /* 0x0ffffffe211c7836 */ /* 0x002fce0000000000 */
[----:B------:R1:W3:Y:S02]  /*40a0*/  F2I.FTZ.U32.TRUNC.NTZ R29, R28 ;  /* 0x0000001c001d7305 */ /* 0x0002e4000021f000 */
[----:B-1----:R-:W-:Y:S02]  /*40b0*/  IMAD.MOV.U32 R28, RZ, RZ, RZ ;  /* 0x000000ffff1c7224 */ /* 0x002fe400078e00ff */
[----:B---3--:R-:W-:-:S04]  /*40c0*/  IMAD R35, R35, R29, RZ ;  /* 0x0000001d23237224 */ /* 0x008fc800078e02ff */
[----:B------:R-:W-:-:S04]  /*40d0*/  IMAD.HI.U32 R38, R29, R35, R28 ;  /* 0x000000231d267227 */ /* 0x000fc800078e001c */
[----:B------:R-:W-:Y:S02]  /*40e0*/  VIADD R28, R40, 0xffffffe ;  /* 0x0ffffffe281c7836 */ /* 0x000fe40000000000 */
[----:B------:R-:W-:-:S05]  /*40f0*/  IMAD.HI.U32 R38, R38, R37, RZ ;  /* 0x0000002526267227 */ /* 0x000fca00078e00ff */
[----:B------:R-:W-:-:S05]  /*4100*/  IADD3 R29, PT, PT, -R38, RZ, RZ ;  /* 0x000000ff261d7210 */ /* 0x000fca0007ffe1ff */
[----:B------:R-:W-:Y:S02]  /*4110*/  IMAD R33, R34, R29, R37 ;  /* 0x0000001d22217224 */ /* 0x000fe400078e0225 */
[----:B------:R1:W3:Y:S03]  /*4120*/  F2I.FTZ.U32.TRUNC.NTZ R29, R28 ;  /* 0x0000001c001d7305 */ /* 0x0002e6000021f000 */
[----:B------:R-:W-:Y:S01]  /*4130*/  ISETP.GE.U32.AND P0, PT, R33, R34, PT ;  /* 0x000000222100720c */ /* 0x000fe20003f06070 */
[----:B-1----:R-:W-:-:S12]  /*4140*/  HFMA2 R28, -RZ, RZ, 0, 0 ;  /* 0x00000000ff1c7431 */ /* 0x002fd800000001ff */
[----:B------:R-:W-:Y:S02]  /*4150*/  @P0 IADD3 R33, PT, PT, -R34, R33, RZ ;  /* 0x0000002122210210 */ /* 0x000fe40007ffe1ff */
[----:B------:R-:W-:Y:S02]  /*4160*/  @P0 IADD3 R38, PT, PT, R38, 0x1, RZ ;  /* 0x0000000126260810 */ /* 0x000fe40007ffe0ff */
[----:B------:R-:W-:Y:S01]  /*4170*/  ISETP.GE.U32.AND P1, PT, R33, R34, PT ;  /* 0x000000222100720c */ /* 0x000fe20003f26070 */
[----:B------:R-:W-:-:S04]  /*4180*/  IMAD.MOV R33, RZ, RZ, -R31 ;  /* 0x000000ffff217224 */ /* 0x000fc800078e0a1f */
[----:B---3--:R-:W-:-:S04]  /*4190*/  IMAD R33, R33, R29, RZ ;  /* 0x0000001d21217224 */ /* 0x008fc800078e02ff */
        /* <DEDUP_REMOVED lines=12> */
[----:B------:R-:W-:-:S04]  /*4260*/  IMAD R29, R34, R28, R37 ;  /* 0x0000001c221d7224 */ /* 0x000fc800078e0225 */
[----:B0-----:R-:W-:-:S04]  /*4270*/  IMAD R29, R29, R32, R36 ;  /* 0x000000201d1d7224 */ /* 0x001fc800078e0224 */
[----:B------:R-:W-:Y:S02]  /*4280*/  @P1 IADD3 R33, PT, PT, R33, 0x1, RZ ;  /* 0x0000000121211810 */ /* 0x000fe40007ffe0ff */
[----:B------:R-:W-:-:S04]  /*4290*/  @!P2 LOP3.LUT R33, RZ, R31, RZ, 0x33, !PT ;  /* 0x0000001fff21a212 */ /* 0x000fc800078e33ff */
[----:B------:R-:W-:Y:S01]  /*42a0*/  IADD3 R28, PT, PT, -R33, RZ, RZ ;  /* 0x000000ff211c7210 */ /* 0x000fe20007ffe1ff */
[----:B------:R-:W-:-:S04]  /*42b0*/  IMAD.MOV.U32 R37, RZ, RZ, R33 ;  /* 0x000000ffff257224 */ /* 0x000fc800078e0021 */
[----:B------:R-:W-:-:S04]  /*42c0*/  IMAD R28, R31, R28, R38 ;  /* 0x0000001c1f1c7224 */ /* 0x000fc800078e0226 */
[----:B--2---:R-:W-:-:S07]  /*42d0*/  IMAD R36, R28, R39, R29 ;  /* 0x000000271c247224 */ /* 0x004fce00078e021d */
.L_x_2984:
[----:B------:R-:W-:Y:S05]  /*42e0*/  BRA.U !UP1, `(.L_x_2982) ;  /* 0x0000000109687547 */ /* 0x000fea000b800000 */
[----:B------:R-:W-:-:S05]  /*42f0*/  IADD3 R27, PT, PT, R27, -0x1, RZ ;  /* 0xffffffff1b1b7810 */ /* 0x000fca0007ffe0ff */
[----:B------:R-:W-:-:S04]  /*4300*/  IMAD.SHL.U32 R27, R27, 0x4, RZ ;  /* 0x000000041b1b7824 */ /* 0x000fc800078e00ff */
[----:B------:R-:W1:Y:S02]  /*4310*/  LDC R32, c[0x0][R27+0x388] ;  /* 0x0000e2001b207b82 */ /* 0x000e640000000800 */
[----:B-1----:R-:W1:Y:S01]  /*4320*/  I2F.U32.RP R31, R32 ;  /* 0x00000020001f7306 */ /* 0x002e620000209000 */
[----:B------:R-:W-:Y:S01]  /*4330*/  IMAD.MOV R33, RZ, RZ, -R32 ;  /* 0x000000ffff217224 */ /* 0x000fe200078e0a20 */
[----:B------:R-:W-:-:S06]  /*4340*/  ISETP.NE.U32.AND P2, PT, R32, RZ, PT ;  /* 0x000000ff2000720c */ /* 0x000fcc0003f45070 */
[----:B-1----:R-:W0:Y:S02]  /*4350*/  MUFU.RCP R31, R31 ;  /* 0x0000001f001f7308 */ /* 0x002e240000001000 */
[----:B0-----:R-:W-:Y:S02]  /*4360*/  IADD3 R28, PT, PT, R31, 0xffffffe, RZ ;  /* 0x0ffffffe1f1c7810 */ /* 0x001fe40007ffe0ff */
[----:B------:R-:W0:Y:S04]  /*4370*/  LDC R31, c[0x0][R27+0x3ec] ;  /* 0x0000fb001b1f7b82 */ /* 0x000e280000000800 */
[----:B------:R1:W2:Y:S02]  /*4380*/  F2I.FTZ.U32.TRUNC.NTZ R29, R28 ;  /* 0x0000001c001d7305 */ /* 0x0002a4000021f000 */
[----:B-1----:R-:W-:-:S02]  /*4390*/  HFMA2 R28, -RZ, RZ, 0, 0 ;  /* 0x00000000ff1c7431 */ /* 0x002fc400000001ff */
[----:B--2---:R-:W-:-:S04]  /*43a0*/  IMAD R33, R33, R29, RZ ;  /* 0x0000001d21217224 */ /* 0x004fc800078e02ff */
        /* <DEDUP_REMOVED lines=12> */
[----:B------:R-:W-:-:S03]  /*4470*/  MOV R37, R34 ;  /* 0x0000002200257202 */ /* 0x000fc60000000f00 */
[----:B0-----:R-:W-:-:S07]  /*4480*/  IMAD R36, R29, R31, R36 ;  /* 0x0000001f1d247224 */ /* 0x001fce00078e0224 */
.L_x_2982:
[----:B0-----:R-:W0:Y:S01]  /*4490*/  LDC.64 R28, c[0x0][0x380] ;  /* 0x0000e000ff1c7b82 */ /* 0x001e220000000a00 */
[----:B------:R-:W1:Y:S02]  /*44a0*/  LDCU UR4, c[0x0][0x3ec] ;  /* 0x00007d80ff0477ac */ /* 0x000e640008000800 */
[----:B-1----:R-:W-:-:S04]  /*44b0*/  IMAD R27, R37, UR4, R36 ;  /* 0x00000004251b7c24 */ /* 0x002fc8000f8e0224 */
[----:B0-----:R-:W-:-:S05]  /*44c0*/  IMAD.WIDE.U32 R28, R27, 0x2, R28 ;  /* 0x000000021b1c7825 */ /* 0x001fca00078e001c */
[----:B------:R1:W5:Y:S02]  /*44d0*/  LDG.E.U16 R27, desc[UR20][R28.64] ;  /* 0x000000141c1b7981 */ /* 0x000364000c1e1500 */
.L_x_2979:
[----:B------:R-:W-:Y:S05]  /*44e0*/  BSYNC.RECONVERGENT B1 ;  /* 0x0000000000017941 */ /* 0x000fea0003800200 */
.L_x_2978:
[----:B------:R-:W-:Y:S01]  /*44f0*/  IMAD.IADD R30, R9, 0x1, R30 ;  /* 0x00000001091e7824 */ /* 0x000fe200078e021e */
[----:B------:R-:W-:Y:S04]  /*4500*/  BSSY.RECONVERGENT B1, `(.L_x_2985) ;  /* 0x000019c000017945 */ /* 0x000fe80003800200 */
[----:B------:R-:W-:-:S13]  /*4510*/  ISETP.GE.U32.AND P0, PT, R30, R23, PT ;  /* 0x000000171e00720c */ /* 0x000fda0003f06070 */
[----:B------:R-:W-:Y:S05]  /*4520*/  @P0 BRA `(.L_x_2986) ;  /* 0x0000001800640947 */ /* 0x000fea0003800000 */
[----:B------:R-:W2:Y:S01]  /*4530*/  LDCU UR4, c[0x0][0x450] ;  /* 0x00008a00ff0477ac */ /* 0x000ea20008000800 */
[----:B------:R-:W-:Y:S02]  /*4540*/  HFMA2 R36, -RZ, RZ, 0, 0 ;  /* 0x00000000ff247431 */ /* 0x000fe400000001ff */
[----:B------:R-:W-:Y:S01]  /*4550*/  IMAD.MOV.U32 R37, RZ, RZ, R30 ;  /* 0x000000ffff257224 */ /* 0x000fe200078e001e */
[----:B------:R-:W-:Y:S01]  /*4560*/  UISETP.GE.U32.AND UP0, UPT, UR25, 0x7, UPT ;  /* 0x000000071900788c */ /* 0x000fe2000bf06070 */
[----:B--2---:R-:W-:-:S08]  /*4570*/  MOV R26, UR4 ;  /* 0x00000004001a7c02 */ /* 0x004fd00008000f00 */
[----:B------:R-:W-:Y:S05]  /*4580*/  BRA.U !UP0, `(.L_x_2987) ;  /* 0x0000000d08487547 */ /* 0x000fea000b800000 */
[----:B------:R-:W-:Y:S01]  /*4590*/  BSSY.RECONVERGENT B2, `(.L_x_2987) ;  /* 0x00000d1000027945 */ /* 0x000fe20003800200 */
[----:B------:R-:W-:Y:S01]  /*45a0*/  IMAD.MOV.U32 R36, RZ, RZ, RZ ;  /* 0x000000ffff247224 */ /* 0x000fe200078e00ff */
[----:B------:R-:W-:Y:S01]  /*45b0*/  MOV R26, UR4 ;  /* 0x00000004001a7c02 */ /* 0x000fe20008000f00 */
[----:B------:R-:W-:Y:S01]  /*45c0*/  IMAD.MOV.U32 R37, RZ, RZ, R30 ;  /* 0x000000ffff257224 */ /* 0x000fe200078e001e */
[----:B------:R-:W-:-:S07]  /*45d0*/  MOV R33, RZ ;  /* 0x000000ff00217202 */ /* 0x000fce0000000f00 */
.L_x_2988:
[C---:B------:R-:W-:Y:S01]  /*45e0*/  VIADD R34, R26.reuse, 0xffffffff ;  /* 0xffffffff1a227836 */ /* 0x040fe20000000000 */
[----:B------:R-:W-:Y:S01]  /*45f0*/  IADD3 R33, PT, PT, R33, 0x8, RZ ;  /* 0x0000000821217810 */ /* 0x000fe20007ffe0ff */
[C---:B------:R-:W-:Y:S02]  /*4600*/  VIADD R35, R26.reuse, 0xfffffffe ;  /* 0xfffffffe1a237836 */ /* 0x040fe40000000000 */
[----:B------:R-:W-:Y:S01]  /*4610*/  VIADD R31, R26, 0xfffffffd ;  /* 0xfffffffd1a1f7836 */ /* 0x000fe20000000000 */
[----:B------:R-:W-:Y:S02]  /*4620*/  SHF.L.U32 R34, R34, 0x2, RZ ;  /* 0x0000000222227819 */ /* 0x000fe400000006ff */
[----:B------:R-:W-:Y:S02]  /*4630*/  SHF.L.U32 R35, R35, 0x2, RZ ;  /* 0x0000000223237819 */ /* 0x000fe400000006ff */
[----:B------:R2:W3:Y:S01]  /*4640*/  LDC R40, c[0x0][R34+0x388] ;  /* 0x0000e20022287b82 */ /* 0x0004e20000000800 */
[----:B------:R-:W-:-:S07]  /*4650*/  SHF.L.U32 R31, R31, 0x2, RZ ;  /* 0x000000021f1f7819 */ /* 0x000fce00000006ff */
[----:B------:R4:W0:Y:S08]  /*4660*/  LDC R32, c[0x0][R35+0x388] ;  /* 0x0000e20023207b82 */ /* 0x0008300000000800 */
[----:B--2---:R-:W2:Y:S08]  /*4670*/  LDC R34, c[0x0][R34+0x3ec] ;  /* 0x0000fb0022227b82 */ /* 0x004eb00000000800 */
[----:B----4-:R-:W4:Y:S01]  /*4680*/  LDC R35, c[0x0][R35+0x3ec] ;  /* 0x0000fb0023237b82 */ /* 0x010f220000000800 */
[----:B---3--:R-:W3:Y:S01]  /*4690*/  I2F.U32.RP R38, R40 ;  /* 0x0000002800267306 */ /* 0x008ee20000209000 */
[----:B------:R-:W-:-:S02]  /*46a0*/  IADD3 R39, PT, PT, RZ, -R40, RZ ;  /* 0x80000028ff277210 */ /* 0x000fc40007ffe0ff */
[----:B------:R-:W-:-:S05]  /*46b0*/  ISETP.NE.U32.AND P2, PT, R40, RZ, PT ;  /* 0x000000ff2800720c */ /* 0x000fca0003f45070 */
[----:B0-----:R-:W0:Y:S08]  /*46c0*/  I2F.U32.RP R43, R32 ;  /* 0x00000020002b7306 */ /* 0x001e300000209000 */
[----:B---3--:R-:W1:Y:S08]  /*46d0*/  MUFU.RCP R38, R38 ;  /* 0x0000002600267308 */ /* 0x008e700000001000 */
[----:B0-----:R-:W-:Y:S01]  /*46e0*/  MUFU.RCP R43, R43 ;  /* 0x0000002b002b7308 */ /* 0x001fe20000001000 */
[----:B-1----:R-:W-:-:S02]  /*46f0*/  VIADD R28, R38, 0xffffffe ;  /* 0x0ffffffe261c7836 */ /* 0x002fc40000000000 */
[----:B------:R0:W1:Y:S05]  /*4700*/  LDC R38, c[0x0][R31+0x388] ;  /* 0x0000e2001f267b82 */ /* 0x00006a0000000800 */
[----:B------:R3:W2:Y:S03]  /*4710*/  F2I.FTZ.U32.TRUNC.NTZ R29, R28 ;  /* 0x0000001c001d7305 */ /* 0x0006a6000021f000 */
[----:B0-----:R-:W0:Y:S01]  /*4720*/  LDC R31, c[0x0][R31+0x3ec] ;  /* 0x0000fb001f1f7b82 */ /* 0x001e220000000800 */
[----:B---3--:R-:W-:Y:S02]  /*4730*/  IMAD.MOV.U32 R28, RZ, RZ, RZ ;  /* 0x000000ffff1c7224 */ /* 0x008fe400078e00ff */
[----:B--2---:R-:W-:-:S04]  /*4740*/  IMAD R39, R39, R29, RZ ;  /* 0x0000001d27277224 */ /* 0x004fc800078e02ff */
[----:B------:R-:W-:-:S04]  /*4750*/  IMAD.HI.U32 R42, R29, R39, R28 ;  /* 0x000000271d2a7227 */ /* 0x000fc800078e001c */
[----:B------:R-:W-:Y:S02]  /*4760*/  VIADD R28, R43, 0xffffffe ;  /* 0x0ffffffe2b1c7836 */ /* 0x000fe40000000000 */
[----:B------:R-:W-:Y:S02]  /*4770*/  IMAD.HI.U32 R39, R42, R37, RZ ;  /* 0x000000252a277227 */ /* 0x000fe400078e00ff */
[----:B------:R2:W-:Y:S02]  /*4780*/  F2I.FTZ.U32.TRUNC.NTZ R29, R28 ;  /* 0x0000001c001d7305 */ /* 0x0005e4000021f000 */
[----:B------:R-:W-:Y:S01]  /*4790*/  VIADD R42, R26, 0xfffffffc ;  /* 0xfffffffc1a2a7836 */ /* 0x000fe20000000000 */
[----:B------:R-:W-:-:S04]  /*47a0*/  IADD3 R41, PT, PT, -R39, RZ, RZ ;  /* 0x000000ff27297210 */ /* 0x000fc80007ffe1ff */
[----:B------:R-:W-:Y:S01]  /*47b0*/  SHF.L.U32 R42, R42, 0x2, RZ ;  /* 0x000000022a2a7819 */ /* 0x000fe200000006ff */
[----:B------:R-:W-:Y:S02]  /*47c0*/  IMAD R41, R40, R41, R37 ;  /* 0x0000002928297224 */ /* 0x000fe400078e0225 */
[----:B--2---:R-:W-:Y:S01]  /*47d0*/  IMAD.MOV.U32 R28, RZ, RZ, RZ ;  /* 0x000000ffff1c7224 */ /* 0x004fe200078e00ff */
[----:B------:R2:W3:Y:S02]  /*47e0*/  LDC R43, c[0x0][R42+0x388] ;  /* 0x0000e2002a2b7b82 */ /* 0x0004e40000000800 */
[----:B------:R-:W-:Y:S01]  /*47f0*/  ISETP.GE.U32.AND P0, PT, R41, R40, PT ;  /* 0x000000282900720c */ /* 0x000fe20003f06070 */
[----:B-1----:R-:W1:Y:S01]  /*4800*/  I2F.U32.RP R44, R38 ;  /* 0x00000026002c7306 */ /* 0x002e620000209000 */
[----:B------:R-:W-:-:S04]  /*4810*/  IADD3 R47, PT, PT, RZ, -R38, RZ ;  /* 0x80000026ff2f7210 */ /* 0x000fc80007ffe0ff */
[----:B--2---:R-:W2:Y:S07]  /*4820*/  LDC R42, c[0x0][R42+0x3ec] ;  /* 0x0000fb002a2a7b82 */ /* 0x004eae0000000800 */
[----:B------:R-:W-:Y:S02]  /*4830*/  @P0 IADD3 R41, PT, PT, -R40, R41, RZ ;  /* 0x0000002928290210 */ /* 0x000fe40007ffe1ff */
[----:B------:R-:W-:Y:S02]  /*4840*/  @P0 IADD3 R39, PT, PT, R39, 0x1, RZ ;  /* 0x0000000127270810 */ /* 0x000fe40007ffe0ff */
[----:B------:R-:W-:Y:S01]  /*4850*/  ISETP.GE.U32.AND P1, PT, R41, R40, PT ;  /* 0x000000282900720c */ /* 0x000fe20003f26070 */
[----:B------:R-:W-:Y:S01]  /*4860*/  IMAD.MOV R41, RZ, RZ, -R32 ;  /* 0x000000ffff297224 */ /* 0x000fe200078e0a20 */
[----:B-1----:R-:W1:Y:S03]  /*4870*/  MUFU.RCP R44, R44 ;  /* 0x0000002c002c7308 */ /* 0x002e660000001000 */
[----:B------:R-:W-:-:S04]  /*4880*/  IMAD R41, R41, R29, RZ ;  /* 0x0000001d29297224 */ /* 0x000fc800078e02ff */
[----:B------:R-:W-:-:S04]  /*4890*/  IMAD.HI.U32 R28, R29, R41, R28 ;  /* 0x000000291d1c7227 */ /* 0x000fc800078e001c */
[----:B------:R-:W-:Y:S02]  /*48a0*/  @P1 IADD3 R39, PT, PT, R39, 0x1, RZ ;  /* 0x0000000127271810 */ /* 0x000fe40007ffe0ff */
[----:B------:R-:W-:Y:S02]  /*48b0*/  @!P2 LOP3.LUT R39, RZ, R40, RZ, 0x33, !PT ;  /* 0x00000028ff27a212 */ /* 0x000fe400078e33ff */
[----:B------:R-:W-:-:S03]  /*48c0*/  ISETP.NE.U32.AND P2, PT, R32, RZ, PT ;  /* 0x000000ff2000720c */ /* 0x000fc60003f45070 */
[----:B------:R-:W-:Y:S01]  /*48d0*/  IMAD.HI.U32 R41, R28, R39, RZ ;  /* 0x000000271c297227 */ /* 0x000fe200078e00ff */
[----:B-1----:R-:W-:-:S03]  /*48e0*/  IADD3 R28, PT, PT, R44, 0xffffffe, RZ ;  /* 0x0ffffffe2c1c7810 */ /* 0x002fc60007ffe0ff */
[----:B------:R-:W-:Y:S01]  /*48f0*/  IMAD.MOV R45, RZ, RZ, -R41 ;  /* 0x000000ffff2d7224 */ /* 0x000fe200078e0a29 */
[----:B------:R1:W4:Y:S03]  /*4900*/  F2I.FTZ.U32.TRUNC.NTZ R29, R28 ;  /* 0x0000001c001d7305 */ /* 0x000326000021f000 */
[----:B------:R-:W-:-:S05]  /*4910*/  IMAD R45, R32, R45, R39 ;  /* 0x0000002d202d7224 */ /* 0x000fca00078e0227 */
[----:B------:R-:W-:Y:S01]  /*4920*/  ISETP.GE.U32.AND P0, PT, R45, R32, PT ;  /* 0x000000202d00720c */ /* 0x000fe20003f06070 */
[----:B-1----:R-:W-:Y:S01]  /*4930*/  HFMA2 R28, -RZ, RZ, 0, 0 ;  /* 0x00000000ff1c7431 */ /* 0x002fe200000001ff */
[----:B---3--:R-:W1:Y:S01]  /*4940*/  I2F.U32.RP R50, R43 ;  /* 0x0000002b00327306 */ /* 0x008e620000209000 */
[----:B----4-:R-:W-:-:S04]  /*4950*/  IMAD R47, R47, R29, RZ ;  /* 0x0000001d2f2f7224 */ /* 0x010fc800078e02ff */
[----:B------:R-:W-:-:S06]  /*4960*/  IMAD.HI.U32 R28, R29, R47, R28 ;  /* 0x0000002f1d1c7227 */ /* 0x000fcc00078e001c */
[----:B------:R-:W-:Y:S01]  /*4970*/  @P0 IADD3 R41, PT, PT, R41, 0x1, RZ ;  /* 0x0000000129290810 */ /* 0x000fe20007ffe0ff */
[----:B------:R-:W-:Y:S01]  /*4980*/  @P0 IMAD.IADD R45, R45, 0x1, -R32 ;  /* 0x000000012d2d0824 */ /* 0x000fe200078e0a20 */
[----:B-1----:R-:W1:Y:S01]  /*4990*/  MUFU.RCP R50, R50 ;  /* 0x0000003200327308 */ /* 0x002e620000001000 */
[----:B------:R-:W-:-:S03]  /*49a0*/  VIADD R47, R26, 0xfffffffa ;  /* 0xfffffffa1a2f7836 */ /* 0x000fc60000000000 */
[----:B------:R-:W-:Y:S01]  /*49b0*/  ISETP.GE.U32.AND P1, PT, R45, R32, PT ;  /* 0x000000202d00720c */ /* 0x000fe20003f26070 */
[----:B------:R-:W-:Y:S01]  /*49c0*/  VIADD R45, R26, 0xfffffffb ;  /* 0xfffffffb1a2d7836 */ /* 0x000fe20000000000 */
[----:B------:R-:W-:-:S03]  /*49d0*/  SHF.L.U32 R47, R47, 0x2, RZ ;  /* 0x000000022f2f7819 */ /* 0x000fc600000006ff */
[----:B------:R-:W-:Y:S01]  /*49e0*/  IMAD.SHL.U32 R44, R45, 0x4, RZ ;  /* 0x000000042d2c7824 */ /* 0x000fe200078e00ff */
[----:B------:R3:W4:Y:S07]  /*49f0*/  LDC R48, c[0x0][R47+0x388] ;  /* 0x0000e2002f307b82 */ /* 0x00072e0000000800 */
[----:B------:R-:W-:Y:S01]  /*4a00*/  @P1 VIADD R41, R41, 0x1 ;  /* 0x0000000129291836 */ /* 0x000fe20000000000 */
[----:B------:R-:W-:Y:S01]  /*4a10*/  @!P2 LOP3.LUT R41, RZ, R32, RZ, 0x33, !PT ;  /* 0x00000020ff29a212 */ /* 0x000fe200078e33ff */
[----:B------:R0:W2:Y:S01]  /*4a20*/  LDC R45, c[0x0][R44+0x388] ;  /* 0x0000e2002c2d7b82 */ /* 0x0000a20000000800 */
[----:B------:R-:W-:-:S03]  /*4a30*/  ISETP.NE.U32.AND P2, PT, R38, RZ, PT ;  /* 0x000000ff2600720c */ /* 0x000fc60003f45070 */
[----:B------:R-:W-:-:S04]  /*4a40*/  IMAD.HI.U32 R46, R28, R41, RZ ;  /* 0x000000291c2e7227 */ /* 0x000fc800078e00ff */
[----:B-1----:R-:W-:Y:S01]  /*4a50*/  VIADD R28, R50, 0xffffffe ;  /* 0x0ffffffe321c7836 */ /* 0x002fe20000000000 */
[----:B------:R-:W-:Y:S01]  /*4a60*/  IADD3 R49, PT, PT, -R46, RZ, RZ ;  /* 0x000000ff2e317210 */ /* 0x000fe20007ffe1ff */
[----:B0-----:R-:W0:Y:S02]  /*4a70*/  LDC R44, c[0x0][R44+0x3ec] ;  /* 0x0000fb002c2c7b82 */ /* 0x001e240000000800 */
[----:B------:R1:W4:Y:S02]  /*4a80*/  F2I.FTZ.U32.TRUNC.NTZ R29, R28 ;  /* 0x0000001c001d7305 */ /* 0x000324000021f000 */
[----:B------:R-:W-:-:S04]  /*4a90*/  IMAD R49, R38, R49, R41 ;  /* 0x0000003126317224 */ /* 0x000fc800078e0229 */
[----:B---3--:R-:W3:Y:S01]  /*4aa0*/  LDC R47, c[0x0][R47+0x3ec] ;  /* 0x0000fb002f2f7b82 */ /* 0x008ee20000000800 */
[----:B------:R-:W-:Y:S01]  /*4ab0*/  ISETP.GE.U32.AND P0, PT, R49, R38, PT ;  /* 0x000000263100720c */ /* 0x000fe20003f06070 */
[----:B-1----:R-:W-:-:S12]  /*4ac0*/  HFMA2 R28, -RZ, RZ, 0, 0 ;  /* 0x00000000ff1c7431 */ /* 0x002fd800000001ff */
[----:B------:R-:W-:Y:S02]  /*4ad0*/  @P0 IADD3 R49, PT, PT, -R38, R49, RZ ;  /* 0x0000003126310210 */ /* 0x000fe40007ffe1ff */
[----:B------:R-:W-:Y:S02]  /*4ae0*/  @P0 IADD3 R46, PT, PT, R46, 0x1, RZ ;  /* 0x000000012e2e0810 */ /* 0x000fe40007ffe0ff */
[----:B------:R-:W-:Y:S01]  /*4af0*/  ISETP.GE.U32.AND P1, PT, R49, R38, PT ;  /* 0x000000263100720c */ /* 0x000fe20003f26070 */
[----:B------:R-:W-:Y:S01]  /*4b00*/  IMAD.MOV R49, RZ, RZ, -R43 ;  /* 0x000000ffff317224 */ /* 0x000fe200078e0a2b */
[----:B----4-:R-:W1:Y:S03]  /*4b10*/  I2F.U32.RP R54, R48 ;  /* 0x0000003000367306 */ /* 0x010e660000209000 */
[----:B------:R-:W-:Y:S01]  /*4b20*/  IMAD R49, R49, R29, RZ ;  /* 0x0000001d31317224 */ /* 0x000fe200078e02ff */
[----:B------:R-:W-:-:S03]  /*4b30*/  IADD3 R55, PT, PT, RZ, -R48, RZ ;  /* 0x80000030ff377210 */ /* 0x000fc60007ffe0ff */
[----:B------:R-:W-:Y:S01]  /*4b40*/  IMAD.HI.U32 R29, R29, R49, R28 ;  /* 0x000000311d1d7227 */ /* 0x000fe200078e001c */
[----:B------:R-:W-:Y:S01]  /*4b50*/  IADD3 R49, PT, PT, R26, -0x7, RZ ;  /* 0xfffffff91a317810 */ /* 0x000fe20007ffe0ff */
[----:B--2---:R-:W2:Y:S02]  /*4b60*/  I2F.U32.RP R52, R45 ;  /* 0x0000002d00347306 */ /* 0x004ea40000209000 */
[----:B------:R-:W-:Y:S01]  /*4b70*/  @P1 VIADD R46, R46, 0x1 ;  /* 0x000000012e2e1836 */ /* 0x000fe20000000000 */
[----:B------:R-:W-:Y:S01]  /*4b80*/  @!P2 LOP3.LUT R46, RZ, R38, RZ, 0x33, !PT ;  /* 0x00000026ff2ea212 */ /* 0x000fe200078e33ff */
[----:B------:R-:W-:Y:S01]  /*4b90*/  VIADD R26, R26, 0xfffffff8 ;  /* 0xfffffff81a1a7836 */ /* 0x000fe20000000000 */
[----:B------:R-:W-:Y:S02]  /*4ba0*/  ISETP.NE.U32.AND P2, PT, R43, RZ, PT ;  /* 0x000000ff2b00720c */ /* 0x000fe40003f45070 */
[----:B------:R-:W-:Y:S01]  /*4bb0*/  IADD3 R53, PT, PT, RZ, -R45, RZ ;  /* 0x8000002dff357210 */ /* 0x000fe20007ffe0ff */
[----:B------:R-:W-:Y:S01]  /*4bc0*/  IMAD.HI.U32 R50, R29, R46, RZ ;  /* 0x0000002e1d327227 */ /* 0x000fe200078e00ff */
[----:B------:R-:W-:Y:S01]  /*4bd0*/  SHF.L.U32 R49, R49, 0x2, RZ ;  /* 0x0000000231317819 */ /* 0x000fe200000006ff */
[----:B-1----:R-:W-:Y:S02]  /*4be0*/  MUFU.RCP R54, R54 ;  /* 0x0000003600367308 */ /* 0x002fe40000001000 */
[----:B------:R-:W-:Y:S01]  /*4bf0*/  IMAD.MOV R28, RZ, RZ, -R50 ;  /* 0x000000ffff1c7224 */ /* 0x000fe200078e0a32 */
[----:B------:R1:W4:Y:S03]  /*4c00*/  LDC R51, c[0x0][R49+0x388] ;  /* 0x0000e20031337b82 */ /* 0x0003260000000800 */
[----:B------:R-:W-:-:S02]  /*4c10*/  IMAD R28, R43, R28, R46 ;  /* 0x0000001c2b1c7224 */ /* 0x000fc400078e022e */
[----:B--2---:R-:W2:Y:S03]  /*4c20*/  MUFU.RCP R52, R52 ;  /* 0x0000003400347308 */ /* 0x004ea60000001000 */
[----:B------:R-:W-:Y:S01]  /*4c30*/  ISETP.GE.U32.AND P0, PT, R28, R43, PT ;  /* 0x0000002b1c00720c */ /* 0x000fe20003f06070 */
[----:B-1----:R-:W1:-:S12]  /*4c40*/  LDC R49, c[0x0][R49+0x3ec] ;  /* 0x0000fb0031317b82 */ /* 0x002e580000000800 */
[----:B------:R-:W-:Y:S02]  /*4c50*/  @P0 IMAD.IADD R28, R28, 0x1, -R43 ;  /* 0x000000011c1c0824 */ /* 0x000fe400078e0a2b */
[----:B--2---:R-:W-:Y:S02]  /*4c60*/  VIADD R29, R52, 0xffffffe ;  /* 0x0ffffffe341d7836 */ /* 0x004fe40000000000 */
[----:B------:R-:W-:Y:S01]  /*4c70*/  @P0 VIADD R50, R50, 0x1 ;  /* 0x0000000132320836 */ /* 0x000fe20000000000 */
[----:B------:R-:W-:Y:S01]  /*4c80*/  ISETP.GE.U32.AND P1, PT, R28, R43, PT ;  /* 0x0000002b1c00720c */ /* 0x000fe20003f26070 */
[----:B------:R-:W-:Y:S02]  /*4c90*/  IMAD.MOV.U32 R28, RZ, RZ, RZ ;  /* 0x000000ffff1c7224 */ /* 0x000fe400078e00ff */
[----:B------:R-:W2:Y:S10]  /*4ca0*/  F2I.FTZ.U32.TRUNC.NTZ R29, R29 ;  /* 0x0000001d001d7305 */ /* 0x000eb4000021f000 */
[----:B------:R-:W-:-:S02]  /*4cb0*/  @P1 IADD3 R50, PT, PT, R50, 0x1, RZ ;  /* 0x0000000132321810 */ /* 0x000fc40007ffe0ff */
[----:B------:R-:W-:Y:S02]  /*4cc0*/  @!P2 LOP3.LUT R50, RZ, R43, RZ, 0x33, !PT ;  /* 0x0000002bff32a212 */ /* 0x000fe400078e33ff */
[----:B------:R-:W-:Y:S01]  /*4cd0*/  ISETP.NE.U32.AND P2, PT, R45, RZ, PT ;  /* 0x000000ff2d00720c */ /* 0x000fe20003f45070 */
[----:B--2---:R-:W-:-:S04]  /*4ce0*/  IMAD R53, R53, R29, RZ ;  /* 0x0000001d35357224 */ /* 0x004fc800078e02ff */
[----:B------:R-:W-:Y:S01]  /*4cf0*/  IMAD.HI.U32 R29, R29, R53, R28 ;  /* 0x000000351d1d7227 */ /* 0x000fe200078e001c */
[----:B------:R-:W-:Y:S01]  /*4d00*/  IADD3 R28, PT, PT, R54, 0xffffffe, RZ ;  /* 0x0ffffffe361c7810 */ /* 0x000fe20007ffe0ff */
[----:B----4-:R-:W2:Y:S02]  /*4d10*/  I2F.U32.RP R56, R51 ;  /* 0x0000003300387306 */ /* 0x010ea40000209000 */
[----:B------:R-:W-:Y:S02]  /*4d20*/  IMAD.MOV R59, RZ, RZ, -R51 ;  /* 0x000000ffff3b7224 */ /* 0x000fe400078e0a33 */
[----:B------:R-:W-:-:S04]  /*4d30*/  IMAD.HI.U32 R53, R29, R50, RZ ;  /* 0x000000321d357227 */ /* 0x000fc800078e00ff */
[----:B------:R-:W-:Y:S01]  /*4d40*/  IMAD.MOV R52, RZ, RZ, -R53 ;  /* 0x000000ffff347224 */ /* 0x000fe200078e0a35 */
[----:B------:R4:W0:Y:S03]  /*4d50*/  F2I.FTZ.U32.TRUNC.NTZ R29, R28 ;  /* 0x0000001c001d7305 */ /* 0x000826000021f000 */
[----:B------:R-:W-:-:S05]  /*4d60*/  IMAD R52, R45, R52, R50 ;  /* 0x000000342d347224 */ /* 0x000fca00078e0232 */
[----:B------:R-:W-:Y:S01]  /*4d70*/  ISETP.GE.U32.AND P0, PT, R52, R45, PT ;  /* 0x0000002d3400720c */ /* 0x000fe20003f06070 */
[----:B----4-:R-:W-:Y:S01]  /*4d80*/  IMAD.MOV.U32 R28, RZ, RZ, RZ ;  /* 0x000000ffff1c7224 */ /* 0x010fe200078e00ff */
[----:B--2---:R-:W2:Y:S01]  /*4d90*/  MUFU.RCP R56, R56 ;  /* 0x0000003800387308 */ /* 0x004ea20000001000 */
[----:B0-----:R-:W-:-:S04]  /*4da0*/  IMAD R55, R55, R29, RZ ;  /* 0x0000001d37377224 */ /* 0x001fc800078e02ff */
[----:B------:R-:W-:Y:S01]  /*4db0*/  IMAD.HI.U32 R54, R29, R55, R28 ;  /* 0x000000371d367227 */ /* 0x000fe200078e001c */
[----:B------:R-:W-:-:S05]  /*4dc0*/  SHF.L.U32 R55, R26, 0x2, RZ ;  /* 0x000000021a377819 */ /* 0x000fca00000006ff */
[----:B------:R-:W-:Y:S01]  /*4dd0*/  @P0 IADD3 R52, PT, PT, -R45, R52, RZ ;  /* 0x000000342d340210 */ /* 0x000fe20007ffe1ff */
[----:B------:R-:W-:-:S03]  /*4de0*/  @P0 VIADD R53, R53, 0x1 ;  /* 0x0000000135350836 */ /* 0x000fc60000000000 */
[-C--:B------:R-:W-:Y:S01]  /*4df0*/  ISETP.GE.U32.AND P1, PT, R52, R45.reuse, PT ;  /* 0x0000002d3400720c */ /* 0x080fe20003f26070 */
[----:B--2---:R-:W-:Y:S01]  /*4e00*/  VIADD R28, R56, 0xffffffe ;  /* 0x0ffffffe381c7836 */ /* 0x004fe20000000000 */
[----:B------:R-:W0:Y:S03]  /*4e10*/  LDC R52, c[0x0][R55+0x388] ;  /* 0x0000e20037347b82 */ /* 0x000e260000000800 */
[----:B------:R2:W4:Y:S08]  /*4e20*/  F2I.FTZ.U32.TRUNC.NTZ R29, R28 ;  /* 0x0000001c001d7305 */ /* 0x000530000021f000 */
[----:B------:R-:W-:Y:S01]  /*4e30*/  @P1 IADD3 R53, PT, PT, R53, 0x1, RZ ;  /* 0x0000000135351810 */ /* 0x000fe20007ffe0ff */
[----:B--2---:R-:W-:Y:S01]  /*4e40*/  HFMA2 R28, -RZ, RZ, 0, 0 ;  /* 0x00000000ff1c7431 */ /* 0x004fe200000001ff */
[----:B------:R-:W-:-:S02]  /*4e50*/  @!P2 LOP3.LUT R53, RZ, R45, RZ, 0x33, !PT ;  /* 0x0000002dff35a212 */ /* 0x000fc400078e33ff */
[----:B------:R-:W-:-:S03]  /*4e60*/  ISETP.NE.U32.AND P2, PT, R48, RZ, PT ;  /* 0x000000ff3000720c */ /* 0x000fc60003f45070 */
[----:B------:R-:W-:-:S04]  /*4e70*/  IMAD.HI.U32 R54, R54, R53, RZ ;  /* 0x0000003536367227 */ /* 0x000fc800078e00ff */
[----:B----4-:R-:W-:Y:S01]  /*4e80*/  IMAD R59, R59, R29, RZ ;  /* 0x0000001d3b3b7224 */ /* 0x010fe200078e02ff */
[----:B------:R-:W-:-:S03]  /*4e90*/  IADD3 R57, PT, PT, -R54, RZ, RZ ;  /* 0x000000ff36397210 */ /* 0x000fc60007ffe1ff */
[----:B------:R-:W-:-:S04]  /*4ea0*/  IMAD.HI.U32 R29, R29, R59, R28 ;  /* 0x0000003b1d1d7227 */ /* 0x000fc800078e001c */
[----:B------:R-:W-:-:S05]  /*4eb0*/  IMAD R57, R48, R57, R53 ;  /* 0x0000003930397224 */ /* 0x000fca00078e0235 */
[----:B------:R-:W-:-:S13]  /*4ec0*/  ISETP.GE.U32.AND P0, PT, R57, R48, PT ;  /* 0x000000303900720c */ /* 0x000fda0003f06070 */
[----:B------:R-:W-:Y:S01]  /*4ed0*/  @P0 IMAD.IADD R57, R57, 0x1, -R48 ;  /* 0x0000000139390824 */ /* 0x000fe200078e0a30 */
[----:B------:R-:W-:Y:S01]  /*4ee0*/  @P0 IADD3 R54, PT, PT, R54, 0x1, RZ ;  /* 0x0000000136360810 */ /* 0x000fe20007ffe0ff */
[----:B0-----:R-:W0:Y:S01]  /*4ef0*/  I2F.U32.RP R56, R52 ;  /* 0x0000003400387306 */ /* 0x001e220000209000 */
[----:B------:R-:W-:Y:S02]  /*4f00*/  IMAD.MOV R59, RZ, RZ, -R52 ;  /* 0x000000ffff3b7224 */ /* 0x000fe400078e0a34 */
[----:B------:R-:W-:Y:S02]  /*4f10*/  ISETP.GE.U32.AND P1, PT, R57, R48, PT ;  /* 0x000000303900720c */ /* 0x000fe40003f26070 */
[----:B------:R-:W-:-:S05]  /*4f20*/  IADD3 R57, PT, PT, -R39, RZ, RZ ;  /* 0x000000ff27397210 */ /* 0x000fca0007ffe1ff */
[----:B------:R-:W-:Y:S01]  /*4f30*/  IMAD R57, R40, R57, R37 ;  /* 0x0000003928397224 */ /* 0x000fe200078e0225 */
[----:B0-----:R-:W0:Y:S05]  /*4f40*/  MUFU.RCP R56, R56 ;  /* 0x0000003800387308 */ /* 0x001e2a0000001000 */
[----:B------:R-:W-:Y:S01]  /*4f50*/  @P1 VIADD R54, R54, 0x1 ;  /* 0x0000000136361836 */ /* 0x000fe20000000000 */
[----:B------:R-:W-:Y:S02]  /*4f60*/  @!P2 LOP3.LUT R54, RZ, R48, RZ, 0x33, !PT ;  /* 0x00000030ff36a212 */ /* 0x000fe400078e33ff */
[----:B------:R-:W-:-:S03]  /*4f70*/  ISETP.NE.U32.AND P2, PT, R51, RZ, PT ;  /* 0x000000ff3300720c */ /* 0x000fc60003f45070 */
[----:B------:R-:W-:-:S05]  /*4f80*/  IMAD.HI.U32 R37, R29, R54, RZ ;  /* 0x000000361d257227 */ /* 0x000fca00078e00ff */
[----:B------:R-:W-:-:S05]  /*4f90*/  IADD3 R40, PT, PT, -R37, RZ, RZ ;  /* 0x000000ff25287210 */ /* 0x000fca0007ffe1ff */
[----:B------:R-:W-:Y:S02]  /*4fa0*/  IMAD R40, R51, R40, R54 ;  /* 0x0000002833287224 */ /* 0x000fe400078e0236 */
[----:B0-----:R-:W-:-:S03]  /*4fb0*/  VIADD R28, R56, 0xffffffe ;  /* 0x0ffffffe381c7836 */ /* 0x001fc60000000000 */
[----:B------:R-:W-:Y:S01]  /*4fc0*/  ISETP.GE.U32.AND P0, PT, R40, R51, PT ;  /* 0x000000332800720c */ /* 0x000fe20003f06070 */
[----:B------:R0:W2:Y:S02]  /*4fd0*/  F2I.FTZ.U32.TRUNC.NTZ R29, R28 ;  /* 0x0000001c001d7305 */ /* 0x0000a4000021f000 */
[----:B0-----:R-:W-:-:S10]  /*4fe0*/  HFMA2 R28, -RZ, RZ, 0, 0 ;  /* 0x00000000ff1c7431 */ /* 0x001fd400000001ff */
[----:B------:R-:W-:Y:S01]  /*4ff0*/  @P0 IMAD.IADD R40, R40, 0x1, -R51 ;  /* 0x0000000128280824 */ /* 0x000fe200078e0a33 */
[----:B------:R-:W-:Y:S01]  /*5000*/  @P0 IADD3 R37, PT, PT, R37, 0x1, RZ ;  /* 0x0000000125250810 */ /* 0x000fe20007ffe0ff */
[----:B--2---:R-:W-:-:S03]  /*5010*/  IMAD R59, R59, R29, RZ ;  /* 0x0000001d3b3b7224 */ /* 0x004fc600078e02ff */
[----:B------:R-:W-:Y:S01]  /*5020*/  ISETP.GE.U32.AND P1, PT, R40, R51, PT ;  /* 0x000000332800720c */ /* 0x000fe20003f26070 */
[----:B------:R-:W-:Y:S02]  /*5030*/  IMAD R40, R57, R34, R36 ;  /* 0x0000002239287224 */ /* 0x000fe400078e0224 */
[----:B------:R-:W-:Y:S01]  /*5040*/  IMAD.HI.U32 R56, R29, R59, R28 ;  /* 0x0000003b1d387227 */ /* 0x000fe200078e001c */
[----:B------:R-:W0:Y:S03]  /*5050*/  LDC R36, c[0x0][R55+0x3ec] ;  /* 0x0000fb0037247b82 */ /* 0x000e260000000800 */
[----:B------:R-:W-:-:S04]  /*5060*/  IMAD.MOV R34, RZ, RZ, -R41 ;  /* 0x000000ffff227224 */ /* 0x000fc800078e0a29 */
[----:B------:R-:W-:Y:S01]  /*5070*/  IMAD R32, R32, R34, R39 ;  /* 0x0000002220207224 */ /* 0x000fe200078e0227 */
[----:B------:R-:W-:Y:S01]  /*5080*/  IADD3 R34, PT, PT, -R46, RZ, RZ ;  /* 0x000000ff2e227210 */ /* 0x000fe20007ffe1ff */
[----:B------:R-:W-:Y:S01]  /*5090*/  @P1 VIADD R37, R37, 0x1 ;  /* 0x0000000125251836 */ /* 0x000fe20000000000 */
[----:B------:R-:W-:Y:S01]  /*50a0*/  @!P2 LOP3.LUT R37, RZ, R51, RZ, 0x33, !PT ;  /* 0x00000033ff25a212 */ /* 0x000fe200078e33ff */
[----:B------:R-:W-:Y:S01]  /*50b0*/  IMAD R32, R32, R35, R40 ;  /* 0x0000002320207224 */ /* 0x000fe200078e0228 */
[----:B------:R-:W-:Y:S01]  /*50c0*/  ISETP.NE.U32.AND P2, PT, R52, RZ, PT ;  /* 0x000000ff3400720c */ /* 0x000fe20003f45070 */
[----:B------:R-:W-:Y:S02]  /*50d0*/  IMAD R38, R38, R34, R41 ;  /* 0x0000002226267224 */ /* 0x000fe400078e0229 */
[----:B------:R-:W-:-:S04]  /*50e0*/  IMAD.HI.U32 R28, R56, R37, RZ ;  /* 0x00000025381c7227 */ /* 0x000fc800078e00ff */
[----:B------:R-:W-:Y:S01]  /*50f0*/  IMAD.MOV R34, RZ, RZ, -R50 ;  /* 0x000000ffff227224 */ /* 0x000fe200078e0a32 */
[----:B------:R-:W-:Y:S01]  /*5100*/  IADD3 R29, PT, PT, -R28, RZ, RZ ;  /* 0x000000ff1c1d7210 */ /* 0x000fe20007ffe1ff */
[----:B------:R-:W-:Y:S02]  /*5110*/  IMAD R31, R38, R31, R32 ;  /* 0x0000001f261f7224 */ /* 0x000fe400078e0220 */
[----:B------:R-:W-:Y:S02]  /*5120*/  IMAD R43, R43, R34, R46 ;  /* 0x000000222b2b7224 */ /* 0x000fe400078e022e */
[----:B------:R-:W-:Y:S02]  /*5130*/  IMAD R29, R52, R29, R37 ;  /* 0x0000001d341d7224 */ /* 0x000fe400078e0225 */
[----:B------:R-:W-:-:S03]  /*5140*/  IMAD R31, R43, R42, R31 ;  /* 0x0000002a2b1f7224 */ /* 0x000fc600078e021f */
[----:B------:R-:W-:-:S13]  /*5150*/  ISETP.GE.U32.AND P0, PT, R29, R52, PT ;  /* 0x000000341d00720c */ /* 0x000fda0003f06070 */
[----:B------:R-:W-:Y:S01]  /*5160*/  @P0 IADD3 R29, PT, PT, -R52, R29, RZ ;  /* 0x0000001d341d0210 */ /* 0x000fe20007ffe1ff */
[----:B------:R-:W-:Y:S01]  /*5170*/  @P0 VIADD R28, R28, 0x1 ;  /* 0x000000011c1c0836 */ /* 0x000fe20000000000 */
[----:B------:R-:W-:Y:S02]  /*5180*/  ISETP.NE.AND P0, PT, R33, R18, PT ;  /* 0x000000122100720c */ /* 0x000fe40003f05270 */
[----:B------:R-:W-:Y:S01]  /*5190*/  ISETP.GE.U32.AND P1, PT, R29, R52, PT ;  /* 0x000000341d00720c */ /* 0x000fe20003f26070 */
[----:B------:R-:W-:-:S04]  /*51a0*/  IMAD.MOV R29, RZ, RZ, -R53 ;  /* 0x000000ffff1d7224 */ /* 0x000fc800078e0a35 */
[----:B------:R-:W-:Y:S01]  /*51b0*/  IMAD R45, R45, R29, R50 ;  /* 0x0000001d2d2d7224 */ /* 0x000fe200078e0232 */
[----:B------:R-:W-:-:S03]  /*51c0*/  IADD3 R29, PT, PT, -R54, RZ, RZ ;  /* 0x000000ff361d7210 */ /* 0x000fc60007ffe1ff */
[----:B------:R-:W-:Y:S02]  /*51d0*/  IMAD R44, R45, R44, R31 ;  /* 0x0000002c2d2c7224 */ /* 0x000fe400078e021f */
[----:B------:R-:W-:Y:S02]  /*51e0*/  IMAD R48, R48, R29, R53 ;  /* 0x0000001d30307224 */ /* 0x000fe400078e0235 */
[----:B------:R-:W-:Y:S01]  /*51f0*/  @P1 IADD3 R28, PT, PT, R28, 0x1, RZ ;  /* 0x000000011c1c1810 */ /* 0x000fe20007ffe0ff */
[----:B------:R-:W-:Y:S01]  /*5200*/  IMAD.MOV R29, RZ, RZ, -R37 ;  /* 0x000000ffff1d7224 */ /* 0x000fe200078e0a25 */
[----:B------:R-:W-:Y:S01]  /*5210*/  @!P2 LOP3.LUT R28, RZ, R52, RZ, 0x33, !PT ;  /* 0x00000034ff1ca212 */ /* 0x000fe200078e33ff */
[----:B---3--:R-:W-:Y:S02]  /*5220*/  IMAD R44, R48, R47, R44 ;  /* 0x0000002f302c7224 */ /* 0x008fe400078e022c */
[----:B------:R-:W-:Y:S02]  /*5230*/  IMAD R51, R51, R29, R54 ;  /* 0x0000001d33337224 */ /* 0x000fe400078e0236 */
[----:B------:R-:W-:-:S02]  /*5240*/  IMAD.MOV R29, RZ, RZ, -R28 ;  /* 0x000000ffff1d7224 */ /* 0x000fc400078e0a1c */
[----:B-1----:R-:W-:Y:S02]  /*5250*/  IMAD R49, R51, R49, R44 ;  /* 0x0000003133317224 */ /* 0x002fe400078e022c */
[----:B------:R-:W-:Y:S01]  /*5260*/  IMAD R52, R52, R29, R37 ;  /* 0x0000001d34347224 */ /* 0x000fe200078e0225 */
[----:B------:R-:W-:-:S03]  /*5270*/  MOV R37, R28 ;  /* 0x0000001c00257202 */ /* 0x000fc60000000f00 */
[----:B0-----:R-:W-:Y:S01]  /*5280*/  IMAD R36, R52, R36, R49 ;  /* 0x0000002434247224 */ /* 0x001fe200078e0231 */
[----:B------:R-:W-:Y:S06]  /*5290*/  @P0 BRA `(.L_x_2988) ;  /* 0xfffffff000d00947 */ /* 0x000fec000383ffff */
[----:B------:R-:W-:Y:S05]  /*52a0*/  BSYNC.RECONVERGENT B2 ;  /* 0x0000000000027941 */ /* 0x000fea0003800200 */
.L_x_2987:
        /* <DEDUP_REMOVED lines=8> */
[----:B------:R-:W-:Y:S01]  /*5330*/  SHF.L.U32 R34, R34, 0x2, RZ ;  /* 0x0000000222227819 */ /* 0x000fe200000006ff */
[----:B------:R-:W-:Y:S01]  /*5340*/  VIADD R26, R26, 0xfffffffc ;  /* 0xfffffffc1a1a7836 */ /* 0x000fe20000000000 */
[----:B------:R-:W-:Y:S01]  /*5350*/  SHF.L.U32 R33, R33, 0x2, RZ ;  /* 0x0000000221217819 */ /* 0x000fe200000006ff */
[----:B------:R-:W-:Y:S01]  /*5360*/  IMAD.SHL.U32 R40, R40, 0x4, RZ ;  /* 0x0000000428287824 */ /* 0x000fe200078e00ff */
[----:B------:R2:W3:Y:S08]  /*5370*/  LDC R32, c[0x0][R34+0x388] ;  /* 0x0000e20022207b82 */ /* 0x0004f00000000800 */
        /* <DEDUP_REMOVED lines=13> */
[----:B---3--:R-:W-:Y:S02]  /*5450*/  HFMA2 R28, -RZ, RZ, 0, 0 ;  /* 0x00000000ff1c7431 */ /* 0x008fe400000001ff */
[----:B--2---:R-:W-:-:S04]  /*5460*/  IMAD R39, R39, R29, RZ ;  /* 0x0000001d27277224 */ /* 0x004fc800078e02ff */
[----:B------:R-:W-:-:S04]  /*5470*/  IMAD.HI.U32 R38, R29, R39, R28 ;  /* 0x000000271d267227 */ /* 0x000fc800078e001c */
[----:B------:R-:W-:Y:S01]  /*5480*/  VIADD R28, R41, 0xffffffe ;  /* 0x0ffffffe291c7836 */ /* 0x000fe20000000000 */
[----:B------:R-:W-:Y:S01]  /*5490*/  SHF.L.U32 R41, R26, 0x2, RZ ;  /* 0x000000021a297819 */ /* 0x000fe200000006ff */
[----:B------:R-:W-:Y:S02]  /*54a0*/  IMAD.HI.U32 R38, R38, R37, RZ ;  /* 0x0000002526267227 */ /* 0x000fe400078e00ff */
[----:B------:R2:W-:Y:S03]  /*54b0*/  F2I.FTZ.U32.TRUNC.NTZ R29, R28 ;  /* 0x0000001c001d7305 */ /* 0x0005e6000021f000 */
[----:B------:R-:W-:-:S05]  /*54c0*/  IADD3 R39, PT, PT, -R38, RZ, RZ ;  /* 0x000000ff26277210 */ /* 0x000fca0007ffe1ff */
[----:B------:R-:W-:Y:S02]  /*54d0*/  IMAD R39, R32, R39, R37 ;  /* 0x0000002720277224 */ /* 0x000fe400078e0225 */
[----:B--2---:R-:W-:-:S03]  /*54e0*/  HFMA2 R28, -RZ, RZ, 0, 0 ;  /* 0x00000000ff1c7431 */ /* 0x004fc600000001ff */
[----:B------:R-:W-:Y:S01]  /*54f0*/  ISETP.GE.U32.AND P0, PT, R39, R32, PT ;  /* 0x000000202700720c */ /* 0x000fe20003f06070 */
[----:B-1----:R-:W1:-:S12]  /*5500*/  I2F.U32.RP R43, R35 ;  /* 0x00000023002b7306 */ /* 0x002e580000209000 */
[----:B------:R-:W-:Y:S02]  /*5510*/  @P0 IADD3 R39, PT, PT, -R32, R39, RZ ;  /* 0x0000002720270210 */ /* 0x000fe40007ffe1ff */
[----:B------:R-:W-:Y:S02]  /*5520*/  @P0 IADD3 R38, PT, PT, R38, 0x1, RZ ;  /* 0x0000000126260810 */ /* 0x000fe40007ffe0ff */
[----:B------:R-:W-:Y:S01]  /*5530*/  ISETP.GE.U32.AND P1, PT, R39, R32, PT ;  /* 0x000000202700720c */ /* 0x000fe20003f26070 */
[----:B------:R-:W-:Y:S01]  /*5540*/  IMAD.MOV R39, RZ, RZ, -R31 ;  /* 0x000000ffff277224 */ /* 0x000fe200078e0a1f */
[----:B-1----:R-:W1:Y:S03]  /*5550*/  MUFU.RCP R43, R43 ;  /* 0x0000002b002b7308 */ /* 0x002e660000001000 */
[----:B------:R-:W-:-:S04]  /*5560*/  IMAD R39, R39, R29, RZ ;  /* 0x0000001d27277224 */ /* 0x000fc800078e02ff */
[----:B------:R-:W-:Y:S02]  /*5570*/  IMAD.HI.U32 R29, R29, R39, R28 ;  /* 0x000000271d1d7227 */ /* 0x000fe400078e001c */
[----:B------:R2:W3:Y:S02]  /*5580*/  LDC R39, c[0x0][R41+0x388] ;  /* 0x0000e20029277b82 */ /* 0x0004e40000000800 */
[----:B------:R-:W-:Y:S01]  /*5590*/  @P1 VIADD R38, R38, 0x1 ;  /* 0x0000000126261836 */ /* 0x000fe20000000000 */
[----:B------:R-:W-:Y:S02]  /*55a0*/  @!P2 LOP3.LUT R38, RZ, R32, RZ, 0x33, !PT ;  /* 0x00000020ff26a212 */ /* 0x000fe400078e33ff */
[----:B------:R-:W-:-:S03]  /*55b0*/  ISETP.NE.U32.AND P2, PT, R31, RZ, PT ;  /* 0x000000ff1f00720c */ /* 0x000fc60003f45070 */
[----:B------:R-:W-:Y:S01]  /*55c0*/  IMAD.HI.U32 R42, R29, R38, RZ ;  /* 0x000000261d2a7227 */ /* 0x000fe200078e00ff */
[----:B--2---:R-:W2:Y:S01]  /*55d0*/  LDC R41, c[0x0][R41+0x3ec] ;  /* 0x0000fb0029297b82 */ /* 0x004ea20000000800 */
[----:B-1----:R-:W-:Y:S02]  /*55e0*/  IADD3 R29, PT, PT, R43, 0xffffffe, RZ ;  /* 0x0ffffffe2b1d7810 */ /* 0x002fe40007ffe0ff */
[----:B------:R-:W-:-:S04]  /*55f0*/  IMAD.MOV R28, RZ, RZ, -R42 ;  /* 0x000000ffff1c7224 */ /* 0x000fc800078e0a2a */
[----:B------:R-:W-:Y:S01]  /*5600*/  IMAD R28, R31, R28, R38 ;  /* 0x0000001c1f1c7224 */ /* 0x000fe200078e0226 */
[----:B------:R-:W1:Y:S04]  /*5610*/  F2I.FTZ.U32.TRUNC.NTZ R29, R29 ;  /* 0x0000001d001d7305 */ /* 0x000e68000021f000 */
[----:B------:R-:W-:-:S13]  /*5620*/  ISETP.GE.U32.AND P0, PT, R28, R31, PT ;  /* 0x0000001f1c00720c */ /* 0x000fda0003f06070 */
[----:B------:R-:W-:Y:S02]  /*5630*/  @P0 IMAD.IADD R28, R28, 0x1, -R31 ;  /* 0x000000011c1c0824 */ /* 0x000fe400078e0a1f */
[----:B------:R-:W-:-:S03]  /*5640*/  @P0 VIADD R42, R42, 0x1 ;  /* 0x000000012a2a0836 */ /* 0x000fc60000000000 */
[----:B------:R-:W-:Y:S02]  /*5650*/  ISETP.GE.U32.AND P1, PT, R28, R31, PT ;  /* 0x0000001f1c00720c */ /* 0x000fe40003f26070 */
[----:B------:R-:W-:-:S05]  /*5660*/  IADD3 R28, PT, PT, RZ, -R35, RZ ;  /* 0x80000023ff1c7210 */ /* 0x000fca0007ffe0ff */
[----:B-1----:R-:W-:Y:S01]  /*5670*/  IMAD R43, R28, R29, RZ ;  /* 0x0000001d1c2b7224 */ /* 0x002fe200078e02ff */
[----:B---3--:R-:W1:Y:S01]  /*5680*/  I2F.U32.RP R45, R39 ;  /* 0x00000027002d7306 */ /* 0x008e620000209000 */
[----:B------:R-:W-:-:S04]  /*5690*/  IMAD.MOV.U32 R28, RZ, RZ, RZ ;  /* 0x000000ffff1c7224 */ /* 0x000fc800078e00ff */
[----:B------:R-:W-:Y:S01]  /*56a0*/  @P1 IADD3 R42, PT, PT, R42, 0x1, RZ ;  /* 0x000000012a2a1810 */ /* 0x000fe20007ffe0ff */
[----:B------:R-:W-:Y:S01]  /*56b0*/  IMAD.HI.U32 R43, R29, R43, R28 ;  /* 0x0000002b1d2b7227 */ /* 0x000fe200078e001c */
[----:B------:R-:W-:Y:S02]  /*56c0*/  @!P2 LOP3.LUT R42, RZ, R31, RZ, 0x33, !PT ;  /* 0x0000001fff2aa212 */ /* 0x000fe400078e33ff */
[----:B------:R-:W-:-:S03]  /*56d0*/  ISETP.NE.U32.AND P2, PT, R35, RZ, PT ;  /* 0x000000ff2300720c */ /* 0x000fc60003f45070 */
[----:B------:R-:W-:Y:S01]  /*56e0*/  IMAD.HI.U32 R44, R43, R42, RZ ;  /* 0x0000002a2b2c7227 */ /* 0x000fe200078e00ff */
[----:B-1----:R-:W1:Y:S04]  /*56f0*/  MUFU.RCP R45, R45 ;  /* 0x0000002d002d7308 */ /* 0x002e680000001000 */
[----:B------:R-:W-:Y:S01]  /*5700*/  IADD3 R28, PT, PT, -R44, RZ, RZ ;  /* 0x000000ff2c1c7210 */ /* 0x000fe20007ffe1ff */
[----:B------:R-:W-:-:S04]  /*5710*/  IMAD.MOV R43, RZ, RZ, -R39 ;  /* 0x000000ffff2b7224 */ /* 0x000fc800078e0a27 */
[----:B------:R-:W-:-:S05]  /*5720*/  IMAD R28, R35, R28, R42 ;  /* 0x0000001c231c7224 */ /* 0x000fca00078e022a */
[----:B------:R-:W-:Y:S01]  /*5730*/  ISETP.GE.U32.AND P0, PT, R28, R35, PT ;  /* 0x000000231c00720c */ /* 0x000fe20003f06070 */
[----:B-1----:R-:W-:-:S06]  /*5740*/  VIADD R29, R45, 0xffffffe ;  /* 0x0ffffffe2d1d7836 */ /* 0x002fcc0000000000 */
[----:B------:R-:W1:Y:S06]  /*5750*/  F2I.FTZ.U32.TRUNC.NTZ R29, R29 ;  /* 0x0000001d001d7305 */ /* 0x000e6c000021f000 */
[----:B------:R-:W-:Y:S02]  /*5760*/  @P0 IADD3 R28, PT, PT, -R35, R28, RZ ;  /* 0x0000001c231c0210 */ /* 0x000fe40007ffe1ff */
[----:B------:R-:W-:Y:S02]  /*5770*/  @P0 IADD3 R44, PT, PT, R44, 0x1, RZ ;  /* 0x000000012c2c0810 */ /* 0x000fe40007ffe0ff */
[----:B------:R-:W-:Y:S01]  /*5780*/  ISETP.GE.U32.AND P1, PT, R28, R35, PT ;  /* 0x000000231c00720c */ /* 0x000fe20003f26070 */
[----:B------:R-:W-:-:S02]  /*5790*/  HFMA2 R28, -RZ, RZ, 0, 0 ;  /* 0x00000000ff1c7431 */ /* 0x000fc400000001ff */
[----:B-1----:R-:W-:-:S10]  /*57a0*/  IMAD R43, R43, R29, RZ ;  /* 0x0000001d2b2b7224 */ /* 0x002fd400078e02ff */
[----:B------:R-:W-:Y:S01]  /*57b0*/  @P1 VIADD R44, R44, 0x1 ;  /* 0x000000012c2c1836 */ /* 0x000fe20000000000 */
[----:B------:R-:W-:Y:S01]  /*57c0*/  @!P2 LOP3.LUT R44, RZ, R35, RZ, 0x33, !PT ;  /* 0x00000023ff2ca212 */ /* 0x000fe200078e33ff */
[----:B------:R-:W-:Y:S01]  /*57d0*/  IMAD.HI.U32 R43, R29, R43, R28 ;  /* 0x0000002b1d2b7227 */ /* 0x000fe200078e001c */
[----:B------:R-:W-:-:S03]  /*57e0*/  ISETP.NE.U32.AND P2, PT, R39, RZ, PT ;  /* 0x000000ff2700720c */ /* 0x000fc60003f45070 */
[----:B------:R-:W-:Y:S02]  /*57f0*/  IMAD.MOV R29, RZ, RZ, -R38 ;  /* 0x000000ffff1d7224 */ /* 0x000fe400078e0a26 */
[----:B------:R-:W-:-:S04]  /*5800*/  IMAD.HI.U32 R43, R43, R44, RZ ;  /* 0x0000002c2b2b7227 */ /* 0x000fc800078e00ff */
[----:B------:R-:W-:Y:S02]  /*5810*/  IMAD.MOV R28, RZ, RZ, -R43 ;  /* 0x000000ffff1c7224 */ /* 0x000fe400078e0a2b */
[----:B------:R-:W-:Y:S02]  /*5820*/  IMAD R29, R32, R29, R37 ;  /* 0x0000001d201d7224 */ /* 0x000fe400078e0225 */
[----:B------:R-:W-:Y:S02]  /*5830*/  IMAD R28, R39, R28, R44 ;  /* 0x0000001c271c7224 */ /* 0x000fe400078e022c */
[----:B------:R-:W-:-:S03]  /*5840*/  IMAD R29, R29, R34, R36 ;  /* 0x000000221d1d7224 */ /* 0x000fc600078e0224 */
[----:B------:R-:W-:-:S13]  /*5850*/  ISETP.GE.U32.AND P0, PT, R28, R39, PT ;  /* 0x000000271c00720c */ /* 0x000fda0003f06070 */
[----:B------:R-:W-:Y:S01]  /*5860*/  @P0 IADD3 R28, PT, PT, -R39, R28, RZ ;  /* 0x0000001c271c0210 */ /* 0x000fe20007ffe1ff */
[----:B------:R-:W-:-:S03]  /*5870*/  @P0 VIADD R43, R43, 0x1 ;  /* 0x000000012b2b0836 */ /* 0x000fc60000000000 */
[----:B------:R-:W-:Y:S02]  /*5880*/  ISETP.GE.U32.AND P1, PT, R28, R39, PT ;  /* 0x000000271c00720c */ /* 0x000fe40003f26070 */
[----:B------:R-:W-:-:S05]  /*5890*/  IADD3 R28, PT, PT, -R42, RZ, RZ ;  /* 0x000000ff2a1c7210 */ /* 0x000fca0007ffe1ff */
[----:B------:R-:W-:Y:S02]  /*58a0*/  IMAD R38, R31, R28, R38 ;  /* 0x0000001c1f267224 */ /* 0x000fe400078e0226 */
[----:B------:R-:W-:Y:S02]  /*58b0*/  IMAD.MOV R28, RZ, RZ, -R44 ;  /* 0x000000ffff1c7224 */ /* 0x000fe400078e0a2c */
[----:B----4-:R-:W-:Y:S02]  /*58c0*/  IMAD R29, R38, R33, R29 ;  /* 0x00000021261d7224 */ /* 0x010fe400078e021d */
[----:B------:R-:W-:Y:S01]  /*58d0*/  @P1 IADD3 R43, PT, PT, R43, 0x1, RZ ;  /* 0x000000012b2b1810 */ /* 0x000fe20007ffe0ff */
[----:B------:R-:W-:Y:S01]  /*58e0*/  IMAD R42, R35, R28, R42 ;  /* 0x0000001c232a7224 */ /* 0x000fe200078e022a */
[----:B------:R-:W-:-:S03]  /*58f0*/  @!P2 LOP3.LUT R43, RZ, R39, RZ, 0x33, !PT ;  /* 0x00000027ff2ba212 */ /* 0x000fc600078e33ff */
[----:B0-----:R-:W-:Y:S01]  /*5900*/  IMAD R29, R42, R40, R29 ;  /* 0x000000282a1d7224 */ /* 0x001fe200078e021d */
[----:B------:R-:W-:Y:S01]  /*5910*/  IADD3 R36, PT, PT, -R43, RZ, RZ ;  /* 0x000000ff2b247210 */ /* 0x000fe20007ffe1ff */
[----:B------:R-:W-:-:S04]  /*5920*/  IMAD.MOV.U32 R37, RZ, RZ, R43 ;  /* 0x000000ffff257224 */ /* 0x000fc800078e002b */
[----:B------:R-:W-:-:S04]  /*5930*/  IMAD R36, R39, R36, R44 ;  /* 0x0000002427247224 */ /* 0x000fc800078e022c */
[----:B--2---:R-:W-:-:S07]  /*5940*/  IMAD R36, R36, R41, R29 ;  /* 0x0000002924247224 */ /* 0x004fce00078e021d */
.L_x_2990:
[----:B------:R-:W-:Y:S05]  /*5950*/  BRA.U !UP1, `(.L_x_2989) ;  /* 0x0000000509447547 */ /* 0x000fea000b800000 */
[----:B------:R-:W-:Y:S02]  /*5960*/  UISETP.NE.AND UP0, UPT, UR11, URZ, UPT ;  /* 0x000000ff0b00728c */ /* 0x000fe4000bf05270 */
[----:B------:R-:W-:-:S07]  /*5970*/  UISETP.NE.AND UP1, UPT, UR6, URZ, UPT ;  /* 0x000000ff0600728c */ /* 0x000fce000bf25270 */
[----:B------:R-:W-:Y:S05]  /*5980*/  BRA.U !UP0, `(.L_x_2991) ;  /* 0x0000000108cc7547 */ /* 0x000fea000b800000 */
[C---:B01----:R-:W-:Y:S02]  /*5990*/  IADD3 R28, PT, PT, R26.reuse, -0x1, RZ ;  /* 0xffffffff1a1c7810 */ /* 0x043fe40007ffe0ff */
[----:B------:R-:W-:-:S03]  /*59a0*/  IADD3 R26, PT, PT, R26, -0x2, RZ ;  /* 0xfffffffe1a1a7810 */ /* 0x000fc60007ffe0ff */
[----:B------:R-:W-:Y:S02]  /*59b0*/  IMAD.SHL.U32 R32, R28, 0x4, RZ ;  /* 0x000000041c207824 */ /* 0x000fe400078e00ff */
[----:B------:R-:W-:Y:S02]  /*59c0*/  IMAD.SHL.U32 R39, R26, 0x4, RZ ;  /* 0x000000041a277824 */ /* 0x000fe400078e00ff */
[----:B------:R0:W1:Y:S08]  /*59d0*/  LDC R34, c[0x0][R32+0x388] ;  /* 0x0000e20020227b82 */ /* 0x0000700000000800 */
[----:B------:R2:W3:Y:S08]  /*59e0*/  LDC R31, c[0x0][R39+0x388] ;  /* 0x0000e200271f7b82 */ /* 0x0004f00000000800 */
[----:B0-----:R-:W0:Y:S08]  /*59f0*/  LDC R32, c[0x0][R32+0x3ec] ;  /* 0x0000fb0020207b82 */ /* 0x001e300000000800 */
[----:B--2---:R-:W2:Y:S01]  /*5a00*/  LDC R39, c[0x0][R39+0x3ec] ;  /* 0x0000fb0027277b82 */ /* 0x004ea20000000800 */
[----:B-1----:R-:W1:Y:S01]  /*5a10*/  I2F.U32.RP R33, R34 ;  /* 0x0000002200217306 */ /* 0x002e620000209000 */
[----:B------:R-:W-:Y:S01]  /*5a20*/  IMAD.MOV R35, RZ, RZ, -R34 ;  /* 0x000000ffff237224 */ /* 0x000fe200078e0a22 */
[----:B------:R-:W-:-:S06]  /*5a30*/  ISETP.NE.U32.AND P2, PT, R34, RZ, PT ;  /* 0x000000ff2200720c */ /* 0x000fcc0003f45070 */
[----:B---3--:R-:W3:Y:S08]  /*5a40*/  I2F.U32.RP R40, R31 ;  /* 0x0000001f00287306 */ /* 0x008ef00000209000 */
        /* <DEDUP_REMOVED lines=13> */
[----:B-1----:R-:W-:-:S12]  /*5b20*/  IMAD.MOV.U32 R28, RZ, RZ, RZ ;  /* 0x000000ffff1c7224 */ /* 0x002fd800078e00ff */
[----:B------:R-:W-:Y:S02]  /*5b30*/  @P0 IMAD.IADD R33, R33, 0x1, -R34 ;  /* 0x0000000121210824 */ /* 0x000fe400078e0a22 */
[----:B------:R-:W-:-:S03]  /*5b40*/  @P0 VIADD R38, R38, 0x1 ;  /* 0x0000000126260836 */ /* 0x000fc60000000000 */
[----:B------:R-:W-:Y:S02]  /*5b50*/  ISETP.GE.U32.AND P1, PT, R33, R34, PT ;  /* 0x000000222100720c */ /* 0x000fe40003f26070 */
[----:B------:R-:W-:-:S05]  /*5b60*/  IADD3 R33, PT, PT, RZ, -R31, RZ ;  /* 0x8000001fff217210 */ /* 0x000fca0007ffe0ff */
[----:B---3--:R-:W-:-:S04]  /*5b70*/  IMAD R33, R33, R29, RZ ;  /* 0x0000001d21217224 */ /* 0x008fc800078e02ff */
[----:B------:R-:W-:Y:S02]  /*5b80*/  IMAD.HI.U32 R33, R29, R33, R28 ;  /* 0x000000211d217227 */ /* 0x000fe400078e001c */
[----:B------:R-:W-:Y:S02]  /*5b90*/  @P1 IADD3 R38, PT, PT, R38, 0x1, RZ ;  /* 0x0000000126261810 */ /* 0x000fe40007ffe0ff */
[----:B------:R-:W-:Y:S02]  /*5ba0*/  @!P2 LOP3.LUT R38, RZ, R34, RZ, 0x33, !PT ;  /* 0x00000022ff26a212 */ /* 0x000fe400078e33ff */
[----:B------:R-:W-:-:S03]  /*5bb0*/  ISETP.NE.U32.AND P2, PT, R31, RZ, PT ;  /* 0x000000ff1f00720c */ /* 0x000fc60003f45070 */
[----:B------:R-:W-:-:S05]  /*5bc0*/  IMAD.HI.U32 R33, R33, R38, RZ ;  /* 0x0000002621217227 */ /* 0x000fca00078e00ff */
[----:B------:R-:W-:-:S05]  /*5bd0*/  IADD3 R28, PT, PT, -R33, RZ, RZ ;  /* 0x000000ff211c7210 */ /* 0x000fca0007ffe1ff */
[----:B------:R-:W-:-:S05]  /*5be0*/  IMAD R28, R31, R28, R38 ;  /* 0x0000001c1f1c7224 */ /* 0x000fca00078e0226 */
[----:B------:R-:W-:-:S13]  /*5bf0*/  ISETP.GE.U32.AND P0, PT, R28, R31, PT ;  /* 0x0000001f1c00720c */ /* 0x000fda0003f06070 */
[----:B------:R-:W-:Y:S01]  /*5c00*/  @P0 IMAD.IADD R28, R28, 0x1, -R31 ;  /* 0x000000011c1c0824 */ /* 0x000fe200078e0a1f */
[----:B------:R-:W-:-:S04]  /*5c10*/  @P0 IADD3 R33, PT, PT, R33, 0x1, RZ ;  /* 0x0000000121210810 */ /* 0x000fc80007ffe0ff */
[----:B------:R-:W-:Y:S02]  /*5c20*/  ISETP.GE.U32.AND P1, PT, R28, R31, PT ;  /* 0x0000001f1c00720c */ /* 0x000fe40003f26070 */
[----:B------:R-:W-:-:S05]  /*5c30*/  IADD3 R28, PT, PT, -R38, RZ, RZ ;  /* 0x000000ff261c7210 */ /* 0x000fca0007ffe1ff */
[----:B------:R-:W-:-:S04]  /*5c40*/  IMAD R29, R34, R28, R37 ;  /* 0x0000001c221d7224 */ /* 0x000fc800078e0225 */
[----:B0-----:R-:W-:Y:S02]  /*5c50*/  IMAD R29, R29, R32, R36 ;  /* 0x000000201d1d7224 */ /* 0x001fe400078e0224 */
[----:B------:R-:W-:Y:S01]  /*5c60*/  @P1 VIADD R33, R33, 0x1 ;  /* 0x0000000121211836 */ /* 0x000fe20000000000 */
[----:B------:R-:W-:-:S04]  /*5c70*/  @!P2 LOP3.LUT R33, RZ, R31, RZ, 0x33, !PT ;  /* 0x0000001fff21a212 */ /* 0x000fc800078e33ff */
[----:B------:R-:W-:Y:S01]  /*5c80*/  MOV R37, R33 ;  /* 0x0000002100257202 */ /* 0x000fe20000000f00 */
[----:B------:R-:W-:-:S04]  /*5c90*/  IMAD.MOV R28, RZ, RZ, -R33 ;  /* 0x000000ffff1c7224 */ /* 0x000fc800078e0a21 */
[----:B------:R-:W-:-:S04]  /*5ca0*/  IMAD R28, R31, R28, R38 ;  /* 0x0000001c1f1c7224 */ /* 0x000fc800078e0226 */
[----:B--2---:R-:W-:-:S07]  /*5cb0*/  IMAD R36, R28, R39, R29 ;  /* 0x000000271c247224 */ /* 0x004fce00078e021d */
.L_x_2991:
[----:B------:R-:W-:Y:S05]  /*5cc0*/  BRA.U !UP1, `(.L_x_2989) ;  /* 0x0000000109687547 */ /* 0x000fea000b800000 */
[----:B------:R-:W-:-:S05]  /*5cd0*/  VIADD R26, R26, 0xffffffff ;  /* 0xffffffff1a1a7836 */ /* 0x000fca0000000000 */
[----:B------:R-:W-:-:S04]  /*5ce0*/  SHF.L.U32 R26, R26, 0x2, RZ ;  /* 0x000000021a1a7819 */ /* 0x000fc800000006ff */
[----:B------:R-:W2:Y:S02]  /*5cf0*/  LDC R32, c[0x0][R26+0x388] ;  /* 0x0000e2001a207b82 */ /* 0x000ea40000000800 */
[----:B--2---:R-:W2:Y:S01]  /*5d00*/  I2F.U32.RP R31, R32 ;  /* 0x00000020001f7306 */ /* 0x004ea20000209000 */
[----:B------:R-:W-:Y:S02]  /*5d10*/  IADD3 R33, PT, PT, RZ, -R32, RZ ;  /* 0x80000020ff217210 */ /* 0x000fe40007ffe0ff */
[----:B------:R-:W-:-:S05]  /*5d20*/  ISETP.NE.U32.AND P2, PT, R32, RZ, PT ;  /* 0x000000ff2000720c */ /* 0x000fca0003f45070 */
[----:B--2---:R-:W0:Y:S02]  /*5d30*/  MUFU.RCP R31, R31 ;  /* 0x0000001f001f7308 */ /* 0x004e240000001000 */
[----:B01----:R-:W-:Y:S02]  /*5d40*/  VIADD R28, R31, 0xffffffe ;  /* 0x0ffffffe1f1c7836 */ /* 0x003fe40000000000 */
[----:B------:R-:W0:Y:S04]  /*5d50*/  LDC R31, c[0x0][R26+0x3ec] ;  /* 0x0000fb001a1f7b82 */ /* 0x000e280000000800 */
[----:B------:R1:W2:Y:S02]  /*5d60*/  F2I.FTZ.U32.TRUNC.NTZ R29, R28 ;  /* 0x0000001c001d7305 */ /* 0x0002a4000021f000 */
[----:B-1----:R-:W-:-:S02]  /*5d70*/  IMAD.MOV.U32 R28, RZ, RZ, RZ ;  /* 0x000000ffff1c7224 */ /* 0x002fc400078e00ff */
        /* <DEDUP_REMOVED lines=13> */
[----:B------:R-:W-:Y:S02]  /*5e50*/  IMAD.MOV.U32 R37, RZ, RZ, R34 ;  /* 0x000000ffff257224 */ /* 0x000fe400078e0022 */
[----:B0-----:R-:W-:-:S07]  /*5e60*/  IMAD R36, R29, R31, R36 ;  /* 0x0000001f1d247224 */ /* 0x001fce00078e0224 */
.L_x_2989:
[----:B01----:R-:W0:Y:S01]  /*5e70*/  LDC.64 R28, c[0x0][0x380] ;  /* 0x0000e000ff1c7b82 */ /* 0x003e220000000a00 */
[----:B------:R-:W1:Y:S02]  /*5e80*/  LDCU UR4, c[0x0][0x3ec] ;  /* 0x00007d80ff0477ac */ /* 0x000e640008000800 */
[----:B-1----:R-:W-:-:S04]  /*5e90*/  IMAD R31, R37, UR4, R36 ;  /* 0x00000004251f7c24 */ /* 0x002fc8000f8e0224 */
[----:B0-----:R-:W-:-:S05]  /*5ea0*/  IMAD.WIDE.U32 R28, R31, 0x2, R28 ;  /* 0x000000021f1c7825 */ /* 0x001fca00078e001c */
[----:B------:R2:W5:Y:S02]  /*5eb0*/  LDG.E.U16 R26, desc[UR20][R28.64] ;  /* 0x000000141c1a7981 */ /* 0x000564000c1e1500 */
.L_x_2986:
[----:B------:R-:W-:Y:S05]  /*5ec0*/  BSYNC.RECONVERGENT B1 ;  /* 0x0000000000017941 */ /* 0x000fea0003800200 */
.L_x_2985:
[----:B------:R-:W-:-:S04]  /*5ed0*/  IADD3 R37, PT, PT, R9, R30, RZ ;  /* 0x0000001e09257210 */ /* 0x000fc80007ffe0ff */
[----:B------:R-:W-:-:S13]  /*5ee0*/  ISETP.GE.U32.AND P0, PT, R37, R23, PT ;  /* 0x000000172500720c */ /* 0x000fda0003f06070 */
[----:B------:R-:W-:Y:S05]  /*5ef0*/  @P0 BRA `(.L_x_2992) ;  /* 0x0000001800d40947 */ /* 0x000fea0003800000 */
[----:B------:R-:W3:Y:S01]  /*5f00*/  LDCU UR4, c[0x0][0x450] ;  /* 0x00008a00ff0477ac */ /* 0x000ee20008000800 */
[----:B------:R-:W-:Y:S01]  /*5f10*/  IMAD.MOV.U32 R33, RZ, RZ, RZ ;  /* 0x000000ffff217224 */ /* 0x000fe200078e00ff */
[----:B------:R-:W-:Y:S01]  /*5f20*/  UISETP.GE.U32.AND UP0, UPT, UR25, 0x7, UPT ;  /* 0x000000071900788c */ /* 0x000fe2000bf06070 */
[----:B---3--:R-:W-:-:S08]  /*5f30*/  MOV R25, UR4 ;  /* 0x0000000400197c02 */ /* 0x008fd00008000f00 */
[----:B------:R-:W-:Y:S05]  /*5f40*/  BRA.U !UP0, `(.L_x_2993) ;  /* 0x0000000d08447547 */ /* 0x000fea000b800000 */
[----:B------:R-:W-:Y:S01]  /*5f50*/  BSSY.RECONVERGENT B1, `(.L_x_2993) ;  /* 0x00000d0000017945 */ /* 0x000fe20003800200 */
[----:B------:R-:W-:Y:S01]  /*5f60*/  IMAD.MOV.U32 R33, RZ, RZ, RZ ;  /* 0x000000ffff217224 */ /* 0x000fe200078e00ff */
[----:B------:R-:W-:Y:S01]  /*5f70*/  MOV R25, UR4 ;  /* 0x0000000400197c02 */ /* 0x000fe20008000f00 */
[----:B------:R-:W-:-:S07]  /*5f80*/  IMAD.MOV.U32 R35, RZ, RZ, RZ ;  /* 0x000000ffff237224 */ /* 0x000fce00078e00ff */
.L_x_2994:
[C---:B------:R-:W-:Y:S01]  /*5f90*/  IADD3 R34, PT, PT, R25.reuse, -0x1, RZ ;  /* 0xffffffff19227810 */ /* 0x040fe20007ffe0ff */
[C---:B------:R-:W-:Y:S01]  /*5fa0*/  VIADD R44, R25.reuse, 0xfffffffa ;  /* 0xfffffffa192c7836 */ /* 0x040fe20000000000 */
[----:B------:R-:W-:Y:S01]  /*5fb0*/  IADD3 R32, PT, PT, R25, -0x2, RZ ;  /* 0xfffffffe19207810 */ /* 0x000fe20007ffe0ff */
[----:B------:R-:W-:Y:S01]  /*5fc0*/  VIADD R35, R35, 0x8 ;  /* 0x0000000823237836 */ /* 0x000fe20000000000 */
[----:B------:R-:W-:Y:S01]  /*5fd0*/  IADD3 R38, PT, PT, R25, -0x3, RZ ;  /* 0xfffffffd19267810 */ /* 0x000fe20007ffe0ff */
[----:B------:R-:W-:Y:S01]  /*5fe0*/  IMAD.SHL.U32 R34, R34, 0x4, RZ ;  /* 0x0000000422227824 */ /* 0x000fe200078e00ff */
[----:B------:R-:W-:Y:S01]  /*5ff0*/  SHF.L.U32 R44, R44, 0x2, RZ ;  /* 0x000000022c2c7819 */ /* 0x000fe200000006ff */
[----:B------:R-:W-:Y:S01]  /*6000*/  IMAD.SHL.U32 R32, R32, 0x4, RZ ;  /* 0x0000000420207824 */ /* 0x000fe200078e00ff */
[----:B------:R-:W-:Y:S01]  /*6010*/  SHF.L.U32 R38, R38, 0x2, RZ ;  /* 0x0000000226267819 */ /* 0x000fe200000006ff */
[----:B------:R3:W4:Y:S08]  /*6020*/  LDC R30, c[0x0][R34+0x388] ;  /* 0x0000e200221e7b82 */ /* 0x0007300000000800 */
[----:B------:R0:W1:Y:S08]  /*6030*/  LDC R31, c[0x0][R32+0x388] ;  /* 0x0000e200201f7b82 */ /* 0x0000700000000800 */
[----:B---3--:R-:W3:Y:S08]  /*6040*/  LDC R34, c[0x0][R34+0x3ec] ;  /* 0x0000fb0022227b82 */ /* 0x008ef00000000800 */
[----:B0-----:R-:W0:Y:S01]  /*6050*/  LDC R32, c[0x0][R32+0x3ec] ;  /* 0x0000fb0020207b82 */ /* 0x001e220000000800 */
[----:B----4-:R-:W4:Y:S01]  /*6060*/  I2F.U32.RP R36, R30 ;  /* 0x0000001e00247306 */ /* 0x010f220000209000 */
[----:B------:R-:W-:Y:S01]  /*6070*/  IMAD.MOV R39, RZ, RZ, -R30 ;  /* 0x000000ffff277224 */ /* 0x000fe200078e0a1e */
[----:B------:R-:W-:-:S06]  /*6080*/  ISETP.NE.U32.AND P2, PT, R30, RZ, PT ;  /* 0x000000ff1e00720c */ /* 0x000fcc0003f45070 */
[----:B-1----:R-:W1:Y:S08]  /*6090*/  I2F.U32.RP R42, R31 ;  /* 0x0000001f002a7306 */ /* 0x002e700000209000 */
[----:B----4-:R-:W2:Y:S08]  /*60a0*/  MUFU.RCP R36, R36 ;  /* 0x0000002400247308 */ /* 0x010eb00000001000 */
[----:B-1----:R-:W-:Y:S01]  /*60b0*/  MUFU.RCP R42, R42 ;  /* 0x0000002a002a7308 */ /* 0x002fe20000001000 */
[----:B--2---:R-:W-:-:S07]  /*60c0*/  IADD3 R28, PT, PT, R36, 0xffffffe, RZ ;  /* 0x0ffffffe241c7810 */ /* 0x004fce0007ffe0ff */
[----:B------:R1:W2:Y:S02]  /*60d0*/  F2I.FTZ.U32.TRUNC.NTZ R29, R28 ;  /* 0x0000001c001d7305 */ /* 0x0002a4000021f000 */
[----:B-1----:R-:W-:Y:S02]  /*60e0*/  IMAD.MOV.U32 R28, RZ, RZ, RZ ;  /* 0x000000ffff1c7224 */ /* 0x002fe400078e00ff */
[----:B--2---:R-:W-:-:S04]  /*60f0*/  IMAD R39, R39, R29, RZ ;  /* 0x0000001d27277224 */ /* 0x004fc800078e02ff */
[----:B------:R-:W-:Y:S02]  /*6100*/  IMAD.HI.U32 R40, R29, R39, R28 ;  /* 0x000000271d287227 */ /* 0x000fe400078e001c */
[----:B------:R1:W2:Y:S02]  /*6110*/  LDC R39, c[0x0][R38+0x388] ;  /* 0x0000e20026277b82 */ /* 0x0002a40000000800 */
[----:B------:R-:W-:Y:S02]  /*6120*/  VIADD R28, R42, 0xffffffe ;  /* 0x0ffffffe2a1c7836 */ /* 0x000fe40000000000 */
[----:B------:R-:W-:Y:S02]  /*6130*/  IMAD.HI.U32 R36, R40, R37, RZ ;  /* 0x0000002528247227 */ /* 0x000fe400078e00ff */
[----:B------:R4:W3:Y:S02]  /*6140*/  F2I.FTZ.U32.TRUNC.NTZ R29, R28 ;  /* 0x0000001c001d7305 */ /* 0x0008e4000021f000 */
[----:B------:R-:W-:Y:S01]  /*6150*/  VIADD R40, R25, 0xfffffffc ;  /* 0xfffffffc19287836 */ /* 0x000fe20000000000 */
[----:B------:R-:W-:Y:S01]  /*6160*/  IADD3 R41, PT, PT, -R36, RZ, RZ ;  /* 0x000000ff24297210 */ /* 0x000fe20007ffe1ff */
[----:B-1----:R-:W1:Y:S03]  /*6170*/  LDC R38, c[0x0][R38+0x3ec] ;  /* 0x0000fb0026267b82 */ /* 0x002e660000000800 */
[----:B------:R-:W-:Y:S01]  /*6180*/  SHF.L.U32 R40, R40, 0x2, RZ ;  /* 0x0000000228287819 */ /* 0x000fe200000006ff */
[----:B------:R-:W-:-:S02]  /*6190*/  IMAD R41, R30, R41, R37 ;  /* 0x000000291e297224 */ /* 0x000fc400078e0225 */
[----:B----4-:R-:W-:-:S03]  /*61a0*/  IMAD.MOV.U32 R28, RZ, RZ, RZ ;  /* 0x000000ffff1c7224 */ /* 0x010fc600078e00ff */
[----:B------:R-:W-:-:S13]  /*61b0*/  ISETP.GE.U32.AND P0, PT, R41, R30, PT ;  /* 0x0000001e2900720c */ /* 0x000fda0003f06070 */
[----:B------:R-:W-:Y:S02]  /*61c0*/  @P0 IADD3 R41, PT, PT, -R30, R41, RZ ;  /* 0x000000291e290210 */ /* 0x000fe40007ffe1ff */
[----:B------:R-:W-:Y:S02]  /*61d0*/  @P0 IADD3 R36, PT, PT, R36, 0x1, RZ ;  /* 0x0000000124240810 */ /* 0x000fe40007ffe0ff */
[----:B------:R-:W-:Y:S02]  /*61e0*/  ISETP.GE.U32.AND P1, PT, R41, R30, PT ;  /* 0x0000001e2900720c */ /* 0x000fe40003f26070 */
[----:B------:R-:W-:-:S05]  /*61f0*/  IADD3 R41, PT, PT, RZ, -R31, RZ ;  /* 0x8000001fff297210 */ /* 0x000fca0007ffe0ff */
[----:B---3--:R-:W-:-:S04]  /*6200*/  IMAD R41, R41, R29, RZ ;  /* 0x0000001d29297224 */ /* 0x008fc800078e02ff */
[----:B------:R-:W-:Y:S01]  /*6210*/  IMAD.HI.U32 R29, R29, R41, R28 ;  /* 0x000000291d1d7227 */ /* 0x000fe200078e001c */
[----:B--2---:R-:W2:Y:S01]  /*6220*/  I2F.U32.RP R43, R39 ;  /* 0x00000027002b7306 */ /* 0x004ea20000209000 */
[----:B------:R3:W4:Y:S01]  /*6230*/  LDC R41, c[0x0][R40+0x388] ;  /* 0x0000e20028297b82 */ /* 0x0007220000000800 */
[----:B------:R-:W-:Y:S02]  /*6240*/  @P1 IADD3 R36, PT, PT, R36, 0x1, RZ ;  /* 0x0000000124241810 */ /* 0x000fe40007ffe0ff */
[----:B------:R-:W-:Y:S02]  /*6250*/  @!P2 LOP3.LUT R36, RZ, R30, RZ, 0x33, !PT ;  /* 0x0000001eff24a212 */ /* 0x000fe400078e33ff */
[----:B------:R-:W-:Y:S02]  /*6260*/  ISETP.NE.U32.AND P2, PT, R31, RZ, PT ;  /* 0x000000ff1f00720c */ /* 0x000fe40003f45070 */
[----:B------:R-:W-:Y:S01]  /*6270*/  IADD3 R45, PT, PT, RZ, -R39, RZ ;  /* 0x80000027ff2d7210 */ /* 0x000fe20007ffe0ff */
[----:B------:R-:W-:Y:S01]  /*6280*/  IMAD.HI.U32 R42, R29, R36, RZ ;  /* 0x000000241d2a7227 */ /* 0x000fe200078e00ff */
[----:B---3--:R-:W3:Y:S04]  /*6290*/  LDC R40, c[0x0][R40+0x3ec] ;  /* 0x0000fb0028287b82 */ /* 0x008ee80000000800 */
[----:B------:R-:W-:Y:S01]  /*62a0*/  IADD3 R28, PT, PT, -R42, RZ, RZ ;  /* 0x000000ff2a1c7210 */ /* 0x000fe20007ffe1ff */
[----:B--2---:R-:W2:Y:S04]  /*62b0*/  MUFU.RCP R43, R43 ;  /* 0x0000002b002b7308 */ /* 0x004ea80000001000 */
[----:B------:R-:W-:-:S05]  /*62c0*/  IMAD R28, R31, R28, R36 ;  /* 0x0000001c1f1c7224 */ /* 0x000fca00078e0224 */
[----:B------:R-:W-:Y:S01]  /*62d0*/  ISETP.GE.U32.AND P0, PT, R28, R31, PT ;  /* 0x0000001f1c00720c */ /* 0x000fe20003f06070 */
[----:B--2---:R-:W-:Y:S01]  /*62e0*/  VIADD R29, R43, 0xffffffe ;  /* 0x0ffffffe2b1d7836 */ /* 0x004fe20000000000 */
[----:B------:R-:W-:-:S11]  /*62f0*/  IADD3 R43, PT, PT, R25, -0x5, RZ ;  /* 0xfffffffb192b7810 */ /* 0x000fd60007ffe0ff */
[----:B------:R-:W-:Y:S01]  /*6300*/  @P0 IADD3 R28, PT, PT, -R31, R28, RZ ;  /* 0x0000001c1f1c0210 */ /* 0x000fe20007ffe1ff */
[----:B------:R-:W2:Y:S01]  /*6310*/  F2I.FTZ.U32.TRUNC.NTZ R29, R29 ;  /* 0x0000001d001d7305 */ /* 0x000ea2000021f000 */
[----:B------:R-:W-:Y:S02]  /*6320*/  @P0 VIADD R42, R42, 0x1 ;  /* 0x000000012a2a0836 */ /* 0x000fe40000000000 */
[----:B------:R-:W-:Y:S01]  /*6330*/  ISETP.GE.U32.AND P1, PT, R28, R31, PT ;  /* 0x0000001f1c00720c */ /* 0x000fe20003f26070 */
[----:B------:R-:W-:Y:S02]  /*6340*/  HFMA2 R28, -RZ, RZ, 0, 0 ;  /* 0x00000000ff1c7431 */ /* 0x000fe400000001ff */
[----:B------:R-:W-:-:S04]  /*6350*/  IMAD.SHL.U32 R43, R43, 0x4, RZ ;  /* 0x000000042b2b7824 */ /* 0x000fc800078e00ff */
[----:B------:R0:W1:Y:S01]  /*6360*/  LDC R46, c[0x0][R43+0x388] ;  /* 0x0000e2002b2e7b82 */ /* 0x0000620000000800 */
[----:B----4-:R-:W4:Y:S01]  /*6370*/  I2F.U32.RP R47, R41 ;  /* 0x00000029002f7306 */ /* 0x010f220000209000 */
[----:B------:R-:W-:Y:S01]  /*6380*/  IADD3 R49, PT, PT, RZ, -R41, RZ ;  /* 0x80000029ff317210 */ /* 0x000fe20007ffe0ff */
[----:B--2---:R-:W-:-:S03]  /*6390*/  IMAD R45, R45, R29, RZ ;  /* 0x0000001d2d2d7224 */ /* 0x004fc600078e02ff */
[----:B------:R-:W-:Y:S02]  /*63a0*/  @P1 IADD3 R42, PT, PT, R42, 0x1, RZ ;  /* 0x000000012a2a1810 */ /* 0x000fe40007ffe0ff */
[----:B0-----:R-:W0:Y:S01]  /*63b0*/  LDC R43, c[0x0][R43+0x3ec] ;  /* 0x0000fb002b2b7b82 */ /* 0x001e220000000800 */
[----:B------:R-:W-:Y:S01]  /*63c0*/  @!P2 LOP3.LUT R42, RZ, R31, RZ, 0x33, !PT ;  /* 0x0000001fff2aa212 */ /* 0x000fe200078e33ff */
[----:B------:R-:W-:Y:S01]  /*63d0*/  IMAD.HI.U32 R29, R29, R45, R28 ;  /* 0x0000002d1d1d7227 */ /* 0x000fe200078e001c */
[----:B------:R-:W-:-:S05]  /*63e0*/  ISETP.NE.U32.AND P2, PT, R39, RZ, PT ;  /* 0x000000ff2700720c */ /* 0x000fca0003f45070 */
[----:B------:R-:W-:Y:S01]  /*63f0*/  IMAD.HI.U32 R48, R29, R42, RZ ;  /* 0x0000002a1d307227 */ /* 0x000fe200078e00ff */
[----:B----4-:R-:W2:Y:S01]  /*6400*/  MUFU.RCP R47, R47 ;  /* 0x0000002f002f7308 */ /* 0x010ea20000001000 */
[----:B------:R4:W3:Y:S03]  /*6410*/  LDC R45, c[0x0][R44+0x388] ;  /* 0x0000e2002c2d7b82 */ /* 0x0008e60000000800 */
[----:B------:R-:W-:-:S05]  /*6420*/  IADD3 R28, PT, PT, -R48, RZ, RZ ;  /* 0x000000ff301c7210 */ /* 0x000fca0007ffe1ff */
[----:B------:R-:W-:Y:S01]  /*6430*/  IMAD R28, R39, R28, R42 ;  /* 0x0000001c271c7224 */ /* 0x000fe200078e022a */
[----:B----4-:R-:W4:Y:S04]  /*6440*/  LDC R44, c[0x0][R44+0x3ec] ;  /* 0x0000fb002c2c7b82 */ /* 0x010f280000000800 */
[----:B------:R-:W-:Y:S02]  /*6450*/  ISETP.GE.U32.AND P0, PT, R28, R39, PT ;  /* 0x000000271c00720c */ /* 0x000fe40003f06070 */
[----:B--2---:R-:W-:Y:S01]  /*6460*/  IADD3 R29, PT, PT, R47, 0xffffffe, RZ ;  /* 0x0ffffffe2f1d7810 */ /* 0x004fe20007ffe0ff */
[C---:B------:R-:W-:Y:S01]  /*6470*/  VIADD R47, R25.reuse, 0xfffffff9 ;  /* 0xfffffff9192f7836 */ /* 0x040fe20000000000 */
[----:B------:R-:W-:-:S03]  /*6480*/  IADD3 R25, PT, PT, R25, -0x8, RZ ;  /* 0xfffffff819197810 */ /* 0x000fc60007ffe0ff */
[----:B------:R-:W-:Y:S01]  /*6490*/  IMAD.SHL.U32 R47, R47, 0x4, RZ ;  /* 0x000000042f2f7824 */ /* 0x000fe200078e00ff */
[----:B------:R-:W2:Y:S05]  /*64a0*/  F2I.FTZ.U32.TRUNC.NTZ R29, R29 ;  /* 0x0000001d001d7305 */ /* 0x000eaa000021f000 */
[----:B------:R-:W-:Y:S01]  /*64b0*/  @P0 IMAD.IADD R28, R28, 0x1, -R39 ;  /* 0x000000011c1c0824 */ /* 0x000fe200078e0a27 */
[----:B------:R-:W-:Y:S02]  /*64c0*/  @P0 IADD3 R48, PT, PT, R48, 0x1, RZ ;  /* 0x0000000130300810 */ /* 0x000fe40007ffe0ff */
[----:B-1----:R-:W1:Y:S02]  /*64d0*/  I2F.U32.RP R50, R46 ;  /* 0x0000002e00327306 */ /* 0x002e640000209000 */
[----:B------:R-:W-:Y:S01]  /*64e0*/  ISETP.GE.U32.AND P1, PT, R28, R39, PT ;  /* 0x000000271c00720c */ /* 0x000fe20003f26070 */
[----:B------:R-:W-:Y:S01]  /*64f0*/  HFMA2 R28, -RZ, RZ, 0, 0 ;  /* 0x00000000ff1c7431 */ /* 0x000fe200000001ff */
[----:B------:R-:W-:Y:S01]  /*6500*/  IADD3 R53, PT, PT, RZ, -R46, RZ ;  /* 0x8000002eff357210 */ /* 0x000fe20007ffe0ff */
[----:B--2---:R-:W-:-:S04]  /*6510*/  IMAD R49, R49, R29, RZ ;  /* 0x0000001d31317224 */ /* 0x004fc800078e02ff */
[----:B------:R-:W-:-:S06]  /*6520*/  IMAD.HI.U32 R29, R29, R49, R28 ;  /* 0x000000311d1d7227 */ /* 0x000fcc00078e001c */
[----:B------:R-:W-:Y:S01]  /*6530*/  @P1 IADD3 R48, PT, PT, R48, 0x1, RZ ;  /* 0x0000000130301810 */ /* 0x000fe20007ffe0ff */
[----:B------:R2:W0:Y:S01]  /*6540*/  LDC R49, c[0x0][R47+0x388] ;  /* 0x0000e2002f317b82 */ /* 0x0004220000000800 */
[----:B------:R-:W-:Y:S01]  /*6550*/  @!P2 LOP3.LUT R48, RZ, R39, RZ, 0x33, !PT ;  /* 0x00000027ff30a212 */ /* 0x000fe200078e33ff */
[----:B-1----:R-:W1:Y:S01]  /*6560*/  MUFU.RCP R50, R50 ;  /* 0x0000003200327308 */ /* 0x002e620000001000 */
[----:B------:R-:W-:Y:S02]  /*6570*/  ISETP.NE.U32.AND P2, PT, R41, RZ, PT ;  /* 0x000000ff2900720c */ /* 0x000fe40003f45070 */
[----:B---3--:R-:W-:Y:S01]  /*6580*/  IADD3 R57, PT, PT, RZ, -R45, RZ ;  /* 0x8000002dff397210 */ /* 0x008fe20007ffe0ff */
[----:B------:R-:W-:Y:S02]  /*6590*/  IMAD.HI.U32 R51, R29, R48, RZ ;  /* 0x000000301d337227 */ /* 0x000fe400078e00ff */
[----:B--2---:R-:W2:Y:S02]  /*65a0*/  LDC R47, c[0x0][R47+0x3ec] ;  /* 0x0000fb002f2f7b82 */ /* 0x004ea40000000800 */
[----:B------:R-:W3:Y:S01]  /*65b0*/  I2F.U32.RP R52, R45 ;  /* 0x0000002d00347306 */ /* 0x000ee20000209000 */
[----:B------:R-:W-:-:S05]  /*65c0*/  IADD3 R28, PT, PT, -R51, RZ, RZ ;  /* 0x000000ff331c7210 */ /* 0x000fca0007ffe1ff */
[----:B------:R-:W-:Y:S01]  /*65d0*/  IMAD R28, R41, R28, R48 ;  /* 0x0000001c291c7224 */ /* 0x000fe200078e0230 */
[----:B-1----:R-:W-:-:S04]  /*65e0*/  IADD3 R29, PT, PT, R50, 0xffffffe, RZ ;  /* 0x0ffffffe321d7810 */ /* 0x002fc80007ffe0ff */
[C---:B------:R-:W-:Y:S02]  /*65f0*/  ISETP.GE.U32.AND P0, PT, R28.reuse, R41, PT ;  /* 0x000000291c00720c */ /* 0x040fe40003f06070 */
[----:B------:R-:W1:Y:S08]  /*6600*/  F2I.FTZ.U32.TRUNC.NTZ R29, R29 ;  /* 0x0000001d001d7305 */ /* 0x000e70000021f000 */
[----:B---3--:R-:W3:Y:S03]  /*6610*/  MUFU.RCP R52, R52 ;  /* 0x0000003400347308 */ /* 0x008ee60000001000 */
[----:B------:R-:W-:Y:S01]  /*6620*/  @P0 IMAD.IADD R28, R28, 0x1, -R41 ;  /* 0x000000011c1c0824 */ /* 0x000fe200078e0a29 */
[----:B------:R-:W-:-:S04]  /*6630*/  @P0 IADD3 R51, PT, PT, R51, 0x1, RZ ;  /* 0x0000000133330810 */ /* 0x000fc80007ffe0ff */
[----:B------:R-:W-:Y:S01]  /*6640*/  ISETP.GE.U32.AND P1, PT, R28, R41, PT ;  /* 0x000000291c00720c */ /* 0x000fe20003f26070 */
[----:B------:R-:W-:Y:S02]  /*6650*/  HFMA2 R28, -RZ, RZ, 0, 0 ;  /* 0x00000000ff1c7431 */ /* 0x000fe400000001ff */
[----:B-1----:R-:W-:Y:S01]  /*6660*/  IMAD R53, R53, R29, RZ ;  /* 0x0000001d35357224 */ /* 0x002fe200078e02ff */
[----:B0-----:R-:W0:Y:S03]  /*6670*/  I2F.U32.RP R56, R49 ;  /* 0x0000003100387306 */ /* 0x001e260000209000 */
[----:B------:R-:W-:Y:S01]  /*6680*/  IMAD.HI.U32 R28, R29, R53, R28 ;  /* 0x000000351d1c7227 */ /* 0x000fe200078e001c */
[----:B---3--:R-:W-:Y:S02]  /*6690*/  IADD3 R29, PT, PT, R52, 0xffffffe, RZ ;  /* 0x0ffffffe341d7810 */ /* 0x008fe40007ffe0ff */
[----:B------:R-:W-:-:S03]  /*66a0*/  SHF.L.U32 R53, R25, 0x2, RZ ;  /* 0x0000000219357819 */ /* 0x000fc600000006ff */
[----:B------:R-:W-:Y:S01]  /*66b0*/  @P1 VIADD R51, R51, 0x1 ;  /* 0x0000000133331836 */ /* 0x000fe20000000000 */
[----:B------:R-:W-:Y:S01]  /*66c0*/  @!P2 LOP3.LUT R51, RZ, R41, RZ, 0x33, !PT ;  /* 0x00000029ff33a212 */ /* 0x000fe200078e33ff */
[----:B------:R-:W1:Y:S01]  /*66d0*/  F2I.FTZ.U32.TRUNC.NTZ R29, R29 ;  /* 0x0000001d001d7305 */ /* 0x000e62000021f000 */
[----:B------:R-:W-:Y:S01]  /*66e0*/  ISETP.NE.U32.AND P2, PT, R46, RZ, PT ;  /* 0x000000ff2e00720c */ /* 0x000fe20003f45070 */
[----:B------:R3:W4:Y:S02]  /*66f0*/  LDC R54, c[0x0][R53+0x388] ;  /* 0x0000e20035367b82 */ /* 0x0007240000000800 */
[----:B------:R-:W-:-:S04]  /*6700*/  IMAD.HI.U32 R50, R28, R51, RZ ;  /* 0x000000331c327227 */ /* 0x000fc800078e00ff */
[----:B------:R-:W-:Y:S01]  /*6710*/  IMAD.MOV R55, RZ, RZ, -R50 ;  /* 0x000000ffff377224 */ /* 0x000fe200078e0a32 */
[----:B0-----:R-:W0:Y:S01]  /*6720*/  MUFU.RCP R56, R56 ;  /* 0x0000003800387308 */ /* 0x001e220000001000 */
[----:B------:R-:W-:Y:S01]  /*6730*/  IMAD.MOV.U32 R28, RZ, RZ, RZ ;  /* 0x000000ffff1c7224 */ /* 0x000fe200078e00ff */
[----:B---3--:R-:W3:Y:S01]  /*6740*/  LDC R53, c[0x0][R53+0x3ec] ;  /* 0x0000fb0035357b82 */ /* 0x008ee20000000800 */
[----:B------:R-:W-:Y:S02]  /*6750*/  IMAD R55, R46, R55, R51 ;  /* 0x000000372e377224 */ /* 0x000fe400078e0233 */
[----:B-1----:R-:W-:-:S03]  /*6760*/  IMAD R57, R57, R29, RZ ;  /* 0x0000001d39397224 */ /* 0x002fc600078e02ff */
[----:B------:R-:W-:Y:S01]  /*6770*/  ISETP.GE.U32.AND P0, PT, R55, R46, PT ;  /* 0x0000002e3700720c */ /* 0x000fe20003f06070 */
[----:B------:R-:W-:-:S04]  /*6780*/  IMAD.HI.U32 R57, R29, R57, R28 ;  /* 0x000000391d397227 */ /* 0x000fc800078e001c */
[----:B0-----:R-:W-:-:S08]  /*6790*/  VIADD R28, R56, 0xffffffe ;  /* 0x0ffffffe381c7836 */ /* 0x001fd00000000000 */
[----:B------:R-:W-:Y:S01]  /*67a0*/  @P0 IADD3 R55, PT, PT, -R46, R55, RZ ;  /* 0x000000372e370210 */ /* 0x000fe20007ffe1ff */
[----:B------:R0:W1:Y:S01]  /*67b0*/  F2I.FTZ.U32.TRUNC.NTZ R29, R28 ;  /* 0x0000001c001d7305 */ /* 0x000062000021f000 */
[----:B------:R-:W-:Y:S02]  /*67c0*/  @P0 IADD3 R50, PT, PT, R50, 0x1, RZ ;  /* 0x0000000132320810 */ /* 0x000fe40007ffe0ff */
[----:B------:R-:W-:Y:S02]  /*67d0*/  ISETP.GE.U32.AND P1, PT, R55, R46, PT ;  /* 0x0000002e3700720c */ /* 0x000fe40003f26070 */
[----:B------:R-:W-:Y:S01]  /*67e0*/  IADD3 R55, PT, PT, RZ, -R49, RZ ;  /* 0x80000031ff377210 */ /* 0x000fe20007ffe0ff */
[----:B0-----:R-:W-:-:S04]  /*67f0*/  HFMA2 R28, -RZ, RZ, 0, 0 ;  /* 0x00000000ff1c7431 */ /* 0x001fc800000001ff */
[----:B-1----:R-:W-:-:S06]  /*6800*/  IMAD R55, R55, R29, RZ ;  /* 0x0000001d37377224 */ /* 0x002fcc00078e02ff */
[----:B------:R-:W-:Y:S01]  /*6810*/  @P1 VIADD R50, R50, 0x1 ;  /* 0x0000000132321836 */ /* 0x000fe20000000000 */
[----:B------:R-:W-:Y:S01]  /*6820*/  @!P2 LOP3.LUT R50, RZ, R46, RZ, 0x33, !PT ;  /* 0x0000002eff32a212 */ /* 0x000fe200078e33ff */
[----:B------:R-:W-:Y:S01]  /*6830*/  IMAD.HI.U32 R29, R29, R55, R28 ;  /* 0x000000371d1d7227 */ /* 0x000fe200078e001c */
[----:B------:R-:W-:Y:S02]  /*6840*/  ISETP.NE.U32.AND P2, PT, R45, RZ, PT ;  /* 0x000000ff2d00720c */ /* 0x000fe40003f45070 */
[----:B----4-:R-:W-:Y:S01]  /*6850*/  IADD3 R59, PT, PT, RZ, -R54, RZ ;  /* 0x80000036ff3b7210 */ /* 0x010fe20007ffe0ff */
[----:B------:R-:W-:Y:S02]  /*6860*/  IMAD.HI.U32 R52, R57, R50, RZ ;  /* 0x0000003239347227 */ /* 0x000fe400078e00ff */
[----:B------:R-:W0:Y:S03]  /*6870*/  I2F.U32.RP R57, R54 ;  /* 0x0000003600397306 */ /* 0x000e260000209000 */
[----:B------:R-:W-:-:S05]  /*6880*/  IADD3 R55, PT, PT, -R52, RZ, RZ ;  /* 0x000000ff34377210 */ /* 0x000fca0007ffe1ff */
[----:B------:R-:W-:-:S05]  /*6890*/  IMAD R28, R45, R55, R50 ;  /* 0x000000372d1c7224 */ /* 0x000fca00078e0232 */
[----:B------:R-:W-:Y:S01]  /*68a0*/  ISETP.GE.U32.AND P0, PT, R28, R45, PT ;  /* 0x0000002d1c00720c */ /* 0x000fe20003f06070 */
[----:B0-----:R-:W0:-:S12]  /*68b0*/  MUFU.RCP R57, R57 ;  /* 0x0000003900397308 */ /* 0x001e180000001000 */
[----:B------:R-:W-:Y:S01]  /*68c0*/  @P0 IMAD.IADD R28, R28, 0x1, -R45 ;  /* 0x000000011c1c0824 */ /* 0x000fe200078e0a2d */
[----:B------:R-:W-:-:S04]  /*68d0*/  @P0 IADD3 R52, PT, PT, R52, 0x1, RZ ;  /* 0x0000000134340810 */ /* 0x000fc80007ffe0ff */
[----:B------:R-:W-:Y:S01]  /*68e0*/  ISETP.GE.U32.AND P1, PT, R28, R45, PT ;  /* 0x0000002d1c00720c */ /* 0x000fe20003f26070 */
[----:B0-----:R-:W-:-:S12]  /*68f0*/  VIADD R28, R57, 0xffffffe ;  /* 0x0ffffffe391c7836 */ /* 0x001fd80000000000 */
[----:B------:R-:W-:Y:S02]  /*6900*/  @P1 IADD3 R52, PT, PT, R52, 0x1, RZ ;  /* 0x0000000134341810 */ /* 0x000fe40007ffe0ff */
[----:B------:R-:W-:Y:S02]  /*6910*/  @!P2 LOP3.LUT R52, RZ, R45, RZ, 0x33, !PT ;  /* 0x0000002dff34a212 */ /* 0x000fe400078e33ff */
[----:B------:R-:W-:-:S03]  /*6920*/  ISETP.NE.U32.AND P2, PT, R49, RZ, PT ;  /* 0x000000ff3100720c */ /* 0x000fc60003f45070 */
[----:B------:R-:W-:Y:S02]  /*6930*/  IMAD.HI.U32 R55, R29, R52, RZ ;  /* 0x000000341d377227 */ /* 0x000fe400078e00ff */
[----:B------:R0:W1:Y:S03]  /*6940*/  F2I.FTZ.U32.TRUNC.NTZ R29, R28 ;  /* 0x0000001c001d7305 */ /* 0x000066000021f000 */
[----:B------:R-:W-:-:S05]  /*6950*/  IADD3 R56, PT, PT, -R55, RZ, RZ ;  /* 0x000000ff37387210 */ /* 0x000fca0007ffe1ff */
[----:B------:R-:W-:Y:S02]  /*6960*/  IMAD R56, R49, R56, R52 ;  /* 0x0000003831387224 */ /* 0x000fe400078e0234 */
[----:B0-----:R-:W-:-:S03]  /*6970*/  IMAD.MOV.U32 R28, RZ, RZ, RZ ;  /* 0x000000ffff1c7224 */ /* 0x001fc600078e00ff */
[----:B------:R-:W-:Y:S01]  /*6980*/  ISETP.GE.U32.AND P0, PT, R56, R49, PT ;  /* 0x000000313800720c */ /* 0x000fe20003f06070 */
[----:B-1----:R-:W-:-:S04]  /*6990*/  IMAD R57, R59, R29, RZ ;  /* 0x0000001d3b397224 */ /* 0x002fc800078e02ff */
[----:B------:R-:W-:Y:S01]  /*69a0*/  IMAD.HI.U32 R58, R29, R57, R28 ;  /* 0x000000391d3a7227 */ /* 0x000fe200078e001c */
[----:B------:R-:W-:-:S05]  /*69b0*/  IADD3 R29, PT, PT, -R36, RZ, RZ ;  /* 0x000000ff241d7210 */ /* 0x000fca0007ffe1ff */
[----:B------:R-:W-:Y:S02]  /*69c0*/  IMAD R30, R30, R29, R37 ;  /* 0x0000001d1e1e7224 */ /* 0x000fe400078e0225 */
[----:B------:R-:W-:Y:S01]  /*69d0*/  @P0 IADD3 R56, PT, PT, -R49, R56, RZ ;  /* 0x0000003831380210 */ /* 0x000fe20007ffe1ff */
[----:B------:R-:W-:Y:S01]  /*69e0*/  IMAD.MOV R37, RZ, RZ, -R42 ;  /* 0x000000ffff257224 */ /* 0x000fe200078e0a2a */
[----:B------:R-:W-:Y:S01]  /*69f0*/  @P0 IADD3 R55, PT, PT, R55, 0x1, RZ ;  /* 0x0000000137370810 */ /* 0x000fe20007ffe0ff */
[----:B------:R-:W-:Y:S01]  /*6a00*/  IMAD R33, R30, R34, R33 ;  /* 0x000000221e217224 */ /* 0x000fe200078e0221 */
[----:B------:R-:W-:Y:S01]  /*6a10*/  ISETP.GE.U32.AND P1, PT, R56, R49, PT ;  /* 0x000000313800720c */ /* 0x000fe20003f26070 */
[----:B------:R-:W-:Y:S01]  /*6a20*/  IMAD R31, R31, R37, R36 ;  /* 0x000000251f1f7224 */ /* 0x000fe200078e0224 */
[----:B------:R-:W-:-:S03]  /*6a30*/  IADD3 R30, PT, PT, -R48, RZ, RZ ;  /* 0x000000ff301e7210 */ /* 0x000fc60007ffe1ff */
[----:B------:R-:W-:Y:S02]  /*6a40*/  IMAD R31, R31, R32, R33 ;  /* 0x000000201f1f7224 */ /* 0x000fe400078e0221 */
[----:B------:R-:W-:Y:S01]  /*6a50*/  IMAD R39, R39, R30, R42 ;  /* 0x0000001e27277224 */ /* 0x000fe200078e022a */
[----:B------:R-:W-:-:S03]  /*6a60*/  IADD3 R30, PT, PT, -R51, RZ, RZ ;  /* 0x000000ff331e7210 */ /* 0x000fc60007ffe1ff */
[----:B------:R-:W-:Y:S02]  /*6a70*/  IMAD R31, R39, R38, R31 ;  /* 0x00000026271f7224 */ /* 0x000fe400078e021f */
[----:B------:R-:W-:Y:S01]  /*6a80*/  @P1 VIADD R55, R55, 0x1 ;  /* 0x0000000137371836 */ /* 0x000fe20000000000 */
[----:B------:R-:W-:Y:S01]  /*6a90*/  @!P2 LOP3.LUT R55, RZ, R49, RZ, 0x33, !PT ;  /* 0x00000031ff37a212 */ /* 0x000fe200078e33ff */
[----:B------:R-:W-:Y:S01]  /*6aa0*/  IMAD R41, R41, R30, R48 ;  /* 0x0000001e29297224 */ /* 0x000fe200078e0230 */
[----:B------:R-:W-:-:S03]  /*6ab0*/  ISETP.NE.U32.AND P2, PT, R54, RZ, PT ;  /* 0x000000ff3600720c */ /* 0x000fc60003f45070 */
[----:B------:R-:W-:-:S04]  /*6ac0*/  IMAD.HI.U32 R28, R58, R55, RZ ;  /* 0x000000373a1c7227 */ /* 0x000fc800078e00ff */
[----:B------:R-:W-:Y:S01]  /*6ad0*/  IMAD R40, R41, R40, R31 ;  /* 0x0000002829287224 */ /* 0x000fe200078e021f */
[----:B------:R-:W-:-:S05]  /*6ae0*/  IADD3 R29, PT, PT, -R28, RZ, RZ ;  /* 0x000000ff1c1d7210 */ /* 0x000fca0007ffe1ff */
[----:B------:R-:W-:-:S05]  /*6af0*/  IMAD R29, R54, R29, R55 ;  /* 0x0000001d361d7224 */ /* 0x000fca00078e0237 */
[----:B------:R-:W-:-:S13]  /*6b00*/  ISETP.GE.U32.AND P0, PT, R29, R54, PT ;  /* 0x000000361d00720c */ /* 0x000fda0003f06070 */
[----:B------:R-:W-:Y:S02]  /*6b10*/  @P0 IMAD.IADD R29, R29, 0x1, -R54 ;  /* 0x000000011d1d0824 */ /* 0x000fe400078e0a36 */
[----:B------:R-:W-:Y:S01]  /*6b20*/  @P0 VIADD R28, R28, 0x1 ;  /* 0x000000011c1c0836 */ /* 0x000fe20000000000 */
[----:B------:R-:W-:Y:S02]  /*6b30*/  ISETP.NE.AND P0, PT, R35, R18, PT ;  /* 0x000000122300720c */ /* 0x000fe40003f05270 */
[----:B------:R-:W-:Y:S02]  /*6b40*/  ISETP.GE.U32.AND P1, PT, R29, R54, PT ;  /* 0x000000361d00720c */ /* 0x000fe40003f26070 */
[----:B------:R-:W-:-:S05]  /*6b50*/  IADD3 R29, PT, PT, -R50, RZ, RZ ;  /* 0x000000ff321d7210 */ /* 0x000fca0007ffe1ff */
[----:B------:R-:W-:Y:S01]  /*6b60*/  IMAD R46, R46, R29, R51 ;  /* 0x0000001d2e2e7224 */ /* 0x000fe200078e0233 */
[----:B------:R-:W-:-:S03]  /*6b70*/  IADD3 R29, PT, PT, -R52, RZ, RZ ;  /* 0x000000ff341d7210 */ /* 0x000fc60007ffe1ff */
[----:B------:R-:W-:Y:S02]  /*6b80*/  IMAD R43, R46, R43, R40 ;  /* 0x0000002b2e2b7224 */ /* 0x000fe400078e0228 */
[----:B------:R-:W-:Y:S01]  /*6b90*/  IMAD R45, R45, R29, R50 ;  /* 0x0000001d2d2d7224 */ /* 0x000fe200078e0232 */
[----:B------:R-:W-:Y:S02]  /*6ba0*/  @P1 IADD3 R28, PT, PT, R28, 0x1, RZ ;  /* 0x000000011c1c1810 */ /* 0x000fe40007ffe0ff */
[----:B------:R-:W-:Y:S01]  /*6bb0*/  IADD3 R29, PT, PT, -R55, RZ, RZ ;  /* 0x000000ff371d7210 */ /* 0x000fe20007ffe1ff */
[----:B------:R-:W-:Y:S01]  /*6bc0*/  IMAD R44, R45, R44, R43 ;  /* 0x0000002c2d2c7224 */ /* 0x000fe200078e022b */
[----:B------:R-:W-:-:S03]  /*6bd0*/  @!P2 LOP3.LUT R28, RZ, R54, RZ, 0x33, !PT ;  /* 0x00000036ff1ca212 */ /* 0x000fc600078e33ff */
[----:B------:R-:W-:Y:S01]  /*6be0*/  IMAD R49, R49, R29, R52 ;  /* 0x0000001d31317224 */ /* 0x000fe200078e0234 */
[----:B------:R-:W-:Y:S02]  /*6bf0*/  IADD3 R33, PT, PT, -R28, RZ, RZ ;  /* 0x000000ff1c217210 */ /* 0x000fe40007ffe1ff */
[----:B------:R-:W-:Y:S01]  /*6c00*/  MOV R37, R28 ;  /* 0x0000001c00257202 */ /* 0x000fe20000000f00 */
[----:B--2---:R-:W-:Y:S02]  /*6c10*/  IMAD R44, R49, R47, R44 ;  /* 0x0000002f312c7224 */ /* 0x004fe400078e022c */
[----:B------:R-:W-:-:S04]  /*6c20*/  IMAD R33, R54, R33, R55 ;  /* 0x0000002136217224 */ /* 0x000fc800078e0237 */
[----:B---3--:R-:W-:Y:S01]  /*6c30*/  IMAD R33, R33, R53, R44 ;  /* 0x0000003521217224 */ /* 0x008fe200078e022c */
[----:B------:R-:W-:Y:S06]  /*6c40*/  @P0 BRA `(.L_x_2994) ;  /* 0xfffffff000d00947 */ /* 0x000fec000383ffff */
[----:B------:R-:W-:Y:S05]  /*6c50*/  BSYNC.RECONVERGENT B1 ;  /* 0x0000000000017941 */ /* 0x000fea0003800200 */
.L_x_2993:
[----:B------:R-:W-:-:S09]  /*6c60*/  UISETP.NE.AND UP0, UPT, UR27, URZ, UPT ;  /* 0x000000ff1b00728c */ /* 0x000fd2000bf05270 */
[----:B------:R-:W-:Y:S05]  /*6c70*/  BRA.U !UP0, `(.L_x_2995) ;  /* 0x0000000908e87547 */ /* 0x000fea000b800000 */
[----:B------:R-:W-:Y:S02]  /*6c80*/  UISETP.GE.U32.AND UP0, UPT, UR10, 0x3, UPT ;  /* 0x000000030a00788c */ /* 0x000fe4000bf06070 */
[----:B------:R-:W-:-:S07]  /*6c90*/  UISETP.NE.AND UP1, UPT, UR5, URZ, UPT ;  /* 0x000000ff0500728c */ /* 0x000fce000bf25270 */
[----:B------:R-:W-:Y:S05]  /*6ca0*/  BRA.U !UP0, `(.L_x_2996) ;  /* 0x0000000508947547 */ /* 0x000fea000b800000 */
[C---:B------:R-:W-:Y:S01]  /*6cb0*/  VIADD R34, R25.reuse, 0xffffffff ;  /* 0xffffffff19227836 */ /* 0x040fe20000000000 */
[C---:B------:R-:W-:Y:S01]  /*6cc0*/  IADD3 R31, PT, PT, R25.reuse, -0x2, RZ ;  /* 0xfffffffe191f7810 */ /* 0x040fe20007ffe0ff */
[C---:B------:R-:W-:Y:S01]  /*6cd0*/  VIADD R38, R25.reuse, 0xfffffffd ;  /* 0xfffffffd19267836 */ /* 0x040fe20000000000 */
[----:B------:R-:W-:Y:S02]  /*6ce0*/  IADD3 R25, PT, PT, R25, -0x4, RZ ;  /* 0xfffffffc19197810 */ /* 0x000fe40007ffe0ff */
[----:B------:R-:W-:Y:S01]  /*6cf0*/  SHF.L.U32 R34, R34, 0x2, RZ ;  /* 0x0000000222227819 */ /* 0x000fe200000006ff */
[----:B------:R-:W-:Y:S01]  /*6d00*/  IMAD.SHL.U32 R31, R31, 0x4, RZ ;  /* 0x000000041f1f7824 */ /* 0x000fe200078e00ff */
[----:B------:R-:W-:Y:S02]  /*6d10*/  SHF.L.U32 R38, R38, 0x2, RZ ;  /* 0x0000000226267819 */ /* 0x000fe400000006ff */
[----:B------:R3:W4:Y:S08]  /*6d20*/  LDC R32, c[0x0][R34+0x388] ;  /* 0x0000e20022207b82 */ /* 0x0007300000000800 */
[----:B------:R0:W1:Y:S08]  /*6d30*/  LDC R30, c[0x0][R31+0x388] ;  /* 0x0000e2001f1e7b82 */ /* 0x0000700000000800 */
[----:B---3--:R-:W3:Y:S08]  /*6d40*/  LDC R34, c[0x0][R34+0x3ec] ;  /* 0x0000fb0022227b82 */ /* 0x008ef00000000800 */
[----:B0-----:R-:W0:Y:S01]  /*6d50*/  LDC R31, c[0x0][R31+0x3ec] ;  /* 0x0000fb001f1f7b82 */ /* 0x001e220000000800 */
[----:B----4-:R-:W4:Y:S01]  /*6d60*/  I2F.U32.RP R35, R32 ;  /* 0x0000002000237306 */ /* 0x010f220000209000 */
[----:B------:R-:W-:-:S02]  /*6d70*/  IADD3 R39, PT, PT, RZ, -R32, RZ ;  /* 0x80000020ff277210 */ /* 0x000fc40007ffe0ff */
[----:B------:R-:W-:-:S05]  /*6d80*/  ISETP.NE.U32.AND P2, PT, R32, RZ, PT ;  /* 0x000000ff2000720c */ /* 0x000fca0003f45070 */
[----:B-1----:R-:W1:Y:S08]  /*6d90*/  I2F.U32.RP R40, R30 ;  /* 0x0000001e00287306 */ /* 0x002e700000209000 */
[----:B----4-:R-:W2:Y:S08]  /*6da0*/  MUFU.RCP R35, R35 ;  /* 0x0000002300237308 */ /* 0x010eb00000001000 */
[----:B-1----:R-:W-:Y:S01]  /*6db0*/  MUFU.RCP R40, R40 ;  /* 0x0000002800287308 */ /* 0x002fe20000001000 */
[----:B--2---:R-:W-:-:S02]  /*6dc0*/  IADD3 R28, PT, PT, R35, 0xffffffe, RZ ;  /* 0x0ffffffe231c7810 */ /* 0x004fc40007ffe0ff */
[----:B------:R1:W2:Y:S05]  /*6dd0*/  LDC R35, c[0x0][R38+0x388] ;  /* 0x0000e20026237b82 */ /* 0x0002aa0000000800 */
[----:B------:R4:W3:Y:S03]  /*6de0*/  F2I.FTZ.U32.TRUNC.NTZ R29, R28 ;  /* 0x0000001c001d7305 */ /* 0x0008e6000021f000 */
[----:B-1----:R-:W1:Y:S01]  /*6df0*/  LDC R38, c[0x0][R38+0x3ec] ;  /* 0x0000fb0026267b82 */ /* 0x002e620000000800 */
[----:B----4-:R-:W-:Y:S02]  /*6e00*/  HFMA2 R28, -RZ, RZ, 0, 0 ;  /* 0x00000000ff1c7431 */ /* 0x010fe400000001ff */
[----:B---3--:R-:W-:-:S04]  /*6e10*/  IMAD R39, R39, R29, RZ ;  /* 0x0000001d27277224 */ /* 0x008fc800078e02ff */
[----:B------:R-:W-:Y:S01]  /*6e20*/  IMAD.HI.U32 R36, R29, R39, R28 ;  /* 0x000000271d247227 */ /* 0x000fe200078e001c */
[----:B------:R-:W-:-:S04]  /*6e30*/  IADD3 R28, PT, PT, R40, 0xffffffe, RZ ;  /* 0x0ffffffe281c7810 */ /* 0x000fc80007ffe0ff */
[----:B------:R3:W4:Y:S01]  /*6e40*/  F2I.FTZ.U32.TRUNC.NTZ R29, R28 ;  /* 0x0000001c001d7305 */ /* 0x000722000021f000 */
[----:B------:R-:W-:-:S04]  /*6e50*/  IMAD.HI.U32 R39, R36, R37, RZ ;  /* 0x0000002524277227 */ /* 0x000fc800078e00ff */
[----:B------:R-:W-:-:S04]  /*6e60*/  IMAD.MOV R41, RZ, RZ, -R39 ;  /* 0x000000ffff297224 */ /* 0x000fc800078e0a27 */
[----:B------:R-:W-:Y:S02]  /*6e70*/  IMAD R41, R32, R41, R37 ;  /* 0x0000002920297224 */ /* 0x000fe400078e0225 */
[----:B---3--:R-:W-:-:S03]  /*6e80*/  IMAD.MOV.U32 R28, RZ, RZ, RZ ;  /* 0x000000ffff1c7224 */ /* 0x008fc600078e00ff */
[----:B------:R-:W-:Y:S01]  /*6e90*/  ISETP.GE.U32.AND P0, PT, R41, R32, PT ;  /* 0x000000202900720c */ /* 0x000fe20003f06070 */
[----:B--2---:R-:W2:-:S12]  /*6ea0*/  I2F.U32.RP R42, R35 ;  /* 0x00000023002a7306 */ /* 0x004e980000209000 */
[----:B------:R-:W-:Y:S02]  /*6eb0*/  @P0 IADD3 R41, PT, PT, -R32, R41, RZ ;  /* 0x0000002920290210 */ /* 0x000fe40007ffe1ff */
[----:B------:R-:W-:Y:S02]  /*6ec0*/  @P0 IADD3 R39, PT, PT, R39, 0x1, RZ ;  /* 0x0000000127270810 */ /* 0x000fe40007ffe0ff */
[----:B------:R-:W-:Y:S01]  /*6ed0*/  ISETP.GE.U32.AND P1, PT, R41, R32, PT ;  /* 0x000000202900720c */ /* 0x000fe20003f26070 */
[----:B------:R-:W-:-:S04]  /*6ee0*/  IMAD.MOV R41, RZ, RZ, -R30 ;  /* 0x000000ffff297224 */ /* 0x000fc800078e0a1e */
[----:B----4-:R-:W-:Y:S01]  /*6ef0*/  IMAD R41, R41, R29, RZ ;  /* 0x0000001d29297224 */ /* 0x010fe200078e02ff */
[----:B--2---:R-:W2:Y:S03]  /*6f00*/  MUFU.RCP R42, R42 ;  /* 0x0000002a002a7308 */ /* 0x004ea60000001000 */
[----:B------:R-:W-:Y:S01]  /*6f10*/  IMAD.HI.U32 R28, R29, R41, R28 ;  /* 0x000000291d1c7227 */ /* 0x000fe200078e001c */
[----:B------:R-:W-:-:S03]  /*6f20*/  SHF.L.U32 R41, R25, 0x2, RZ ;  /* 0x0000000219297819 */ /* 0x000fc600000006ff */
[----:B------:R-:W-:Y:S01]  /*6f30*/  @P1 IADD3 R39, PT, PT, R39, 0x1, RZ ;  /* 0x0000000127271810 */ /* 0x000fe20007ffe0ff */
[----:B------:R3:W4:Y:S01]  /*6f40*/  LDC R36, c[0x0][R41+0x388] ;  /* 0x0000e20029247b82 */ /* 0x0007220000000800 */
[----:B------:R-:W-:Y:S02]  /*6f50*/  @!P2 LOP3.LUT R39, RZ, R32, RZ, 0x33, !PT ;  /* 0x00000020ff27a212 */ /* 0x000fe400078e33ff */
[----:B------:R-:W-:-:S03]  /*6f60*/  ISETP.NE.U32.AND P2, PT, R30, RZ, PT ;  /* 0x000000ff1e00720c */ /* 0x000fc60003f45070 */
[----:B------:R-:W-:Y:S02]  /*6f70*/  IMAD.HI.U32 R40, R28, R39, RZ ;  /* 0x000000271c287227 */ /* 0x000fe400078e00ff */
[----:B---3--:R-:W3:Y:S01]  /*6f80*/  LDC R41, c[0x0][R41+0x3ec] ;  /* 0x0000fb0029297b82 */ /* 0x008ee20000000800 */
[----:B--2---:R-:W-:Y:S01]  /*6f90*/  IADD3 R28, PT, PT, R42, 0xffffffe, RZ ;  /* 0x0ffffffe2a1c7810 */ /* 0x004fe20007ffe0ff */
[----:B------:R-:W-:-:S03]  /*6fa0*/  IMAD.MOV R43, RZ, RZ, -R40 ;  /* 0x000000ffff2b7224 */ /* 0x000fc600078e0a28 */
[----:B------:R2:W0:Y:S01]  /*6fb0*/  F2I.FTZ.U32.TRUNC.NTZ R29, R28 ;  /* 0x0000001c001d7305 */ /* 0x000422000021f000 */
[----:B------:R-:W-:-:S05]  /*6fc0*/  IMAD R43, R30, R43, R39 ;  /* 0x0000002b1e2b7224 */ /* 0x000fca00078e0227 */
[----:B------:R-:W-:Y:S01]  /*6fd0*/  ISETP.GE.U32.AND P0, PT, R43, R30, PT ;  /* 0x0000001e2b00720c */ /* 0x000fe20003f06070 */
[----:B--2---:R-:W-:-:S12]  /*6fe0*/  IMAD.MOV.U32 R28, RZ, RZ, RZ ;  /* 0x000000ffff1c7224 */ /* 0x004fd800078e00ff */
[----:B------:R-:W-:Y:S02]  /*6ff0*/  @P0 IADD3 R43, PT, PT, -R30, R43, RZ ;  /* 0x0000002b1e2b0210 */ /* 0x000fe40007ffe1ff */
[----:B------:R-:W-:Y:S02]  /*7000*/  @P0 IADD3 R40, PT, PT, R40, 0x1, RZ ;  /* 0x0000000128280810 */ /* 0x000fe40007ffe0ff */
[----:B------:R-:W-:Y:S01]  /*7010*/  ISETP.GE.U32.AND P1, PT, R43, R30, PT ;  /* 0x0000001e2b00720c */ /* 0x000fe20003f26070 */
[----:B------:R-:W-:-:S04]  /*7020*/  IMAD.MOV R43, RZ, RZ, -R35 ;  /* 0x000000ffff2b7224 */ /* 0x000fc800078e0a23 */
[----:B0-----:R-:W-:-:S04]  /*7030*/  IMAD R43, R43, R29, RZ ;  /* 0x0000001d2b2b7224 */ /* 0x001fc800078e02ff */
[----:B------:R-:W-:Y:S01]  /*7040*/  IMAD.HI.U32 R29, R29, R43, R28 ;  /* 0x0000002b1d1d7227 */ /* 0x000fe200078e001c */
[----:B----4-:R-:W0:Y:S03]  /*7050*/  I2F.U32.RP R42, R36 ;  /* 0x00000024002a7306 */ /* 0x010e260000209000 */
[----:B------:R-:W-:Y:S02]  /*7060*/  @P1 IADD3 R40, PT, PT, R40, 0x1, RZ ;  /* 0x0000000128281810 */ /* 0x000fe40007ffe0ff */
[----:B------:R-:W-:Y:S02]  /*7070*/  @!P2 LOP3.LUT R40, RZ, R30, RZ, 0x33, !PT ;  /* 0x0000001eff28a212 */ /* 0x000fe400078e33ff */
[----:B------:R-:W-:Y:S02]  /*7080*/  ISETP.NE.U32.AND P2, PT, R35, RZ, PT ;  /* 0x000000ff2300720c */ /* 0x000fe40003f45070 */
[----:B------:R-:W-:Y:S01]  /*7090*/  IADD3 R45, PT, PT, RZ, -R36, RZ ;  /* 0x80000024ff2d7210 */ /* 0x000fe20007ffe0ff */
[----:B------:R-:W-:-:S05]  /*70a0*/  IMAD.HI.U32 R43, R29, R40, RZ ;  /* 0x000000281d2b7227 */ /* 0x000fca00078e00ff */
[----:B------:R-:W-:Y:S01]  /*70b0*/  IADD3 R28, PT, PT, -R43, RZ, RZ ;  /* 0x000000ff2b1c7210 */ /* 0x000fe20007ffe1ff */
[----:B0-----:R-:W0:Y:S04]  /*70c0*/  MUFU.RCP R42, R42 ;  /* 0x0000002a002a7308 */ /* 0x001e280000001000 */
[----:B------:R-:W-:-:S05]  /*70d0*/  IMAD R28, R35, R28, R40 ;  /* 0x0000001c231c7224 */ /* 0x000fca00078e0228 */
[----:B------:R-:W-:Y:S02]  /*70e0*/  ISETP.GE.U32.AND P0, PT, R28, R35, PT ;  /* 0x000000231c00720c */ /* 0x000fe40003f06070 */
[----:B0-----:R-:W-:-:S11]  /*70f0*/  IADD3 R29, PT, PT, R42, 0xffffffe, RZ ;  /* 0x0ffffffe2a1d7810 */ /* 0x001fd60007ffe0ff */
[----:B------:R-:W-:Y:S01]  /*7100*/  @P0 IMAD.IADD R28, R28, 0x1, -R35 ;  /* 0x000000011c1c0824 */ /* 0x000fe200078e0a23 */
[----:B------:R-:W-:Y:S01]  /*7110*/  @P0 IADD3 R43, PT, PT, R43, 0x1, RZ ;  /* 0x000000012b2b0810 */ /* 0x000fe20007ffe0ff */
[----:B------:R-:W0:Y:S03]  /*7120*/  F2I.FTZ.U32.TRUNC.NTZ R29, R29 ;  /* 0x0000001d001d7305 */ /* 0x000e26000021f000 */
[----:B------:R-:W-:Y:S01]  /*7130*/  ISETP.GE.U32.AND P1, PT, R28, R35, PT ;  /* 0x000000231c00720c */ /* 0x000fe20003f26070 */
[----:B------:R-:W-:Y:S02]  /*7140*/  HFMA2 R28, -RZ, RZ, 0, 0 ;  /* 0x00000000ff1c7431 */ /* 0x000fe400000001ff */
[----:B0-----:R-:W-:-:S10]  /*7150*/  IMAD R45, R45, R29, RZ ;  /* 0x0000001d2d2d7224 */ /* 0x001fd400078e02ff */
[----:B------:R-:W-:Y:S01]  /*7160*/  @P1 VIADD R43, R43, 0x1 ;  /* 0x000000012b2b1836 */ /* 0x000fe20000000000 */
[----:B------:R-:W-:Y:S01]  /*7170*/  @!P2 LOP3.LUT R43, RZ, R35, RZ, 0x33, !PT ;  /* 0x00000023ff2ba212 */ /* 0x000fe200078e33ff */
[----:B------:R-:W-:Y:S01]  /*7180*/  IMAD.HI.U32 R28, R29, R45, R28 ;  /* 0x0000002d1d1c7227 */ /* 0x000fe200078e001c */
[----:B------:R-:W-:-:S05]  /*7190*/  ISETP.NE.U32.AND P2, PT, R36, RZ, PT ;  /* 0x000000ff2400720c */ /* 0x000fca0003f45070 */
[----:B------:R-:W-:-:S05]  /*71a0*/  IMAD.HI.U32 R28, R28, R43, RZ ;  /* 0x0000002b1c1c7227 */ /* 0x000fca00078e00ff */
[----:B------:R-:W-:-:S05]  /*71b0*/  IADD3 R29, PT, PT, -R28, RZ, RZ ;  /* 0x000000ff1c1d7210 */ /* 0x000fca0007ffe1ff */
[----:B------:R-:W-:-:S05]  /*71c0*/  IMAD R29, R36, R29, R43 ;  /* 0x0000001d241d7224 */ /* 0x000fca00078e022b */
[----:B------:R-:W-:-:S13]  /*71d0*/  ISETP.GE.U32.AND P0, PT, R29, R36, PT ;  /* 0x000000241d00720c */ /* 0x000fda0003f06070 */
[----:B------:R-:W-:Y:S02]  /*71e0*/  @P0 IMAD.IADD R29, R29, 0x1, -R36 ;  /* 0x000000011d1d0824 */ /* 0x000fe400078e0a24 */
[----:B------:R-:W-:-:S03]  /*71f0*/  @P0 VIADD R28, R28, 0x1 ;  /* 0x000000011c1c0836 */ /* 0x000fc60000000000 */
[----:B------:R-:W-:Y:S02]  /*7200*/  ISETP.GE.U32.AND P1, PT, R29, R36, PT ;  /* 0x000000241d00720c */ /* 0x000fe40003f26070 */
[----:B------:R-:W-:-:S05]  /*7210*/  IADD3 R29, PT, PT, -R39, RZ, RZ ;  /* 0x000000ff271d7210 */ /* 0x000fca0007ffe1ff */
[----:B------:R-:W-:Y:S01]  /*7220*/  IMAD R32, R32, R29, R37 ;  /* 0x0000001d20207224 */ /* 0x000fe200078e0225 */
[----:B------:R-:W-:-:S03]  /*7230*/  IADD3 R29, PT, PT, -R40, RZ, RZ ;  /* 0x000000ff281d7210 */ /* 0x000fc60007ffe1ff */
[----:B------:R-:W-:Y:S02]  /*7240*/  IMAD R32, R32, R34, R33 ;  /* 0x0000002220207224 */ /* 0x000fe400078e0221 */
[----:B------:R-:W-:Y:S01]  /*7250*/  @P1 IADD3 R28, PT, PT, R28, 0x1, RZ ;  /* 0x000000011c1c1810 */ /* 0x000fe20007ffe0ff */
[----:B------:R-:W-:Y:S01]  /*7260*/  IMAD R39, R30, R29, R39 ;  /* 0x0000001d1e277224 */ /* 0x000fe200078e0227 */
[----:B------:R-:W-:Y:S02]  /*7270*/  IADD3 R29, PT, PT, -R43, RZ, RZ ;  /* 0x000000ff2b1d7210 */ /* 0x000fe40007ffe1ff */
[----:B------:R-:W-:Y:S01]  /*7280*/  @!P2 LOP3.LUT R28, RZ, R36, RZ, 0x33, !PT ;  /* 0x00000024ff1ca212 */ /* 0x000fe200078e33ff */
[----:B------:R-:W-:Y:S02]  /*7290*/  IMAD R32, R39, R31, R32 ;  /* 0x0000001f27207224 */ /* 0x000fe400078e0220 */
[----:B------:R-:W-:Y:S01]  /*72a0*/  IMAD R35, R35, R29, R40 ;  /* 0x0000001d23237224 */ /* 0x000fe200078e0228 */
[----:B------:R-:W-:Y:S01]  /*72b0*/  MOV R37, R28 ;  /* 0x0000001c00257202 */ /* 0x000fe20000000f00 */
[----:B------:R-:W-:-:S02]  /*72c0*/  IMAD.MOV R33, RZ, RZ, -R28 ;  /* 0x000000ffff217224 */ /* 0x000fc400078e0a1c */
[----:B-1----:R-:W-:Y:S02]  /*72d0*/  IMAD R32, R35, R38, R32 ;  /* 0x0000002623207224 */ /* 0x002fe400078e0220 */
[----:B------:R-:W-:-:S04]  /*72e0*/  IMAD R33, R36, R33, R43 ;  /* 0x0000002124217224 */ /* 0x000fc800078e022b */
[----:B---3--:R-:W-:-:S07]  /*72f0*/  IMAD R33, R33, R41, R32 ;  /* 0x0000002921217224 */ /* 0x008fce00078e0220 */
.L_x_2996:
[----:B------:R-:W-:Y:S05]  /*7300*/  BRA.U !UP1, `(.L_x_2995) ;  /* 0x0000000509447547 */ /* 0x000fea000b800000 */
[----:B------:R-:W-:Y:S02]  /*7310*/  UISETP.NE.AND UP0, UPT, UR11, URZ, UPT ;  /* 0x000000ff0b00728c */ /* 0x000fe4000bf05270 */
[----:B------:R-:W-:-:S07]  /*7320*/  UISETP.NE.AND UP1, UPT, UR6, URZ, UPT ;  /* 0x000000ff0600728c */ /* 0x000fce000bf25270 */
[----:B------:R-:W-:Y:S05]  /*7330*/  BRA.U !UP0, `(.L_x_2997) ;  /* 0x0000000108cc7547 */ /* 0x000fea000b800000 */
[C---:B012---:R-:W-:Y:S02]  /*7340*/  IADD3 R28, PT, PT, R25.reuse, -0x1, RZ ;  /* 0xffffffff191c7810 */ /* 0x047fe40007ffe0ff */
[----:B------:R-:W-:-:S03]  /*7350*/  IADD3 R25, PT, PT, R25, -0x2, RZ ;  /* 0xfffffffe19197810 */ /* 0x000fc60007ffe0ff */
[----:B------:R-:W-:Y:S01]  /*7360*/  IMAD.SHL.U32 R31, R28, 0x4, RZ ;  /* 0x000000041c1f7824 */ /* 0x000fe200078e00ff */
[----:B------:R-:W-:-:S03]  /*7370*/  SHF.L.U32 R38, R25, 0x2, RZ ;  /* 0x0000000219267819 */ /* 0x000fc600000006ff */
        /* <DEDUP_REMOVED lines=22> */
[----:B------:R-:W-:Y:S02]  /*74e0*/  @P0 IADD3 R39, PT, PT, -R32, R39, RZ ;  /* 0x0000002720270210 */ /* 0x000fe40007ffe1ff */
[----:B------:R-:W-:Y:S02]  /*74f0*/  @P0 IADD3 R35, PT, PT, R35, 0x1, RZ ;  /* 0x0000000123230810 */ /* 0x000fe40007ffe0ff */
[----:B------:R-:W-:Y:S01]  /*7500*/  ISETP.GE.U32.AND P1, PT, R39, R32, PT ;  /* 0x000000202700720c */ /* 0x000fe20003f26070 */
[----:B------:R-:W-:-:S04]  /*7510*/  IMAD.MOV R39, RZ, RZ, -R30 ;  /* 0x000000ffff277224 */ /* 0x000fc800078e0a1e */
[----:B---3--:R-:W-:-:S04]  /*7520*/  IMAD R39, R39, R29, RZ ;  /* 0x0000001d27277224 */ /* 0x008fc800078e02ff */
[----:B------:R-:W-:-:S04]  /*7530*/  IMAD.HI.U32 R34, R29, R39, R28 ;  /* 0x000000271d227227 */ /* 0x000fc800078e001c */
        /* <DEDUP_REMOVED lines=10> */
[----:B------:R-:W-:Y:S01]  /*75e0*/  @P0 IADD3 R29, PT, PT, -R30, R29, RZ ;  /* 0x0000001d1e1d0210 */ /* 0x000fe20007ffe1ff */
[----:B------:R-:W-:-:S03]  /*75f0*/  @P0 VIADD R34, R34, 0x1 ;  /* 0x0000000122220836 */ /* 0x000fc60000000000 */
[----:B------:R-:W-:-:S13]  /*7600*/  ISETP.GE.U32.AND P1, PT, R29, R30, PT ;  /* 0x0000001e1d00720c */ /* 0x000fda0003f26070 */
[----:B------:R-:W-:Y:S02]  /*7610*/  @P1 IADD3 R34, PT, PT, R34, 0x1, RZ ;  /* 0x0000000122221810 */ /* 0x000fe40007ffe0ff */
[----:B------:R-:W-:-:S04]  /*7620*/  @!P2 LOP3.LUT R34, RZ, R30, RZ, 0x33, !PT ;  /* 0x0000001eff22a212 */ /* 0x000fc800078e33ff */
[----:B------:R-:W-:Y:S01]  /*7630*/  MOV R37, R34 ;  /* 0x0000002200257202 */ /* 0x000fe20000000f00 */
[----:B------:R-:W-:-:S04]  /*7640*/  IMAD.MOV R29, RZ, RZ, -R34 ;  /* 0x000000ffff1d7224 */ /* 0x000fc800078e0a22 */
[----:B------:R-:W-:-:S04]  /*7650*/  IMAD R29, R30, R29, R35 ;  /* 0x0000001d1e1d7224 */ /* 0x000fc800078e0223 */
[----:B--2---:R-:W-:-:S07]  /*7660*/  IMAD R33, R29, R38, R28 ;  /* 0x000000261d217224 */ /* 0x004fce00078e021c */
.L_x_2997:
[----:B------:R-:W-:Y:S05]  /*7670*/  BRA.U !UP1, `(.L_x_2995) ;  /* 0x0000000109687547 */ /* 0x000fea000b800000 */
[----:B------:R-:W-:-:S05]  /*7680*/  IADD3 R25, PT, PT, R25, -0x1, RZ ;  /* 0xffffffff19197810 */ /* 0x000fca0007ffe0ff */
[----:B------:R-:W-:-:S04]  /*7690*/  IMAD.SHL.U32 R25, R25, 0x4, RZ ;  /* 0x0000000419197824 */ /* 0x000fc800078e00ff */
[----:B------:R-:W3:Y:S02]  /*76a0*/  LDC R30, c[0x0][R25+0x388] ;  /* 0x0000e200191e7b82 */ /* 0x000ee40000000800 */
[----:B---3--:R-:W3:Y:S01]  /*76b0*/  I2F.U32.RP R31, R30 ;  /* 0x0000001e001f7306 */ /* 0x008ee20000209000 */
[----:B------:R-:W-:Y:S02]  /*76c0*/  IADD3 R35, PT, PT, RZ, -R30, RZ ;  /* 0x8000001eff237210 */ /* 0x000fe40007ffe0ff */
[----:B------:R-:W-:-:S05]  /*76d0*/  ISETP.NE.U32.AND P2, PT, R30, RZ, PT ;  /* 0x000000ff1e00720c */ /* 0x000fca0003f45070 */
[----:B---3--:R-:W0:Y:S02]  /*76e0*/  MUFU.RCP R31, R31 ;  /* 0x0000001f001f7308 */ /* 0x008e240000001000 */
[----:B012---:R-:W-:Y:S02]  /*76f0*/  IADD3 R28, PT, PT, R31, 0xffffffe, RZ ;  /* 0x0ffffffe1f1c7810 */ /* 0x007fe40007ffe0ff */
        /* <DEDUP_REMOVED lines=15> */
[----:B------:R-:W-:Y:S02]  /*77f0*/  IMAD R30, R30, R28, R37 ;  /* 0x0000001c1e1e7224 */ /* 0x000fe400078e0225 */
[----:B------:R-:W-:Y:S02]  /*7800*/  IMAD.MOV.U32 R37, RZ, RZ, R32 ;  /* 0x000000ffff257224 */ /* 0x000fe400078e0020 */
[----:B0-----:R-:W-:-:S07]  /*7810*/  IMAD R33, R30, R31, R33 ;  /* 0x0000001f1e217224 */ /* 0x001fce00078e0221 */
.L_x_2995:
[----:B012---:R-:W0:Y:S01]  /*7820*/  LDC.64 R28, c[0x0][0x380] ;  /* 0x0000e000ff1c7b82 */ /* 0x007e220000000a00 */
[----:B------:R-:W1:Y:S02]  /*7830*/  LDCU UR4, c[0x0][0x3ec] ;  /* 0x00007d80ff0477ac */ /* 0x000e640008000800 */
[----:B-1----:R-:W-:-:S04]  /*7840*/  IMAD R33, R37, UR4, R33 ;  /* 0x0000000425217c24 */ /* 0x002fc8000f8e0221 */
[----:B0-----:R-:W-:-:S05]  /*7850*/  IMAD.WIDE.U32 R28, R33, 0x2, R28 ;  /* 0x00000002211c7825 */ /* 0x001fca00078e001c */
[----:B------:R3:W5:Y:S01]  /*7860*/  LDG.E.U16 R25, desc[UR20][R28.64] ;  /* 0x000000141c197981 */ /* 0x000762000c1e1500 */
[----:B------:R-:W-:Y:S05]  /*7870*/  BRA `(.L_x_2992) ;  /* 0x0000000000747947 */ /* 0x000fea0003800000 */
.L_x_2970:
[----:B------:R-:W0:Y:S01]  /*7880*/  LDCU UR4, c[0x0][0x608] ;  /* 0x0000c100ff0477ac */ /* 0x000e220008000800 */
[----:B------:R-:W-:-:S04]  /*7890*/  IADD3 R40, PT, PT, R9, R0, RZ ;  /* 0x0000000009287210 */ /* 0x000fc80007ffe0ff */
[----:B------:R-:W-:-:S04]  /*78a0*/  IADD3 R36, PT, PT, R9, R40, RZ ;  /* 0x0000002809247210 */ /* 0x000fc80007ffe0ff */
[----:B------:R-:W-:Y:S01]  /*78b0*/  IADD3 R38, PT, PT, R9, R36, RZ ;  /* 0x0000002409267210 */ /* 0x000fe20007ffe0ff */
[----:B0-----:R-:W-:-:S05]  /*78c0*/  IMAD.U32 R23, RZ, RZ, UR4 ;  /* 0x00000004ff177e24 */ /* 0x001fca000f8e00ff */
[-C--:B------:R-:W-:Y:S02]  /*78d0*/  ISETP.GE.U32.AND P0, PT, R0, R23.reuse, PT ;  /* 0x000000170000720c */ /* 0x080fe40003f06070 */
[-C--:B------:R-:W-:Y:S02]  /*78e0*/  ISETP.GE.U32.AND P1, PT, R40, R23.reuse, PT ;  /* 0x000000172800720c */ /* 0x080fe40003f26070 */
[-C--:B------:R-:W-:Y:S02]  /*78f0*/  ISETP.GE.U32.AND P2, PT, R36, R23.reuse, PT ;  /* 0x000000172400720c */ /* 0x080fe40003f46070 */
[----:B------:R-:W-:-:S07]  /*7900*/  ISETP.GE.U32.AND P3, PT, R38, R23, PT ;  /* 0x000000172600720c */ /* 0x000fce0003f66070 */
[----:B------:R-:W0:Y:S08]  /*7910*/  @!P0 LDC R37, c[0x0][0x3ec] ;  /* 0x0000fb00ff258b82 */ /* 0x000e300000000800 */
[----:B------:R-:W1:Y:S08]  /*7920*/  @!P1 LDC R39, c[0x0][0x3ec] ;  /* 0x0000fb00ff279b82 */ /* 0x000e700000000800 */
[----:B------:R-:W2:Y:S08]  /*7930*/  @!P2 LDC R41, c[0x0][0x3ec] ;  /* 0x0000fb00ff29ab82 */ /* 0x000eb00000000800 */
[----:B------:R-:W3:Y:S01]  /*7940*/  @!P3 LDC R43, c[0x0][0x3ec] ;  /* 0x0000fb00ff2bbb82 */ /* 0x000ee20000000800 */
[----:B0-----:R-:W-:-:S07]  /*7950*/  @!P0 IMAD R37, R0, R37, RZ ;  /* 0x0000002500258224 */ /* 0x001fce00078e02ff */
[----:B------:R-:W0:Y:S01]  /*7960*/  @!P0 LDC.64 R32, c[0x0][0x380] ;  /* 0x0000e000ff208b82 */ /* 0x000e220000000a00 */
[----:B-1----:R-:W-:-:S07]  /*7970*/  @!P1 IMAD R39, R40, R39, RZ ;  /* 0x0000002728279224 */ /* 0x002fce00078e02ff */
[----:B------:R-:W1:Y:S01]  /*7980*/  @!P1 LDC.64 R34, c[0x0][0x380] ;  /* 0x0000e000ff229b82 */ /* 0x000e620000000a00 */
[----:B--2---:R-:W-:-:S07]  /*7990*/  @!P2 IMAD R41, R36, R41, RZ ;  /* 0x000000292429a224 */ /* 0x004fce00078e02ff */
[----:B------:R-:W2:Y:S01]  /*79a0*/  @!P2 LDC.64 R28, c[0x0][0x380] ;  /* 0x0000e000ff1cab82 */ /* 0x000ea20000000a00 */
[----:B---3--:R-:W-:-:S07]  /*79b0*/  @!P3 IMAD R43, R38, R43, RZ ;  /* 0x0000002b262bb224 */ /* 0x008fce00078e02ff */
[----:B------:R-:W3:Y:S01]  /*79c0*/  @!P3 LDC.64 R30, c[0x0][0x380] ;  /* 0x0000e000ff1ebb82 */ /* 0x000ee20000000a00 */
[----:B0-----:R-:W-:-:S05]  /*79d0*/  @!P0 IMAD.WIDE.U32 R32, R37, 0x2, R32 ;  /* 0x0000000225208825 */ /* 0x001fca00078e0020 */
[----:B------:R0:W5:Y:S01]  /*79e0*/  @!P0 LDG.E.U16 R24, desc[UR20][R32.64] ;  /* 0x0000001420188981 */ /* 0x000162000c1e1500 */
[----:B-1----:R-:W-:-:S05]  /*79f0*/  @!P1 IMAD.WIDE.U32 R34, R39, 0x2, R34 ;  /* 0x0000000227229825 */ /* 0x002fca00078e0022 */
[----:B------:R0:W5:Y:S01]  /*7a00*/  @!P1 LDG.E.U16 R27, desc[UR20][R34.64] ;  /* 0x00000014221b9981 */ /* 0x000162000c1e1500 */
[----:B--2---:R-:W-:-:S05]  /*7a10*/  @!P2 IMAD.WIDE.U32 R28, R41, 0x2, R28 ;  /* 0x00000002291ca825 */ /* 0x004fca00078e001c */
[----:B------:R0:W5:Y:S01]  /*7a20*/  @!P2 LDG.E.U16 R26, desc[UR20][R28.64] ;  /* 0x000000141c1aa981 */ /* 0x000162000c1e1500 */
[----:B---3--:R-:W-:-:S05]  /*7a30*/  @!P3 IMAD.WIDE.U32 R30, R43, 0x2, R30 ;  /* 0x000000022b1eb825 */ /* 0x008fca00078e001e */
[----:B------:R0:W5:Y:S02]  /*7a40*/  @!P3 LDG.E.U16 R25, desc[UR20][R30.64] ;  /* 0x000000141e19b981 */ /* 0x000164000c1e1500 */
.L_x_2992:
[----:B------:R-:W-:Y:S05]  /*7a50*/  BSYNC.RECONVERGENT B0 ;  /* 0x0000000000007941 */ /* 0x000fea0003800200 */
.L_x_2969:
[----:B------:R-:W4:Y:S02]  /*7a60*/  LDCU UR4, c[0x0][0x528] ;  /* 0x0000a500ff0477ac */ /* 0x000f240008000800 */
[----:B----4-:R-:W-:-:S09]  /*7a70*/  UISETP.GE.AND UP0, UPT, UR4, 0x2, UPT ;  /* 0x000000020400788c */ /* 0x010fd2000bf06270 */
[----:B------:R-:W-:Y:S05]  /*7a80*/  BRA.U !UP0, `(.L_x_2998) ;  /* 0x0000006908607547 */ /* 0x000fea000b800000 */
[----:B------:R-:W-:Y:S01]  /*7a90*/  ISETP.GE.U32.AND P0, PT, R0, R23, PT ;  /* 0x000000170000720c */ /* 0x000fe20003f06070 */
[----:B------:R-:W-:-:S12]  /*7aa0*/  BSSY.RECONVERGENT B0, `(.L_x_2999) ;  /* 0x00001a4000007945 */ /* 0x000fd80003800200 */
[----:B------:R-:W-:Y:S05]  /*7ab0*/  @P0 BRA `(.L_x_3000) ;  /* 0x0000001800880947 */ /* 0x000fea0003800000 */
[----:B------:R-:W-:Y:S01]  /*7ac0*/  UISETP.GE.U32.AND UP1, UPT, UR26, 0x7, UPT ;  /* 0x000000071a00788c */ /* 0x000fe2000bf26070 */
[----:B0-----:R-:W-:Y:S02]  /*7ad0*/  HFMA2 R31, -RZ, RZ, 0, 0 ;  /* 0x00000000ff1f7431 */ /* 0x001fe400000001ff */
[----:B------:R-:W-:Y:S01]  /*7ae0*/  IMAD.MOV.U32 R30, RZ, RZ, R0 ;  /* 0x000000ffff1e7224 */ /* 0x000fe200078e0000 */
[----:B------:R-:W0:Y:S01]  /*7af0*/  LDCU UR14, c[0x0][0x528] ;  /* 0x0000a500ff0e77ac */ /* 0x000e220008000800 */
[----:B------:R-:W-:-:S04]  /*7b00*/  UISETP.NE.AND UP0, UPT, UR28, URZ, UPT ;  /* 0x000000ff1c00728c */ /* 0x000fc8000bf05270 */
[----:B------:R-:W-:Y:S07]  /*7b10*/  BRA.U !UP1, `(.L_x_3001) ;  /* 0x0000000d09407547 */ /* 0x000fee000b800000 */
[----:B------:R-:W-:Y:S01]  /*7b20*/  MOV R31, RZ ;  /* 0x000000ff001f7202 */ /* 0x000fe20000000f00 */
[----:B------:R-:W-:Y:S01]  /*7b30*/  UMOV UR4, URZ ;  /* 0x000000ff00047c82 */ /* 0x000fe20008000000 */
[----:B------:R-:W-:-:S07]  /*7b40*/  MOV R30, R0 ;  /* 0x00000000001e7202 */ /* 0x000fce0000000f00 */
.L_x_3002:
[----:B0-----:R-:W-:Y:S01]  /*7b50*/  UIADD3 UR15, UPT, UPT, UR14, -0x1, URZ ;  /* 0xffffffff0e0f7890 */ /* 0x001fe2000fffe0ff */
[----:B------:R-:W-:Y:S01]  /*7b60*/  UMOV UR24, 0xd8 ;  /* 0x000000d800187882 */ /* 0x000fe20000000000 */
[----:B------:R-:W-:Y:S02]  /*7b70*/  UIADD3 UR16, UPT, UPT, UR14, -0x2, URZ ;  /* 0xfffffffe0e107890 */ /* 0x000fe4000fffe0ff */
[----:B------:R-:W-:Y:S02]  /*7b80*/  ULEA UR15, UR15, UR24, 0x2 ;  /* 0x000000180f0f7291 */ /* 0x000fe4000f8e10ff */
[----:B------:R-:W-:Y:S02]  /*7b90*/  ULEA UR16, UR16, UR24, 0x2 ;  /* 0x0000001810107291 */ /* 0x000fe4000f8e10ff */
[----:B------:R-:W-:Y:S02]  /*7ba0*/  UIADD3 UR17, UPT, UPT, UR14, -0x3, URZ ;  /* 0xfffffffd0e117890 */ /* 0x000fe4000fffe0ff */
[----:B------:R-:W-:-:S02]  /*7bb0*/  UIADD3 UR18, UPT, UPT, UR14, -0x4, URZ ;  /* 0xfffffffc0e127890 */ /* 0x000fc4000fffe0ff */
[----:B------:R-:W-:Y:S02]  /*7bc0*/  ULEA UR17, UR17, UR24, 0x2 ;  /* 0x0000001811117291 */ /* 0x000fe4000f8e10ff */
[----:B------:R-:W-:Y:S02]  /*7bd0*/  ULEA UR18, UR18, UR24, 0x2 ;  /* 0x0000001812127291 */ /* 0x000fe4000f8e10ff */
[----:B------:R-:W0:Y:S02]  /*7be0*/  LDCU UR29, c[0x0][UR15+0x388] ;  /* 0x000071000f1d77ac */ /* 0x000e240008000800 */
[----:B------:R-:W4:Y:S06]  /*7bf0*/  LDCU UR30, c[0x0][UR16+0x388] ;  /* 0x00007100101e77ac */ /* 0x000f2c0008000800 */
[----:B------:R-:W1:Y:S02]  /*7c00*/  LDCU UR31, c[0x0][UR17+0x388] ;  /* 0x00007100111f77ac */ /* 0x000e640008000800 */
[----:B------:R-:W2:Y:S01]  /*7c10*/  LDCU UR32, c[0x0][UR18+0x388] ;  /* 0x00007100122077ac */ /* 0x000ea20008000800 */
[----:B------:R-:W-:Y:S01]  /*7c20*/  UIADD3 UR19, UPT, UPT, UR14, -0x5, URZ ;  /* 0xfffffffb0e137890 */ /* 0x000fe2000fffe0ff */
[----:B0-----:R-:W0:Y:S01]  /*7c30*/  I2F.U32.RP R32, UR29 ;  /* 0x0000001d00207d06 */ /* 0x001e220008209000 */
[----:B------:R-:W-:-:S02]  /*7c40*/  IADD3 R35, PT, PT, RZ, -UR29, RZ ;  /* 0x8000001dff237c10 */ /* 0x000fc4000fffe0ff */
[----:B------:R-:W-:Y:S01]  /*7c50*/  ULEA UR19, UR19, UR24, 0x2 ;  /* 0x0000001813137291 */ /* 0x000fe2000f8e10ff */
[----:B------:R-:W-:Y:S01]  /*7c60*/  ISETP.NE.U32.AND P2, PT, RZ, UR29, PT ;  /* 0x0000001dff007c0c */ /* 0x000fe2000bf45070 */
[----:B------:R-:W-:Y:S02]  /*7c70*/  UIADD3 UR22, UPT, UPT, UR14, -0x6, URZ ;  /* 0xfffffffa0e167890 */ /* 0x000fe4000fffe0ff */
[----:B------:R-:W-:Y:S01]  /*7c80*/  UIADD3 UR23, UPT, UPT, UR14, -0x7, URZ ;  /* 0xfffffff90e177890 */ /* 0x000fe2000fffe0ff */
[----:B----4-:R-:W4:Y:S01]  /*7c90*/  I2F.U32.RP R33, UR30 ;  /* 0x0000001e00217d06 */ /* 0x010f220008209000 */
[----:B-1----:R-:W-:Y:S01]  /*7ca0*/  IADD3 R37, PT, PT, RZ, -UR31, RZ ;  /* 0x8000001fff257c10 */ /* 0x002fe2000fffe0ff */
[----:B------:R-:W-:Y:S02]  /*7cb0*/  ULEA UR22, UR22, UR24, 0x2 ;  /* 0x0000001816167291 */ /* 0x000fe4000f8e10ff */
[----:B------:R-:W-:-:S03]  /*7cc0*/  ULEA UR23, UR23, UR24, 0x2 ;  /* 0x0000001817177291 */ /* 0x000fc6000f8e10ff */
[----:B------:R-:W1:Y:S01]  /*7cd0*/  LDCU UR33, c[0x0][UR19+0x388] ;  /* 0x00007100132177ac */ /* 0x000e620008000800 */
[----:B0-----:R-:W2:Y:S01]  /*7ce0*/  MUFU.RCP R32, R32 ;  /* 0x0000002000207308 */ /* 0x001ea20000001000 */
[----:B------:R-:W-:Y:S01]  /*7cf0*/  UIADD3 UR14, UPT, UPT, UR14, -0x8, URZ ;  /* 0xfffffff80e0e7890 */ /* 0x000fe2000fffe0ff */
[----:B------:R-:W0:Y:S06]  /*7d00*/  LDCU UR15, c[0x0][UR15+0x3ec] ;  /* 0x00007d800f0f77ac */ /* 0x000e2c0008000800 */
[----:B----4-:R-:W-:Y:S01]  /*7d10*/  MUFU.RCP R33, R33 ;  /* 0x0000002100217308 */ /* 0x010fe20000001000 */
[----:B------:R-:W4:Y:S01]  /*7d20*/  LDCU UR34, c[0x0][UR22+0x388] ;  /* 0x00007100162277ac */ /* 0x000f220008000800 */
[----:B------:R-:W0:Y:S06]  /*7d30*/  LDCU UR35, c[0x0][UR23+0x388] ;  /* 0x00007100172377ac */ /* 0x000e2c0008000800 */
[----:B------:R-:W4:Y:S01]  /*7d40*/  I2F.U32.RP R34, UR31 ;  /* 0x0000001f00227d06 */ /* 0x000f220008209000 */
[----:B--23--:R-:W-:Y:S01]  /*7d50*/  VIADD R28, R32, 0xffffffe ;  /* 0x0ffffffe201c7836 */ /* 0x00cfe20000000000 */
[----:B------:R-:W-:Y:S01]  /*7d60*/  ULEA UR24, UR14, UR24, 0x2 ;  /* 0x000000180e187291 */ /* 0x000fe2000f8e10ff */
[----:B-1----:R-:W-:Y:S01]  /*7d70*/  IMAD R39, RZ, RZ, -UR33 ;  /* 0x80000021ff277e24 */ /* 0x002fe2000f8e02ff */
[----:B------:R-:W1:Y:S04]  /*7d80*/  LDCU UR16, c[0x0][UR16+0x3ec] ;  /* 0x00007d80101077ac */ /* 0x000e680008000800 */
[----:B------:R2:W3:Y:S01]  /*7d90*/  F2I.FTZ.U32.TRUNC.NTZ R29, R28 ;  /* 0x0000001c001d7305 */ /* 0x0004e2000021f000 */
[----:B------:R-:W1:Y:S01]  /*7da0*/  LDCU UR17, c[0x0][UR17+0x3ec] ;  /* 0x00007d80111177ac */ /* 0x000e620008000800 */
[----:B------:R-:W1:Y:S01]  /*7db0*/  LDCU UR18, c[0x0][UR18+0x3ec] ;  /* 0x00007d80121277ac */ /* 0x000e620008000800 */
[----:B0-----:R-:W-:-:S05]  /*7dc0*/  IADD3 R41, PT, PT, RZ, -UR35, RZ ;  /* 0x80000023ff297c10 */ /* 0x001fca000fffe0ff */
[----:B----4-:R-:W-:Y:S01]  /*7dd0*/  MUFU.RCP R34, R34 ;  /* 0x0000002200227308 */ /* 0x010fe20000001000 */
[----:B--2---:R-:W-:Y:S01]  /*7de0*/  HFMA2 R28, -RZ, RZ, 0, 0 ;  /* 0x00000000ff1c7431 */ /* 0x004fe200000001ff */
[----:B------:R-:W0:Y:S01]  /*7df0*/  LDCU UR36, c[0x0][UR24+0x388] ;  /* 0x00007100182477ac */ /* 0x000e220008000800 */
[----:B------:R-:W2:Y:S01]  /*7e00*/  LDCU UR19, c[0x0][UR19+0x3ec] ;  /* 0x00007d80131377ac */ /* 0x000ea20008000800 */
[----:B---3--:R-:W-:-:S04]  /*7e10*/  IMAD R35, R35, R29, RZ ;  /* 0x0000001d23237224 */ /* 0x008fc800078e02ff */
[----:B------:R-:W3:Y:S01]  /*7e20*/  I2F.U32.RP R36, UR33 ;  /* 0x0000002100247d06 */ /* 0x000ee20008209000 */
[----:B------:R-:W4:Y:S01]  /*7e30*/  LDCU UR22, c[0x0][UR22+0x3ec] ;  /* 0x00007d80161677ac */ /* 0x000f220008000800 */
[----:B------:R-:W-:Y:S01]  /*7e40*/  IMAD.HI.U32 R29, R29, R35, R28 ;  /* 0x000000231d1d7227 */ /* 0x000fe200078e001c */
[----:B------:R-:W4:Y:S05]  /*7e50*/  LDCU UR23, c[0x0][UR23+0x3ec] ;  /* 0x00007d80171777ac */ /* 0x000f2a0008000800 */
[----:B------:R-:W1:Y:S01]  /*7e60*/  I2F.U32.RP R35, UR32 ;  /* 0x0000002000237d06 */ /* 0x000e620008209000 */
[----:B------:R-:W-:Y:S01]  /*7e70*/  IMAD.HI.U32 R32, R29, R30, RZ ;  /* 0x0000001e1d207227 */ /* 0x000fe200078e00ff */
[----:B------:R-:W4:Y:S03]  /*7e80*/  LDCU UR24, c[0x0][UR24+0x3ec] ;  /* 0x00007d80181877ac */ /* 0x000f260008000800 */
[----:B------:R-:W-:Y:S01]  /*7e90*/  IMAD.MOV R29, RZ, RZ, -R32 ;  /* 0x000000ffff1d7224 */ /* 0x000fe200078e0a20 */
[----:B------:R-:W-:-:S02]  /*7ea0*/  UIADD3 UR4, UPT, UPT, UR4, 0x8, URZ ;  /* 0x0000000804047890 */ /* 0x000fc4000fffe0ff */
[----:B---3--:R-:W-:Y:S01]  /*7eb0*/  MUFU.RCP R36, R36 ;  /* 0x0000002400247308 */ /* 0x008fe20000001000 */
[----:B------:R-:W-:Y:S01]  /*7ec0*/  IMAD R28, R29, UR29, R30 ;  /* 0x0000001d1d1c7c24 */ /* 0x000fe2000f8e021e */
[----:B------:R-:W-:Y:S01]  /*7ed0*/  IADD3 R29, PT, PT, R33, 0xffffffe, RZ ;  /* 0x0ffffffe211d7810 */ /* 0x000fe20007ffe0ff */
[----:B------:R-:W-:Y:S01]  /*7ee0*/  IMAD R33, RZ, RZ, -UR30 ;  /* 0x8000001eff217e24 */ /* 0x000fe2000f8e02ff */
[----:B------:R-:W-:Y:S02]  /*7ef0*/  UISETP.NE.AND UP1, UPT, UR4, UR7, UPT ;  /* 0x000000070400728c */ /* 0x000fe4000bf25270 */
[C---:B------:R-:W-:Y:S02]  /*7f00*/  ISETP.GE.U32.AND P0, PT, R28.reuse, UR29, PT ;  /* 0x0000001d1c007c0c */ /* 0x040fe4000bf06070 */
[----:B------:R-:W3:Y:S08]  /*7f10*/  F2I.FTZ.U32.TRUNC.NTZ R29, R29 ;  /* 0x0000001d001d7305 */ /* 0x000ef0000021f000 */
[----:B-1----:R-:W-:Y:S03]  /*7f20*/  MUFU.RCP R35, R35 ;  /* 0x0000002300237308 */ /* 0x002fe60000001000 */
[----:B------:R-:W-:-:S02]  /*7f30*/  @P0 IADD3 R28, PT, PT, R28, -UR29, RZ ;  /* 0x8000001d1c1c0c10 */ /* 0x000fc4000fffe0ff */
[----:B------:R-:W-:Y:S02]  /*7f40*/  @P0 IADD3 R32, PT, PT, R32, 0x1, RZ ;  /* 0x0000000120200810 */ /* 0x000fe40007ffe0ff */
[----:B------:R-:W-:Y:S01]  /*7f50*/  ISETP.GE.U32.AND P1, PT, R28, UR29, PT ;  /* 0x0000001d1c007c0c */ /* 0x000fe2000bf26070 */
[----:B---3--:R-:W-:Y:S01]  /*7f60*/  IMAD R33, R33, R29, RZ ;  /* 0x0000001d21217224 */ /* 0x008fe200078e02ff */
[----:B------:R-:W1:Y:S01]  /*7f70*/  I2F.U32.RP R38, UR35 ;  /* 0x0000002300267d06 */ /* 0x000e620008209000 */
[----:B------:R-:W-:-:S04]  /*7f80*/  IMAD.MOV.U32 R28, RZ, RZ, RZ ;  /* 0x000000ffff1c7224 */ /* 0x000fc800078e00ff */
[----:B------:R-:W-:-:S06]  /*7f90*/  IMAD.HI.U32 R33, R29, R33, R28 ;  /* 0x000000211d217227 */ /* 0x000fcc00078e001c */
[----:B------:R-:W-:Y:S02]  /*7fa0*/  @P1 IADD3 R32, PT, PT, R32, 0x1, RZ ;  /* 0x0000000120201810 */ /* 0x000fe40007ffe0ff */
[----:B------:R-:W-:Y:S02]  /*7fb0*/  @!P2 LOP3.LUT R32, RZ, UR29, RZ, 0x33, !PT ;  /* 0x0000001dff20ac12 */ /* 0x000fe4000f8e33ff */
[----:B------:R-:W-:Y:S01]  /*7fc0*/  ISETP.NE.U32.AND P2, PT, RZ, UR30, PT ;  /* 0x0000001eff007c0c */ /* 0x000fe2000bf45070 */
[----:B-1----:R-:W-:Y:S02]  /*7fd0*/  MUFU.RCP R38, R38 ;  /* 0x0000002600267308 */ /* 0x002fe40000001000 */
[----:B------:R-:W-:-:S05]  /*7fe0*/  IMAD.HI.U32 R33, R33, R32, RZ ;  /* 0x0000002021217227 */ /* 0x000fca00078e00ff */
[----:B------:R-:W-:-:S05]  /*7ff0*/  IADD3 R29, PT, PT, -R33, RZ, RZ ;  /* 0x000000ff211d7210 */ /* 0x000fca0007ffe1ff */
[----:B------:R-:W-:Y:S01]  /*8000*/  IMAD R28, R29, UR30, R32 ;  /* 0x0000001e1d1c7c24 */ /* 0x000fe2000f8e0220 */
[----:B------:R-:W-:-:S04]  /*8010*/  IADD3 R29, PT, PT, R34, 0xffffffe, RZ ;  /* 0x0ffffffe221d7810 */ /* 0x000fc80007ffe0ff */
[C---:B------:R-:W-:Y:S02]  /*8020*/  ISETP.GE.U32.AND P0, PT, R28.reuse, UR30, PT ;  /* 0x0000001e1c007c0c */ /* 0x040fe4000bf06070 */
[----:B------:R-:W1:Y:S11]  /*8030*/  F2I.FTZ.U32.TRUNC.NTZ R29, R29 ;  /* 0x0000001d001d7305 */ /* 0x000e76000021f000 */
[----:B------:R-:W-:Y:S01]  /*8040*/  @P0 VIADD R28, R28, -UR30 ;  /* 0x8000001e1c1c0c36 */ /* 0x000fe20008000000 */
[----:B------:R-:W-:Y:S01]  /*8050*/  @P0 IADD3 R33, PT, PT, R33, 0x1, RZ ;  /* 0x0000000121210810 */ /* 0x000fe20007ffe0ff */
[----:B-1----:R-:W-:-:S03]  /*8060*/  IMAD R37, R37, R29, RZ ;  /* 0x0000001d25257224 */ /* 0x002fc600078e02ff */
[----:B------:R-:W-:Y:S01]  /*8070*/  ISETP.GE.U32.AND P1, PT, R28, UR30, PT ;  /* 0x0000001e1c007c0c */ /* 0x000fe2000bf26070 */
[----:B------:R-:W-:-:S05]  /*8080*/  HFMA2 R28, -RZ, RZ, 0, 0 ;  /* 0x00000000ff1c7431 */ /* 0x000fca00000001ff */
[----:B------:R-:W-:Y:S02]  /*8090*/  IMAD.HI.U32 R28, R29, R37, R28 ;  /* 0x000000251d1c7227 */ /* 0x000fe400078e001c */
[----:B------:R-:W1:Y:S05]  /*80a0*/  I2F.U32.RP R37, UR34 ;  /* 0x0000002200257d06 */ /* 0x000e6a0008209000 */
[----:B------:R-:W-:Y:S01]  /*80b0*/  @P1 VIADD R33, R33, 0x1 ;  /* 0x0000000121211836 */ /* 0x000fe20000000000 */
[----:B------:R-:W-:Y:S01]  /*80c0*/  @!P2 LOP3.LUT R33, RZ, UR30, RZ, 0x33, !PT ;  /* 0x0000001eff21ac12 */ /* 0x000fe2000f8e33ff */
[----:B------:R-:W-:Y:S01]  /*80d0*/  VIADD R29, R35, 0xffffffe ;  /* 0x0ffffffe231d7836 */ /* 0x000fe20000000000 */
[----:B------:R-:W-:-:S02]  /*80e0*/  ISETP.NE.U32.AND P2, PT, RZ, UR31, PT ;  /* 0x0000001fff007c0c */ /* 0x000fc4000bf45070 */
[----:B------:R-:W-:Y:S01]  /*80f0*/  IADD3 R35, PT, PT, RZ, -UR32, RZ ;  /* 0x80000020ff237c10 */ /* 0x000fe2000fffe0ff */
[----:B------:R-:W-:Y:S02]  /*8100*/  IMAD.HI.U32 R34, R28, R33, RZ ;  /* 0x000000211c227227 */ /* 0x000fe400078e00ff */
[----:B------:R-:W3:Y:S03]  /*8110*/  F2I.FTZ.U32.TRUNC.NTZ R29, R29 ;  /* 0x0000001d001d7305 */ /* 0x000ee6000021f000 */
[----:B------:R-:W-:-:S05]  /*8120*/  IADD3 R28, PT, PT, -R34, RZ, RZ ;  /* 0x000000ff221c7210 */ /* 0x000fca0007ffe1ff */
[----:B------:R-:W-:Y:S01]  /*8130*/  IMAD R28, R28, UR31, R33 ;  /* 0x0000001f1c1c7c24 */ /* 0x000fe2000f8e0221 */
[----:B-1----:R-:W-:Y:S04]  /*8140*/  MUFU.RCP R37, R37 ;  /* 0x0000002500257308 */ /* 0x002fe80000001000 */
[----:B------:R-:W-:Y:S01]  /*8150*/  ISETP.GE.U32.AND P0, PT, R28, UR31, PT ;  /* 0x0000001f1c007c0c */ /* 0x000fe2000bf06070 */
[----:B---3--:R-:W-:-:S12]  /*8160*/  IMAD R35, R35, R29, RZ ;  /* 0x0000001d23237224 */ /* 0x008fd800078e02ff */
[----:B------:R-:W-:Y:S01]  /*8170*/  @P0 IADD3 R28, PT, PT, R28, -UR31, RZ ;  /* 0x8000001f1c1c0c10 */ /* 0x000fe2000fffe0ff */
[----:B------:R-:W-:-:S03]  /*8180*/  @P0 VIADD R34, R34, 0x1 ;  /* 0x0000000122220836 */ /* 0x000fc60000000000 */
[----:B------:R-:W-:Y:S01]  /*8190*/  ISETP.GE.U32.AND P1, PT, R28, UR31, PT ;  /* 0x0000001f1c007c0c */ /* 0x000fe2000bf26070 */
[----:B------:R-:W-:-:S05]  /*81a0*/  HFMA2 R28, -RZ, RZ, 0, 0 ;  /* 0x00000000ff1c7431 */ /* 0x000fca00000001ff */
[----:B------:R-:W-:-:S07]  /*81b0*/  IMAD.HI.U32 R35, R29, R35, R28 ;  /* 0x000000231d237227 */ /* 0x000fce00078e001c */
[----:B------:R-:W-:Y:S02]  /*81c0*/  @P1 IADD3 R34, PT, PT, R34, 0x1, RZ ;  /* 0x0000000122221810 */ /* 0x000fe40007ffe0ff */
[----:B------:R-:W-:Y:S02]  /*81d0*/  @!P2 LOP3.LUT R34, RZ, UR31, RZ, 0x33, !PT ;  /* 0x0000001fff22ac12 */ /* 0x000fe4000f8e33ff */
[----:B------:R-:W-:-:S03]  /*81e0*/  ISETP.NE.U32.AND P2, PT, RZ, UR32, PT ;  /* 0x00000020ff007c0c */ /* 0x000fc6000bf45070 */
[----:B------:R-:W-:-:S04]  /*81f0*/  IMAD.HI.U32 R35, R35, R34, RZ ;  /* 0x0000002223237227 */ /* 0x000fc800078e00ff */
[----:B------:R-:W-:-:S04]  /*8200*/  IMAD.MOV R29, RZ, RZ, -R35 ;  /* 0x000000ffff1d7224 */ /* 0x000fc800078e0a23 */
[----:B------:R-:W-:Y:S01]  /*8210*/  IMAD R28, R29, UR32, R34 ;  /* 0x000000201d1c7c24 */ /* 0x000fe2000f8e0222 */
[----:B------:R-:W-:-:S04]  /*8220*/  IADD3 R29, PT, PT, R36, 0xffffffe, RZ ;  /* 0x0ffffffe241d7810 */ /* 0x000fc80007ffe0ff */
[C---:B------:R-:W-:Y:S02]  /*8230*/  ISETP.GE.U32.AND P0, PT, R28.reuse, UR32, PT ;  /* 0x000000201c007c0c */ /* 0x040fe4000bf06070 */
[----:B------:R-:W1:Y:S11]  /*8240*/  F2I.FTZ.U32.TRUNC.NTZ R29, R29 ;  /* 0x0000001d001d7305 */ /* 0x000e76000021f000 */
[----:B------:R-:W-:-:S02]  /*8250*/  @P0 IADD3 R28, PT, PT, R28, -UR32, RZ ;  /* 0x800000201c1c0c10 */ /* 0x000fc4000fffe0ff */
[----:B------:R-:W-:Y:S02]  /*8260*/  @P0 IADD3 R35, PT, PT, R35, 0x1, RZ ;  /* 0x0000000123230810 */ /* 0x000fe40007ffe0ff */
[----:B------:R-:W-:Y:S01]  /*8270*/  ISETP.GE.U32.AND P1, PT, R28, UR32, PT ;  /* 0x000000201c007c0c */ /* 0x000fe2000bf26070 */
[----:B-1----:R-:W-:Y:S02]  /*8280*/  IMAD R39, R39, R29, RZ ;  /* 0x0000001d27277224 */ /* 0x002fe400078e02ff */
[----:B------:R-:W-:-:S04]  /*8290*/  IMAD.MOV.U32 R28, RZ, RZ, RZ ;  /* 0x000000ffff1c7224 */ /* 0x000fc800078e00ff */
[----:B------:R-:W-:Y:S01]  /*82a0*/  IMAD.HI.U32 R28, R29, R39, R28 ;  /* 0x000000271d1c7227 */ /* 0x000fe200078e001c */
[----:B------:R-:W-:Y:S01]  /*82b0*/  IADD3 R29, PT, PT, R37, 0xffffffe, RZ ;  /* 0x0ffffffe251d7810 */ /* 0x000fe20007ffe0ff */
[----:B0-----:R-:W0:Y:S01]  /*82c0*/  I2F.U32.RP R39, UR36 ;  /* 0x0000002400277d06 */ /* 0x001e220008209000 */
[----:B------:R-:W-:-:S03]  /*82d0*/  IADD3 R37, PT, PT, RZ, -UR34, RZ ;  /* 0x80000022ff257c10 */ /* 0x000fc6000fffe0ff */
[----:B------:R-:W-:Y:S02]  /*82e0*/  @P1 IADD3 R35, PT, PT, R35, 0x1, RZ ;  /* 0x0000000123231810 */ /* 0x000fe40007ffe0ff */
[----:B------:R-:W-:Y:S02]  /*82f0*/  @!P2 LOP3.LUT R35, RZ, UR32, RZ, 0x33, !PT ;  /* 0x00000020ff23ac12 */ /* 0x000fe4000f8e33ff */
[----:B------:R-:W1:Y:S01]  /*8300*/  F2I.FTZ.U32.TRUNC.NTZ R29, R29 ;  /* 0x0000001d001d7305 */ /* 0x000e62000021f000 */
[----:B------:R-:W-:Y:S02]  /*8310*/  ISETP.NE.U32.AND P2, PT, RZ, UR33, PT ;  /* 0x00000021ff007c0c */ /* 0x000fe4000bf45070 */
[----:B------:R-:W-:-:S05]  /*8320*/  IMAD.HI.U32 R36, R28, R35, RZ ;  /* 0x000000231c247227 */ /* 0x000fca00078e00ff */
[----:B------:R-:W-:Y:S01]  /*8330*/  IADD3 R28, PT, PT, -R36, RZ, RZ ;  /* 0x000000ff241c7210 */ /* 0x000fe20007ffe1ff */
[----:B0-----:R-:W-:Y:S04]  /*8340*/  MUFU.RCP R39, R39 ;  /* 0x0000002700277308 */ /* 0x001fe80000001000 */
[----:B------:R-:W-:Y:S02]  /*8350*/  IMAD R28, R28, UR33, R35 ;  /* 0x000000211c1c7c24 */ /* 0x000fe4000f8e0223 */
[----:B-1----:R-:W-:-:S03]  /*8360*/  IMAD R37, R37, R29, RZ ;  /* 0x0000001d25257224 */ /* 0x002fc600078e02ff */
[----:B------:R-:W-:-:S13]  /*8370*/  ISETP.GE.U32.AND P0, PT, R28, UR33, PT ;  /* 0x000000211c007c0c */ /* 0x000fda000bf06070 */
[----:B------:R-:W-:Y:S01]  /*8380*/  @P0 VIADD R28, R28, -UR33 ;  /* 0x800000211c1c0c36 */ /* 0x000fe20008000000 */
[----:B------:R-:W-:-:S04]  /*8390*/  @P0 IADD3 R36, PT, PT, R36, 0x1, RZ ;  /* 0x0000000124240810 */ /* 0x000fc80007ffe0ff */
[----:B------:R-:W-:Y:S01]  /*83a0*/  ISETP.GE.U32.AND P1, PT, R28, UR33, PT ;  /* 0x000000211c007c0c */ /* 0x000fe2000bf26070 */
[----:B------:R-:W-:-:S05]  /*83b0*/  HFMA2 R28, -RZ, RZ, 0, 0 ;  /* 0x00000000ff1c7431 */ /* 0x000fca00000001ff */
[----:B------:R-:W-:-:S07]  /*83c0*/  IMAD.HI.U32 R37, R29, R37, R28 ;  /* 0x000000251d257227 */ /* 0x000fce00078e001c */
[----:B------:R-:W-:Y:S01]  /*83d0*/  @P1 VIADD R36, R36, 0x1 ;  /* 0x0000000124241836 */ /* 0x000fe20000000000 */
[----:B------:R-:W-:Y:S02]  /*83e0*/  @!P2 LOP3.LUT R36, RZ, UR33, RZ, 0x33, !PT ;  /* 0x00000021ff24ac12 */ /* 0x000fe4000f8e33ff */
[----:B------:R-:W-:-:S03]  /*83f0*/  ISETP.NE.U32.AND P2, PT, RZ, UR34, PT ;  /* 0x00000022ff007c0c */ /* 0x000fc6000bf45070 */
[----:B------:R-:W-:-:S05]  /*8400*/  IMAD.HI.U32 R37, R37, R36, RZ ;  /* 0x0000002425257227 */ /* 0x000fca00078e00ff */
[----:B------:R-:W-:-:S05]  /*8410*/  IADD3 R29, PT, PT, -R37, RZ, RZ ;  /* 0x000000ff251d7210 */ /* 0x000fca0007ffe1ff */
[----:B------:R-:W-:Y:S02]  /*8420*/  IMAD R28, R29, UR34, R36 ;  /* 0x000000221d1c7c24 */ /* 0x000fe4000f8e0224 */
[----:B------:R-:W-:-:S03]  /*8430*/  VIADD R29, R38, 0xffffffe ;  /* 0x0ffffffe261d7836 */ /* 0x000fc60000000000 */
[----:B------:R-:W-:-:S03]  /*8440*/  ISETP.GE.U32.AND P0, PT, R28, UR34, PT ;  /* 0x000000221c007c0c */ /* 0x000fc6000bf06070 */
[----:B------:R-:W0:Y:S10]  /*8450*/  F2I.FTZ.U32.TRUNC.NTZ R29, R29 ;  /* 0x0000001d001d7305 */ /* 0x000e34000021f000 */
[----:B------:R-:W-:Y:S01]  /*8460*/  @P0 IADD3 R28, PT, PT, R28, -UR34, RZ ;  /* 0x800000221c1c0c10 */ /* 0x000fe2000fffe0ff */
[----:B------:R-:W-:-:S03]  /*8470*/  @P0 VIADD R37, R37, 0x1 ;  /* 0x0000000125250836 */ /* 0x000fc60000000000 */
[----:B------:R-:W-:Y:S01]  /*8480*/  ISETP.GE.U32.AND P1, PT, R28, UR34, PT ;  /* 0x000000221c007c0c */ /* 0x000fe2000bf26070 */
[----:B------:R-:W-:Y:S02]  /*8490*/  HFMA2 R28, -RZ, RZ, 0, 0 ;  /* 0x00000000ff1c7431 */ /* 0x000fe400000001ff */
[----:B0-----:R-:W-:-:S04]  /*84a0*/  IMAD R41, R41, R29, RZ ;  /* 0x0000001d29297224 */ /* 0x001fc800078e02ff */
[----:B------:R-:W-:Y:S01]  /*84b0*/  IMAD.HI.U32 R28, R29, R41, R28 ;  /* 0x000000291d1c7227 */ /* 0x000fe200078e001c */
[----:B------:R-:W-:-:S05]  /*84c0*/  IADD3 R29, PT, PT, R39, 0xffffffe, RZ ;  /* 0x0ffffffe271d7810 */ /* 0x000fca0007ffe0ff */
[----:B------:R-:W-:Y:S02]  /*84d0*/  @P1 IADD3 R37, PT, PT, R37, 0x1, RZ ;  /* 0x0000000125251810 */ /* 0x000fe40007ffe0ff */
[----:B------:R-:W-:Y:S01]  /*84e0*/  @!P2 LOP3.LUT R37, RZ, UR34, RZ, 0x33, !PT ;  /* 0x00000022ff25ac12 */ /* 0x000fe2000f8e33ff */
[----:B------:R-:W0:Y:S01]  /*84f0*/  F2I.FTZ.U32.TRUNC.NTZ R29, R29 ;  /* 0x0000001d001d7305 */ /* 0x000e22000021f000 */
[----:B------:R-:W-:-:S03]  /*8500*/  ISETP.NE.U32.AND P2, PT, RZ, UR35, PT ;  /* 0x00000023ff007c0c */ /* 0x000fc6000bf45070 */
[----:B------:R-:W-:-:S04]  /*8510*/  IMAD.HI.U32 R38, R28, R37, RZ ;  /* 0x000000251c267227 */ /* 0x000fc800078e00ff */
[----:B------:R-:W-:-:S04]  /*8520*/  IMAD.MOV R28, RZ, RZ, -R38 ;  /* 0x000000ffff1c7224 */ /* 0x000fc800078e0a26 */
[----:B------:R-:W-:-:S05]  /*8530*/  IMAD R28, R28, UR35, R37 ;  /* 0x000000231c1c7c24 */ /* 0x000fca000f8e0225 */
[----:B------:R-:W-:-:S13]  /*8540*/  ISETP.GE.U32.AND P0, PT, R28, UR35, PT ;  /* 0x000000231c007c0c */ /* 0x000fda000bf06070 */
[----:B------:R-:W-:Y:S02]  /*8550*/  @P0 IADD3 R28, PT, PT, R28, -UR35, RZ ;  /* 0x800000231c1c0c10 */ /* 0x000fe4000fffe0ff */
[----:B------:R-:W-:Y:S02]  /*8560*/  @P0 IADD3 R38, PT, PT, R38, 0x1, RZ ;  /* 0x0000000126260810 */ /* 0x000fe40007ffe0ff */
[----:B------:R-:W-:Y:S01]  /*8570*/  ISETP.GE.U32.AND P1, PT, R28, UR35, PT ;  /* 0x000000231c007c0c */ /* 0x000fe2000bf26070 */
[----:B------:R-:W-:-:S04]  /*8580*/  IMAD R28, RZ, RZ, -UR36 ;  /* 0x80000024ff1c7e24 */ /* 0x000fc8000f8e02ff */
[----:B0-----:R-:W-:Y:S02]  /*8590*/  IMAD R39, R28, R29, RZ ;  /* 0x0000001d1c277224 */ /* 0x001fe400078e02ff */
[----:B------:R-:W-:-:S04]  /*85a0*/  IMAD.MOV.U32 R28, RZ, RZ, RZ ;  /* 0x000000ffff1c7224 */ /* 0x000fc800078e00ff */
[----:B------:R-:W-:Y:S01]  /*85b0*/  IMAD.HI.U32 R39, R29, R39, R28 ;  /* 0x000000271d277227 */ /* 0x000fe200078e001c */
[----:B------:R-:W-:Y:S02]  /*85c0*/  IADD3 R29, PT, PT, -R32, RZ, RZ ;  /* 0x000000ff201d7210 */ /* 0x000fe40007ffe1ff */
[----:B------:R-:W-:Y:S02]  /*85d0*/  @P1 IADD3 R38, PT, PT, R38, 0x1, RZ ;  /* 0x0000000126261810 */ /* 0x000fe40007ffe0ff */
[----:B------:R-:W-:Y:S01]  /*85e0*/  @!P2 LOP3.LUT R38, RZ, UR35, RZ, 0x33, !PT ;  /* 0x00000023ff26ac12 */ /* 0x000fe2000f8e33ff */
[----:B------:R-:W-:Y:S01]  /*85f0*/  IMAD R30, R29, UR29, R30 ;  /* 0x0000001d1d1e7c24 */ /* 0x000fe2000f8e021e */
[----:B------:R-:W-:Y:S01]  /*8600*/  ISETP.NE.U32.AND P2, PT, RZ, UR36, PT ;  /* 0x00000024ff007c0c */ /* 0x000fe2000bf45070 */
[----:B------:R-:W-:Y:S02]  /*8610*/  IMAD.MOV R29, RZ, RZ, -R33 ;  /* 0x000000ffff1d7224 */ /* 0x000fe400078e0a21 */
[----:B------:R-:W-:-:S04]  /*8620*/  IMAD.HI.U32 R28, R39, R38, RZ ;  /* 0x00000026271c7227 */ /* 0x000fc800078e00ff */
[----:B------:R-:W-:Y:S01]  /*8630*/  IMAD R29, R29, UR30, R32 ;  /* 0x0000001e1d1d7c24 */ /* 0x000fe2000f8e0220 */
[----:B------:R-:W-:Y:S01]  /*8640*/  IADD3 R39, PT, PT, -R28, RZ, RZ ;  /* 0x000000ff1c277210 */ /* 0x000fe20007ffe1ff */
[----:B------:R-:W-:Y:S01]  /*8650*/  IMAD R30, R30, UR15, R31 ;  /* 0x0000000f1e1e7c24 */ /* 0x000fe2000f8e021f */
[----:B------:R-:W-:Y:S02]  /*8660*/  IADD3 R32, PT, PT, -R34, RZ, RZ ;  /* 0x000000ff22207210 */ /* 0x000fe40007ffe1ff */
[----:B------:R-:W-:Y:S01]  /*8670*/  IADD3 R31, PT, PT, -R35, RZ, RZ ;  /* 0x000000ff231f7210 */ /* 0x000fe20007ffe1ff */
[----:B------:R-:W-:Y:S02]  /*8680*/  IMAD R39, R39, UR36, R38 ;  /* 0x0000002427277c24 */ /* 0x000fe4000f8e0226 */
[----:B------:R-:W-:Y:S02]  /*8690*/  IMAD R29, R29, UR16, R30 ;  /* 0x000000101d1d7c24 */ /* 0x000fe4000f8e021e */
[----:B------:R-:W-:Y:S01]  /*86a0*/  IMAD R30, R32, UR31, R33 ;  /* 0x0000001f201e7c24 */ /* 0x000fe2000f8e0221 */
[----:B------:R-:W-:Y:S01]  /*86b0*/  ISETP.GE.U32.AND P0, PT, R39, UR36, PT ;  /* 0x0000002427007c0c */ /* 0x000fe2000bf06070 */
[----:B------:R-:W-:Y:S01]  /*86c0*/  IMAD R34, R31, UR32, R34 ;  /* 0x000000201f227c24 */ /* 0x000fe2000f8e0222 */
[----:B------:R-:W-:Y:S01]  /*86d0*/  IADD3 R31, PT, PT, -R37, RZ, RZ ;  /* 0x000000ff251f7210 */ /* 0x000fe20007ffe1ff */
[----:B------:R-:W-:Y:S01]  /*86e0*/  IMAD R29, R30, UR17, R29 ;  /* 0x000000111e1d7c24 */ /* 0x000fe2000f8e021d */
[----:B------:R-:W-:-:S03]  /*86f0*/  IADD3 R30, PT, PT, -R36, RZ, RZ ;  /* 0x000000ff241e7210 */ /* 0x000fc60007ffe1ff */
[----:B------:R-:W-:Y:S02]  /*8700*/  IMAD R29, R34, UR18, R29 ;  /* 0x00000012221d7c24 */ /* 0x000fe4000f8e021d */
[----:B------:R-:W-:Y:S02]  /*8710*/  IMAD R30, R30, UR33, R35 ;  /* 0x000000211e1e7c24 */ /* 0x000fe4000f8e0223 */
[----:B------:R-:W-:Y:S02]  /*8720*/  IMAD R36, R31, UR34, R36 ;  /* 0x000000221f247c24 */ /* 0x000fe4000f8e0224 */
[----:B------:R-:W-:Y:S02]  /*8730*/  @P0 VIADD R39, R39, -UR36 ;  /* 0x8000002427270c36 */ /* 0x000fe40008000000 */
[----:B------:R-:W-:Y:S02]  /*8740*/  @P0 VIADD R28, R28, 0x1 ;  /* 0x000000011c1c0836 */ /* 0x000fe40000000000 */
[----:B--2---:R-:W-:Y:S01]  /*8750*/  IMAD R29, R30, UR19, R29 ;  /* 0x000000131e1d7c24 */ /* 0x004fe2000f8e021d */
[----:B------:R-:W-:-:S02]  /*8760*/  ISETP.GE.U32.AND P1, PT, R39, UR36, PT ;  /* 0x0000002427007c0c */ /* 0x000fc4000bf26070 */
[----:B------:R-:W-:Y:S01]  /*8770*/  IADD3 R30, PT, PT, -R38, RZ, RZ ;  /* 0x000000ff261e7210 */ /* 0x000fe20007ffe1ff */
[----:B----4-:R-:W-:-:S04]  /*8780*/  IMAD R29, R36, UR22, R29 ;  /* 0x00000016241d7c24 */ /* 0x010fc8000f8e021d */
[----:B------:R-:W-:-:S04]  /*8790*/  IMAD R30, R30, UR35, R37 ;  /* 0x000000231e1e7c24 */ /* 0x000fc8000f8e0225 */
[----:B------:R-:W-:Y:S02]  /*87a0*/  IMAD R29, R30, UR23, R29 ;  /* 0x000000171e1d7c24 */ /* 0x000fe4000f8e021d */
[----:B------:R-:W-:Y:S02]  /*87b0*/  @P1 IADD3 R28, PT, PT, R28, 0x1, RZ ;  /* 0x000000011c1c1810 */ /* 0x000fe40007ffe0ff */
[----:B------:R-:W-:-:S04]  /*87c0*/  @!P2 LOP3.LUT R28, RZ, UR36, RZ, 0x33, !PT ;  /* 0x00000024ff1cac12 */ /* 0x000fc8000f8e33ff */
[----:B------:R-:W-:Y:S01]  /*87d0*/  MOV R30, R28 ;  /* 0x0000001c001e7202 */ /* 0x000fe20000000f00 */
[----:B------:R-:W-:-:S04]  /*87e0*/  IMAD.MOV R31, RZ, RZ, -R28 ;  /* 0x000000ffff1f7224 */ /* 0x000fc800078e0a1c */
[----:B------:R-:W-:-:S04]  /*87f0*/  IMAD R38, R31, UR36, R38 ;  /* 0x000000241f267c24 */ /* 0x000fc8000f8e0226 */
[----:B------:R-:W-:Y:S01]  /*8800*/  IMAD R31, R38, UR24, R29 ;  /* 0x00000018261f7c24 */ /* 0x000fe2000f8e021d */
[----:B------:R-:W-:Y:S06]  /*8810*/  BRA.U UP1, `(.L_x_3002) ;  /* 0xfffffff101cc7547 */ /* 0x000fec000b83ffff */
.L_x_3001:
[----:B------:R-:W-:Y:S05]  /*8820*/  BRA.U !UP0, `(.L_x_3003) ;  /* 0x0000000908f47547 */ /* 0x000fea000b800000 */
[----:B------:R-:W-:Y:S02]  /*8830*/  UISETP.GE.U32.AND UP0, UPT, UR12, 0x3, UPT ;  /* 0x000000030c00788c */ /* 0x000fe4000bf06070 */
[----:B------:R-:W-:-:S07]  /*8840*/  UISETP.NE.AND UP1, UPT, UR8, URZ, UPT ;  /* 0x000000ff0800728c */ /* 0x000fce000bf25270 */
[----:B------:R-:W-:Y:S05]  /*8850*/  BRA.U !UP0, `(.L_x_3004) ;  /* 0x0000000508987547 */ /* 0x000fea000b800000 */
        /* <DEDUP_REMOVED lines=13> */
[----:B------:R-:W2:Y:S01]  /*8930*/  LDCU UR4, c[0x0][UR4+0x3ec] ;  /* 0x00007d80040477ac */ /* 0x000ea20008000800 */
[----:B0-----:R-:W0:Y:S01]  /*8940*/  I2F.U32.RP R32, UR18 ;  /* 0x0000001200207d06 */ /* 0x001e220008209000 */
[----:B------:R-:W-:Y:S01]  /*8950*/  IMAD R35, RZ, RZ, -UR18 ;  /* 0x80000012ff237e24 */ /* 0x000fe2000f8e02ff */
[----:B------:R-:W-:Y:S01]  /*8960*/  ISETP.NE.U32.AND P2, PT, RZ, UR18, PT ;  /* 0x00000012ff007c0c */ /* 0x000fe2000bf45070 */
[----:B------:R-:W2:Y:S01]  /*8970*/  LDCU UR15, c[0x0][UR15+0x3ec] ;  /* 0x00007d800f0f77ac */ /* 0x000ea20008000800 */
[----:B------:R-:W2:Y:S04]  /*8980*/  LDCU UR16, c[0x0][UR16+0x3ec] ;  /* 0x00007d80101077ac */ /* 0x000ea80008000800 */
[----:B----4-:R-:W4:Y:S01]  /*8990*/  I2F.U32.RP R33, UR19 ;  /* 0x0000001300217d06 */ /* 0x010f220008209000 */
[----:B-1----:R-:W-:Y:S01]  /*89a0*/  IMAD R37, RZ, RZ, -UR22 ;  /* 0x80000016ff257e24 */ /* 0x002fe2000f8e02ff */
[----:B------:R-:W1:Y:S06]  /*89b0*/  LDCU UR17, c[0x0][UR17+0x3ec] ;  /* 0x00007d80111177ac */ /* 0x000e6c0008000800 */
[----:B0-----:R-:W2:Y:S08]  /*89c0*/  MUFU.RCP R32, R32 ;  /* 0x0000002000207308 */ /* 0x001eb00000001000 */
[----:B----4-:R-:W-:Y:S08]  /*89d0*/  MUFU.RCP R33, R33 ;  /* 0x0000002100217308 */ /* 0x010ff00000001000 */
[----:B------:R-:W0:Y:S01]  /*89e0*/  I2F.U32.RP R34, UR22 ;  /* 0x0000001600227d06 */ /* 0x000e220008209000 */
[----:B--23--:R-:W-:-:S07]  /*89f0*/  IADD3 R28, PT, PT, R32, 0xffffffe, RZ ;  /* 0x0ffffffe201c7810 */ /* 0x00cfce0007ffe0ff */
[----:B------:R2:W3:Y:S08]  /*8a00*/  F2I.FTZ.U32.TRUNC.NTZ R29, R28 ;  /* 0x0000001c001d7305 */ /* 0x0004f0000021f000 */
[----:B0-----:R-:W-:Y:S01]  /*8a10*/  MUFU.RCP R34, R34 ;  /* 0x0000002200227308 */ /* 0x001fe20000001000 */
[----:B--2---:R-:W-:Y:S02]  /*8a20*/  HFMA2 R28, -RZ, RZ, 0, 0 ;  /* 0x00000000ff1c7431 */ /* 0x004fe400000001ff */
[----:B---3--:R-:W-:-:S04]  /*8a30*/  IMAD R35, R35, R29, RZ ;  /* 0x0000001d23237224 */ /* 0x008fc800078e02ff */
[----:B------:R-:W-:Y:S02]  /*8a40*/  IMAD.HI.U32 R29, R29, R35, R28 ;  /* 0x000000231d1d7227 */ /* 0x000fe400078e001c */
[----:B------:R-:W0:Y:S04]  /*8a50*/  I2F.U32.RP R35, UR23 ;  /* 0x0000001700237d06 */ /* 0x000e280008209000 */
[----:B------:R-:W-:-:S05]  /*8a60*/  IMAD.HI.U32 R32, R29, R30, RZ ;  /* 0x0000001e1d207227 */ /* 0x000fca00078e00ff */
[----:B------:R-:W-:-:S05]  /*8a70*/  IADD3 R29, PT, PT, -R32, RZ, RZ ;  /* 0x000000ff201d7210 */ /* 0x000fca0007ffe1ff */
[----:B------:R-:W-:Y:S01]  /*8a80*/  IMAD R28, R29, UR18, R30 ;  /* 0x000000121d1c7c24 */ /* 0x000fe2000f8e021e */
[----:B0-----:R-:W-:Y:S01]  /*8a90*/  MUFU.RCP R35, R35 ;  /* 0x0000002300237308 */ /* 0x001fe20000001000 */
[----:B------:R-:W-:Y:S01]  /*8aa0*/  VIADD R29, R33, 0xffffffe ;  /* 0x0ffffffe211d7836 */ /* 0x000fe20000000000 */
[----:B------:R-:W-:Y:S02]  /*8ab0*/  IADD3 R33, PT, PT, RZ, -UR19, RZ ;  /* 0x80000013ff217c10 */ /* 0x000fe4000fffe0ff */
[----:B------:R-:W-:-:S04]  /*8ac0*/  ISETP.GE.U32.AND P0, PT, R28, UR18, PT ;  /* 0x000000121c007c0c */ /* 0x000fc8000bf06070 */
[----:B------:R-:W0:Y:S09]  /*8ad0*/  F2I.FTZ.U32.TRUNC.NTZ R29, R29 ;  /* 0x0000001d001d7305 */ /* 0x000e32000021f000 */
[----:B------:R-:W-:Y:S01]  /*8ae0*/  @P0 IADD3 R28, PT, PT, R28, -UR18, RZ ;  /* 0x800000121c1c0c10 */ /* 0x000fe2000fffe0ff */
[----:B------:R-:W-:-:S03]  /*8af0*/  @P0 VIADD R32, R32, 0x1 ;  /* 0x0000000120200836 */ /* 0x000fc60000000000 */
[----:B------:R-:W-:Y:S01]  /*8b00*/  ISETP.GE.U32.AND P1, PT, R28, UR18, PT ;  /* 0x000000121c007c0c */ /* 0x000fe2000bf26070 */
[----:B------:R-:W-:Y:S02]  /*8b10*/  HFMA2 R28, -RZ, RZ, 0, 0 ;  /* 0x00000000ff1c7431 */ /* 0x000fe400000001ff */
[----:B0-----:R-:W-:-:S04]  /*8b20*/  IMAD R33, R33, R29, RZ ;  /* 0x0000001d21217224 */ /* 0x001fc800078e02ff */
[----:B------:R-:W-:-:S06]  /*8b30*/  IMAD.HI.U32 R33, R29, R33, R28 ;  /* 0x000000211d217227 */ /* 0x000fcc00078e001c */
        /* <DEDUP_REMOVED lines=8> */
[----:B------:R-:W0:Y:S11]  /*8bc0*/  F2I.FTZ.U32.TRUNC.NTZ R29, R29 ;  /* 0x0000001d001d7305 */ /* 0x000e36000021f000 */
[----:B------:R-:W-:-:S02]  /*8bd0*/  @P0 IADD3 R28, PT, PT, R28, -UR19, RZ ;  /* 0x800000131c1c0c10 */ /* 0x000fc4000fffe0ff */
[----:B------:R-:W-:Y:S02]  /*8be0*/  @P0 IADD3 R33, PT, PT, R33, 0x1, RZ ;  /* 0x0000000121210810 */ /* 0x000fe40007ffe0ff */
[----:B------:R-:W-:Y:S01]  /*8bf0*/  ISETP.GE.U32.AND P1, PT, R28, UR19, PT ;  /* 0x000000131c007c0c */ /* 0x000fe2000bf26070 */
[----:B0-----:R-:W-:Y:S02]  /*8c00*/  IMAD R37, R37, R29, RZ ;  /* 0x0000001d25257224 */ /* 0x001fe400078e02ff */
[----:B------:R-:W-:-:S04]  /*8c10*/  IMAD.MOV.U32 R28, RZ, RZ, RZ ;  /* 0x000000ffff1c7224 */ /* 0x000fc800078e00ff */
[----:B------:R-:W-:Y:S01]  /*8c20*/  IMAD.HI.U32 R28, R29, R37, R28 ;  /* 0x000000251d1c7227 */ /* 0x000fe200078e001c */
[----:B------:R-:W-:-:S05]  /*8c30*/  IADD3 R29, PT, PT, R35, 0xffffffe, RZ ;  /* 0x0ffffffe231d7810 */ /* 0x000fca0007ffe0ff */
[----:B------:R-:W-:Y:S01]  /*8c40*/  @P1 IADD3 R33, PT, PT, R33, 0x1, RZ ;  /* 0x0000000121211810 */ /* 0x000fe20007ffe0ff */
[----:B------:R-:W0:Y:S01]  /*8c50*/  F2I.FTZ.U32.TRUNC.NTZ R29, R29 ;  /* 0x0000001d001d7305 */ /* 0x000e22000021f000 */
[----:B------:R-:W-:Y:S02]  /*8c60*/  @!P2 LOP3.LUT R33, RZ, UR19, RZ, 0x33, !PT ;  /* 0x00000013ff21ac12 */ /* 0x000fe4000f8e33ff */
[----:B------:R-:W-:-:S03]  /*8c70*/  ISETP.NE.U32.AND P2, PT, RZ, UR22, PT ;  /* 0x00000016ff007c0c */ /* 0x000fc6000bf45070 */
[----:B------:R-:W-:-:S05]  /*8c80*/  IMAD.HI.U32 R34, R28, R33, RZ ;  /* 0x000000211c227227 */ /* 0x000fca00078e00ff */
[----:B------:R-:W-:-:S05]  /*8c90*/  IADD3 R28, PT, PT, -R34, RZ, RZ ;  /* 0x000000ff221c7210 */ /* 0x000fca0007ffe1ff */
[----:B------:R-:W-:-:S05]  /*8ca0*/  IMAD R28, R28, UR22, R33 ;  /* 0x000000161c1c7c24 */ /* 0x000fca000f8e0221 */
[----:B------:R-:W-:-:S13]  /*8cb0*/  ISETP.GE.U32.AND P0, PT, R28, UR22, PT ;  /* 0x000000161c007c0c */ /* 0x000fda000bf06070 */
[----:B------:R-:W-:Y:S01]  /*8cc0*/  @P0 VIADD R28, R28, -UR22 ;  /* 0x800000161c1c0c36 */ /* 0x000fe20008000000 */
[----:B------:R-:W-:-:S04]  /*8cd0*/  @P0 IADD3 R34, PT, PT, R34, 0x1, RZ ;  /* 0x0000000122220810 */ /* 0x000fc80007ffe0ff */
[----:B------:R-:W-:Y:S02]  /*8ce0*/  ISETP.GE.U32.AND P1, PT, R28, UR22, PT ;  /* 0x000000161c007c0c */ /* 0x000fe4000bf26070 */
[----:B------:R-:W-:-:S05]  /*8cf0*/  IADD3 R28, PT, PT, RZ, -UR23, RZ ;  /* 0x80000017ff1c7c10 */ /* 0x000fca000fffe0ff */
[----:B0-----:R-:W-:Y:S02]  /*8d00*/  IMAD R35, R28, R29, RZ ;  /* 0x0000001d1c237224 */ /* 0x001fe400078e02ff */
[----:B------:R-:W-:-:S04]  /*8d10*/  HFMA2 R28, -RZ, RZ, 0, 0 ;  /* 0x00000000ff1c7431 */ /* 0x000fc800000001ff */
[----:B------:R-:W-:Y:S01]  /*8d20*/  @P1 VIADD R34, R34, 0x1 ;  /* 0x0000000122221836 */ /* 0x000fe20000000000 */
[----:B------:R-:W-:Y:S02]  /*8d30*/  @!P2 LOP3.LUT R34, RZ, UR22, RZ, 0x33, !PT ;  /* 0x00000016ff22ac12 */ /* 0x000fe4000f8e33ff */
[----:B------:R-:W-:Y:S01]  /*8d40*/  ISETP.NE.U32.AND P2, PT, RZ, UR23, PT ;  /* 0x00000017ff007c0c */ /* 0x000fe2000bf45070 */
[----:B------:R-:W-:-:S06]  /*8d50*/  IMAD.HI.U32 R35, R29, R35, R28 ;  /* 0x000000231d237227 */ /* 0x000fcc00078e001c */
[----:B------:R-:W-:-:S05]  /*8d60*/  IMAD.HI.U32 R35, R35, R34, RZ ;  /* 0x0000002223237227 */ /* 0x000fca00078e00ff */
[----:B------:R-:W-:-:S05]  /*8d70*/  IADD3 R29, PT, PT, -R35, RZ, RZ ;  /* 0x000000ff231d7210 */ /* 0x000fca0007ffe1ff */
[----:B------:R-:W-:Y:S01]  /*8d80*/  IMAD R28, R29, UR23, R34 ;  /* 0x000000171d1c7c24 */ /* 0x000fe2000f8e0222 */
[----:B------:R-:W-:-:S04]  /*8d90*/  IADD3 R29, PT, PT, -R32, RZ, RZ ;  /* 0x000000ff201d7210 */ /* 0x000fc80007ffe1ff */
[----:B------:R-:W-:-:S13]  /*8da0*/  ISETP.GE.U32.AND P0, PT, R28, UR23, PT ;  /* 0x000000171c007c0c */ /* 0x000fda000bf06070 */
[----:B------:R-:W-:Y:S02]  /*8db0*/  @P0 VIADD R28, R28, -UR23 ;  /* 0x800000171c1c0c36 */ /* 0x000fe40008000000 */
[----:B------:R-:W-:-:S03]  /*8dc0*/  @P0 VIADD R35, R35, 0x1 ;  /* 0x0000000123230836 */ /* 0x000fc60000000000 */
[----:B------:R-:W-:Y:S01]  /*8dd0*/  ISETP.GE.U32.AND P1, PT, R28, UR23, PT ;  /* 0x000000171c007c0c */ /* 0x000fe2000bf26070 */
[----:B------:R-:W-:Y:S01]  /*8de0*/  IMAD R28, R29, UR18, R30 ;  /* 0x000000121d1c7c24 */ /* 0x000fe2000f8e021e */
[----:B------:R-:W-:Y:S02]  /*8df0*/  IADD3 R29, PT, PT, -R33, RZ, RZ ;  /* 0x000000ff211d7210 */ /* 0x000fe40007ffe1ff */
[----:B------:R-:W-:Y:S01]  /*8e00*/  IADD3 R30, PT, PT, -R34, RZ, RZ ;  /* 0x000000ff221e7210 */ /* 0x000fe20007ffe1ff */
[----:B------:R-:W-:Y:S02]  /*8e10*/  IMAD R28, R28, UR4, R31 ;  /* 0x000000041c1c7c24 */ /* 0x000fe4000f8e021f */
[----:B------:R-:W-:Y:S02]  /*8e20*/  IMAD R29, R29, UR19, R32 ;  /* 0x000000131d1d7c24 */ /* 0x000fe4000f8e0220 */
[----:B------:R-:W-:Y:S02]  /*8e30*/  IMAD R33, R30, UR22, R33 ;  /* 0x000000161e217c24 */ /* 0x000fe4000f8e0221 */
[----:B------:R-:W-:-:S02]  /*8e40*/  IMAD R28, R29, UR15, R28 ;  /* 0x0000000f1d1c7c24 */ /* 0x000fc4000f8e021c */
[----:B------:R-:W-:Y:S02]  /*8e50*/  @P1 IADD3 R35, PT, PT, R35, 0x1, RZ ;  /* 0x0000000123231810 */ /* 0x000fe40007ffe0ff */
[----:B------:R-:W-:Y:S01]  /*8e60*/  @!P2 LOP3.LUT R35, RZ, UR23, RZ, 0x33, !PT ;  /* 0x00000017ff23ac12 */ /* 0x000fe2000f8e33ff */
[----:B------:R-:W-:-:S03]  /*8e70*/  IMAD R28, R33, UR16, R28 ;  /* 0x00000010211c7c24 */ /* 0x000fc6000f8e021c */
[----:B------:R-:W-:Y:S01]  /*8e80*/  MOV R30, R35 ;  /* 0x00000023001e7202 */ /* 0x000fe20000000f00 */
[----:B------:R-:W-:-:S04]  /*8e90*/  IMAD.MOV R31, RZ, RZ, -R35 ;  /* 0x000000ffff1f7224 */ /* 0x000fc800078e0a23 */
[----:B------:R-:W-:-:S04]  /*8ea0*/  IMAD R31, R31, UR23, R34 ;  /* 0x000000171f1f7c24 */ /* 0x000fc8000f8e0222 */
[----:B-1----:R-:W-:-:S07]  /*8eb0*/  IMAD R31, R31, UR17, R28 ;  /* 0x000000111f1f7c24 */ /* 0x002fce000f8e021c */
.L_x_3004:
[----:B------:R-:W-:Y:S05]  /*8ec0*/  BRA.U !UP1, `(.L_x_3003) ;  /* 0x00000005094c7547 */ /* 0x000fea000b800000 */
[----:B------:R-:W-:Y:S02]  /*8ed0*/  UISETP.NE.AND UP0, UPT, UR13, URZ, UPT ;  /* 0x000000ff0d00728c */ /* 0x000fe4000bf05270 */
[----:B------:R-:W-:-:S07]  /*8ee0*/  UISETP.NE.AND UP1, UPT, UR9, URZ, UPT ;  /* 0x000000ff0900728c */ /* 0x000fce000bf25270 */
[----:B------:R-:W-:Y:S05]  /*8ef0*/  BRA.U !UP0, `(.L_x_3005) ;  /* 0x0000000108d07547 */ /* 0x000fea000b800000 */
[----:B0-----:R-:W-:Y:S01]  /*8f00*/  UIADD3 UR4, UPT, UPT, UR14, -0x1, URZ ;  /* 0xffffffff0e047890 */ /* 0x001fe2000fffe0ff */
[----:B------:R-:W-:Y:S01]  /*8f10*/  UMOV UR15, 0xd8 ;  /* 0x000000d8000f7882 */ /* 0x000fe20000000000 */
[----:B------:R-:W-:Y:S02]  /*8f20*/  UIADD3 UR14, UPT, UPT, UR14, -0x2, URZ ;  /* 0xfffffffe0e0e7890 */ /* 0x000fe4000fffe0ff */
[----:B------:R-:W-:Y:S02]  /*8f30*/  ULEA UR4, UR4, UR15, 0x2 ;  /* 0x0000000f04047291 */ /* 0x000fe4000f8e10ff */
[----:B------:R-:W-:-:S10]  /*8f40*/  ULEA UR15, UR14, UR15, 0x2 ;  /* 0x0000000f0e0f7291 */ /* 0x000fd4000f8e10ff */
[----:B------:R-:W0:Y:S02]  /*8f50*/  LDCU UR16, c[0x0][UR4+0x388] ;  /* 0x00007100041077ac */ /* 0x000e240008000800 */
[----:B------:R-:W4:Y:S01]  /*8f60*/  LDCU UR17, c[0x0][UR15+0x388] ;  /* 0x000071000f1177ac */ /* 0x000f220008000800 */
[----:B------:R-:W1:Y:S01]  /*8f70*/  LDCU UR4, c[0x0][UR4+0x3ec] ;  /* 0x00007d80040477ac */ /* 0x000e620008000800 */
[----:B------:R-:W1:Y:S01]  /*8f80*/  LDCU UR15, c[0x0][UR15+0x3ec] ;  /* 0x00007d800f0f77ac */ /* 0x000e620008000800 */
[----:B0-----:R-:W0:Y:S01]  /*8f90*/  I2F.U32.RP R32, UR16 ;  /* 0x0000001000207d06 */ /* 0x001e220008209000 */
[----:B------:R-:W-:Y:S01]  /*8fa0*/  IMAD R33, RZ, RZ, -UR16 ;  /* 0x80000010ff217e24 */ /* 0x000fe2000f8e02ff */
[----:B------:R-:W-:Y:S02]  /*8fb0*/  ISETP.NE.U32.AND P2, PT, RZ, UR16, PT ;  /* 0x00000010ff007c0c */ /* 0x000fe4000bf45070 */
[----:B----4-:R-:W-:-:S04]  /*8fc0*/  IADD3 R35, PT, PT, RZ, -UR17, RZ ;  /* 0x80000011ff237c10 */ /* 0x010fc8000fffe0ff */
[----:B------:R-:W4:Y:S08]  /*8fd0*/  I2F.U32.RP R34, UR17 ;  /* 0x0000001100227d06 */ /* 0x000f300008209000 */
[----:B0-----:R-:W1:Y:S08]  /*8fe0*/  MUFU.RCP R32, R32 ;  /* 0x0000002000207308 */ /* 0x001e700000001000 */
[----:B----4-:R-:W-:Y:S01]  /*8ff0*/  MUFU.RCP R34, R34 ;  /* 0x0000002200227308 */ /* 0x010fe20000001000 */
[----:B-123--:R-:W-:-:S07]  /*9000*/  IADD3 R28, PT, PT, R32, 0xffffffe, RZ ;  /* 0x0ffffffe201c7810 */ /* 0x00efce0007ffe0ff */
[----:B------:R0:W1:Y:S02]  /*9010*/  F2I.FTZ.U32.TRUNC.NTZ R29, R28 ;  /* 0x0000001c001d7305 */ /* 0x000064000021f000 */
[----:B0-----:R-:W-:Y:S02]  /*9020*/  HFMA2 R28, -RZ, RZ, 0, 0 ;  /* 0x00000000ff1c7431 */ /* 0x001fe400000001ff */
[----:B-1----:R-:W-:-:S04]  /*9030*/  IMAD R33, R33, R29, RZ ;  /* 0x0000001d21217224 */ /* 0x002fc800078e02ff */
[----:B------:R-:W-:-:S04]  /*9040*/  IMAD.HI.U32 R33, R29, R33, R28 ;  /* 0x000000211d217227 */ /* 0x000fc800078e001c */
[----:B------:R-:W-:Y:S02]  /*9050*/  VIADD R28, R34, 0xffffffe ;  /* 0x0ffffffe221c7836 */ /* 0x000fe40000000000 */
[----:B------:R-:W-:-:S05]  /*9060*/  IMAD.HI.U32 R33, R33, R30, RZ ;  /* 0x0000001e21217227 */ /* 0x000fca00078e00ff */
[----:B------:R-:W-:-:S05]  /*9070*/  IADD3 R29, PT, PT, -R33, RZ, RZ ;  /* 0x000000ff211d7210 */ /* 0x000fca0007ffe1ff */
[----:B------:R-:W-:Y:S02]  /*9080*/  IMAD R32, R29, UR16, R30 ;  /* 0x000000101d207c24 */ /* 0x000fe4000f8e021e */
[----:B------:R0:W1:Y:S03]  /*9090*/  F2I.FTZ.U32.TRUNC.NTZ R29, R28 ;  /* 0x0000001c001d7305 */ /* 0x000066000021f000 */
[----:B------:R-:W-:Y:S02]  /*90a0*/  ISETP.GE.U32.AND P0, PT, R32, UR16, PT ;  /* 0x0000001020007c0c */ /* 0x000fe4000bf06070 */
[----:B0-----:R-:W-:Y:S01]  /*90b0*/  MOV R28, RZ ;  /* 0x000000ff001c7202 */ /* 0x001fe20000000f00 */
[----:B-1----:R-:W-:-:S10]  /*90c0*/  IMAD R35, R35, R29, RZ ;  /* 0x0000001d23237224 */ /* 0x002fd400078e02ff */
[----:B------:R-:W-:Y:S01]  /*90d0*/  @P0 IADD3 R32, PT, PT, R32, -UR16, RZ ;  /* 0x8000001020200c10 */ /* 0x000fe2000fffe0ff */
[----:B------:R-:W-:-:S03]  /*90e0*/  @P0 VIADD R33, R33, 0x1 ;  /* 0x0000000121210836 */ /* 0x000fc60000000000 */
[----:B------:R-:W-:Y:S01]  /*90f0*/  ISETP.GE.U32.AND P1, PT, R32, UR16, PT ;  /* 0x0000001020007c0c */ /* 0x000fe2000bf26070 */
[----:B------:R-:W-:-:S12]  /*9100*/  IMAD.HI.U32 R32, R29, R35, R28 ;  /* 0x000000231d207227 */ /* 0x000fd800078e001c */
[----:B------:R-:W-:Y:S02]  /*9110*/  @P1 IADD3 R33, PT, PT, R33, 0x1, RZ ;  /* 0x0000000121211810 */ /* 0x000fe40007ffe0ff */
[----:B------:R-:W-:Y:S02]  /*9120*/  @!P2 LOP3.LUT R33, RZ, UR16, RZ, 0x33, !PT ;  /* 0x00000010ff21ac12 */ /* 0x000fe4000f8e33ff */
[----:B------:R-:W-:Y:S02]  /*9130*/  ISETP.NE.U32.AND P2, PT, RZ, UR17, PT ;  /* 0x00000011ff007c0c */ /* 0x000fe4000bf45070 */
[----:B------:R-:W-:Y:S01]  /*9140*/  IADD3 R29, PT, PT, -R33, RZ, RZ ;  /* 0x000000ff211d7210 */ /* 0x000fe20007ffe1ff */
[----:B------:R-:W-:-:S04]  /*9150*/  IMAD.HI.U32 R32, R32, R33, RZ ;  /* 0x0000002120207227 */ /* 0x000fc800078e00ff */
[----:B------:R-:W-:-:S04]  /*9160*/  IMAD.MOV R28, RZ, RZ, -R32 ;  /* 0x000000ffff1c7224 */ /* 0x000fc800078e0a20 */
[----:B------:R-:W-:-:S05]  /*9170*/  IMAD R28, R28, UR17, R33 ;  /* 0x000000111c1c7c24 */ /* 0x000fca000f8e0221 */
[----:B------:R-:W-:-:S13]  /*9180*/  ISETP.GE.U32.AND P0, PT, R28, UR17, PT ;  /* 0x000000111c007c0c */ /* 0x000fda000bf06070 */
[----:B------:R-:W-:Y:S02]  /*9190*/  @P0 IADD3 R28, PT, PT, R28, -UR17, RZ ;  /* 0x800000111c1c0c10 */ /* 0x000fe4000fffe0ff */
[----:B------:R-:W-:Y:S02]  /*91a0*/  @P0 IADD3 R32, PT, PT, R32, 0x1, RZ ;  /* 0x0000000120200810 */ /* 0x000fe40007ffe0ff */
[----:B------:R-:W-:Y:S01]  /*91b0*/  ISETP.GE.U32.AND P1, PT, R28, UR17, PT ;  /* 0x000000111c007c0c */ /* 0x000fe2000bf26070 */
[----:B------:R-:W-:-:S04]  /*91c0*/  IMAD R28, R29, UR16, R30 ;  /* 0x000000101d1c7c24 */ /* 0x000fc8000f8e021e */
[----:B------:R-:W-:-:S08]  /*91d0*/  IMAD R28, R28, UR4, R31 ;  /* 0x000000041c1c7c24 */ /* 0x000fd0000f8e021f */
[----:B------:R-:W-:Y:S01]  /*91e0*/  @P1 VIADD R32, R32, 0x1 ;  /* 0x0000000120201836 */ /* 0x000fe20000000000 */
[----:B------:R-:W-:-:S04]  /*91f0*/  @!P2 LOP3.LUT R32, RZ, UR17, RZ, 0x33, !PT ;  /* 0x00000011ff20ac12 */ /* 0x000fc8000f8e33ff */
[----:B------:R-:W-:-:S05]  /*9200*/  IADD3 R30, PT, PT, -R32, RZ, RZ ;  /* 0x000000ff201e7210 */ /* 0x000fca0007ffe1ff */
[----:B------:R-:W-:Y:S02]  /*9210*/  IMAD R31, R30, UR17, R33 ;  /* 0x000000111e1f7c24 */ /* 0x000fe4000f8e0221 */
[----:B------:R-:W-:Y:S02]  /*9220*/  IMAD.MOV.U32 R30, RZ, RZ, R32 ;  /* 0x000000ffff1e7224 */ /* 0x000fe400078e0020 */
[----:B------:R-:W-:-:S07]  /*9230*/  IMAD R31, R31, UR15, R28 ;  /* 0x0000000f1f1f7c24 */ /* 0x000fce000f8e021c */
.L_x_3005:
[----:B------:R-:W-:Y:S05]  /*9240*/  BRA.U !UP1, `(.L_x_3003) ;  /* 0x00000001096c7547 */ /* 0x000fea000b800000 */
[----:B0-----:R-:W-:Y:S01]  /*9250*/  UIADD3 UR14, UPT, UPT, UR14, -0x1, URZ ;  /* 0xffffffff0e0e7890 */ /* 0x001fe2000fffe0ff */
[----:B------:R-:W-:-:S03]  /*9260*/  UMOV UR4, 0xd8 ;  /* 0x000000d800047882 */ /* 0x000fc60000000000 */
[----:B------:R-:W-:-:S12]  /*9270*/  ULEA UR14, UR14, UR4, 0x2 ;  /* 0x000000040e0e7291 */ /* 0x000fd8000f8e10ff */
[----:B------:R-:W0:Y:S01]  /*9280*/  LDCU UR4, c[0x0][UR14+0x388] ;  /* 0x000071000e0477ac */ /* 0x000e220008000800 */
[----:B------:R-:W4:Y:S01]  /*9290*/  LDCU UR14, c[0x0][UR14+0x3ec] ;  /* 0x00007d800e0e77ac */ /* 0x000f220008000800 */
[----:B0-----:R-:W0:Y:S01]  /*92a0*/  I2F.U32.RP R32, UR4 ;  /* 0x0000000400207d06 */ /* 0x001e220008209000 */
[----:B------:R-:W-:Y:S02]  /*92b0*/  IADD3 R33, PT, PT, RZ, -UR4, RZ ;  /* 0x80000004ff217c10 */ /* 0x000fe4000fffe0ff */
[----:B------:R-:W-:-:S05]  /*92c0*/  ISETP.NE.U32.AND P2, PT, RZ, UR4, PT ;  /* 0x00000004ff007c0c */ /* 0x000fca000bf45070 */
[----:B0-----:R-:W1:Y:S02]  /*92d0*/  MUFU.RCP R32, R32 ;  /* 0x0000002000207308 */ /* 0x001e640000001000 */
[----:B-123--:R-:W-:-:S06]  /*92e0*/  IADD3 R28, PT, PT, R32, 0xffffffe, RZ ;  /* 0x0ffffffe201c7810 */ /* 0x00efcc0007ffe0ff */
[----:B------:R0:W1:Y:S02]  /*92f0*/  F2I.FTZ.U32.TRUNC.NTZ R29, R28 ;  /* 0x0000001c001d7305 */ /* 0x000064000021f000 */
[----:B0-----:R-:W-:Y:S02]  /*9300*/  IMAD.MOV.U32 R28, RZ, RZ, RZ ;  /* 0x000000ffff1c7224 */ /* 0x001fe400078e00ff */
[----:B-1----:R-:W-:-:S04]  /*9310*/  IMAD R33, R33, R29, RZ ;  /* 0x0000001d21217224 */ /* 0x002fc800078e02ff */
[----:B------:R-:W-:-:S06]  /*9320*/  IMAD.HI.U32 R29, R29, R33, R28 ;  /* 0x000000211d1d7227 */ /* 0x000fcc00078e001c */
[----:B------:R-:W-:-:S05]  /*9330*/  IMAD.HI.U32 R29, R29, R30, RZ ;  /* 0x0000001e1d1d7227 */ /* 0x000fca00078e00ff */
[----:B------:R-:W-:-:S05]  /*9340*/  IADD3 R33, PT, PT, -R29, RZ, RZ ;  /* 0x000000ff1d217210 */ /* 0x000fca0007ffe1ff */
[----:B------:R-:W-:-:S05]  /*9350*/  IMAD R33, R33, UR4, R30 ;  /* 0x0000000421217c24 */ /* 0x000fca000f8e021e */
[----:B------:R-:W-:-:S13]  /*9360*/  ISETP.GE.U32.AND P0, PT, R33, UR4, PT ;  /* 0x0000000421007c0c */ /* 0x000fda000bf06070 */
[----:B------:R-:W-:Y:S01]  /*9370*/  @P0 IADD3 R33, PT, PT, R33, -UR4, RZ ;  /* 0x8000000421210c10 */ /* 0x000fe2000fffe0ff */
[----:B------:R-:W-:-:S03]  /*9380*/  @P0 VIADD R29, R29, 0x1 ;  /* 0x000000011d1d0836 */ /* 0x000fc60000000000 */
[----:B------:R-:W-:-:S13]  /*9390*/  ISETP.GE.U32.AND P1, PT, R33, UR4, PT ;  /* 0x0000000421007c0c */ /* 0x000fda000bf26070 */
[----:B------:R-:W-:Y:S02]  /*93a0*/  @P1 IADD3 R29, PT, PT, R29, 0x1, RZ ;  /* 0x000000011d1d1810 */ /* 0x000fe40007ffe0ff */
[----:B------:R-:W-:-:S04]  /*93b0*/  @!P2 LOP3.LUT R29, RZ, UR4, RZ, 0x33, !PT ;  /* 0x00000004ff1dac12 */ /* 0x000fc8000f8e33ff */
[----:B------:R-:W-:-:S05]  /*93c0*/  IADD3 R33, PT, PT, -R29, RZ, RZ ;  /* 0x000000ff1d217210 */ /* 0x000fca0007ffe1ff */
[----:B------:R-:W-:Y:S02]  /*93d0*/  IMAD R28, R33, UR4, R30 ;  /* 0x00000004211c7c24 */ /* 0x000fe4000f8e021e */
[----:B------:R-:W-:Y:S02]  /*93e0*/  IMAD.MOV.U32 R30, RZ, RZ, R29 ;  /* 0x000000ffff1e7224 */ /* 0x000fe400078e001d */
[----:B----4-:R-:W-:-:S07]  /*93f0*/  IMAD R31, R28, UR14, R31 ;  /* 0x0000000e1c1f7c24 */ /* 0x010fce000f8e021f */
.L_x_3003:
[----:B------:R-:W4:Y:S01]  /*9400*/  LDCU UR4, c[0x0][0x4c4] ;  /* 0x00009880ff0477ac */ /* 0x000f220008000800 */
[----:B-123--:R-:W1:Y:S01]  /*9410*/  LDC.64 R28, c[0x0][0x458] ;  /* 0x00011600ff1c7b82 */ /* 0x00ee620000000a00 */
[----:B-----5:R-:W-:Y:S01]  /*9420*/  SHF.L.U32 R32, R24, 0x10, RZ ;  /* 0x0000001018207819 */ /* 0x020fe200000006ff */
[----:B0-----:R-:W0:Y:S04]  /*9430*/  LDCU.64 UR14, c[0x0][0x530] ;  /* 0x0000a600ff0e77ac */ /* 0x001e280008000a00 */
[----:B------:R-:W-:Y:S02]  /*9440*/  FMUL.FTZ R33, R19, R32 ;  /* 0x0000002013217220 */ /* 0x000fe40000410000 */
[----:B------:R-:W2:Y:S02]  /*9450*/  F2I.FTZ.U32.TRUNC.NTZ R19, R19 ;  /* 0x0000001300137305 */ /* 0x000ea4000021f000 */
[----:B------:R-:W-:-:S05]  /*9460*/  FMUL.FTZ R33, R10, R33 ;  /* 0x000000210a217220 */ /* 0x000fca0000410000 */
[----:B------:R-:W-:Y:S01]  /*9470*/  F2FP.BF16.F32.PACK_AB R33, RZ, R33 ;  /* 0x00000021ff21723e */ /* 0x000fe200000010ff */
[----:B----4-:R-:W-:-:S05]  /*9480*/  IMAD R31, R30, UR4, R31 ;  /* 0x000000041e1f7c24 */ /* 0x010fca000f8e021f */
[C---:B0-----:R-:W-:Y:S01]  /*9490*/  IADD3 R30, P0, PT, R31.reuse, UR14, RZ ;  /* 0x0000000e1f1e7c10 */ /* 0x041fe2000ff1e0ff */
[----:B-1----:R-:W-:-:S03]  /*94a0*/  IMAD.WIDE.U32 R28, R31, 0x2, R28 ;  /* 0x000000021f1c7825 */ /* 0x002fc600078e001c */
[----:B------:R-:W-:Y:S02]  /*94b0*/  IADD3.X R31, PT, PT, RZ, UR15, RZ, P0, !PT ;  /* 0x0000000fff1f7c10 */ /* 0x000fe400087fe4ff */
[----:B------:R4:W-:Y:S04]  /*94c0*/  STG.E.U16 desc[UR20][R28.64], R33 ;  /* 0x000000211c007986 */ /* 0x0009e8000c101514 */
[----:B--2---:R4:W-:Y:S03]  /*94d0*/  STG.E.U8 desc[UR20][R30.64], R19 ;  /* 0x000000131e007986 */ /* 0x0049e6000c101114 */
.L_x_3000:
[----:B------:R-:W-:Y:S05]  /*94e0*/  BSYNC.RECONVERGENT B0 ;  /* 0x0000000000007941 */ /* 0x000fea0003800200 */
.L_x_2999:
[----:B0---4-:R-:W-:Y:S01]  /*94f0*/  IMAD.IADD R30, R9, 0x1, R0 ;  /* 0x00000001091e7824 */ /* 0x011fe200078e0200 */
[----:B------:R-:W-:Y:S04]  /*9500*/  BSSY.RECONVERGENT B0, `(.L_x_3006) ;  /* 0x00001a5000007945 */ /* 0x000fe80003800200 */
[----:B------:R-:W-:-:S13]  /*9510*/  ISETP.GE.U32.AND P0, PT, R30, R23, PT ;  /* 0x000000171e00720c */ /* 0x000fda0003f06070 */
[----:B------:R-:W-:Y:S05]  /*9520*/  @P0 BRA `(.L_x_3007) ;  /* 0x0000001800880947 */ /* 0x000fea0003800000 */
[----:B------:R-:W-:Y:S01]  /*9530*/  UISETP.GE.U32.AND UP1, UPT, UR26, 0x7, UPT ;  /* 0x000000071a00788c */ /* 0x000fe2000bf26070 */
[----:B------:R-:W-:Y:S01]  /*9540*/  HFMA2 R32, -RZ, RZ, 0, 0 ;  /* 0x00000000ff207431 */ /* 0x000fe200000001ff */
[----:B------:R-:W-:Y:S01]  /*9550*/  MOV R19, R30 ;  /* 0x0000001e00137202 */ /* 0x000fe20000000f00 */
[----:B------:R-:W0:Y:S01]  /*9560*/  LDCU UR14, c[0x0][0x528] ;  /* 0x0000a500ff0e77ac */ /* 0x000e220008000800 */
[----:B------:R-:W-:-:S05]  /*9570*/  UISETP.NE.AND UP0, UPT, UR28, URZ, UPT ;  /* 0x000000ff1c00728c */ /* 0x000fca000bf05270 */
[----:B------:R-:W-:Y:S06]  /*9580*/  BRA.U !UP1, `(.L_x_3008) ;  /* 0x0000000d09407547 */ /* 0x000fec000b800000 */
[----:B------:R-:W-:Y:S01]  /*9590*/  IMAD.MOV.U32 R32, RZ, RZ, RZ ;  /* 0x000000ffff207224 */ /* 0x000fe200078e00ff */
[----:B------:R-:W-:Y:S01]  /*95a0*/  MOV R19, R30 ;  /* 0x0000001e00137202 */ /* 0x000fe20000000f00 */
[----:B------:R-:W-:-:S06]  /*95b0*/  UMOV UR4, URZ ;  /* 0x000000ff00047c82 */ /* 0x000fcc0008000000 */
.L_x_3009:
        /* <DEDUP_REMOVED lines=15> */
[----:B------:R-:W-:Y:S01]  /*96b0*/  IMAD R35, RZ, RZ, -UR29 ;  /* 0x8000001dff237e24 */ /* 0x000fe2000f8e02ff */
[----:B------:R-:W-:Y:S01]  /*96c0*/  ISETP.NE.U32.AND P2, PT, RZ, UR29, PT ;  /* 0x0000001dff007c0c */ /* 0x000fe2000bf45070 */
[----:B------:R-:W-:-:S02]  /*96d0*/  ULEA UR19, UR19, UR24, 0x2 ;  /* 0x0000001813137291 */ /* 0x000fc4000f8e10ff */
[----:B------:R-:W-:Y:S02]  /*96e0*/  UIADD3 UR22, UPT, UPT, UR14, -0x6, URZ ;  /* 0xfffffffa0e167890 */ /* 0x000fe4000fffe0ff */
[----:B------:R-:W-:Y:S01]  /*96f0*/  UIADD3 UR23, UPT, UPT, UR14, -0x7, URZ ;  /* 0xfffffff90e177890 */ /* 0x000fe2000fffe0ff */
[----:B----4-:R-:W4:Y:S01]  /*9700*/  I2F.U32.RP R33, UR30 ;  /* 0x0000001e00217d06 */ /* 0x010f220008209000 */
[----:B-1----:R-:W-:Y:S01]  /*9710*/  IMAD R37, RZ, RZ, -UR31 ;  /* 0x8000001fff257e24 */ /* 0x002fe2000f8e02ff */
[----:B------:R-:W-:Y:S02]  /*9720*/  ULEA UR22, UR22, UR24, 0x2 ;  /* 0x0000001816167291 */ /* 0x000fe4000f8e10ff */
[----:B------:R-:W-:Y:S02]  /*9730*/  ULEA UR23, UR23, UR24, 0x2 ;  /* 0x0000001817177291 */ /* 0x000fe4000f8e10ff */
[----:B------:R-:W-:Y:S02]  /*9740*/  UIADD3 UR14, UPT, UPT, UR14, -0x8, URZ ;  /* 0xfffffff80e0e7890 */ /* 0x000fe4000fffe0ff */
[----:B0-----:R-:W2:Y:S01]  /*9750*/  MUFU.RCP R31, R31 ;  /* 0x0000001f001f7308 */ /* 0x001ea20000001000 */
[----:B------:R-:W0:Y:S01]  /*9760*/  LDCU UR33, c[0x0][UR19+0x388] ;  /* 0x00007100132177ac */ /* 0x000e220008000800 */
[----:B------:R-:W-:-:S04]  /*9770*/  ULEA UR24, UR14, UR24, 0x2 ;  /* 0x000000180e187291 */ /* 0x000fc8000f8e10ff */
[----:B------:R-:W1:Y:S02]  /*9780*/  LDCU UR34, c[0x0][UR22+0x388] ;  /* 0x00007100162277ac */ /* 0x000e640008000800 */
[----:B----4-:R-:W-:Y:S01]  /*9790*/  MUFU.RCP R33, R33 ;  /* 0x0000002100217308 */ /* 0x010fe20000001000 */
[----:B------:R-:W4:Y:S01]  /*97a0*/  LDCU UR35, c[0x0][UR23+0x388] ;  /* 0x00007100172377ac */ /* 0x000f220008000800 */
[----:B------:R-:W1:Y:S01]  /*97b0*/  LDCU UR15, c[0x0][UR15+0x3ec] ;  /* 0x00007d800f0f77ac */ /* 0x000e620008000800 */
[----:B--23--:R-:W-:-:S05]  /*97c0*/  IADD3 R28, PT, PT, R31, 0xffffffe, RZ ;  /* 0x0ffffffe1f1c7810 */ /* 0x00cfca0007ffe0ff */
[----:B0-----:R-:W0:Y:S01]  /*97d0*/  I2F.U32.RP R36, UR33 ;  /* 0x0000002100247d06 */ /* 0x001e220008209000 */
[----:B------:R-:W-:Y:S01]  /*97e0*/  IADD3 R39, PT, PT, RZ, -UR33, RZ ;  /* 0x80000021ff277c10 */ /* 0x000fe2000fffe0ff */
[----:B------:R-:W2:Y:S01]  /*97f0*/  LDCU UR36, c[0x0][UR24+0x388] ;  /* 0x00007100182477ac */ /* 0x000ea20008000800 */
[----:B------:R-:W3:Y:S05]  /*9800*/  LDCU UR16, c[0x0][UR16+0x3ec] ;  /* 0x00007d80101077ac */ /* 0x000eea0008000800 */
[----:B------:R1:W2:Y:S01]  /*9810*/  F2I.FTZ.U32.TRUNC.NTZ R29, R28 ;  /* 0x0000001c001d7305 */ /* 0x0002a2000021f000 */
[----:B----4-:R-:W-:Y:S01]  /*9820*/  IADD3 R41, PT, PT, RZ, -UR35, RZ ;  /* 0x80000023ff297c10 */ /* 0x010fe2000fffe0ff */
[----:B------:R-:W4:Y:S01]  /*9830*/  LDCU UR17, c[0x0][UR17+0x3ec] ;  /* 0x00007d80111177ac */ /* 0x000f220008000800 */
[----:B------:R-:W4:Y:S05]  /*9840*/  LDCU UR18, c[0x0][UR18+0x3ec] ;  /* 0x00007d80121277ac */ /* 0x000f2a0008000800 */
[----:B0-----:R-:W-:Y:S01]  /*9850*/  MUFU.RCP R36, R36 ;  /* 0x0000002400247308 */ /* 0x001fe20000001000 */
[----:B-1----:R-:W-:Y:S01]  /*9860*/  HFMA2 R28, -RZ, RZ, 0, 0 ;  /* 0x00000000ff1c7431 */ /* 0x002fe200000001ff */
[----:B------:R-:W0:Y:S01]  /*9870*/  LDCU UR19, c[0x0][UR19+0x3ec] ;  /* 0x00007d80131377ac */ /* 0x000e220008000800 */
[----:B--2---:R-:W-:-:S05]  /*9880*/  IMAD R35, R35, R29, RZ ;  /* 0x0000001d23237224 */ /* 0x004fca00078e02ff */
[----:B------:R-:W-:Y:S01]  /*9890*/  I2F.U32.RP R38, UR35 ;  /* 0x0000002300267d06 */ /* 0x000fe20008209000 */
[----:B------:R-:W1:Y:S01]  /*98a0*/  LDCU UR22, c[0x0][UR22+0x3ec] ;  /* 0x00007d80161677ac */ /* 0x000e620008000800 */
[----:B------:R-:W-:Y:S01]  /*98b0*/  IMAD.HI.U32 R34, R29, R35, R28 ;  /* 0x000000231d227227 */ /* 0x000fe200078e001c */
[----:B------:R-:W2:Y:S03]  /*98c0*/  LDCU UR23, c[0x0][UR23+0x3ec] ;  /* 0x00007d80171777ac */ /* 0x000ea60008000800 */
[----:B------:R-:W-:Y:S01]  /*98d0*/  VIADD R29, R33, 0xffffffe ;  /* 0x0ffffffe211d7836 */ /* 0x000fe20000000000 */
[----:B------:R-:W-:Y:S01]  /*98e0*/  IADD3 R33, PT, PT, RZ, -UR30, RZ ;  /* 0x8000001eff217c10 */ /* 0x000fe2000fffe0ff */
[----:B------:R-:W-:Y:S01]  /*98f0*/  IMAD.HI.U32 R31, R34, R19, RZ ;  /* 0x00000013221f7227 */ /* 0x000fe200078e00ff */
[----:B------:R-:W-:Y:S01]  /*9900*/  I2F.U32.RP R35, UR32 ;  /* 0x0000002000237d06 */ /* 0x000fe20008209000 */
[----:B------:R-:W2:Y:S03]  /*9910*/  LDCU UR24, c[0x0][UR24+0x3ec] ;  /* 0x00007d80181877ac */ /* 0x000ea60008000800 */
[----:B------:R-:W-:Y:S01]  /*9920*/  IADD3 R34, PT, PT, -R31, RZ, RZ ;  /* 0x000000ff1f227210 */ /* 0x000fe20007ffe1ff */
[----:B------:R-:W-:-:S03]  /*9930*/  UIADD3 UR4, UPT, UPT, UR4, 0x8, URZ ;  /* 0x0000000804047890 */ /* 0x000fc6000fffe0ff */
[----:B------:R-:W3:Y:S01]  /*9940*/  F2I.FTZ.U32.TRUNC.NTZ R29, R29 ;  /* 0x0000001d001d7305 */ /* 0x000ee2000021f000 */
[----:B------:R-:W-:Y:S01]  /*9950*/  IMAD R28, R34, UR29, R19 ;  /* 0x0000001d221c7c24 */ /* 0x000fe2000f8e0213 */
[----:B------:R-:W-:-:S04]  /*9960*/  UISETP.NE.AND UP1, UPT, UR4, UR7, UPT ;  /* 0x000000070400728c */ /* 0x000fc8000bf25270 */
[----:B------:R-:W-:Y:S02]  /*9970*/  ISETP.GE.U32.AND P0, PT, R28, UR29, PT ;  /* 0x0000001d1c007c0c */ /* 0x000fe4000bf06070 */
[----:B------:R-:W4:Y:S01]  /*9980*/  I2F.U32.RP R34, UR31 ;  /* 0x0000001f00227d06 */ /* 0x000f220008209000 */
[----:B---3--:R-:W-:-:S07]  /*9990*/  IMAD R33, R33, R29, RZ ;  /* 0x0000001d21217224 */ /* 0x008fce00078e02ff */
[----:B------:R-:W-:Y:S03]  /*99a0*/  MUFU.RCP R35, R35 ;  /* 0x0000002300237308 */ /* 0x000fe60000001000 */
[----:B------:R-:W-:Y:S01]  /*99b0*/  @P0 IADD3 R28, PT, PT, R28, -UR29, RZ ;  /* 0x8000001d1c1c0c10 */ /* 0x000fe2000fffe0ff */
[----:B------:R-:W-:-:S03]  /*99c0*/  @P0 VIADD R31, R31, 0x1 ;  /* 0x000000011f1f0836 */ /* 0x000fc60000000000 */
[----:B------:R-:W-:Y:S01]  /*99d0*/  ISETP.GE.U32.AND P1, PT, R28, UR29, PT ;  /* 0x0000001d1c007c0c */ /* 0x000fe2000bf26070 */
[----:B------:R-:W-:Y:S01]  /*99e0*/  HFMA2 R28, -RZ, RZ, 0, 0 ;  /* 0x00000000ff1c7431 */ /* 0x000fe200000001ff */
[----:B----4-:R-:W3:Y:S08]  /*99f0*/  MUFU.RCP R34, R34 ;  /* 0x0000002200227308 */ /* 0x010ef00000001000 */
[----:B------:R-:W-:Y:S01]  /*9a00*/  MUFU.RCP R38, R38 ;  /* 0x0000002600267308 */ /* 0x000fe20000001000 */
[----:B------:R-:W-:-:S02]  /*9a10*/  IMAD.HI.U32 R28, R29, R33, R28 ;  /* 0x000000211d1c7227 */ /* 0x000fc400078e001c */
[----:B------:R-:W-:Y:S02]  /*9a20*/  @P1 IADD3 R31, PT, PT, R31, 0x1, RZ ;  /* 0x000000011f1f1810 */ /* 0x000fe40007ffe0ff */
[----:B------:R-:W-:Y:S02]  /*9a30*/  @!P2 LOP3.LUT R31, RZ, UR29, RZ, 0x33, !PT ;  /* 0x0000001dff1fac12 */ /* 0x000fe4000f8e33ff */
[----:B------:R-:W-:Y:S02]  /*9a40*/  ISETP.NE.U32.AND P2, PT, RZ, UR30, PT ;  /* 0x0000001eff007c0c */ /* 0x000fe4000bf45070 */
[----:B---3--:R-:W-:Y:S01]  /*9a50*/  IADD3 R29, PT, PT, R34, 0xffffffe, RZ ;  /* 0x0ffffffe221d7810 */ /* 0x008fe20007ffe0ff */
[----:B------:R-:W-:Y:S01]  /*9a60*/  IMAD.HI.U32 R33, R28, R31, RZ ;  /* 0x0000001f1c217227 */ /* 0x000fe200078e00ff */
[----:B------:R-:W-:-:S03]  /*9a70*/  IADD3 R40, PT, PT, -R31, RZ, RZ ;  /* 0x000000ff1f287210 */ /* 0x000fc60007ffe1ff */
[----:B------:R-:W-:Y:S01]  /*9a80*/  IMAD.MOV R28, RZ, RZ, -R33 ;  /* 0x000000ffff1c7224 */ /* 0x000fe200078e0a21 */
[----:B------:R-:W3:Y:S01]  /*9a90*/  F2I.FTZ.U32.TRUNC.NTZ R29, R29 ;  /* 0x0000001d001d7305 */ /* 0x000ee2000021f000 */
[----:B------:R-:W-:Y:S02]  /*9aa0*/  IMAD R19, R40, UR29, R19 ;  /* 0x0000001d28137c24 */ /* 0x000fe4000f8e0213 */
[----:B------:R-:W-:Y:S02]  /*9ab0*/  IMAD R28, R28, UR30, R31 ;  /* 0x0000001e1c1c7c24 */ /* 0x000fe4000f8e021f */
[----:B------:R-:W-:-:S03]  /*9ac0*/  IMAD R19, R19, UR15, R32 ;  /* 0x0000000f13137c24 */ /* 0x000fc6000f8e0220 */
[----:B------:R-:W-:Y:S01]  /*9ad0*/  ISETP.GE.U32.AND P0, PT, R28, UR30, PT ;  /* 0x0000001e1c007c0c */ /* 0x000fe2000bf06070 */
[----:B---3--:R-:W-:-:S12]  /*9ae0*/  IMAD R37, R37, R29, RZ ;  /* 0x0000001d25257224 */ /* 0x008fd800078e02ff */
[----:B------:R-:W-:Y:S02]  /*9af0*/  @P0 IADD3 R28, PT, PT, R28, -UR30, RZ ;  /* 0x8000001e1c1c0c10 */ /* 0x000fe4000fffe0ff */
[----:B------:R-:W-:Y:S02]  /*9b00*/  @P0 IADD3 R33, PT, PT, R33, 0x1, RZ ;  /* 0x0000000121210810 */ /* 0x000fe40007ffe0ff */
[----:B------:R-:W-:Y:S01]  /*9b10*/  ISETP.GE.U32.AND P1, PT, R28, UR30, PT ;  /* 0x0000001e1c007c0c */ /* 0x000fe2000bf26070 */
[----:B------:R-:W-:-:S04]  /*9b20*/  IMAD.MOV.U32 R28, RZ, RZ, RZ ;  /* 0x000000ffff1c7224 */ /* 0x000fc800078e00ff */
[----:B------:R-:W-:Y:S01]  /*9b30*/  IMAD.HI.U32 R28, R29, R37, R28 ;  /* 0x000000251d1c7227 */ /* 0x000fe200078e001c */
[----:B------:R-:W-:Y:S01]  /*9b40*/  IADD3 R29, PT, PT, R35, 0xffffffe, RZ ;  /* 0x0ffffffe231d7810 */ /* 0x000fe20007ffe0ff */
[----:B------:R-:W3:Y:S01]  /*9b50*/  I2F.U32.RP R37, UR34 ;  /* 0x0000002200257d06 */ /* 0x000ee20008209000 */
[----:B------:R-:W-:-:S05]  /*9b60*/  IADD3 R35, PT, PT, RZ, -UR32, RZ ;  /* 0x80000020ff237c10 */ /* 0x000fca000fffe0ff */
[----:B------:R-:W-:Y:S02]  /*9b70*/  @P1 IADD3 R33, PT, PT, R33, 0x1, RZ ;  /* 0x0000000121211810 */ /* 0x000fe40007ffe0ff */
[----:B------:R-:W-:Y:S01]  /*9b80*/  @!P2 LOP3.LUT R33, RZ, UR30, RZ, 0x33, !PT ;  /* 0x0000001eff21ac12 */ /* 0x000fe2000f8e33ff */
[----:B------:R-:W4:Y:S01]  /*9b90*/  F2I.FTZ.U32.TRUNC.NTZ R29, R29 ;  /* 0x0000001d001d7305 */ /* 0x000f22000021f000 */
[----:B------:R-:W-:Y:S02]  /*9ba0*/  ISETP.NE.U32.AND P2, PT, RZ, UR31, PT ;  /* 0x0000001fff007c0c */ /* 0x000fe4000bf45070 */
[----:B------:R-:W-:Y:S01]  /*9bb0*/  IADD3 R40, PT, PT, -R33, RZ, RZ ;  /* 0x000000ff21287210 */ /* 0x000fe20007ffe1ff */
[----:B------:R-:W-:-:S04]  /*9bc0*/  IMAD.HI.U32 R34, R28, R33, RZ ;  /* 0x000000211c227227 */ /* 0x000fc800078e00ff */
[----:B---3--:R-:W-:Y:S01]  /*9bd0*/  MUFU.RCP R37, R37 ;  /* 0x0000002500257308 */ /* 0x008fe20000001000 */
[----:B------:R-:W-:Y:S01]  /*9be0*/  IADD3 R28, PT, PT, -R34, RZ, RZ ;  /* 0x000000ff221c7210 */ /* 0x000fe20007ffe1ff */
[----:B------:R-:W-:-:S04]  /*9bf0*/  IMAD R32, R40, UR30, R31 ;  /* 0x0000001e28207c24 */ /* 0x000fc8000f8e021f */
[----:B------:R-:W-:Y:S02]  /*9c00*/  IMAD R28, R28, UR31, R33 ;  /* 0x0000001f1c1c7c24 */ /* 0x000fe4000f8e0221 */
[----:B----4-:R-:W-:Y:S02]  /*9c10*/  IMAD R35, R35, R29, RZ ;  /* 0x0000001d23237224 */ /* 0x010fe400078e02ff */
[----:B------:R-:W-:Y:S01]  /*9c20*/  IMAD R19, R32, UR16, R19 ;  /* 0x0000001020137c24 */ /* 0x000fe2000f8e0213 */
        /* <DEDUP_REMOVED lines=9> */
[----:B------:R-:W-:-:S04]  /*9cc0*/  IMAD.HI.U32 R35, R35, R34, RZ ;  /* 0x0000002223237227 */ /* 0x000fc800078e00ff */
[----:B------:R-:W-:Y:S01]  /*9cd0*/  IMAD.MOV R40, RZ, RZ, -R34 ;  /* 0x000000ffff287224 */ /* 0x000fe200078e0a22 */
[----:B------:R-:W-:-:S03]  /*9ce0*/  IADD3 R29, PT, PT, -R35, RZ, RZ ;  /* 0x000000ff231d7210 */ /* 0x000fc60007ffe1ff */
[----:B------:R-:W-:Y:S02]  /*9cf0*/  IMAD R32, R40, UR31, R33 ;  /* 0x0000001f28207c24 */ /* 0x000fe4000f8e0221 */
[----:B------:R-:W-:Y:S02]  /*9d00*/  IMAD R28, R29, UR32, R34 ;  /* 0x000000201d1c7c24 */ /* 0x000fe4000f8e0222 */
[----:B------:R-:W-:Y:S02]  /*9d10*/  VIADD R29, R36, 0xffffffe ;  /* 0x0ffffffe241d7836 */ /* 0x000fe40000000000 */
[----:B------:R-:W-:Y:S01]  /*9d20*/  IMAD R19, R32, UR17, R19 ;  /* 0x0000001120137c24 */ /* 0x000fe2000f8e0213 */
[----:B------:R-:W-:-:S03]  /*9d30*/  ISETP.GE.U32.AND P0, PT, R28, UR32, PT ;  /* 0x000000201c007c0c */ /* 0x000fc6000bf06070 */
[----:B------:R-:W3:Y:S10]  /*9d40*/  F2I.FTZ.U32.TRUNC.NTZ R29, R29 ;  /* 0x0000001d001d7305 */ /* 0x000ef4000021f000 */
[----:B------:R-:W-:Y:S01]  /*9d50*/  @P0 IADD3 R28, PT, PT, R28, -UR32, RZ ;  /* 0x800000201c1c0c10 */ /* 0x000fe2000fffe0ff */
[----:B------:R-:W-:-:S03]  /*9d60*/  @P0 VIADD R35, R35, 0x1 ;  /* 0x0000000123230836 */ /* 0x000fc60000000000 */
[----:B------:R-:W-:Y:S01]  /*9d70*/  ISETP.GE.U32.AND P1, PT, R28, UR32, PT ;  /* 0x000000201c007c0c */ /* 0x000fe2000bf26070 */
[----:B------:R-:W-:Y:S02]  /*9d80*/  HFMA2 R28, -RZ, RZ, 0, 0 ;  /* 0x00000000ff1c7431 */ /* 0x000fe400000001ff */
[----:B---3--:R-:W-:-:S04]  /*9d90*/  IMAD R39, R39, R29, RZ ;  /* 0x0000001d27277224 */ /* 0x008fc800078e02ff */
[----:B------:R-:W-:Y:S01]  /*9da0*/  IMAD.HI.U32 R28, R29, R39, R28 ;  /* 0x000000271d1c7227 */ /* 0x000fe200078e001c */
[----:B------:R-:W-:Y:S01]  /*9db0*/  IADD3 R29, PT, PT, R37, 0xffffffe, RZ ;  /* 0x0ffffffe251d7810 */ /* 0x000fe20007ffe0ff */
[----:B------:R-:W3:Y:S04]  /*9dc0*/  I2F.U32.RP R39, UR36 ;  /* 0x0000002400277d06 */ /* 0x000ee80008209000 */
[----:B------:R-:W-:Y:S01]  /*9dd0*/  @P1 IADD3 R35, PT, PT, R35, 0x1, RZ ;  /* 0x0000000123231810 */ /* 0x000fe20007ffe0ff */
[----:B------:R-:W-:Y:S01]  /*9de0*/  IMAD R37, RZ, RZ, -UR34 ;  /* 0x80000022ff257e24 */ /* 0x000fe2000f8e02ff */
[----:B------:R-:W-:Y:S02]  /*9df0*/  @!P2 LOP3.LUT R35, RZ, UR32, RZ, 0x33, !PT ;  /* 0x00000020ff23ac12 */ /* 0x000fe4000f8e33ff */
[----:B------:R-:W-:-:S02]  /*9e00*/  ISETP.NE.U32.AND P2, PT, RZ, UR33, PT ;  /* 0x00000021ff007c0c */ /* 0x000fc4000bf45070 */
[----:B------:R-:W-:Y:S01]  /*9e10*/  IADD3 R31, PT, PT, -R35, RZ, RZ ;  /* 0x000000ff231f7210 */ /* 0x000fe20007ffe1ff */
[----:B------:R-:W-:Y:S01]  /*9e20*/  IMAD.HI.U32 R36, R28, R35, RZ ;  /* 0x000000231c247227 */ /* 0x000fe200078e00ff */
[----:B------:R-:W4:Y:S03]  /*9e30*/  F2I.FTZ.U32.TRUNC.NTZ R29, R29 ;  /* 0x0000001d001d7305 */ /* 0x000f26000021f000 */
[----:B------:R-:W-:Y:S02]  /*9e40*/  IMAD.MOV R28, RZ, RZ, -R36 ;  /* 0x000000ffff1c7224 */ /* 0x000fe400078e0a24 */
[----:B------:R-:W-:Y:S02]  /*9e50*/  IMAD R34, R31, UR32, R34 ;  /* 0x000000201f227c24 */ /* 0x000fe4000f8e0222 */
[----:B------:R-:W-:Y:S01]  /*9e60*/  IMAD R28, R28, UR33, R35 ;  /* 0x000000211c1c7c24 */ /* 0x000fe2000f8e0223 */
[----:B---3--:R-:W-:Y:S01]  /*9e70*/  MUFU.RCP R39, R39 ;  /* 0x0000002700277308 */ /* 0x008fe20000001000 */
[----:B------:R-:W-:-:S03]  /*9e80*/  IMAD R19, R34, UR18, R19 ;  /* 0x0000001222137c24 */ /* 0x000fc6000f8e0213 */
[----:B------:R-:W-:Y:S01]  /*9e90*/  ISETP.GE.U32.AND P0, PT, R28, UR33, PT ;  /* 0x000000211c007c0c */ /* 0x000fe2000bf06070 */
[----:B----4-:R-:W-:-:S12]  /*9ea0*/  IMAD R37, R37, R29, RZ ;  /* 0x0000001d25257224 */ /* 0x010fd800078e02ff */
[----:B------:R-:W-:Y:S02]  /*9eb0*/  @P0 IADD3 R28, PT, PT, R28, -UR33, RZ ;  /* 0x800000211c1c0c10 */ /* 0x000fe4000fffe0ff */
[----:B------:R-:W-:Y:S02]  /*9ec0*/  @P0 IADD3 R36, PT, PT, R36, 0x1, RZ ;  /* 0x0000000124240810 */ /* 0x000fe40007ffe0ff */
[----:B------:R-:W-:Y:S01]  /*9ed0*/  ISETP.GE.U32.AND P1, PT, R28, UR33, PT ;  /* 0x000000211c007c0c */ /* 0x000fe2000bf26070 */
[----:B------:R-:W-:-:S04]  /*9ee0*/  IMAD.MOV.U32 R28, RZ, RZ, RZ ;  /* 0x000000ffff1c7224 */ /* 0x000fc800078e00ff */
[----:B------:R-:W-:-:S08]  /*9ef0*/  IMAD.HI.U32 R37, R29, R37, R28 ;  /* 0x000000251d257227 */ /* 0x000fd000078e001c */
[----:B------:R-:W-:Y:S02]  /*9f00*/  @P1 IADD3 R36, PT, PT, R36, 0x1, RZ ;  /* 0x0000000124241810 */ /* 0x000fe40007ffe0ff */
[----:B------:R-:W-:Y:S02]  /*9f10*/  @!P2 LOP3.LUT R36, RZ, UR33, RZ, 0x33, !PT ;  /* 0x00000021ff24ac12 */ /* 0x000fe4000f8e33ff */
[----:B------:R-:W-:-:S03]  /*9f20*/  ISETP.NE.U32.AND P2, PT, RZ, UR34, PT ;  /* 0x00000022ff007c0c */ /* 0x000fc6000bf45070 */
[----:B------:R-:W-:-:S04]  /*9f30*/  IMAD.HI.U32 R37, R37, R36, RZ ;  /* 0x0000002425257227 */ /* 0x000fc800078e00ff */
[----:B------:R-:W-:Y:S01]  /*9f40*/  IMAD.MOV R32, RZ, RZ, -R36 ;  /* 0x000000ffff207224 */ /* 0x000fe200078e0a24 */
[----:B------:R-:W-:-:S03]  /*9f50*/  IADD3 R29, PT, PT, -R37, RZ, RZ ;  /* 0x000000ff251d7210 */ /* 0x000fc60007ffe1ff */
[----:B------:R-:W-:Y:S02]  /*9f60*/  IMAD R32, R32, UR33, R35 ;  /* 0x0000002120207c24 */ /* 0x000fe4000f8e0223 */
[----:B------:R-:W-:Y:S01]  /*9f70*/  IMAD R28, R29, UR34, R36 ;  /* 0x000000221d1c7c24 */ /* 0x000fe2000f8e0224 */
[----:B------:R-:W-:Y:S01]  /*9f80*/  IADD3 R29, PT, PT, R38, 0xffffffe, RZ ;  /* 0x0ffffffe261d7810 */ /* 0x000fe20007ffe0ff */
[----:B0-----:R-:W-:-:S03]  /*9f90*/  IMAD R19, R32, UR19, R19 ;  /* 0x0000001320137c24 */ /* 0x001fc6000f8e0213 */
[C---:B------:R-:W-:Y:S02]  /*9fa0*/  ISETP.GE.U32.AND P0, PT, R28.reuse, UR34, PT ;  /* 0x000000221c007c0c */ /* 0x040fe4000bf06070 */
[----:B------:R-:W0:Y:S11]  /*9fb0*/  F2I.FTZ.U32.TRUNC.NTZ R29, R29 ;  /* 0x0000001d001d7305 */ /* 0x000e36000021f000 */
[----:B------:R-:W-:Y:S01]  /*9fc0*/  @P0 VIADD R28, R28, -UR34 ;  /* 0x800000221c1c0c36 */ /* 0x000fe20008000000 */
[----:B------:R-:W-:Y:S01]  /*9fd0*/  @P0 IADD3 R37, PT, PT, R37, 0x1, RZ ;  /* 0x0000000125250810 */ /* 0x000fe20007ffe0ff */
[----:B0-----:R-:W-:-:S03]  /*9fe0*/  IMAD R41, R41, R29, RZ ;  /* 0x0000001d29297224 */ /* 0x001fc600078e02ff */
[----:B------:R-:W-:Y:S01]  /*9ff0*/  ISETP.GE.U32.AND P1, PT, R28, UR34, PT ;  /* 0x000000221c007c0c */ /* 0x000fe2000bf26070 */
[----:B------:R-:W-:-:S05]  /*a000*/  HFMA2 R28, -RZ, RZ, 0, 0 ;  /* 0x00000000ff1c7431 */ /* 0x000fca00000001ff */
[----:B------:R-:W-:-:S07]  /*a010*/  IMAD.HI.U32 R28, R29, R41, R28 ;  /* 0x000000291d1c7227 */ /* 0x000fce00078e001c */
[----:B------:R-:W-:Y:S01]  /*a020*/  @P1 VIADD R37, R37, 0x1 ;  /* 0x0000000125251836 */ /* 0x000fe20000000000 */
[----:B------:R-:W-:Y:S01]  /*a030*/  @!P2 LOP3.LUT R37, RZ, UR34, RZ, 0x33, !PT ;  /* 0x00000022ff25ac12 */ /* 0x000fe2000f8e33ff */
[----:B------:R-:W-:Y:S01]  /*a040*/  VIADD R29, R39, 0xffffffe ;  /* 0x0ffffffe271d7836 */ /* 0x000fe20000000000 */
[----:B------:R-:W-:-:S03]  /*a050*/  ISETP.NE.U32.AND P2, PT, RZ, UR35, PT ;  /* 0x00000023ff007c0c */ /* 0x000fc6000bf45070 */
[----:B------:R-:W-:Y:S02]  /*a060*/  IMAD.HI.U32 R38, R28, R37, RZ ;  /* 0x000000251c267227 */ /* 0x000fe400078e00ff */
[----:B------:R-:W0:Y:S03]  /*a070*/  F2I.FTZ.U32.TRUNC.NTZ R29, R29 ;  /* 0x0000001d001d7305 */ /* 0x000e26000021f000 */
[----:B------:R-:W-:-:S05]  /*a080*/  IADD3 R28, PT, PT, -R38, RZ, RZ ;  /* 0x000000ff261c7210 */ /* 0x000fca0007ffe1ff */
[----:B------:R-:W-:-:S05]  /*a090*/  IMAD R28, R28, UR35, R37 ;  /* 0x000000231c1c7c24 */ /* 0x000fca000f8e0225 */
[----:B------:R-:W-:-:S13]  /*a0a0*/  ISETP.GE.U32.AND P0, PT, R28, UR35, PT ;  /* 0x000000231c007c0c */ /* 0x000fda000bf06070 */
[----:B------:R-:W-:Y:S01]  /*a0b0*/  @P0 IADD3 R28, PT, PT, R28, -UR35, RZ ;  /* 0x800000231c1c0c10 */ /* 0x000fe2000fffe0ff */
[----:B------:R-:W-:-:S03]  /*a0c0*/  @P0 VIADD R38, R38, 0x1 ;  /* 0x0000000126260836 */ /* 0x000fc60000000000 */
[----:B------:R-:W-:Y:S02]  /*a0d0*/  ISETP.GE.U32.AND P1, PT, R28, UR35, PT ;  /* 0x000000231c007c0c */ /* 0x000fe4000bf26070 */
[----:B------:R-:W-:-:S05]  /*a0e0*/  IADD3 R28, PT, PT, RZ, -UR36, RZ ;  /* 0x80000024ff1c7c10 */ /* 0x000fca000fffe0ff */
[----:B0-----:R-:W-:Y:S01]  /*a0f0*/  IMAD R39, R28, R29, RZ ;  /* 0x0000001d1c277224 */ /* 0x001fe200078e02ff */
[----:B------:R-:W-:-:S05]  /*a100*/  MOV R28, RZ ;  /* 0x000000ff001c7202 */ /* 0x000fca0000000f00 */
[----:B------:R-:W-:Y:S01]  /*a110*/  @P1 IADD3 R38, PT, PT, R38, 0x1, RZ ;  /* 0x0000000126261810 */ /* 0x000fe20007ffe0ff */
[----:B------:R-:W-:Y:S01]  /*a120*/  IMAD.HI.U32 R39, R29, R39, R28 ;  /* 0x000000271d277227 */ /* 0x000fe200078e001c */
[----:B------:R-:W-:Y:S02]  /*a130*/  @!P2 LOP3.LUT R38, RZ, UR35, RZ, 0x33, !PT ;  /* 0x00000023ff26ac12 */ /* 0x000fe4000f8e33ff */
[----:B------:R-:W-:Y:S02]  /*a140*/  ISETP.NE.U32.AND P2, PT, RZ, UR36, PT ;  /* 0x00000024ff007c0c */ /* 0x000fe4000bf45070 */
[----:B------:R-:W-:Y:S01]  /*a150*/  IADD3 R32, PT, PT, -R38, RZ, RZ ;  /* 0x000000ff26207210 */ /* 0x000fe20007ffe1ff */
[----:B------:R-:W-:-:S04]  /*a160*/  IMAD.HI.U32 R28, R39, R38, RZ ;  /* 0x00000026271c7227 */ /* 0x000fc800078e00ff */
[----:B------:R-:W-:Y:S02]  /*a170*/  IMAD.MOV R29, RZ, RZ, -R28 ;  /* 0x000000ffff1d7224 */ /* 0x000fe400078e0a1c */
[----:B------:R-:W-:Y:S02]  /*a180*/  IMAD R32, R32, UR35, R37 ;  /* 0x0000002320207c24 */ /* 0x000fe4000f8e0225 */
[----:B------:R-:W-:-:S05]  /*a190*/  IMAD R29, R29, UR36, R38 ;  /* 0x000000241d1d7c24 */ /* 0x000fca000f8e0226 */
[----:B------:R-:W-:-:S13]  /*a1a0*/  ISETP.GE.U32.AND P0, PT, R29, UR36, PT ;  /* 0x000000241d007c0c */ /* 0x000fda000bf06070 */
[----:B------:R-:W-:Y:S02]  /*a1b0*/  @P0 IADD3 R29, PT, PT, R29, -UR36, RZ ;  /* 0x800000241d1d0c10 */ /* 0x000fe4000fffe0ff */
[----:B------:R-:W-:Y:S02]  /*a1c0*/  @P0 IADD3 R28, PT, PT, R28, 0x1, RZ ;  /* 0x000000011c1c0810 */ /* 0x000fe40007ffe0ff */
[----:B------:R-:W-:Y:S02]  /*a1d0*/  ISETP.GE.U32.AND P1, PT, R29, UR36, PT ;  /* 0x000000241d007c0c */ /* 0x000fe4000bf26070 */
[----:B------:R-:W-:-:S05]  /*a1e0*/  IADD3 R29, PT, PT, -R37, RZ, RZ ;  /* 0x000000ff251d7210 */ /* 0x000fca0007ffe1ff */
[----:B------:R-:W-:-:S04]  /*a1f0*/  IMAD R36, R29, UR34, R36 ;  /* 0x000000221d247c24 */ /* 0x000fc8000f8e0224 */
[----:B-1----:R-:W-:Y:S02]  /*a200*/  IMAD R19, R36, UR22, R19 ;  /* 0x0000001624137c24 */ /* 0x002fe4000f8e0213 */
[----:B------:R-:W-:Y:S01]  /*a210*/  @P1 VIADD R28, R28, 0x1 ;  /* 0x000000011c1c1836 */ /* 0x000fe20000000000 */
[----:B------:R-:W-:Y:S01]  /*a220*/  @!P2 LOP3.LUT R28, RZ, UR36, RZ, 0x33, !PT ;  /* 0x00000024ff1cac12 */ /* 0x000fe2000f8e33ff */
[----:B--2---:R-:W-:-:S03]  /*a230*/  IMAD R32, R32, UR23, R19 ;  /* 0x0000001720207c24 */ /* 0x004fc6000f8e0213 */
[----:B------:R-:W-:Y:S01]  /*a240*/  IADD3 R29, PT, PT, -R28, RZ, RZ ;  /* 0x000000ff1c1d7210 */ /* 0x000fe20007ffe1ff */
[----:B------:R-:W-:-:S04]  /*a250*/  IMAD.MOV.U32 R19, RZ, RZ, R28 ;  /* 0x000000ffff137224 */ /* 0x000fc800078e001c */
[----:B------:R-:W-:-:S04]  /*a260*/  IMAD R29, R29, UR36, R38 ;  /* 0x000000241d1d7c24 */ /* 0x000fc8000f8e0226 */
[----:B------:R-:W-:Y:S01]  /*a270*/  IMAD R32, R29, UR24, R32 ;  /* 0x000000181d207c24 */ /* 0x000fe2000f8e0220 */
[----:B------:R-:W-:Y:S06]  /*a280*/  BRA.U UP1, `(.L_x_3009) ;  /* 0xfffffff101cc7547 */ /* 0x000fec000b83ffff */
.L_x_3008:
        /* <DEDUP_REMOVED lines=19> */
[----:B------:R-:W-:Y:S01]  /*a3c0*/  IADD3 R35, PT, PT, RZ, -UR18, RZ ;  /* 0x80000012ff237c10 */ /* 0x000fe2000fffe0ff */
[----:B------:R-:W2:Y:S01]  /*a3d0*/  LDCU UR15, c[0x0][UR15+0x3ec] ;  /* 0x00007d800f0f77ac */ /* 0x000ea20008000800 */
[----:B------:R-:W-:Y:S01]  /*a3e0*/  ISETP.NE.U32.AND P2, PT, RZ, UR18, PT ;  /* 0x00000012ff007c0c */ /* 0x000fe2000bf45070 */
[----:B------:R-:W2:Y:S04]  /*a3f0*/  LDCU UR16, c[0x0][UR16+0x3ec] ;  /* 0x00007d80101077ac */ /* 0x000ea80008000800 */
[----:B----4-:R-:W4:Y:S01]  /*a400*/  I2F.U32.RP R33, UR19 ;  /* 0x0000001300217d06 */ /* 0x010f220008209000 */
[----:B-1----:R-:W-:Y:S01]  /*a410*/  IADD3 R37, PT, PT, RZ, -UR22, RZ ;  /* 0x80000016ff257c10 */ /* 0x002fe2000fffe0ff */
[----:B------:R-:W1:Y:S06]  /*a420*/  LDCU UR17, c[0x0][UR17+0x3ec] ;  /* 0x00007d80111177ac */ /* 0x000e6c0008000800 */
[----:B0-----:R-:W2:Y:S08]  /*a430*/  MUFU.RCP R31, R31 ;  /* 0x0000001f001f7308 */ /* 0x001eb00000001000 */
[----:B----4-:R-:W-:Y:S01]  /*a440*/  MUFU.RCP R33, R33 ;  /* 0x0000002100217308 */ /* 0x010fe20000001000 */
[----:B--23--:R-:W-:-:S07]  /*a450*/  IADD3 R28, PT, PT, R31, 0xffffffe, RZ ;  /* 0x0ffffffe1f1c7810 */ /* 0x00cfce0007ffe0ff */
[----:B------:R0:W2:Y:S02]  /*a460*/  F2I.FTZ.U32.TRUNC.NTZ R29, R28 ;  /* 0x0000001c001d7305 */ /* 0x0000a4000021f000 */
[----:B0-----:R-:W-:Y:S02]  /*a470*/  IMAD.MOV.U32 R28, RZ, RZ, RZ ;  /* 0x000000ffff1c7224 */ /* 0x001fe400078e00ff */
[----:B--2---:R-:W-:-:S04]  /*a480*/  IMAD R35, R35, R29, RZ ;  /* 0x0000001d23237224 */ /* 0x004fc800078e02ff */
[----:B------:R-:W-:Y:S01]  /*a490*/  IMAD.HI.U32 R34, R29, R35, R28 ;  /* 0x000000231d227227 */ /* 0x000fe200078e001c */
[----:B------:R-:W-:Y:S01]  /*a4a0*/  IADD3 R29, PT, PT, R33, 0xffffffe, RZ ;  /* 0x0ffffffe211d7810 */ /* 0x000fe20007ffe0ff */
[----:B------:R-:W-:Y:S01]  /*a4b0*/  I2F.U32.RP R35, UR23 ;  /* 0x0000001700237d06 */ /* 0x000fe20008209000 */
[----:B------:R-:W-:-:S03]  /*a4c0*/  IADD3 R33, PT, PT, RZ, -UR19, RZ ;  /* 0x80000013ff217c10 */ /* 0x000fc6000fffe0ff */
[----:B------:R-:W-:-:S04]  /*a4d0*/  IMAD.HI.U32 R31, R34, R19, RZ ;  /* 0x00000013221f7227 */ /* 0x000fc800078e00ff */
[----:B------:R-:W0:Y:S01]  /*a4e0*/  F2I.FTZ.U32.TRUNC.NTZ R29, R29 ;  /* 0x0000001d001d7305 */ /* 0x000e22000021f000 */
[----:B------:R-:W-:-:S05]  /*a4f0*/  IADD3 R34, PT, PT, -R31, RZ, RZ ;  /* 0x000000ff1f227210 */ /* 0x000fca0007ffe1ff */
[----:B------:R-:W-:Y:S02]  /*a500*/  IMAD R28, R34, UR18, R19 ;  /* 0x00000012221c7c24 */ /* 0x000fe4000f8e0213 */
[----:B------:R-:W2:Y:S03]  /*a510*/  I2F.U32.RP R34, UR22 ;  /* 0x0000001600227d06 */ /* 0x000ea60008209000 */
[----:B------:R-:W-:Y:S01]  /*a520*/  ISETP.GE.U32.AND P0, PT, R28, UR18, PT ;  /* 0x000000121c007c0c */ /* 0x000fe2000bf06070 */
[----:B0-----:R-:W-:-:S04]  /*a530*/  IMAD R33, R33, R29, RZ ;  /* 0x0000001d21217224 */ /* 0x001fc800078e02ff */
[----:B------:R-:W-:Y:S08]  /*a540*/  MUFU.RCP R35, R35 ;  /* 0x0000002300237308 */ /* 0x000ff00000001000 */
[----:B------:R-:W-:Y:S01]  /*a550*/  @P0 VIADD R28, R28, -UR18 ;  /* 0x800000121c1c0c36 */ /* 0x000fe20008000000 */
[----:B------:R-:W-:Y:S01]  /*a560*/  @P0 IADD3 R31, PT, PT, R31, 0x1, RZ ;  /* 0x000000011f1f0810 */ /* 0x000fe20007ffe0ff */
[----:B--2---:R-:W0:Y:S03]  /*a570*/  MUFU.RCP R34, R34 ;  /* 0x0000002200227308 */ /* 0x004e260000001000 */
[----:B------:R-:W-:Y:S01]  /*a580*/  ISETP.GE.U32.AND P1, PT, R28, UR18, PT ;  /* 0x000000121c007c0c */ /* 0x000fe2000bf26070 */
[----:B------:R-:W-:-:S05]  /*a590*/  HFMA2 R28, -RZ, RZ, 0, 0 ;  /* 0x00000000ff1c7431 */ /* 0x000fca00000001ff */
[----:B------:R-:W-:-:S07]  /*a5a0*/  IMAD.HI.U32 R28, R29, R33, R28 ;  /* 0x000000211d1c7227 */ /* 0x000fce00078e001c */
[----:B------:R-:W-:Y:S01]  /*a5b0*/  @P1 VIADD R31, R31, 0x1 ;  /* 0x000000011f1f1836 */ /* 0x000fe20000000000 */
[----:B------:R-:W-:Y:S01]  /*a5c0*/  @!P2 LOP3.LUT R31, RZ, UR18, RZ, 0x33, !PT ;  /* 0x00000012ff1fac12 */ /* 0x000fe2000f8e33ff */
[----:B0-----:R-:W-:Y:S01]  /*a5d0*/  VIADD R29, R34, 0xffffffe ;  /* 0x0ffffffe221d7836 */ /* 0x001fe20000000000 */
[----:B------:R-:W-:-:S03]  /*a5e0*/  ISETP.NE.U32.AND P2, PT, RZ, UR19, PT ;  /* 0x00000013ff007c0c */ /* 0x000fc6000bf45070 */
[----:B------:R-:W-:Y:S02]  /*a5f0*/  IMAD.HI.U32 R33, R28, R31, RZ ;  /* 0x0000001f1c217227 */ /* 0x000fe400078e00ff */
[----:B------:R-:W0:Y:S03]  /*a600*/  F2I.FTZ.U32.TRUNC.NTZ R29, R29 ;  /* 0x0000001d001d7305 */ /* 0x000e26000021f000 */
[----:B------:R-:W-:-:S05]  /*a610*/  IADD3 R28, PT, PT, -R33, RZ, RZ ;  /* 0x000000ff211c7210 */ /* 0x000fca0007ffe1ff */
[----:B------:R-:W-:-:S05]  /*a620*/  IMAD R28, R28, UR19, R31 ;  /* 0x000000131c1c7c24 */ /* 0x000fca000f8e021f */
[----:B------:R-:W-:Y:S01]  /*a630*/  ISETP.GE.U32.AND P0, PT, R28, UR19, PT ;  /* 0x000000131c007c0c */ /* 0x000fe2000bf06070 */
[----:B0-----:R-:W-:-:S12]  /*a640*/  IMAD R37, R37, R29, RZ ;  /* 0x0000001d25257224 */ /* 0x001fd800078e02ff */
[----:B------:R-:W-:Y:S01]  /*a650*/  @P0 IADD3 R28, PT, PT, R28, -UR19, RZ ;  /* 0x800000131c1c0c10 */ /* 0x000fe2000fffe0ff */
[----:B------:R-:W-:-:S03]  /*a660*/  @P0 VIADD R33, R33, 0x1 ;  /* 0x0000000121210836 */ /* 0x000fc60000000000 */
[----:B------:R-:W-:Y:S01]  /*a670*/  ISETP.GE.U32.AND P1, PT, R28, UR19, PT ;  /* 0x000000131c007c0c */ /* 0x000fe2000bf26070 */
[----:B------:R-:W-:-:S05]  /*a680*/  HFMA2 R28, -RZ, RZ, 0, 0 ;  /* 0x00000000ff1c7431 */ /* 0x000fca00000001ff */
[----:B------:R-:W-:Y:S01]  /*a690*/  IMAD.HI.U32 R28, R29, R37, R28 ;  /* 0x000000251d1c7227 */ /* 0x000fe200078e001c */
[----:B------:R-:W-:-:S06]  /*a6a0*/  IADD3 R29, PT, PT, R35, 0xffffffe, RZ ;  /* 0x0ffffffe231d7810 */ /* 0x000fcc0007ffe0ff */
        /* <DEDUP_REMOVED lines=14> */
[----:B------:R-:W-:Y:S02]  /*a790*/  IMAD.HI.U32 R35, R29, R35, R28 ;  /* 0x000000231d237227 */ /* 0x000fe400078e001c */
[----:B------:R-:W-:Y:S02]  /*a7a0*/  @P1 IADD3 R34, PT, PT, R34, 0x1, RZ ;  /* 0x0000000122221810 */ /* 0x000fe40007ffe0ff */
[----:B------:R-:W-:Y:S02]  /*a7b0*/  @!P2 LOP3.LUT R34, RZ, UR22, RZ, 0x33, !PT ;  /* 0x00000016ff22ac12 */ /* 0x000fe4000f8e33ff */
[----:B------:R-:W-:-:S03]  /*a7c0*/  ISETP.NE.U32.AND P2, PT, RZ, UR23, PT ;  /* 0x00000017ff007c0c */ /* 0x000fc6000bf45070 */
[----:B------:R-:W-:-:S05]  /*a7d0*/  IMAD.HI.U32 R35, R35, R34, RZ ;  /* 0x0000002223237227 */ /* 0x000fca00078e00ff */
[----:B------:R-:W-:-:S05]  /*a7e0*/  IADD3 R29, PT, PT, -R35, RZ, RZ ;  /* 0x000000ff231d7210 */ /* 0x000fca0007ffe1ff */
[----:B------:R-:W-:-:S05]  /*a7f0*/  IMAD R28, R29, UR23, R34 ;  /* 0x000000171d1c7c24 */ /* 0x000fca000f8e0222 */
[----:B------:R-:W-:-:S13]  /*a800*/  ISETP.GE.U32.AND P0, PT, R28, UR23, PT ;  /* 0x000000171c007c0c */ /* 0x000fda000bf06070 */
[----:B------:R-:W-:Y:S02]  /*a810*/  @P0 IADD3 R28, PT, PT, R28, -UR23, RZ ;  /* 0x800000171c1c0c10 */ /* 0x000fe4000fffe0ff */
[----:B------:R-:W-:Y:S02]  /*a820*/  @P0 IADD3 R35, PT, PT, R35, 0x1, RZ ;  /* 0x0000000123230810 */ /* 0x000fe40007ffe0ff */
[----:B------:R-:W-:Y:S01]  /*a830*/  ISETP.GE.U32.AND P1, PT, R28, UR23, PT ;  /* 0x000000171c007c0c */ /* 0x000fe2000bf26070 */
[----:B------:R-:W-:-:S04]  /*a840*/  IMAD.MOV R28, RZ, RZ, -R31 ;  /* 0x000000ffff1c7224 */ /* 0x000fc800078e0a1f */
[----:B------:R-:W-:Y:S01]  /*a850*/  IMAD R19, R28, UR18, R19 ;  /* 0x000000121c137c24 */ /* 0x000fe2000f8e0213 */
[----:B------:R-:W-:-:S03]  /*a860*/  IADD3 R28, PT, PT, -R33, RZ, RZ ;  /* 0x000000ff211c7210 */ /* 0x000fc60007ffe1ff */
[----:B------:R-:W-:Y:S01]  /*a870*/  IMAD R19, R19, UR4, R32 ;  /* 0x0000000413137c24 */ /* 0x000fe2000f8e0220 */
[----:B------:R-:W-:Y:S01]  /*a880*/  IADD3 R32, PT, PT, -R34, RZ, RZ ;  /* 0x000000ff22207210 */ /* 0x000fe20007ffe1ff */
[----:B------:R-:W-:Y:S02]  /*a890*/  IMAD R28, R28, UR19, R31 ;  /* 0x000000131c1c7c24 */ /* 0x000fe4000f8e021f */
[----:B------:R-:W-:Y:S01]  /*a8a0*/  @P1 VIADD R35, R35, 0x1 ;  /* 0x0000000123231836 */ /* 0x000fe20000000000 */
[----:B------:R-:W-:Y:S01]  /*a8b0*/  @!P2 LOP3.LUT R35, RZ, UR23, RZ, 0x33, !PT ;  /* 0x00000017ff23ac12 */ /* 0x000fe2000f8e33ff */
[----:B------:R-:W-:Y:S02]  /*a8c0*/  IMAD R19, R28, UR15, R19 ;  /* 0x0000000f1c137c24 */ /* 0x000fe4000f8e0213 */
[----:B------:R-:W-:Y:S01]  /*a8d0*/  IMAD R28, R32, UR22, R33 ;  /* 0x00000016201c7c24 */ /* 0x000fe2000f8e0221 */
[----:B------:R-:W-:-:S03]  /*a8e0*/  IADD3 R29, PT, PT, -R35, RZ, RZ ;  /* 0x000000ff231d7210 */ /* 0x000fc60007ffe1ff */
[----:B------:R-:W-:Y:S02]  /*a8f0*/  IMAD R28, R28, UR16, R19 ;  /* 0x000000101c1c7c24 */ /* 0x000fe4000f8e0213 */
[----:B------:R-:W-:Y:S02]  /*a900*/  IMAD R29, R29, UR23, R34 ;  /* 0x000000171d1d7c24 */ /* 0x000fe4000f8e0222 */
[----:B------:R-:W-:Y:S02]  /*a910*/  IMAD.MOV.U32 R19, RZ, RZ, R35 ;  /* 0x000000ffff137224 */ /* 0x000fe400078e0023 */
[----:B-1----:R-:W-:-:S07]  /*a920*/  IMAD R32, R29, UR17, R28 ;  /* 0x000000111d207c24 */ /* 0x002fce000f8e021c */
.L_x_3011:
        /* <DEDUP_REMOVED lines=14> */
[----:B------:R-:W-:Y:S02]  /*aa10*/  IADD3 R33, PT, PT, RZ, -UR16, RZ ;  /* 0x80000010ff217c10 */ /* 0x000fe4000fffe0ff */
[----:B------:R-:W-:-:S05]  /*aa20*/  ISETP.NE.U32.AND P2, PT, RZ, UR16, PT ;  /* 0x00000010ff007c0c */ /* 0x000fca000bf45070 */
[----:B----4-:R-:W4:Y:S08]  /*aa30*/  I2F.U32.RP R35, UR17 ;  /* 0x0000001100237d06 */ /* 0x010f300008209000 */
[----:B0-----:R-:W1:Y:S08]  /*aa40*/  MUFU.RCP R31, R31 ;  /* 0x0000001f001f7308 */ /* 0x001e700000001000 */
[----:B----4-:R-:W-:Y:S01]  /*aa50*/  MUFU.RCP R35, R35 ;  /* 0x0000002300237308 */ /* 0x010fe20000001000 */
[----:B-123--:R-:W-:-:S02]  /*aa60*/  IADD3 R28, PT, PT, R31, 0xffffffe, RZ ;  /* 0x0ffffffe1f1c7810 */ /* 0x00efc40007ffe0ff */
[----:B------:R-:W-:-:S05]  /*aa70*/  IADD3 R31, PT, PT, RZ, -UR17, RZ ;  /* 0x80000011ff1f7c10 */ /* 0x000fca000fffe0ff */
[----:B------:R0:W1:Y:S02]  /*aa80*/  F2I.FTZ.U32.TRUNC.NTZ R29, R28 ;  /* 0x0000001c001d7305 */ /* 0x000064000021f000 */
[----:B0-----:R-:W-:Y:S02]  /*aa90*/  IMAD.MOV.U32 R28, RZ, RZ, RZ ;  /* 0x000000ffff1c7224 */ /* 0x001fe400078e00ff */
[----:B-1----:R-:W-:-:S04]  /*aaa0*/  IMAD R33, R33, R29, RZ ;  /* 0x0000001d21217224 */ /* 0x002fc800078e02ff */
[----:B------:R-:W-:Y:S01]  /*aab0*/  IMAD.HI.U32 R34, R29, R33, R28 ;  /* 0x000000211d227227 */ /* 0x000fe200078e001c */
[----:B------:R-:W-:-:S04]  /*aac0*/  IADD3 R28, PT, PT, R35, 0xffffffe, RZ ;  /* 0x0ffffffe231c7810 */ /* 0x000fc80007ffe0ff */
[----:B------:R0:W1:Y:S01]  /*aad0*/  F2I.FTZ.U32.TRUNC.NTZ R29, R28 ;  /* 0x0000001c001d7305 */ /* 0x000062000021f000 */
[----:B------:R-:W-:-:S05]  /*aae0*/  IMAD.HI.U32 R34, R34, R19, RZ ;  /* 0x0000001322227227 */ /* 0x000fca00078e00ff */
[----:B------:R-:W-:Y:S01]  /*aaf0*/  IADD3 R36, PT, PT, -R34, RZ, RZ ;  /* 0x000000ff22247210 */ /* 0x000fe20007ffe1ff */
[----:B0-----:R-:W-:-:S04]  /*ab00*/  HFMA2 R28, -RZ, RZ, 0, 0 ;  /* 0x00000000ff1c7431 */ /* 0x001fc800000001ff */
[----:B------:R-:W-:Y:S02]  /*ab10*/  IMAD R36, R36, UR16, R19 ;  /* 0x0000001024247c24 */ /* 0x000fe4000f8e0213 */
[----:B-1----:R-:W-:-:S03]  /*ab20*/  IMAD R31, R31, R29, RZ ;  /* 0x0000001d1f1f7224 */ /* 0x002fc600078e02ff */
[----:B------:R-:W-:Y:S01]  /*ab30*/  ISETP.GE.U32.AND P0, PT, R36, UR16, PT ;  /* 0x0000001024007c0c */ /* 0x000fe2000bf06070 */
[----:B------:R-:W-:-:S12]  /*ab40*/  IMAD.HI.U32 R31, R29, R31, R28 ;  /* 0x0000001f1d1f7227 */ /* 0x000fd800078e001c */
[----:B------:R-:W-:Y:S01]  /*ab50*/  @P0 VIADD R36, R36, -UR16 ;  /* 0x8000001024240c36 */ /* 0x000fe20008000000 */
[----:B------:R-:W-:-:S04]  /*ab60*/  @P0 IADD3 R34, PT, PT, R34, 0x1, RZ ;  /* 0x0000000122220810 */ /* 0x000fc80007ffe0ff */
[----:B------:R-:W-:-:S13]  /*ab70*/  ISETP.GE.U32.AND P1, PT, R36, UR16, PT ;  /* 0x0000001024007c0c */ /* 0x000fda000bf26070 */
        /* <DEDUP_REMOVED lines=8> */
[----:B------:R-:W-:-:S03]  /*ac00*/  IMAD R32, R19, UR4, R32 ;  /* 0x0000000413207c24 */ /* 0x000fc6000f8e0220 */
[----:B------:R-:W-:-:S13]  /*ac10*/  ISETP.GE.U32.AND P0, PT, R29, UR17, PT ;  /* 0x000000111d007c0c */ /* 0x000fda000bf06070 */
[----:B------:R-:W-:Y:S01]  /*ac20*/  @P0 VIADD R29, R29, -UR17 ;  /* 0x800000111d1d0c36 */ /* 0x000fe20008000000 */
[----:B------:R-:W-:-:S04]  /*ac30*/  @P0 IADD3 R31, PT, PT, R31, 0x1, RZ ;  /* 0x000000011f1f0810 */ /* 0x000fc80007ffe0ff */
[----:B------:R-:W-:-:S13]  /*ac40*/  ISETP.GE.U32.AND P1, PT, R29, UR17, PT ;  /* 0x000000111d007c0c */ /* 0x000fda000bf26070 */
[----:B------:R-:W-:Y:S02]  /*ac50*/  @P1 IADD3 R31, PT, PT, R31, 0x1, RZ ;  /* 0x000000011f1f1810 */ /* 0x000fe40007ffe0ff */
[----:B------:R-:W-:-:S04]  /*ac60*/  @!P2 LOP3.LUT R31, RZ, UR17, RZ, 0x33, !PT ;  /* 0x00000011ff1fac12 */ /* 0x000fc8000f8e33ff */
[----:B------:R-:W-:Y:S02]  /*ac70*/  IADD3 R29, PT, PT, -R31, RZ, RZ ;  /* 0x000000ff1f1d7210 */ /* 0x000fe40007ffe1ff */
[----:B------:R-:W-:-:S03]  /*ac80*/  MOV R19, R31 ;  /* 0x0000001f00137202 */ /* 0x000fc60000000f00 */
[----:B------:R-:W-:-:S04]  /*ac90*/  IMAD R29, R29, UR17, R34 ;  /* 0x000000111d1d7c24 */ /* 0x000fc8000f8e0222 */
[----:B------:R-:W-:-:S07]  /*aca0*/  IMAD R32, R29, UR15, R32 ;  /* 0x0000000f1d207c24 */ /* 0x000fce000f8e0220 */
.L_x_3012:
        /* <DEDUP_REMOVED lines=10> */
[----:B-123--:R-:W-:-:S06]  /*ad50*/  VIADD R28, R31, 0xffffffe ;  /* 0x0ffffffe1f1c7836 */ /* 0x00efcc0000000000 */
[----:B------:R0:W1:Y:S02]  /*ad60*/  F2I.FTZ.U32.TRUNC.NTZ R29, R28 ;  /* 0x0000001c001d7305 */ /* 0x000064000021f000 */
[----:B0-----:R-:W-:Y:S02]  /*ad70*/  HFMA2 R28, -RZ, RZ, 0, 0 ;  /* 0x00000000ff1c7431 */ /* 0x001fe400000001ff */
[----:B-1----:R-:W-:-:S04]  /*ad80*/  IMAD R33, R33, R29, RZ ;  /* 0x0000001d21217224 */ /* 0x002fc800078e02ff */
[----:B------:R-:W-:-:S06]  /*ad90*/  IMAD.HI.U32 R34, R29, R33, R28 ;  /* 0x000000211d227227 */ /* 0x000fcc00078e001c */
[----:B------:R-:W-:-:S04]  /*ada0*/  IMAD.HI.U32 R34, R34, R19, RZ ;  /* 0x0000001322227227 */ /* 0x000fc800078e00ff */
[----:B------:R-:W-:-:S04]  /*adb0*/  IMAD.MOV R36, RZ, RZ, -R34 ;  /* 0x000000ffff247224 */ /* 0x000fc800078e0a22 */
[----:B------:R-:W-:-:S05]  /*adc0*/  IMAD R29, R36, UR4, R19 ;  /* 0x00000004241d7c24 */ /* 0x000fca000f8e0213 */
[----:B------:R-:W-:-:S13]  /*add0*/  ISETP.GE.U32.AND P0, PT, R29, UR4, PT ;  /* 0x000000041d007c0c */ /* 0x000fda000bf06070 */
[----:B------:R-:W-:Y:S02]  /*ade0*/  @P0 IADD3 R29, PT, PT, R29, -UR4, RZ ;  /* 0x800000041d1d0c10 */ /* 0x000fe4000fffe0ff */
[----:B------:R-:W-:Y:S02]  /*adf0*/  @P0 IADD3 R34, PT, PT, R34, 0x1, RZ ;  /* 0x0000000122220810 */ /* 0x000fe40007ffe0ff */
[----:B------:R-:W-:-:S13]  /*ae00*/  ISETP.GE.U32.AND P1, PT, R29, UR4, PT ;  /* 0x000000041d007c0c */ /* 0x000fda000bf26070 */
[----:B------:R-:W-:Y:S01]  /*ae10*/  @P1 VIADD R34, R34, 0x1 ;  /* 0x0000000122221836 */ /* 0x000fe20000000000 */
[----:B------:R-:W-:-:S04]  /*ae20*/  @!P2 LOP3.LUT R34, RZ, UR4, RZ, 0x33, !PT ;  /* 0x00000004ff22ac12 */ /* 0x000fc8000f8e33ff */
[----:B------:R-:W-:-:S05]  /*ae30*/  IADD3 R28, PT, PT, -R34, RZ, RZ ;  /* 0x000000ff221c7210 */ /* 0x000fca0007ffe1ff */
[----:B------:R-:W-:-:S04]  /*ae40*/  IMAD R19, R28, UR4, R19 ;  /* 0x000000041c137c24 */ /* 0x000fc8000f8e0213 */
[----:B----4-:R-:W-:Y:S01]  /*ae50*/  IMAD R32, R19, UR14, R32 ;  /* 0x0000000e13207c24 */ /* 0x010fe2000f8e0220 */
[----:B------:R-:W-:-:S07]  /*ae60*/  MOV R19, R34 ;  /* 0x0000002200137202 */ /* 0x000fce0000000f00 */
.L_x_3010:
[----:B------:R-:W4:Y:S01]  /*ae70*/  LDCU UR4, c[0x0][0x4c4] ;  /* 0x00009880ff0477ac */ /* 0x000f220008000800 */
[----:B-123--:R-:W1:Y:S01]  /*ae80*/  LDC.64 R28, c[0x0][0x458] ;  /* 0x00011600ff1c7b82 */ /* 0x00ee620000000a00 */
[----:B-----5:R-:W-:Y:S01]  /*ae90*/  IMAD.U32 R31, R27, 0x10000, RZ ;  /* 0x000100001b1f7824 */ /* 0x020fe200078e00ff */
[----:B------:R-:W2:Y:S01]  /*aea0*/  F2I.FTZ.U32.TRUNC.NTZ R35, R20 ;  /* 0x0000001400237305 */ /* 0x000ea2000021f000 */
[----:B0-----:R-:W0:Y:S02]  /*aeb0*/  LDCU.64 UR14, c[0x0][0x530] ;  /* 0x0000a600ff0e77ac */ /* 0x001e240008000a00 */
[----:B------:R-:W-:-:S04]  /*aec0*/  FMUL.FTZ R31, R20, R31 ;  /* 0x0000001f141f7220 */ /* 0x000fc80000410000 */
        /* <DEDUP_REMOVED lines=8> */
.L_x_3007:
[----:B------:R-:W-:Y:S05]  /*af50*/  BSYNC.RECONVERGENT B0 ;  /* 0x0000000000007941 */ /* 0x000fea0003800200 */
.L_x_3006:
[----:B------:R-:W-:Y:S01]  /*af60*/  IADD3 R30, PT, PT, R9, R30, RZ ;  /* 0x0000001e091e7210 */ /* 0x000fe20007ffe0ff */
[----:B------:R-:W-:Y:S03]  /*af70*/  BSSY.RECONVERGENT B0, `(.L_x_3013) ;  /* 0x00001a5000007945 */ /* 0x000fe60003800200 */
[----:B------:R-:W-:-:S13]  /*af80*/  ISETP.GE.U32.AND P0, PT, R30, R23, PT ;  /* 0x000000171e00720c */ /* 0x000fda0003f06070 */
[----:B------:R-:W-:Y:S05]  /*af90*/  @P0 BRA `(.L_x_3014) ;  /* 0x0000001800880947 */ /* 0x000fea0003800000 */
[----:B------:R-:W-:Y:S01]  /*afa0*/  UISETP.GE.U32.AND UP1, UPT, UR26, 0x7, UPT ;  /* 0x000000071a00788c */ /* 0x000fe2000bf26070 */
[----:B------:R-:W-:Y:S01]  /*afb0*/  IMAD.MOV.U32 R19, RZ, RZ, RZ ;  /* 0x000000ffff137224 */ /* 0x000fe200078e00ff */
[----:B------:R-:W-:Y:S01]  /*afc0*/  MOV R20, R30 ;  /* 0x0000001e00147202 */ /* 0x000fe20000000f00 */
[----:B------:R-:W4:Y:S01]  /*afd0*/  LDCU UR14, c[0x0][0x528] ;  /* 0x0000a500ff0e77ac */ /* 0x000f220008000800 */
[----:B------:R-:W-:-:S05]  /*afe0*/  UISETP.NE.AND UP0, UPT, UR28, URZ, UPT ;  /* 0x000000ff1c00728c */ /* 0x000fca000bf05270 */
[----:B------:R-:W-:Y:S06]  /*aff0*/  BRA.U !UP1, `(.L_x_3015) ;  /* 0x0000000d09407547 */ /* 0x000fec000b800000 */
[----:B------:R-:W-:Y:S02]  /*b000*/  HFMA2 R19, -RZ, RZ, 0, 0 ;  /* 0x00000000ff137431 */ /* 0x000fe400000001ff */
[----:B------:R-:W-:Y:S01]  /*b010*/  IMAD.MOV.U32 R20, RZ, RZ, R30 ;  /* 0x000000ffff147224 */ /* 0x000fe200078e001e */
[----:B------:R-:W-:-:S06]  /*b020*/  UMOV UR4, URZ ;  /* 0x000000ff00047c82 */ /* 0x000fcc0008000000 */
.L_x_3016:
[----:B----4-:R-:W-:Y:S01]  /*b030*/  UIADD3 UR15, UPT, UPT, UR14, -0x1, URZ ;  /* 0xffffffff0e0f7890 */ /* 0x010fe2000fffe0ff */
        /* <DEDUP_REMOVED lines=17> */
[----:B------:R-:W-:Y:S01]  /*b150*/  UIADD3 UR22, UPT, UPT, UR14, -0x6, URZ ;  /* 0xfffffffa0e167890 */ /* 0x000fe2000fffe0ff */
[----:B----4-:R-:W-:Y:S01]  /*b160*/  IADD3 R35, PT, PT, RZ, -UR30, RZ ;  /* 0x8000001eff237c10 */ /* 0x010fe2000fffe0ff */
[----:B------:R-:W-:Y:S01]  /*b170*/  UIADD3 UR23, UPT, UPT, UR14, -0x7, URZ ;  /* 0xfffffff90e177890 */ /* 0x000fe2000fffe0ff */
[----:B------:R-:W4:Y:S01]  /*b180*/  I2F.U32.RP R32, UR30 ;  /* 0x0000001e00207d06 */ /* 0x000f220008209000 */
[----:B------:R-:W-:Y:S02]  /*b190*/  ULEA UR22, UR22, UR24, 0x2 ;  /* 0x0000001816167291 */ /* 0x000fe4000f8e10ff */
[----:B------:R-:W-:Y:S01]  /*b1a0*/  ULEA UR23, UR23, UR24, 0x2 ;  /* 0x0000001817177291 */ /* 0x000fe2000f8e10ff */
[----:B--2---:R-:W-:Y:S01]  /*b1b0*/  IMAD R37, RZ, RZ, -UR32 ;  /* 0x80000020ff257e24 */ /* 0x004fe2000f8e02ff */
[----:B------:R-:W-:-:S02]  /*b1c0*/  UIADD3 UR14, UPT, UPT, UR14, -0x8, URZ ;  /* 0xfffffff80e0e7890 */ /* 0x000fc4000fffe0ff */
[----:B------:R-:W2:Y:S01]  /*b1d0*/  LDCU UR33, c[0x0][UR19+0x388] ;  /* 0x00007100132177ac */ /* 0x000ea20008000800 */
[----:B0-----:R-:W1:Y:S01]  /*b1e0*/  MUFU.RCP R31, R31 ;  /* 0x0000001f001f7308 */ /* 0x001e620000001000 */
[----:B------:R-:W-:-:S04]  /*b1f0*/  ULEA UR24, UR14, UR24, 0x2 ;  /* 0x000000180e187291 */ /* 0x000fc8000f8e10ff */
[----:B------:R-:W0:Y:S03]  /*b200*/  LDCU UR34, c[0x0][UR22+0x388] ;  /* 0x00007100162277ac */ /* 0x000e260008000800 */
[----:B----4-:R-:W-:Y:S01]  /*b210*/  MUFU.RCP R32, R32 ;  /* 0x0000002000207308 */ /* 0x010fe20000001000 */
[----:B------:R-:W4:Y:S01]  /*b220*/  LDCU UR35, c[0x0][UR23+0x388] ;  /* 0x00007100172377ac */ /* 0x000f220008000800 */
[----:B------:R-:W4:Y:S06]  /*b230*/  LDCU UR15, c[0x0][UR15+0x3ec] ;  /* 0x00007d800f0f77ac */ /* 0x000f2c0008000800 */
[----:B------:R-:W2:Y:S01]  /*b240*/  I2F.U32.RP R34, UR32 ;  /* 0x0000002000227d06 */ /* 0x000ea20008209000 */
[----:B-1-3--:R-:W-:Y:S01]  /*b250*/  IADD3 R28, PT, PT, R31, 0xffffffe, RZ ;  /* 0x0ffffffe1f1c7810 */ /* 0x00afe20007ffe0ff */
[----:B------:R-:W1:Y:S01]  /*b260*/  LDCU UR36, c[0x0][UR24+0x388] ;  /* 0x00007100182477ac */ /* 0x000e620008000800 */
[----:B------:R-:W3:Y:S01]  /*b270*/  LDCU UR16, c[0x0][UR16+0x3ec] ;  /* 0x00007d80101077ac */ /* 0x000ee20008000800 */
[----:B0-----:R-:W-:-:S04]  /*b280*/  IADD3 R39, PT, PT, RZ, -UR34, RZ ;  /* 0x80000022ff277c10 */ /* 0x001fc8000fffe0ff */
[----:B------:R0:W4:Y:S01]  /*b290*/  F2I.FTZ.U32.TRUNC.NTZ R29, R28 ;  /* 0x0000001c001d7305 */ /* 0x000122000021f000 */
[----:B------:R-:W3:Y:S01]  /*b2a0*/  LDCU UR17, c[0x0][UR17+0x3ec] ;  /* 0x00007d80111177ac */ /* 0x000ee20008000800 */
[----:B------:R-:W3:Y:S06]  /*b2b0*/  LDCU UR18, c[0x0][UR18+0x3ec] ;  /* 0x00007d80121277ac */ /* 0x000eec0008000800 */
[----:B--2---:R-:W-:Y:S01]  /*b2c0*/  MUFU.RCP R34, R34 ;  /* 0x0000002200227308 */ /* 0x004fe20000001000 */
[----:B0-----:R-:W-:Y:S01]  /*b2d0*/  IMAD.MOV.U32 R28, RZ, RZ, RZ ;  /* 0x000000ffff1c7224 */ /* 0x001fe200078e00ff */
[----:B------:R-:W0:Y:S01]  /*b2e0*/  LDCU UR19, c[0x0][UR19+0x3ec] ;  /* 0x00007d80131377ac */ /* 0x000e220008000800 */
[----:B------:R-:W2:Y:S01]  /*b2f0*/  LDCU UR22, c[0x0][UR22+0x3ec] ;  /* 0x00007d80161677ac */ /* 0x000ea20008000800 */
[----:B----4-:R-:W-:-:S04]  /*b300*/  IMAD R33, R33, R29, RZ ;  /* 0x0000001d21217224 */ /* 0x010fc800078e02ff */
[----:B------:R-:W4:Y:S01]  /*b310*/  I2F.U32.RP R36, UR34 ;  /* 0x0000002200247d06 */ /* 0x000f220008209000 */
[----:B------:R-:W2:Y:S01]  /*b320*/  LDCU UR23, c[0x0][UR23+0x3ec] ;  /* 0x00007d80171777ac */ /* 0x000ea20008000800 */
[----:B------:R-:W-:Y:S01]  /*b330*/  IMAD.HI.U32 R29, R29, R33, R28 ;  /* 0x000000211d1d7227 */ /* 0x000fe200078e001c */
[----:B------:R-:W2:Y:S05]  /*b340*/  LDCU UR24, c[0x0][UR24+0x3ec] ;  /* 0x00007d80181877ac */ /* 0x000eaa0008000800 */
[----:B------:R-:W1:Y:S01]  /*b350*/  I2F.U32.RP R33, UR31 ;  /* 0x0000001f00217d06 */ /* 0x000e620008209000 */
[----:B------:R-:W-:Y:S01]  /*b360*/  IMAD.HI.U32 R31, R29, R20, RZ ;  /* 0x000000141d1f7227 */ /* 0x000fe200078e00ff */
[----:B------:R-:W-:-:S04]  /*b370*/  UIADD3 UR4, UPT, UPT, UR4, 0x8, URZ ;  /* 0x0000000804047890 */ /* 0x000fc8000fffe0ff */
[----:B------:R-:W-:Y:S01]  /*b380*/  IADD3 R29, PT, PT, -R31, RZ, RZ ;  /* 0x000000ff1f1d7210 */ /* 0x000fe20007ffe1ff */
[----:B------:R-:W-:Y:S01]  /*b390*/  UISETP.NE.AND UP1, UPT, UR4, UR7, UPT ;  /* 0x000000070400728c */ /* 0x000fe2000bf25270 */
[----:B----4-:R-:W-:Y:S03]  /*b3a0*/  MUFU.RCP R36, R36 ;  /* 0x0000002400247308 */ /* 0x010fe60000001000 */
[----:B------:R-:W-:Y:S01]  /*b3b0*/  IMAD R28, R29, UR29, R20 ;  /* 0x0000001d1d1c7c24 */ /* 0x000fe2000f8e0214 */
[----:B------:R-:W-:-:S04]  /*b3c0*/  IADD3 R29, PT, PT, R32, 0xffffffe, RZ ;  /* 0x0ffffffe201d7810 */ /* 0x000fc80007ffe0ff */
[C---:B------:R-:W-:Y:S01]  /*b3d0*/  ISETP.GE.U32.AND P0, PT, R28.reuse, UR29, PT ;  /* 0x0000001d1c007c0c */ /* 0x040fe2000bf06070 */
[----:B-1----:R-:W-:Y:S08]  /*b3e0*/  MUFU.RCP R33, R33 ;  /* 0x0000002100217308 */ /* 0x002ff00000001000 */
[----:B------:R-:W1:Y:S04]  /*b3f0*/  F2I.FTZ.U32.TRUNC.NTZ R29, R29 ;  /* 0x0000001d001d7305 */ /* 0x000e68000021f000 */
[----:B------:R-:W-:Y:S01]  /*b400*/  @P0 VIADD R28, R28, -UR29 ;  /* 0x8000001d1c1c0c36 */ /* 0x000fe20008000000 */
[----:B------:R-:W-:-:S03]  /*b410*/  @P0 IADD3 R31, PT, PT, R31, 0x1, RZ ;  /* 0x000000011f1f0810 */ /* 0x000fc60007ffe0ff */
[----:B------:R-:W4:Y:S01]  /*b420*/  I2F.U32.RP R38, UR36 ;  /* 0x0000002400267d06 */ /* 0x000f220008209000 */
[----:B------:R-:W-:Y:S02]  /*b430*/  ISETP.GE.U32.AND P1, PT, R28, UR29, PT ;  /* 0x0000001d1c007c0c */ /* 0x000fe4000bf26070 */
[----:B------:R-:W-:Y:S01]  /*b440*/  MOV R28, RZ ;  /* 0x000000ff001c7202 */ /* 0x000fe20000000f00 */
[----:B-1----:R-:W-:-:S04]  /*b450*/  IMAD R35, R35, R29, RZ ;  /* 0x0000001d23237224 */ /* 0x002fc800078e02ff */
[----:B------:R-:W-:Y:S02]  /*b460*/  IMAD.HI.U32 R28, R29, R35, R28 ;  /* 0x000000231d1c7227 */ /* 0x000fe400078e001c */
[----:B------:R-:W1:Y:S04]  /*b470*/  I2F.U32.RP R35, UR33 ;  /* 0x0000002100237d06 */ /* 0x000e680008209000 */
[----:B------:R-:W-:Y:S01]  /*b480*/  @P1 VIADD R31, R31, 0x1 ;  /* 0x000000011f1f1836 */ /* 0x000fe20000000000 */
[----:B------:R-:W-:Y:S01]  /*b490*/  @!P2 LOP3.LUT R31, RZ, UR29, RZ, 0x33, !PT ;  /* 0x0000001dff1fac12 */ /* 0x000fe2000f8e33ff */
[----:B------:R-:W-:Y:S01]  /*b4a0*/  VIADD R29, R33, 0xffffffe ;  /* 0x0ffffffe211d7836 */ /* 0x000fe20000000000 */
[----:B------:R-:W-:Y:S02]  /*b4b0*/  ISETP.NE.U32.AND P2, PT, RZ, UR30, PT ;  /* 0x0000001eff007c0c */ /* 0x000fe4000bf45070 */
[----:B------:R-:W-:Y:S01]  /*b4c0*/  IADD3 R33, PT, PT, RZ, -UR31, RZ ;  /* 0x8000001fff217c10 */ /* 0x000fe2000fffe0ff */
[----:B------:R-:W-:Y:S01]  /*b4d0*/  IMAD.HI.U32 R32, R28, R31, RZ ;  /* 0x0000001f1c207227 */ /* 0x000fe200078e00ff */
[----:B----4-:R-:W-:Y:S04]  /*b4e0*/  MUFU.RCP R38, R38 ;  /* 0x0000002600267308 */ /* 0x010fe80000001000 */
[----:B------:R-:W-:-:S04]  /*b4f0*/  IADD3 R28, PT, PT, -R32, RZ, RZ ;  /* 0x000000ff201c7210 */ /* 0x000fc80007ffe1ff */
[----:B------:R-:W4:Y:S01]  /*b500*/  F2I.FTZ.U32.TRUNC.NTZ R29, R29 ;  /* 0x0000001d001d7305 */ /* 0x000f22000021f000 */
[----:B------:R-:W-:-:S05]  /*b510*/  IMAD R28, R28, UR30, R31 ;  /* 0x0000001e1c1c7c24 */ /* 0x000fca000f8e021f */
[----:B------:R-:W-:Y:S02]  /*b520*/  ISETP.GE.U32.AND P0, PT, R28, UR30, PT ;  /* 0x0000001e1c007c0c */ /* 0x000fe4000bf06070 */
[----:B-1----:R-:W-:Y:S01]  /*b530*/  MUFU.RCP R35, R35 ;  /* 0x0000002300237308 */ /* 0x002fe20000001000 */
[----:B----4-:R-:W-:-:S10]  /*b540*/  IMAD R33, R33, R29, RZ ;  /* 0x0000001d21217224 */ /* 0x010fd400078e02ff */
[----:B------:R-:W-:Y:S01]  /*b550*/  @P0 IADD3 R28, PT, PT, R28, -UR30, RZ ;  /* 0x8000001e1c1c0c10 */ /* 0x000fe2000fffe0ff */
[----:B------:R-:W-:-:S03]  /*b560*/  @P0 VIADD R32, R32, 0x1 ;  /* 0x0000000120200836 */ /* 0x000fc60000000000 */
[----:B------:R-:W-:Y:S02]  /*b570*/  ISETP.GE.U32.AND P1, PT, R28, UR30, PT ;  /* 0x0000001e1c007c0c */ /* 0x000fe4000bf26070 */
[----:B------:R-:W-:-:S05]  /*b580*/  MOV R28, RZ ;  /* 0x000000ff001c7202 */ /* 0x000fca0000000f00 */
        /* <DEDUP_REMOVED lines=17> */
[----:B------:R-:W1:Y:S01]  /*b6a0*/  I2F.U32.RP R37, UR35 ;  /* 0x0000002300257d06 */ /* 0x000e620008209000 */
[----:B------:R-:W-:-:S03]  /*b6b0*/  IADD3 R35, PT, PT, RZ, -UR33, RZ ;  /* 0x80000021ff237c10 */ /* 0x000fc6000fffe0ff */
[----:B------:R-:W-:Y:S02]  /*b6c0*/  @P1 IADD3 R33, PT, PT, R33, 0x1, RZ ;  /* 0x0000000121211810 */ /* 0x000fe40007ffe0ff */
[----:B------:R-:W-:Y:S02]  /*b6d0*/  @!P2 LOP3.LUT R33, RZ, UR31, RZ, 0x33, !PT ;  /* 0x0000001fff21ac12 */ /* 0x000fe4000f8e33ff */
[----:B------:R-:W4:Y:S01]  /*b6e0*/  F2I.FTZ.U32.TRUNC.NTZ R29, R29 ;  /* 0x0000001d001d7305 */ /* 0x000f22000021f000 */
[----:B------:R-:W-:Y:S02]  /*b6f0*/  ISETP.NE.U32.AND P2, PT, RZ, UR32, PT ;  /* 0x00000020ff007c0c */ /* 0x000fe4000bf45070 */
[----:B------:R-:W-:-:S05]  /*b700*/  IMAD.HI.U32 R34, R28, R33, RZ ;  /* 0x000000211c227227 */ /* 0x000fca00078e00ff */
[----:B------:R-:W-:Y:S01]  /*b710*/  IADD3 R28, PT, PT, -R34, RZ, RZ ;  /* 0x000000ff221c7210 */ /* 0x000fe20007ffe1ff */
[----:B-1----:R-:W-:Y:S04]  /*b720*/  MUFU.RCP R37, R37 ;  /* 0x0000002500257308 */ /* 0x002fe80000001000 */
[----:B------:R-:W-:Y:S02]  /*b730*/  IMAD R28, R28, UR32, R33 ;  /* 0x000000201c1c7c24 */ /* 0x000fe4000f8e0221 */
[----:B----4-:R-:W-:-:S03]  /*b740*/  IMAD R35, R35, R29, RZ ;  /* 0x0000001d23237224 */ /* 0x010fc600078e02ff */
[----:B------:R-:W-:-:S13]  /*b750*/  ISETP.GE.U32.AND P0, PT, R28, UR32, PT ;  /* 0x000000201c007c0c */ /* 0x000fda000bf06070 */
[----:B------:R-:W-:Y:S01]  /*b760*/  @P0 VIADD R28, R28, -UR32 ;  /* 0x800000201c1c0c36 */ /* 0x000fe20008000000 */
[----:B------:R-:W-:-:S04]  /*b770*/  @P0 IADD3 R34, PT, PT, R34, 0x1, RZ ;  /* 0x0000000122220810 */ /* 0x000fc80007ffe0ff */
[----:B------:R-:W-:Y:S02]  /*b780*/  ISETP.GE.U32.AND P1, PT, R28, UR32, PT ;  /* 0x000000201c007c0c */ /* 0x000fe4000bf26070 */
[----:B------:R-:W-:-:S05]  /*b790*/  MOV R28, RZ ;  /* 0x000000ff001c7202 */ /* 0x000fca0000000f00 */
[----:B------:R-:W-:-:S06]  /*b7a0*/  IMAD.HI.U32 R35, R29, R35, R28 ;  /* 0x000000231d237227 */ /* 0x000fcc00078e001c */
        /* <DEDUP_REMOVED lines=8> */
[----:B------:R-:W1:Y:S10]  /*b830*/  F2I.FTZ.U32.TRUNC.NTZ R29, R29 ;  /* 0x0000001d001d7305 */ /* 0x000e74000021f000 */
[----:B------:R-:W-:Y:S01]  /*b840*/  @P0 IADD3 R28, PT, PT, R28, -UR33, RZ ;  /* 0x800000211c1c0c10 */ /* 0x000fe2000fffe0ff */
[----:B------:R-:W-:-:S03]  /*b850*/  @P0 VIADD R35, R35, 0x1 ;  /* 0x0000000123230836 */ /* 0x000fc60000000000 */
[----:B------:R-:W-:Y:S01]  /*b860*/  ISETP.GE.U32.AND P1, PT, R28, UR33, PT ;  /* 0x000000211c007c0c */ /* 0x000fe2000bf26070 */
[----:B-1----:R-:W-:Y:S01]  /*b870*/  IMAD R39, R39, R29, RZ ;  /* 0x0000001d27277224 */ /* 0x002fe200078e02ff */
[----:B------:R-:W-:-:S05]  /*b880*/  MOV R28, RZ ;  /* 0x000000ff001c7202 */ /* 0x000fca0000000f00 */
[----:B------:R-:W-:Y:S01]  /*b890*/  IMAD.HI.U32 R28, R29, R39, R28 ;  /* 0x000000271d1c7227 */ /* 0x000fe200078e001c */
[----:B------:R-:W-:Y:S02]  /*b8a0*/  IADD3 R29, PT, PT, R37, 0xffffffe, RZ ;  /* 0x0ffffffe251d7810 */ /* 0x000fe40007ffe0ff */
[----:B------:R-:W-:Y:S01]  /*b8b0*/  IADD3 R39, PT, PT, RZ, -UR36, RZ ;  /* 0x80000024ff277c10 */ /* 0x000fe2000fffe0ff */
[----:B------:R-:W-:Y:S02]  /*b8c0*/  IMAD R37, RZ, RZ, -UR35 ;  /* 0x80000023ff257e24 */ /* 0x000fe4000f8e02ff */
[----:B------:R-:W-:Y:S01]  /*b8d0*/  @P1 IADD3 R35, PT, PT, R35, 0x1, RZ ;  /* 0x0000000123231810 */ /* 0x000fe20007ffe0ff */
[----:B------:R-:W1:Y:S01]  /*b8e0*/  F2I.FTZ.U32.TRUNC.NTZ R29, R29 ;  /* 0x0000001d001d7305 */ /* 0x000e62000021f000 */
[----:B------:R-:W-:Y:S02]  /*b8f0*/  @!P2 LOP3.LUT R35, RZ, UR33, RZ, 0x33, !PT ;  /* 0x00000021ff23ac12 */ /* 0x000fe4000f8e33ff */
[----:B------:R-:W-:-:S03]  /*b900*/  ISETP.NE.U32.AND P2, PT, RZ, UR34, PT ;  /* 0x00000022ff007c0c */ /* 0x000fc6000bf45070 */
[----:B------:R-:W-:-:S04]  /*b910*/  IMAD.HI.U32 R36, R28, R35, RZ ;  /* 0x000000231c247227 */ /* 0x000fc800078e00ff */
[----:B------:R-:W-:-:S04]  /*b920*/  IMAD.MOV R28, RZ, RZ, -R36 ;  /* 0x000000ffff1c7224 */ /* 0x000fc800078e0a24 */
[----:B------:R-:W-:Y:S02]  /*b930*/  IMAD R28, R28, UR34, R35 ;  /* 0x000000221c1c7c24 */ /* 0x000fe4000f8e0223 */
[----:B-1----:R-:W-:-:S03]  /*b940*/  IMAD R37, R37, R29, RZ ;  /* 0x0000001d25257224 */ /* 0x002fc600078e02ff */
[----:B------:R-:W-:-:S13]  /*b950*/  ISETP.GE.U32.AND P0, PT, R28, UR34, PT ;  /* 0x000000221c007c0c */ /* 0x000fda000bf06070 */
        /* <DEDUP_REMOVED lines=17> */
[----:B------:R-:W-:Y:S02]  /*ba70*/  ISETP.GE.U32.AND P1, PT, R28, UR35, PT ;  /* 0x000000231c007c0c */ /* 0x000fe4000bf26070 */
[----:B------:R-:W-:-:S05]  /*ba80*/  MOV R28, RZ ;  /* 0x000000ff001c7202 */ /* 0x000fca0000000f00 */
[----:B------:R-:W-:-:S04]  /*ba90*/  IMAD.HI.U32 R28, R29, R39, R28 ;  /* 0x000000271d1c7227 */ /* 0x000fc800078e001c */
[----:B------:R-:W-:Y:S02]  /*baa0*/  IMAD.MOV R39, RZ, RZ, -R31 ;  /* 0x000000ffff277224 */ /* 0x000fe400078e0a1f */
[----:B------:R-:W-:Y:S01]  /*bab0*/  @P1 VIADD R37, R37, 0x1 ;  /* 0x0000000125251836 */ /* 0x000fe20000000000 */
[----:B------:R-:W-:Y:S01]  /*bac0*/  @!P2 LOP3.LUT R37, RZ, UR35, RZ, 0x33, !PT ;  /* 0x00000023ff25ac12 */ /* 0x000fe2000f8e33ff */
[----:B------:R-:W-:Y:S01]  /*bad0*/  IMAD R20, R39, UR29, R20 ;  /* 0x0000001d27147c24 */ /* 0x000fe2000f8e0214 */
[----:B------:R-:W-:-:S03]  /*bae0*/  ISETP.NE.U32.AND P2, PT, RZ, UR36, PT ;  /* 0x00000024ff007c0c */ /* 0x000fc6000bf45070 */
[----:B------:R-:W-:-:S04]  /*baf0*/  IMAD.HI.U32 R28, R28, R37, RZ ;  /* 0x000000251c1c7227 */ /* 0x000fc800078e00ff */
[----:B------:R-:W-:Y:S01]  /*bb00*/  IMAD R20, R20, UR15, R19 ;  /* 0x0000000f14147c24 */ /* 0x000fe2000f8e0213 */
[----:B------:R-:W-:Y:S02]  /*bb10*/  IADD3 R38, PT, PT, -R28, RZ, RZ ;  /* 0x000000ff1c267210 */ /* 0x000fe40007ffe1ff */
[----:B------:R-:W-:-:S03]  /*bb20*/  IADD3 R19, PT, PT, -R33, RZ, RZ ;  /* 0x000000ff21137210 */ /* 0x000fc60007ffe1ff */
[----:B------:R-:W-:Y:S01]  /*bb30*/  IMAD R29, R38, UR36, R37 ;  /* 0x00000024261d7c24 */ /* 0x000fe2000f8e0225 */
[----:B------:R-:W-:Y:S01]  /*bb40*/  IADD3 R38, PT, PT, -R32, RZ, RZ ;  /* 0x000000ff20267210 */ /* 0x000fe20007ffe1ff */
[----:B------:R-:W-:Y:S02]  /*bb50*/  IMAD R19, R19, UR31, R32 ;  /* 0x0000001f13137c24 */ /* 0x000fe4000f8e0220 */
[----:B------:R-:W-:Y:S01]  /*bb60*/  IMAD.MOV R32, RZ, RZ, -R34 ;  /* 0x000000ffff207224 */ /* 0x000fe200078e0a22 */
[----:B------:R-:W-:Y:S01]  /*bb70*/  ISETP.GE.U32.AND P0, PT, R29, UR36, PT ;  /* 0x000000241d007c0c */ /* 0x000fe2000bf06070 */
[----:B------:R-:W-:-:S04]  /*bb80*/  IMAD R31, R38, UR30, R31 ;  /* 0x0000001e261f7c24 */ /* 0x000fc8000f8e021f */
[----:B---3--:R-:W-:-:S04]  /*bb90*/  IMAD R20, R31, UR16, R20 ;  /* 0x000000101f147c24 */ /* 0x008fc8000f8e0214 */
[----:B------:R-:W-:Y:S02]  /*bba0*/  IMAD R19, R19, UR17, R20 ;  /* 0x0000001113137c24 */ /* 0x000fe4000f8e0214 */
[----:B------:R-:W-:Y:S02]  /*bbb0*/  IMAD R20, R32, UR32, R33 ;  /* 0x0000002020147c24 */ /* 0x000fe4000f8e0221 */
[----:B------:R-:W-:Y:S02]  /*bbc0*/  @P0 IADD3 R29, PT, PT, R29, -UR36, RZ ;  /* 0x800000241d1d0c10 */ /* 0x000fe4000fffe0ff */
[----:B------:R-:W-:Y:S01]  /*bbd0*/  @P0 IADD3 R28, PT, PT, R28, 0x1, RZ ;  /* 0x000000011c1c0810 */ /* 0x000fe20007ffe0ff */
[----:B------:R-:W-:Y:S01]  /*bbe0*/  IMAD R19, R20, UR18, R19 ;  /* 0x0000001214137c24 */ /* 0x000fe2000f8e0213 */
[----:B------:R-:W-:Y:S01]  /*bbf0*/  ISETP.GE.U32.AND P1, PT, R29, UR36, PT ;  /* 0x000000241d007c0c */ /* 0x000fe2000bf26070 */
[----:B------:R-:W-:Y:S01]  /*bc00*/  IMAD.MOV R20, RZ, RZ, -R36 ;  /* 0x000000ffff147224 */ /* 0x000fe200078e0a24 */
[----:B------:R-:W-:-:S03]  /*bc10*/  IADD3 R29, PT, PT, -R35, RZ, RZ ;  /* 0x000000ff231d7210 */ /* 0x000fc60007ffe1ff */
[----:B------:R-:W-:Y:S02]  /*bc20*/  IMAD R20, R20, UR34, R35 ;  /* 0x0000002214147c24 */ /* 0x000fe4000f8e0223 */
[----:B------:R-:W-:Y:S02]  /*bc30*/  IMAD R34, R29, UR33, R34 ;  /* 0x000000211d227c24 */ /* 0x000fe4000f8e0222 */
[----:B------:R-:W-:Y:S02]  /*bc40*/  IMAD.MOV R29, RZ, RZ, -R37 ;  /* 0x000000ffff1d7224 */ /* 0x000fe400078e0a25 */
[----:B0-----:R-:W-:Y:S02]  /*bc50*/  IMAD R19, R34, UR19, R19 ;  /* 0x0000001322137c24 */ /* 0x001fe4000f8e0213 */
[----:B------:R-:W-:Y:S01]  /*bc60*/  @P1 IADD3 R28, PT, PT, R28, 0x1, RZ ;  /* 0x000000011c1c1810 */ /* 0x000fe20007ffe0ff */
[----:B------:R-:W-:Y:S01]  /*bc70*/  IMAD R36, R29, UR35, R36 ;  /* 0x000000231d247c24 */ /* 0x000fe2000f8e0224 */
[----:B------:R-:W-:Y:S01]  /*bc80*/  @!P2 LOP3.LUT R28, RZ, UR36, RZ, 0x33, !PT ;  /* 0x00000024ff1cac12 */ /* 0x000fe2000f8e33ff */
[----:B--2---:R-:W-:-:S03]  /*bc90*/  IMAD R19, R20, UR22, R19 ;  /* 0x0000001614137c24 */ /* 0x004fc6000f8e0213 */
[----:B------:R-:W-:Y:S01]  /*bca0*/  IADD3 R32, PT, PT, -R28, RZ, RZ ;  /* 0x000000ff1c207210 */ /* 0x000fe20007ffe1ff */
[----:B------:R-:W-:Y:S01]  /*bcb0*/  IMAD R19, R36, UR23, R19 ;  /* 0x0000001724137c24 */ /* 0x000fe2000f8e0213 */
[----:B------:R-:W-:-:S03]  /*bcc0*/  MOV R20, R28 ;  /* 0x0000001c00147202 */ /* 0x000fc60000000f00 */
[----:B------:R-:W-:-:S04]  /*bcd0*/  IMAD R32, R32, UR36, R37 ;  /* 0x0000002420207c24 */ /* 0x000fc8000f8e0225 */
[----:B------:R-:W-:Y:S01]  /*bce0*/  IMAD R19, R32, UR24, R19 ;  /* 0x0000001820137c24 */ /* 0x000fe2000f8e0213 */
[----:B------:R-:W-:Y:S06]  /*bcf0*/  BRA.U UP1, `(.L_x_3016) ;  /* 0xfffffff101cc7547 */ /* 0x000fec000b83ffff */
.L_x_3015:
[----:B------:R-:W-:Y:S05]  /*bd00*/  BRA.U !UP0, `(.L_x_3017) ;  /* 0x0000000908f47547 */ /* 0x000fea000b800000 */
[----:B------:R-:W-:Y:S02]  /*bd10*/  UISETP.GE.U32.AND UP0, UPT, UR12, 0x3, UPT ;  /* 0x000000030c00788c */ /* 0x000fe4000bf06070 */
[----:B------:R-:W-:-:S07]  /*bd20*/  UISETP.NE.AND UP1, UPT, UR8, URZ, UPT ;  /* 0x000000ff0800728c */ /* 0x000fce000bf25270 */
[----:B------:R-:W-:Y:S05]  /*bd30*/  BRA.U !UP0, `(.L_x_3018) ;  /* 0x0000000508987547 */ /* 0x000fea000b800000 */
        /* <DEDUP_REMOVED lines=13> */
[----:B------:R-:W1:Y:S01]  /*be10*/  LDCU UR4, c[0x0][UR4+0x3ec] ;  /* 0x00007d80040477ac */ /* 0x000e620008000800 */
[----:B0-----:R-:W0:Y:S01]  /*be20*/  I2F.U32.RP R31, UR18 ;  /* 0x00000012001f7d06 */ /* 0x001e220008209000 */
[----:B------:R-:W-:Y:S01]  /*be30*/  IADD3 R33, PT, PT, RZ, -UR18, RZ ;  /* 0x80000012ff217c10 */ /* 0x000fe2000fffe0ff */
[----:B------:R-:W1:Y:S01]  /*be40*/  LDCU UR15, c[0x0][UR15+0x3ec] ;  /* 0x00007d800f0f77ac */ /* 0x000e620008000800 */
[----:B------:R-:W-:Y:S01]  /*be50*/  ISETP.NE.U32.AND P2, PT, RZ, UR18, PT ;  /* 0x00000012ff007c0c */ /* 0x000fe2000bf45070 */
[----:B----4-:R-:W-:Y:S01]  /*be60*/  IMAD R35, RZ, RZ, -UR19 ;  /* 0x80000013ff237e24 */ /* 0x010fe2000f8e02ff */
[----:B------:R-:W4:Y:S03]  /*be70*/  LDCU UR16, c[0x0][UR16+0x3ec] ;  /* 0x00007d80101077ac */ /* 0x000f260008000800 */
[----:B------:R-:W3:Y:S01]  /*be80*/  I2F.U32.RP R32, UR19 ;  /* 0x0000001300207d06 */ /* 0x000ee20008209000 */
[----:B------:R-:W4:Y:S07]  /*be90*/  LDCU UR17, c[0x0][UR17+0x3ec] ;  /* 0x00007d80111177ac */ /* 0x000f2e0008000800 */
[----:B0-----:R-:W1:Y:S08]  /*bea0*/  MUFU.RCP R31, R31 ;  /* 0x0000001f001f7308 */ /* 0x001e700000001000 */
[----:B---3--:R-:W-:Y:S08]  /*beb0*/  MUFU.RCP R32, R32 ;  /* 0x0000002000207308 */ /* 0x008ff00000001000 */
[----:B--2---:R-:W0:Y:S01]  /*bec0*/  I2F.U32.RP R34, UR23 ;  /* 0x0000001700227d06 */ /* 0x004e220008209000 */
[----:B-1----:R-:W-:-:S07]  /*bed0*/  VIADD R28, R31, 0xffffffe ;  /* 0x0ffffffe1f1c7836 */ /* 0x002fce0000000000 */
[----:B------:R1:W2:Y:S08]  /*bee0*/  F2I.FTZ.U32.TRUNC.NTZ R29, R28 ;  /* 0x0000001c001d7305 */ /* 0x0002b0000021f000 */
[----:B0-----:R-:W-:Y:S01]  /*bef0*/  MUFU.RCP R34, R34 ;  /* 0x0000002200227308 */ /* 0x001fe20000001000 */
[----:B-1----:R-:W-:Y:S02]  /*bf00*/  HFMA2 R28, -RZ, RZ, 0, 0 ;  /* 0x00000000ff1c7431 */ /* 0x002fe400000001ff */
[----:B--2---:R-:W-:-:S04]  /*bf10*/  IMAD R33, R33, R29, RZ ;  /* 0x0000001d21217224 */ /* 0x004fc800078e02ff */
[----:B------:R-:W-:Y:S02]  /*bf20*/  IMAD.HI.U32 R29, R29, R33, R28 ;  /* 0x000000211d1d7227 */ /* 0x000fe400078e001c */
[----:B------:R-:W0:Y:S04]  /*bf30*/  I2F.U32.RP R33, UR22 ;  /* 0x0000001600217d06 */ /* 0x000e280008209000 */
[----:B------:R-:W-:-:S04]  /*bf40*/  IMAD.HI.U32 R31, R29, R20, RZ ;  /* 0x000000141d1f7227 */ /* 0x000fc800078e00ff */
[----:B------:R-:W-:-:S04]  /*bf50*/  IMAD.MOV R29, RZ, RZ, -R31 ;  /* 0x000000ffff1d7224 */ /* 0x000fc800078e0a1f */
[----:B------:R-:W-:Y:S01]  /*bf60*/  IMAD R28, R29, UR18, R20 ;  /* 0x000000121d1c7c24 */ /* 0x000fe2000f8e0214 */
[----:B------:R-:W-:Y:S01]  /*bf70*/  IADD3 R29, PT, PT, R32, 0xffffffe, RZ ;  /* 0x0ffffffe201d7810 */ /* 0x000fe20007ffe0ff */
[----:B0-----:R-:W-:Y:S03]  /*bf80*/  MUFU.RCP R33, R33 ;  /* 0x0000002100217308 */ /* 0x001fe60000001000 */
[----:B------:R-:W-:-:S05]  /*bf90*/  ISETP.GE.U32.AND P0, PT, R28, UR18, PT ;  /* 0x000000121c007c0c */ /* 0x000fca000bf06070 */
[----:B------:R-:W0:Y:S08]  /*bfa0*/  F2I.FTZ.U32.TRUNC.NTZ R29, R29 ;  /* 0x0000001d001d7305 */ /* 0x000e30000021f000 */
[----:B------:R-:W-:Y:S02]  /*bfb0*/  @P0 IADD3 R28, PT, PT, R28, -UR18, RZ ;  /* 0x800000121c1c0c10 */ /* 0x000fe4000fffe0ff */
[----:B------:R-:W-:-:S02]  /*bfc0*/  @P0 IADD3 R31, PT, PT, R31, 0x1, RZ ;  /* 0x000000011f1f0810 */ /* 0x000fc40007ffe0ff */
[----:B------:R-:W-:Y:S01]  /*bfd0*/  ISETP.GE.U32.AND P1, PT, R28, UR18, PT ;  /* 0x000000121c007c0c */ /* 0x000fe2000bf26070 */
[----:B------:R-:W-:Y:S02]  /*bfe0*/  IMAD.MOV.U32 R28, RZ, RZ, RZ ;  /* 0x000000ffff1c7224 */ /* 0x000fe400078e00ff */
[----:B0-----:R-:W-:-:S04]  /*bff0*/  IMAD R35, R35, R29, RZ ;  /* 0x0000001d23237224 */ /* 0x001fc800078e02ff */
[----:B------:R-:W-:Y:S01]  /*c000*/  IMAD.HI.U32 R28, R29, R35, R28 ;  /* 0x000000231d1c7227 */ /* 0x000fe200078e001c */
[----:B------:R-:W-:Y:S02]  /*c010*/  IADD3 R29, PT, PT, R33, 0xffffffe, RZ ;  /* 0x0ffffffe211d7810 */ /* 0x000fe40007ffe0ff */
[----:B------:R-:W-:-:S03]  /*c020*/  IADD3 R33, PT, PT, RZ, -UR22, RZ ;  /* 0x80000016ff217c10 */ /* 0x000fc6000fffe0ff */
[----:B------:R-:W-:Y:S02]  /*c030*/  @P1 IADD3 R31, PT, PT, R31, 0x1, RZ ;  /* 0x000000011f1f1810 */ /* 0x000fe40007ffe0ff */
[----:B------:R-:W-:Y:S01]  /*c040*/  @!P2 LOP3.LUT R31, RZ, UR18, RZ, 0x33, !PT ;  /* 0x00000012ff1fac12 */ /* 0x000fe2000f8e33ff */
[----:B------:R-:W0:Y:S01]  /*c050*/  F2I.FTZ.U32.TRUNC.NTZ R29, R29 ;  /* 0x0000001d001d7305 */ /* 0x000e22000021f000 */
[----:B------:R-:W-:Y:S02]  /*c060*/  ISETP.NE.U32.AND P2, PT, RZ, UR19, PT ;  /* 0x00000013ff007c0c */ /* 0x000fe4000bf45070 */
[----:B------:R-:W-:Y:S01]  /*c070*/  IADD3 R35, PT, PT, RZ, -UR23, RZ ;  /* 0x80000017ff237c10 */ /* 0x000fe2000fffe0ff */
[----:B------:R-:W-:-:S05]  /*c080*/  IMAD.HI.U32 R32, R28, R31, RZ ;  /* 0x0000001f1c207227 */ /* 0x000fca00078e00ff */
[----:B------:R-:W-:-:S05]  /*c090*/  IADD3 R28, PT, PT, -R32, RZ, RZ ;  /* 0x000000ff201c7210 */ /* 0x000fca0007ffe1ff */
[----:B------:R-:W-:Y:S02]  /*c0a0*/  IMAD R28, R28, UR19, R31 ;  /* 0x000000131c1c7c24 */ /* 0x000fe4000f8e021f */
[----:B0-----:R-:W-:-:S03]  /*c0b0*/  IMAD R33, R33, R29, RZ ;  /* 0x0000001d21217224 */ /* 0x001fc600078e02ff */
        /* <DEDUP_REMOVED lines=18> */
[----:B0-----:R-:W-:Y:S01]  /*c1e0*/  IMAD R35, R35, R29, RZ ;  /* 0x0000001d23237224 */ /* 0x001fe200078e02ff */
[----:B------:R-:W-:-:S05]  /*c1f0*/  MOV R28, RZ ;  /* 0x000000ff001c7202 */ /* 0x000fca0000000f00 */
[----:B------:R-:W-:-:S06]  /*c200*/  IMAD.HI.U32 R28, R29, R35, R28 ;  /* 0x000000231d1c7227 */ /* 0x000fcc00078e001c */
[----:B------:R-:W-:Y:S02]  /*c210*/  @P1 IADD3 R33, PT, PT, R33, 0x1, RZ ;  /* 0x0000000121211810 */ /* 0x000fe40007ffe0ff */
[----:B------:R-:W-:Y:S02]  /*c220*/  @!P2 LOP3.LUT R33, RZ, UR22, RZ, 0x33, !PT ;  /* 0x00000016ff21ac12 */ /* 0x000fe4000f8e33ff */
[----:B------:R-:W-:-:S03]  /*c230*/  ISETP.NE.U32.AND P2, PT, RZ, UR23, PT ;  /* 0x00000017ff007c0c */ /* 0x000fc6000bf45070 */
[----:B------:R-:W-:-:S04]  /*c240*/  IMAD.HI.U32 R28, R28, R33, RZ ;  /* 0x000000211c1c7227 */ /* 0x000fc800078e00ff */
[----:B------:R-:W-:-:S04]  /*c250*/  IMAD.MOV R34, RZ, RZ, -R28 ;  /* 0x000000ffff227224 */ /* 0x000fc800078e0a1c */
[----:B------:R-:W-:Y:S02]  /*c260*/  IMAD R29, R34, UR23, R33 ;  /* 0x00000017221d7c24 */ /* 0x000fe4000f8e0221 */
[----:B------:R-:W-:-:S03]  /*c270*/  IMAD.MOV R34, RZ, RZ, -R32 ;  /* 0x000000ffff227224 */ /* 0x000fc600078e0a20 */
[----:B------:R-:W-:-:S13]  /*c280*/  ISETP.GE.U32.AND P0, PT, R29, UR23, PT ;  /* 0x000000171d007c0c */ /* 0x000fda000bf06070 */
[----:B------:R-:W-:Y:S02]  /*c290*/  @P0 IADD3 R29, PT, PT, R29, -UR23, RZ ;  /* 0x800000171d1d0c10 */ /* 0x000fe4000fffe0ff */
[----:B------:R-:W-:Y:S02]  /*c2a0*/  @P0 IADD3 R28, PT, PT, R28, 0x1, RZ ;  /* 0x000000011c1c0810 */ /* 0x000fe40007ffe0ff */
[----:B------:R-:W-:Y:S02]  /*c2b0*/  ISETP.GE.U32.AND P1, PT, R29, UR23, PT ;  /* 0x000000171d007c0c */ /* 0x000fe4000bf26070 */
[----:B------:R-:W-:Y:S01]  /*c2c0*/  IADD3 R29, PT, PT, -R31, RZ, RZ ;  /* 0x000000ff1f1d7210 */ /* 0x000fe20007ffe1ff */
[----:B------:R-:W-:-:S04]  /*c2d0*/  IMAD R31, R34, UR19, R31 ;  /* 0x00000013221f7c24 */ /* 0x000fc8000f8e021f */
[----:B------:R-:W-:-:S04]  /*c2e0*/  IMAD R20, R29, UR18, R20 ;  /* 0x000000121d147c24 */ /* 0x000fc8000f8e0214 */
[----:B------:R-:W-:Y:S02]  /*c2f0*/  IMAD R20, R20, UR4, R19 ;  /* 0x0000000414147c24 */ /* 0x000fe4000f8e0213 */
[----:B------:R-:W-:Y:S01]  /*c300*/  @P1 IADD3 R28, PT, PT, R28, 0x1, RZ ;  /* 0x000000011c1c1810 */ /* 0x000fe20007ffe0ff */
[----:B------:R-:W-:Y:S01]  /*c310*/  IMAD.MOV R19, RZ, RZ, -R33 ;  /* 0x000000ffff137224 */ /* 0x000fe200078e0a21 */
[----:B------:R-:W-:Y:S01]  /*c320*/  @!P2 LOP3.LUT R28, RZ, UR23, RZ, 0x33, !PT ;  /* 0x00000017ff1cac12 */ /* 0x000fe2000f8e33ff */
[----:B------:R-:W-:Y:S02]  /*c330*/  IMAD R20, R31, UR15, R20 ;  /* 0x0000000f1f147c24 */ /* 0x000fe4000f8e0214 */
[----:B------:R-:W-:Y:S01]  /*c340*/  IMAD R19, R19, UR22, R32 ;  /* 0x0000001613137c24 */ /* 0x000fe2000f8e0220 */
[----:B------:R-:W-:-:S03]  /*c350*/  IADD3 R32, PT, PT, -R28, RZ, RZ ;  /* 0x000000ff1c207210 */ /* 0x000fc60007ffe1ff */
[----:B----4-:R-:W-:Y:S01]  /*c360*/  IMAD R19, R19, UR16, R20 ;  /* 0x0000001013137c24 */ /* 0x010fe2000f8e0214 */
[----:B------:R-:W-:Y:S01]  /*c370*/  MOV R20, R28 ;  /* 0x0000001c00147202 */ /* 0x000fe20000000f00 */
[----:B------:R-:W-:-:S04]  /*c380*/  IMAD R32, R32, UR23, R33 ;  /* 0x0000001720207c24 */ /* 0x000fc8000f8e0221 */
[----:B------:R-:W-:-:S07]  /*c390*/  IMAD R19, R32, UR17, R19 ;  /* 0x0000001120137c24 */ /* 0x000fce000f8e0213 */
.L_x_3018:
[----:B------:R-:W-:Y:S05]  /*c3a0*/  BRA.U !UP1, `(.L_x_3017) ;  /* 0x00000005094c7547 */ /* 0x000fea000b800000 */
[----:B------:R-:W-:Y:S02]  /*c3b0*/  UISETP.NE.AND UP0, UPT, UR13, URZ, UPT ;  /* 0x000000ff0d00728c */ /* 0x000fe4000bf05270 */
[----:B------:R-:W-:-:S07]  /*c3c0*/  UISETP.NE.AND UP1, UPT, UR9, URZ, UPT ;  /* 0x000000ff0900728c */ /* 0x000fce000bf25270 */
[----:B------:R-:W-:Y:S05]  /*c3d0*/  BRA.U !UP0, `(.L_x_3019) ;  /* 0x0000000108d07547 */ /* 0x000fea000b800000 */
[----:B----4-:R-:W-:Y:S01]  /*c3e0*/  UIADD3 UR4, UPT, UPT, UR14, -0x1, URZ ;  /* 0xffffffff0e047890 */ /* 0x010fe2000fffe0ff */
        /* <DEDUP_REMOVED lines=14> */
[----:B-123--:R-:W-:-:S07]  /*c4d0*/  VIADD R28, R31, 0xffffffe ;  /* 0x0ffffffe1f1c7836 */ /* 0x00efce0000000000 */
[----:B------:R0:W1:Y:S02]  /*c4e0*/  F2I.FTZ.U32.TRUNC.NTZ R29, R28 ;  /* 0x0000001c001d7305 */ /* 0x000064000021f000 */
[----:B0-----:R-:W-:Y:S02]  /*c4f0*/  HFMA2 R28, -RZ, RZ, 0, 0 ;  /* 0x00000000ff1c7431 */ /* 0x001fe400000001ff */
[----:B-1----:R-:W-:-:S04]  /*c500*/  IMAD R33, R33, R29, RZ ;  /* 0x0000001d21217224 */ /* 0x002fc800078e02ff */
[----:B------:R-:W-:Y:S01]  /*c510*/  IMAD.HI.U32 R33, R29, R33, R28 ;  /* 0x000000211d217227 */ /* 0x000fe200078e001c */
[----:B------:R-:W-:-:S05]  /*c520*/  IADD3 R28, PT, PT, R32, 0xffffffe, RZ ;  /* 0x0ffffffe201c7810 */ /* 0x000fca0007ffe0ff */
[----:B------:R-:W-:-:S04]  /*c530*/  IMAD.HI.U32 R33, R33, R20, RZ ;  /* 0x0000001421217227 */ /* 0x000fc800078e00ff */
[----:B------:R-:W-:-:S04]  /*c540*/  IMAD.MOV R29, RZ, RZ, -R33 ;  /* 0x000000ffff1d7224 */ /* 0x000fc800078e0a21 */
[----:B------:R-:W-:Y:S02]  /*c550*/  IMAD R31, R29, UR16, R20 ;  /* 0x000000101d1f7c24 */ /* 0x000fe4000f8e0214 */
[----:B------:R0:W1:Y:S03]  /*c560*/  F2I.FTZ.U32.TRUNC.NTZ R29, R28 ;  /* 0x0000001c001d7305 */ /* 0x000066000021f000 */
[----:B------:R-:W-:Y:S01]  /*c570*/  ISETP.GE.U32.AND P0, PT, R31, UR16, PT ;  /* 0x000000101f007c0c */ /* 0x000fe2000bf06070 */
[----:B0-----:R-:W-:-:S12]  /*c580*/  IMAD.MOV.U32 R28, RZ, RZ, RZ ;  /* 0x000000ffff1c7224 */ /* 0x001fd800078e00ff */
[----:B------:R-:W-:Y:S02]  /*c590*/  @P0 IADD3 R31, PT, PT, R31, -UR16, RZ ;  /* 0x800000101f1f0c10 */ /* 0x000fe4000fffe0ff */
[----:B------:R-:W-:Y:S02]  /*c5a0*/  @P0 IADD3 R33, PT, PT, R33, 0x1, RZ ;  /* 0x0000000121210810 */ /* 0x000fe40007ffe0ff */
[----:B------:R-:W-:Y:S01]  /*c5b0*/  ISETP.GE.U32.AND P1, PT, R31, UR16, PT ;  /* 0x000000101f007c0c */ /* 0x000fe2000bf26070 */
[----:B------:R-:W-:-:S04]  /*c5c0*/  IMAD R31, RZ, RZ, -UR17 ;  /* 0x80000011ff1f7e24 */ /* 0x000fc8000f8e02ff */
[----:B-1----:R-:W-:-:S04]  /*c5d0*/  IMAD R31, R31, R29, RZ ;  /* 0x0000001d1f1f7224 */ /* 0x002fc800078e02ff */
[----:B------:R-:W-:-:S04]  /*c5e0*/  IMAD.HI.U32 R32, R29, R31, R28 ;  /* 0x0000001f1d207227 */ /* 0x000fc800078e001c */
[----:B------:R-:W-:Y:S02]  /*c5f0*/  @P1 IADD3 R33, PT, PT, R33, 0x1, RZ ;  /* 0x0000000121211810 */ /* 0x000fe40007ffe0ff */
[----:B------:R-:W-:Y:S02]  /*c600*/  @!P2 LOP3.LUT R33, RZ, UR16, RZ, 0x33, !PT ;  /* 0x00000010ff21ac12 */ /* 0x000fe4000f8e33ff */
[----:B------:R-:W-:Y:S02]  /*c610*/  ISETP.NE.U32.AND P2, PT, RZ, UR17, PT ;  /* 0x00000011ff007c0c */ /* 0x000fe4000bf45070 */
[----:B------:R-:W-:Y:S01]  /*c620*/  IADD3 R29, PT, PT, -R33, RZ, RZ ;  /* 0x000000ff211d7210 */ /* 0x000fe20007ffe1ff */
[----:B------:R-:W-:-:S04]  /*c630*/  IMAD.HI.U32 R32, R32, R33, RZ ;  /* 0x0000002120207227 */ /* 0x000fc800078e00ff */
[----:B------:R-:W-:Y:S01]  /*c640*/  IMAD R20, R29, UR16, R20 ;  /* 0x000000101d147c24 */ /* 0x000fe2000f8e0214 */
[----:B------:R-:W-:-:S03]  /*c650*/  IADD3 R28, PT, PT, -R32, RZ, RZ ;  /* 0x000000ff201c7210 */ /* 0x000fc60007ffe1ff */
[----:B------:R-:W-:Y:S02]  /*c660*/  IMAD R19, R20, UR4, R19 ;  /* 0x0000000414137c24 */ /* 0x000fe4000f8e0213 */
[----:B------:R-:W-:-:S05]  /*c670*/  IMAD R28, R28, UR17, R33 ;  /* 0x000000111c1c7c24 */ /* 0x000fca000f8e0221 */
[----:B------:R-:W-:-:S13]  /*c680*/  ISETP.GE.U32.AND P0, PT, R28, UR17, PT ;  /* 0x000000111c007c0c */ /* 0x000fda000bf06070 */
[----:B------:R-:W-:Y:S01]  /*c690*/  @P0 IADD3 R28, PT, PT, R28, -UR17, RZ ;  /* 0x800000111c1c0c10 */ /* 0x000fe2000fffe0ff */
[----:B------:R-:W-:-:S03]  /*c6a0*/  @P0 VIADD R32, R32, 0x1 ;  /* 0x0000000120200836 */ /* 0x000fc60000000000 */
[----:B------:R-:W-:-:S13]  /*c6b0*/  ISETP.GE.U32.AND P1, PT, R28, UR17, PT ;  /* 0x000000111c007c0c */ /* 0x000fda000bf26070 */
[----:B------:R-:W-:Y:S02]  /*c6c0*/  @P1 IADD3 R32, PT, PT, R32, 0x1, RZ ;  /* 0x0000000120201810 */ /* 0x000fe40007ffe0ff */
[----:B------:R-:W-:-:S04]  /*c6d0*/  @!P2 LOP3.LUT R32, RZ, UR17, RZ, 0x33, !PT ;  /* 0x00000011ff20ac12 */ /* 0x000fc8000f8e33ff */
[----:B------:R-:W-:Y:S01]  /*c6e0*/  MOV R20, R32 ;  /* 0x0000002000147202 */ /* 0x000fe20000000f00 */
[----:B------:R-:W-:-:S04]  /*c6f0*/  IMAD.MOV R28, RZ, RZ, -R32 ;  /* 0x000000ffff1c7224 */ /* 0x000fc800078e0a20 */
[----:B------:R-:W-:-:S04]  /*c700*/  IMAD R28, R28, UR17, R33 ;  /* 0x000000111c1c7c24 */ /* 0x000fc8000f8e0221 */
[----:B------:R-:W-:-:S07]  /*c710*/  IMAD R19, R28, UR15, R19 ;  /* 0x0000000f1c137c24 */ /* 0x000fce000f8e0213 */
.L_x_3019:
[----:B------:R-:W-:Y:S05]  /*c720*/  BRA.U !UP1, `(.L_x_3017) ;  /* 0x00000001096c7547 */ /* 0x000fea000b800000 */
[----:B----4-:R-:W-:Y:S01]  /*c730*/  UIADD3 UR14, UPT, UPT, UR14, -0x1, URZ ;  /* 0xffffffff0e0e7890 */ /* 0x010fe2000fffe0ff */
[----:B------:R-:W-:-:S03]  /*c740*/  UMOV UR4, 0xd8 ;  /* 0x000000d800047882 */ /* 0x000fc60000000000 */
[----:B------:R-:W-:-:S12]  /*c750*/  ULEA UR14, UR14, UR4, 0x2 ;  /* 0x000000040e0e7291 */ /* 0x000fd8000f8e10ff */
[----:B------:R-:W0:Y:S01]  /*c760*/  LDCU UR4, c[0x0][UR14+0x388] ;  /* 0x000071000e0477ac */ /* 0x000e220008000800 */
[----:B------:R-:W4:Y:S01]  /*c770*/  LDCU UR14, c[0x0][UR14+0x3ec] ;  /* 0x00007d800e0e77ac */ /* 0x000f220008000800 */
[----:B0-----:R-:W0:Y:S01]  /*c780*/  I2F.U32.RP R31, UR4 ;  /* 0x00000004001f7d06 */ /* 0x001e220008209000 */
[----:B------:R-:W-:Y:S01]  /*c790*/  IMAD R33, RZ, RZ, -UR4 ;  /* 0x80000004ff217e24 */ /* 0x000fe2000f8e02ff */
[----:B------:R-:W-:-:S06]  /*c7a0*/  ISETP.NE.U32.AND P2, PT, RZ, UR4, PT ;  /* 0x00000004ff007c0c */ /* 0x000fcc000bf45070 */
[----:B0-----:R-:W1:Y:S02]  /*c7b0*/  MUFU.RCP R31, R31 ;  /* 0x0000001f001f7308 */ /* 0x001e640000001000 */
[----:B-123--:R-:W-:-:S06]  /*c7c0*/  IADD3 R28, PT, PT, R31, 0xffffffe, RZ ;  /* 0x0ffffffe1f1c7810 */ /* 0x00efcc0007ffe0ff */
[----:B------:R0:W1:Y:S02]  /*c7d0*/  F2I.FTZ.U32.TRUNC.NTZ R29, R28 ;  /* 0x0000001c001d7305 */ /* 0x000064000021f000 */
[----:B0-----:R-:W-:Y:S02]  /*c7e0*/  HFMA2 R28, -RZ, RZ, 0, 0 ;  /* 0x00000000ff1c7431 */ /* 0x001fe400000001ff */
[----:B-1----:R-:W-:-:S04]  /*c7f0*/  IMAD R33, R33, R29, RZ ;  /* 0x0000001d21217224 */ /* 0x002fc800078e02ff */
[----:B------:R-:W-:-:S06]  /*c800*/  IMAD.HI.U32 R29, R29, R33, R28 ;  /* 0x000000211d1d7227 */ /* 0x000fcc00078e001c */
[----:B------:R-:W-:-:S05]  /*c810*/  IMAD.HI.U32 R29, R29, R20, RZ ;  /* 0x000000141d1d7227 */ /* 0x000fca00078e00ff */
[----:B------:R-:W-:-:S05]  /*c820*/  IADD3 R33, PT, PT, -R29, RZ, RZ ;  /* 0x000000ff1d217210 */ /* 0x000fca0007ffe1ff */
[----:B------:R-:W-:-:S05]  /*c830*/  IMAD R32, R33, UR4, R20 ;  /* 0x0000000421207c24 */ /* 0x000fca000f8e0214 */
[----:B------:R-:W-:-:S13]  /*c840*/  ISETP.GE.U32.AND P0, PT, R32, UR4, PT ;  /* 0x0000000420007c0c */ /* 0x000fda000bf06070 */
[----:B------:R-:W-:Y:S01]  /*c850*/  @P0 VIADD R32, R32, -UR4 ;  /* 0x8000000420200c36 */ /* 0x000fe20008000000 */
[----:B------:R-:W-:-:S04]  /*c860*/  @P0 IADD3 R29, PT, PT, R29, 0x1, RZ ;  /* 0x000000011d1d0810 */ /* 0x000fc80007ffe0ff */
[----:B------:R-:W-:-:S13]  /*c870*/  ISETP.GE.U32.AND P1, PT, R32, UR4, PT ;  /* 0x0000000420007c0c */ /* 0x000fda000bf26070 */
[----:B------:R-:W-:Y:S02]  /*c880*/  @P1 IADD3 R29, PT, PT, R29, 0x1, RZ ;  /* 0x000000011d1d1810 */ /* 0x000fe40007ffe0ff */
[----:B------:R-:W-:-:S05]  /*c890*/  @!P2 LOP3.LUT R29, RZ, UR4, RZ, 0x33, !PT ;  /* 0x00000004ff1dac12 */ /* 0x000fca000f8e33ff */
[----:B------:R-:W-:-:S04]  /*c8a0*/  IMAD.MOV R31, RZ, RZ, -R29 ;  /* 0x000000ffff1f7224 */ /* 0x000fc800078e0a1d */
[----:B------:R-:W-:-:S04]  /*c8b0*/  IMAD R20, R31, UR4, R20 ;  /* 0x000000041f147c24 */ /* 0x000fc8000f8e0214 */
[----:B----4-:R-:W-:Y:S01]  /*c8c0*/  IMAD R19, R20, UR14, R19 ;  /* 0x0000000e14137c24 */ /* 0x010fe2000f8e0213 */
[----:B------:R-:W-:-:S07]  /*c8d0*/  MOV R20, R29 ;  /* 0x0000001d00147202 */ /* 0x000fce0000000f00 */
.L_x_3017:
[----:B------:R-:W4:Y:S01]  /*c8e0*/  LDCU UR4, c[0x0][0x4c4] ;  /* 0x00009880ff0477ac */ /* 0x000f220008000800 */
[----:B0123--:R-:W0:Y:S01]  /*c8f0*/  LDC.64 R28, c[0x0][0x458] ;  /* 0x00011600ff1c7b82 */ /* 0x00fe220000000a00 */
[----:B-----5:R-:W-:Y:S01]  /*c900*/  SHF.L.U32 R32, R26, 0x10, RZ ;  /* 0x000000101a207819 */ /* 0x020fe200000006ff */
[----:B----4-:R-:W1:Y:S04]  /*c910*/  LDCU.64 UR14, c[0x0][0x530] ;  /* 0x0000a600ff0e77ac */ /* 0x010e680008000a00 */
[----:B------:R-:W-:Y:S02]  /*c920*/  FMUL.FTZ R31, R21, R32 ;  /* 0x00000020151f7220 */ /* 0x000fe40000410000 */
[----:B------:R-:W2:Y:S02]  /*c930*/  F2I.FTZ.U32.TRUNC.NTZ R21, R21 ;  /* 0x0000001500157305 */ /* 0x000ea4000021f000 */
[----:B------:R-:W-:-:S05]  /*c940*/  FMUL.FTZ R31, R10, R31 ;  /* 0x0000001f0a1f7220 */ /* 0x000fca0000410000 */
[----:B------:R-:W-:Y:S01]  /*c950*/  F2FP.BF16.F32.PACK_AB R31, RZ, R31 ;  /* 0x0000001fff1f723e */ /* 0x000fe200000010ff */
[----:B------:R-:W-:-:S05]  /*c960*/  IMAD R19, R20, UR4, R19 ;  /* 0x0000000414137c24 */ /* 0x000fca000f8e0213 */
[C---:B-1----:R-:W-:Y:S01]  /*c970*/  IADD3 R32, P0, PT, R19.reuse, UR14, RZ ;  /* 0x0000000e13207c10 */ /* 0x042fe2000ff1e0ff */
[----:B0-----:R-:W-:-:S04]  /*c980*/  IMAD.WIDE.U32 R28, R19, 0x2, R28 ;  /* 0x00000002131c7825 */ /* 0x001fc800078e001c */
[----:B------:R-:W-:Y:S01]  /*c990*/  IMAD.X R33, RZ, RZ, UR15, P0 ;  /* 0x0000000fff217e24 */ /* 0x000fe200080e06ff */
[----:B------:R4:W-:Y:S04]  /*c9a0*/  STG.E.U16 desc[UR20][R28.64], R31 ;  /* 0x0000001f1c007986 */ /* 0x0009e8000c101514 */
[----:B--2---:R4:W-:Y:S03]  /*c9b0*/  STG.E.U8 desc[UR20][R32.64], R21 ;  /* 0x0000001520007986 */ /* 0x0049e6000c101114 */
.L_x_3014:
[----:B------:R-:W-:Y:S05]  /*c9c0*/  BSYNC.RECONVERGENT B0 ;  /* 0x0000000000007941 */ /* 0x000fea0003800200 */
.L_x_3013:
[----:B------:R-:W-:-:S04]  /*c9d0*/  IADD3 R19, PT, PT, R9, R30, RZ ;  /* 0x0000001e09137210 */ /* 0x000fc80007ffe0ff */
[----:B------:R-:W-:-:S13]  /*c9e0*/  ISETP.GE.U32.AND P0, PT, R19, R23, PT ;  /* 0x000000171300720c */ /* 0x000fda0003f06070 */
[----:B------:R-:W-:Y:S05]  /*c9f0*/  @P0 BRA `(.L_x_3020) ;  /* 0x0000001c00a80947 */ /* 0x000fea0003800000 */
[----:B------:R-:W-:Y:S01]  /*ca00*/  UISETP.GE.U32.AND UP1, UPT, UR26, 0x7, UPT ;  /* 0x000000071a00788c */ /* 0x000fe2000bf26070 */
[----:B01234-:R-:W-:Y:S01]  /*ca10*/  HFMA2 R28, -RZ, RZ, 0, 0 ;  /* 0x00000000ff1c7431 */ /* 0x01ffe200000001ff */
[----:B------:R-:W0:Y:S01]  /*ca20*/  LDCU UR14, c[0x0][0x528] ;  /* 0x0000a500ff0e77ac */ /* 0x000e220008000800 */
[----:B------:R-:W-:-:S06]  /*ca30*/  UISETP.NE.AND UP0, UPT, UR28, URZ, UPT ;  /* 0x000000ff1c00728c */ /* 0x000fcc000bf05270 */
[----:B------:R-:W-:Y:S05]  /*ca40*/  BRA.U !UP1, `(.L_x_3021) ;  /* 0x0000000d093c7547 */ /* 0x000fea000b800000 */
[----:B------:R-:W-:Y:S01]  /*ca50*/  IMAD.MOV.U32 R28, RZ, RZ, RZ ;  /* 0x000000ffff1c7224 */ /* 0x000fe200078e00ff */
[----:B------:R-:W-:-:S06]  /*ca60*/  UMOV UR4, URZ ;  /* 0x000000ff00047c82 */ /* 0x000fcc0008000000 */
.L_x_3022:
        /* <DEDUP_REMOVED lines=10> */
[----:B------:R-:W1:Y:S06]  /*cb10*/  LDCU UR30, c[0x0][UR16+0x388] ;  /* 0x00007100101e77ac */ /* 0x000e6c0008000800 */
[----:B------:R-:W2:Y:S02]  /*cb20*/  LDCU UR31, c[0x0][UR17+0x388] ;  /* 0x00007100111f77ac */ /* 0x000ea40008000800 */
[----:B------:R-:W3:Y:S01]  /*cb30*/  LDCU UR32, c[0x0][UR18+0x388] ;  /* 0x00007100122077ac */ /* 0x000ee20008000800 */
[----:B------:R-:W-:Y:S01]  /*cb40*/  UIADD3 UR19, UPT, UPT, UR14, -0x5, URZ ;  /* 0xfffffffb0e137890 */ /* 0x000fe2000fffe0ff */
[----:B0-----:R-:W0:Y:S01]  /*cb50*/  I2F.U32.RP R23, UR29 ;  /* 0x0000001d00177d06 */ /* 0x001e220008209000 */
[----:B------:R-:W-:-:S02]  /*cb60*/  IADD3 R31, PT, PT, RZ, -UR29, RZ ;  /* 0x8000001dff1f7c10 */ /* 0x000fc4000fffe0ff */
[----:B------:R-:W-:Y:S01]  /*cb70*/  ULEA UR19, UR19, UR24, 0x2 ;  /* 0x0000001813137291 */ /* 0x000fe2000f8e10ff */
[----:B------:R-:W-:Y:S01]  /*cb80*/  ISETP.NE.U32.AND P2, PT, RZ, UR29, PT ;  /* 0x0000001dff007c0c */ /* 0x000fe2000bf45070 */
[----:B------:R-:W-:Y:S02]  /*cb90*/  UIADD3 UR22, UPT, UPT, UR14, -0x6, URZ ;  /* 0xfffffffa0e167890 */ /* 0x000fe4000fffe0ff */
[----:B------:R-:W-:Y:S01]  /*cba0*/  UIADD3 UR23, UPT, UPT, UR14, -0x7, URZ ;  /* 0xfffffff90e177890 */ /* 0x000fe2000fffe0ff */
[----:B-1----:R-:W1:Y:S01]  /*cbb0*/  I2F.U32.RP R29, UR30 ;  /* 0x0000001e001d7d06 */ /* 0x002e620008209000 */
[----:B--2---:R-:W-:Y:S01]  /*cbc0*/  IADD3 R33, PT, PT, RZ, -UR31, RZ ;  /* 0x8000001fff217c10 */ /* 0x004fe2000fffe0ff */
[----:B------:R-:W-:Y:S02]  /*cbd0*/  ULEA UR22, UR22, UR24, 0x2 ;  /* 0x0000001816167291 */ /* 0x000fe4000f8e10ff */
[----:B------:R-:W-:-:S03]  /*cbe0*/  ULEA UR23, UR23, UR24, 0x2 ;  /* 0x0000001817177291 */ /* 0x000fc6000f8e10ff */
[----:B------:R-:W2:Y:S01]  /*cbf0*/  LDCU UR33, c[0x0][UR19+0x388] ;  /* 0x00007100132177ac */ /* 0x000ea20008000800 */
[----:B0-----:R-:W0:Y:S01]  /*cc00*/  MUFU.RCP R23, R23 ;  /* 0x0000001700177308 */ /* 0x001e220000001000 */
[----:B------:R-:W-:Y:S01]  /*cc10*/  UIADD3 UR14, UPT, UPT, UR14, -0x8, URZ ;  /* 0xfffffff80e0e7890 */ /* 0x000fe2000fffe0ff */
[----:B------:R-:W4:Y:S06]  /*cc20*/  LDCU UR15, c[0x0][UR15+0x3ec] ;  /* 0x00007d800f0f77ac */ /* 0x000f2c0008000800 */
[----:B-1----:R-:W-:Y:S01]  /*cc30*/  MUFU.RCP R29, R29 ;  /* 0x0000001d001d7308 */ /* 0x002fe20000001000 */
[----:B------:R-:W1:Y:S01]  /*cc40*/  LDCU UR34, c[0x0][UR22+0x388] ;  /* 0x00007100162277ac */ /* 0x000e620008000800 */
[----:B------:R-:W3:Y:S06]  /*cc50*/  LDCU UR35, c[0x0][UR23+0x388] ;  /* 0x00007100172377ac */ /* 0x000eec0008000800 */
[----:B--2---:R-:W2:Y:S01]  /*cc60*/  I2F.U32.RP R32, UR33 ;  /* 0x0000002100207d06 */ /* 0x004ea20008209000 */
[----:B0-----:R-:W-:Y:S01]  /*cc70*/  IADD3 R20, PT, PT, R23, 0xffffffe, RZ ;  /* 0x0ffffffe17147810 */ /* 0x001fe20007ffe0ff */
[----:B------:R-:W-:Y:S01]  /*cc80*/  ULEA UR24, UR14, UR24, 0x2 ;  /* 0x000000180e187291 */ /* 0x000fe2000f8e10ff */
[----:B------:R-:W-:Y:S01]  /*cc90*/  IADD3 R35, PT, PT, RZ, -UR33, RZ ;  /* 0x80000021ff237c10 */ /* 0x000fe2000fffe0ff */
[----:B------:R-:W0:Y:S04]  /*cca0*/  LDCU UR16, c[0x0][UR16+0x3ec] ;  /* 0x00007d80101077ac */ /* 0x000e280008000800 */
[----:B------:R4:W1:Y:S01]  /*ccb0*/  F2I.FTZ.U32.TRUNC.NTZ R21, R20 ;  /* 0x0000001400157305 */ /* 0x000862000021f000 */
[----:B------:R-:W0:Y:S01]  /*ccc0*/  LDCU UR17, c[0x0][UR17+0x3ec] ;  /* 0x00007d80111177ac */ /* 0x000e220008000800 */
[----:B------:R-:W0:Y:S01]  /*ccd0*/  LDCU UR18, c[0x0][UR18+0x3ec] ;  /* 0x00007d80121277ac */ /* 0x000e220008000800 */
[----:B---3--:R-:W-:-:S05]  /*cce0*/  IMAD R37, RZ, RZ, -UR35 ;  /* 0x80000023ff257e24 */ /* 0x008fca000f8e02ff */
[----:B--2---:R-:W-:Y:S01]  /*ccf0*/  MUFU.RCP R32, R32 ;  /* 0x0000002000207308 */ /* 0x004fe20000001000 */
[----:B----4-:R-:W-:Y:S01]  /*cd00*/  IMAD.MOV.U32 R20, RZ, RZ, RZ ;  /* 0x000000ffff147224 */ /* 0x010fe200078e00ff */
[----:B------:R-:W2:Y:S01]  /*cd10*/  LDCU UR36, c[0x0][UR24+0x388] ;  /* 0x00007100182477ac */ /* 0x000ea20008000800 */
[----:B------:R-:W3:Y:S01]  /*cd20*/  LDCU UR19, c[0x0][UR19+0x3ec] ;  /* 0x00007d80131377ac */ /* 0x000ee20008000800 */
[----:B-1----:R-:W-:-:S04]  /*cd30*/  IMAD R31, R31, R21, RZ ;  /* 0x000000151f1f7224 */ /* 0x002fc800078e02ff */
[----:B------:R-:W-:Y:S01]  /*cd40*/  I2F.U32.RP R34, UR35 ;  /* 0x0000002300227d06 */ /* 0x000fe20008209000 */
[----:B------:R-:W1:Y:S01]  /*cd50*/  LDCU UR22, c[0x0][UR22+0x3ec] ;  /* 0x00007d80161677ac */ /* 0x000e620008000800 */
[----:B------:R-:W-:Y:S01]  /*cd60*/  IMAD.HI.U32 R30, R21, R31, R20 ;  /* 0x0000001f151e7227 */ /* 0x000fe200078e0014 */
[----:B------:R-:W-:Y:S02]  /*cd70*/  IADD3 R21, PT, PT, R29, 0xffffffe, RZ ;  /* 0x0ffffffe1d157810 */ /* 0x000fe40007ffe0ff */
[----:B------:R-:W-:Y:S01]  /*cd80*/  IADD3 R29, PT, PT, RZ, -UR30, RZ ;  /* 0x8000001eff1d7c10 */ /* 0x000fe2000fffe0ff */
[----:B------:R-:W4:Y:S02]  /*cd90*/  LDCU UR23, c[0x0][UR23+0x3ec] ;  /* 0x00007d80171777ac */ /* 0x000f240008000800 */
[----:B------:R-:W-:Y:S01]  /*cda0*/  I2F.U32.RP R31, UR32 ;  /* 0x00000020001f7d06 */ /* 0x000fe20008209000 */
[----:B------:R-:W-:Y:S01]  /*cdb0*/  IMAD.HI.U32 R23, R30, R19, RZ ;  /* 0x000000131e177227 */ /* 0x000fe200078e00ff */
[----:B------:R-:W4:Y:S04]  /*cdc0*/  LDCU UR24, c[0x0][UR24+0x3ec] ;  /* 0x00007d80181877ac */ /* 0x000f280008000800 */
[----:B------:R-:W-:Y:S01]  /*cdd0*/  IADD3 R30, PT, PT, -R23, RZ, RZ ;  /* 0x000000ff171e7210 */ /* 0x000fe20007ffe1ff */
[----:B------:R-:W-:Y:S01]  /*cde0*/  UIADD3 UR4, UPT, UPT, UR4, 0x8, URZ ;  /* 0x0000000804047890 */ /* 0x000fe2000fffe0ff */
[----:B------:R-:W0:Y:S03]  /*cdf0*/  F2I.FTZ.U32.TRUNC.NTZ R21, R21 ;  /* 0x0000001500157305 */ /* 0x000e26000021f000 */
[----:B------:R-:W-:Y:S01]  /*ce00*/  IMAD R20, R30, UR29, R19 ;  /* 0x0000001d1e147c24 */ /* 0x000fe2000f8e0213 */
[----:B------:R-:W-:-:S04]  /*ce10*/  UISETP.NE.AND UP1, UPT, UR4, UR7, UPT ;  /* 0x000000070400728c */ /* 0x000fc8000bf25270 */
[----:B------:R-:W-:Y:S01]  /*ce20*/  ISETP.GE.U32.AND P0, PT, R20, UR29, PT ;  /* 0x0000001d14007c0c */ /* 0x000fe2000bf06070 */
[----:B------:R-:W2:Y:S01]  /*ce30*/  I2F.U32.RP R30, UR31 ;  /* 0x0000001f001e7d06 */ /* 0x000ea20008209000 */
[----:B0-----:R-:W-:-:S07]  /*ce40*/  IMAD R29, R29, R21, RZ ;  /* 0x000000151d1d7224 */ /* 0x001fce00078e02ff */
[----:B------:R-:W-:Y:S04]  /*ce50*/  MUFU.RCP R31, R31 ;  /* 0x0000001f001f7308 */ /* 0x000fe80000001000 */
[----:B------:R-:W-:Y:S01]  /*ce60*/  @P0 VIADD R20, R20, -UR29 ;  /* 0x8000001d14140c36 */ /* 0x000fe20008000000 */
[----:B------:R-:W-:-:S03]  /*ce70*/  @P0 IADD3 R23, PT, PT, R23, 0x1, RZ ;  /* 0x0000000117170810 */ /* 0x000fc60007ffe0ff */
[----:B--2---:R-:W0:Y:S01]  /*ce80*/  MUFU.RCP R30, R30 ;  /* 0x0000001e001e7308 */ /* 0x004e220000001000 */
[----:B------:R-:W-:Y:S01]  /*ce90*/  ISETP.GE.U32.AND P1, PT, R20, UR29, PT ;  /* 0x0000001d14007c0c */ /* 0x000fe2000bf26070 */
[----:B------:R-:W-:-:S06]  /*cea0*/  HFMA2 R20, -RZ, RZ, 0, 0 ;  /* 0x00000000ff147431 */ /* 0x000fcc00000001ff */
[----:B------:R-:W-:Y:S01]  /*ceb0*/  MUFU.RCP R34, R34 ;  /* 0x0000002200227308 */ /* 0x000fe20000001000 */
[----:B------:R-:W-:-:S05]  /*cec0*/  IMAD.HI.U32 R20, R21, R29, R20 ;  /* 0x0000001d15147227 */ /* 0x000fca00078e0014 */
        /* <DEDUP_REMOVED lines=15> */
[----:B------:R-:W-:Y:S01]  /*cfc0*/  IADD3 R21, PT, PT, R31, 0xffffffe, RZ ;  /* 0x0ffffffe1f157810 */ /* 0x000fe20007ffe0ff */
[----:B------:R-:W0:Y:S05]  /*cfd0*/  I2F.U32.RP R33, UR34 ;  /* 0x0000002200217d06 */ /* 0x000e2a0008209000 */
[----:B------:R-:W-:Y:S01]  /*cfe0*/  @P1 IADD3 R29, PT, PT, R29, 0x1, RZ ;  /* 0x000000011d1d1810 */ /* 0x000fe20007ffe0ff */
[----:B------:R-:W-:Y:S01]  /*cff0*/  IMAD R31, RZ, RZ, -UR32 ;  /* 0x80000020ff1f7e24 */ /* 0x000fe2000f8e02ff */
[----:B------:R-:W-:Y:S02]  /*d000*/  @!P2 LOP3.LUT R29, RZ, UR30, RZ, 0x33, !PT ;  /* 0x0000001eff1dac12 */ /* 0x000fe4000f8e33ff */
[----:B------:R-:W-:-:S03]  /*d010*/  ISETP.NE.U32.AND P2, PT, RZ, UR31, PT ;  /* 0x0000001fff007c0c */ /* 0x000fc6000bf45070 */
[----:B------:R-:W-:Y:S01]  /*d020*/  IMAD.HI.U32 R30, R20, R29, RZ ;  /* 0x0000001d141e7227 */ /* 0x000fe200078e00ff */
[----:B------:R-:W2:Y:S03]  /*d030*/  F2I.FTZ.U32.TRUNC.NTZ R21, R21 ;  /* 0x0000001500157305 */ /* 0x000ea6000021f000 */
[----:B------:R-:W-:-:S04]  /*d040*/  IMAD.MOV R20, RZ, RZ, -R30 ;  /* 0x000000ffff147224 */ /* 0x000fc800078e0a1e */
[----:B------:R-:W-:Y:S01]  /*d050*/  IMAD R20, R20, UR31, R29 ;  /* 0x0000001f14147c24 */ /* 0x000fe2000f8e021d */
[----:B0-----:R-:W-:Y:S04]  /*d060*/  MUFU.RCP R33, R33 ;  /* 0x0000002100217308 */ /* 0x001fe80000001000 */
[----:B------:R-:W-:Y:S01]  /*d070*/  ISETP.GE.U32.AND P0, PT, R20, UR31, PT ;  /* 0x0000001f14007c0c */ /* 0x000fe2000bf06070 */
[----:B--2---:R-:W-:-:S12]  /*d080*/  IMAD R31, R31, R21, RZ ;  /* 0x000000151f1f7224 */ /* 0x004fd800078e02ff */
        /* <DEDUP_REMOVED lines=13> */
[----:B------:R-:W0:Y:S11]  /*d160*/  F2I.FTZ.U32.TRUNC.NTZ R21, R21 ;  /* 0x0000001500157305 */ /* 0x000e36000021f000 */
[----:B------:R-:W-:Y:S01]  /*d170*/  @P0 VIADD R20, R20, -UR32 ;  /* 0x8000002014140c36 */ /* 0x000fe20008000000 */
[----:B------:R-:W-:Y:S01]  /*d180*/  @P0 IADD3 R31, PT, PT, R31, 0x1, RZ ;  /* 0x000000011f1f0810 */ /* 0x000fe20007ffe0ff */
[----:B0-----:R-:W-:-:S03]  /*d190*/  IMAD R35, R35, R21, RZ ;  /* 0x0000001523237224 */ /* 0x001fc600078e02ff */
[----:B------:R-:W-:Y:S01]  /*d1a0*/  ISETP.GE.U32.AND P1, PT, R20, UR32, PT ;  /* 0x0000002014007c0c */ /* 0x000fe2000bf26070 */
[----:B------:R-:W-:-:S05]  /*d1b0*/  HFMA2 R20, -RZ, RZ, 0, 0 ;  /* 0x00000000ff147431 */ /* 0x000fca00000001ff */
[----:B------:R-:W-:Y:S02]  /*d1c0*/  IMAD.HI.U32 R20, R21, R35, R20 ;  /* 0x0000002315147227 */ /* 0x000fe400078e0014 */
[----:B------:R-:W0:Y:S05]  /*d1d0*/  I2F.U32.RP R35, UR36 ;  /* 0x0000002400237d06 */ /* 0x000e2a0008209000 */
[----:B------:R-:W-:Y:S01]  /*d1e0*/  @P1 VIADD R31, R31, 0x1 ;  /* 0x000000011f1f1836 */ /* 0x000fe20000000000 */
[----:B------:R-:W-:Y:S01]  /*d1f0*/  @!P2 LOP3.LUT R31, RZ, UR32, RZ, 0x33, !PT ;  /* 0x00000020ff1fac12 */ /* 0x000fe2000f8e33ff */
[----:B------:R-:W-:Y:S01]  /*d200*/  VIADD R21, R33, 0xffffffe ;  /* 0x0ffffffe21157836 */ /* 0x000fe20000000000 */
[----:B------:R-:W-:-:S02]  /*d210*/  ISETP.NE.U32.AND P2, PT, RZ, UR33, PT ;  /* 0x00000021ff007c0c */ /* 0x000fc4000bf45070 */
[----:B------:R-:W-:Y:S01]  /*d220*/  IADD3 R33, PT, PT, RZ, -UR34, RZ ;  /* 0x80000022ff217c10 */ /* 0x000fe2000fffe0ff */
[----:B------:R-:W-:Y:S02]  /*d230*/  IMAD.HI.U32 R32, R20, R31, RZ ;  /* 0x0000001f14207227 */ /* 0x000fe400078e00ff */
[----:B------:R-:W2:Y:S03]  /*d240*/  F2I.FTZ.U32.TRUNC.NTZ R21, R21 ;  /* 0x0000001500157305 */ /* 0x000ea6000021f000 */
[----:B------:R-:W-:-:S05]  /*d250*/  IADD3 R20, PT, PT, -R32, RZ, RZ ;  /* 0x000000ff20147210 */ /* 0x000fca0007ffe1ff */
[----:B------:R-:W-:Y:S01]  /*d260*/  IMAD R20, R20, UR33, R31 ;  /* 0x0000002114147c24 */ /* 0x000fe2000f8e021f */
[----:B0-----:R-:W-:Y:S04]  /*d270*/  MUFU.RCP R35, R35 ;  /* 0x0000002300237308 */ /* 0x001fe80000001000 */
[----:B------:R-:W-:Y:S01]  /*d280*/  ISETP.GE.U32.AND P0, PT, R20, UR33, PT ;  /* 0x0000002114007c0c */ /* 0x000fe2000bf06070 */
[----:B--2---:R-:W-:-:S12]  /*d290*/  IMAD R33, R33, R21, RZ ;  /* 0x0000001521217224 */ /* 0x004fd800078e02ff */
        /* <DEDUP_REMOVED lines=38> */
[----:B------:R-:W-:-:S04]  /*d500*/  IMAD.HI.U32 R35, R21, R35, R20 ;  /* 0x0000002315237227 */ /* 0x000fc800078e0014 */
[----:B------:R-:W-:Y:S02]  /*d510*/  IMAD.MOV R20, RZ, RZ, -R23 ;  /* 0x000000ffff147224 */ /* 0x000fe400078e0a17 */
[----:B------:R-:W-:-:S04]  /*d520*/  IMAD.HI.U32 R35, R35, R34, RZ ;  /* 0x0000002223237227 */ /* 0x000fc800078e00ff */
[----:B------:R-:W-:Y:S01]  /*d530*/  IMAD R19, R20, UR29, R19 ;  /* 0x0000001d14137c24 */ /* 0x000fe2000f8e0213 */
[----:B------:R-:W-:Y:S02]  /*d540*/  IADD3 R21, PT, PT, -R35, RZ, RZ ;  /* 0x000000ff23157210 */ /* 0x000fe40007ffe1ff */
[----:B------:R-:W-:Y:S01]  /*d550*/  IADD3 R20, PT, PT, -R29, RZ, RZ ;  /* 0x000000ff1d147210 */ /* 0x000fe20007ffe1ff */
[----:B------:R-:W-:Y:S01]  /*d560*/  IMAD R19, R19, UR15, R28 ;  /* 0x0000000f13137c24 */ /* 0x000fe2000f8e021c */
[----:B------:R-:W-:Y:S01]  /*d570*/  IADD3 R28, PT, PT, -R30, RZ, RZ ;  /* 0x000000ff1e1c7210 */ /* 0x000fe20007ffe1ff */
[----:B------:R-:W-:Y:S02]  /*d580*/  IMAD R21, R21, UR36, R34 ;  /* 0x0000002415157c24 */ /* 0x000fe4000f8e0222 */
[----:B------:R-:W-:Y:S02]  /*d590*/  IMAD R20, R20, UR30, R23 ;  /* 0x0000001e14147c24 */ /* 0x000fe4000f8e0217 */
[----:B------:R-:W-:Y:S01]  /*d5a0*/  IMAD.MOV R23, RZ, RZ, -R31 ;  /* 0x000000ffff177224 */ /* 0x000fe200078e0a1f */
[----:B------:R-:W-:Y:S01]  /*d5b0*/  ISETP.GE.U32.AND P0, PT, R21, UR36, PT ;  /* 0x0000002415007c0c */ /* 0x000fe2000bf06070 */
[----:B------:R-:W-:-:S02]  /*d5c0*/  IMAD R19, R20, UR16, R19 ;  /* 0x0000001014137c24 */ /* 0x000fc4000f8e0213 */
[----:B------:R-:W-:Y:S02]  /*d5d0*/  IMAD R20, R28, UR31, R29 ;  /* 0x0000001f1c147c24 */ /* 0x000fe4000f8e021d */
[----:B------:R-:W-:Y:S02]  /*d5e0*/  IMAD R30, R23, UR32, R30 ;  /* 0x00000020171e7c24 */ /* 0x000fe4000f8e021e */
[----:B------:R-:W-:Y:S01]  /*d5f0*/  IMAD R19, R20, UR17, R19 ;  /* 0x0000001114137c24 */ /* 0x000fe2000f8e0213 */
[----:B------:R-:W-:-:S03]  /*d600*/  IADD3 R20, PT, PT, -R32, RZ, RZ ;  /* 0x000000ff20147210 */ /* 0x000fc60007ffe1ff */
[----:B------:R-:W-:Y:S02]  /*d610*/  IMAD R19, R30, UR18, R19 ;  /* 0x000000121e137c24 */ /* 0x000fe4000f8e0213 */
[----:B------:R-:W-:Y:S01]  /*d620*/  @P0 IADD3 R21, PT, PT, R21, -UR36, RZ ;  /* 0x8000002415150c10 */ /* 0x000fe2000fffe0ff */
[----:B------:R-:W-:Y:S01]  /*d630*/  IMAD R20, R20, UR33, R31 ;  /* 0x0000002114147c24 */ /* 0x000fe2000f8e021f */
[----:B------:R-:W-:Y:S02]  /*d640*/  @P0 IADD3 R35, PT, PT, R35, 0x1, RZ ;  /* 0x0000000123230810 */ /* 0x000fe40007ffe0ff */
[----:B------:R-:W-:Y:S01]  /*d650*/  ISETP.GE.U32.AND P1, PT, R21, UR36, PT ;  /* 0x0000002415007c0c */ /* 0x000fe2000bf26070 */
[----:B------:R-:W-:Y:S02]  /*d660*/  IMAD.MOV R21, RZ, RZ, -R33 ;  /* 0x000000ffff157224 */ /* 0x000fe400078e0a21 */
[----:B---3--:R-:W-:Y:S02]  /*d670*/  IMAD R19, R20, UR19, R19 ;  /* 0x0000001314137c24 */ /* 0x008fe4000f8e0213 */
[----:B------:R-:W-:-:S02]  /*d680*/  IMAD R32, R21, UR34, R32 ;  /* 0x0000002215207c24 */ /* 0x000fc4000f8e0220 */
[----:B------:R-:W-:Y:S02]  /*d690*/  IMAD.MOV R20, RZ, RZ, -R34 ;  /* 0x000000ffff147224 */ /* 0x000fe400078e0a22 */
[----:B-1----:R-:W-:Y:S02]  /*d6a0*/  IMAD R19, R32, UR22, R19 ;  /* 0x0000001620137c24 */ /* 0x002fe4000f8e0213 */
[----:B------:R-:W-:Y:S02]  /*d6b0*/  IMAD R20, R20, UR35, R33 ;  /* 0x0000002314147c24 */ /* 0x000fe4000f8e0221 */
[----:B------:R-:W-:Y:S02]  /*d6c0*/  @P1 IADD3 R35, PT, PT, R35, 0x1, RZ ;  /* 0x0000000123231810 */ /* 0x000fe40007ffe0ff */
[----:B------:R-:W-:Y:S01]  /*d6d0*/  @!P2 LOP3.LUT R35, RZ, UR36, RZ, 0x33, !PT ;  /* 0x00000024ff23ac12 */ /* 0x000fe2000f8e33ff */
[----:B----4-:R-:W-:-:S03]  /*d6e0*/  IMAD R20, R20, UR23, R19 ;  /* 0x0000001714147c24 */ /* 0x010fc6000f8e0213 */
[----:B------:R-:W-:Y:S02]  /*d6f0*/  IADD3 R21, PT, PT, -R35, RZ, RZ ;  /* 0x000000ff23157210 */ /* 0x000fe40007ffe1ff */
[----:B------:R-:W-:-:S03]  /*d700*/  MOV R19, R35 ;  /* 0x0000002300137202 */ /* 0x000fc60000000f00 */
[----:B------:R-:W-:-:S04]  /*d710*/  IMAD R21, R21, UR36, R34 ;  /* 0x0000002415157c24 */ /* 0x000fc8000f8e0222 */
[----:B------:R-:W-:Y:S01]  /*d720*/  IMAD R28, R21, UR24, R20 ;  /* 0x00000018151c7c24 */ /* 0x000fe2000f8e0214 */
[----:B------:R-:W-:Y:S06]  /*d730*/  BRA.U UP1, `(.L_x_3022) ;  /* 0xfffffff101cc7547 */ /* 0x000fec000b83ffff */
.L_x_3021:
[----:B------:R-:W-:Y:S05]  /*d740*/  BRA.U !UP0, `(.L_x_3023) ;  /* 0x0000000908f47547 */ /* 0x000fea000b800000 */
[----:B------:R-:W-:Y:S02]  /*d750*/  UISETP.GE.U32.AND UP0, UPT, UR12, 0x3, UPT ;  /* 0x000000030c00788c */ /* 0x000fe4000bf06070 */
[----:B------:R-:W-:-:S07]  /*d760*/  UISETP.NE.AND UP1, UPT, UR8, URZ, UPT ;  /* 0x000000ff0800728c */ /* 0x000fce000bf25270 */
[----:B------:R-:W-:Y:S05]  /*d770*/  BRA.U !UP0, `(.L_x_3024) ;  /* 0x0000000508987547 */ /* 0x000fea000b800000 */
[----:B0-----:R-:W-:Y:S01]  /*d780*/  UIADD3 UR4, UPT, UPT, UR14, -0x1, URZ ;  /* 0xffffffff0e047890 */ /* 0x001fe2000fffe0ff */
[----:B------:R-:W-:Y:S01]  /*d790*/  HFMA2 R20, -RZ, RZ, 0, 0 ;  /* 0x00000000ff147431 */ /* 0x000fe200000001ff */
        /* <DEDUP_REMOVED lines=12> */
[----:B------:R-:W4:Y:S01]  /*d860*/  LDCU UR4, c[0x0][UR4+0x3ec] ;  /* 0x00007d80040477ac */ /* 0x000f220008000800 */
[----:B0-----:R-:W0:Y:S01]  /*d870*/  I2F.U32.RP R23, UR18 ;  /* 0x0000001200177d06 */ /* 0x001e220008209000 */
[----:B------:R-:W-:Y:S01]  /*d880*/  IADD3 R31, PT, PT, RZ, -UR18, RZ ;  /* 0x80000012ff1f7c10 */ /* 0x000fe2000fffe0ff */
[----:B------:R-:W4:Y:S01]  /*d890*/  LDCU UR15, c[0x0][UR15+0x3ec] ;  /* 0x00007d800f0f77ac */ /* 0x000f220008000800 */
[----:B------:R-:W-:Y:S01]  /*d8a0*/  ISETP.NE.U32.AND P2, PT, RZ, UR18, PT ;  /* 0x00000012ff007c0c */ /* 0x000fe2000bf45070 */
[----:B------:R-:W4:Y:S04]  /*d8b0*/  LDCU UR16, c[0x0][UR16+0x3ec] ;  /* 0x00007d80101077ac */ /* 0x000f280008000800 */
[----:B-1----:R-:W1:Y:S01]  /*d8c0*/  I2F.U32.RP R29, UR19 ;  /* 0x00000013001d7d06 */ /* 0x002e620008209000 */
[----:B------:R-:W4:Y:S07]  /*d8d0*/  LDCU UR17, c[0x0][UR17+0x3ec] ;  /* 0x00007d80111177ac */ /* 0x000f2e0008000800 */
[----:B0-----:R-:W0:Y:S08]  /*d8e0*/  MUFU.RCP R23, R23 ;  /* 0x0000001700177308 */ /* 0x001e300000001000 */
[----:B-1----:R-:W-:Y:S01]  /*d8f0*/  MUFU.RCP R29, R29 ;  /* 0x0000001d001d7308 */ /* 0x002fe20000001000 */
[----:B0-----:R-:W-:-:S07]  /*d900*/  VIADD R21, R23, 0xffffffe ;  /* 0x0ffffffe17157836 */ /* 0x001fce0000000000 */
[----:B------:R-:W0:Y:S02]  /*d910*/  F2I.FTZ.U32.TRUNC.NTZ R21, R21 ;  /* 0x0000001500157305 */ /* 0x000e24000021f000 */
[----:B0-----:R-:W-:-:S04]  /*d920*/  IMAD R31, R31, R21, RZ ;  /* 0x000000151f1f7224 */ /* 0x001fc800078e02ff */
[----:B------:R-:W-:-:S06]  /*d930*/  IMAD.HI.U32 R20, R21, R31, R20 ;  /* 0x0000001f15147227 */ /* 0x000fcc00078e0014 */
[----:B------:R-:W-:-:S04]  /*d940*/  IMAD.HI.U32 R20, R20, R19, RZ ;  /* 0x0000001314147227 */ /* 0x000fc800078e00ff */
[----:B------:R-:W-:-:S04]  /*d950*/  IMAD.MOV R30, RZ, RZ, -R20 ;  /* 0x000000ffff1e7224 */ /* 0x000fc800078e0a14 */
[----:B------:R-:W-:Y:S01]  /*d960*/  IMAD R21, R30, UR18, R19 ;  /* 0x000000121e157c24 */ /* 0x000fe2000f8e0213 */
[----:B------:R-:W-:Y:S02]  /*d970*/  IADD3 R30, PT, PT, R29, 0xffffffe, RZ ;  /* 0x0ffffffe1d1e7810 */ /* 0x000fe40007ffe0ff */
[----:B--2---:R-:W0:Y:S02]  /*d980*/  I2F.U32.RP R29, UR22 ;  /* 0x00000016001d7d06 */ /* 0x004e240008209000 */
[----:B------:R-:W-:-:S06]  /*d990*/  ISETP.GE.U32.AND P0, PT, R21, UR18, PT ;  /* 0x0000001215007c0c */ /* 0x000fcc000bf06070 */
[----:B------:R1:W2:Y:S07]  /*d9a0*/  F2I.FTZ.U32.TRUNC.NTZ R31, R30 ;  /* 0x0000001e001f7305 */ /* 0x0002ae000021f000 */
[----:B------:R-:W-:Y:S01]  /*d9b0*/  @P0 IADD3 R21, PT, PT, R21, -UR18, RZ ;  /* 0x8000001215150c10 */ /* 0x000fe2000fffe0ff */
[----:B0-----:R-:W0:Y:S01]  /*d9c0*/  MUFU.RCP R29, R29 ;  /* 0x0000001d001d7308 */ /* 0x001e220000001000 */
[----:B------:R-:W-:Y:S01]  /*d9d0*/  @P0 IADD3 R20, PT, PT, R20, 0x1, RZ ;  /* 0x0000000114140810 */ /* 0x000fe20007ffe0ff */
[----:B-1----:R-:W-:Y:S01]  /*d9e0*/  IMAD.MOV.U32 R30, RZ, RZ, RZ ;  /* 0x000000ffff1e7224 */ /* 0x002fe200078e00ff */
[----:B------:R-:W-:Y:S01]  /*d9f0*/  ISETP.GE.U32.AND P1, PT, R21, UR18, PT ;  /* 0x0000001215007c0c */ /* 0x000fe2000bf26070 */
[----:B------:R-:W-:-:S04]  /*da00*/  IMAD R21, RZ, RZ, -UR19 ;  /* 0x80000013ff157e24 */ /* 0x000fc8000f8e02ff */
[----:B--2---:R-:W-:-:S04]  /*da10*/  IMAD R21, R21, R31, RZ ;  /* 0x0000001f15157224 */ /* 0x004fc800078e02ff */
[----:B------:R-:W-:-:S04]  /*da20*/  IMAD.HI.U32 R31, R31, R21, R30 ;  /* 0x000000151f1f7227 */ /* 0x000fc800078e001e */
[----:B------:R-:W-:Y:S02]  /*da30*/  @P1 IADD3 R20, PT, PT, R20, 0x1, RZ ;  /* 0x0000000114141810 */ /* 0x000fe40007ffe0ff */
[----:B------:R-:W-:Y:S02]  /*da40*/  @!P2 LOP3.LUT R20, RZ, UR18, RZ, 0x33, !PT ;  /* 0x00000012ff14ac12 */ /* 0x000fe4000f8e33ff */
[----:B0-----:R-:W-:Y:S02]  /*da50*/  IADD3 R30, PT, PT, R29, 0xffffffe, RZ ;  /* 0x0ffffffe1d1e7810 */ /* 0x001fe40007ffe0ff */
[----:B------:R-:W-:Y:S01]  /*da60*/  ISETP.NE.U32.AND P2, PT, RZ, UR19, PT ;  /* 0x00000013ff007c0c */ /* 0x000fe2000bf45070 */
[----:B------:R-:W-:Y:S01]  /*da70*/  IMAD.HI.U32 R21, R31, R20, RZ ;  /* 0x000000141f157227 */ /* 0x000fe200078e00ff */
[----:B---3--:R-:W0:Y:S04]  /*da80*/  I2F.U32.RP R29, UR23 ;  /* 0x00000017001d7d06 */ /* 0x008e280008209000 */
[----:B------:R-:W-:-:S04]  /*da90*/  IADD3 R23, PT, PT, -R21, RZ, RZ ;  /* 0x000000ff15177210 */ /* 0x000fc80007ffe1ff */
[----:B------:R1:W2:Y:S01]  /*daa0*/  F2I.FTZ.U32.TRUNC.NTZ R31, R30 ;  /* 0x0000001e001f7305 */ /* 0x0002a2000021f000 */
[----:B------:R-:W-:-:S05]  /*dab0*/  IMAD R23, R23, UR19, R20 ;  /* 0x0000001317177c24 */ /* 0x000fca000f8e0214 */
[----:B------:R-:W-:Y:S02]  /*dac0*/  ISETP.GE.U32.AND P0, PT, R23, UR19, PT ;  /* 0x0000001317007c0c */ /* 0x000fe4000bf06070 */
[----:B0-----:R-:W0:Y:S01]  /*dad0*/  MUFU.RCP R29, R29 ;  /* 0x0000001d001d7308 */ /* 0x001e220000001000 */
[----:B-1----:R-:W-:-:S10]  /*dae0*/  HFMA2 R30, -RZ, RZ, 0, 0 ;  /* 0x00000000ff1e7431 */ /* 0x002fd400000001ff */
[----:B------:R-:W-:Y:S01]  /*daf0*/  @P0 VIADD R23, R23, -UR19 ;  /* 0x8000001317170c36 */ /* 0x000fe20008000000 */
[----:B------:R-:W-:-:S04]  /*db00*/  @P0 IADD3 R21, PT, PT, R21, 0x1, RZ ;  /* 0x0000000115150810 */ /* 0x000fc80007ffe0ff */
[----:B------:R-:W-:Y:S02]  /*db10*/  ISETP.GE.U32.AND P1, PT, R23, UR19, PT ;  /* 0x0000001317007c0c */ /* 0x000fe4000bf26070 */
[----:B------:R-:W-:-:S05]  /*db20*/  IADD3 R23, PT, PT, RZ, -UR22, RZ ;  /* 0x80000016ff177c10 */ /* 0x000fca000fffe0ff */
[----:B--2---:R-:W-:-:S04]  /*db30*/  IMAD R23, R23, R31, RZ ;  /* 0x0000001f17177224 */ /* 0x004fc800078e02ff */
[----:B------:R-:W-:-:S04]  /*db40*/  IMAD.HI.U32 R32, R31, R23, R30 ;  /* 0x000000171f207227 */ /* 0x000fc800078e001e */
[----:B------:R-:W-:Y:S01]  /*db50*/  @P1 VIADD R21, R21, 0x1 ;  /* 0x0000000115151836 */ /* 0x000fe20000000000 */
[----:B------:R-:W-:Y:S02]  /*db60*/  @!P2 LOP3.LUT R21, RZ, UR19, RZ, 0x33, !PT ;  /* 0x00000013ff15ac12 */ /* 0x000fe4000f8e33ff */
[----:B------:R-:W-:-:S03]  /*db70*/  ISETP.NE.U32.AND P2, PT, RZ, UR22, PT ;  /* 0x00000016ff007c0c */ /* 0x000fc6000bf45070 */
[----:B------:R-:W-:-:S05]  /*db80*/  IMAD.HI.U32 R32, R32, R21, RZ ;  /* 0x0000001520207227 */ /* 0x000fca00078e00ff */
[----:B------:R-:W-:-:S05]  /*db90*/  IADD3 R30, PT, PT, -R32, RZ, RZ ;  /* 0x000000ff201e7210 */ /* 0x000fca0007ffe1ff */
[----:B------:R-:W-:Y:S02]  /*dba0*/  IMAD R23, R30, UR22, R21 ;  /* 0x000000161e177c24 */ /* 0x000fe4000f8e0215 */
[----:B0-----:R-:W-:-:S03]  /*dbb0*/  VIADD R30, R29, 0xffffffe ;  /* 0x0ffffffe1d1e7836 */ /* 0x001fc60000000000 */
[----:B------:R-:W-:Y:S01]  /*dbc0*/  ISETP.GE.U32.AND P0, PT, R23, UR22, PT ;  /* 0x0000001617007c0c */ /* 0x000fe2000bf06070 */
[----:B------:R0:W1:Y:S02]  /*dbd0*/  F2I.FTZ.U32.TRUNC.NTZ R31, R30 ;  /* 0x0000001e001f7305 */ /* 0x000064000021f000 */
[----:B0-----:R-:W-:-:S10]  /*dbe0*/  MOV R30, RZ ;  /* 0x000000ff001e7202 */ /* 0x001fd40000000f00 */
[----:B------:R-:W-:Y:S01]  /*dbf0*/  @P0 IADD3 R23, PT, PT, R23, -UR22, RZ ;  /* 0x8000001617170c10 */ /* 0x000fe2000fffe0ff */
[----:B------:R-:W-:-:S03]  /*dc00*/  @P0 VIADD R32, R32, 0x1 ;  /* 0x0000000120200836 */ /* 0x000fc60000000000 */
[----:B------:R-:W-:Y:S02]  /*dc10*/  ISETP.GE.U32.AND P1, PT, R23, UR22, PT ;  /* 0x0000001617007c0c */ /* 0x000fe4000bf26070 */
[----:B------:R-:W-:-:S05]  /*dc20*/  IADD3 R23, PT, PT, RZ, -UR23, RZ ;  /* 0x80000017ff177c10 */ /* 0x000fca000fffe0ff */
[----:B-1----:R-:W-:-:S04]  /*dc30*/  IMAD R23, R23, R31, RZ ;  /* 0x0000001f17177224 */ /* 0x002fc800078e02ff */
[----:B------:R-:W-:Y:S01]  /*dc40*/  IMAD.HI.U32 R31, R31, R23, R30 ;  /* 0x000000171f1f7227 */ /* 0x000fe200078e001e */
[----:B------:R-:W-:Y:S02]  /*dc50*/  IADD3 R30, PT, PT, -R20, RZ, RZ ;  /* 0x000000ff141e7210 */ /* 0x000fe40007ffe1ff */
[----:B------:R-:W-:Y:S02]  /*dc60*/  @P1 IADD3 R32, PT, PT, R32, 0x1, RZ ;  /* 0x0000000120201810 */ /* 0x000fe40007ffe0ff */
[----:B------:R-:W-:Y:S01]  /*dc70*/  @!P2 LOP3.LUT R32, RZ, UR22, RZ, 0x33, !PT ;  /* 0x00000016ff20ac12 */ /* 0x000fe2000f8e33ff */
[----:B------:R-:W-:Y:S01]  /*dc80*/  IMAD R19, R30, UR18, R19 ;  /* 0x000000121e137c24 */ /* 0x000fe2000f8e0213 */
[----:B------:R-:W-:-:S03]  /*dc90*/  ISETP.NE.U32.AND P2, PT, RZ, UR23, PT ;  /* 0x00000017ff007c0c */ /* 0x000fc6000bf45070 */
[----:B------:R-:W-:-:S04]  /*dca0*/  IMAD.HI.U32 R31, R31, R32, RZ ;  /* 0x000000201f1f7227 */ /* 0x000fc800078e00ff */
[----:B------:R-:W-:Y:S02]  /*dcb0*/  IMAD.MOV R23, RZ, RZ, -R31 ;  /* 0x000000ffff177224 */ /* 0x000fe400078e0a1f */
[----:B----4-:R-:W-:Y:S02]  /*dcc0*/  IMAD R19, R19, UR4, R28 ;  /* 0x0000000413137c24 */ /* 0x010fe4000f8e021c */
[--C-:B------:R-:W-:Y:S02]  /*dcd0*/  IMAD R23, R23, UR23, R32.reuse ;  /* 0x0000001717177c24 */ /* 0x100fe4000f8e0220 */
[----:B------:R-:W-:-:S03]  /*dce0*/  IMAD.MOV R28, RZ, RZ, -R32 ;  /* 0x000000ffff1c7224 */ /* 0x000fc600078e0a20 */
[----:B------:R-:W-:-:S13]  /*dcf0*/  ISETP.GE.U32.AND P0, PT, R23, UR23, PT ;  /* 0x0000001717007c0c */ /* 0x000fda000bf06070 */
[----:B------:R-:W-:Y:S02]  /*dd00*/  @P0 IADD3 R23, PT, PT, R23, -UR23, RZ ;  /* 0x8000001717170c10 */ /* 0x000fe4000fffe0ff */
[----:B------:R-:W-:Y:S02]  /*dd10*/  @P0 IADD3 R31, PT, PT, R31, 0x1, RZ ;  /* 0x000000011f1f0810 */ /* 0x000fe40007ffe0ff */
[----:B------:R-:W-:Y:S01]  /*dd20*/  ISETP.GE.U32.AND P1, PT, R23, UR23, PT ;  /* 0x0000001717007c0c */ /* 0x000fe2000bf26070 */
[----:B------:R-:W-:-:S04]  /*dd30*/  IMAD.MOV R23, RZ, RZ, -R21 ;  /* 0x000000ffff177224 */ /* 0x000fc800078e0a15 */
[----:B------:R-:W-:-:S04]  /*dd40*/  IMAD R20, R23, UR19, R20 ;  /* 0x0000001317147c24 */ /* 0x000fc8000f8e0214 */
[----:B------:R-:W-:Y:S02]  /*dd50*/  IMAD R19, R20, UR15, R19 ;  /* 0x0000000f14137c24 */ /* 0x000fe4000f8e0213 */
[----:B------:R-:W-:Y:S02]  /*dd60*/  IMAD R20, R28, UR22, R21 ;  /* 0x000000161c147c24 */ /* 0x000fe4000f8e0215 */
[----:B------:R-:W-:Y:S02]  /*dd70*/  @P1 IADD3 R31, PT, PT, R31, 0x1, RZ ;  /* 0x000000011f1f1810 */ /* 0x000fe40007ffe0ff */
[----:B------:R-:W-:Y:S01]  /*dd80*/  @!P2 LOP3.LUT R31, RZ, UR23, RZ, 0x33, !PT ;  /* 0x00000017ff1fac12 */ /* 0x000fe2000f8e33ff */
[----:B------:R-:W-:-:S03]  /*dd90*/  IMAD R20, R20, UR16, R19 ;  /* 0x0000001014147c24 */ /* 0x000fc6000f8e0213 */
[----:B------:R-:W-:Y:S02]  /*dda0*/  IADD3 R21, PT, PT, -R31, RZ, RZ ;  /* 0x000000ff1f157210 */ /* 0x000fe40007ffe1ff */
[----:B------:R-:W-:-:S03]  /*ddb0*/  MOV R19, R31 ;  /* 0x0000001f00137202 */ /* 0x000fc60000000f00 */
[----:B------:R-:W-:-:S04]  /*ddc0*/  IMAD R21, R21, UR23, R32 ;  /* 0x0000001715157c24 */ /* 0x000fc8000f8e0220 */
[----:B------:R-:W-:-:S07]  /*ddd0*/  IMAD R28, R21, UR17, R20 ;  /* 0x00000011151c7c24 */ /* 0x000fce000f8e0214 */
.L_x_3024:
        /* <DEDUP_REMOVED lines=10> */
[----:B------:R-:W1:Y:S01]  /*de80*/  LDCU UR17, c[0x0][UR15+0x388] ;  /* 0x000071000f1177ac */ /* 0x000e620008000800 */
[----:B------:R-:W2:Y:S01]  /*de90*/  LDCU UR4, c[0x0][UR4+0x3ec] ;  /* 0x00007d80040477ac */ /* 0x000ea20008000800 */
[----:B------:R-:W3:Y:S01]  /*dea0*/  LDCU UR15, c[0x0][UR15+0x3ec] ;  /* 0x00007d800f0f77ac */ /* 0x000ee20008000800 */
[----:B0-----:R-:W0:Y:S01]  /*deb0*/  I2F.U32.RP R23, UR16 ;  /* 0x0000001000177d06 */ /* 0x001e220008209000 */
[----:B------:R-:W-:Y:S02]  /*dec0*/  IADD3 R29, PT, PT, RZ, -UR16, RZ ;  /* 0x80000010ff1d7c10 */ /* 0x000fe4000fffe0ff */
[----:B------:R-:W-:-:S05]  /*ded0*/  ISETP.NE.U32.AND P2, PT, RZ, UR16, PT ;  /* 0x00000010ff007c0c */ /* 0x000fca000bf45070 */
[----:B-1----:R-:W1:Y:S08]  /*dee0*/  I2F.U32.RP R31, UR17 ;  /* 0x00000011001f7d06 */ /* 0x002e700008209000 */
[----:B0-----:R-:W0:Y:S08]  /*def0*/  MUFU.RCP R23, R23 ;  /* 0x0000001700177308 */ /* 0x001e300000001000 */
[----:B-1----:R-:W-:Y:S01]  /*df00*/  MUFU.RCP R31, R31 ;  /* 0x0000001f001f7308 */ /* 0x002fe20000001000 */
[----:B0-----:R-:W-:-:S02]  /*df10*/  VIADD R20, R23, 0xffffffe ;  /* 0x0ffffffe17147836 */ /* 0x001fc40000000000 */
[----:B------:R-:W-:-:S05]  /*df20*/  IMAD R23, RZ, RZ, -UR17 ;  /* 0x80000011ff177e24 */ /* 0x000fca000f8e02ff */
[----:B------:R0:W1:Y:S02]  /*df30*/  F2I.FTZ.U32.TRUNC.NTZ R21, R20 ;  /* 0x0000001400157305 */ /* 0x000064000021f000 */
[----:B0-----:R-:W-:Y:S02]  /*df40*/  HFMA2 R20, -RZ, RZ, 0, 0 ;  /* 0x00000000ff147431 */ /* 0x001fe400000001ff */
[----:B-1----:R-:W-:-:S04]  /*df50*/  IMAD R29, R29, R21, RZ ;  /* 0x000000151d1d7224 */ /* 0x002fc800078e02ff */
[----:B------:R-:W-:Y:S01]  /*df60*/  IMAD.HI.U32 R30, R21, R29, R20 ;  /* 0x0000001d151e7227 */ /* 0x000fe200078e0014 */
[----:B------:R-:W-:-:S04]  /*df70*/  IADD3 R20, PT, PT, R31, 0xffffffe, RZ ;  /* 0x0ffffffe1f147810 */ /* 0x000fc80007ffe0ff */
[----:B------:R0:W1:Y:S01]  /*df80*/  F2I.FTZ.U32.TRUNC.NTZ R21, R20 ;  /* 0x0000001400157305 */ /* 0x000062000021f000 */
[----:B------:R-:W-:-:S04]  /*df90*/  IMAD.HI.U32 R30, R30, R19, RZ ;  /* 0x000000131e1e7227 */ /* 0x000fc800078e00ff */
[----:B------:R-:W-:-:S04]  /*dfa0*/  IMAD.MOV R32, RZ, RZ, -R30 ;  /* 0x000000ffff207224 */ /* 0x000fc800078e0a1e */
[----:B------:R-:W-:Y:S02]  /*dfb0*/  IMAD R32, R32, UR16, R19 ;  /* 0x0000001020207c24 */ /* 0x000fe4000f8e0213 */
[----:B0-----:R-:W-:-:S03]  /*dfc0*/  IMAD.MOV.U32 R20, RZ, RZ, RZ ;  /* 0x000000ffff147224 */ /* 0x001fc600078e00ff */
[----:B------:R-:W-:Y:S01]  /*dfd0*/  ISETP.GE.U32.AND P0, PT, R32, UR16, PT ;  /* 0x0000001020007c0c */ /* 0x000fe2000bf06070 */
[----:B-1----:R-:W-:-:S04]  /*dfe0*/  IMAD R23, R23, R21, RZ ;  /* 0x0000001517177224 */ /* 0x002fc800078e02ff */
[----:B------:R-:W-:-:S08]  /*dff0*/  IMAD.HI.U32 R23, R21, R23, R20 ;  /* 0x0000001715177227 */ /* 0x000fd000078e0014 */
[----:B------:R-:W-:Y:S02]  /*e000*/  @P0 IADD3 R32, PT, PT, R32, -UR16, RZ ;  /* 0x8000001020200c10 */ /* 0x000fe4000fffe0ff */
[----:B------:R-:W-:Y:S02]  /*e010*/  @P0 IADD3 R30, PT, PT, R30, 0x1, RZ ;  /* 0x000000011e1e0810 */ /* 0x000fe40007ffe0ff */
[----:B------:R-:W-:-:S13]  /*e020*/  ISETP.GE.U32.AND P1, PT, R32, UR16, PT ;  /* 0x0000001020007c0c */ /* 0x000fda000bf26070 */
[----:B------:R-:W-:Y:S02]  /*e030*/  @P1 IADD3 R30, PT, PT, R30, 0x1, RZ ;  /* 0x000000011e1e1810 */ /* 0x000fe40007ffe0ff */
[----:B------:R-:W-:Y:S02]  /*e040*/  @!P2 LOP3.LUT R30, RZ, UR16, RZ, 0x33, !PT ;  /* 0x00000010ff1eac12 */ /* 0x000fe4000f8e33ff */
[----:B------:R-:W-:Y:S02]  /*e050*/  ISETP.NE.U32.AND P2, PT, RZ, UR17, PT ;  /* 0x00000011ff007c0c */ /* 0x000fe4000bf45070 */
[----:B------:R-:W-:Y:S01]  /*e060*/  IADD3 R20, PT, PT, -R30, RZ, RZ ;  /* 0x000000ff1e147210 */ /* 0x000fe20007ffe1ff */
[----:B------:R-:W-:-:S04]  /*e070*/  IMAD.HI.U32 R23, R23, R30, RZ ;  /* 0x0000001e17177227 */ /* 0x000fc800078e00ff */
[----:B------:R-:W-:Y:S01]  /*e080*/  IMAD R19, R20, UR16, R19 ;  /* 0x0000001014137c24 */ /* 0x000fe2000f8e0213 */
[----:B------:R-:W-:-:S03]  /*e090*/  IADD3 R21, PT, PT, -R23, RZ, RZ ;  /* 0x000000ff17157210 */ /* 0x000fc60007ffe1ff */
[----:B--2---:R-:W-:Y:S02]  /*e0a0*/  IMAD R28, R19, UR4, R28 ;  /* 0x00000004131c7c24 */ /* 0x004fe4000f8e021c */
        /* <DEDUP_REMOVED lines=10> */
[----:B---3--:R-:W-:-:S07]  /*e150*/  IMAD R28, R21, UR15, R28 ;  /* 0x0000000f151c7c24 */ /* 0x008fce000f8e021c */
.L_x_3025:
[----:B------:R-:W-:Y:S05]  /*e160*/  BRA.U !UP1, `(.L_x_3023) ;  /* 0x00000001096c7547 */ /* 0x000fea000b800000 */
[----:B0-----:R-:W-:Y:S01]  /*e170*/  UIADD3 UR14, UPT, UPT, UR14, -0x1, URZ ;  /* 0xffffffff0e0e7890 */ /* 0x001fe2000fffe0ff */
[----:B------:R-:W-:-:S03]  /*e180*/  UMOV UR4, 0xd8 ;  /* 0x000000d800047882 */ /* 0x000fc60000000000 */
[----:B------:R-:W-:-:S12]  /*e190*/  ULEA UR14, UR14, UR4, 0x2 ;  /* 0x000000040e0e7291 */ /* 0x000fd8000f8e10ff */
[----:B------:R-:W0:Y:S01]  /*e1a0*/  LDCU UR4, c[0x0][UR14+0x388] ;  /* 0x000071000e0477ac */ /* 0x000e220008000800 */
[----:B------:R-:W1:Y:S01]  /*e1b0*/  LDCU UR14, c[0x0][UR14+0x3ec] ;  /* 0x00007d800e0e77ac */ /* 0x000e620008000800 */
[----:B0-----:R-:W0:Y:S01]  /*e1c0*/  I2F.U32.RP R23, UR4 ;  /* 0x0000000400177d06 */ /* 0x001e220008209000 */
[----:B------:R-:W-:Y:S01]  /*e1d0*/  IMAD R29, RZ, RZ, -UR4 ;  /* 0x80000004ff1d7e24 */ /* 0x000fe2000f8e02ff */
[----:B------:R-:W-:-:S06]  /*e1e0*/  ISETP.NE.U32.AND P2, PT, RZ, UR4, PT ;  /* 0x00000004ff007c0c */ /* 0x000fcc000bf45070 */
[----:B0-----:R-:W0:Y:S02]  /*e1f0*/  MUFU.RCP R23, R23 ;  /* 0x0000001700177308 */ /* 0x001e240000001000 */
[----:B0-----:R-:W-:-:S06]  /*e200*/  IADD3 R20, PT, PT, R23, 0xffffffe, RZ ;  /* 0x0ffffffe17147810 */ /* 0x001fcc0007ffe0ff */
[----:B------:R0:W2:Y:S02]  /*e210*/  F2I.FTZ.U32.TRUNC.NTZ R21, R20 ;  /* 0x0000001400157305 */ /* 0x0000a4000021f000 */
[----:B0-----:R-:W-:Y:S02]  /*e220*/  HFMA2 R20, -RZ, RZ, 0, 0 ;  /* 0x00000000ff147431 */ /* 0x001fe400000001ff */
[----:B--2---:R-:W-:-:S04]  /*e230*/  IMAD R29, R29, R21, RZ ;  /* 0x000000151d1d7224 */ /* 0x004fc800078e02ff */
        /* <DEDUP_REMOVED lines=12> */
[----:B-1----:R-:W-:Y:S01]  /*e300*/  IMAD R28, R19, UR14, R28 ;  /* 0x0000000e131c7c24 */ /* 0x002fe2000f8e021c */
[----:B------:R-:W-:-:S07]  /*e310*/  MOV R19, R30 ;  /* 0x0000001e00137202 */ /* 0x000fce0000000f00 */
.L_x_3023:
[----:B------:R-:W1:Y:S01]  /*e320*/  LDCU UR4, c[0x0][0x4c4] ;  /* 0x00009880ff0477ac */ /* 0x000e620008000800 */
[----:B------:R-:W2:Y:S01]  /*e330*/  LDC.64 R20, c[0x0][0x458] ;  /* 0x00011600ff147b82 */ /* 0x000ea20000000a00 */
[----:B-----5:R-:W-:Y:S01]  /*e340*/  SHF.L.U32 R23, R25, 0x10, RZ ;  /* 0x0000001019177819 */ /* 0x020fe200000006ff */
[----:B------:R-:W3:Y:S01]  /*e350*/  F2I.FTZ.U32.TRUNC.NTZ R31, R22 ;  /* 0x00000016001f7305 */ /* 0x000ee2000021f000 */
[----:B0-----:R-:W0:Y:S03]  /*e360*/  LDCU.64 UR14, c[0x0][0x530] ;  /* 0x0000a600ff0e77ac */ /* 0x001e260008000a00 */
[----:B------:R-:W-:-:S04]  /*e370*/  FMUL.FTZ R23, R22, R23 ;  /* 0x0000001716177220 */ /* 0x000fc80000410000 */
[----:B------:R-:W-:-:S05]  /*e380*/  FMUL.FTZ R23, R10, R23 ;  /* 0x000000170a177220 */ /* 0x000fca0000410000 */
[----:B------:R-:W-:Y:S01]  /*e390*/  F2FP.BF16.F32.PACK_AB R23, RZ, R23 ;  /* 0x00000017ff17723e */ /* 0x000fe200000010ff */
[----:B-1----:R-:W-:-:S05]  /*e3a0*/  IMAD R19, R19, UR4, R28 ;  /* 0x0000000413137c24 */ /* 0x002fca000f8e021c */
[C---:B0-----:R-:W-:Y:S01]  /*e3b0*/  IADD3 R28, P0, PT, R19.reuse, UR14, RZ ;  /* 0x0000000e131c7c10 */ /* 0x041fe2000ff1e0ff */
[----:B--2---:R-:W-:-:S04]  /*e3c0*/  IMAD.WIDE.U32 R20, R19, 0x2, R20 ;  /* 0x0000000213147825 */ /* 0x004fc800078e0014 */
[----:B------:R-:W-:Y:S01]  /*e3d0*/  IMAD.X R29, RZ, RZ, UR15, P0 ;  /* 0x0000000fff1d7e24 */ /* 0x000fe200080e06ff */
[----:B------:R0:W-:Y:S04]  /*e3e0*/  STG.E.U16 desc[UR20][R20.64], R23 ;  /* 0x0000001714007986 */ /* 0x0001e8000c101514 */
[----:B---3--:R0:W-:Y:S01]  /*e3f0*/  STG.E.U8 desc[UR20][R28.64], R31 ;  /* 0x0000001f1c007986 */ /* 0x0081e2000c101114 */
[----:B------:R-:W-:Y:S05]  /*e400*/  BRA `(.L_x_3020) ;  /* 0x0000000400247947 */ /* 0x000fea0003800000 */
.L_x_2998:
[----:B------:R-:W-:Y:S01]  /*e410*/  ISETP.GE.U32.AND P3, PT, R0, R23, PT ;  /* 0x000000170000720c */ /* 0x000fe20003f66070 */
[----:B------:R-:W-:Y:S01]  /*e420*/  BSSY.RECONVERGENT B0, `(.L_x_3026) ;  /* 0x0000016000007945 */ /* 0x000fe20003800200 */
[----:B------:R-:W-:-:S04]  /*e430*/  IADD3 R36, PT, PT, R9, R0, RZ ;  /* 0x0000000009247210 */ /* 0x000fc80007ffe0ff */
[C---:B0-----:R-:W-:Y:S02]  /*e440*/  IADD3 R34, PT, PT, R9.reuse, R36, RZ ;  /* 0x0000002409227210 */ /* 0x041fe40007ffe0ff */
[-C--:B------:R-:W-:Y:S02]  /*e450*/  ISETP.GE.U32.AND P2, PT, R36, R23.reuse, PT ;  /* 0x000000172400720c */ /* 0x080fe40003f46070 */
[----:B------:R-:W-:Y:S01]  /*e460*/  ISETP.GE.U32.AND P0, PT, R34, R23, PT ;  /* 0x000000172200720c */ /* 0x000fe20003f06070 */
[----:B------:R-:W-:-:S05]  /*e470*/  IMAD.IADD R32, R9, 0x1, R34 ;  /* 0x0000000109207824 */ /* 0x000fca00078e0222 */
[----:B------:R-:W-:Y:S01]  /*e480*/  ISETP.GE.U32.AND P1, PT, R32, R23, PT ;  /* 0x000000172000720c */ /* 0x000fe20003f26070 */
[----:B------:R-:W-:-:S12]  /*e490*/  @P3 BRA `(.L_x_3027) ;  /* 0x0000000000383947 */ /* 0x000fd80003800000 */
[----:B------:R-:W0:Y:S01]  /*e4a0*/  LDCU UR4, c[0x0][0x4c4] ;  /* 0x00009880ff0477ac */ /* 0x000e220008000800 */
[----:B-123--:R-:W1:Y:S01]  /*e4b0*/  LDC.64 R28, c[0x0][0x458] ;  /* 0x00011600ff1c7b82 */ /* 0x00ee620000000a00 */
[----:B-----5:R-:W-:Y:S01]  /*e4c0*/  SHF.L.U32 R30, R24, 0x10, RZ ;  /* 0x00000010181e7819 */ /* 0x020fe200000006ff */
[----:B------:R-:W2:Y:S04]  /*e4d0*/  LDCU.64 UR14, c[0x0][0x530] ;  /* 0x0000a600ff0e77ac */ /* 0x000ea80008000a00 */
[----:B------:R-:W-:Y:S02]  /*e4e0*/  FMUL.FTZ R31, R19, R30 ;  /* 0x0000001e131f7220 */ /* 0x000fe40000410000 */
[----:B------:R-:W3:Y:S02]  /*e4f0*/  F2I.FTZ.U32.TRUNC.NTZ R19, R19 ;  /* 0x0000001300137305 */ /* 0x000ee4000021f000 */
[----:B------:R-:W-:-:S05]  /*e500*/  FMUL.FTZ R31, R10, R31 ;  /* 0x0000001f0a1f7220 */ /* 0x000fca0000410000 */
[----:B------:R-:W-:Y:S01]  /*e510*/  F2FP.BF16.F32.PACK_AB R33, RZ, R31 ;  /* 0x0000001fff21723e */ /* 0x000fe200000010ff */
[----:B0-----:R-:W-:-:S05]  /*e520*/  IMAD R23, R0, UR4, RZ ;  /* 0x0000000400177c24 */ /* 0x001fca000f8e02ff */
[C---:B--2---:R-:W-:Y:S01]  /*e530*/  IADD3 R30, P3, PT, R23.reuse, UR14, RZ ;  /* 0x0000000e171e7c10 */ /* 0x044fe2000ff7e0ff */
[----:B-1----:R-:W-:-:S03]  /*e540*/  IMAD.WIDE.U32 R28, R23, 0x2, R28 ;  /* 0x00000002171c7825 */ /* 0x002fc600078e001c */
[----:B------:R-:W-:Y:S02]  /*e550*/  IADD3.X R31, PT, PT, RZ, UR15, RZ, P3, !PT ;  /* 0x0000000fff1f7c10 */ /* 0x000fe40009ffe4ff */
[----:B------:R0:W-:Y:S04]  /*e560*/  STG.E.U16 desc[UR20][R28.64], R33 ;  /* 0x000000211c007986 */ /* 0x0001e8000c101514 */
[----:B---3--:R0:W-:Y:S03]  /*e570*/  STG.E.U8 desc[UR20][R30.64], R19 ;  /* 0x000000131e007986 */ /* 0x0081e6000c101114 */
.L_x_3027:
[----:B------:R-:W-:Y:S05]  /*e580*/  BSYNC.RECONVERGENT B0 ;  /* 0x0000000000007941 */ /* 0x000fea0003800200 */
.L_x_3026:
[----:B------:R-:W-:Y:S04]  /*e590*/  BSSY.RECONVERGENT B0, `(.L_x_3028) ;  /* 0x0000010000007945 */ /* 0x000fe80003800200 */
[----:B------:R-:W-:Y:S05]  /*e5a0*/  @P2 BRA `(.L_x_3029) ;  /* 0x0000000000382947 */ /* 0x000fea0003800000 */
[----:B------:R-:W4:Y:S01]  /*e5b0*/  LDCU UR4, c[0x0][0x4c4] ;  /* 0x00009880ff0477ac */ /* 0x000f220008000800 */
[----:B0123--:R-:W0:Y:S01]  /*e5c0*/  LDC.64 R28, c[0x0][0x458] ;  /* 0x00011600ff1c7b82 */ /* 0x00fe220000000a00 */
[----:B-----5:R-:W-:Y:S01]  /*e5d0*/  IMAD.U32 R19, R27, 0x10000, RZ ;  /* 0x000100001b137824 */ /* 0x020fe200078e00ff */
[----:B------:R-:W1:Y:S01]  /*e5e0*/  F2I.FTZ.U32.TRUNC.NTZ R33, R20 ;  /* 0x0000001400217305 */ /* 0x000e62000021f000 */
[----:B------:R-:W2:Y:S02]  /*e5f0*/  LDCU.64 UR14, c[0x0][0x530] ;  /* 0x0000a600ff0e77ac */ /* 0x000ea40008000a00 */
[----:B------:R-:W-:-:S04]  /*e600*/  FMUL.FTZ R23, R20, R19 ;  /* 0x0000001314177220 */ /* 0x000fc80000410000 */
[----:B------:R-:W-:-:S05]  /*e610*/  FMUL.FTZ R23, R10, R23 ;  /* 0x000000170a177220 */ /* 0x000fca0000410000 */
[----:B------:R-:W-:Y:S01]  /*e620*/  F2FP.BF16.F32.PACK_AB R23, RZ, R23 ;  /* 0x00000017ff17723e */ /* 0x000fe200000010ff */
[----:B----4-:R-:W-:-:S05]  /*e630*/  IMAD R19, R36, UR4, RZ ;  /* 0x0000000424137c24 */ /* 0x010fca000f8e02ff */
[C---:B--2---:R-:W-:Y:S01]  /*e640*/  IADD3 R30, P2, PT, R19.reuse, UR14, RZ ;  /* 0x0000000e131e7c10 */ /* 0x044fe2000ff5e0ff */
[----:B0-----:R-:W-:-:S03]  /*e650*/  IMAD.WIDE.U32 R28, R19, 0x2, R28 ;  /* 0x00000002131c7825 */ /* 0x001fc600078e001c */
[----:B------:R-:W-:Y:S02]  /*e660*/  IADD3.X R31, PT, PT, RZ, UR15, RZ, P2, !PT ;  /* 0x0000000fff1f7c10 */ /* 0x000fe400097fe4ff */
[----:B------:R4:W-:Y:S04]  /*e670*/  STG.E.U16 desc[UR20][R28.64], R23 ;  /* 0x000000171c007986 */ /* 0x0009e8000c101514 */
[----:B-1----:R4:W-:Y:S03]  /*e680*/  STG.E.U8 desc[UR20][R30.64], R33 ;  /* 0x000000211e007986 */ /* 0x0029e6000c101114 */
.L_x_3029:
[----:B------:R-:W-:Y:S05]  /*e690*/  BSYNC.RECONVERGENT B0 ;  /* 0x0000000000007941 */ /* 0x000fea0003800200 */
.L_x_3028:
[----:B------:R-:W-:Y:S04]  /*e6a0*/  BSSY.RECONVERGENT B0, `(.L_x_3030) ;  /* 0x0000010000007945 */ /* 0x000fe80003800200 */
[----:B------:R-:W-:Y:S05]  /*e6b0*/  @P0 BRA `(.L_x_3031) ;  /* 0x0000000000380947 */ /* 0x000fea0003800000 */
[----:B------:R-:W0:Y:S02]  /*e6c0*/  LDCU UR4, c[0x0][0x4c4] ;  /* 0x00009880ff0477ac */ /* 0x000e240008000800 */
[----:B01234-:R-:W0:Y:S01]  /*e6d0*/  LDC.64 R28, c[0x0][0x458] ;  /* 0x00011600ff1c7b82 */ /* 0x01fe220000000a00 */
[----:B-----5:R-:W-:Y:S01]  /*e6e0*/  SHF.L.U32 R20, R26, 0x10, RZ ;  /* 0x000000101a147819 */ /* 0x020fe200000006ff */
[----:B------:R-:W1:Y:S04]  /*e6f0*/  LDCU.64 UR14, c[0x0][0x530] ;  /* 0x0000a600ff0e77ac */ /* 0x000e680008000a00 */
[----:B------:R-:W-:Y:S02]  /*e700*/  FMUL.FTZ R23, R21, R20 ;  /* 0x0000001415177220 */ /* 0x000fe40000410000 */
[----:B------:R-:W2:Y:S02]  /*e710*/  F2I.FTZ.U32.TRUNC.NTZ R21, R21 ;  /* 0x0000001500157305 */ /* 0x000ea4000021f000 */
[----:B------:R-:W-:-:S05]  /*e720*/  FMUL.FTZ R23, R10, R23 ;  /* 0x000000170a177220 */ /* 0x000fca0000410000 */
[----:B------:R-:W-:Y:S01]  /*e730*/  F2FP.BF16.F32.PACK_AB R23, RZ, R23 ;  /* 0x00000017ff17723e */ /* 0x000fe200000010ff */
[----:B------:R-:W-:-:S05]  /*e740*/  IMAD R19, R34, UR4, RZ ;  /* 0x0000000422137c24 */ /* 0x000fca000f8e02ff */
[C---:B-1----:R-:W-:Y:S01]  /*e750*/  IADD3 R30, P0, PT, R19.reuse, UR14, RZ ;  /* 0x0000000e131e7c10 */ /* 0x042fe2000ff1e0ff */
[----:B0-----:R-:W-:-:S04]  /*e760*/  IMAD.WIDE.U32 R28, R19, 0x2, R28 ;  /* 0x00000002131c7825 */ /* 0x001fc800078e001c */
[----:B------:R-:W-:Y:S01]  /*e770*/  IMAD.X R31, RZ, RZ, UR15, P0 ;  /* 0x0000000fff1f7e24 */ /* 0x000fe200080e06ff */
[----:B------:R0:W-:Y:S04]  /*e780*/  STG.E.U16 desc[UR20][R28.64], R23 ;  /* 0x000000171c007986 */ /* 0x0001e8000c101514 */
[----:B--2---:R0:W-:Y:S03]  /*e790*/  STG.E.U8 desc[UR20][R30.64], R21 ;  /* 0x000000151e007986 */ /* 0x0041e6000c101114 */
.L_x_3031:
[----:B------:R-:W-:Y:S05]  /*e7a0*/  BSYNC.RECONVERGENT B0 ;  /* 0x0000000000007941 */ /* 0x000fea0003800200 */
.L_x_3030:
[----:B------:R-:W-:Y:S05]  /*e7b0*/  @P1 BRA `(.L_x_3020) ;  /* 0x0000000000381947 */ /* 0x000fea0003800000 */
[----:B------:R-:W1:Y:S01]  /*e7c0*/  LDCU UR4, c[0x0][0x4c4] ;  /* 0x00009880ff0477ac */ /* 0x000e620008000800 */
[----:B0-----:R-:W0:Y:S01]  /*e7d0*/  LDC.64 R20, c[0x0][0x458] ;  /* 0x00011600ff147b82 */ /* 0x001e220000000a00 */
[----:B-----5:R-:W-:Y:S01]  /*e7e0*/  SHF.L.U32 R19, R25, 0x10, RZ ;  /* 0x0000001019137819 */ /* 0x020fe200000006ff */
[----:B----4-:R-:W4:Y:S01]  /*e7f0*/  F2I.FTZ.U32.TRUNC.NTZ R31, R22 ;  /* 0x00000016001f7305 */ /* 0x010f22000021f000 */
[----:B------:R-:W2:Y:S03]  /*e800*/  LDCU.64 UR14, c[0x0][0x530] ;  /* 0x0000a600ff0e77ac */ /* 0x000ea60008000a00 */
[----:B------:R-:W-:-:S04]  /*e810*/  FMUL.FTZ R23, R22, R19 ;  /* 0x0000001316177220 */ /* 0x000fc80000410000 */
[----:B------:R-:W-:-:S05]  /*e820*/  FMUL.FTZ R23, R10, R23 ;  /* 0x000000170a177220 */ /* 0x000fca0000410000 */
[----:B------:R-:W-:Y:S01]  /*e830*/  F2FP.BF16.F32.PACK_AB R23, RZ, R23 ;  /* 0x00000017ff17723e */ /* 0x000fe200000010ff */
[----:B-1----:R-:W-:-:S05]  /*e840*/  IMAD R19, R32, UR4, RZ ;  /* 0x0000000420137c24 */ /* 0x002fca000f8e02ff */
[C---:B--23--:R-:W-:Y:S01]  /*e850*/  IADD3 R28, P0, PT, R19.reuse, UR14, RZ ;  /* 0x0000000e131c7c10 */ /* 0x04cfe2000ff1e0ff */
[----:B0-----:R-:W-:-:S03]  /*e860*/  IMAD.WIDE.U32 R20, R19, 0x2, R20 ;  /* 0x0000000213147825 */ /* 0x001fc600078e0014 */
[----:B------:R-:W-:Y:S02]  /*e870*/  IADD3.X R29, PT, PT, RZ, UR15, RZ, P0, !PT ;  /* 0x0000000fff1d7c10 */ /* 0x000fe400087fe4ff */
[----:B------:R0:W-:Y:S04]  /*e880*/  STG.E.U16 desc[UR20][R20.64], R23 ;  /* 0x0000001714007986 */ /* 0x0001e8000c101514 */
[----:B----4-:R0:W-:Y:S03]  /*e890*/  STG.E.U8 desc[UR20][R28.64], R31 ;  /* 0x0000001f1c007986 */ /* 0x0101e6000c101114 */
.L_x_3020:
[----:B------:R-:W-:Y:S01]  /*e8a0*/  IMAD.IADD R0, R11, 0x1, R0 ;  /* 0x000000010b007824 */ /* 0x000fe200078e0200 */
[----:B------:R-:W-:Y:S05]  /*e8b0*/  WARPSYNC.ALL ;  /* 0x0000000000007948 */ /* 0x000fea0003800000 */
[----:B------:R-:W-:Y:S01]  /*e8c0*/  BAR.SYNC.DEFER_BLOCKING 0x0 ;  /* 0x0000000000007b1d */ /* 0x000fe20000010000 */
[----:B------:R-:W-:-:S13]  /*e8d0*/  ISETP.GE.U32.AND P0, PT, R0, R13, PT ;  /* 0x0000000d0000720c */ /* 0x000fda0003f06070 */
[----:B------:R-:W-:Y:S05]  /*e8e0*/  @!P0 BRA `(.L_x_3032) ;  /* 0xffffff2000448947 */ /* 0x000fea000383ffff */
[----:B------:R-:W-:Y:S05]  /*e8f0*/  EXIT ;  /* 0x000000000000794d */ /* 0x000fea0003800000 */
        .weak           $__internal_40_$__cuda_sm20_dblrcp_rn_slowpath_v3
        .type           $__internal_40_$__cuda_sm20_dblrcp_rn_slowpath_v3,@function
        .size           $__internal_40_$__cuda_sm20_dblrcp_rn_slowpath_v3,(.L_x_14116 - $__internal_40_$__cuda_sm20_dblrcp_rn_slowpath_v3)
$__internal_40_$__cuda_sm20_dblrcp_rn_slowpath_v3:
[----:B------:R-:W-:-:S14]  /*e900*/  DSETP.GTU.AND P0, PT, |R10|, +INF , PT ;  /* 0x7ff000000a00742a */ /* 0x000fdc0003f0c200 */
[----:B------:R-:W-:Y:S05]  /*e910*/  @P0 BRA `(.L_x_3033) ;  /* 0x00000000007c0947 */ /* 0x000fea0003800000 */
[----:B------:R-:W-:-:S04]  /*e920*/  LOP3.LUT R13, R11, 0x7fffffff, RZ, 0xc0, !PT ;  /* 0x7fffffff0b0d7812 */ /* 0x000fc800078ec0ff */
[----:B------:R-:W-:-:S04]  /*e930*/  IADD3 R17, PT, PT, R13, -0x1, RZ ;  /* 0xffffffff0d117810 */ /* 0x000fc80007ffe0ff */
        /* <DEDUP_REMOVED lines=19> */
.L_x_3035:
        /* <DEDUP_REMOVED lines=10> */
.L_x_3033:
[----:B------:R-:W-:Y:S01]  /*eb10*/  LOP3.LUT R19, R11, 0x80000, RZ, 0xfc, !PT ;  /* 0x000800000b137812 */ /* 0x000fe200078efcff */
[----:B------:R-:W-:-:S07]  /*eb20*/  IMAD.MOV.U32 R18, RZ, RZ, R10 ;  /* 0x000000ffff127224 */ /* 0x000fce00078e000a */
.L_x_3034:
[----:B------:R-:W-:Y:S02]  /*eb30*/  MOV R10, R15 ;  /* 0x0000000f000a7202 */ /* 0x000fe40000000f00 */
[----:B------:R-:W-:-:S04]  /*eb40*/  MOV R11, 0x0 ;  /* 0x00000000000b7802 */ /* 0x000fc80000000f00 */
[----:B------:R-:W-:Y:S05]  /*eb50*/  RET.REL.NODEC R10 `(_ZN2at6native43_GLOBAL__N__7cc8d1ed_10_Dropout_cu_0e96ed3820fused_dropout_kernelIN3c108BFloat16EfjLin1ELin1EhEEvNS_4cuda6detail10TensorInfoIKT_T1_EENS7_IS8_SA_EENS7_IT4_SA_EESA_T0_NS_15PhiloxCudaStateE) ;  /* 0xffffff140a287950 */ /* 0x000fea0003c3ffff */
.L_x_3036:
        /* <DEDUP_REMOVED lines=10> */
.L_x_14116:


//--------------------- .text._ZN2at6native43_GLOBAL__N__7cc8d1ed_10_Dropout_cu_0e96ed3820fused_dropout_kernelIN3c108BFloat16EfjLin1ELi1EhEEvNS_4cuda6detail10TensorInfoIKT_T1_EENS7_IS8_SA_EENS7_IT4_SA_EESA_T0_NS_15PhiloxCudaStateE --------------------------
	.section	.text._ZN2at6native43_GLOBAL__N__7cc8d1ed_10_Dropout_cu_0e96ed3820fused_dropout_kernelIN3c108BFloat16EfjLin1ELi1EhEEvNS_4cuda6detail10TensorInfoIKT_T1_EENS7_IS8_SA_EENS7_IT4_SA_EESA_T0_NS_15PhiloxCudaStateE,"ax",@progbits
	.align	128
.text._ZN2at6native43_GLOBAL__N__7cc8d1ed_10_Dropout_cu_0e96ed3820fused_dropout_kernelIN3c108BFloat16EfjLin1ELi1EhEEvNS_4cuda6detail10TensorInfoIKT_T1_EENS7_IS8_SA_EENS7_IT4_SA_EESA_T0_NS_15PhiloxCudaStateE:
        .type           _ZN2at6native43_GLOBAL__N__7cc8d1ed_10_Dropout_cu_0e96ed3820fused_dropout_kernelIN3c108BFloat16EfjLin1ELi1EhEEvNS_4cuda6detail10TensorInfoIKT_T1_EENS7_IS8_SA_EENS7_IT4_SA_EESA_T0_NS_15PhiloxCudaStateE,@function
        .size           _ZN2at6native43_GLOBAL__N__7cc8d1ed_10_Dropout_cu_0e96ed3820fused_dropout_kernelIN3c108BFloat16EfjLin1ELi1EhEEvNS_4cuda6detail10TensorInfoIKT_T1_EENS7_IS8_SA_EENS7_IT4_SA_EESA_T0_NS_15PhiloxCudaStateE,(.L_x_14118 - _ZN2at6native43_GLOBAL__N__7cc8d1ed_10_Dropout_cu_0e96ed3820fused_dropout_kernelIN3c108BFloat16EfjLin1ELi1EhEEvNS_4cuda6detail10TensorInfoIKT_T1_EENS7_IS8_SA_EENS7_IT4_SA_EESA_T0_NS_15PhiloxCudaStateE)
        .other          _ZN2at6native43_GLOBAL__N__7cc8d1ed_10_Dropout_cu_0e96ed3820fused_dropout_kernelIN3c108BFloat16EfjLin1ELi1EhEEvNS_4cuda6detail10TensorInfoIKT_T1_EENS7_IS8_SA_EENS7_IT4_SA_EESA_T0_NS_15PhiloxCudaStateE,@"STO_CUDA_ENTRY STV_DEFAULT"
_ZN2at6native43_GLOBAL__N__7cc8d1ed_10_Dropout_cu_0e96ed3820fused_dropout_kernelIN3c108BFloat16EfjLin1ELi1EhEEvNS_4cuda6detail10TensorInfoIKT_T1_EENS7_IS8_SA_EENS7_IT4_SA_EESA_T0_NS_15PhiloxCudaStateE:
        /* <DEDUP_REMOVED lines=25> */
[----:B-1----:R-:W-:-:S04]  /*0190*/  @P0 IADD3 R20, P1, PT, R2, R5, RZ ;  /* 0x0000000502140210 */ /* 0x002fc80007f3e0ff */
[----:B------:R-:W-:Y:S02]  /*01a0*/  @P0 IADD3.X R21, PT, PT, RZ, R3, RZ, P1, !PT ;  /* 0x00000003ff150210 */ /* 0x000fe40000ffe4ff */
[----:B------:R-:W-:Y:S02]  /*01b0*/  FSETP.GEU.AND P0, PT, |R22|, 5.8789094863358348022e-39, PT ;  /* 0x004004021600780b */ /* 0x000fe40003f0e200 */
[--C-:B------:R-:W-:Y:S02]  /*01c0*/  SHF.R.U64 R2, R20, 0x2, R21.reuse ;  /* 0x0000000214027819 */ /* 0x100fe40000001215 */
[----:B------:R-:W-:Y:S01]  /*01d0*/  SHF.R.U32.HI R3, RZ, 0x2, R21 ;  /* 0x00000002ff037819 */ /* 0x000fe20000011615 */
[----:B--2---:R-:W-:Y:S01]  /*01e0*/  VIADD R4, R29, 0xbb67ae85 ;  /* 0xbb67ae851d047836 */ /* 0x004fe20000000000 */
[----:B------:R-:W-:Y:S01]  /*01f0*/  IADD3 R5, PT, PT, R28, -0x61c88647, RZ ;  /* 0x9e3779b91c057810 */ /* 0x000fe20007ffe0ff */
[----:B------:R-:W-:Y:S01]  /*0200*/  IMAD.WIDE.U32 R6, R2, -0x2daee0ad, RZ ;  /* 0xd2511f5302067825 */ /* 0x000fe200078e00ff */
[----:B------:R-:W-:-:S02]  /*0210*/  LOP3.LUT R10, R3, R9, R28, 0x96, !PT ;  /* 0x00000009030a7212 */ /* 0x000fc400078e961c */
[----:B------:R-:W-:Y:S02]  /*0220*/  IADD3 R21, PT, PT, R28, -0x700cb87f, RZ ;  /* 0x8ff347811c157810 */ /* 0x000fe40007ffe0ff */
        /* <DEDUP_REMOVED lines=16> */
[C---:B------:R-:W-:Y:S01]  /*0330*/  IADD3 R11, PT, PT, R29.reuse, -0x126145ec, RZ ;  /* 0xed9eba141d0b7810 */ /* 0x040fe20007ffe0ff */
[----:B------:R-:W-:Y:S01]  /*0340*/  VIADD R8, R29, 0xa9066899 ;  /* 0xa90668991d087836 */ /* 0x000fe20000000000 */
[----:B------:R-:W-:Y:S01]  /*0350*/  LOP3.LUT R14, R9, R14, R13, 0x96, !PT ;  /* 0x0000000e090e7212 */ /* 0x000fe200078e960d */
[----:B------:R-:W-:-:S04]  /*0360*/  IMAD.WIDE.U32 R24, R15, -0x326172a9, RZ ;  /* 0xcd9e8d570f187825 */ /* 0x000fc800078e00ff */
[----:B------:R-:W-:Y:S02]  /*0370*/  VIADD R9, R28, 0x78dde6e4 ;  /* 0x78dde6e41c097836 */ /* 0x000fe40000000000 */
[----:B------:R-:W-:-:S03]  /*0380*/  IMAD.WIDE.U32 R14, R14, -0x2daee0ad, RZ ;  /* 0xd2511f530e0e7825 */ /* 0x000fc600078e00ff */
[----:B------:R-:W-:Y:S01]  /*0390*/  LOP3.LUT R9, R9, R12, R25, 0x96, !PT ;  /* 0x0000000c09097212 */ /* 0x000fe200078e9619 */
[----:B0-----:R-:W-:Y:S01]  /*03a0*/  DFMA R12, -R18, R22, 1 ;  /* 0x3ff00000120c742b */ /* 0x001fe20000000116 */
[----:B------:R-:W-:Y:S02]  /*03b0*/  LOP3.LUT R11, R11, R10, R15, 0x96, !PT ;  /* 0x0000000a0b0b7212 */ /* 0x000fe400078e960f */
[C---:B------:R-:W-:Y:S01]  /*03c0*/  IADD3 R10, PT, PT, R28.reuse, -0x4ab325aa, RZ ;  /* 0xb54cda561c0a7810 */ /* 0x040fe20007ffe0ff */
[----:B------:R-:W-:Y:S01]  /*03d0*/  IMAD.WIDE.U32 R26, R9, -0x2daee0ad, RZ ;  /* 0xd2511f53091a7825 */ /* 0x000fe200078e00ff */
[----:B------:R-:W-:-:S03]  /*03e0*/  IADD3 R9, PT, PT, R28, 0x1715609d, RZ ;  /* 0x1715609d1c097810 */ /* 0x000fc60007ffe0ff */
[----:B------:R-:W-:Y:S01]  /*03f0*/  IMAD.WIDE.U32 R30, R11, -0x326172a9, RZ ;  /* 0xcd9e8d570b1e7825 */ /* 0x000fe200078e00ff */
[----:B------:R-:W-:-:S03]  /*0400*/  LOP3.LUT R32, R8, R14, R27, 0x96, !PT ;  /* 0x0000000e08207212 */ /* 0x000fc600078e961b */
[----:B------:R-:W-:Y:S01]  /*0410*/  VIADD R11, R29, 0x646e171e ;  /* 0x646e171e1d0b7836 */ /* 0x000fe20000000000 */
[----:B------:R-:W-:Y:S01]  /*0420*/  LOP3.LUT R14, R9, R24, R31, 0x96, !PT ;  /* 0x00000018090e7212 */ /* 0x000fe200078e961f */
[----:B------:R-:W-:Y:S01]  /*0430*/  IMAD.WIDE.U32 R32, R32, -0x326172a9, RZ ;  /* 0xcd9e8d5720207825 */ /* 0x000fe200078e00ff */
[----:B------:R-:W-:Y:S01]  /*0440*/  DFMA R24, R12, R12, R12 ;  /* 0x0000000c0c18722b */ /* 0x000fe2000000000c */
[----:B------:R-:W-:Y:S02]  /*0450*/  IADD3 R12, PT, PT, R29, 0x1fd5c5a3, RZ ;  /* 0x1fd5c5a31d0c7810 */ /* 0x000fe40007ffe0ff */
[----:B------:R-:W-:Y:S01]  /*0460*/  IMAD.WIDE.U32 R14, R14, -0x2daee0ad, RZ ;  /* 0xd2511f530e0e7825 */ /* 0x000fe200078e00ff */
[----:B------:R-:W-:-:S03]  /*0470*/  LOP3.LUT R36, R10, R30, R33, 0x96, !PT ;  /* 0x0000001e0a247212 */ /* 0x000fc600078e9621 */
[----:B------:R-:W-:Y:S01]  /*0480*/  VIADD R13, R28, 0x5384540f ;  /* 0x5384540f1c0d7836 */ /* 0x000fe20000000000 */
[----:B------:R-:W-:Y:S01]  /*0490*/  LOP3.LUT R30, R11, R26, R15, 0x96, !PT ;  /* 0x0000001a0b1e7212 */ /* 0x000fe200078e960f */
[----:B------:R-:W-:Y:S01]  /*04a0*/  IMAD.WIDE.U32 R36, R36, -0x2daee0ad, RZ ;  /* 0xd2511f5324247825 */ /* 0x000fe200078e00ff */
[----:B------:R-:W-:-:S03]  /*04b0*/  DFMA R24, R22, R24, R22 ;  /* 0x000000181618722b */ /* 0x000fc60000000016 */
        /* <DEDUP_REMOVED lines=8> */
[----:B------:R-:W-:-:S03]  /*0540*/  DFMA R30, -R18, R24, 1 ;  /* 0x3ff00000121e742b */ /* 0x000fc60000000118 */
[----:B------:R-:W-:Y:S01]  /*0550*/  LOP3.LUT R36, R15, R36, R27, 0x96, !PT ;  /* 0x000000240f247212 */ /* 0x000fe200078e961b */
[----:B------:R-:W-:-:S04]  /*0560*/  IMAD.HI.U32 R35, R16, -0x2daee0ad, RZ ;  /* 0xd2511f5310237827 */ /* 0x000fc800078e00ff */
[----:B------:R-:W-:Y:S01]  /*0570*/  IMAD.HI.U32 R22, R36, -0x326172a9, RZ ;  /* 0xcd9e8d5724167827 */ /* 0x000fe200078e00ff */
[----:B------:R-:W-:Y:S01]  /*0580*/  DFMA R24, R24, R30, R24 ;  /* 0x0000001e1818722b */ /* 0x000fe20000000018 */
[----:B------:R-:W-:-:S03]  /*0590*/  LOP3.LUT R35, R26, R35, RZ, 0x3c, !PT ;  /* 0x000000231a237212 */ /* 0x000fc600078e3cff */
[----:B------:R-:W-:Y:S01]  /*05a0*/  LOP3.LUT R34, R21, R34, R22, 0x96, !PT ;  /* 0x0000002215227212 */ /* 0x000fe200078e9616 */
[----:B------:R-:W-:Y:S01]  /*05b0*/  VIADD R22, R29, 0x96a522ad ;  /* 0x96a522ad1d167836 */ /* 0x000fe20000000000 */
[----:B------:R-:W-:Y:S06]  /*05c0*/  @P0 BRA `(.L_x_3037) ;  /* 0x0000000000180947 */ /* 0x000fec0003800000 */
[----:B------:R-:W-:Y:S02]  /*05d0*/  LOP3.LUT R21, R19, 0x7fffffff, RZ, 0xc0, !PT ;  /* 0x7fffffff13157812 */ /* 0x000fe400078ec0ff */
[----:B------:R-:W-:Y:S02]  /*05e0*/  MOV R24, 0x610 ;  /* 0x0000061000187802 */ /* 0x000fe40000000f00 */
[----:B------:R-:W-:-:S07]  /*05f0*/  IADD3 R30, PT, PT, R21, -0x100000, RZ ;  /* 0xfff00000151e7810 */ /* 0x000fce0007ffe0ff */
[----:B------:R-:W-:Y:S05]  /*0600*/  CALL.REL.NOINC `($__internal_41_$__cuda_sm20_dblrcp_rn_slowpath_v3) ;  /* 0x0000007400f87944 */ /* 0x000fea0003c00000 */
[----:B------:R-:W-:Y:S01]  /*0610*/  IMAD.MOV.U32 R24, RZ, RZ, R26 ;  /* 0x000000ffff187224 */ /* 0x000fe200078e001a */
[----:B------:R-:W-:-:S07]  /*0620*/  MOV R25, R27 ;  /* 0x0000001b00197202 */ /* 0x000fce0000000f00 */
.L_x_3037:
[----:B------:R-:W0:Y:S01]  /*0630*/  LDCU UR4, c[0x0][0x370] ;  /* 0x00006e00ff0477ac */ /* 0x000e220008000800 */
[----:B------:R-:W-:Y:S01]  /*0640*/  UMOV UR5, 0x380fffff ;  /* 0x380fffff00057882 */ /* 0x000fe20000000000 */
[----:B0-----:R-:W-:Y:S01]  /*0650*/  IMAD R17, R17, UR4, RZ ;  /* 0x0000000411117c24 */ /* 0x001fe2000f8e02ff */
[----:B------:R-:W0:Y:S03]  /*0660*/  LDCU UR4, c[0x0][0x608] ;  /* 0x0000c100ff0477ac */ /* 0x000e260008000800 */
[----:B------:R-:W-:-:S04]  /*0670*/  IMAD.SHL.U32 R21, R17, 0x4, RZ ;  /* 0x0000000411157824 */ /* 0x000fc800078e00ff */
[----:B------:R-:W1:Y:S01]  /*0680*/  I2F.U32.RP R23, R21 ;  /* 0x0000001500177306 */ /* 0x000e620000209000 */
[----:B------:R-:W-:Y:S01]  /*0690*/  IMAD.MOV R27, RZ, RZ, -R21 ;  /* 0x000000ffff1b7224 */ /* 0x000fe200078e0a15 */
[----:B------:R-:W-:Y:S01]  /*06a0*/  ISETP.NE.U32.AND P2, PT, R21, RZ, PT ;  /* 0x000000ff1500720c */ /* 0x000fe20003f45070 */
[----:B0-----:R-:W-:-:S05]  /*06b0*/  UIADD3 UR4, UPT, UPT, UR4, -0x1, URZ ;  /* 0xffffffff04047890 */ /* 0x001fca000fffe0ff */
[----:B-1----:R-:W0:Y:S02]  /*06c0*/  MUFU.RCP R23, R23 ;  /* 0x0000001700177308 */ /* 0x002e240000001000 */
[----:B0-----:R-:W-:-:S06]  /*06d0*/  IADD3 R18, PT, PT, R23, 0xffffffe, RZ ;  /* 0x0ffffffe17127810 */ /* 0x001fcc0007ffe0ff */
[----:B------:R0:W1:Y:S02]  /*06e0*/  F2I.FTZ.U32.TRUNC.NTZ R19, R18 ;  /* 0x0000001200137305 */ /* 0x000064000021f000 */
[----:B0-----:R-:W-:Y:S01]  /*06f0*/  MOV R18, RZ ;  /* 0x000000ff00127202 */ /* 0x001fe20000000f00 */
[----:B-1----:R-:W-:-:S04]  /*0700*/  IMAD R27, R27, R19, RZ ;  /* 0x000000131b1b7224 */ /* 0x002fc800078e02ff */
[----:B------:R-:W-:-:S06]  /*0710*/  IMAD.HI.U32 R19, R19, R27, R18 ;  /* 0x0000001b13137227 */ /* 0x000fcc00078e0012 */
[----:B------:R-:W-:-:S04]  /*0720*/  IMAD.HI.U32 R26, R19, UR4, RZ ;  /* 0x00000004131a7c27 */ /* 0x000fc8000f8e00ff */
[----:B------:R-:W-:-:S04]  /*0730*/  IMAD.MOV R30, RZ, RZ, -R26 ;  /* 0x000000ffff1e7224 */ /* 0x000fc800078e0a1a */
[----:B------:R-:W-:Y:S01]  /*0740*/  IMAD R30, R21, R30, UR4 ;  /* 0x00000004151e7e24 */ /* 0x000fe2000f8e021e */
[----:B------:R-:W-:-:S04]  /*0750*/  UMOV UR4, 0xf0000000 ;  /* 0xf000000000047882 */ /* 0x000fc80000000000 */
[----:B------:R-:W-:-:S13]  /*0760*/  ISETP.GE.U32.AND P0, PT, R30, R21, PT ;  /* 0x000000151e00720c */ /* 0x000fda0003f06070 */
[----:B------:R-:W-:Y:S01]  /*0770*/  @P0 IADD3 R30, PT, PT, -R21, R30, RZ ;  /* 0x0000001e151e0210 */ /* 0x000fe20007ffe1ff */
[----:B------:R-:W-:Y:S01]  /*0780*/  @P0 VIADD R26, R26, 0x1 ;  /* 0x000000011a1a0836 */ /* 0x000fe20000000000 */
[----:B------:R-:W-:Y:S02]  /*0790*/  DSETP.GEU.AND P0, PT, |R24|, UR4, PT ;  /* 0x0000000418007e2a */ /* 0x000fe4000bf0e200 */
[----:B------:R-:W-:-:S13]  /*07a0*/  ISETP.GE.U32.AND P1, PT, R30, R21, PT ;  /* 0x000000151e00720c */ /* 0x000fda0003f26070 */
[----:B------:R-:W-:Y:S02]  /*07b0*/  @P1 IADD3 R26, PT, PT, R26, 0x1, RZ ;  /* 0x000000011a1a1810 */ /* 0x000fe40007ffe0ff */
[----:B------:R-:W-:-:S05]  /*07c0*/  @!P2 LOP3.LUT R26, RZ, R21, RZ, 0x33, !PT ;  /* 0x00000015ff1aa212 */ /* 0x000fca00078e33ff */
[----:B------:R-:W-:-:S05]  /*07d0*/  IMAD R19, R21, R26, R21 ;  /* 0x0000001a15137224 */ /* 0x000fca00078e0215 */
[----:B------:R-:W-:-:S13]  /*07e0*/  ISETP.GE.U32.AND P1, PT, R0, R19, PT ;  /* 0x000000130000720c */ /* 0x000fda0003f26070 */
[----:B------:R-:W-:Y:S05]  /*07f0*/  @P1 EXIT ;  /* 0x000000000000194d */ /* 0x000fea0003800000 */
[----:B------:R-:W0:Y:S01]  /*0800*/  LDCU UR5, c[0x0][0x450] ;  /* 0x00008a00ff0577ac */ /* 0x000e220008000800 */
[----:B------:R-:W1:Y:S01]  /*0810*/  F2F.F32.F64 R18, R24 ;  /* 0x0000001800127310 */ /* 0x000e620000301000 */
[----:B------:R-:W-:Y:S01]  /*0820*/  LOP3.LUT R35, R35, R22, RZ, 0x3c, !PT ;  /* 0x0000001623237212 */ /* 0x000fe200078e3cff */
[----:B------:R-:W-:Y:S01]  /*0830*/  IMAD R36, R36, -0x326172a9, RZ ;  /* 0xcd9e8d5724247824 */ /* 0x000fe200078e02ff */
[----:B------:R-:W-:Y:S01]  /*0840*/  LOP3.LUT R20, R20, 0x3, RZ, 0xc0, !PT ;  /* 0x0000000314147812 */ /* 0x000fe200078ec0ff */
[----:B------:R-:W-:Y:S01]  /*0850*/  IMAD.MOV.U32 R21, RZ, RZ, RZ ;  /* 0x000000ffff157224 */ /* 0x000fe200078e00ff */
[----:B------:R-:W-:Y:S01]  /*0860*/  MOV R22, R0 ;  /* 0x0000000000167202 */ /* 0x000fe20000000f00 */
[----:B-1----:R-:W-:Y:S01]  /*0870*/  @!P0 FMUL R18, R18, 1.175494350822287508e-38 ;  /* 0x0080000012128820 */ /* 0x002fe20000400000 */
[----:B0-----:R-:W-:Y:S02]  /*0880*/  UIADD3 UR4, UPT, UPT, UR5, -0x1, URZ ;  /* 0xffffffff05047890 */ /* 0x001fe4000fffe0ff */
[----:B------:R-:W-:-:S02]  /*0890*/  UIADD3 UR6, UPT, UPT, UR5, 0x7, URZ ;  /* 0x0000000705067890 */ /* 0x000fc4000fffe0ff */
[----:B------:R-:W-:Y:S02]  /*08a0*/  ULOP3.LUT UR12, UR4, 0x7, URZ, 0xc0, !UPT ;  /* 0x00000007040c7892 */ /* 0x000fe4000f8ec0ff */
[----:B------:R-:W-:Y:S02]  /*08b0*/  ULOP3.LUT UR4, UR4, 0xfffffff8, URZ, 0xc0, !UPT ;  /* 0xfffffff804047892 */ /* 0x000fe4000f8ec0ff */
[----:B------:R-:W-:Y:S02]  /*08c0*/  UIADD3 UR8, UPT, UPT, UR5, 0x3, URZ ;  /* 0x0000000305087890 */ /* 0x000fe4000fffe0ff */
[----:B------:R-:W-:Y:S02]  /*08d0*/  ULOP3.LUT UR7, UR6, 0x7, URZ, 0xc0, !UPT ;  /* 0x0000000706077892 */ /* 0x000fe4000f8ec0ff */
[----:B------:R-:W-:Y:S01]  /*08e0*/  ULOP3.LUT UR9, UR8, 0x3, URZ, 0xc0, !UPT ;  /* 0x0000000308097892 */ /* 0x000fe2000f8ec0ff */
[----:B------:R-:W-:Y:S01]  /*08f0*/  IMAD.U32 R23, RZ, RZ, UR4 ;  /* 0x00000004ff177e24 */ /* 0x000fe2000f8e00ff */
[----:B------:R-:W-:-:S02]  /*0900*/  UIADD3 UR5, UPT, UPT, UR5, -0x2, URZ ;  /* 0xfffffffe05057890 */ /* 0x000fc4000fffe0ff */
[----:B------:R-:W-:Y:S02]  /*0910*/  ULOP3.LUT UR6, UR6, 0x3, URZ, 0xc0, !UPT ;  /* 0x0000000306067892 */ /* 0x000fe4000f8ec0ff */
[----:B------:R-:W-:Y:S02]  /*0920*/  ULOP3.LUT UR8, UR8, 0x1, URZ, 0xc0, !UPT ;  /* 0x0000000108087892 */ /* 0x000fe4000f8ec0ff */
[----:B------:R-:W-:Y:S02]  /*0930*/  UIADD3 UR7, UPT, UPT, UR7, -0x1, URZ ;  /* 0xffffffff07077890 */ /* 0x000fe4000fffe0ff */
[----:B------:R-:W-:-:S12]  /*0940*/  UIADD3 UR9, UPT, UPT, UR9, -0x1, URZ ;  /* 0xffffffff09097890 */ /* 0x000fd8000fffe0ff */
.L_x_3078:
        /* <DEDUP_REMOVED lines=13> */
.L_x_3039:
[----:B------:R-:W-:Y:S05]  /*0a20*/  BSYNC.RECONVERGENT B0 ;  /* 0x0000000000007941 */ /* 0x000fea0003800200 */
.L_x_3038:
        /* <DEDUP_REMOVED lines=57> */
.L_x_3040:
        /* <DEDUP_REMOVED lines=9> */
.L_x_3041:
        /* <DEDUP_REMOVED lines=13> */
[----:B------:R-:W0:Y:S01]  /*0f20*/  LDCU UR4, c[0x0][0x608] ;  /* 0x0000c100ff0477ac */ /* 0x000e220008000800 */
[----:B------:R-:W-:Y:S01]  /*0f30*/  BSSY.RECONVERGENT B1, `(.L_x_3044) ;  /* 0x000019d000017945 */ /* 0x000fe20003800200 */
[----:B0-----:R-:W-:-:S04]  /*0f40*/  MOV R39, UR4 ;  /* 0x0000000400277c02 */ /* 0x001fc80008000f00 */
[----:B------:R-:W-:-:S13]  /*0f50*/  ISETP.GE.U32.AND P0, PT, R0, R39, PT ;  /* 0x000000270000720c */ /* 0x000fda0003f06070 */
[----:B------:R-:W-:Y:S05]  /*0f60*/  @P0 BRA `(.L_x_3045) ;  /* 0x0000001800640947 */ /* 0x000fea0003800000 */
[----:B------:R-:W0:Y:S01]  /*0f70*/  LDCU UR4, c[0x0][0x450] ;  /* 0x00008a00ff0477ac */ /* 0x000e220008000800 */
[----:B------:R-:W-:Y:S01]  /*0f80*/  IMAD.MOV.U32 R43, RZ, RZ, RZ ;  /* 0x000000ffff2b7224 */ /* 0x000fe200078e00ff */
[----:B------:R-:W-:Y:S01]  /*0f90*/  MOV R38, R0 ;  /* 0x0000000000267202 */ /* 0x000fe20000000f00 */
[----:B------:R-:W-:Y:S01]  /*0fa0*/  UISETP.GE.U32.AND UP0, UPT, UR5, 0x7, UPT ;  /* 0x000000070500788c */ /* 0x000fe2000bf06070 */
[----:B0-----:R-:W-:-:S08]  /*0fb0*/  IMAD.U32 R42, RZ, RZ, UR4 ;  /* 0x00000004ff2a7e24 */ /* 0x001fd0000f8e00ff */
[----:B------:R-:W-:Y:S05]  /*0fc0*/  BRA.U !UP0, `(.L_x_3046) ;  /* 0x0000000d08487547 */ /* 0x000fea000b800000 */
[C---:B------:R-:W-:Y:S01]  /*0fd0*/  IADD3 R23, PT, PT, R35.reuse, -0x1, RZ ;  /* 0xffffffff23177810 */ /* 0x040fe20007ffe0ff */
[----:B------:R-:W-:Y:S02]  /*0fe0*/  HFMA2 R43, -RZ, RZ, 0, 0 ;  /* 0x00000000ff2b7431 */ /* 0x000fe400000001ff */
[----:B------:R-:W-:Y:S01]  /*0ff0*/  VIADD R42, R35, 0xfffffffc ;  /* 0xfffffffc232a7836 */ /* 0x000fe20000000000 */
[----:B------:R-:W-:Y:S01]  /*1000*/  LOP3.LUT R23, R23, 0xfffffff8, RZ, 0xc0, !PT ;  /* 0xfffffff817177812 */ /* 0x000fe200078ec0ff */
[----:B------:R-:W-:-:S03]  /*1010*/  IMAD.MOV.U32 R38, RZ, RZ, R0 ;  /* 0x000000ffff267224 */ /* 0x000fc600078e0000 */
[----:B------:R-:W-:-:S07]  /*1020*/  IADD3 R44, PT, PT, -R23, RZ, RZ ;  /* 0x000000ff172c7210 */ /* 0x000fce0007ffe1ff */
.L_x_3047:
[----:B------:R-:W-:Y:S01]  /*1030*/  VIADD R51, R42, 0x3 ;  /* 0x000000032a337836 */ /* 0x000fe20000000000 */
[----:B------:R-:W-:Y:S01]  /*1040*/  IADD3 R44, PT, PT, R44, 0x8, RZ ;  /* 0x000000082c2c7810 */ /* 0x000fe20007ffe0ff */
[C---:B------:R-:W-:Y:S02]  /*1050*/  VIADD R49, R42.reuse, 0x2 ;  /* 0x000000022a317836 */ /* 0x040fe40000000000 */
[C---:B------:R-:W-:Y:S01]  /*1060*/  VIADD R47, R42.reuse, 0x1 ;  /* 0x000000012a2f7836 */ /* 0x040fe20000000000 */
[----:B------:R-:W-:Y:S01]  /*1070*/  SHF.L.U32 R51, R51, 0x2, RZ ;  /* 0x0000000233337819 */ /* 0x000fe200000006ff */
[----:B------:R-:W-:Y:S01]  /*1080*/  IMAD.SHL.U32 R45, R42, 0x4, RZ ;  /* 0x000000042a2d7824 */ /* 0x000fe200078e00ff */
[----:B------:R-:W-:Y:S01]  /*1090*/  SHF.L.U32 R49, R49, 0x2, RZ ;  /* 0x0000000231317819 */ /* 0x000fe200000006ff */
[----:B------:R-:W-:Y:S01]  /*10a0*/  IMAD.MOV.U32 R32, RZ, RZ, RZ ;  /* 0x000000ffff207224 */ /* 0x000fe200078e00ff */
[----:B------:R-:W0:Y:S01]  /*10b0*/  LDC R53, c[0x0][R51+0x388] ;  /* 0x0000e20033357b82 */ /* 0x000e220000000800 */
[----:B------:R-:W-:-:S07]  /*10c0*/  SHF.L.U32 R47, R47, 0x2, RZ ;  /* 0x000000022f2f7819 */ /* 0x000fce00000006ff */
[----:B------:R-:W1:Y:S08]  /*10d0*/  LDC R52, c[0x0][R49+0x388] ;  /* 0x0000e20031347b82 */ /* 0x000e700000000800 */
[----:B------:R-:W2:Y:S01]  /*10e0*/  LDC R50, c[0x0][R47+0x388] ;  /* 0x0000e2002f327b82 */ /* 0x000ea20000000800 */
[----:B0-----:R-:W0:Y:S07]  /*10f0*/  I2F.U32.RP R35, R53 ;  /* 0x0000003500237306 */ /* 0x001e2e0000209000 */
[----:B------:R3:W4:Y:S01]  /*1100*/  LDC R48, c[0x0][R45+0x388] ;  /* 0x0000e2002d307b82 */ /* 0x0007220000000800 */
[----:B------:R-:W-:Y:S01]  /*1110*/  IMAD.MOV R55, RZ, RZ, -R53 ;  /* 0x000000ffff377224 */ /* 0x000fe200078e0a35 */
[----:B------:R-:W-:Y:S01]  /*1120*/  ISETP.NE.U32.AND P2, PT, R53, RZ, PT ;  /* 0x000000ff3500720c */ /* 0x000fe20003f45070 */
[----:B-1----:R-:W1:Y:S01]  /*1130*/  I2F.U32.RP R54, R52 ;  /* 0x0000003400367306 */ /* 0x002e620000209000 */
[----:B------:R-:W-:-:S04]  /*1140*/  IADD3 R59, PT, PT, RZ, -R52, RZ ;  /* 0x80000034ff3b7210 */ /* 0x000fc80007ffe0ff */
[----:B------:R-:W5:Y:S03]  /*1150*/  LDC R51, c[0x0][R51+0x3ec] ;  /* 0x0000fb0033337b82 */ /* 0x000f660000000800 */
[----:B0-----:R-:W0:Y:S05]  /*1160*/  MUFU.RCP R35, R35 ;  /* 0x0000002300237308 */ /* 0x001e2a0000001000 */
[----:B------:R-:W5:Y:S03]  /*1170*/  LDC R49, c[0x0][R49+0x3ec] ;  /* 0x0000fb0031317b82 */ /* 0x000f660000000800 */
[----:B--2---:R-:W2:Y:S05]  /*1180*/  I2F.U32.RP R57, R50 ;  /* 0x0000003200397306 */ /* 0x004eaa0000209000 */
[----:B------:R-:W5:Y:S03]  /*1190*/  LDC R47, c[0x0][R47+0x3ec] ;  /* 0x0000fb002f2f7b82 */ /* 0x000f660000000800 */
[----:B-1----:R-:W1:Y:S01]  /*11a0*/  MUFU.RCP R54, R54 ;  /* 0x0000003600367308 */ /* 0x002e620000001000 */
[----:B0-----:R-:W-:-:S04]  /*11b0*/  IADD3 R33, PT, PT, R35, 0xffffffe, RZ ;  /* 0x0ffffffe23217810 */ /* 0x001fc80007ffe0ff */
[----:B---3--:R-:W0:Y:S03]  /*11c0*/  LDC R45, c[0x0][R45+0x3ec] ;  /* 0x0000fb002d2d7b82 */ /* 0x008e260000000800 */
[----:B------:R-:W3:Y:S08]  /*11d0*/  F2I.FTZ.U32.TRUNC.NTZ R33, R33 ;  /* 0x0000002100217305 */ /* 0x000ef0000021f000 */
[----:B--2---:R-:W2:Y:S01]  /*11e0*/  MUFU.RCP R34, R57 ;  /* 0x0000003900227308 */ /* 0x004ea20000001000 */
[----:B-1----:R-:W-:Y:S01]  /*11f0*/  IADD3 R56, PT, PT, R54, 0xffffffe, RZ ;  /* 0x0ffffffe36387810 */ /* 0x002fe20007ffe0ff */
[----:B---3--:R-:W-:-:S06]  /*1200*/  IMAD R55, R55, R33, RZ ;  /* 0x0000002137377224 */ /* 0x008fcc00078e02ff */
[----:B------:R-:W1:Y:S01]  /*1210*/  F2I.FTZ.U32.TRUNC.NTZ R35, R56 ;  /* 0x0000003800237305 */ /* 0x000e62000021f000 */
[----:B------:R-:W-:-:S07]  /*1220*/  IMAD.HI.U32 R55, R33, R55, R32 ;  /* 0x0000003721377227 */ /* 0x000fce00078e0020 */
[----:B----4-:R-:W3:Y:S01]  /*1230*/  I2F.U32.RP R32, R48 ;  /* 0x0000003000207306 */ /* 0x010ee20000209000 */
[----:B--2---:R-:W-:Y:S02]  /*1240*/  VIADD R34, R34, 0xffffffe ;  /* 0x0ffffffe22227836 */ /* 0x004fe40000000000 */
[----:B------:R-:W-:-:S04]  /*1250*/  IMAD.HI.U32 R55, R55, R38, RZ ;  /* 0x0000002637377227 */ /* 0x000fc800078e00ff */
[----:B-1----:R-:W-:Y:S01]  /*1260*/  IMAD R57, R59, R35, RZ ;  /* 0x000000233b397224 */ /* 0x002fe200078e02ff */
[----:B------:R1:W2:Y:S01]  /*1270*/  F2I.FTZ.U32.TRUNC.NTZ R33, R34 ;  /* 0x0000002200217305 */ /* 0x0002a2000021f000 */
[----:B------:R-:W-:-:S04]  /*1280*/  IMAD.MOV R56, RZ, RZ, -R55 ;  /* 0x000000ffff387224 */ /* 0x000fc800078e0a37 */
[----:B------:R-:W-:Y:S01]  /*1290*/  IMAD R56, R53, R56, R38 ;  /* 0x0000003835387224 */ /* 0x000fe200078e0226 */
[----:B-1----:R-:W-:-:S04]  /*12a0*/  MOV R34, RZ ;  /* 0x000000ff00227202 */ /* 0x002fc80000000f00 */
[----:B------:R-:W-:Y:S01]  /*12b0*/  ISETP.GE.U32.AND P0, PT, R56, R53, PT ;  /* 0x000000353800720c */ /* 0x000fe20003f06070 */
[----:B------:R-:W-:Y:S01]  /*12c0*/  IMAD.HI.U32 R58, R35, R57, R34 ;  /* 0x00000039233a7227 */ /* 0x000fe200078e0022 */
[----:B------:R-:W-:Y:S01]  /*12d0*/  IADD3 R34, PT, PT, R42, -0x1, RZ ;  /* 0xffffffff2a227810 */ /* 0x000fe20007ffe0ff */
[----:B---3--:R1:W3:Y:S02]  /*12e0*/  MUFU.RCP R35, R32 ;  /* 0x0000002000237308 */ /* 0x0082e40000001000 */
[----:B------:R-:W-:Y:S01]  /*12f0*/  IMAD.MOV R57, RZ, RZ, -R50 ;  /* 0x000000ffff397224 */ /* 0x000fe200078e0a32 */
[----:B------:R-:W-:-:S03]  /*1300*/  SHF.L.U32 R34, R34, 0x2, RZ ;  /* 0x0000000222227819 */ /* 0x000fc600000006ff */
[----:B--2---:R-:W-:-:S04]  /*1310*/  IMAD R57, R57, R33, RZ ;  /* 0x0000002139397224 */ /* 0x004fc800078e02ff */
[----:B------:R-:W-:Y:S01]  /*1320*/  @P0 IADD3 R56, PT, PT, -R53, R56, RZ ;  /* 0x0000003835380210 */ /* 0x000fe20007ffe1ff */
[----:B------:R-:W-:Y:S01]  /*1330*/  @P0 VIADD R55, R55, 0x1 ;  /* 0x0000000137370836 */ /* 0x000fe20000000000 */
[----:B-1----:R-:W-:Y:S02]  /*1340*/  MOV R32, RZ ;  /* 0x000000ff00207202 */ /* 0x002fe40000000f00 */
[----:B------:R-:W-:-:S03]  /*1350*/  ISETP.GE.U32.AND P1, PT, R56, R53, PT ;  /* 0x000000353800720c */ /* 0x000fc60003f26070 */
[----:B------:R-:W-:-:S04]  /*1360*/  IMAD.HI.U32 R54, R33, R57, R32 ;  /* 0x0000003921367227 */ /* 0x000fc800078e0020 */
[----:B---3--:R-:W-:Y:S02]  /*1370*/  VIADD R33, R35, 0xffffffe ;  /* 0x0ffffffe23217836 */ /* 0x008fe40000000000 */
[----:B------:R1:W2:Y:S01]  /*1380*/  LDC R35, c[0x0][R34+0x388] ;  /* 0x0000e20022237b82 */ /* 0x0002a20000000800 */
[----:B------:R-:W-:-:S03]  /*1390*/  IMAD.MOV R57, RZ, RZ, -R48 ;  /* 0x000000ffff397224 */ /* 0x000fc600078e0a30 */
[----:B------:R-:W3:Y:S01]  /*13a0*/  F2I.FTZ.U32.TRUNC.NTZ R33, R33 ;  /* 0x0000002100217305 */ /* 0x000ee2000021f000 */
[----:B------:R-:W-:Y:S02]  /*13b0*/  @P1 IADD3 R55, PT, PT, R55, 0x1, RZ ;  /* 0x0000000137371810 */ /* 0x000fe40007ffe0ff */
[----:B------:R-:W-:Y:S01]  /*13c0*/  @!P2 LOP3.LUT R55, RZ, R53, RZ, 0x33, !PT ;  /* 0x00000035ff37a212 */ /* 0x000fe200078e33ff */
[----:B-1----:R-:W1:Y:S01]  /*13d0*/  LDC R34, c[0x0][R34+0x3ec] ;  /* 0x0000fb0022227b82 */ /* 0x002e620000000800 */
[----:B------:R-:W-:-:S03]  /*13e0*/  ISETP.NE.U32.AND P2, PT, R52, RZ, PT ;  /* 0x000000ff3400720c */ /* 0x000fc60003f45070 */
[----:B------:R-:W-:-:S04]  /*13f0*/  IMAD.MOV R60, RZ, RZ, -R55 ;  /* 0x000000ffff3c7224 */ /* 0x000fc800078e0a37 */
[----:B------:R-:W-:Y:S02]  /*1400*/  IMAD R60, R53, R60, R38 ;  /* 0x0000003c353c7224 */ /* 0x000fe400078e0226 */
[----:B------:R-:W-:Y:S02]  /*1410*/  VIADD R38, R42, 0xfffffffe ;  /* 0xfffffffe2a267836 */ /* 0x000fe40000000000 */
[----:B---3--:R-:W-:Y:S02]  /*1420*/  IMAD R57, R57, R33, RZ ;  /* 0x0000002139397224 */ /* 0x008fe400078e02ff */
[----:B-----5:R-:W-:Y:S01]  /*1430*/  IMAD R60, R60, R51, R43 ;  /* 0x000000333c3c7224 */ /* 0x020fe200078e022b */
[----:B------:R-:W-:Y:S01]  /*1440*/  SHF.L.U32 R38, R38, 0x2, RZ ;  /* 0x0000000226267819 */ /* 0x000fe200000006ff */
[----:B--2---:R-:W2:Y:S01]  /*1450*/  I2F.U32.RP R59, R35 ;  /* 0x00000023003b7306 */ /* 0x004ea20000209000 */
[----:B------:R-:W-:Y:S01]  /*1460*/  IMAD.HI.U32 R56, R33, R57, R32 ;  /* 0x0000003921387227 */ /* 0x000fe200078e0020 */
[----:B------:R-:W-:-:S03]  /*1470*/  IADD3 R61, PT, PT, RZ, -R35, RZ ;  /* 0x80000023ff3d7210 */ /* 0x000fc60007ffe0ff */
[----:B------:R-:W-:-:S05]  /*1480*/  IMAD.HI.U32 R57, R58, R55, RZ ;  /* 0x000000373a397227 */ /* 0x000fca00078e00ff */
[----:B------:R-:W-:Y:S01]  /*1490*/  IADD3 R53, PT, PT, -R57, RZ, RZ ;  /* 0x000000ff39357210 */ /* 0x000fe20007ffe1ff */
[----:B--2---:R-:W2:Y:S04]  /*14a0*/  MUFU.RCP R59, R59 ;  /* 0x0000003b003b7308 */ /* 0x004ea80000001000 */
[----:B------:R-:W-:-:S05]  /*14b0*/  IMAD R53, R52, R53, R55 ;  /* 0x0000003534357224 */ /* 0x000fca00078e0237 */
[----:B------:R-:W-:Y:S01]  /*14c0*/  ISETP.GE.U32.AND P0, PT, R53, R52, PT ;  /* 0x000000343500720c */ /* 0x000fe20003f06070 */
[----:B--2---:R-:W-:-:S12]  /*14d0*/  VIADD R32, R59, 0xffffffe ;  /* 0x0ffffffe3b207836 */ /* 0x004fd80000000000 */
[----:B------:R-:W-:Y:S01]  /*14e0*/  @P0 IMAD.IADD R53, R53, 0x1, -R52 ;  /* 0x0000000135350824 */ /* 0x000fe200078e0a34 */
[----:B------:R2:W3:Y:S01]  /*14f0*/  F2I.FTZ.U32.TRUNC.NTZ R33, R32 ;  /* 0x0000002000217305 */ /* 0x0004e2000021f000 */
[----:B------:R-:W-:-:S03]  /*1500*/  @P0 VIADD R57, R57, 0x1 ;  /* 0x0000000139390836 */ /* 0x000fc60000000000 */
[----:B------:R-:W-:Y:S02]  /*1510*/  ISETP.GE.U32.AND P1, PT, R53, R52, PT ;  /* 0x000000343500720c */ /* 0x000fe40003f26070 */
[----:B--2---:R-:W-:Y:S01]  /*1520*/  MOV R32, RZ ;  /* 0x000000ff00207202 */ /* 0x004fe20000000f00 */
[----:B---3--:R-:W-:-:S10]  /*1530*/  IMAD R53, R61, R33, RZ ;  /* 0x000000213d357224 */ /* 0x008fd400078e02ff */
[----:B------:R-:W-:Y:S02]  /*1540*/  @P1 IADD3 R57, PT, PT, R57, 0x1, RZ ;  /* 0x0000000139391810 */ /* 0x000fe40007ffe0ff */
[----:B------:R-:W-:Y:S01]  /*1550*/  @!P2 LOP3.LUT R57, RZ, R52, RZ, 0x33, !PT ;  /* 0x00000034ff39a212 */ /* 0x000fe200078e33ff */
[----:B------:R-:W-:Y:S01]  /*1560*/  IMAD.HI.U32 R58, R33, R53, R32 ;  /* 0x00000035213a7227 */ /* 0x000fe200078e0020 */
[----:B------:R-:W-:Y:S01]  /*1570*/  ISETP.NE.U32.AND P2, PT, R50, RZ, PT ;  /* 0x000000ff3200720c */ /* 0x000fe20003f45070 */
[----:B------:R2:W3:Y:S02]  /*1580*/  LDC R53, c[0x0][R38+0x388] ;  /* 0x0000e20026357b82 */ /* 0x0004e40000000800 */
[----:B------:R-:W-:-:S04]  /*1590*/  IMAD.HI.U32 R43, R54, R57, RZ ;  /* 0x00000039362b7227 */ /* 0x000fc800078e00ff */
[----:B------:R-:W-:Y:S01]  /*15a0*/  IMAD.MOV R32, RZ, RZ, -R57 ;  /* 0x000000ffff207224 */ /* 0x000fe200078e0a39 */
[----:B------:R-:W-:Y:S01]  /*15b0*/  IADD3 R51, PT, PT, -R43, RZ, RZ ;  /* 0x000000ff2b337210 */ /* 0x000fe20007ffe1ff */
[----:B--2---:R-:W2:Y:S02]  /*15c0*/  LDC R38, c[0x0][R38+0x3ec] ;  /* 0x0000fb0026267b82 */ /* 0x004ea40000000800 */
[----:B------:R-:W-:Y:S02]  /*15d0*/  IMAD R55, R52, R32, R55 ;  /* 0x0000002034377224 */ /* 0x000fe400078e0237 */
[----:B------:R-:W-:Y:S02]  /*15e0*/  IMAD R51, R50, R51, R57 ;  /* 0x0000003332337224 */ /* 0x000fe400078e0239 */
[----:B------:R-:W-:-:S03]  /*15f0*/  IMAD R60, R55, R49, R60 ;  /* 0x00000031373c7224 */ /* 0x000fc600078e023c */
[----:B------:R-:W-:Y:S01]  /*1600*/  ISETP.GE.U32.AND P0, PT, R51, R50, PT ;  /* 0x000000323300720c */ /* 0x000fe20003f06070 */
[----:B---3--:R-:W3:Y:S01]  /*1610*/  I2F.U32.RP R59, R53 ;  /* 0x00000035003b7306 */ /* 0x008ee20000209000 */
[----:B------:R-:W-:-:S11]  /*1620*/  IADD3 R61, PT, PT, RZ, -R53, RZ ;  /* 0x80000035ff3d7210 */ /* 0x000fd60007ffe0ff */
[----:B------:R-:W-:Y:S02]  /*1630*/  @P0 IMAD.IADD R51, R51, 0x1, -R50 ;  /* 0x0000000133330824 */ /* 0x000fe400078e0a32 */
[----:B------:R-:W-:-:S03]  /*1640*/  @P0 VIADD R43, R43, 0x1 ;  /* 0x000000012b2b0836 */ /* 0x000fc60000000000 */
[----:B------:R-:W-:Y:S01]  /*1650*/  ISETP.GE.U32.AND P1, PT, R51, R50, PT ;  /* 0x000000323300720c */ /* 0x000fe20003f26070 */
[----:B---3--:R-:W3:-:S12]  /*1660*/  MUFU.RCP R59, R59 ;  /* 0x0000003b003b7308 */ /* 0x008ed80000001000 */
[----:B------:R-:W-:Y:S02]  /*1670*/  @P1 IADD3 R43, PT, PT, R43, 0x1, RZ ;  /* 0x000000012b2b1810 */ /* 0x000fe40007ffe0ff */
[----:B------:R-:W-:Y:S02]  /*1680*/  @!P2 LOP3.LUT R43, RZ, R50, RZ, 0x33, !PT ;  /* 0x00000032ff2ba212 */ /* 0x000fe400078e33ff */
[----:B------:R-:W-:-:S03]  /*1690*/  ISETP.NE.U32.AND P2, PT, R48, RZ, PT ;  /* 0x000000ff3000720c */ /* 0x000fc60003f45070 */
[----:B------:R-:W-:-:S04]  /*16a0*/  IMAD.HI.U32 R56, R56, R43, RZ ;  /* 0x0000002b38387227 */ /* 0x000fc800078e00ff */
[----:B---3--:R-:W-:-:S04]  /*16b0*/  VIADD R32, R59, 0xffffffe ;  /* 0x0ffffffe3b207836 */ /* 0x008fc80000000000 */
[----:B------:R3:W4:Y:S02]  /*16c0*/  F2I.FTZ.U32.TRUNC.NTZ R33, R32 ;  /* 0x0000002000217305 */ /* 0x000724000021f000 */
[----:B---3--:R-:W-:Y:S01]  /*16d0*/  MOV R32, RZ ;  /* 0x000000ff00207202 */ /* 0x008fe20000000f00 */
[----:B----4-:R-:W-:-:S04]  /*16e0*/  IMAD R51, R61, R33, RZ ;  /* 0x000000213d337224 */ /* 0x010fc800078e02ff */
[----:B------:R-:W-:Y:S01]  /*16f0*/  IMAD.HI.U32 R52, R33, R51, R32 ;  /* 0x0000003321347227 */ /* 0x000fe200078e0020 */
[----:B------:R-:W-:-:S03]  /*1700*/  IADD3 R51, PT, PT, R42, -0x3, RZ ;  /* 0xfffffffd2a337810 */ /* 0x000fc60007ffe0ff */
[----:B------:R-:W-:Y:S02]  /*1710*/  IMAD.MOV R33, RZ, RZ, -R56 ;  /* 0x000000ffff217224 */ /* 0x000fe400078e0a38 */
[----:B------:R-:W-:Y:S02]  /*1720*/  IMAD.SHL.U32 R51, R51, 0x4, RZ ;  /* 0x0000000433337824 */ /* 0x000fe400078e00ff */
[--C-:B------:R-:W-:Y:S02]  /*1730*/  IMAD R33, R48, R33, R43.reuse ;  /* 0x0000002130217224 */ /* 0x100fe400078e022b */
[----:B------:R3:W4:Y:S01]  /*1740*/  LDC R49, c[0x0][R51+0x388] ;  /* 0x0000e20033317b82 */ /* 0x0007220000000800 */
[----:B------:R-:W-:Y:S02]  /*1750*/  IMAD.MOV R32, RZ, RZ, -R43 ;  /* 0x000000ffff207224 */ /* 0x000fe400078e0a2b */
[----:B------:R-:W-:Y:S02]  /*1760*/  ISETP.GE.U32.AND P0, PT, R33, R48, PT ;  /* 0x000000302100720c */ /* 0x000fe40003f06070 */
[----:B------:R-:W-:-:S03]  /*1770*/  IMAD R57, R50, R32, R57 ;  /* 0x0000002032397224 */ /* 0x000fc600078e0239 */
[----:B---3--:R-:W3:Y:S01]  /*1780*/  LDC R51, c[0x0][R51+0x3ec] ;  /* 0x0000fb0033337b82 */ /* 0x008ee20000000800 */
[----:B------:R-:W-:-:S07]  /*1790*/  IMAD R60, R57, R47, R60 ;  /* 0x0000002f393c7224 */ /* 0x000fce00078e023c */
[----:B------:R-:W-:Y:S02]  /*17a0*/  @P0 IADD3 R33, PT, PT, -R48, R33, RZ ;  /* 0x0000002130210210 */ /* 0x000fe40007ffe1ff */
[----:B------:R-:W-:Y:S02]  /*17b0*/  @P0 IADD3 R56, PT, PT, R56, 0x1, RZ ;  /* 0x0000000138380810 */ /* 0x000fe40007ffe0ff */
[----:B------:R-:W-:Y:S01]  /*17c0*/  ISETP.GE.U32.AND P1, PT, R33, R48, PT ;  /* 0x000000302100720c */ /* 0x000fe20003f26070 */
[----:B----4-:R-:W4:Y:S01]  /*17d0*/  I2F.U32.RP R50, R49 ;  /* 0x0000003100327306 */ /* 0x010f220000209000 */
[----:B------:R-:W-:-:S11]  /*17e0*/  IADD3 R55, PT, PT, RZ, -R49, RZ ;  /* 0x80000031ff377210 */ /* 0x000fd60007ffe0ff */
[----:B------:R-:W-:Y:S01]  /*17f0*/  @P1 VIADD R56, R56, 0x1 ;  /* 0x0000000138381836 */ /* 0x000fe20000000000 */
[----:B------:R-:W-:Y:S02]  /*1800*/  @!P2 LOP3.LUT R56, RZ, R48, RZ, 0x33, !PT ;  /* 0x00000030ff38a212 */ /* 0x000fe400078e33ff */
[----:B------:R-:W-:-:S03]  /*1810*/  ISETP.NE.U32.AND P2, PT, R35, RZ, PT ;  /* 0x000000ff2300720c */ /* 0x000fc60003f45070 */
[----:B------:R-:W-:Y:S01]  /*1820*/  IMAD.HI.U32 R58, R58, R56, RZ ;  /* 0x000000383a3a7227 */ /* 0x000fe200078e00ff */
[----:B----4-:R-:W4:Y:S04]  /*1830*/  MUFU.RCP R50, R50 ;  /* 0x0000003200327308 */ /* 0x010f280000001000 */
[----:B------:R-:W-:-:S05]  /*1840*/  IADD3 R32, PT, PT, -R58, RZ, RZ ;  /* 0x000000ff3a207210 */ /* 0x000fca0007ffe1ff */
[----:B------:R-:W-:-:S05]  /*1850*/  IMAD R32, R35, R32, R56 ;  /* 0x0000002023207224 */ /* 0x000fca00078e0238 */
[----:B------:R-:W-:Y:S01]  /*1860*/  ISETP.GE.U32.AND P0, PT, R32, R35, PT ;  /* 0x000000232000720c */ /* 0x000fe20003f06070 */
[----:B----4-:R-:W-:Y:S01]  /*1870*/  VIADD R54, R50, 0xffffffe ;  /* 0x0ffffffe32367836 */ /* 0x010fe20000000000 */
[C---:B------:R-:W-:Y:S02]  /*1880*/  IADD3 R50, PT, PT, R42.reuse, -0x4, RZ ;  /* 0xfffffffc2a327810 */ /* 0x040fe40007ffe0ff */
[----:B------:R-:W-:Y:S01]  /*1890*/  IADD3 R42, PT, PT, R42, -0x8, RZ ;  /* 0xfffffff82a2a7810 */ /* 0x000fe20007ffe0ff */
[----:B------:R-:W4:Y:S02]  /*18a0*/  F2I.FTZ.U32.TRUNC.NTZ R33, R54 ;  /* 0x0000003600217305 */ /* 0x000f24000021f000 */
[----:B------:R-:W-:-:S06]  /*18b0*/  IMAD.SHL.U32 R50, R50, 0x4, RZ ;  /* 0x0000000432327824 */ /* 0x000fcc00078e00ff */
[----:B------:R-:W-:Y:S01]  /*18c0*/  @P0 IMAD.IADD R32, R32, 0x1, -R35 ;  /* 0x0000000120200824 */ /* 0x000fe200078e0a23 */
[----:B------:R5:W0:Y:S01]  /*18d0*/  LDC R47, c[0x0][R50+0x388] ;  /* 0x0000e200322f7b82 */ /* 0x000a220000000800 */
[----:B------:R-:W-:-:S03]  /*18e0*/  @P0 VIADD R58, R58, 0x1 ;  /* 0x000000013a3a0836 */ /* 0x000fc60000000000 */
[----:B------:R-:W-:Y:S02]  /*18f0*/  ISETP.GE.U32.AND P1, PT, R32, R35, PT ;  /* 0x000000232000720c */ /* 0x000fe40003f26070 */
[----:B------:R-:W-:Y:S01]  /*1900*/  MOV R32, RZ ;  /* 0x000000ff00207202 */ /* 0x000fe20000000f00 */
[----:B----4-:R-:W-:Y:S01]  /*1910*/  IMAD R55, R55, R33, RZ ;  /* 0x0000002137377224 */ /* 0x010fe200078e02ff */
[----:B-----5:R-:W4:Y:S03]  /*1920*/  LDC R50, c[0x0][R50+0x3ec] ;  /* 0x0000fb0032327b82 */ /* 0x020f260000000800 */
[----:B------:R-:W-:-:S06]  /*1930*/  IMAD.HI.U32 R33, R33, R55, R32 ;  /* 0x0000003721217227 */ /* 0x000fcc00078e0020 */
[----:B------:R-:W-:Y:S02]  /*1940*/  @P1 IADD3 R58, PT, PT, R58, 0x1, RZ ;  /* 0x000000013a3a1810 */ /* 0x000fe40007ffe0ff */
[----:B------:R-:W-:Y:S02]  /*1950*/  @!P2 LOP3.LUT R58, RZ, R35, RZ, 0x33, !PT ;  /* 0x00000023ff3aa212 */ /* 0x000fe400078e33ff */
[----:B------:R-:W-:-:S03]  /*1960*/  ISETP.NE.U32.AND P2, PT, R53, RZ, PT ;  /* 0x000000ff3500720c */ /* 0x000fc60003f45070 */
[----:B------:R-:W-:Y:S01]  /*1970*/  IMAD.HI.U32 R52, R52, R58, RZ ;  /* 0x0000003a34347227 */ /* 0x000fe200078e00ff */
[----:B0-----:R-:W0:Y:S01]  /*1980*/  I2F.U32.RP R54, R47 ;  /* 0x0000002f00367306 */ /* 0x001e220000209000 */
[----:B------:R-:W-:Y:S02]  /*1990*/  IADD3 R55, PT, PT, RZ, -R47, RZ ;  /* 0x8000002fff377210 */ /* 0x000fe40007ffe0ff */
[----:B------:R-:W-:-:S04]  /*19a0*/  IMAD.MOV R32, RZ, RZ, -R52 ;  /* 0x000000ffff207224 */ /* 0x000fc800078e0a34 */
[----:B------:R-:W-:-:S05]  /*19b0*/  IMAD R32, R53, R32, R58 ;  /* 0x0000002035207224 */ /* 0x000fca00078e023a */
[----:B------:R-:W-:Y:S01]  /*19c0*/  ISETP.GE.U32.AND P0, PT, R32, R53, PT ;  /* 0x000000352000720c */ /* 0x000fe20003f06070 */
[----:B0-----:R-:W0:-:S12]  /*19d0*/  MUFU.RCP R54, R54 ;  /* 0x0000003600367308 */ /* 0x001e180000001000 */
[----:B------:R-:W-:Y:S02]  /*19e0*/  @P0 IADD3 R32, PT, PT, -R53, R32, RZ ;  /* 0x0000002035200210 */ /* 0x000fe40007ffe1ff */
[----:B------:R-:W-:Y:S02]  /*19f0*/  @P0 IADD3 R52, PT, PT, R52, 0x1, RZ ;  /* 0x0000000134340810 */ /* 0x000fe40007ffe0ff */
[----:B------:R-:W-:Y:S01]  /*1a00*/  ISETP.GE.U32.AND P1, PT, R32, R53, PT ;  /* 0x000000352000720c */ /* 0x000fe20003f26070 */
[----:B------:R-:W-:-:S04]  /*1a10*/  IMAD.MOV R32, RZ, RZ, -R56 ;  /* 0x000000ffff207224 */ /* 0x000fc800078e0a38 */
[----:B------:R-:W-:-:S04]  /*1a20*/  IMAD R43, R48, R32, R43 ;  /* 0x00000020302b7224 */ /* 0x000fc800078e022b */
[----:B------:R-:W-:-:S04]  /*1a30*/  IMAD R43, R43, R45, R60 ;  /* 0x0000002d2b2b7224 */ /* 0x000fc800078e023c */
[----:B------:R-:W-:Y:S01]  /*1a40*/  @P1 VIADD R52, R52, 0x1 ;  /* 0x0000000134341836 */ /* 0x000fe20000000000 */
[----:B------:R-:W-:Y:S02]  /*1a50*/  @!P2 LOP3.LUT R52, RZ, R53, RZ, 0x33, !PT ;  /* 0x00000035ff34a212 */ /* 0x000fe400078e33ff */
[----:B------:R-:W-:-:S03]  /*1a60*/  ISETP.NE.U32.AND P2, PT, R49, RZ, PT ;  /* 0x000000ff3100720c */ /* 0x000fc60003f45070 */
[----:B------:R-:W-:-:S04]  /*1a70*/  IMAD.HI.U32 R48, R33, R52, RZ ;  /* 0x0000003421307227 */ /* 0x000fc800078e00ff */
[----:B0-----:R-:W-:Y:S01]  /*1a80*/  VIADD R33, R54, 0xffffffe ;  /* 0x0ffffffe36217836 */ /* 0x001fe20000000000 */
[----:B------:R-:W-:-:S05]  /*1a90*/  IADD3 R32, PT, PT, -R48, RZ, RZ ;  /* 0x000000ff30207210 */ /* 0x000fca0007ffe1ff */
[----:B------:R-:W-:Y:S01]  /*1aa0*/  IMAD R32, R49, R32, R52 ;  /* 0x0000002031207224 */ /* 0x000fe200078e0234 */
[----:B------:R-:W0:Y:S04]  /*1ab0*/  F2I.FTZ.U32.TRUNC.NTZ R33, R33 ;  /* 0x0000002100217305 */ /* 0x000e28000021f000 */
[----:B------:R-:W-:Y:S01]  /*1ac0*/  ISETP.GE.U32.AND P0, PT, R32, R49, PT ;  /* 0x000000312000720c */ /* 0x000fe20003f06070 */
[----:B0-----:R-:W-:-:S12]  /*1ad0*/  IMAD R55, R55, R33, RZ ;  /* 0x0000002137377224 */ /* 0x001fd800078e02ff */
[----:B------:R-:W-:Y:S02]  /*1ae0*/  @P0 IMAD.IADD R32, R32, 0x1, -R49 ;  /* 0x0000000120200824 */ /* 0x000fe400078e0a31 */
[----:B------:R-:W-:-:S03]  /*1af0*/  @P0 VIADD R48, R48, 0x1 ;  /* 0x0000000130300836 */ /* 0x000fc60000000000 */
[----:B------:R-:W-:Y:S02]  /*1b00*/  ISETP.GE.U32.AND P1, PT, R32, R49, PT ;  /* 0x000000312000720c */ /* 0x000fe40003f26070 */
[----:B------:R-:W-:-:S05]  /*1b10*/  MOV R32, RZ ;  /* 0x000000ff00207202 */ /* 0x000fca0000000f00 */
[----:B------:R-:W-:-:S04]  /*1b20*/  IMAD.HI.U32 R55, R33, R55, R32 ;  /* 0x0000003721377227 */ /* 0x000fc800078e0020 */
[----:B------:R-:W-:Y:S02]  /*1b30*/  IMAD.MOV R33, RZ, RZ, -R58 ;  /* 0x000000ffff217224 */ /* 0x000fe400078e0a3a */
[----:B------:R-:W-:Y:S02]  /*1b40*/  @P1 IADD3 R48, PT, PT, R48, 0x1, RZ ;  /* 0x0000000130301810 */ /* 0x000fe40007ffe0ff */
[----:B------:R-:W-:Y:S01]  /*1b50*/  @!P2 LOP3.LUT R48, RZ, R49, RZ, 0x33, !PT ;  /* 0x00000031ff30a212 */ /* 0x000fe200078e33ff */
[----:B------:R-:W-:Y:S01]  /*1b60*/  IMAD R35, R35, R33, R56 ;  /* 0x0000002123237224 */ /* 0x000fe200078e0238 */
[----:B------:R-:W-:Y:S02]  /*1b70*/  ISETP.NE.U32.AND P2, PT, R47, RZ, PT ;  /* 0x000000ff2f00720c */ /* 0x000fe40003f45070 */
[----:B------:R-:W-:Y:S01]  /*1b80*/  IADD3 R33, PT, PT, -R52, RZ, RZ ;  /* 0x000000ff34217210 */ /* 0x000fe20007ffe1ff */
[----:B------:R-:W-:-:S04]  /*1b90*/  IMAD.HI.U32 R32, R55, R48, RZ ;  /* 0x0000003037207227 */ /* 0x000fc800078e00ff */
[----:B------:R-:W-:Y:S02]  /*1ba0*/  IMAD.MOV R54, RZ, RZ, -R32 ;  /* 0x000000ffff367224 */ /* 0x000fe400078e0a20 */
[----:B------:R-:W-:Y:S02]  /*1bb0*/  IMAD R53, R53, R33, R58 ;  /* 0x0000002135357224 */ /* 0x000fe400078e023a */
[--C-:B------:R-:W-:Y:S02]  /*1bc0*/  IMAD R54, R47, R54, R48.reuse ;  /* 0x000000362f367224 */ /* 0x100fe400078e0230 */
[----:B-1----:R-:W-:Y:S02]  /*1bd0*/  IMAD R35, R35, R34, R43 ;  /* 0x0000002223237224 */ /* 0x002fe400078e022b */
[----:B------:R-:W-:Y:S01]  /*1be0*/  IMAD.MOV R33, RZ, RZ, -R48 ;  /* 0x000000ffff217224 */ /* 0x000fe200078e0a30 */
[----:B------:R-:W-:Y:S01]  /*1bf0*/  ISETP.GE.U32.AND P0, PT, R54, R47, PT ;  /* 0x0000002f3600720c */ /* 0x000fe20003f06070 */
[----:B--2---:R-:W-:-:S02]  /*1c00*/  IMAD R38, R53, R38, R35 ;  /* 0x0000002635267224 */ /* 0x004fc400078e0223 */
[----:B------:R-:W-:-:S04]  /*1c10*/  IMAD R49, R49, R33, R52 ;  /* 0x0000002131317224 */ /* 0x000fc800078e0234 */
[----:B---3--:R-:W-:-:S06]  /*1c20*/  IMAD R38, R49, R51, R38 ;  /* 0x0000003331267224 */ /* 0x008fcc00078e0226 */
[----:B------:R-:W-:Y:S01]  /*1c30*/  @P0 IADD3 R54, PT, PT, -R47, R54, RZ ;  /* 0x000000362f360210 */ /* 0x000fe20007ffe1ff */
[----:B------:R-:W-:Y:S01]  /*1c40*/  @P0 VIADD R32, R32, 0x1 ;  /* 0x0000000120200836 */ /* 0x000fe20000000000 */
[----:B------:R-:W-:Y:S02]  /*1c50*/  ISETP.NE.AND P0, PT, R44, RZ, PT ;  /* 0x000000ff2c00720c */ /* 0x000fe40003f05270 */
[----:B------:R-:W-:-:S13]  /*1c60*/  ISETP.GE.U32.AND P1, PT, R54, R47, PT ;  /* 0x0000002f3600720c */ /* 0x000fda0003f26070 */
[----:B------:R-:W-:Y:S02]  /*1c70*/  @P1 IADD3 R32, PT, PT, R32, 0x1, RZ ;  /* 0x0000000120201810 */ /* 0x000fe40007ffe0ff */
[----:B------:R-:W-:-:S05]  /*1c80*/  @!P2 LOP3.LUT R32, RZ, R47, RZ, 0x33, !PT ;  /* 0x0000002fff20a212 */ /* 0x000fca00078e33ff */
[----:B------:R-:W-:-:S04]  /*1c90*/  IMAD.MOV R43, RZ, RZ, -R32 ;  /* 0x000000ffff2b7224 */ /* 0x000fc800078e0a20 */
[----:B------:R-:W-:-:S04]  /*1ca0*/  IMAD R43, R47, R43, R48 ;  /* 0x0000002b2f2b7224 */ /* 0x000fc800078e0230 */
[----:B----4-:R-:W-:Y:S02]  /*1cb0*/  IMAD R43, R43, R50, R38 ;  /* 0x000000322b2b7224 */ /* 0x010fe400078e0226 */
[----:B------:R-:W-:Y:S01]  /*1cc0*/  IMAD.MOV.U32 R38, RZ, RZ, R32 ;  /* 0x000000ffff267224 */ /* 0x000fe200078e0020 */
[----:B------:R-:W-:Y:S06]  /*1cd0*/  @P0 BRA `(.L_x_3047) ;  /* 0xfffffff000d40947 */ /* 0x000fec000383ffff */
[----:B------:R-:W-:-:S07]  /*1ce0*/  IADD3 R42, PT, PT, R42, 0x4, RZ ;  /* 0x000000042a2a7810 */ /* 0x000fce0007ffe0ff */
.L_x_3046:
        /* <DEDUP_REMOVED lines=20> */
[----:B---3--:R-:W3:Y:S01]  /*1e30*/  I2F.U32.RP R50, R34 ;  /* 0x0000002200327306 */ /* 0x008ee20000209000 */
[----:B------:R-:W-:-:S07]  /*1e40*/  IMAD.MOV R51, RZ, RZ, -R34 ;  /* 0x000000ffff337224 */ /* 0x000fce00078e0a22 */
[----:B-1----:R-:W1:Y:S08]  /*1e50*/  MUFU.RCP R47, R47 ;  /* 0x0000002f002f7308 */ /* 0x002e700000001000 */
[----:B---3--:R-:W-:Y:S01]  /*1e60*/  MUFU.RCP R50, R50 ;  /* 0x0000003200327308 */ /* 0x008fe20000001000 */
[----:B-1----:R-:W-:Y:S02]  /*1e70*/  VIADD R32, R47, 0xffffffe ;  /* 0x0ffffffe2f207836 */ /* 0x002fe40000000000 */
[----:B------:R1:W3:Y:S05]  /*1e80*/  LDC R47, c[0x0][R48+0x388] ;  /* 0x0000e200302f7b82 */ /* 0x0002ea0000000800 */
[----:B------:R4:W5:Y:S03]  /*1e90*/  F2I.FTZ.U32.TRUNC.NTZ R33, R32 ;  /* 0x0000002000217305 */ /* 0x000966000021f000 */
[----:B-1----:R-:W1:Y:S01]  /*1ea0*/  LDC R48, c[0x0][R48+0x3ec] ;  /* 0x0000fb0030307b82 */ /* 0x002e620000000800 */
[----:B----4-:R-:W-:-:S02]  /*1eb0*/  IMAD.MOV.U32 R32, RZ, RZ, RZ ;  /* 0x000000ffff207224 */ /* 0x010fc400078e00ff */
[----:B-----5:R-:W-:-:S04]  /*1ec0*/  IMAD R49, R49, R33, RZ ;  /* 0x0000002131317224 */ /* 0x020fc800078e02ff */
[----:B------:R-:W-:Y:S01]  /*1ed0*/  IMAD.HI.U32 R33, R33, R49, R32 ;  /* 0x0000003121217227 */ /* 0x000fe200078e0020 */
[----:B---3--:R-:W3:Y:S05]  /*1ee0*/  I2F.U32.RP R52, R47 ;  /* 0x0000002f00347306 */ /* 0x008eea0000209000 */
[----:B------:R-:W-:-:S05]  /*1ef0*/  IMAD.HI.U32 R49, R33, R38, RZ ;  /* 0x0000002621317227 */ /* 0x000fca00078e00ff */
[----:B------:R-:W-:-:S05]  /*1f00*/  IADD3 R33, PT, PT, -R49, RZ, RZ ;  /* 0x000000ff31217210 */ /* 0x000fca0007ffe1ff */
[----:B------:R-:W-:Y:S02]  /*1f10*/  IMAD R32, R35, R33, R38 ;  /* 0x0000002123207224 */ /* 0x000fe400078e0226 */
[----:B------:R-:W-:Y:S01]  /*1f20*/  VIADD R33, R50, 0xffffffe ;  /* 0x0ffffffe32217836 */ /* 0x000fe20000000000 */
[----:B---3--:R-:W-:Y:S02]  /*1f30*/  MUFU.RCP R52, R52 ;  /* 0x0000003400347308 */ /* 0x008fe40000001000 */
[----:B------:R-:W-:-:S06]  /*1f40*/  ISETP.GE.U32.AND P0, PT, R32, R35, PT ;  /* 0x000000232000720c */ /* 0x000fcc0003f06070 */
[----:B------:R-:W3:Y:S07]  /*1f50*/  F2I.FTZ.U32.TRUNC.NTZ R33, R33 ;  /* 0x0000002100217305 */ /* 0x000eee000021f000 */
[----:B------:R-:W-:Y:S02]  /*1f60*/  @P0 IADD3 R32, PT, PT, -R35, R32, RZ ;  /* 0x0000002023200210 */ /* 0x000fe40007ffe1ff */
[----:B------:R-:W-:Y:S02]  /*1f70*/  @P0 IADD3 R49, PT, PT, R49, 0x1, RZ ;  /* 0x0000000131310810 */ /* 0x000fe40007ffe0ff */
[----:B------:R-:W-:Y:S01]  /*1f80*/  ISETP.GE.U32.AND P1, PT, R32, R35, PT ;  /* 0x000000232000720c */ /* 0x000fe20003f26070 */
[----:B------:R-:W-:-:S02]  /*1f90*/  HFMA2 R32, -RZ, RZ, 0, 0 ;  /* 0x00000000ff207431 */ /* 0x000fc400000001ff */
[----:B---3--:R-:W-:-:S04]  /*1fa0*/  IMAD R51, R51, R33, RZ ;  /* 0x0000002133337224 */ /* 0x008fc800078e02ff */
[----:B------:R-:W-:Y:S02]  /*1fb0*/  IMAD.HI.U32 R32, R33, R51, R32 ;  /* 0x0000003321207227 */ /* 0x000fe400078e0020 */
[----:B------:R3:W4:Y:S04]  /*1fc0*/  LDC R51, c[0x0][R53+0x388] ;  /* 0x0000e20035337b82 */ /* 0x0007280000000800 */
[----:B------:R-:W-:Y:S01]  /*1fd0*/  @P1 VIADD R49, R49, 0x1 ;  /* 0x0000000131311836 */ /* 0x000fe20000000000 */
[----:B------:R-:W-:Y:S02]  /*1fe0*/  @!P2 LOP3.LUT R49, RZ, R35, RZ, 0x33, !PT ;  /* 0x00000023ff31a212 */ /* 0x000fe400078e33ff */
[----:B------:R-:W-:-:S03]  /*1ff0*/  ISETP.NE.U32.AND P2, PT, R34, RZ, PT ;  /* 0x000000ff2200720c */ /* 0x000fc60003f45070 */
[----:B------:R-:W-:Y:S01]  /*2000*/  IMAD.HI.U32 R50, R32, R49, RZ ;  /* 0x0000003120327227 */ /* 0x000fe200078e00ff */
[----:B------:R-:W-:Y:S01]  /*2010*/  IADD3 R32, PT, PT, R52, 0xffffffe, RZ ;  /* 0x0ffffffe34207810 */ /* 0x000fe20007ffe0ff */
[----:B---3--:R-:W3:Y:S02]  /*2020*/  LDC R53, c[0x0][R53+0x3ec] ;  /* 0x0000fb0035357b82 */ /* 0x008ee40000000800 */
[----:B------:R-:W-:Y:S01]  /*2030*/  IMAD.MOV R55, RZ, RZ, -R50 ;  /* 0x000000ffff377224 */ /* 0x000fe200078e0a32 */
[----:B------:R5:W-:Y:S03]  /*2040*/  F2I.FTZ.U32.TRUNC.NTZ R33, R32 ;  /* 0x0000002000217305 */ /* 0x000be6000021f000 */
[----:B------:R-:W-:-:S05]  /*2050*/  IMAD R55, R34, R55, R49 ;  /* 0x0000003722377224 */ /* 0x000fca00078e0231 */
[C---:B------:R-:W-:Y:S01]  /*2060*/  ISETP.GE.U32.AND P0, PT, R55.reuse, R34, PT ;  /* 0x000000223700720c */ /* 0x040fe20003f06070 */
[----:B-----5:R-:W-:Y:S01]  /*2070*/  HFMA2 R32, -RZ, RZ, 0, 0 ;  /* 0x00000000ff207431 */ /* 0x020fe200000001ff */
[----:B----4-:R-:W4:Y:S11]  /*2080*/  I2F.U32.RP R54, R51 ;  /* 0x0000003300367306 */ /* 0x010f360000209000 */
[----:B------:R-:W-:-:S02]  /*2090*/  @P0 IMAD.IADD R55, R55, 0x1, -R34 ;  /* 0x0000000137370824 */ /* 0x000fc400078e0a22 */
[----:B------:R-:W-:-:S03]  /*20a0*/  @P0 VIADD R50, R50, 0x1 ;  /* 0x0000000132320836 */ /* 0x000fc60000000000 */
[----:B------:R-:W-:Y:S01]  /*20b0*/  ISETP.GE.U32.AND P1, PT, R55, R34, PT ;  /* 0x000000223700720c */ /* 0x000fe20003f26070 */
[----:B----4-:R-:W4:Y:S01]  /*20c0*/  MUFU.RCP R54, R54 ;  /* 0x0000003600367308 */ /* 0x010f220000001000 */
[----:B------:R-:W-:-:S05]  /*20d0*/  IADD3 R55, PT, PT, RZ, -R47, RZ ;  /* 0x8000002fff377210 */ /* 0x000fca0007ffe0ff */
[----:B------:R-:W-:-:S04]  /*20e0*/  IMAD R55, R55, R33, RZ ;  /* 0x0000002137377224 */ /* 0x000fc800078e02ff */
[----:B------:R-:W-:-:S04]  /*20f0*/  IMAD.HI.U32 R33, R33, R55, R32 ;  /* 0x0000003721217227 */ /* 0x000fc800078e0020 */
[----:B------:R-:W-:Y:S01]  /*2100*/  @P1 VIADD R50, R50, 0x1 ;  /* 0x0000000132321836 */ /* 0x000fe20000000000 */
[----:B------:R-:W-:Y:S01]  /*2110*/  @!P2 LOP3.LUT R50, RZ, R34, RZ, 0x33, !PT ;  /* 0x00000022ff32a212 */ /* 0x000fe200078e33ff */
[----:B------:R-:W-:Y:S01]  /*2120*/  IMAD.MOV R55, RZ, RZ, -R51 ;  /* 0x000000ffff377224 */ /* 0x000fe200078e0a33 */
[----:B------:R-:W-:-:S03]  /*2130*/  ISETP.NE.U32.AND P2, PT, R47, RZ, PT ;  /* 0x000000ff2f00720c */ /* 0x000fc60003f45070 */
[----:B------:R-:W-:-:S04]  /*2140*/  IMAD.HI.U32 R52, R33, R50, RZ ;  /* 0x0000003221347227 */ /* 0x000fc800078e00ff */
[----:B----4-:R-:W-:Y:S01]  /*2150*/  VIADD R33, R54, 0xffffffe ;  /* 0x0ffffffe36217836 */ /* 0x010fe20000000000 */
[----:B------:R-:W-:-:S05]  /*2160*/  IADD3 R32, PT, PT, -R52, RZ, RZ ;  /* 0x000000ff34207210 */ /* 0x000fca0007ffe1ff */
[----:B------:R-:W-:Y:S01]  /*2170*/  IMAD R32, R47, R32, R50 ;  /* 0x000000202f207224 */ /* 0x000fe200078e0232 */
[----:B------:R-:W4:Y:S04]  /*2180*/  F2I.FTZ.U32.TRUNC.NTZ R33, R33 ;  /* 0x0000002100217305 */ /* 0x000f28000021f000 */
[----:B------:R-:W-:Y:S01]  /*2190*/  ISETP.GE.U32.AND P0, PT, R32, R47, PT ;  /* 0x0000002f2000720c */ /* 0x000fe20003f06070 */
[----:B----4-:R-:W-:-:S12]  /*21a0*/  IMAD R55, R55, R33, RZ ;  /* 0x0000002137377224 */ /* 0x010fd800078e02ff */
[----:B------:R-:W-:Y:S02]  /*21b0*/  @P0 IADD3 R32, PT, PT, -R47, R32, RZ ;  /* 0x000000202f200210 */ /* 0x000fe40007ffe1ff */
[----:B------:R-:W-:Y:S02]  /*21c0*/  @P0 IADD3 R52, PT, PT, R52, 0x1, RZ ;  /* 0x0000000134340810 */ /* 0x000fe40007ffe0ff */
[----:B------:R-:W-:Y:S02]  /*21d0*/  ISETP.GE.U32.AND P1, PT, R32, R47, PT ;  /* 0x0000002f2000720c */ /* 0x000fe40003f26070 */
[----:B------:R-:W-:-:S05]  /*21e0*/  MOV R32, RZ ;  /* 0x000000ff00207202 */ /* 0x000fca0000000f00 */
[----:B------:R-:W-:-:S04]  /*21f0*/  IMAD.HI.U32 R55, R33, R55, R32 ;  /* 0x0000003721377227 */ /* 0x000fc800078e0020 */
[----:B------:R-:W-:Y:S02]  /*2200*/  IMAD.MOV R33, RZ, RZ, -R49 ;  /* 0x000000ffff217224 */ /* 0x000fe400078e0a31 */
[----:B------:R-:W-:Y:S01]  /*2210*/  @P1 VIADD R52, R52, 0x1 ;  /* 0x0000000134341836 */ /* 0x000fe20000000000 */
        /* <DEDUP_REMOVED lines=8> */
[----:B0-----:R-:W-:Y:S02]  /*22a0*/  IMAD R38, R38, R44, R43 ;  /* 0x0000002c26267224 */ /* 0x001fe400078e022b */
[----:B------:R-:W-:Y:S01]  /*22b0*/  IMAD.MOV R33, RZ, RZ, -R52 ;  /* 0x000000ffff217224 */ /* 0x000fe200078e0a34 */
[----:B------:R-:W-:Y:S01]  /*22c0*/  ISETP.GE.U32.AND P0, PT, R54, R51, PT ;  /* 0x000000333600720c */ /* 0x000fe20003f06070 */
[----:B--2---:R-:W-:-:S02]  /*22d0*/  IMAD R45, R49, R45, R38 ;  /* 0x0000002d312d7224 */ /* 0x004fc400078e0226 */
[----:B------:R-:W-:-:S04]  /*22e0*/  IMAD R47, R47, R33, R50 ;  /* 0x000000212f2f7224 */ /* 0x000fc800078e0232 */
[----:B-1----:R-:W-:-:S06]  /*22f0*/  IMAD R48, R47, R48, R45 ;  /* 0x000000302f307224 */ /* 0x002fcc00078e022d */
[----:B------:R-:W-:Y:S01]  /*2300*/  @P0 IADD3 R54, PT, PT, -R51, R54, RZ ;  /* 0x0000003633360210 */ /* 0x000fe20007ffe1ff */
[----:B------:R-:W-:-:S03]  /*2310*/  @P0 VIADD R32, R32, 0x1 ;  /* 0x0000000120200836 */ /* 0x000fc60000000000 */
[----:B------:R-:W-:-:S13]  /*2320*/  ISETP.GE.U32.AND P1, PT, R54, R51, PT ;  /* 0x000000333600720c */ /* 0x000fda0003f26070 */
[----:B------:R-:W-:Y:S02]  /*2330*/  @P1 IADD3 R32, PT, PT, R32, 0x1, RZ ;  /* 0x0000000120201810 */ /* 0x000fe40007ffe0ff */
[----:B------:R-:W-:-:S04]  /*2340*/  @!P2 LOP3.LUT R32, RZ, R51, RZ, 0x33, !PT ;  /* 0x00000033ff20a212 */ /* 0x000fc800078e33ff */
[----:B------:R-:W-:Y:S01]  /*2350*/  IADD3 R43, PT, PT, -R32, RZ, RZ ;  /* 0x000000ff202b7210 */ /* 0x000fe20007ffe1ff */
[----:B------:R-:W-:-:S04]  /*2360*/  IMAD.MOV.U32 R38, RZ, RZ, R32 ;  /* 0x000000ffff267224 */ /* 0x000fc800078e0020 */
[----:B------:R-:W-:-:S04]  /*2370*/  IMAD R43, R51, R43, R52 ;  /* 0x0000002b332b7224 */ /* 0x000fc800078e0234 */
[----:B---3--:R-:W-:-:S07]  /*2380*/  IMAD R43, R43, R53, R48 ;  /* 0x000000352b2b7224 */ /* 0x008fce00078e0230 */
.L_x_3049:
        /* <DEDUP_REMOVED lines=24> */
[----:B------:R-:W-:Y:S01]  /*2510*/  IMAD.HI.U32 R47, R49, R38, RZ ;  /* 0x00000026312f7227 */ /* 0x000fe200078e00ff */
[----:B------:R-:W-:-:S03]  /*2520*/  IADD3 R49, PT, PT, RZ, -R34, RZ ;  /* 0x80000022ff317210 */ /* 0x000fc60007ffe0ff */
        /* <DEDUP_REMOVED lines=24> */
[----:B------:R-:W-:-:S04]  /*26b0*/  @!P2 LOP3.LUT R48, RZ, R34, RZ, 0x33, !PT ;  /* 0x00000022ff30a212 */ /* 0x000fc800078e33ff */
[----:B------:R-:W-:Y:S01]  /*26c0*/  MOV R38, R48 ;  /* 0x0000003000267202 */ /* 0x000fe20000000f00 */
[----:B------:R-:W-:-:S04]  /*26d0*/  IMAD.MOV R33, RZ, RZ, -R48 ;  /* 0x000000ffff217224 */ /* 0x000fc800078e0a30 */
[----:B------:R-:W-:-:S04]  /*26e0*/  IMAD R33, R34, R33, R47 ;  /* 0x0000002122217224 */ /* 0x000fc800078e022f */
[----:B--2---:R-:W-:-:S07]  /*26f0*/  IMAD R43, R33, R45, R32 ;  /* 0x0000002d212b7224 */ /* 0x004fce00078e0220 */
.L_x_3050:
        /* <DEDUP_REMOVED lines=27> */
.L_x_3048:
[----:B------:R-:W0:Y:S01]  /*28b0*/  LDC.64 R32, c[0x0][0x380] ;  /* 0x0000e000ff207b82 */ /* 0x000e220000000a00 */
[----:B------:R-:W1:Y:S02]  /*28c0*/  LDCU UR4, c[0x0][0x3ec] ;  /* 0x00007d80ff0477ac */ /* 0x000e640008000800 */
[----:B-1----:R-:W-:-:S04]  /*28d0*/  IMAD R43, R38, UR4, R43 ;  /* 0x00000004262b7c24 */ /* 0x002fc8000f8e022b */
[----:B0-----:R-:W-:-:S05]  /*28e0*/  IMAD.WIDE.U32 R32, R43, 0x2, R32 ;  /* 0x000000022b207825 */ /* 0x001fca00078e0020 */
[----:B------:R0:W5:Y:S02]  /*28f0*/  LDG.E.U16 R38, desc[UR10][R32.64] ;  /* 0x0000000a20267981 */ /* 0x000164000c1e1500 */
.L_x_3045:
[----:B------:R-:W-:Y:S05]  /*2900*/  BSYNC.RECONVERGENT B1 ;  /* 0x0000000000017941 */ /* 0x000fea0003800200 */
.L_x_3044:
        /* <DEDUP_REMOVED lines=15> */
.L_x_3054:
[C---:B------:R-:W-:Y:S02]  /*2a00*/  IADD3 R53, PT, PT, R44.reuse, -0x1, RZ ;  /* 0xffffffff2c357810 */ /* 0x040fe40007ffe0ff */
[C---:B------:R-:W-:Y:S02]  /*2a10*/  IADD3 R51, PT, PT, R44.reuse, -0x2, RZ ;  /* 0xfffffffe2c337810 */ /* 0x040fe40007ffe0ff */
[C---:B------:R-:W-:Y:S01]  /*2a20*/  IADD3 R49, PT, PT, R44.reuse, -0x3, RZ ;  /* 0xfffffffd2c317810 */ /* 0x040fe20007ffe0ff */
[----:B------:R-:W-:Y:S01]  /*2a30*/  IMAD.SHL.U32 R53, R53, 0x4, RZ ;  /* 0x0000000435357824 */ /* 0x000fe200078e00ff */
[----:B------:R-:W-:Y:S01]  /*2a40*/  IADD3 R45, PT, PT, R44, -0x4, RZ ;  /* 0xfffffffc2c2d7810 */ /* 0x000fe20007ffe0ff */
[----:B------:R-:W-:Y:S01]  /*2a50*/  IMAD.SHL.U32 R51, R51, 0x4, RZ ;  /* 0x0000000433337824 */ /* 0x000fe200078e00ff */
[----:B------:R-:W-:Y:S01]  /*2a60*/  IADD3 R48, PT, PT, R48, 0x8, RZ ;  /* 0x0000000830307810 */ /* 0x000fe20007ffe0ff */
[----:B------:R1:W2:Y:S01]  /*2a70*/  LDC R54, c[0x0][R53+0x388] ;  /* 0x0000e20035367b82 */ /* 0x0002a20000000800 */
[----:B------:R-:W-:-:S02]  /*2a80*/  IMAD.SHL.U32 R49, R49, 0x4, RZ ;  /* 0x0000000431317824 */ /* 0x000fc400078e00ff */
[----:B------:R-:W-:-:S05]  /*2a90*/  IMAD.SHL.U32 R45, R45, 0x4, RZ ;  /* 0x000000042d2d7824 */ /* 0x000fca00078e00ff */
[----:B------:R3:W4:Y:S08]  /*2aa0*/  LDC R52, c[0x0][R51+0x388] ;  /* 0x0000e20033347b82 */ /* 0x0007300000000800 */
[----:B------:R0:W4:Y:S08]  /*2ab0*/  LDC R50, c[0x0][R49+0x388] ;  /* 0x0000e20031327b82 */ /* 0x0001300000000800 */
[----:B------:R4:W4:Y:S08]  /*2ac0*/  LDC R47, c[0x0][R45+0x388] ;  /* 0x0000e2002d2f7b82 */ /* 0x0009300000000800 */
[----:B-1----:R-:W1:Y:S08]  /*2ad0*/  LDC R53, c[0x0][R53+0x3ec] ;  /* 0x0000fb0035357b82 */ /* 0x002e700000000800 */
[----:B---3--:R-:W3:Y:S01]  /*2ae0*/  LDC R51, c[0x0][R51+0x3ec] ;  /* 0x0000fb0033337b82 */ /* 0x008ee20000000800 */
[----:B--2---:R-:W2:Y:S01]  /*2af0*/  I2F.U32.RP R55, R54 ;  /* 0x0000003600377306 */ /* 0x004ea20000209000 */
[----:B------:R-:W-:Y:S01]  /*2b00*/  IMAD.MOV R59, RZ, RZ, -R54 ;  /* 0x000000ffff3b7224 */ /* 0x000fe200078e0a36 */
[----:B------:R-:W-:-:S05]  /*2b10*/  ISETP.NE.U32.AND P2, PT, R54, RZ, PT ;  /* 0x000000ff3600720c */ /* 0x000fca0003f45070 */
[----:B0-----:R-:W0:Y:S01]  /*2b20*/  LDC R49, c[0x0][R49+0x3ec] ;  /* 0x0000fb0031317b82 */ /* 0x001e220000000800 */
[----:B----4-:R-:W4:Y:S07]  /*2b30*/  I2F.U32.RP R57, R52 ;  /* 0x0000003400397306 */ /* 0x010f2e0000209000 */
[----:B------:R-:W0:Y:S01]  /*2b40*/  LDC R45, c[0x0][R45+0x3ec] ;  /* 0x0000fb002d2d7b82 */ /* 0x000e220000000800 */
[----:B--2---:R-:W2:Y:S08]  /*2b50*/  MUFU.RCP R55, R55 ;  /* 0x0000003700377308 */ /* 0x004eb00000001000 */
[----:B------:R-:W1:Y:S08]  /*2b60*/  I2F.U32.RP R58, R50 ;  /* 0x00000032003a7306 */ /* 0x000e700000209000 */
[----:B----4-:R-:W4:Y:S01]  /*2b70*/  MUFU.RCP R57, R57 ;  /* 0x0000003900397308 */ /* 0x010f220000001000 */
[----:B--2---:R-:W-:-:S02]  /*2b80*/  IADD3 R32, PT, PT, R55, 0xffffffe, RZ ;  /* 0x0ffffffe37207810 */ /* 0x004fc40007ffe0ff */
[----:B------:R-:W-:-:S05]  /*2b90*/  IADD3 R55, PT, PT, RZ, -R52, RZ ;  /* 0x80000034ff377210 */ /* 0x000fca0007ffe0ff */
[----:B-1----:R-:W1:Y:S08]  /*2ba0*/  MUFU.RCP R34, R58 ;  /* 0x0000003a00227308 */ /* 0x002e700000001000 */
[----:B------:R2:W3:Y:S01]  /*2bb0*/  F2I.FTZ.U32.TRUNC.NTZ R33, R32 ;  /* 0x0000002000217305 */ /* 0x0004e2000021f000 */
[----:B----4-:R-:W-:-:S07]  /*2bc0*/  IADD3 R35, PT, PT, R57, 0xffffffe, RZ ;  /* 0x0ffffffe39237810 */ /* 0x010fce0007ffe0ff */
[----:B------:R-:W-:Y:S01]  /*2bd0*/  I2F.U32.RP R57, R47 ;  /* 0x0000002f00397306 */ /* 0x000fe20000209000 */
[----:B--2---:R-:W-:Y:S02]  /*2be0*/  IMAD.MOV.U32 R32, RZ, RZ, RZ ;  /* 0x000000ffff207224 */ /* 0x004fe400078e00ff */
[----:B-1----:R-:W-:Y:S02]  /*2bf0*/  VIADD R34, R34, 0xffffffe ;  /* 0x0ffffffe22227836 */ /* 0x002fe40000000000 */
[----:B---3--:R-:W-:-:S03]  /*2c00*/  IMAD R59, R59, R33, RZ ;  /* 0x000000213b3b7224 */ /* 0x008fc600078e02ff */
[----:B------:R-:W1:Y:S01]  /*2c10*/  F2I.FTZ.U32.TRUNC.NTZ R35, R35 ;  /* 0x0000002300237305 */ /* 0x000e62000021f000 */
[----:B------:R-:W-:-:S07]  /*2c20*/  IMAD.HI.U32 R56, R33, R59, R32 ;  /* 0x0000003b21387227 */ /* 0x000fce00078e0020 */
[----:B------:R2:W3:Y:S01]  /*2c30*/  F2I.FTZ.U32.TRUNC.NTZ R33, R34 ;  /* 0x0000002200217305 */ /* 0x0004e2000021f000 */
[----:B------:R-:W-:-:S04]  /*2c40*/  IMAD.HI.U32 R59, R56, R43, RZ ;  /* 0x0000002b383b7227 */ /* 0x000fc800078e00ff */
[----:B-1----:R-:W-:-:S03]  /*2c50*/  IMAD R55, R55, R35, RZ ;  /* 0x0000002337377224 */ /* 0x002fc600078e02ff */
[----:B------:R-:W1:Y:S01]  /*2c60*/  MUFU.RCP R57, R57 ;  /* 0x0000003900397308 */ /* 0x000e620000001000 */
[----:B--2---:R-:W-:-:S05]  /*2c70*/  MOV R34, RZ ;  /* 0x000000ff00227202 */ /* 0x004fca0000000f00 */
[----:B------:R-:W-:-:S04]  /*2c80*/  IMAD.HI.U32 R55, R35, R55, R34 ;  /* 0x0000003723377227 */ /* 0x000fc800078e0022 */
[----:B------:R-:W-:Y:S02]  /*2c90*/  IMAD.MOV R35, RZ, RZ, -R50 ;  /* 0x000000ffff237224 */ /* 0x000fe400078e0a32 */
[----:B------:R-:W-:Y:S02]  /*2ca0*/  VIADD R34, R44, 0xfffffffb ;  /* 0xfffffffb2c227836 */ /* 0x000fe40000000000 */
[----:B---3--:R-:W-:-:S03]  /*2cb0*/  IMAD R35, R35, R33, RZ ;  /* 0x0000002123237224 */ /* 0x008fc600078e02ff */
[----:B------:R-:W-:Y:S01]  /*2cc0*/  SHF.L.U32 R34, R34, 0x2, RZ ;  /* 0x0000000222227819 */ /* 0x000fe200000006ff */
[----:B------:R-:W-:Y:S01]  /*2cd0*/  IMAD.HI.U32 R58, R33, R35, R32 ;  /* 0x00000023213a7227 */ /* 0x000fe200078e0020 */
[----:B-1----:R-:W-:-:S03]  /*2ce0*/  IADD3 R32, PT, PT, R57, 0xffffffe, RZ ;  /* 0x0ffffffe39207810 */ /* 0x002fc60007ffe0ff */
[----:B------:R-:W-:Y:S01]  /*2cf0*/  IMAD.MOV R35, RZ, RZ, -R47 ;  /* 0x000000ffff237224 */ /* 0x000fe200078e0a2f */
[----:B------:R1:W2:Y:S02]  /*2d00*/  F2I.FTZ.U32.TRUNC.NTZ R33, R32 ;  /* 0x0000002000217305 */ /* 0x0002a4000021f000 */
[----:B-1----:R-:W-:Y:S01]  /*2d10*/  MOV R32, RZ ;  /* 0x000000ff00207202 */ /* 0x002fe20000000f00 */
[----:B--2---:R-:W-:-:S04]  /*2d20*/  IMAD R35, R35, R33, RZ ;  /* 0x0000002123237224 */ /* 0x004fc800078e02ff */
[----:B------:R-:W-:Y:S02]  /*2d30*/  IMAD.HI.U32 R57, R33, R35, R32 ;  /* 0x0000002321397227 */ /* 0x000fe400078e0020 */
[----:B------:R1:W2:Y:S02]  /*2d40*/  LDC R35, c[0x0][R34+0x388] ;  /* 0x0000e20022237b82 */ /* 0x0002a40000000800 */
[----:B------:R-:W-:-:S04]  /*2d50*/  IMAD.MOV R33, RZ, RZ, -R59 ;  /* 0x000000ffff217224 */ /* 0x000fc800078e0a3b */
[----:B------:R-:W-:Y:S02]  /*2d60*/  IMAD R33, R54, R33, R43 ;  /* 0x0000002136217224 */ /* 0x000fe400078e022b */
[----:B-1----:R-:W1:Y:S03]  /*2d70*/  LDC R34, c[0x0][R34+0x3ec] ;  /* 0x0000fb0022227b82 */ /* 0x002e660000000800 */
[----:B------:R-:W-:-:S13]  /*2d80*/  ISETP.GE.U32.AND P0, PT, R33, R54, PT ;  /* 0x000000362100720c */ /* 0x000fda0003f06070 */
[----:B------:R-:W-:Y:S01]  /*2d90*/  @P0 IADD3 R33, PT, PT, -R54, R33, RZ ;  /* 0x0000002136210210 */ /* 0x000fe20007ffe1ff */
[----:B------:R-:W-:-:S03]  /*2da0*/  @P0 VIADD R59, R59, 0x1 ;  /* 0x000000013b3b0836 */ /* 0x000fc60000000000 */
[----:B------:R-:W-:-:S13]  /*2db0*/  ISETP.GE.U32.AND P1, PT, R33, R54, PT ;  /* 0x000000362100720c */ /* 0x000fda0003f26070 */
[----:B------:R-:W-:Y:S02]  /*2dc0*/  @P1 IADD3 R59, PT, PT, R59, 0x1, RZ ;  /* 0x000000013b3b1810 */ /* 0x000fe40007ffe0ff */
[----:B------:R-:W-:Y:S02]  /*2dd0*/  @!P2 LOP3.LUT R59, RZ, R54, RZ, 0x33, !PT ;  /* 0x00000036ff3ba212 */ /* 0x000fe400078e33ff */
[----:B------:R-:W-:Y:S01]  /*2de0*/  ISETP.NE.U32.AND P2, PT, R52, RZ, PT ;  /* 0x000000ff3400720c */ /* 0x000fe20003f45070 */
[----:B--2---:R-:W2:Y:S02]  /*2df0*/  I2F.U32.RP R60, R35 ;  /* 0x00000023003c7306 */ /* 0x004ea40000209000 */
[----:B------:R-:W-:Y:S02]  /*2e00*/  IMAD.MOV R56, RZ, RZ, -R59 ;  /* 0x000000ffff387224 */ /* 0x000fe400078e0a3b */
[----:B------:R-:W-:-:S04]  /*2e10*/  IMAD.HI.U32 R55, R55, R59, RZ ;  /* 0x0000003b37377227 */ /* 0x000fc800078e00ff */
[----:B------:R-:W-:Y:S02]  /*2e20*/  IMAD R56, R54, R56, R43 ;  /* 0x0000003836387224 */ /* 0x000fe400078e022b */
[----:B------:R-:W-:Y:S02]  /*2e30*/  IMAD.MOV R43, RZ, RZ, -R35 ;  /* 0x000000ffff2b7224 */ /* 0x000fe400078e0a23 */
[----:B------:R-:W-:Y:S02]  /*2e40*/  IMAD R56, R56, R53, R40 ;  /* 0x0000003538387224 */ /* 0x000fe400078e0228 */
[----:B------:R-:W-:Y:S01]  /*2e50*/  VIADD R40, R44, 0xfffffffa ;  /* 0xfffffffa2c287836 */ /* 0x000fe20000000000 */
[----:B--2---:R-:W2:Y:S04]  /*2e60*/  MUFU.RCP R60, R60 ;  /* 0x0000003c003c7308 */ /* 0x004ea80000001000 */
[----:B------:R-:W-:-:S02]  /*2e70*/  SHF.L.U32 R40, R40, 0x2, RZ ;  /* 0x0000000228287819 */ /* 0x000fc400000006ff */
[----:B--2---:R-:W-:-:S04]  /*2e80*/  IADD3 R32, PT, PT, R60, 0xffffffe, RZ ;  /* 0x0ffffffe3c207810 */ /* 0x004fc80007ffe0ff */
[----:B------:R2:W3:Y:S02]  /*2e90*/  F2I.FTZ.U32.TRUNC.NTZ R33, R32 ;  /* 0x0000002000217305 */ /* 0x0004e4000021f000 */
[----:B--2---:R-:W-:Y:S01]  /*2ea0*/  MOV R32, RZ ;  /* 0x000000ff00207202 */ /* 0x004fe20000000f00 */
[----:B---3--:R-:W-:-:S04]  /*2eb0*/  IMAD R43, R43, R33, RZ ;  /* 0x000000212b2b7224 */ /* 0x008fc800078e02ff */
[----:B------:R-:W-:Y:S02]  /*2ec0*/  IMAD.HI.U32 R54, R33, R43, R32 ;  /* 0x0000002b21367227 */ /* 0x000fe400078e0020 */
[----:B------:R2:W3:Y:S02]  /*2ed0*/  LDC R43, c[0x0][R40+0x388] ;  /* 0x0000e200282b7b82 */ /* 0x0004e40000000800 */
[----:B------:R-:W-:-:S04]  /*2ee0*/  IMAD.MOV R33, RZ, RZ, -R55 ;  /* 0x000000ffff217224 */ /* 0x000fc800078e0a37 */
[----:B------:R-:W-:Y:S02]  /*2ef0*/  IMAD R33, R52, R33, R59 ;  /* 0x0000002134217224 */ /* 0x000fe400078e023b */
[----:B--2---:R-:W2:Y:S03]  /*2f00*/  LDC R40, c[0x0][R40+0x3ec] ;  /* 0x0000fb0028287b82 */ /* 0x004ea60000000800 */
[----:B------:R-:W-:-:S13]  /*2f10*/  ISETP.GE.U32.AND P0, PT, R33, R52, PT ;  /* 0x000000342100720c */ /* 0x000fda0003f06070 */
[----:B------:R-:W-:Y:S01]  /*2f20*/  @P0 IADD3 R33, PT, PT, -R52, R33, RZ ;  /* 0x0000002134210210 */ /* 0x000fe20007ffe1ff */
[----:B------:R-:W-:-:S03]  /*2f30*/  @P0 VIADD R55, R55, 0x1 ;  /* 0x0000000137370836 */ /* 0x000fc60000000000 */
[----:B------:R-:W-:-:S13]  /*2f40*/  ISETP.GE.U32.AND P1, PT, R33, R52, PT ;  /* 0x000000342100720c */ /* 0x000fda0003f26070 */
[----:B------:R-:W-:Y:S02]  /*2f50*/  @P1 IADD3 R55, PT, PT, R55, 0x1, RZ ;  /* 0x0000000137371810 */ /* 0x000fe40007ffe0ff */
[----:B------:R-:W-:Y:S02]  /*2f60*/  @!P2 LOP3.LUT R55, RZ, R52, RZ, 0x33, !PT ;  /* 0x00000034ff37a212 */ /* 0x000fe400078e33ff */
[----:B------:R-:W-:Y:S01]  /*2f70*/  ISETP.NE.U32.AND P2, PT, R50, RZ, PT ;  /* 0x000000ff3200720c */ /* 0x000fe20003f45070 */
[----:B---3--:R-:W3:Y:S02]  /*2f80*/  I2F.U32.RP R53, R43 ;  /* 0x0000002b00357306 */ /* 0x008ee40000209000 */
[----:B------:R-:W-:-:S04]  /*2f90*/  IMAD.HI.U32 R58, R58, R55, RZ ;  /* 0x000000373a3a7227 */ /* 0x000fc800078e00ff */
[----:B------:R-:W-:Y:S02]  /*2fa0*/  IMAD.MOV R61, RZ, RZ, -R58 ;  /* 0x000000ffff3d7224 */ /* 0x000fe400078e0a3a */
[--C-:B------:R-:W-:Y:S02]  /*2fb0*/  IMAD.MOV R32, RZ, RZ, -R55.reuse ;  /* 0x000000ffff207224 */ /* 0x100fe400078e0a37 */
[----:B------:R-:W-:Y:S02]  /*2fc0*/  IMAD R61, R50, R61, R55 ;  /* 0x0000003d323d7224 */ /* 0x000fe400078e0237 */
[----:B------:R-:W-:-:S03]  /*2fd0*/  IMAD R59, R52, R32, R59 ;  /* 0x00000020343b7224 */ /* 0x000fc600078e023b */
[----:B------:R-:W-:Y:S01]  /*2fe0*/  ISETP.GE.U32.AND P0, PT, R61, R50, PT ;  /* 0x000000323d00720c */ /* 0x000fe20003f06070 */
[----:B---3--:R-:W3:Y:S01]  /*2ff0*/  MUFU.RCP R53, R53 ;  /* 0x0000003500357308 */ /* 0x008ee20000001000 */
[----:B------:R-:W-:Y:S02]  /*3000*/  IMAD R59, R59, R51, R56 ;  /* 0x000000333b3b7224 */ /* 0x000fe400078e0238 */
[C---:B------:R-:W-:Y:S02]  /*3010*/  VIADD R51, R44.reuse, 0xfffffff9 ;  /* 0xfffffff92c337836 */ /* 0x040fe40000000000 */
[----:B------:R-:W-:-:S03]  /*3020*/  VIADD R44, R44, 0xfffffff8 ;  /* 0xfffffff82c2c7836 */ /* 0x000fc60000000000 */
[----:B------:R-:W-:-:S04]  /*3030*/  SHF.L.U32 R51, R51, 0x2, RZ ;  /* 0x0000000233337819 */ /* 0x000fc800000006ff */
[----:B------:R4:W0:Y:S01]  /*3040*/  LDC R52, c[0x0][R51+0x388] ;  /* 0x0000e20033347b82 */ /* 0x0008220000000800 */
[----:B------:R-:W-:Y:S01]  /*3050*/  @P0 IADD3 R61, PT, PT, -R50, R61, RZ ;  /* 0x0000003d323d0210 */ /* 0x000fe20007ffe1ff */
[----:B------:R-:W-:Y:S01]  /*3060*/  @P0 VIADD R58, R58, 0x1 ;  /* 0x000000013a3a0836 */ /* 0x000fe20000000000 */
[----:B---3--:R-:W-:Y:S02]  /*3070*/  IADD3 R32, PT, PT, R53, 0xffffffe, RZ ;  /* 0x0ffffffe35207810 */ /* 0x008fe40007ffe0ff */
[----:B------:R-:W-:-:S03]  /*3080*/  ISETP.GE.U32.AND P1, PT, R61, R50, PT ;  /* 0x000000323d00720c */ /* 0x000fc60003f26070 */
[----:B----4-:R-:W3:Y:S01]  /*3090*/  LDC R51, c[0x0][R51+0x3ec] ;  /* 0x0000fb0033337b82 */ /* 0x010ee20000000800 */
[----:B------:R4:W1:Y:S01]  /*30a0*/  F2I.FTZ.U32.TRUNC.NTZ R33, R32 ;  /* 0x0000002000217305 */ /* 0x000862000021f000 */
[----:B------:R-:W-:Y:S01]  /*30b0*/  IADD3 R53, PT, PT, RZ, -R43, RZ ;  /* 0x8000002bff357210 */ /* 0x000fe20007ffe0ff */
[----:B----4-:R-:W-:-:S07]  /*30c0*/  IMAD.MOV.U32 R32, RZ, RZ, RZ ;  /* 0x000000ffff207224 */ /* 0x010fce00078e00ff */
[----:B------:R-:W-:Y:S02]  /*30d0*/  @P1 IADD3 R58, PT, PT, R58, 0x1, RZ ;  /* 0x000000013a3a1810 */ /* 0x000fe40007ffe0ff */
[----:B------:R-:W-:Y:S01]  /*30e0*/  @!P2 LOP3.LUT R58, RZ, R50, RZ, 0x33, !PT ;  /* 0x00000032ff3aa212 */ /* 0x000fe200078e33ff */
[----:B-1----:R-:W-:Y:S01]  /*30f0*/  IMAD R53, R53, R33, RZ ;  /* 0x0000002135357224 */ /* 0x002fe200078e02ff */
[----:B------:R-:W-:-:S03]  /*3100*/  ISETP.NE.U32.AND P2, PT, R47, RZ, PT ;  /* 0x000000ff2f00720c */ /* 0x000fc60003f45070 */
[----:B------:R-:W-:-:S04]  /*3110*/  IMAD.HI.U32 R56, R57, R58, RZ ;  /* 0x0000003a39387227 */ /* 0x000fc800078e00ff */
[----:B------:R-:W-:-:S04]  /*3120*/  IMAD.HI.U32 R53, R33, R53, R32 ;  /* 0x0000003521357227 */ /* 0x000fc800078e0020 */
[----:B------:R-:W-:-:S04]  /*3130*/  IMAD.MOV R32, RZ, RZ, -R56 ;  /* 0x000000ffff207224 */ /* 0x000fc800078e0a38 */
[----:B------:R-:W-:-:S05]  /*3140*/  IMAD R32, R47, R32, R58 ;  /* 0x000000202f207224 */ /* 0x000fca00078e023a */
[----:B------:R-:W-:Y:S01]  /*3150*/  ISETP.GE.U32.AND P0, PT, R32, R47, PT ;  /* 0x0000002f2000720c */ /* 0x000fe20003f06070 */
[----:B0-----:R-:W0:-:S12]  /*3160*/  I2F.U32.RP R57, R52 ;  /* 0x0000003400397306 */ /* 0x001e180000209000 */
[----:B------:R-:W-:Y:S02]  /*3170*/  @P0 IADD3 R32, PT, PT, -R47, R32, RZ ;  /* 0x000000202f200210 */ /* 0x000fe40007ffe1ff */
[----:B------:R-:W-:Y:S02]  /*3180*/  @P0 IADD3 R56, PT, PT, R56, 0x1, RZ ;  /* 0x0000000138380810 */ /* 0x000fe40007ffe0ff */
[----:B------:R-:W-:Y:S01]  /*3190*/  ISETP.GE.U32.AND P1, PT, R32, R47, PT ;  /* 0x0000002f2000720c */ /* 0x000fe20003f26070 */
[----:B------:R-:W-:Y:S01]  /*31a0*/  IMAD.MOV R32, RZ, RZ, -R58 ;  /* 0x000000ffff207224 */ /* 0x000fe200078e0a3a */
[----:B0-----:R-:W0:Y:S03]  /*31b0*/  MUFU.RCP R57, R57 ;  /* 0x0000003900397308 */ /* 0x001e260000001000 */
[----:B------:R-:W-:Y:S01]  /*31c0*/  IMAD R50, R50, R32, R55 ;  /* 0x0000002032327224 */ /* 0x000fe200078e0237 */
[----:B------:R-:W-:-:S03]  /*31d0*/  IADD3 R32, PT, PT, RZ, -R52, RZ ;  /* 0x80000034ff207210 */ /* 0x000fc60007ffe0ff */
[----:B------:R-:W-:-:S04]  /*31e0*/  IMAD R59, R50, R49, R59 ;  /* 0x00000031323b7224 */ /* 0x000fc800078e023b */
[----:B------:R-:W-:Y:S01]  /*31f0*/  @P1 VIADD R56, R56, 0x1 ;  /* 0x0000000138381836 */ /* 0x000fe20000000000 */
[----:B------:R-:W-:Y:S02]  /*3200*/  @!P2 LOP3.LUT R56, RZ, R47, RZ, 0x33, !PT ;  /* 0x0000002fff38a212 */ /* 0x000fe400078e33ff */
[----:B------:R-:W-:-:S03]  /*3210*/  ISETP.NE.U32.AND P2, PT, R35, RZ, PT ;  /* 0x000000ff2300720c */ /* 0x000fc60003f45070 */
[----:B------:R-:W-:Y:S01]  /*3220*/  IMAD.HI.U32 R54, R54, R56, RZ ;  /* 0x0000003836367227 */ /* 0x000fe200078e00ff */
[----:B0-----:R-:W-:-:S03]  /*3230*/  IADD3 R33, PT, PT, R57, 0xffffffe, RZ ;  /* 0x0ffffffe39217810 */ /* 0x001fc60007ffe0ff */
[----:B------:R-:W-:-:S03]  /*3240*/  IMAD.MOV R50, RZ, RZ, -R54 ;  /* 0x000000ffff327224 */ /* 0x000fc600078e0a36 */
[----:B------:R-:W0:Y:S01]  /*3250*/  F2I.FTZ.U32.TRUNC.NTZ R33, R33 ;  /* 0x0000002100217305 */ /* 0x000e22000021f000 */
[----:B------:R-:W-:-:S05]  /*3260*/  IMAD R50, R35, R50, R56 ;  /* 0x0000003223327224 */ /* 0x000fca00078e0238 */
[----:B------:R-:W-:Y:S01]  /*3270*/  ISETP.GE.U32.AND P0, PT, R50, R35, PT ;  /* 0x000000233200720c */ /* 0x000fe20003f06070 */
[----:B0-----:R-:W-:Y:S02]  /*3280*/  IMAD R49, R32, R33, RZ ;  /* 0x0000002120317224 */ /* 0x001fe400078e02ff */
[----:B------:R-:W-:-:S10]  /*3290*/  IMAD.MOV.U32 R32, RZ, RZ, RZ ;  /* 0x000000ffff207224 */ /* 0x000fd400078e00ff */
[----:B------:R-:W-:Y:S01]  /*32a0*/  @P0 IADD3 R50, PT, PT, -R35, R50, RZ ;  /* 0x0000003223320210 */ /* 0x000fe20007ffe1ff */
[----:B------:R-:W-:Y:S02]  /*32b0*/  @P0 VIADD R54, R54, 0x1 ;  /* 0x0000000136360836 */ /* 0x000fe40000000000 */
[----:B------:R-:W-:Y:S01]  /*32c0*/  IMAD.HI.U32 R32, R33, R49, R32 ;  /* 0x0000003121207227 */ /* 0x000fe200078e0020 */
[----:B------:R-:W-:Y:S02]  /*32d0*/  ISETP.GE.U32.AND P1, PT, R50, R35, PT ;  /* 0x000000233200720c */ /* 0x000fe40003f26070 */
[----:B------:R-:W-:Y:S01]  /*32e0*/  SHF.L.U32 R49, R44, 0x2, RZ ;  /* 0x000000022c317819 */ /* 0x000fe200000006ff */
[----:B------:R-:W-:-:S03]  /*32f0*/  IMAD.MOV R33, RZ, RZ, -R56 ;  /* 0x000000ffff217224 */ /* 0x000fc600078e0a38 */
[----:B------:R0:W1:Y:S01]  /*3300*/  LDC R50, c[0x0][R49+0x388] ;  /* 0x0000e20031327b82 */ /* 0x0000620000000800 */
[----:B------:R-:W-:-:S04]  /*3310*/  IMAD R58, R47, R33, R58 ;  /* 0x000000212f3a7224 */ /* 0x000fc800078e023a */
[----:B------:R-:W-:Y:S02]  /*3320*/  IMAD R59, R58, R45, R59 ;  /* 0x0000002d3a3b7224 */ /* 0x000fe400078e023b */
[----:B------:R-:W-:Y:S01]  /*3330*/  @P1 IADD3 R54, PT, PT, R54, 0x1, RZ ;  /* 0x0000000136361810 */ /* 0x000fe20007ffe0ff */
[----:B0-----:R-:W0:Y:S01]  /*3340*/  LDC R49, c[0x0][R49+0x3ec] ;  /* 0x0000fb0031317b82 */ /* 0x001e220000000800 */
[----:B------:R-:W-:Y:S02]  /*3350*/  @!P2 LOP3.LUT R54, RZ, R35, RZ, 0x33, !PT ;  /* 0x00000023ff36a212 */ /* 0x000fe400078e33ff */
[----:B------:R-:W-:-:S03]  /*3360*/  ISETP.NE.U32.AND P2, PT, R43, RZ, PT ;  /* 0x000000ff2b00720c */ /* 0x000fc60003f45070 */
[----:B------:R-:W-:-:S04]  /*3370*/  IMAD.HI.U32 R53, R53, R54, RZ ;  /* 0x0000003635357227 */ /* 0x000fc800078e00ff */
[----:B------:R-:W-:-:S04]  /*3380*/  IMAD.MOV R60, RZ, RZ, -R53 ;  /* 0x000000ffff3c7224 */ /* 0x000fc800078e0a35 */
[----:B------:R-:W-:-:S05]  /*3390*/  IMAD R60, R43, R60, R54 ;  /* 0x0000003c2b3c7224 */ /* 0x000fca00078e0236 */
[----:B------:R-:W-:-:S13]  /*33a0*/  ISETP.GE.U32.AND P0, PT, R60, R43, PT ;  /* 0x0000002b3c00720c */ /* 0x000fda0003f06070 */
[----:B------:R-:W-:Y:S02]  /*33b0*/  @P0 IADD3 R60, PT, PT, -R43, R60, RZ ;  /* 0x0000003c2b3c0210 */ /* 0x000fe40007ffe1ff */
[----:B------:R-:W-:Y:S02]  /*33c0*/  @P0 IADD3 R53, PT, PT, R53, 0x1, RZ ;  /* 0x0000000135350810 */ /* 0x000fe40007ffe0ff */
[----:B------:R-:W-:Y:S01]  /*33d0*/  ISETP.GE.U32.AND P1, PT, R60, R43, PT ;  /* 0x0000002b3c00720c */ /* 0x000fe20003f26070 */
[----:B-1----:R-:W1:-:S12]  /*33e0*/  I2F.U32.RP R57, R50 ;  /* 0x0000003200397306 */ /* 0x002e580000209000 */
[----:B------:R-:W-:Y:S01]  /*33f0*/  @P1 VIADD R53, R53, 0x1 ;  /* 0x0000000135351836 */ /* 0x000fe20000000000 */
[----:B------:R-:W-:Y:S02]  /*3400*/  @!P2 LOP3.LUT R53, RZ, R43, RZ, 0x33, !PT ;  /* 0x0000002bff35a212 */ /* 0x000fe400078e33ff */
[----:B------:R-:W-:-:S03]  /*3410*/  ISETP.NE.U32.AND P2, PT, R52, RZ, PT ;  /* 0x000000ff3400720c */ /* 0x000fc60003f45070 */
[----:B------:R-:W-:Y:S01]  /*3420*/  IMAD.HI.U32 R47, R32, R53, RZ ;  /* 0x00000035202f7227 */ /* 0x000fe200078e00ff */
[----:B-1----:R-:W1:Y:S03]  /*3430*/  MUFU.RCP R57, R57 ;  /* 0x0000003900397308 */ /* 0x002e660000001000 */
[----:B------:R-:W-:-:S04]  /*3440*/  IMAD.MOV R55, RZ, RZ, -R47 ;  /* 0x000000ffff377224 */ /* 0x000fc800078e0a2f */
[----:B------:R-:W-:-:S05]  /*3450*/  IMAD R55, R52, R55, R53 ;  /* 0x0000003734377224 */ /* 0x000fca00078e0235 */
[----:B------:R-:W-:Y:S02]  /*3460*/  ISETP.GE.U32.AND P0, PT, R55, R52, PT ;  /* 0x000000343700720c */ /* 0x000fe40003f06070 */
[----:B-1----:R-:W-:Y:S02]  /*3470*/  IADD3 R32, PT, PT, R57, 0xffffffe, RZ ;  /* 0x0ffffffe39207810 */ /* 0x002fe40007ffe0ff */
[----:B------:R-:W-:Y:S02]  /*3480*/  IADD3 R57, PT, PT, RZ, -R50, RZ ;  /* 0x80000032ff397210 */ /* 0x000fe40007ffe0ff */
[----:B------:R1:W4:Y:S07]  /*3490*/  F2I.FTZ.U32.TRUNC.NTZ R33, R32 ;  /* 0x0000002000217305 */ /* 0x00032e000021f000 */
[----:B------:R-:W-:Y:S01]  /*34a0*/  @P0 IADD3 R55, PT, PT, -R52, R55, RZ ;  /* 0x0000003734370210 */ /* 0x000fe20007ffe1ff */
[----:B------:R-:W-:-:S03]  /*34b0*/  @P0 VIADD R47, R47, 0x1 ;  /* 0x000000012f2f0836 */ /* 0x000fc60000000000 */
[----:B------:R-:W-:Y:S01]  /*34c0*/  ISETP.GE.U32.AND P1, PT, R55, R52, PT ;  /* 0x000000343700720c */ /* 0x000fe20003f26070 */
[----:B-1----:R-:W-:Y:S02]  /*34d0*/  IMAD.MOV.U32 R32, RZ, RZ, RZ ;  /* 0x000000ffff207224 */ /* 0x002fe400078e00ff */
[----:B----4-:R-:W-:-:S04]  /*34e0*/  IMAD R45, R57, R33, RZ ;  /* 0x00000021392d7224 */ /* 0x010fc800078e02ff */
[----:B------:R-:W-:-:S06]  /*34f0*/  IMAD.HI.U32 R58, R33, R45, R32 ;  /* 0x0000002d213a7227 */ /* 0x000fcc00078e0020 */
[----:B------:R-:W-:Y:S02]  /*3500*/  @P1 IADD3 R47, PT, PT, R47, 0x1, RZ ;  /* 0x000000012f2f1810 */ /* 0x000fe40007ffe0ff */
[----:B------:R-:W-:Y:S02]  /*3510*/  @!P2 LOP3.LUT R47, RZ, R52, RZ, 0x33, !PT ;  /* 0x00000034ff2fa212 */ /* 0x000fe400078e33ff */
[----:B------:R-:W-:-:S03]  /*3520*/  ISETP.NE.U32.AND P2, PT, R50, RZ, PT ;  /* 0x000000ff3200720c */ /* 0x000fc60003f45070 */
[----:B------:R-:W-:-:S04]  /*3530*/  IMAD.HI.U32 R32, R58, R47, RZ ;  /* 0x0000002f3a207227 */ /* 0x000fc800078e00ff */
[----:B------:R-:W-:-:S04]  /*3540*/  IMAD.MOV R33, RZ, RZ, -R32 ;  /* 0x000000ffff217224 */ /* 0x000fc800078e0a20 */
[----:B------:R-:W-:-:S05]  /*3550*/  IMAD R33, R50, R33, R47 ;  /* 0x0000002132217224 */ /* 0x000fca00078e022f */
        /* <DEDUP_REMOVED lines=13> */
[----:B--2---:R-:W-:Y:S02]  /*3630*/  IMAD R34, R43, R40, R35 ;  /* 0x000000282b227224 */ /* 0x004fe400078e0223 */
[----:B------:R-:W-:Y:S01]  /*3640*/  IMAD R52, R52, R33, R53 ;  /* 0x0000002134347224 */ /* 0x000fe200078e0235 */
[----:B------:R-:W-:Y:S01]  /*3650*/  MOV R43, R32 ;  /* 0x00000020002b7202 */ /* 0x000fe20000000f00 */
[----:B------:R-:W-:-:S02]  /*3660*/  IMAD.MOV R40, RZ, RZ, -R32 ;  /* 0x000000ffff287224 */ /* 0x000fc400078e0a20 */
[----:B---3--:R-:W-:Y:S02]  /*3670*/  IMAD R34, R52, R51, R34 ;  /* 0x0000003334227224 */ /* 0x008fe400078e0222 */
[----:B------:R-:W-:-:S04]  /*3680*/  IMAD R40, R50, R40, R47 ;  /* 0x0000002832287224 */ /* 0x000fc800078e022f */
[----:B0-----:R-:W-:Y:S01]  /*3690*/  IMAD R40, R40, R49, R34 ;  /* 0x0000003128287224 */ /* 0x001fe200078e0222 */
[----:B------:R-:W-:Y:S06]  /*36a0*/  @P0 BRA `(.L_x_3054) ;  /* 0xfffffff000d40947 */ /* 0x000fec000383ffff */
[----:B------:R-:W-:Y:S05]  /*36b0*/  BSYNC.RECONVERGENT B2 ;  /* 0x0000000000027941 */ /* 0x000fea0003800200 */
.L_x_3053:
        /* <DEDUP_REMOVED lines=9> */
[----:B------:R-:W-:Y:S02]  /*3750*/  SHF.L.U32 R52, R52, 0x2, RZ ;  /* 0x0000000234347819 */ /* 0x000fe400000006ff */
[----:B------:R-:W-:Y:S02]  /*3760*/  SHF.L.U32 R49, R49, 0x2, RZ ;  /* 0x0000000231317819 */ /* 0x000fe400000006ff */
[----:B------:R-:W1:Y:S01]  /*3770*/  LDC R48, c[0x0][R52+0x388] ;  /* 0x0000e20034307b82 */ /* 0x000e620000000800 */
[----:B------:R-:W-:-:S07]  /*3780*/  SHF.L.U32 R47, R47, 0x2, RZ ;  /* 0x000000022f2f7819 */ /* 0x000fce00000006ff */
[----:B------:R2:W3:Y:S08]  /*3790*/  LDC R35, c[0x0][R49+0x388] ;  /* 0x0000e20031237b82 */ /* 0x0004f00000000800 */
[----:B------:R4:W0:Y:S08]  /*37a0*/  LDC R34, c[0x0][R47+0x388] ;  /* 0x0000e2002f227b82 */ /* 0x0008300000000800 */
[----:B--2---:R-:W2:Y:S08]  /*37b0*/  LDC R49, c[0x0][R49+0x3ec] ;  /* 0x0000fb0031317b82 */ /* 0x004eb00000000800 */
[----:B----4-:R-:W4:Y:S01]  /*37c0*/  LDC R47, c[0x0][R47+0x3ec] ;  /* 0x0000fb002f2f7b82 */ /* 0x010f220000000800 */
[----:B-1----:R-:W1:Y:S01]  /*37d0*/  I2F.U32.RP R45, R48 ;  /* 0x00000030002d7306 */ /* 0x002e620000209000 */
[----:B------:R-:W-:Y:S01]  /*37e0*/  IMAD.MOV R53, RZ, RZ, -R48 ;  /* 0x000000ffff357224 */ /* 0x000fe200078e0a30 */
[----:B------:R-:W-:-:S06]  /*37f0*/  ISETP.NE.U32.AND P2, PT, R48, RZ, PT ;  /* 0x000000ff3000720c */ /* 0x000fcc0003f45070 */
[----:B---3--:R-:W3:Y:S08]  /*3800*/  I2F.U32.RP R51, R35 ;  /* 0x0000002300337306 */ /* 0x008ef00000209000 */
[----:B-1----:R-:W1:Y:S01]  /*3810*/  MUFU.RCP R45, R45 ;  /* 0x0000002d002d7308 */ /* 0x002e620000001000 */
[----:B0-----:R-:W-:-:S07]  /*3820*/  IMAD.MOV R55, RZ, RZ, -R34 ;  /* 0x000000ffff377224 */ /* 0x001fce00078e0a22 */
[----:B---3--:R-:W-:Y:S08]  /*3830*/  MUFU.RCP R51, R51 ;  /* 0x0000003300337308 */ /* 0x008ff00000001000 */
[----:B------:R-:W0:Y:S01]  /*3840*/  I2F.U32.RP R54, R34 ;  /* 0x0000002200367306 */ /* 0x000e220000209000 */
[----:B-1----:R-:W-:-:S07]  /*3850*/  VIADD R32, R45, 0xffffffe ;  /* 0x0ffffffe2d207836 */ /* 0x002fce0000000000 */
[----:B------:R1:W3:Y:S08]  /*3860*/  F2I.FTZ.U32.TRUNC.NTZ R33, R32 ;  /* 0x0000002000217305 */ /* 0x0002f0000021f000 */
[----:B0-----:R-:W-:Y:S01]  /*3870*/  MUFU.RCP R54, R54 ;  /* 0x0000003600367308 */ /* 0x001fe20000001000 */
[----:B-1----:R-:W-:Y:S02]  /*3880*/  IMAD.MOV.U32 R32, RZ, RZ, RZ ;  /* 0x000000ffff207224 */ /* 0x002fe400078e00ff */
[----:B---3--:R-:W-:-:S04]  /*3890*/  IMAD R53, R53, R33, RZ ;  /* 0x0000002135357224 */ /* 0x008fc800078e02ff */
[----:B------:R-:W-:-:S04]  /*38a0*/  IMAD.HI.U32 R50, R33, R53, R32 ;  /* 0x0000003521327227 */ /* 0x000fc800078e0020 */
[----:B------:R-:W-:Y:S01]  /*38b0*/  VIADD R32, R51, 0xffffffe ;  /* 0x0ffffffe33207836 */ /* 0x000fe20000000000 */
[----:B------:R-:W-:Y:S01]  /*38c0*/  SHF.L.U32 R51, R44, 0x2, RZ ;  /* 0x000000022c337819 */ /* 0x000fe200000006ff */
[----:B------:R-:W-:Y:S02]  /*38d0*/  IMAD.HI.U32 R50, R50, R43, RZ ;  /* 0x0000002b32327227 */ /* 0x000fe400078e00ff */
[----:B------:R0:W1:Y:S02]  /*38e0*/  F2I.FTZ.U32.TRUNC.NTZ R33, R32 ;  /* 0x0000002000217305 */ /* 0x000064000021f000 */
[----:B------:R-:W-:Y:S01]  /*38f0*/  IMAD.MOV R53, RZ, RZ, -R35 ;  /* 0x000000ffff357224 */ /* 0x000fe200078e0a23 */
[----:B------:R-:W-:-:S05]  /*3900*/  IADD3 R45, PT, PT, -R50, RZ, RZ ;  /* 0x000000ff322d7210 */ /* 0x000fca0007ffe1ff */
[----:B------:R-:W-:Y:S02]  /*3910*/  IMAD R45, R48, R45, R43 ;  /* 0x0000002d302d7224 */ /* 0x000fe400078e022b */
[----:B0-----:R-:W-:-:S03]  /*3920*/  HFMA2 R32, -RZ, RZ, 0, 0 ;  /* 0x00000000ff207431 */ /* 0x001fc600000001ff */
[----:B------:R-:W-:Y:S01]  /*3930*/  ISETP.GE.U32.AND P0, PT, R45, R48, PT ;  /* 0x000000302d00720c */ /* 0x000fe20003f06070 */
[----:B-1----:R-:W-:-:S04]  /*3940*/  IMAD R53, R53, R33, RZ ;  /* 0x0000002135357224 */ /* 0x002fc800078e02ff */
[----:B------:R-:W-:-:S08]  /*3950*/  IMAD.HI.U32 R33, R33, R53, R32 ;  /* 0x0000003521217227 */ /* 0x000fd000078e0020 */
[----:B------:R-:W-:Y:S01]  /*3960*/  @P0 IADD3 R45, PT, PT, -R48, R45, RZ ;  /* 0x0000002d302d0210 */ /* 0x000fe20007ffe1ff */
[----:B------:R-:W-:-:S03]  /*3970*/  @P0 VIADD R50, R50, 0x1 ;  /* 0x0000000132320836 */ /* 0x000fc60000000000 */
[-C--:B------:R-:W-:Y:S02]  /*3980*/  ISETP.GE.U32.AND P1, PT, R45, R48.reuse, PT ;  /* 0x000000302d00720c */ /* 0x080fe40003f26070 */
[----:B------:R0:W1:Y:S08]  /*3990*/  LDC R45, c[0x0][R51+0x388] ;  /* 0x0000e200332d7b82 */ /* 0x0000700000000800 */
[----:B0-----:R-:W0:Y:S03]  /*39a0*/  LDC R51, c[0x0][R51+0x3ec] ;  /* 0x0000fb0033337b82 */ /* 0x001e260000000800 */
[----:B------:R-:W-:Y:S01]  /*39b0*/  @P1 VIADD R50, R50, 0x1 ;  /* 0x0000000132321836 */ /* 0x000fe20000000000 */
[----:B------:R-:W-:-:S02]  /*39c0*/  @!P2 LOP3.LUT R50, RZ, R48, RZ, 0x33, !PT ;  /* 0x00000030ff32a212 */ /* 0x000fc400078e33ff */
[----:B------:R-:W-:-:S03]  /*39d0*/  ISETP.NE.U32.AND P2, PT, R35, RZ, PT ;  /* 0x000000ff2300720c */ /* 0x000fc60003f45070 */
[----:B------:R-:W-:Y:S01]  /*39e0*/  IMAD.HI.U32 R53, R33, R50, RZ ;  /* 0x0000003221357227 */ /* 0x000fe200078e00ff */
[----:B------:R-:W-:-:S03]  /*39f0*/  IADD3 R33, PT, PT, R54, 0xffffffe, RZ ;  /* 0x0ffffffe36217810 */ /* 0x000fc60007ffe0ff */
[----:B------:R-:W-:-:S03]  /*3a00*/  IMAD.MOV R32, RZ, RZ, -R53 ;  /* 0x000000ffff207224 */ /* 0x000fc600078e0a35 */
[----:B------:R-:W3:Y:S01]  /*3a10*/  F2I.FTZ.U32.TRUNC.NTZ R33, R33 ;  /* 0x0000002100217305 */ /* 0x000ee2000021f000 */
[----:B------:R-:W-:-:S05]  /*3a20*/  IMAD R32, R35, R32, R50 ;  /* 0x0000002023207224 */ /* 0x000fca00078e0232 */
[----:B------:R-:W-:Y:S01]  /*3a30*/  ISETP.GE.U32.AND P0, PT, R32, R35, PT ;  /* 0x000000232000720c */ /* 0x000fe20003f06070 */
[----:B---3--:R-:W-:-:S12]  /*3a40*/  IMAD R55, R55, R33, RZ ;  /* 0x0000002137377224 */ /* 0x008fd800078e02ff */
[----:B------:R-:W-:Y:S02]  /*3a50*/  @P0 IADD3 R32, PT, PT, -R35, R32, RZ ;  /* 0x0000002023200210 */ /* 0x000fe40007ffe1ff */
[----:B------:R-:W-:Y:S02]  /*3a60*/  @P0 IADD3 R53, PT, PT, R53, 0x1, RZ ;  /* 0x0000000135350810 */ /* 0x000fe40007ffe0ff */
[----:B------:R-:W-:Y:S01]  /*3a70*/  ISETP.GE.U32.AND P1, PT, R32, R35, PT ;  /* 0x000000232000720c */ /* 0x000fe20003f26070 */
[----:B------:R-:W-:Y:S01]  /*3a80*/  IMAD.MOV.U32 R32, RZ, RZ, RZ ;  /* 0x000000ffff207224 */ /* 0x000fe200078e00ff */
[----:B-1----:R-:W1:Y:S01]  /*3a90*/  I2F.U32.RP R56, R45 ;  /* 0x0000002d00387306 */ /* 0x002e620000209000 */
[----:B------:R-:W-:Y:S02]  /*3aa0*/  IMAD.MOV R57, RZ, RZ, -R45 ;  /* 0x000000ffff397224 */ /* 0x000fe400078e0a2d */
[----:B------:R-:W-:-:S08]  /*3ab0*/  IMAD.HI.U32 R32, R33, R55, R32 ;  /* 0x0000003721207227 */ /* 0x000fd000078e0020 */
[----:B------:R-:W-:Y:S01]  /*3ac0*/  @P1 VIADD R53, R53, 0x1 ;  /* 0x0000000135351836 */ /* 0x000fe20000000000 */
[----:B------:R-:W-:Y:S02]  /*3ad0*/  @!P2 LOP3.LUT R53, RZ, R35, RZ, 0x33, !PT ;  /* 0x00000023ff35a212 */ /* 0x000fe400078e33ff */
[----:B------:R-:W-:Y:S01]  /*3ae0*/  ISETP.NE.U32.AND P2, PT, R34, RZ, PT ;  /* 0x000000ff2200720c */ /* 0x000fe20003f45070 */
[----:B-1----:R-:W1:Y:S02]  /*3af0*/  MUFU.RCP R56, R56 ;  /* 0x0000003800387308 */ /* 0x002e640000001000 */
[----:B------:R-:W-:-:S05]  /*3b00*/  IMAD.HI.U32 R54, R32, R53, RZ ;  /* 0x0000003520367227 */ /* 0x000fca00078e00ff */
[----:B------:R-:W-:-:S05]  /*3b10*/  IADD3 R55, PT, PT, -R54, RZ, RZ ;  /* 0x000000ff36377210 */ /* 0x000fca0007ffe1ff */
[----:B------:R-:W-:-:S05]  /*3b20*/  IMAD R55, R34, R55, R53 ;  /* 0x0000003722377224 */ /* 0x000fca00078e0235 */
[----:B------:R-:W-:Y:S01]  /*3b30*/  ISETP.GE.U32.AND P0, PT, R55, R34, PT ;  /* 0x000000223700720c */ /* 0x000fe20003f06070 */
[----:B-1----:R-:W-:-:S04]  /*3b40*/  VIADD R32, R56, 0xffffffe ;  /* 0x0ffffffe38207836 */ /* 0x002fc80000000000 */
[----:B------:R1:W3:Y:S08]  /*3b50*/  F2I.FTZ.U32.TRUNC.NTZ R33, R32 ;  /* 0x0000002000217305 */ /* 0x0002f0000021f000 */
[----:B------:R-:W-:Y:S01]  /*3b60*/  @P0 IADD3 R55, PT, PT, -R34, R55, RZ ;  /* 0x0000003722370210 */ /* 0x000fe20007ffe1ff */
[----:B-1----:R-:W-:Y:S01]  /*3b70*/  IMAD.MOV.U32 R32, RZ, RZ, RZ ;  /* 0x000000ffff207224 */ /* 0x002fe200078e00ff */
[----:B------:R-:W-:-:S02]  /*3b80*/  @P0 IADD3 R54, PT, PT, R54, 0x1, RZ ;  /* 0x0000000136360810 */ /* 0x000fc40007ffe0ff */
[----:B------:R-:W-:Y:S02]  /*3b90*/  ISETP.GE.U32.AND P1, PT, R55, R34, PT ;  /* 0x000000223700720c */ /* 0x000fe40003f26070 */
[----:B------:R-:W-:-:S05]  /*3ba0*/  MOV R55, R57 ;  /* 0x0000003900377202 */ /* 0x000fca0000000f00 */
[----:B---3--:R-:W-:-:S04]  /*3bb0*/  IMAD R55, R55, R33, RZ ;  /* 0x0000002137377224 */ /* 0x008fc800078e02ff */
[----:B------:R-:W-:Y:S02]  /*3bc0*/  IMAD.HI.U32 R55, R33, R55, R32 ;  /* 0x0000003721377227 */ /* 0x000fe400078e0020 */
[----:B------:R-:W1:Y:S02]  /*3bd0*/  LDC R33, c[0x0][R52+0x3ec] ;  /* 0x0000fb0034217b82 */ /* 0x000e640000000800 */
[----:B------:R-:W-:Y:S01]  /*3be0*/  @P1 VIADD R54, R54, 0x1 ;  /* 0x0000000136361836 */ /* 0x000fe20000000000 */
[----:B------:R-:W-:Y:S02]  /*3bf0*/  @!P2 LOP3.LUT R54, RZ, R34, RZ, 0x33, !PT ;  /* 0x00000022ff36a212 */ /* 0x000fe400078e33ff */
[----:B------:R-:W-:-:S03]  /*3c00*/  ISETP.NE.U32.AND P2, PT, R45, RZ, PT ;  /* 0x000000ff2d00720c */ /* 0x000fc60003f45070 */
[----:B------:R-:W-:Y:S01]  /*3c10*/  IMAD.HI.U32 R32, R55, R54, RZ ;  /* 0x0000003637207227 */ /* 0x000fe200078e00ff */
[----:B------:R-:W-:-:S04]  /*3c20*/  IADD3 R55, PT, PT, -R50, RZ, RZ ;  /* 0x000000ff32377210 */ /* 0x000fc80007ffe1ff */
[----:B------:R-:W-:Y:S01]  /*3c30*/  IADD3 R56, PT, PT, -R32, RZ, RZ ;  /* 0x000000ff20387210 */ /* 0x000fe20007ffe1ff */
[----:B------:R-:W-:Y:S02]  /*3c40*/  IMAD R48, R48, R55, R43 ;  /* 0x0000003730307224 */ /* 0x000fe400078e022b */
[----:B------:R-:W-:Y:S02]  /*3c50*/  IMAD.MOV R43, RZ, RZ, -R53 ;  /* 0x000000ffff2b7224 */ /* 0x000fe400078e0a35 */
[----:B------:R-:W-:Y:S02]  /*3c60*/  IMAD R56, R45, R56, R54 ;  /* 0x000000382d387224 */ /* 0x000fe400078e0236 */
[----:B------:R-:W-:-:S03]  /*3c70*/  IMAD R35, R35, R43, R50 ;  /* 0x0000002b23237224 */ /* 0x000fc600078e0232 */
[----:B------:R-:W-:-:S13]  /*3c80*/  ISETP.GE.U32.AND P0, PT, R56, R45, PT ;  /* 0x0000002d3800720c */ /* 0x000fda0003f06070 */
[----:B------:R-:W-:Y:S01]  /*3c90*/  @P0 IMAD.IADD R56, R56, 0x1, -R45 ;  /* 0x0000000138380824 */ /* 0x000fe200078e0a2d */
[----:B------:R-:W-:-:S04]  /*3ca0*/  @P0 IADD3 R32, PT, PT, R32, 0x1, RZ ;  /* 0x0000000120200810 */ /* 0x000fc80007ffe0ff */
[----:B------:R-:W-:Y:S01]  /*3cb0*/  ISETP.GE.U32.AND P1, PT, R56, R45, PT ;  /* 0x0000002d3800720c */ /* 0x000fe20003f26070 */
[----:B-1----:R-:W-:Y:S01]  /*3cc0*/  IMAD R48, R48, R33, R40 ;  /* 0x0000002130307224 */ /* 0x002fe200078e0228 */
[----:B------:R-:W-:-:S03]  /*3cd0*/  IADD3 R33, PT, PT, -R54, RZ, RZ ;  /* 0x000000ff36217210 */ /* 0x000fc60007ffe1ff */
[----:B--2---:R-:W-:-:S08]  /*3ce0*/  IMAD R48, R35, R49, R48 ;  /* 0x0000003123307224 */ /* 0x004fd000078e0230 */
[----:B------:R-:W-:Y:S01]  /*3cf0*/  @P1 VIADD R32, R32, 0x1 ;  /* 0x0000000120201836 */ /* 0x000fe20000000000 */
[----:B------:R-:W-:Y:S01]  /*3d00*/  @!P2 LOP3.LUT R32, RZ, R45, RZ, 0x33, !PT ;  /* 0x0000002dff20a212 */ /* 0x000fe200078e33ff */
[----:B------:R-:W-:-:S03]  /*3d10*/  IMAD R34, R34, R33, R53 ;  /* 0x0000002122227224 */ /* 0x000fc600078e0235 */
[----:B------:R-:W-:Y:S01]  /*3d20*/  MOV R43, R32 ;  /* 0x00000020002b7202 */ /* 0x000fe20000000f00 */
[----:B------:R-:W-:Y:S02]  /*3d30*/  IMAD.MOV R40, RZ, RZ, -R32 ;  /* 0x000000ffff287224 */ /* 0x000fe400078e0a20 */
[----:B----4-:R-:W-:Y:S02]  /*3d40*/  IMAD R34, R34, R47, R48 ;  /* 0x0000002f22227224 */ /* 0x010fe400078e0230 */
[----:B------:R-:W-:-:S04]  /*3d50*/  IMAD R40, R45, R40, R54 ;  /* 0x000000282d287224 */ /* 0x000fc800078e0236 */
[----:B0-----:R-:W-:-:S07]  /*3d60*/  IMAD R40, R40, R51, R34 ;  /* 0x0000003328287224 */ /* 0x001fce00078e0222 */
.L_x_3056:
[----:B------:R-:W-:Y:S05]  /*3d70*/  BRA.U !UP1, `(.L_x_3055) ;  /* 0x0000000509447547 */ /* 0x000fea000b800000 */
[----:B------:R-:W-:Y:S02]  /*3d80*/  UISETP.NE.AND UP0, UPT, UR9, URZ, UPT ;  /* 0x000000ff0900728c */ /* 0x000fe4000bf05270 */
[----:B------:R-:W-:-:S07]  /*3d90*/  UISETP.NE.AND UP1, UPT, UR8, URZ, UPT ;  /* 0x000000ff0800728c */ /* 0x000fce000bf25270 */
[----:B------:R-:W-:Y:S05]  /*3da0*/  BRA.U !UP0, `(.L_x_3057) ;  /* 0x0000000108cc7547 */ /* 0x000fea000b800000 */
[C---:B------:R-:W-:Y:S02]  /*3db0*/  VIADD R45, R44.reuse, 0xffffffff ;  /* 0xffffffff2c2d7836 */ /* 0x040fe40000000000 */
[----:B------:R-:W-:-:S03]  /*3dc0*/  VIADD R44, R44, 0xfffffffe ;  /* 0xfffffffe2c2c7836 */ /* 0x000fc60000000000 */
[----:B------:R-:W-:Y:S02]  /*3dd0*/  SHF.L.U32 R45, R45, 0x2, RZ ;  /* 0x000000022d2d7819 */ /* 0x000fe400000006ff */
[----:B------:R-:W-:Y:S02]  /*3de0*/  SHF.L.U32 R35, R44, 0x2, RZ ;  /* 0x000000022c237819 */ /* 0x000fe400000006ff */
[----:B------:R1:W2:Y:S08]  /*3df0*/  LDC R48, c[0x0][R45+0x388] ;  /* 0x0000e2002d307b82 */ /* 0x0002b00000000800 */
[----:B------:R3:W4:Y:S08]  /*3e00*/  LDC R34, c[0x0][R35+0x388] ;  /* 0x0000e20023227b82 */ /* 0x0007300000000800 */
[----:B-1----:R-:W1:Y:S08]  /*3e10*/  LDC R45, c[0x0][R45+0x3ec] ;  /* 0x0000fb002d2d7b82 */ /* 0x002e700000000800 */
[----:B---3--:R-:W3:Y:S01]  /*3e20*/  LDC R35, c[0x0][R35+0x3ec] ;  /* 0x0000fb0023237b82 */ /* 0x008ee20000000800 */
[----:B--2---:R-:W2:Y:S01]  /*3e30*/  I2F.U32.RP R49, R48 ;  /* 0x0000003000317306 */ /* 0x004ea20000209000 */
[----:B------:R-:W-:-:S02]  /*3e40*/  IADD3 R47, PT, PT, RZ, -R48, RZ ;  /* 0x80000030ff2f7210 */ /* 0x000fc40007ffe0ff */
[----:B------:R-:W-:-:S05]  /*3e50*/  ISETP.NE.U32.AND P2, PT, R48, RZ, PT ;  /* 0x000000ff3000720c */ /* 0x000fca0003f45070 */
[----:B----4-:R-:W4:Y:S08]  /*3e60*/  I2F.U32.RP R51, R34 ;  /* 0x0000002200337306 */ /* 0x010f300000209000 */
[----:B--2---:R-:W0:Y:S08]  /*3e70*/  MUFU.RCP R49, R49 ;  /* 0x0000003100317308 */ /* 0x004e300000001000 */
[----:B----4-:R-:W-:Y:S01]  /*3e80*/  MUFU.RCP R51, R51 ;  /* 0x0000003300337308 */ /* 0x010fe20000001000 */
[----:B0-----:R-:W-:-:S07]  /*3e90*/  VIADD R32, R49, 0xffffffe ;  /* 0x0ffffffe31207836 */ /* 0x001fce0000000000 */
[----:B------:R0:W2:Y:S02]  /*3ea0*/  F2I.FTZ.U32.TRUNC.NTZ R33, R32 ;  /* 0x0000002000217305 */ /* 0x0000a4000021f000 */
[----:B0-----:R-:W-:Y:S02]  /*3eb0*/  IMAD.MOV.U32 R32, RZ, RZ, RZ ;  /* 0x000000ffff207224 */ /* 0x001fe400078e00ff */
[----:B--2---:R-:W-:-:S04]  /*3ec0*/  IMAD R47, R47, R33, RZ ;  /* 0x000000212f2f7224 */ /* 0x004fc800078e02ff */
[----:B------:R-:W-:-:S04]  /*3ed0*/  IMAD.HI.U32 R50, R33, R47, R32 ;  /* 0x0000002f21327227 */ /* 0x000fc800078e0020 */
[----:B------:R-:W-:Y:S02]  /*3ee0*/  VIADD R32, R51, 0xffffffe ;  /* 0x0ffffffe33207836 */ /* 0x000fe40000000000 */
[----:B------:R-:W-:-:S05]  /*3ef0*/  IMAD.HI.U32 R47, R50, R43, RZ ;  /* 0x0000002b322f7227 */ /* 0x000fca00078e00ff */
[----:B------:R-:W-:-:S05]  /*3f00*/  IADD3 R33, PT, PT, -R47, RZ, RZ ;  /* 0x000000ff2f217210 */ /* 0x000fca0007ffe1ff */
[----:B------:R-:W-:Y:S02]  /*3f10*/  IMAD R49, R48, R33, R43 ;  /* 0x0000002130317224 */ /* 0x000fe400078e022b */
[----:B------:R0:W2:Y:S03]  /*3f20*/  F2I.FTZ.U32.TRUNC.NTZ R33, R32 ;  /* 0x0000002000217305 */ /* 0x0000a6000021f000 */
[----:B------:R-:W-:Y:S01]  /*3f30*/  ISETP.GE.U32.AND P0, PT, R49, R48, PT ;  /* 0x000000303100720c */ /* 0x000fe20003f06070 */
[----:B0-----:R-:W-:-:S12]  /*3f40*/  HFMA2 R32, -RZ, RZ, 0, 0 ;  /* 0x00000000ff207431 */ /* 0x001fd800000001ff */
[----:B------:R-:W-:Y:S02]  /*3f50*/  @P0 IADD3 R49, PT, PT, -R48, R49, RZ ;  /* 0x0000003130310210 */ /* 0x000fe40007ffe1ff */
[----:B------:R-:W-:Y:S02]  /*3f60*/  @P0 IADD3 R47, PT, PT, R47, 0x1, RZ ;  /* 0x000000012f2f0810 */ /* 0x000fe40007ffe0ff */
[----:B------:R-:W-:Y:S01]  /*3f70*/  ISETP.GE.U32.AND P1, PT, R49, R48, PT ;  /* 0x000000303100720c */ /* 0x000fe20003f26070 */
[----:B------:R-:W-:-:S04]  /*3f80*/  IMAD.MOV R49, RZ, RZ, -R34 ;  /* 0x000000ffff317224 */ /* 0x000fc800078e0a22 */
[----:B--2---:R-:W-:-:S04]  /*3f90*/  IMAD R49, R49, R33, RZ ;  /* 0x0000002131317224 */ /* 0x004fc800078e02ff */
[----:B------:R-:W-:-:S04]  /*3fa0*/  IMAD.HI.U32 R50, R33, R49, R32 ;  /* 0x0000003121327227 */ /* 0x000fc800078e0020 */
[----:B------:R-:W-:Y:S01]  /*3fb0*/  @P1 VIADD R47, R47, 0x1 ;  /* 0x000000012f2f1836 */ /* 0x000fe20000000000 */
[----:B------:R-:W-:Y:S02]  /*3fc0*/  @!P2 LOP3.LUT R47, RZ, R48, RZ, 0x33, !PT ;  /* 0x00000030ff2fa212 */ /* 0x000fe400078e33ff */
[----:B------:R-:W-:-:S03]  /*3fd0*/  ISETP.NE.U32.AND P2, PT, R34, RZ, PT ;  /* 0x000000ff2200720c */ /* 0x000fc60003f45070 */
[----:B------:R-:W-:-:S04]  /*3fe0*/  IMAD.HI.U32 R50, R50, R47, RZ ;  /* 0x0000002f32327227 */ /* 0x000fc800078e00ff */
[----:B------:R-:W-:-:S04]  /*3ff0*/  IMAD.MOV R32, RZ, RZ, -R50 ;  /* 0x000000ffff207224 */ /* 0x000fc800078e0a32 */
[--C-:B------:R-:W-:Y:S02]  /*4000*/  IMAD R33, R34, R32, R47.reuse ;  /* 0x0000002022217224 */ /* 0x100fe400078e022f */
[----:B------:R-:W-:-:S03]  /*4010*/  IMAD.MOV R32, RZ, RZ, -R47 ;  /* 0x000000ffff207224 */ /* 0x000fc600078e0a2f */
[----:B------:R-:W-:-:S13]  /*4020*/  ISETP.GE.U32.AND P0, PT, R33, R34, PT ;  /* 0x000000222100720c */ /* 0x000fda0003f06070 */
[----:B------:R-:W-:Y:S01]  /*4030*/  @P0 IADD3 R33, PT, PT, -R34, R33, RZ ;  /* 0x0000002122210210 */ /* 0x000fe20007ffe1ff */
[----:B------:R-:W-:-:S03]  /*4040*/  @P0 VIADD R50, R50, 0x1 ;  /* 0x0000000132320836 */ /* 0x000fc60000000000 */
[----:B------:R-:W-:Y:S01]  /*4050*/  ISETP.GE.U32.AND P1, PT, R33, R34, PT ;  /* 0x000000222100720c */ /* 0x000fe20003f26070 */
[----:B------:R-:W-:-:S04]  /*4060*/  IMAD R33, R48, R32, R43 ;  /* 0x0000002030217224 */ /* 0x000fc800078e022b */
[----:B-1----:R-:W-:-:S08]  /*4070*/  IMAD R33, R33, R45, R40 ;  /* 0x0000002d21217224 */ /* 0x002fd000078e0228 */
[----:B------:R-:W-:Y:S02]  /*4080*/  @P1 IADD3 R50, PT, PT, R50, 0x1, RZ ;  /* 0x0000000132321810 */ /* 0x000fe40007ffe0ff */
[----:B------:R-:W-:-:S04]  /*4090*/  @!P2 LOP3.LUT R50, RZ, R34, RZ, 0x33, !PT ;  /* 0x00000022ff32a212 */ /* 0x000fc800078e33ff */
[----:B------:R-:W-:Y:S01]  /*40a0*/  IADD3 R32, PT, PT, -R50, RZ, RZ ;  /* 0x000000ff32207210 */ /* 0x000fe20007ffe1ff */
[----:B------:R-:W-:-:S04]  /*40b0*/  IMAD.MOV.U32 R43, RZ, RZ, R50 ;  /* 0x000000ffff2b7224 */ /* 0x000fc800078e0032 */
[----:B------:R-:W-:-:S04]  /*40c0*/  IMAD R32, R34, R32, R47 ;  /* 0x0000002022207224 */ /* 0x000fc800078e022f */
[----:B---3--:R-:W-:-:S07]  /*40d0*/  IMAD R40, R32, R35, R33 ;  /* 0x0000002320287224 */ /* 0x008fce00078e0221 */
.L_x_3057:
        /* <DEDUP_REMOVED lines=27> */
.L_x_3055:
[----:B0-----:R-:W0:Y:S01]  /*4290*/  LDC.64 R32, c[0x0][0x380] ;  /* 0x0000e000ff207b82 */ /* 0x001e220000000a00 */
[----:B------:R-:W1:Y:S02]  /*42a0*/  LDCU UR4, c[0x0][0x3ec] ;  /* 0x00007d80ff0477ac */ /* 0x000e640008000800 */
[----:B-1----:R-:W-:-:S04]  /*42b0*/  IMAD R35, R43, UR4, R40 ;  /* 0x000000042b237c24 */ /* 0x002fc8000f8e0228 */
[----:B0-----:R-:W-:-:S05]  /*42c0*/  IMAD.WIDE.U32 R32, R35, 0x2, R32 ;  /* 0x0000000223207825 */ /* 0x001fca00078e0020 */
[----:B------:R1:W5:Y:S02]  /*42d0*/  LDG.E.U16 R40, desc[UR10][R32.64] ;  /* 0x0000000a20287981 */ /* 0x000364000c1e1500 */
.L_x_3052:
[----:B------:R-:W-:Y:S05]  /*42e0*/  BSYNC.RECONVERGENT B1 ;  /* 0x0000000000017941 */ /* 0x000fea0003800200 */
.L_x_3051:
        /* <DEDUP_REMOVED lines=15> */
.L_x_3061:
[C---:B------:R-:W-:Y:S02]  /*43e0*/  VIADD R54, R45.reuse, 0xffffffff ;  /* 0xffffffff2d367836 */ /* 0x040fe40000000000 */
[----:B------:R-:W-:Y:S02]  /*43f0*/  HFMA2 R34, -RZ, RZ, 0, 0 ;  /* 0x00000000ff227431 */ /* 0x000fe400000001ff */
[C---:B------:R-:W-:Y:S01]  /*4400*/  VIADD R51, R45.reuse, 0xfffffffe ;  /* 0xfffffffe2d337836 */ /* 0x040fe20000000000 */
[----:B------:R-:W-:Y:S01]  /*4410*/  IADD3 R46, PT, PT, R46, 0x8, RZ ;  /* 0x000000082e2e7810 */ /* 0x000fe20007ffe0ff */
[C---:B------:R-:W-:Y:S01]  /*4420*/  VIADD R49, R45.reuse, 0xfffffffd ;  /* 0xfffffffd2d317836 */ /* 0x040fe20000000000 */
[----:B------:R-:W-:Y:S01]  /*4430*/  SHF.L.U32 R54, R54, 0x2, RZ ;  /* 0x0000000236367819 */ /* 0x000fe200000006ff */
[----:B------:R-:W-:Y:S01]  /*4440*/  VIADD R47, R45, 0xfffffffc ;  /* 0xfffffffc2d2f7836 */ /* 0x000fe20000000000 */
[----:B------:R-:W-:Y:S02]  /*4450*/  SHF.L.U32 R51, R51, 0x2, RZ ;  /* 0x0000000233337819 */ /* 0x000fe400000006ff */
[----:B------:R2:W3:Y:S01]  /*4460*/  LDC R53, c[0x0][R54+0x388] ;  /* 0x0000e20036357b82 */ /* 0x0004e20000000800 */
[----:B------:R-:W-:-:S02]  /*4470*/  SHF.L.U32 R49, R49, 0x2, RZ ;  /* 0x0000000231317819 */ /* 0x000fc400000006ff */
[----:B------:R-:W-:-:S05]  /*4480*/  SHF.L.U32 R47, R47, 0x2, RZ ;  /* 0x000000022f2f7819 */ /* 0x000fca00000006ff */
[----:B------:R4:W0:Y:S08]  /*4490*/  LDC R52, c[0x0][R51+0x388] ;  /* 0x0000e20033347b82 */ /* 0x0008300000000800 */
[----:B------:R1:W0:Y:S08]  /*44a0*/  LDC R50, c[0x0][R49+0x388] ;  /* 0x0000e20031327b82 */ /* 0x0002300000000800 */
[----:B------:R0:W0:Y:S08]  /*44b0*/  LDC R48, c[0x0][R47+0x388] ;  /* 0x0000e2002f307b82 */ /* 0x0000300000000800 */
[----:B--2---:R-:W2:Y:S08]  /*44c0*/  LDC R54, c[0x0][R54+0x3ec] ;  /* 0x0000fb0036367b82 */ /* 0x004eb00000000800 */
[----:B----4-:R-:W4:Y:S01]  /*44d0*/  LDC R51, c[0x0][R51+0x3ec] ;  /* 0x0000fb0033337b82 */ /* 0x010f220000000800 */
[----:B---3--:R-:W3:Y:S01]  /*44e0*/  I2F.U32.RP R55, R53 ;  /* 0x0000003500377306 */ /* 0x008ee20000209000 */
[----:B------:R-:W-:-:S06]  /*44f0*/  IADD3 R57, PT, PT, RZ, -R53, RZ ;  /* 0x80000035ff397210 */ /* 0x000fcc0007ffe0ff */
[----:B-1----:R-:W1:Y:S01]  /*4500*/  LDC R49, c[0x0][R49+0x3ec] ;  /* 0x0000fb0031317b82 */ /* 0x002e620000000800 */
[----:B------:R-:W-:Y:S01]  /*4510*/  ISETP.NE.U32.AND P2, PT, R53, RZ, PT ;  /* 0x000000ff3500720c */ /* 0x000fe20003f45070 */
[----:B0-----:R-:W0:Y:S06]  /*4520*/  I2F.U32.RP R56, R52 ;  /* 0x0000003400387306 */ /* 0x001e2c0000209000 */
[----:B------:R-:W1:Y:S02]  /*4530*/  LDC R47, c[0x0][R47+0x3ec] ;  /* 0x0000fb002f2f7b82 */ /* 0x000e640000000800 */
[----:B---3--:R-:W3:Y:S01]  /*4540*/  MUFU.RCP R55, R55 ;  /* 0x0000003700377308 */ /* 0x008ee20000001000 */
[----:B------:R-:W-:-:S07]  /*4550*/  IADD3 R59, PT, PT, RZ, -R50, RZ ;  /* 0x80000032ff3b7210 */ /* 0x000fce0007ffe0ff */
[----:B0-----:R-:W0:Y:S08]  /*4560*/  MUFU.RCP R56, R56 ;  /* 0x0000003800387308 */ /* 0x001e300000001000 */
[----:B------:R-:W2:Y:S01]  /*4570*/  I2F.U32.RP R58, R50 ;  /* 0x00000032003a7306 */ /* 0x000ea20000209000 */
[----:B---3--:R-:W-:Y:S02]  /*4580*/  VIADD R35, R55, 0xffffffe ;  /* 0x0ffffffe37237836 */ /* 0x008fe40000000000 */
[----:B------:R-:W-:-:S05]  /*4590*/  IMAD.MOV R55, RZ, RZ, -R52 ;  /* 0x000000ffff377224 */ /* 0x000fca00078e0a34 */
[----:B------:R-:W3:Y:S01]  /*45a0*/  F2I.FTZ.U32.TRUNC.NTZ R35, R35 ;  /* 0x0000002300237305 */ /* 0x000ee2000021f000 */
[----:B0-----:R-:W-:-:S07]  /*45b0*/  VIADD R33, R56, 0xffffffe ;  /* 0x0ffffffe38217836 */ /* 0x001fce0000000000 */
[----:B--2---:R-:W0:Y:S01]  /*45c0*/  MUFU.RCP R32, R58 ;  /* 0x0000003a00207308 */ /* 0x004e220000001000 */
[----:B---3--:R-:W-:-:S07]  /*45d0*/  IMAD R57, R57, R35, RZ ;  /* 0x0000002339397224 */ /* 0x008fce00078e02ff */
[----:B------:R-:W2:Y:S01]  /*45e0*/  F2I.FTZ.U32.TRUNC.NTZ R33, R33 ;  /* 0x0000002100217305 */ /* 0x000ea2000021f000 */
[----:B------:R-:W-:-:S07]  /*45f0*/  IMAD.HI.U32 R57, R35, R57, R34 ;  /* 0x0000003923397227 */ /* 0x000fce00078e0022 */
[----:B------:R-:W3:Y:S01]  /*4600*/  I2F.U32.RP R34, R48 ;  /* 0x0000003000227306 */ /* 0x000ee20000209000 */
[----:B0-----:R-:W-:Y:S01]  /*4610*/  IADD3 R32, PT, PT, R32, 0xffffffe, RZ ;  /* 0x0ffffffe20207810 */ /* 0x001fe20007ffe0ff */
[----:B------:R-:W-:-:S04]  /*4620*/  IMAD.HI.U32 R57, R57, R44, RZ ;  /* 0x0000002c39397227 */ /* 0x000fc800078e00ff */
[----:B--2---:R-:W-:Y:S02]  /*4630*/  IMAD R55, R55, R33, RZ ;  /* 0x0000002137377224 */ /* 0x004fe400078e02ff */
[----:B------:R0:W2:Y:S02]  /*4640*/  F2I.FTZ.U32.TRUNC.NTZ R35, R32 ;  /* 0x0000002000237305 */ /* 0x0000a4000021f000 */
[----:B0-----:R-:W-:-:S04]  /*4650*/  IMAD.MOV.U32 R32, RZ, RZ, RZ ;  /* 0x000000ffff207224 */ /* 0x001fc800078e00ff */
[----:B------:R-:W-:Y:S02]  /*4660*/  IMAD.HI.U32 R55, R33, R55, R32 ;  /* 0x0000003721377227 */ /* 0x000fe400078e0020 */
[----:B---3--:R0:W3:Y:S02]  /*4670*/  MUFU.RCP R33, R34 ;  /* 0x0000002200217308 */ /* 0x0080e40000001000 */
[----:B--2---:R-:W-:Y:S02]  /*4680*/  IMAD R59, R59, R35, RZ ;  /* 0x000000233b3b7224 */ /* 0x004fe400078e02ff */
[----:B0-----:R-:W-:-:S04]  /*4690*/  IMAD.MOV.U32 R34, RZ, RZ, RZ ;  /* 0x000000ffff227224 */ /* 0x001fc800078e00ff */
[----:B------:R-:W-:Y:S01]  /*46a0*/  IMAD.HI.U32 R58, R35, R59, R34 ;  /* 0x0000003b233a7227 */ /* 0x000fe200078e0022 */
[----:B------:R-:W-:Y:S02]  /*46b0*/  IADD3 R34, PT, PT, R45, -0x5, RZ ;  /* 0xfffffffb2d227810 */ /* 0x000fe40007ffe0ff */
[----:B---3--:R-:W-:Y:S01]  /*46c0*/  IADD3 R33, PT, PT, R33, 0xffffffe, RZ ;  /* 0x0ffffffe21217810 */ /* 0x008fe20007ffe0ff */
[----:B------:R-:W-:Y:S02]  /*46d0*/  IMAD.MOV R35, RZ, RZ, -R48 ;  /* 0x000000ffff237224 */ /* 0x000fe400078e0a30 */
[----:B------:R-:W-:-:S03]  /*46e0*/  IMAD.SHL.U32 R34, R34, 0x4, RZ ;  /* 0x0000000422227824 */ /* 0x000fc600078e00ff */
[----:B------:R-:W0:Y:S02]  /*46f0*/  F2I.FTZ.U32.TRUNC.NTZ R33, R33 ;  /* 0x0000002100217305 */ /* 0x000e24000021f000 */
[----:B0-----:R-:W-:-:S04]  /*4700*/  IMAD R35, R35, R33, RZ ;  /* 0x0000002123237224 */ /* 0x001fc800078e02ff */
[----:B------:R-:W-:Y:S01]  /*4710*/  IMAD.HI.U32 R56, R33, R35, R32 ;  /* 0x0000002321387227 */ /* 0x000fe200078e0020 */
[----:B------:R-:W-:Y:S01]  /*4720*/  IADD3 R32, PT, PT, -R57, RZ, RZ ;  /* 0x000000ff39207210 */ /* 0x000fe20007ffe1ff */
[----:B------:R0:W2:Y:S04]  /*4730*/  LDC R35, c[0x0][R34+0x388] ;  /* 0x0000e20022237b82 */ /* 0x0000a80000000800 */
[----:B------:R-:W-:-:S04]  /*4740*/  IMAD R32, R53, R32, R44 ;  /* 0x0000002035207224 */ /* 0x000fc800078e022c */
[----:B0-----:R-:W0:Y:S01]  /*4750*/  LDC R34, c[0x0][R34+0x3ec] ;  /* 0x0000fb0022227b82 */ /* 0x001e220000000800 */
[----:B------:R-:W-:-:S13]  /*4760*/  ISETP.GE.U32.AND P0, PT, R32, R53, PT ;  /* 0x000000352000720c */ /* 0x000fda0003f06070 */
[----:B------:R-:W-:Y:S01]  /*4770*/  @P0 IADD3 R32, PT, PT, -R53, R32, RZ ;  /* 0x0000002035200210 */ /* 0x000fe20007ffe1ff */
[----:B------:R-:W-:-:S03]  /*4780*/  @P0 VIADD R57, R57, 0x1 ;  /* 0x0000000139390836 */ /* 0x000fc60000000000 */
[----:B------:R-:W-:-:S13]  /*4790*/  ISETP.GE.U32.AND P1, PT, R32, R53, PT ;  /* 0x000000352000720c */ /* 0x000fda0003f26070 */
[----:B------:R-:W-:Y:S02]  /*47a0*/  @P1 IADD3 R57, PT, PT, R57, 0x1, RZ ;  /* 0x0000000139391810 */ /* 0x000fe40007ffe0ff */
[----:B------:R-:W-:Y:S02]  /*47b0*/  @!P2 LOP3.LUT R57, RZ, R53, RZ, 0x33, !PT ;  /* 0x00000035ff39a212 */ /* 0x000fe400078e33ff */
[----:B------:R-:W-:Y:S02]  /*47c0*/  ISETP.NE.U32.AND P2, PT, R52, RZ, PT ;  /* 0x000000ff3400720c */ /* 0x000fe40003f45070 */
[----:B------:R-:W-:Y:S01]  /*47d0*/  IADD3 R59, PT, PT, -R57, RZ, RZ ;  /* 0x000000ff393b7210 */ /* 0x000fe20007ffe1ff */
[----:B------:R-:W-:Y:S01]  /*47e0*/  IMAD.HI.U32 R55, R55, R57, RZ ;  /* 0x0000003937377227 */ /* 0x000fe200078e00ff */
[----:B--2---:R-:W2:Y:S03]  /*47f0*/  I2F.U32.RP R60, R35 ;  /* 0x00000023003c7306 */ /* 0x004ea60000209000 */
[----:B------:R-:W-:Y:S01]  /*4800*/  IMAD R59, R53, R59, R44 ;  /* 0x0000003b353b7224 */ /* 0x000fe200078e022c */
[----:B------:R-:W-:-:S03]  /*4810*/  IADD3 R53, PT, PT, RZ, -R35, RZ ;  /* 0x80000023ff357210 */ /* 0x000fc60007ffe0ff */
[----:B------:R-:W-:Y:S02]  /*4820*/  IMAD R59, R59, R54, R43 ;  /* 0x000000363b3b7224 */ /* 0x000fe400078e022b */
[----:B------:R-:W-:-:S05]  /*4830*/  VIADD R43, R45, 0xfffffffa ;  /* 0xfffffffa2d2b7836 */ /* 0x000fca0000000000 */
[----:B------:R-:W-:Y:S01]  /*4840*/  SHF.L.U32 R43, R43, 0x2, RZ ;  /* 0x000000022b2b7819 */ /* 0x000fe200000006ff */
[----:B--2---:R-:W2:Y:S03]  /*4850*/  MUFU.RCP R60, R60 ;  /* 0x0000003c003c7308 */ /* 0x004ea60000001000 */
[----:B------:R3:W4:Y:S08]  /*4860*/  LDC R44, c[0x0][R43+0x388] ;  /* 0x0000e2002b2c7b82 */ /* 0x0007300000000800 */
[----:B---3--:R-:W3:Y:S01]  /*4870*/  LDC R43, c[0x0][R43+0x3ec] ;  /* 0x0000fb002b2b7b82 */ /* 0x008ee20000000800 */
[----:B--2---:R-:W-:-:S04]  /*4880*/  VIADD R32, R60, 0xffffffe ;  /* 0x0ffffffe3c207836 */ /* 0x004fc80000000000 */
[----:B------:R2:W1:Y:S02]  /*4890*/  F2I.FTZ.U32.TRUNC.NTZ R33, R32 ;  /* 0x0000002000217305 */ /* 0x000464000021f000 */
[----:B--2---:R-:W-:Y:S02]  /*48a0*/  HFMA2 R32, -RZ, RZ, 0, 0 ;  /* 0x00000000ff207431 */ /* 0x004fe400000001ff */
[----:B-1----:R-:W-:-:S04]  /*48b0*/  IMAD R53, R53, R33, RZ ;  /* 0x0000002135357224 */ /* 0x002fc800078e02ff */
[----:B------:R-:W-:Y:S01]  /*48c0*/  IMAD.HI.U32 R53, R33, R53, R32 ;  /* 0x0000003521357227 */ /* 0x000fe200078e0020 */
[----:B------:R-:W-:-:S05]  /*48d0*/  IADD3 R33, PT, PT, -R55, RZ, RZ ;  /* 0x000000ff37217210 */ /* 0x000fca0007ffe1ff */
[----:B------:R-:W-:Y:S01]  /*48e0*/  IMAD R33, R52, R33, R57 ;  /* 0x0000002134217224 */ /* 0x000fe200078e0239 */
[----:B----4-:R-:W1:Y:S04]  /*48f0*/  I2F.U32.RP R54, R44 ;  /* 0x0000002c00367306 */ /* 0x010e680000209000 */
[----:B------:R-:W-:-:S13]  /*4900*/  ISETP.GE.U32.AND P0, PT, R33, R52, PT ;  /* 0x000000342100720c */ /* 0x000fda0003f06070 */
[----:B------:R-:W-:Y:S01]  /*4910*/  @P0 IMAD.IADD R33, R33, 0x1, -R52 ;  /* 0x0000000121210824 */ /* 0x000fe200078e0a34 */
[----:B-1----:R-:W1:Y:S01]  /*4920*/  MUFU.RCP R54, R54 ;  /* 0x0000003600367308 */ /* 0x002e620000001000 */
[----:B------:R-:W-:-:S03]  /*4930*/  @P0 IADD3 R55, PT, PT, R55, 0x1, RZ ;  /* 0x0000000137370810 */ /* 0x000fc60007ffe0ff */
[----:B------:R-:W-:-:S13]  /*4940*/  ISETP.GE.U32.AND P1, PT, R33, R52, PT ;  /* 0x000000342100720c */ /* 0x000fda0003f26070 */
[----:B------:R-:W-:Y:S02]  /*4950*/  @P1 IADD3 R55, PT, PT, R55, 0x1, RZ ;  /* 0x0000000137371810 */ /* 0x000fe40007ffe0ff */
[----:B------:R-:W-:Y:S02]  /*4960*/  @!P2 LOP3.LUT R55, RZ, R52, RZ, 0x33, !PT ;  /* 0x00000034ff37a212 */ /* 0x000fe400078e33ff */
[----:B------:R-:W-:-:S03]  /*4970*/  ISETP.NE.U32.AND P2, PT, R50, RZ, PT ;  /* 0x000000ff3200720c */ /* 0x000fc60003f45070 */
[----:B------:R-:W-:-:S04]  /*4980*/  IMAD.MOV R32, RZ, RZ, -R55 ;  /* 0x000000ffff207224 */ /* 0x000fc800078e0a37 */
[----:B------:R-:W-:Y:S01]  /*4990*/  IMAD R52, R52, R32, R57 ;  /* 0x0000002034347224 */ /* 0x000fe200078e0239 */
[----:B-1----:R-:W-:Y:S01]  /*49a0*/  IADD3 R32, PT, PT, R54, 0xffffffe, RZ ;  /* 0x0ffffffe36207810 */ /* 0x002fe20007ffe0ff */
[----:B------:R-:W-:-:S03]  /*49b0*/  IMAD.HI.U32 R57, R58, R55, RZ ;  /* 0x000000373a397227 */ /* 0x000fc600078e00ff */
[----:B------:R1:W2:Y:S01]  /*49c0*/  F2I.FTZ.U32.TRUNC.NTZ R33, R32 ;  /* 0x0000002000217305 */ /* 0x0002a2000021f000 */
[----:B------:R-:W-:Y:S01]  /*49d0*/  IMAD R59, R52, R51, R59 ;  /* 0x00000033343b7224 */ /* 0x000fe200078e023b */
[----:B------:R-:W-:Y:S01]  /*49e0*/  IADD3 R61, PT, PT, -R57, RZ, RZ ;  /* 0x000000ff393d7210 */ /* 0x000fe20007ffe1ff */
[----:B------:R-:W-:-:S04]  /*49f0*/  IMAD.MOV R52, RZ, RZ, -R44 ;  /* 0x000000ffff347224 */ /* 0x000fc800078e0a2c */
[----:B------:R-:W-:Y:S02]  /*4a00*/  IMAD R61, R50, R61, R55 ;  /* 0x0000003d323d7224 */ /* 0x000fe400078e0237 */
[----:B-1----:R-:W-:-:S03]  /*4a10*/  HFMA2 R32, -RZ, RZ, 0, 0 ;  /* 0x00000000ff207431 */ /* 0x002fc600000001ff */
[----:B------:R-:W-:Y:S01]  /*4a20*/  ISETP.GE.U32.AND P0, PT, R61, R50, PT ;  /* 0x000000323d00720c */ /* 0x000fe20003f06070 */
[----:B--2---:R-:W-:-:S04]  /*4a30*/  IMAD R51, R52, R33, RZ ;  /* 0x0000002134337224 */ /* 0x004fc800078e02ff */
[----:B------:R-:W-:-:S04]  /*4a40*/  IMAD.HI.U32 R54, R33, R51, R32 ;  /* 0x0000003321367227 */ /* 0x000fc800078e0020 */
[C---:B------:R-:W-:Y:S01]  /*4a50*/  VIADD R51, R45.reuse, 0xfffffff9 ;  /* 0xfffffff92d337836 */ /* 0x040fe20000000000 */
[----:B------:R-:W-:-:S03]  /*4a60*/  IADD3 R45, PT, PT, R45, -0x8, RZ ;  /* 0xfffffff82d2d7810 */ /* 0x000fc60007ffe0ff */
[----:B------:R-:W-:Y:S02]  /*4a70*/  @P0 IADD3 R61, PT, PT, -R50, R61, RZ ;  /* 0x0000003d323d0210 */ /* 0x000fe40007ffe1ff */
[----:B------:R-:W-:Y:S02]  /*4a80*/  SHF.L.U32 R51, R51, 0x2, RZ ;  /* 0x0000000233337819 */ /* 0x000fe400000006ff */
[----:B------:R-:W-:Y:S02]  /*4a90*/  ISETP.GE.U32.AND P1, PT, R61, R50, PT ;  /* 0x000000323d00720c */ /* 0x000fe40003f26070 */
[----:B------:R1:W2:Y:S01]  /*4aa0*/  LDC R52, c[0x0][R51+0x388] ;  /* 0x0000e20033347b82 */ /* 0x0002a20000000800 */
[----:B------:R-:W-:-:S07]  /*4ab0*/  @P0 IADD3 R57, PT, PT, R57, 0x1, RZ ;  /* 0x0000000139390810 */ /* 0x000fce0007ffe0ff */
[----:B-1----:R-:W1:Y:S03]  /*4ac0*/  LDC R51, c[0x0][R51+0x3ec] ;  /* 0x0000fb0033337b82 */ /* 0x002e660000000800 */
[----:B------:R-:W-:Y:S01]  /*4ad0*/  @P1 VIADD R57, R57, 0x1 ;  /* 0x0000000139391836 */ /* 0x000fe20000000000 */
[----:B------:R-:W-:Y:S02]  /*4ae0*/  @!P2 LOP3.LUT R57, RZ, R50, RZ, 0x33, !PT ;  /* 0x00000032ff39a212 */ /* 0x000fe400078e33ff */
[----:B------:R-:W-:-:S03]  /*4af0*/  ISETP.NE.U32.AND P2, PT, R48, RZ, PT ;  /* 0x000000ff3000720c */ /* 0x000fc60003f45070 */
[----:B------:R-:W-:-:S04]  /*4b00*/  IMAD.HI.U32 R56, R56, R57, RZ ;  /* 0x0000003938387227 */ /* 0x000fc800078e00ff */
[----:B------:R-:W-:Y:S01]  /*4b10*/  IMAD.MOV R32, RZ, RZ, -R57 ;  /* 0x000000ffff207224 */ /* 0x000fe200078e0a39 */
[----:B------:R-:W-:-:S03]  /*4b20*/  IADD3 R33, PT, PT, -R56, RZ, RZ ;  /* 0x000000ff38217210 */ /* 0x000fc60007ffe1ff */
[----:B------:R-:W-:Y:S02]  /*4b30*/  IMAD R50, R50, R32, R55 ;  /* 0x0000002032327224 */ /* 0x000fe400078e0237 */
[----:B------:R-:W-:Y:S02]  /*4b40*/  IMAD R33, R48, R33, R57 ;  /* 0x0000002130217224 */ /* 0x000fe400078e0239 */
[----:B------:R-:W-:-:S03]  /*4b50*/  IMAD R59, R50, R49, R59 ;  /* 0x00000031323b7224 */ /* 0x000fc600078e023b */
[----:B------:R-:W-:-:S13]  /*4b60*/  ISETP.GE.U32.AND P0, PT, R33, R48, PT ;  /* 0x000000302100720c */ /* 0x000fda0003f06070 */
[----:B------:R-:W-:Y:S02]  /*4b70*/  @P0 IADD3 R33, PT, PT, -R48, R33, RZ ;  /* 0x0000002130210210 */ /* 0x000fe40007ffe1ff */
[----:B------:R-:W-:Y:S01]  /*4b80*/  @P0 IADD3 R56, PT, PT, R56, 0x1, RZ ;  /* 0x0000000138380810 */ /* 0x000fe20007ffe0ff */
[----:B--2---:R-:W2:Y:S01]  /*4b90*/  I2F.U32.RP R58, R52 ;  /* 0x00000034003a7306 */ /* 0x004ea20000209000 */
[----:B------:R-:W-:Y:S02]  /*4ba0*/  ISETP.GE.U32.AND P1, PT, R33, R48, PT ;  /* 0x000000302100720c */ /* 0x000fe40003f26070 */
[----:B------:R-:W-:-:S11]  /*4bb0*/  IADD3 R32, PT, PT, RZ, -R52, RZ ;  /* 0x80000034ff207210 */ /* 0x000fd60007ffe0ff */
[----:B------:R-:W-:Y:S01]  /*4bc0*/  @P1 IADD3 R56, PT, PT, R56, 0x1, RZ ;  /* 0x0000000138381810 */ /* 0x000fe20007ffe0ff */
[----:B--2---:R-:W2:Y:S01]  /*4bd0*/  MUFU.RCP R58, R58 ;  /* 0x0000003a003a7308 */ /* 0x004ea20000001000 */
[----:B------:R-:W-:Y:S02]  /*4be0*/  @!P2 LOP3.LUT R56, RZ, R48, RZ, 0x33, !PT ;  /* 0x00000030ff38a212 */ /* 0x000fe400078e33ff */
[----:B------:R-:W-:-:S03]  /*4bf0*/  ISETP.NE.U32.AND P2, PT, R35, RZ, PT ;  /* 0x000000ff2300720c */ /* 0x000fc60003f45070 */
[----:B------:R-:W-:-:S05]  /*4c00*/  IMAD.HI.U32 R53, R53, R56, RZ ;  /* 0x0000003835357227 */ /* 0x000fca00078e00ff */
[----:B------:R-:W-:-:S05]  /*4c10*/  IADD3 R50, PT, PT, -R53, RZ, RZ ;  /* 0x000000ff35327210 */ /* 0x000fca0007ffe1ff */
[----:B------:R-:W-:Y:S02]  /*4c20*/  IMAD R50, R35, R50, R56 ;  /* 0x0000003223327224 */ /* 0x000fe400078e0238 */
[----:B--2---:R-:W-:-:S03]  /*4c30*/  VIADD R33, R58, 0xffffffe ;  /* 0x0ffffffe3a217836 */ /* 0x004fc60000000000 */
[----:B------:R-:W-:-:S03]  /*4c40*/  ISETP.GE.U32.AND P0, PT, R50, R35, PT ;  /* 0x000000233200720c */ /* 0x000fc60003f06070 */
[----:B------:R-:W2:Y:S10]  /*4c50*/  F2I.FTZ.U32.TRUNC.NTZ R33, R33 ;  /* 0x0000002100217305 */ /* 0x000eb4000021f000 */
[----:B------:R-:W-:-:S02]  /*4c60*/  @P0 IADD3 R50, PT, PT, -R35, R50, RZ ;  /* 0x0000003223320210 */ /* 0x000fc40007ffe1ff */
[----:B------:R-:W-:Y:S02]  /*4c70*/  @P0 IADD3 R53, PT, PT, R53, 0x1, RZ ;  /* 0x0000000135350810 */ /* 0x000fe40007ffe0ff */
[----:B------:R-:W-:Y:S01]  /*4c80*/  ISETP.GE.U32.AND P1, PT, R50, R35, PT ;  /* 0x000000233200720c */ /* 0x000fe20003f26070 */
[----:B--2---:R-:W-:Y:S02]  /*4c90*/  IMAD R49, R32, R33, RZ ;  /* 0x0000002120317224 */ /* 0x004fe400078e02ff */
[----:B------:R-:W-:-:S04]  /*4ca0*/  IMAD.MOV.U32 R32, RZ, RZ, RZ ;  /* 0x000000ffff207224 */ /* 0x000fc800078e00ff */
[----:B------:R-:W-:-:S04]  /*4cb0*/  IMAD.HI.U32 R32, R33, R49, R32 ;  /* 0x0000003121207227 */ /* 0x000fc800078e0020 */
[----:B------:R-:W-:Y:S02]  /*4cc0*/  IMAD.SHL.U32 R49, R45, 0x4, RZ ;  /* 0x000000042d317824 */ /* 0x000fe400078e00ff */
[----:B------:R-:W-:Y:S02]  /*4cd0*/  @P1 IADD3 R53, PT, PT, R53, 0x1, RZ ;  /* 0x0000000135351810 */ /* 0x000fe40007ffe0ff */
[----:B------:R2:W4:Y:S01]  /*4ce0*/  LDC R50, c[0x0][R49+0x388] ;  /* 0x0000e20031327b82 */ /* 0x0005220000000800 */
[----:B------:R-:W-:Y:S02]  /*4cf0*/  @!P2 LOP3.LUT R53, RZ, R35, RZ, 0x33, !PT ;  /* 0x00000023ff35a212 */ /* 0x000fe400078e33ff */
[----:B------:R-:W-:-:S03]  /*4d00*/  ISETP.NE.U32.AND P2, PT, R44, RZ, PT ;  /* 0x000000ff2c00720c */ /* 0x000fc60003f45070 */
[----:B------:R-:W-:Y:S02]  /*4d10*/  IMAD.HI.U32 R55, R54, R53, RZ ;  /* 0x0000003536377227 */ /* 0x000fe400078e00ff */
[----:B--2---:R-:W2:Y:S02]  /*4d20*/  LDC R49, c[0x0][R49+0x3ec] ;  /* 0x0000fb0031317b82 */ /* 0x004ea40000000800 */
[----:B------:R-:W-:-:S04]  /*4d30*/  IMAD.MOV R33, RZ, RZ, -R55 ;  /* 0x000000ffff217224 */ /* 0x000fc800078e0a37 */
[----:B------:R-:W-:-:S05]  /*4d40*/  IMAD R33, R44, R33, R53 ;  /* 0x000000212c217224 */ /* 0x000fca00078e0235 */
[----:B------:R-:W-:-:S13]  /*4d50*/  ISETP.GE.U32.AND P0, PT, R33, R44, PT ;  /* 0x0000002c2100720c */ /* 0x000fda0003f06070 */
[----:B------:R-:W-:Y:S01]  /*4d60*/  @P0 IADD3 R33, PT, PT, -R44, R33, RZ ;  /* 0x000000212c210210 */ /* 0x000fe20007ffe1ff */
[----:B------:R-:W-:-:S03]  /*4d70*/  @P0 VIADD R55, R55, 0x1 ;  /* 0x0000000137370836 */ /* 0x000fc60000000000 */
[----:B------:R-:W-:Y:S02]  /*4d80*/  ISETP.GE.U32.AND P1, PT, R33, R44, PT ;  /* 0x0000002c2100720c */ /* 0x000fe40003f26070 */
[----:B------:R-:W-:-:S05]  /*4d90*/  IADD3 R33, PT, PT, -R56, RZ, RZ ;  /* 0x000000ff38217210 */ /* 0x000fca0007ffe1ff */
[----:B------:R-:W-:-:S04]  /*4da0*/  IMAD R48, R48, R33, R57 ;  /* 0x0000002130307224 */ /* 0x000fc800078e0239 */
[----:B------:R-:W-:Y:S01]  /*4db0*/  IMAD R59, R48, R47, R59 ;  /* 0x0000002f303b7224 */ /* 0x000fe200078e023b */
[----:B----4-:R-:W4:Y:S01]  /*4dc0*/  I2F.U32.RP R54, R50 ;  /* 0x0000003200367306 */ /* 0x010f220000209000 */
[----:B------:R-:W-:Y:S02]  /*4dd0*/  @P1 IADD3 R55, PT, PT, R55, 0x1, RZ ;  /* 0x0000000137371810 */ /* 0x000fe40007ffe0ff */
[----:B------:R-:W-:Y:S02]  /*4de0*/  @!P2 LOP3.LUT R55, RZ, R44, RZ, 0x33, !PT ;  /* 0x0000002cff37a212 */ /* 0x000fe400078e33ff */
[----:B------:R-:W-:Y:S02]  /*4df0*/  ISETP.NE.U32.AND P2, PT, R52, RZ, PT ;  /* 0x000000ff3400720c */ /* 0x000fe40003f45070 */
[----:B------:R-:W-:Y:S01]  /*4e00*/  IADD3 R48, PT, PT, RZ, -R50, RZ ;  /* 0x80000032ff307210 */ /* 0x000fe20007ffe0ff */
[----:B------:R-:W-:-:S04]  /*4e10*/  IMAD.HI.U32 R57, R32, R55, RZ ;  /* 0x0000003720397227 */ /* 0x000fc800078e00ff */
[----:B------:R-:W-:Y:S01]  /*4e20*/  IMAD.MOV R61, RZ, RZ, -R57 ;  /* 0x000000ffff3d7224 */ /* 0x000fe200078e0a39 */
[----:B----4-:R-:W4:Y:S03]  /*4e30*/  MUFU.RCP R54, R54 ;  /* 0x0000003600367308 */ /* 0x010f260000001000 */
[----:B------:R-:W-:-:S05]  /*4e40*/  IMAD R61, R52, R61, R55 ;  /* 0x0000003d343d7224 */ /* 0x000fca00078e0237 */
[----:B------:R-:W-:Y:S02]  /*4e50*/  ISETP.GE.U32.AND P0, PT, R61, R52, PT ;  /* 0x000000343d00720c */ /* 0x000fe40003f06070 */
[----:B----4-:R-:W-:-:S11]  /*4e60*/  IADD3 R32, PT, PT, R54, 0xffffffe, RZ ;  /* 0x0ffffffe36207810 */ /* 0x010fd60007ffe0ff */
[----:B------:R-:W-:Y:S01]  /*4e70*/  @P0 IMAD.IADD R61, R61, 0x1, -R52 ;  /* 0x000000013d3d0824 */ /* 0x000fe200078e0a34 */
[----:B------:R-:W-:Y:S01]  /*4e80*/  @P0 IADD3 R57, PT, PT, R57, 0x1, RZ ;  /* 0x0000000139390810 */ /* 0x000fe20007ffe0ff */
[----:B------:R4:W0:Y:S03]  /*4e90*/  F2I.FTZ.U32.TRUNC.NTZ R33, R32 ;  /* 0x0000002000217305 */ /* 0x000826000021f000 */
[----:B------:R-:W-:Y:S01]  /*4ea0*/  ISETP.GE.U32.AND P1, PT, R61, R52, PT ;  /* 0x000000343d00720c */ /* 0x000fe20003f26070 */
[----:B----4-:R-:W-:Y:S02]  /*4eb0*/  HFMA2 R32, -RZ, RZ, 0, 0 ;  /* 0x00000000ff207431 */ /* 0x010fe400000001ff */
[----:B0-----:R-:W-:-:S10]  /*4ec0*/  IMAD R47, R48, R33, RZ ;  /* 0x00000021302f7224 */ /* 0x001fd400078e02ff */
[----:B------:R-:W-:Y:S02]  /*4ed0*/  @P1 IADD3 R57, PT, PT, R57, 0x1, RZ ;  /* 0x0000000139391810 */ /* 0x000fe40007ffe0ff */
[----:B------:R-:W-:Y:S01]  /*4ee0*/  @!P2 LOP3.LUT R57, RZ, R52, RZ, 0x33, !PT ;  /* 0x00000034ff39a212 */ /* 0x000fe200078e33ff */
[----:B------:R-:W-:Y:S01]  /*4ef0*/  IMAD.HI.U32 R48, R33, R47, R32 ;  /* 0x0000002f21307227 */ /* 0x000fe200078e0020 */
[----:B------:R-:W-:-:S05]  /*4f00*/  ISETP.NE.U32.AND P2, PT, R50, RZ, PT ;  /* 0x000000ff3200720c */ /* 0x000fca0003f45070 */
[----:B------:R-:W-:-:S04]  /*4f10*/  IMAD.HI.U32 R32, R48, R57, RZ ;  /* 0x0000003930207227 */ /* 0x000fc800078e00ff */
[----:B------:R-:W-:-:S04]  /*4f20*/  IMAD.MOV R33, RZ, RZ, -R32 ;  /* 0x000000ffff217224 */ /* 0x000fc800078e0a20 */
[----:B------:R-:W-:-:S05]  /*4f30*/  IMAD R33, R50, R33, R57 ;  /* 0x0000002132217224 */ /* 0x000fca00078e0239 */
[----:B------:R-:W-:-:S13]  /*4f40*/  ISETP.GE.U32.AND P0, PT, R33, R50, PT ;  /* 0x000000322100720c */ /* 0x000fda0003f06070 */
[----:B------:R-:W-:Y:S02]  /*4f50*/  @P0 IADD3 R33, PT, PT, -R50, R33, RZ ;  /* 0x0000002132210210 */ /* 0x000fe40007ffe1ff */
[----:B------:R-:W-:Y:S02]  /*4f60*/  @P0 IADD3 R32, PT, PT, R32, 0x1, RZ ;  /* 0x0000000120200810 */ /* 0x000fe40007ffe0ff */
[----:B------:R-:W-:Y:S02]  /*4f70*/  ISETP.GE.U32.AND P1, PT, R33, R50, PT ;  /* 0x000000322100720c */ /* 0x000fe40003f26070 */
[----:B------:R-:W-:Y:S02]  /*4f80*/  IADD3 R33, PT, PT, -R53, RZ, RZ ;  /* 0x000000ff35217210 */ /* 0x000fe40007ffe1ff */
[----:B------:R-:W-:-:S03]  /*4f90*/  ISETP.NE.AND P0, PT, R46, R23, PT ;  /* 0x000000172e00720c */ /* 0x000fc60003f05270 */
[----:B------:R-:W-:Y:S02]  /*4fa0*/  IMAD R35, R35, R33, R56 ;  /* 0x0000002123237224 */ /* 0x000fe400078e0238 */
[----:B------:R-:W-:Y:S02]  /*4fb0*/  IMAD.MOV R33, RZ, RZ, -R55 ;  /* 0x000000ffff217224 */ /* 0x000fe400078e0a37 */
[----:B------:R-:W-:Y:S02]  /*4fc0*/  IMAD R48, R35, R34, R59 ;  /* 0x0000002223307224 */ /* 0x000fe400078e023b */
[----:B------:R-:W-:Y:S01]  /*4fd0*/  IMAD R44, R44, R33, R53 ;  /* 0x000000212c2c7224 */ /* 0x000fe200078e0235 */
[----:B------:R-:W-:Y:S01]  /*4fe0*/  @P1 IADD3 R32, PT, PT, R32, 0x1, RZ ;  /* 0x0000000120201810 */ /* 0x000fe20007ffe0ff */
[----:B------:R-:W-:Y:S01]  /*4ff0*/  IMAD.MOV R33, RZ, RZ, -R57 ;  /* 0x000000ffff217224 */ /* 0x000fe200078e0a39 */
[----:B------:R-:W-:Y:S01]  /*5000*/  @!P2 LOP3.LUT R32, RZ, R50, RZ, 0x33, !PT ;  /* 0x00000032ff20a212 */ /* 0x000fe200078e33ff */
[----:B---3--:R-:W-:-:S02]  /*5010*/  IMAD R44, R44, R43, R48 ;  /* 0x0000002b2c2c7224 */ /* 0x008fc400078e0230 */
        /* <DEDUP_REMOVED lines=8> */
.L_x_3060:
[----:B------:R-:W-:-:S09]  /*50a0*/  UISETP.NE.AND UP0, UPT, UR12, URZ, UPT ;  /* 0x000000ff0c00728c */ /* 0x000fd2000bf05270 */
[----:B------:R-:W-:Y:S05]  /*50b0*/  BRA.U !UP0, `(.L_x_3062) ;  /* 0x0000000908ec7547 */ /* 0x000fea000b800000 */
[----:B------:R-:W-:Y:S02]  /*50c0*/  UISETP.GE.U32.AND UP0, UPT, UR7, 0x3, UPT ;  /* 0x000000030700788c */ /* 0x000fe4000bf06070 */
[----:B------:R-:W-:-:S07]  /*50d0*/  UISETP.NE.AND UP1, UPT, UR6, URZ, UPT ;  /* 0x000000ff0600728c */ /* 0x000fce000bf25270 */
[----:B------:R-:W-:Y:S05]  /*50e0*/  BRA.U !UP0, `(.L_x_3063) ;  /* 0x0000000508987547 */ /* 0x000fea000b800000 */
[C---:B------:R-:W-:Y:S01]  /*50f0*/  IADD3 R52, PT, PT, R45.reuse, -0x1, RZ ;  /* 0xffffffff2d347810 */ /* 0x040fe20007ffe0ff */
[C---:B------:R-:W-:Y:S02]  /*5100*/  VIADD R49, R45.reuse, 0xfffffffe ;  /* 0xfffffffe2d317836 */ /* 0x040fe40000000000 */
[----:B------:R-:W-:Y:S01]  /*5110*/  VIADD R48, R45, 0xfffffffd ;  /* 0xfffffffd2d307836 */ /* 0x000fe20000000000 */
[----:B------:R-:W-:Y:S02]  /*5120*/  SHF.L.U32 R52, R52, 0x2, RZ ;  /* 0x0000000234347819 */ /* 0x000fe400000006ff */
[----:B------:R-:W-:Y:S02]  /*5130*/  SHF.L.U32 R49, R49, 0x2, RZ ;  /* 0x0000000231317819 */ /* 0x000fe400000006ff */
[----:B------:R2:W3:Y:S01]  /*5140*/  LDC R47, c[0x0][R52+0x388] ;  /* 0x0000e200342f7b82 */ /* 0x0004e20000000800 */
[----:B------:R-:W-:Y:S02]  /*5150*/  SHF.L.U32 R48, R48, 0x2, RZ ;  /* 0x0000000230307819 */ /* 0x000fe400000006ff */
[----:B------:R-:W-:-:S05]  /*5160*/  IADD3 R45, PT, PT, R45, -0x4, RZ ;  /* 0xfffffffc2d2d7810 */ /* 0x000fca0007ffe0ff */
[----:B------:R4:W0:Y:S08]  /*5170*/  LDC R35, c[0x0][R49+0x388] ;  /* 0x0000e20031237b82 */ /* 0x0008300000000800 */
[----:B------:R1:W0:Y:S08]  /*5180*/  LDC R34, c[0x0][R48+0x388] ;  /* 0x0000e20030227b82 */ /* 0x0002300000000800 */
[----:B--2---:R-:W2:Y:S08]  /*5190*/  LDC R52, c[0x0][R52+0x3ec] ;  /* 0x0000fb0034347b82 */ /* 0x004eb00000000800 */
[----:B----4-:R-:W4:Y:S08]  /*51a0*/  LDC R49, c[0x0][R49+0x3ec] ;  /* 0x0000fb0031317b82 */ /* 0x010f300000000800 */
[----:B-1----:R-:W1:Y:S01]  /*51b0*/  LDC R48, c[0x0][R48+0x3ec] ;  /* 0x0000fb0030307b82 */ /* 0x002e620000000800 */
[----:B---3--:R-:W3:Y:S01]  /*51c0*/  I2F.U32.RP R46, R47 ;  /* 0x0000002f002e7306 */ /* 0x008ee20000209000 */
[----:B------:R-:W-:-:S02]  /*51d0*/  IADD3 R53, PT, PT, RZ, -R47, RZ ;  /* 0x8000002fff357210 */ /* 0x000fc40007ffe0ff */
[----:B------:R-:W-:-:S05]  /*51e0*/  ISETP.NE.U32.AND P2, PT, R47, RZ, PT ;  /* 0x000000ff2f00720c */ /* 0x000fca0003f45070 */
[----:B0-----:R-:W0:Y:S08]  /*51f0*/  I2F.U32.RP R51, R35 ;  /* 0x0000002300337306 */ /* 0x001e300000209000 */
[----:B---3--:R-:W3:Y:S01]  /*5200*/  MUFU.RCP R46, R46 ;  /* 0x0000002e002e7308 */ /* 0x008ee20000001000 */
[----:B------:R-:W-:-:S07]  /*5210*/  IMAD.MOV R55, RZ, RZ, -R34 ;  /* 0x000000ffff377224 */ /* 0x000fce00078e0a22 */
[----:B0-----:R-:W-:Y:S08]  /*5220*/  MUFU.RCP R51, R51 ;  /* 0x0000003300337308 */ /* 0x001ff00000001000 */
[----:B------:R-:W0:Y:S01]  /*5230*/  I2F.U32.RP R54, R34 ;  /* 0x0000002200367306 */ /* 0x000e220000209000 */
[----:B---3--:R-:W-:-:S07]  /*5240*/  IADD3 R32, PT, PT, R46, 0xffffffe, RZ ;  /* 0x0ffffffe2e207810 */ /* 0x008fce0007ffe0ff */
[----:B------:R3:W2:Y:S08]  /*5250*/  F2I.FTZ.U32.TRUNC.NTZ R33, R32 ;  /* 0x0000002000217305 */ /* 0x0006b0000021f000 */
[----:B0-----:R-:W-:Y:S01]  /*5260*/  MUFU.RCP R54, R54 ;  /* 0x0000003600367308 */ /* 0x001fe20000001000 */
[----:B---3--:R-:W-:Y:S02]  /*5270*/  IMAD.MOV.U32 R32, RZ, RZ, RZ ;  /* 0x000000ffff207224 */ /* 0x008fe400078e00ff */
[----:B--2---:R-:W-:-:S04]  /*5280*/  IMAD R53, R53, R33, RZ ;  /* 0x0000002135357224 */ /* 0x004fc800078e02ff */
[----:B------:R-:W-:Y:S01]  /*5290*/  IMAD.HI.U32 R33, R33, R53, R32 ;  /* 0x0000003521217227 */ /* 0x000fe200078e0020 */
[----:B------:R-:W-:-:S05]  /*52a0*/  IADD3 R53, PT, PT, RZ, -R35, RZ ;  /* 0x80000023ff357210 */ /* 0x000fca0007ffe0ff */
[----:B------:R-:W-:Y:S01]  /*52b0*/  IMAD.HI.U32 R50, R33, R44, RZ ;  /* 0x0000002c21327227 */ /* 0x000fe200078e00ff */
[----:B------:R-:W-:Y:S02]  /*52c0*/  IADD3 R33, PT, PT, R51, 0xffffffe, RZ ;  /* 0x0ffffffe33217810 */ /* 0x000fe40007ffe0ff */
[----:B------:R-:W-:Y:S02]  /*52d0*/  SHF.L.U32 R51, R45, 0x2, RZ ;  /* 0x000000022d337819 */ /* 0x000fe400000006ff */
[----:B------:R-:W-:Y:S02]  /*52e0*/  IADD3 R32, PT, PT, -R50, RZ, RZ ;  /* 0x000000ff32207210 */ /* 0x000fe40007ffe1ff */
[----:B------:R-:W0:Y:S01]  /*52f0*/  F2I.FTZ.U32.TRUNC.NTZ R33, R33 ;  /* 0x0000002100217305 */ /* 0x000e22000021f000 */
[----:B------:R2:W3:Y:S02]  /*5300*/  LDC R46, c[0x0][R51+0x388] ;  /* 0x0000e200332e7b82 */ /* 0x0004e40000000800 */
[----:B------:R-:W-:-:S05]  /*5310*/  IMAD R32, R47, R32, R44 ;  /* 0x000000202f207224 */ /* 0x000fca00078e022c */
[----:B------:R-:W-:Y:S01]  /*5320*/  ISETP.GE.U32.AND P0, PT, R32, R47, PT ;  /* 0x0000002f2000720c */ /* 0x000fe20003f06070 */
[----:B--2---:R-:W2:Y:S01]  /*5330*/  LDC R51, c[0x0][R51+0x3ec] ;  /* 0x0000fb0033337b82 */ /* 0x004ea20000000800 */
[----:B0-----:R-:W-:-:S11]  /*5340*/  IMAD R53, R53, R33, RZ ;  /* 0x0000002135357224 */ /* 0x001fd600078e02ff */
[----:B------:R-:W-:Y:S02]  /*5350*/  @P0 IMAD.IADD R32, R32, 0x1, -R47 ;  /* 0x0000000120200824 */ /* 0x000fe400078e0a2f */
[----:B------:R-:W-:-:S03]  /*5360*/  @P0 VIADD R50, R50, 0x1 ;  /* 0x0000000132320836 */ /* 0x000fc60000000000 */
[----:B------:R-:W-:Y:S01]  /*5370*/  ISETP.GE.U32.AND P1, PT, R32, R47, PT ;  /* 0x0000002f2000720c */ /* 0x000fe20003f26070 */
[----:B------:R-:W-:-:S04]  /*5380*/  IMAD.MOV.U32 R32, RZ, RZ, RZ ;  /* 0x000000ffff207224 */ /* 0x000fc800078e00ff */
[----:B------:R-:W-:-:S08]  /*5390*/  IMAD.HI.U32 R33, R33, R53, R32 ;  /* 0x0000003521217227 */ /* 0x000fd000078e0020 */
[----:B------:R-:W-:Y:S02]  /*53a0*/  @P1 IADD3 R50, PT, PT, R50, 0x1, RZ ;  /* 0x0000000132321810 */ /* 0x000fe40007ffe0ff */
[----:B------:R-:W-:Y:S02]  /*53b0*/  @!P2 LOP3.LUT R50, RZ, R47, RZ, 0x33, !PT ;  /* 0x0000002fff32a212 */ /* 0x000fe400078e33ff */
[----:B------:R-:W-:-:S03]  /*53c0*/  ISETP.NE.U32.AND P2, PT, R35, RZ, PT ;  /* 0x000000ff2300720c */ /* 0x000fc60003f45070 */
[----:B------:R-:W-:Y:S01]  /*53d0*/  IMAD.HI.U32 R53, R33, R50, RZ ;  /* 0x0000003221357227 */ /* 0x000fe200078e00ff */
[----:B------:R-:W-:Y:S02]  /*53e0*/  IADD3 R33, PT, PT, R54, 0xffffffe, RZ ;  /* 0x0ffffffe36217810 */ /* 0x000fe40007ffe0ff */
[----:B---3--:R-:W0:Y:S01]  /*53f0*/  I2F.U32.RP R54, R46 ;  /* 0x0000002e00367306 */ /* 0x008e220000209000 */
[----:B------:R-:W-:Y:S02]  /*5400*/  IADD3 R56, PT, PT, RZ, -R46, RZ ;  /* 0x8000002eff387210 */ /* 0x000fe40007ffe0ff */
[----:B------:R-:W-:-:S05]  /*5410*/  IADD3 R32, PT, PT, -R53, RZ, RZ ;  /* 0x000000ff35207210 */ /* 0x000fca0007ffe1ff */
[----:B------:R-:W-:Y:S01]  /*5420*/  IMAD R32, R35, R32, R50 ;  /* 0x0000002023207224 */ /* 0x000fe200078e0232 */
[----:B------:R-:W3:Y:S04]  /*5430*/  F2I.FTZ.U32.TRUNC.NTZ R33, R33 ;  /* 0x0000002100217305 */ /* 0x000ee8000021f000 */
[----:B------:R-:W-:-:S04]  /*5440*/  ISETP.GE.U32.AND P0, PT, R32, R35, PT ;  /* 0x000000232000720c */ /* 0x000fc80003f06070 */
[----:B0-----:R-:W0:Y:S01]  /*5450*/  MUFU.RCP R54, R54 ;  /* 0x0000003600367308 */ /* 0x001e220000001000 */
[----:B---3--:R-:W-:-:S08]  /*5460*/  IMAD R55, R55, R33, RZ ;  /* 0x0000002137377224 */ /* 0x008fd000078e02ff */
[----:B------:R-:W-:Y:S01]  /*5470*/  @P0 IADD3 R32, PT, PT, -R35, R32, RZ ;  /* 0x0000002023200210 */ /* 0x000fe20007ffe1ff */
[----:B------:R-:W-:-:S03]  /*5480*/  @P0 VIADD R53, R53, 0x1 ;  /* 0x0000000135350836 */ /* 0x000fc60000000000 */
[----:B------:R-:W-:Y:S01]  /*5490*/  ISETP.GE.U32.AND P1, PT, R32, R35, PT ;  /* 0x000000232000720c */ /* 0x000fe20003f26070 */
[----:B------:R-:W-:-:S05]  /*54a0*/  HFMA2 R32, -RZ, RZ, 0, 0 ;  /* 0x00000000ff207431 */ /* 0x000fca00000001ff */
[----:B------:R-:W-:-:S07]  /*54b0*/  IMAD.HI.U32 R32, R33, R55, R32 ;  /* 0x0000003721207227 */ /* 0x000fce00078e0020 */
[----:B------:R-:W-:Y:S02]  /*54c0*/  @P1 IADD3 R53, PT, PT, R53, 0x1, RZ ;  /* 0x0000000135351810 */ /* 0x000fe40007ffe0ff */
[----:B------:R-:W-:Y:S02]  /*54d0*/  @!P2 LOP3.LUT R53, RZ, R35, RZ, 0x33, !PT ;  /* 0x00000023ff35a212 */ /* 0x000fe400078e33ff */
[----:B------:R-:W-:-:S03]  /*54e0*/  ISETP.NE.U32.AND P2, PT, R34, RZ, PT ;  /* 0x000000ff2200720c */ /* 0x000fc60003f45070 */
[----:B------:R-:W-:-:S04]  /*54f0*/  IMAD.HI.U32 R55, R32, R53, RZ ;  /* 0x0000003520377227 */ /* 0x000fc800078e00ff */
[----:B0-----:R-:W-:Y:S01]  /*5500*/  VIADD R32, R54, 0xffffffe ;  /* 0x0ffffffe36207836 */ /* 0x001fe20000000000 */
[----:B------:R-:W-:-:S03]  /*5510*/  IADD3 R57, PT, PT, -R55, RZ, RZ ;  /* 0x000000ff37397210 */ /* 0x000fc60007ffe1ff */
[----:B------:R0:W3:Y:S02]  /*5520*/  F2I.FTZ.U32.TRUNC.NTZ R33, R32 ;  /* 0x0000002000217305 */ /* 0x0000e4000021f000 */
[----:B------:R-:W-:-:S05]  /*5530*/  IMAD R57, R34, R57, R53 ;  /* 0x0000003922397224 */ /* 0x000fca00078e0235 */
[----:B------:R-:W-:Y:S02]  /*5540*/  ISETP.GE.U32.AND P0, PT, R57, R34, PT ;  /* 0x000000223900720c */ /* 0x000fe40003f06070 */
[----:B0-----:R-:W-:-:S11]  /*5550*/  MOV R32, RZ ;  /* 0x000000ff00207202 */ /* 0x001fd60000000f00 */
[----:B------:R-:W-:Y:S02]  /*5560*/  @P0 IADD3 R57, PT, PT, -R34, R57, RZ ;  /* 0x0000003922390210 */ /* 0x000fe40007ffe1ff */
[----:B------:R-:W-:Y:S02]  /*5570*/  @P0 IADD3 R55, PT, PT, R55, 0x1, RZ ;  /* 0x0000000137370810 */ /* 0x000fe40007ffe0ff */
[----:B------:R-:W-:Y:S01]  /*5580*/  ISETP.GE.U32.AND P1, PT, R57, R34, PT ;  /* 0x000000223900720c */ /* 0x000fe20003f26070 */
[----:B------:R-:W-:-:S04]  /*5590*/  IMAD.MOV.U32 R57, RZ, RZ, R56 ;  /* 0x000000ffff397224 */ /* 0x000fc800078e0038 */
[----:B---3--:R-:W-:-:S04]  /*55a0*/  IMAD R57, R57, R33, RZ ;  /* 0x0000002139397224 */ /* 0x008fc800078e02ff */
[----:B------:R-:W-:-:S04]  /*55b0*/  IMAD.HI.U32 R54, R33, R57, R32 ;  /* 0x0000003921367227 */ /* 0x000fc800078e0020 */
[----:B------:R-:W-:Y:S01]  /*55c0*/  @P1 VIADD R55, R55, 0x1 ;  /* 0x0000000137371836 */ /* 0x000fe20000000000 */
[----:B------:R-:W-:Y:S02]  /*55d0*/  @!P2 LOP3.LUT R55, RZ, R34, RZ, 0x33, !PT ;  /* 0x00000022ff37a212 */ /* 0x000fe400078e33ff */
[----:B------:R-:W-:-:S03]  /*55e0*/  ISETP.NE.U32.AND P2, PT, R46, RZ, PT ;  /* 0x000000ff2e00720c */ /* 0x000fc60003f45070 */
[----:B------:R-:W-:-:S05]  /*55f0*/  IMAD.HI.U32 R32, R54, R55, RZ ;  /* 0x0000003736207227 */ /* 0x000fca00078e00ff */
[----:B------:R-:W-:-:S05]  /*5600*/  IADD3 R33, PT, PT, -R32, RZ, RZ ;  /* 0x000000ff20217210 */ /* 0x000fca0007ffe1ff */
[----:B------:R-:W-:-:S05]  /*5610*/  IMAD R33, R46, R33, R55 ;  /* 0x000000212e217224 */ /* 0x000fca00078e0237 */
[----:B------:R-:W-:-:S13]  /*5620*/  ISETP.GE.U32.AND P0, PT, R33, R46, PT ;  /* 0x0000002e2100720c */ /* 0x000fda0003f06070 */
[----:B------:R-:W-:Y:S02]  /*5630*/  @P0 IADD3 R33, PT, PT, -R46, R33, RZ ;  /* 0x000000212e210210 */ /* 0x000fe40007ffe1ff */
[----:B------:R-:W-:Y:S02]  /*5640*/  @P0 IADD3 R32, PT, PT, R32, 0x1, RZ ;  /* 0x0000000120200810 */ /* 0x000fe40007ffe0ff */
[----:B------:R-:W-:Y:S01]  /*5650*/  ISETP.GE.U32.AND P1, PT, R33, R46, PT ;  /* 0x0000002e2100720c */ /* 0x000fe20003f26070 */
[----:B------:R-:W-:-:S04]  /*5660*/  IMAD.MOV R33, RZ, RZ, -R50 ;  /* 0x000000ffff217224 */ /* 0x000fc800078e0a32 */
[----:B------:R-:W-:Y:S01]  /*5670*/  IMAD R47, R47, R33, R44 ;  /* 0x000000212f2f7224 */ /* 0x000fe200078e022c */
[----:B------:R-:W-:-:S03]  /*5680*/  IADD3 R33, PT, PT, -R53, RZ, RZ ;  /* 0x000000ff35217210 */ /* 0x000fc60007ffe1ff */
[----:B------:R-:W-:Y:S02]  /*5690*/  IMAD R44, R47, R52, R43 ;  /* 0x000000342f2c7224 */ /* 0x000fe400078e022b */
[----:B------:R-:W-:Y:S01]  /*56a0*/  IMAD R35, R35, R33, R50 ;  /* 0x0000002123237224 */ /* 0x000fe200078e0232 */
[----:B------:R-:W-:Y:S01]  /*56b0*/  IADD3 R33, PT, PT, -R55, RZ, RZ ;  /* 0x000000ff37217210 */ /* 0x000fe20007ffe1ff */
[----:B------:R-:W-:Y:S01]  /*56c0*/  @P1 VIADD R32, R32, 0x1 ;  /* 0x0000000120201836 */ /* 0x000fe20000000000 */
[----:B------:R-:W-:Y:S01]  /*56d0*/  @!P2 LOP3.LUT R32, RZ, R46, RZ, 0x33, !PT ;  /* 0x0000002eff20a212 */ /* 0x000fe200078e33ff */
[----:B----4-:R-:W-:Y:S02]  /*56e0*/  IMAD R35, R35, R49, R44 ;  /* 0x0000003123237224 */ /* 0x010fe400078e022c */
[----:B------:R-:W-:Y:S01]  /*56f0*/  IMAD R34, R34, R33, R53 ;  /* 0x0000002122227224 */ /* 0x000fe200078e0235 */
[----:B------:R-:W-:Y:S01]  /*5700*/  IADD3 R43, PT, PT, -R32, RZ, RZ ;  /* 0x000000ff202b7210 */ /* 0x000fe20007ffe1ff */
[----:B------:R-:W-:-:S02]  /*5710*/  IMAD.MOV.U32 R44, RZ, RZ, R32 ;  /* 0x000000ffff2c7224 */ /* 0x000fc400078e0020 */
[----:B-1----:R-:W-:Y:S02]  /*5720*/  IMAD R34, R34, R48, R35 ;  /* 0x0000003022227224 */ /* 0x002fe400078e0223 */
[----:B------:R-:W-:-:S04]  /*5730*/  IMAD R43, R46, R43, R55 ;  /* 0x0000002b2e2b7224 */ /* 0x000fc800078e0237 */
[----:B--2---:R-:W-:-:S07]  /*5740*/  IMAD R43, R43, R51, R34 ;  /* 0x000000332b2b7224 */ /* 0x004fce00078e0222 */
.L_x_3063:
[----:B------:R-:W-:Y:S05]  /*5750*/  BRA.U !UP1, `(.L_x_3062) ;  /* 0x0000000509447547 */ /* 0x000fea000b800000 */
[----:B------:R-:W-:Y:S02]  /*5760*/  UISETP.NE.AND UP0, UPT, UR9, URZ, UPT ;  /* 0x000000ff0900728c */ /* 0x000fe4000bf05270 */
[----:B------:R-:W-:-:S07]  /*5770*/  UISETP.NE.AND UP1, UPT, UR8, URZ, UPT ;  /* 0x000000ff0800728c */ /* 0x000fce000bf25270 */
[----:B------:R-:W-:Y:S05]  /*5780*/  BRA.U !UP0, `(.L_x_3064) ;  /* 0x0000000108cc7547 */ /* 0x000fea000b800000 */
[C---:B------:R-:W-:Y:S01]  /*5790*/  IADD3 R47, PT, PT, R45.reuse, -0x1, RZ ;  /* 0xffffffff2d2f7810 */ /* 0x040fe20007ffe0ff */
[----:B------:R-:W-:-:S03]  /*57a0*/  VIADD R45, R45, 0xfffffffe ;  /* 0xfffffffe2d2d7836 */ /* 0x000fc60000000000 */
[----:B------:R-:W-:Y:S02]  /*57b0*/  SHF.L.U32 R47, R47, 0x2, RZ ;  /* 0x000000022f2f7819 */ /* 0x000fe400000006ff */
[----:B------:R-:W-:Y:S02]  /*57c0*/  SHF.L.U32 R46, R45, 0x2, RZ ;  /* 0x000000022d2e7819 */ /* 0x000fe400000006ff */
[----:B------:R2:W3:Y:S08]  /*57d0*/  LDC R35, c[0x0][R47+0x388] ;  /* 0x0000e2002f237b82 */ /* 0x0004f00000000800 */
[----:B------:R4:W0:Y:S08]  /*57e0*/  LDC R34, c[0x0][R46+0x388] ;  /* 0x0000e2002e227b82 */ /* 0x0008300000000800 */
[----:B--2---:R-:W2:Y:S08]  /*57f0*/  LDC R47, c[0x0][R47+0x3ec] ;  /* 0x0000fb002f2f7b82 */ /* 0x004eb00000000800 */
[----:B----4-:R-:W4:Y:S01]  /*5800*/  LDC R46, c[0x0][R46+0x3ec] ;  /* 0x0000fb002e2e7b82 */ /* 0x010f220000000800 */
[----:B---3--:R-:W3:Y:S01]  /*5810*/  I2F.U32.RP R48, R35 ;  /* 0x0000002300307306 */ /* 0x008ee20000209000 */
[----:B------:R-:W-:Y:S01]  /*5820*/  IMAD.MOV R49, RZ, RZ, -R35 ;  /* 0x000000ffff317224 */ /* 0x000fe200078e0a23 */
[----:B------:R-:W-:-:S06]  /*5830*/  ISETP.NE.U32.AND P2, PT, R35, RZ, PT ;  /* 0x000000ff2300720c */ /* 0x000fcc0003f45070 */
[----:B0-----:R-:W0:Y:S01]  /*5840*/  I2F.U32.RP R50, R34 ;  /* 0x0000002200327306 */ /* 0x001e220000209000 */
[----:B------:R-:W-:-:S07]  /*5850*/  IADD3 R51, PT, PT, RZ, -R34, RZ ;  /* 0x80000022ff337210 */ /* 0x000fce0007ffe0ff */
[----:B---3--:R-:W1:Y:S08]  /*5860*/  MUFU.RCP R48, R48 ;  /* 0x0000003000307308 */ /* 0x008e700000001000 */
[----:B0-----:R-:W-:Y:S01]  /*5870*/  MUFU.RCP R50, R50 ;  /* 0x0000003200327308 */ /* 0x001fe20000001000 */
[----:B-1----:R-:W-:-:S07]  /*5880*/  IADD3 R32, PT, PT, R48, 0xffffffe, RZ ;  /* 0x0ffffffe30207810 */ /* 0x002fce0007ffe0ff */
[----:B------:R0:W1:Y:S02]  /*5890*/  F2I.FTZ.U32.TRUNC.NTZ R33, R32 ;  /* 0x0000002000217305 */ /* 0x000064000021f000 */
[----:B0-----:R-:W-:Y:S02]  /*58a0*/  HFMA2 R32, -RZ, RZ, 0, 0 ;  /* 0x00000000ff207431 */ /* 0x001fe400000001ff */
[----:B-1----:R-:W-:-:S04]  /*58b0*/  IMAD R49, R49, R33, RZ ;  /* 0x0000002131317224 */ /* 0x002fc800078e02ff */
[----:B------:R-:W-:-:S04]  /*58c0*/  IMAD.HI.U32 R49, R33, R49, R32 ;  /* 0x0000003121317227 */ /* 0x000fc800078e0020 */
[----:B------:R-:W-:Y:S02]  /*58d0*/  VIADD R32, R50, 0xffffffe ;  /* 0x0ffffffe32207836 */ /* 0x000fe40000000000 */
[----:B------:R-:W-:-:S05]  /*58e0*/  IMAD.HI.U32 R49, R49, R44, RZ ;  /* 0x0000002c31317227 */ /* 0x000fca00078e00ff */
[----:B------:R-:W-:-:S05]  /*58f0*/  IADD3 R33, PT, PT, -R49, RZ, RZ ;  /* 0x000000ff31217210 */ /* 0x000fca0007ffe1ff */
[----:B------:R-:W-:Y:S02]  /*5900*/  IMAD R48, R35, R33, R44 ;  /* 0x0000002123307224 */ /* 0x000fe400078e022c */
[----:B------:R0:W1:Y:S03]  /*5910*/  F2I.FTZ.U32.TRUNC.NTZ R33, R32 ;  /* 0x0000002000217305 */ /* 0x000066000021f000 */
[----:B------:R-:W-:Y:S02]  /*5920*/  ISETP.GE.U32.AND P0, PT, R48, R35, PT ;  /* 0x000000233000720c */ /* 0x000fe40003f06070 */
[----:B0-----:R-:W-:Y:S01]  /*5930*/  MOV R32, RZ ;  /* 0x000000ff00207202 */ /* 0x001fe20000000f00 */
[----:B-1----:R-:W-:-:S10]  /*5940*/  IMAD R51, R51, R33, RZ ;  /* 0x0000002133337224 */ /* 0x002fd400078e02ff */
[----:B------:R-:W-:Y:S01]  /*5950*/  @P0 IADD3 R48, PT, PT, -R35, R48, RZ ;  /* 0x0000003023300210 */ /* 0x000fe20007ffe1ff */
[----:B------:R-:W-:-:S03]  /*5960*/  @P0 VIADD R49, R49, 0x1 ;  /* 0x0000000131310836 */ /* 0x000fc60000000000 */
[----:B------:R-:W-:Y:S01]  /*5970*/  ISETP.GE.U32.AND P1, PT, R48, R35, PT ;  /* 0x000000233000720c */ /* 0x000fe20003f26070 */
[----:B------:R-:W-:-:S12]  /*5980*/  IMAD.HI.U32 R48, R33, R51, R32 ;  /* 0x0000003321307227 */ /* 0x000fd800078e0020 */
[----:B------:R-:W-:Y:S02]  /*5990*/  @P1 IADD3 R49, PT, PT, R49, 0x1, RZ ;  /* 0x0000000131311810 */ /* 0x000fe40007ffe0ff */
[----:B------:R-:W-:Y:S02]  /*59a0*/  @!P2 LOP3.LUT R49, RZ, R35, RZ, 0x33, !PT ;  /* 0x00000023ff31a212 */ /* 0x000fe400078e33ff */
[----:B------:R-:W-:-:S03]  /*59b0*/  ISETP.NE.U32.AND P2, PT, R34, RZ, PT ;  /* 0x000000ff2200720c */ /* 0x000fc60003f45070 */
[----:B------:R-:W-:-:S04]  /*59c0*/  IMAD.HI.U32 R48, R48, R49, RZ ;  /* 0x0000003130307227 */ /* 0x000fc800078e00ff */
[----:B------:R-:W-:-:S04]  /*59d0*/  IMAD.MOV R32, RZ, RZ, -R48 ;  /* 0x000000ffff207224 */ /* 0x000fc800078e0a30 */
[----:B------:R-:W-:Y:S01]  /*59e0*/  IMAD R33, R34, R32, R49 ;  /* 0x0000002022217224 */ /* 0x000fe200078e0231 */
[----:B------:R-:W-:-:S04]  /*59f0*/  IADD3 R32, PT, PT, -R49, RZ, RZ ;  /* 0x000000ff31207210 */ /* 0x000fc80007ffe1ff */
[----:B------:R-:W-:Y:S01]  /*5a00*/  ISETP.GE.U32.AND P0, PT, R33, R34, PT ;  /* 0x000000222100720c */ /* 0x000fe20003f06070 */
[----:B------:R-:W-:-:S04]  /*5a10*/  IMAD R32, R35, R32, R44 ;  /* 0x0000002023207224 */ /* 0x000fc800078e022c */
[----:B--2---:R-:W-:-:S08]  /*5a20*/  IMAD R32, R32, R47, R43 ;  /* 0x0000002f20207224 */ /* 0x004fd000078e022b */
[----:B------:R-:W-:Y:S02]  /*5a30*/  @P0 IADD3 R33, PT, PT, -R34, R33, RZ ;  /* 0x0000002122210210 */ /* 0x000fe40007ffe1ff */
[----:B------:R-:W-:Y:S02]  /*5a40*/  @P0 IADD3 R48, PT, PT, R48, 0x1, RZ ;  /* 0x0000000130300810 */ /* 0x000fe40007ffe0ff */
[----:B------:R-:W-:-:S13]  /*5a50*/  ISETP.GE.U32.AND P1, PT, R33, R34, PT ;  /* 0x000000222100720c */ /* 0x000fda0003f26070 */
[----:B------:R-:W-:Y:S01]  /*5a60*/  @P1 VIADD R48, R48, 0x1 ;  /* 0x0000000130301836 */ /* 0x000fe20000000000 */
[----:B------:R-:W-:-:S04]  /*5a70*/  @!P2 LOP3.LUT R48, RZ, R34, RZ, 0x33, !PT ;  /* 0x00000022ff30a212 */ /* 0x000fc800078e33ff */
[----:B------:R-:W-:Y:S01]  /*5a80*/  IADD3 R33, PT, PT, -R48, RZ, RZ ;  /* 0x000000ff30217210 */ /* 0x000fe20007ffe1ff */
[----:B------:R-:W-:-:S04]  /*5a90*/  IMAD.MOV.U32 R44, RZ, RZ, R48 ;  /* 0x000000ffff2c7224 */ /* 0x000fc800078e0030 */
[----:B------:R-:W-:-:S04]  /*5aa0*/  IMAD R33, R34, R33, R49 ;  /* 0x0000002122217224 */ /* 0x000fc800078e0231 */
[----:B----4-:R-:W-:-:S07]  /*5ab0*/  IMAD R43, R33, R46, R32 ;  /* 0x0000002e212b7224 */ /* 0x010fce00078e0220 */
.L_x_3064:
[----:B------:R-:W-:Y:S05]  /*5ac0*/  BRA.U !UP1, `(.L_x_3062) ;  /* 0x0000000109687547 */ /* 0x000fea000b800000 */
[----:B------:R-:W-:-:S04]  /*5ad0*/  IADD3 R45, PT, PT, R45, -0x1, RZ ;  /* 0xffffffff2d2d7810 */ /* 0x000fc80007ffe0ff */
        /* <DEDUP_REMOVED lines=23> */
[----:B------:R-:W-:-:S03]  /*5c50*/  MOV R44, R33 ;  /* 0x00000021002c7202 */ /* 0x000fc60000000f00 */
[----:B0-----:R-:W-:-:S07]  /*5c60*/  IMAD R43, R32, R34, R43 ;  /* 0x00000022202b7224 */ /* 0x001fce00078e022b */
.L_x_3062:
[----:B01----:R-:W0:Y:S01]  /*5c70*/  LDC.64 R32, c[0x0][0x380] ;  /* 0x0000e000ff207b82 */ /* 0x003e220000000a00 */
[----:B------:R-:W1:Y:S02]  /*5c80*/  LDCU UR4, c[0x0][0x3ec] ;  /* 0x00007d80ff0477ac */ /* 0x000e640008000800 */
[----:B-1----:R-:W-:-:S04]  /*5c90*/  IMAD R43, R44, UR4, R43 ;  /* 0x000000042c2b7c24 */ /* 0x002fc8000f8e022b */
[----:B0-----:R-:W-:-:S05]  /*5ca0*/  IMAD.WIDE.U32 R32, R43, 0x2, R32 ;  /* 0x000000022b207825 */ /* 0x001fca00078e0020 */
[----:B------:R2:W5:Y:S02]  /*5cb0*/  LDG.E.U16 R46, desc[UR10][R32.64] ;  /* 0x0000000a202e7981 */ /* 0x000564000c1e1500 */
.L_x_3059:
[----:B------:R-:W-:Y:S05]  /*5cc0*/  BSYNC.RECONVERGENT B1 ;  /* 0x0000000000017941 */ /* 0x000fea0003800200 */
.L_x_3058:
[----:B------:R-:W-:-:S05]  /*5cd0*/  IMAD.IADD R42, R17, 0x1, R42 ;  /* 0x00000001112a7824 */ /* 0x000fca00078e022a */
[----:B------:R-:W-:-:S13]  /*5ce0*/  ISETP.GE.U32.AND P0, PT, R42, R39, PT ;  /* 0x000000272a00720c */ /* 0x000fda0003f06070 */
[----:B------:R-:W-:Y:S05]  /*5cf0*/  @P0 BRA `(.L_x_3065) ;  /* 0x0000001800d00947 */ /* 0x000fea0003800000 */
[----:B------:R-:W3:Y:S01]  /*5d00*/  LDCU UR4, c[0x0][0x450] ;  /* 0x00008a00ff0477ac */ /* 0x000ee20008000800 */
[----:B------:R-:W-:Y:S01]  /*5d10*/  HFMA2 R41, -RZ, RZ, 0, 0 ;  /* 0x00000000ff297431 */ /* 0x000fe200000001ff */
[----:B------:R-:W-:Y:S01]  /*5d20*/  UISETP.GE.U32.AND UP0, UPT, UR5, 0x7, UPT ;  /* 0x000000070500788c */ /* 0x000fe2000bf06070 */
[----:B---3--:R-:W-:-:S08]  /*5d30*/  MOV R43, UR4 ;  /* 0x00000004002b7c02 */ /* 0x008fd00008000f00 */
[----:B------:R-:W-:Y:S05]  /*5d40*/  BRA.U !UP0, `(.L_x_3066) ;  /* 0x0000000d08407547 */ /* 0x000fea000b800000 */
[----:B------:R-:W-:Y:S01]  /*5d50*/  BSSY.RECONVERGENT B1, `(.L_x_3066) ;  /* 0x00000cf000017945 */ /* 0x000fe20003800200 */
[----:B------:R-:W-:Y:S01]  /*5d60*/  IMAD.MOV.U32 R41, RZ, RZ, RZ ;  /* 0x000000ffff297224 */ /* 0x000fe200078e00ff */
[----:B------:R-:W-:Y:S02]  /*5d70*/  MOV R43, UR4 ;  /* 0x00000004002b7c02 */ /* 0x000fe40008000f00 */
[----:B------:R-:W-:-:S07]  /*5d80*/  MOV R44, RZ ;  /* 0x000000ff002c7202 */ /* 0x000fce0000000f00 */
.L_x_3067:
[C---:B------:R-:W-:Y:S01]  /*5d90*/  VIADD R51, R43.reuse, 0xffffffff ;  /* 0xffffffff2b337836 */ /* 0x040fe20000000000 */
[C---:B------:R-:W-:Y:S01]  /*5da0*/  IADD3 R52, PT, PT, R43.reuse, -0x2, RZ ;  /* 0xfffffffe2b347810 */ /* 0x040fe20007ffe0ff */
[C---:B------:R-:W-:Y:S01]  /*5db0*/  VIADD R45, R43.reuse, 0xfffffffc ;  /* 0xfffffffc2b2d7836 */ /* 0x040fe20000000000 */
[----:B------:R-:W-:Y:S01]  /*5dc0*/  IADD3 R49, PT, PT, R43, -0x3, RZ ;  /* 0xfffffffd2b317810 */ /* 0x000fe20007ffe0ff */
[----:B------:R-:W-:Y:S01]  /*5dd0*/  VIADD R44, R44, 0x8 ;  /* 0x000000082c2c7836 */ /* 0x000fe20000000000 */
[----:B------:R-:W-:Y:S01]  /*5de0*/  SHF.L.U32 R51, R51, 0x2, RZ ;  /* 0x0000000233337819 */ /* 0x000fe200000006ff */
[----:B------:R-:W-:Y:S01]  /*5df0*/  IMAD.SHL.U32 R52, R52, 0x4, RZ ;  /* 0x0000000434347824 */ /* 0x000fe200078e00ff */
[----:B------:R-:W-:Y:S02]  /*5e00*/  SHF.L.U32 R49, R49, 0x2, RZ ;  /* 0x0000000231317819 */ /* 0x000fe400000006ff */
[----:B------:R3:W4:Y:S01]  /*5e10*/  LDC R53, c[0x0][R51+0x388] ;  /* 0x0000e20033357b82 */ /* 0x0007220000000800 */
[----:B------:R-:W-:-:S07]  /*5e20*/  SHF.L.U32 R45, R45, 0x2, RZ ;  /* 0x000000022d2d7819 */ /* 0x000fce00000006ff */
[----:B------:R-:W0:Y:S08]  /*5e30*/  LDC R50, c[0x0][R52+0x388] ;  /* 0x0000e20034327b82 */ /* 0x000e300000000800 */
[----:B------:R-:W1:Y:S08]  /*5e40*/  LDC R48, c[0x0][R49+0x388] ;  /* 0x0000e20031307b82 */ /* 0x000e700000000800 */
[----:B------:R2:W1:Y:S08]  /*5e50*/  LDC R47, c[0x0][R45+0x388] ;  /* 0x0000e2002d2f7b82 */ /* 0x0004700000000800 */
[----:B---3--:R-:W3:Y:S08]  /*5e60*/  LDC R51, c[0x0][R51+0x3ec] ;  /* 0x0000fb0033337b82 */ /* 0x008ef00000000800 */
[----:B--2---:R-:W2:Y:S01]  /*5e70*/  LDC R45, c[0x0][R45+0x3ec] ;  /* 0x0000fb002d2d7b82 */ /* 0x004ea20000000800 */
[----:B----4-:R-:W4:Y:S01]  /*5e80*/  I2F.U32.RP R35, R53 ;  /* 0x0000003500237306 */ /* 0x010f220000209000 */
[----:B------:R-:W-:Y:S01]  /*5e90*/  IMAD.MOV R57, RZ, RZ, -R53 ;  /* 0x000000ffff397224 */ /* 0x000fe200078e0a35 */
[----:B------:R-:W-:-:S06]  /*5ea0*/  ISETP.NE.U32.AND P2, PT, R53, RZ, PT ;  /* 0x000000ff3500720c */ /* 0x000fcc0003f45070 */
[----:B0-----:R-:W0:Y:S01]  /*5eb0*/  I2F.U32.RP R54, R50 ;  /* 0x0000003200367306 */ /* 0x001e220000209000 */
[----:B------:R-:W-:-:S07]  /*5ec0*/  IMAD.MOV R59, RZ, RZ, -R50 ;  /* 0x000000ffff3b7224 */ /* 0x000fce00078e0a32 */
[----:B----4-:R-:W4:Y:S08]  /*5ed0*/  MUFU.RCP R35, R35 ;  /* 0x0000002300237308 */ /* 0x010f300000001000 */
[----:B-1----:R-:W1:Y:S08]  /*5ee0*/  I2F.U32.RP R55, R48 ;  /* 0x0000003000377306 */ /* 0x002e700000209000 */
[----:B0-----:R-:W0:Y:S01]  /*5ef0*/  MUFU.RCP R54, R54 ;  /* 0x0000003600367308 */ /* 0x001e220000001000 */
[----:B----4-:R-:W-:-:S07]  /*5f00*/  IADD3 R32, PT, PT, R35, 0xffffffe, RZ ;  /* 0x0ffffffe23207810 */ /* 0x010fce0007ffe0ff */
[----:B-1----:R-:W1:Y:S08]  /*5f10*/  MUFU.RCP R34, R55 ;  /* 0x0000003700227308 */ /* 0x002e700000001000 */
[----:B------:R4:W3:Y:S01]  /*5f20*/  F2I.FTZ.U32.TRUNC.NTZ R33, R32 ;  /* 0x0000002000217305 */ /* 0x0008e2000021f000 */
[----:B0-----:R-:W-:-:S07]  /*5f30*/  IADD3 R35, PT, PT, R54, 0xffffffe, RZ ;  /* 0x0ffffffe36237810 */ /* 0x001fce0007ffe0ff */
[----:B------:R-:W0:Y:S01]  /*5f40*/  F2I.FTZ.U32.TRUNC.NTZ R35, R35 ;  /* 0x0000002300237305 */ /* 0x000e22000021f000 */
[----:B----4-:R-:W-:Y:S01]  /*5f50*/  HFMA2 R32, -RZ, RZ, 0, 0 ;  /* 0x00000000ff207431 */ /* 0x010fe200000001ff */
[----:B-1----:R-:W-:Y:S01]  /*5f60*/  IADD3 R34, PT, PT, R34, 0xffffffe, RZ ;  /* 0x0ffffffe22227810 */ /* 0x002fe20007ffe0ff */
[----:B---3--:R-:W-:-:S04]  /*5f70*/  IMAD R57, R57, R33, RZ ;  /* 0x0000002139397224 */ /* 0x008fc800078e02ff */
[----:B------:R-:W-:Y:S02]  /*5f80*/  IMAD.HI.U32 R57, R33, R57, R32 ;  /* 0x0000003921397227 */ /* 0x000fe400078e0020 */
[----:B------:R1:W3:Y:S02]  /*5f90*/  F2I.FTZ.U32.TRUNC.NTZ R33, R34 ;  /* 0x0000002200217305 */ /* 0x0002e4000021f000 */
[----:B0-----:R-:W-:Y:S01]  /*5fa0*/  IMAD R55, R59, R35, RZ ;  /* 0x000000233b377224 */ /* 0x001fe200078e02ff */
[----:B------:R-:W-:Y:S01]  /*5fb0*/  IADD3 R59, PT, PT, RZ, -R47, RZ ;  /* 0x8000002fff3b7210 */ /* 0x000fe20007ffe0ff */
[----:B------:R-:W-:Y:S01]  /*5fc0*/  IMAD.HI.U32 R57, R57, R42, RZ ;  /* 0x0000002a39397227 */ /* 0x000fe200078e00ff */
[----:B-1----:R-:W-:-:S05]  /*5fd0*/  MOV R34, RZ ;  /* 0x000000ff00227202 */ /* 0x002fca0000000f00 */
[----:B------:R-:W-:Y:S02]  /*5fe0*/  IMAD.HI.U32 R56, R35, R55, R34 ;  /* 0x0000003723387227 */ /* 0x000fe400078e0022 */
[----:B------:R-:W0:Y:S02]  /*5ff0*/  I2F.U32.RP R55, R47 ;  /* 0x0000002f00377306 */ /* 0x000e240000209000 */
[----:B------:R-:W-:-:S04]  /*6000*/  IMAD.MOV R35, RZ, RZ, -R48 ;  /* 0x000000ffff237224 */ /* 0x000fc800078e0a30 */
[----:B---3--:R-:W-:-:S04]  /*6010*/  IMAD R35, R35, R33, RZ ;  /* 0x0000002123237224 */ /* 0x008fc800078e02ff */
[----:B------:R-:W-:Y:S01]  /*6020*/  IMAD.HI.U32 R54, R33, R35, R32 ;  /* 0x0000002321367227 */ /* 0x000fe200078e0020 */
[----:B------:R-:W-:-:S04]  /*6030*/  IADD3 R32, PT, PT, R43, -0x5, RZ ;  /* 0xfffffffb2b207810 */ /* 0x000fc80007ffe0ff */
[----:B------:R-:W-:Y:S01]  /*6040*/  SHF.L.U32 R34, R32, 0x2, RZ ;  /* 0x0000000220227819 */ /* 0x000fe200000006ff */
[----:B------:R-:W-:Y:S01]  /*6050*/  IMAD.MOV R32, RZ, RZ, -R57 ;  /* 0x000000ffff207224 */ /* 0x000fe200078e0a39 */
[----:B0-----:R-:W0:Y:S02]  /*6060*/  MUFU.RCP R55, R55 ;  /* 0x0000003700377308 */ /* 0x001e240000001000 */
[----:B------:R1:W3:Y:S01]  /*6070*/  LDC R35, c[0x0][R34+0x388] ;  /* 0x0000e20022237b82 */ /* 0x0002e20000000800 */
[----:B------:R-:W-:-:S05]  /*6080*/  IMAD R32, R53, R32, R42 ;  /* 0x0000002035207224 */ /* 0x000fca00078e022a */
[----:B------:R-:W-:Y:S02]  /*6090*/  ISETP.GE.U32.AND P0, PT, R32, R53, PT ;  /* 0x000000352000720c */ /* 0x000fe40003f06070 */
[----:B-1----:R-:W1:Y:S01]  /*60a0*/  LDC R34, c[0x0][R34+0x3ec] ;  /* 0x0000fb0022227b82 */ /* 0x002e620000000800 */
[----:B0-----:R-:W-:-:S10]  /*60b0*/  IADD3 R33, PT, PT, R55, 0xffffffe, RZ ;  /* 0x0ffffffe37217810 */ /* 0x001fd40007ffe0ff */
        /* <DEDUP_REMOVED lines=9> */
[----:B------:R-:W-:Y:S02]  /*6150*/  ISETP.NE.U32.AND P2, PT, R50, RZ, PT ;  /* 0x000000ff3200720c */ /* 0x000fe40003f45070 */
[----:B------:R-:W-:Y:S01]  /*6160*/  IADD3 R58, PT, PT, -R57, RZ, RZ ;  /* 0x000000ff393a7210 */ /* 0x000fe20007ffe1ff */
[----:B------:R-:W-:Y:S01]  /*6170*/  IMAD.HI.U32 R59, R56, R57, RZ ;  /* 0x00000039383b7227 */ /* 0x000fe200078e00ff */
[----:B---3--:R-:W0:Y:S03]  /*6180*/  I2F.U32.RP R60, R35 ;  /* 0x00000023003c7306 */ /* 0x008e260000209000 */
[----:B------:R-:W-:Y:S01]  /*6190*/  IMAD R58, R53, R58, R42 ;  /* 0x0000003a353a7224 */ /* 0x000fe200078e022a */
[----:B------:R-:W-:-:S02]  /*61a0*/  IADD3 R53, PT, PT, -R59, RZ, RZ ;  /* 0x000000ff3b357210 */ /* 0x000fc40007ffe1ff */
[----:B------:R-:W-:Y:S01]  /*61b0*/  IADD3 R61, PT, PT, RZ, -R35, RZ ;  /* 0x80000023ff3d7210 */ /* 0x000fe20007ffe0ff */
[----:B------:R-:W-:Y:S01]  /*61c0*/  IMAD R58, R58, R51, R41 ;  /* 0x000000333a3a7224 */ /* 0x000fe200078e0229 */
[----:B------:R-:W-:Y:S01]  /*61d0*/  IADD3 R42, PT, PT, R43, -0x6, RZ ;  /* 0xfffffffa2b2a7810 */ /* 0x000fe20007ffe0ff */
[----:B------:R-:W-:Y:S01]  /*61e0*/  IMAD R53, R50, R53, R57 ;  /* 0x0000003532357224 */ /* 0x000fe200078e0239 */
[----:B------:R-:W3:Y:S02]  /*61f0*/  LDC R41, c[0x0][R52+0x3ec] ;  /* 0x0000fb0034297b82 */ /* 0x000ee40000000800 */
[----:B------:R-:W-:Y:S02]  /*6200*/  SHF.L.U32 R42, R42, 0x2, RZ ;  /* 0x000000022a2a7819 */ /* 0x000fe400000006ff */
[----:B------:R-:W-:Y:S01]  /*6210*/  ISETP.GE.U32.AND P0, PT, R53, R50, PT ;  /* 0x000000323500720c */ /* 0x000fe20003f06070 */
[----:B0-----:R-:W0:-:S12]  /*6220*/  MUFU.RCP R60, R60 ;  /* 0x0000003c003c7308 */ /* 0x001e180000001000 */
[----:B------:R-:W-:Y:S01]  /*6230*/  @P0 IADD3 R53, PT, PT, -R50, R53, RZ ;  /* 0x0000003532350210 */ /* 0x000fe20007ffe1ff */
[----:B------:R-:W-:-:S03]  /*6240*/  @P0 VIADD R59, R59, 0x1 ;  /* 0x000000013b3b0836 */ /* 0x000fc60000000000 */
[----:B------:R-:W-:Y:S01]  /*6250*/  ISETP.GE.U32.AND P1, PT, R53, R50, PT ;  /* 0x000000323500720c */ /* 0x000fe20003f26070 */
[----:B0-----:R-:W-:-:S04]  /*6260*/  VIADD R32, R60, 0xffffffe ;  /* 0x0ffffffe3c207836 */ /* 0x001fc80000000000 */
[----:B------:R0:W4:Y:S08]  /*6270*/  F2I.FTZ.U32.TRUNC.NTZ R33, R32 ;  /* 0x0000002000217305 */ /* 0x000130000021f000 */
[----:B------:R-:W-:Y:S02]  /*6280*/  @P1 IADD3 R59, PT, PT, R59, 0x1, RZ ;  /* 0x000000013b3b1810 */ /* 0x000fe40007ffe0ff */
[----:B------:R-:W-:Y:S01]  /*6290*/  @!P2 LOP3.LUT R59, RZ, R50, RZ, 0x33, !PT ;  /* 0x00000032ff3ba212 */ /* 0x000fe200078e33ff */
[----:B0-----:R-:W-:Y:S01]  /*62a0*/  IMAD.MOV.U32 R32, RZ, RZ, RZ ;  /* 0x000000ffff207224 */ /* 0x001fe200078e00ff */
[----:B------:R-:W-:-:S03]  /*62b0*/  ISETP.NE.U32.AND P2, PT, R48, RZ, PT ;  /* 0x000000ff3000720c */ /* 0x000fc60003f45070 */
[----:B------:R-:W-:-:S04]  /*62c0*/  IMAD.HI.U32 R54, R54, R59, RZ ;  /* 0x0000003b36367227 */ /* 0x000fc800078e00ff */
[----:B----4-:R-:W-:Y:S02]  /*62d0*/  IMAD R53, R61, R33, RZ ;  /* 0x000000213d357224 */ /* 0x010fe400078e02ff */
[----:B------:R-:W-:Y:S02]  /*62e0*/  IMAD.MOV R61, RZ, RZ, -R54 ;  /* 0x000000ffff3d7224 */ /* 0x000fe400078e0a36 */
[----:B------:R-:W-:Y:S01]  /*62f0*/  IMAD.HI.U32 R56, R33, R53, R32 ;  /* 0x0000003521387227 */ /* 0x000fe200078e0020 */
[----:B------:R-:W-:Y:S01]  /*6300*/  IADD3 R32, PT, PT, -R59, RZ, RZ ;  /* 0x000000ff3b207210 */ /* 0x000fe20007ffe1ff */
[----:B------:R0:W4:Y:S02]  /*6310*/  LDC R53, c[0x0][R42+0x388] ;  /* 0x0000e2002a357b82 */ /* 0x0001240000000800 */
[----:B------:R-:W-:Y:S02]  /*6320*/  IMAD R61, R48, R61, R59 ;  /* 0x0000003d303d7224 */ /* 0x000fe400078e023b */
[----:B------:R-:W-:-:S03]  /*6330*/  IMAD R57, R50, R32, R57 ;  /* 0x0000002032397224 */ /* 0x000fc600078e0239 */
[----:B------:R-:W-:Y:S01]  /*6340*/  ISETP.GE.U32.AND P0, PT, R61, R48, PT ;  /* 0x000000303d00720c */ /* 0x000fe20003f06070 */
[----:B---3--:R-:W-:Y:S01]  /*6350*/  IMAD R57, R57, R41, R58 ;  /* 0x0000002939397224 */ /* 0x008fe200078e023a */
[C---:B------:R-:W-:Y:S01]  /*6360*/  IADD3 R41, PT, PT, R43.reuse, -0x7, RZ ;  /* 0xfffffff92b297810 */ /* 0x040fe20007ffe0ff */
[----:B0-----:R-:W0:Y:S01]  /*6370*/  LDC R42, c[0x0][R42+0x3ec] ;  /* 0x0000fb002a2a7b82 */ /* 0x001e220000000800 */
[----:B------:R-:W-:Y:S02]  /*6380*/  IADD3 R43, PT, PT, R43, -0x8, RZ ;  /* 0xfffffff82b2b7810 */ /* 0x000fe40007ffe0ff */
[----:B------:R-:W-:-:S05]  /*6390*/  SHF.L.U32 R41, R41, 0x2, RZ ;  /* 0x0000000229297819 */ /* 0x000fca00000006ff */
[----:B------:R3:W2:Y:S02]  /*63a0*/  LDC R50, c[0x0][R41+0x388] ;  /* 0x0000e20029327b82 */ /* 0x0006a40000000800 */
[----:B------:R-:W-:Y:S02]  /*63b0*/  @P0 IMAD.IADD R61, R61, 0x1, -R48 ;  /* 0x000000013d3d0824 */ /* 0x000fe400078e0a30 */
[----:B------:R-:W-:-:S03]  /*63c0*/  @P0 VIADD R54, R54, 0x1 ;  /* 0x0000000136360836 */ /* 0x000fc60000000000 */
[----:B------:R-:W-:Y:S01]  /*63d0*/  ISETP.GE.U32.AND P1, PT, R61, R48, PT ;  /* 0x000000303d00720c */ /* 0x000fe20003f26070 */
[----:B---3--:R-:W3:-:S12]  /*63e0*/  LDC R41, c[0x0][R41+0x3ec] ;  /* 0x0000fb0029297b82 */ /* 0x008ed80000000800 */
[----:B------:R-:W-:Y:S02]  /*63f0*/  @P1 IADD3 R54, PT, PT, R54, 0x1, RZ ;  /* 0x0000000136361810 */ /* 0x000fe40007ffe0ff */
[----:B------:R-:W-:Y:S02]  /*6400*/  @!P2 LOP3.LUT R54, RZ, R48, RZ, 0x33, !PT ;  /* 0x00000030ff36a212 */ /* 0x000fe400078e33ff */
[----:B------:R-:W-:-:S03]  /*6410*/  ISETP.NE.U32.AND P2, PT, R47, RZ, PT ;  /* 0x000000ff2f00720c */ /* 0x000fc60003f45070 */
[----:B------:R-:W-:Y:S02]  /*6420*/  IMAD.HI.U32 R52, R55, R54, RZ ;  /* 0x0000003637347227 */ /* 0x000fe400078e00ff */
[----:B------:R-:W1:Y:S01]  /*6430*/  LDC R55, c[0x0][R49+0x3ec] ;  /* 0x0000fb0031377b82 */ /* 0x000e620000000800 */
[----:B----4-:R-:W4:Y:S01]  /*6440*/  I2F.U32.RP R60, R53 ;  /* 0x00000035003c7306 */ /* 0x010f220000209000 */
[----:B------:R-:W-:-:S07]  /*6450*/  IADD3 R51, PT, PT, RZ, -R53, RZ ;  /* 0x80000035ff337210 */ /* 0x000fce0007ffe0ff */
[----:B----4-:R-:W4:Y:S08]  /*6460*/  MUFU.RCP R60, R60 ;  /* 0x0000003c003c7308 */ /* 0x010f300000001000 */
[----:B--2---:R-:W2:Y:S01]  /*6470*/  I2F.U32.RP R58, R50 ;  /* 0x00000032003a7306 */ /* 0x004ea20000209000 */
[----:B----4-:R-:W-:-:S07]  /*6480*/  IADD3 R32, PT, PT, R60, 0xffffffe, RZ ;  /* 0x0ffffffe3c207810 */ /* 0x010fce0007ffe0ff */
[----:B------:R4:W0:Y:S08]  /*6490*/  F2I.FTZ.U32.TRUNC.NTZ R33, R32 ;  /* 0x0000002000217305 */ /* 0x000830000021f000 */
[----:B--2---:R-:W2:Y:S01]  /*64a0*/  MUFU.RCP R58, R58 ;  /* 0x0000003a003a7308 */ /* 0x004ea20000001000 */
[----:B----4-:R-:W-:Y:S02]  /*64b0*/  HFMA2 R32, -RZ, RZ, 0, 0 ;  /* 0x00000000ff207431 */ /* 0x010fe400000001ff */
[----:B0-----:R-:W-:-:S04]  /*64c0*/  IMAD R51, R51, R33, RZ ;  /* 0x0000002133337224 */ /* 0x001fc800078e02ff */
[----:B------:R-:W-:-:S04]  /*64d0*/  IMAD.HI.U32 R51, R33, R51, R32 ;  /* 0x0000003321337227 */ /* 0x000fc800078e0020 */
[----:B------:R-:W-:Y:S02]  /*64e0*/  IMAD.MOV R32, RZ, RZ, -R52 ;  /* 0x000000ffff207224 */ /* 0x000fe400078e0a34 */
[----:B--2---:R-:W-:Y:S02]  /*64f0*/  VIADD R33, R58, 0xffffffe ;  /* 0x0ffffffe3a217836 */ /* 0x004fe40000000000 */
[----:B------:R-:W-:-:S04]  /*6500*/  IMAD R32, R47, R32, R54 ;  /* 0x000000202f207224 */ /* 0x000fc800078e0236 */
[----:B------:R-:W0:Y:S01]  /*6510*/  F2I.FTZ.U32.TRUNC.NTZ R33, R33 ;  /* 0x0000002100217305 */ /* 0x000e22000021f000 */
[----:B------:R-:W-:-:S13]  /*6520*/  ISETP.GE.U32.AND P0, PT, R32, R47, PT ;  /* 0x0000002f2000720c */ /* 0x000fda0003f06070 */
[----:B------:R-:W-:Y:S01]  /*6530*/  @P0 IADD3 R32, PT, PT, -R47, R32, RZ ;  /* 0x000000202f200210 */ /* 0x000fe20007ffe1ff */
[----:B------:R-:W-:-:S03]  /*6540*/  @P0 VIADD R52, R52, 0x1 ;  /* 0x0000000134340836 */ /* 0x000fc60000000000 */
[----:B------:R-:W-:Y:S02]  /*6550*/  ISETP.GE.U32.AND P1, PT, R32, R47, PT ;  /* 0x0000002f2000720c */ /* 0x000fe40003f26070 */
[----:B------:R-:W-:-:S05]  /*6560*/  IADD3 R32, PT, PT, -R54, RZ, RZ ;  /* 0x000000ff36207210 */ /* 0x000fca0007ffe1ff */
[----:B------:R-:W-:Y:S01]  /*6570*/  IMAD R48, R48, R32, R59 ;  /* 0x0000002030307224 */ /* 0x000fe200078e023b */
[----:B------:R-:W-:-:S03]  /*6580*/  IADD3 R59, PT, PT, RZ, -R50, RZ ;  /* 0x80000032ff3b7210 */ /* 0x000fc60007ffe0ff */
[----:B-1----:R-:W-:Y:S02]  /*6590*/  IMAD R55, R48, R55, R57 ;  /* 0x0000003730377224 */ /* 0x002fe400078e0239 */
[----:B------:R-:W-:Y:S01]  /*65a0*/  @P1 IADD3 R52, PT, PT, R52, 0x1, RZ ;  /* 0x0000000134341810 */ /* 0x000fe20007ffe0ff */
[----:B------:R-:W-:Y:S01]  /*65b0*/  IMAD.SHL.U32 R57, R43, 0x4, RZ ;  /* 0x000000042b397824 */ /* 0x000fe200078e00ff */
[----:B------:R-:W-:Y:S01]  /*65c0*/  @!P2 LOP3.LUT R52, RZ, R47, RZ, 0x33, !PT ;  /* 0x0000002fff34a212 */ /* 0x000fe200078e33ff */
[----:B0-----:R-:W-:Y:S01]  /*65d0*/  IMAD R59, R59, R33, RZ ;  /* 0x000000213b3b7224 */ /* 0x001fe200078e02ff */
[----:B------:R-:W-:Y:S01]  /*65e0*/  ISETP.NE.U32.AND P2, PT, R35, RZ, PT ;  /* 0x000000ff2300720c */ /* 0x000fe20003f45070 */
[----:B------:R0:W1:Y:S02]  /*65f0*/  LDC R48, c[0x0][R57+0x388] ;  /* 0x0000e20039307b82 */ /* 0x0000640000000800 */
[----:B------:R-:W-:-:S05]  /*6600*/  IMAD.HI.U32 R56, R56, R52, RZ ;  /* 0x0000003438387227 */ /* 0x000fca00078e00ff */
[----:B------:R-:W-:Y:S01]  /*6610*/  IADD3 R32, PT, PT, -R56, RZ, RZ ;  /* 0x000000ff38207210 */ /* 0x000fe20007ffe1ff */
[----:B0-----:R-:W0:Y:S04]  /*6620*/  LDC R57, c[0x0][R57+0x3ec] ;  /* 0x0000fb0039397b82 */ /* 0x001e280000000800 */
[----:B------:R-:W-:-:S05]  /*6630*/  IMAD R32, R35, R32, R52 ;  /* 0x0000002023207224 */ /* 0x000fca00078e0234 */
[----:B------:R-:W-:-:S13]  /*6640*/  ISETP.GE.U32.AND P0, PT, R32, R35, PT ;  /* 0x000000232000720c */ /* 0x000fda0003f06070 */
[----:B------:R-:W-:Y:S02]  /*6650*/  @P0 IADD3 R32, PT, PT, -R35, R32, RZ ;  /* 0x0000002023200210 */ /* 0x000fe40007ffe1ff */
[----:B------:R-:W-:Y:S02]  /*6660*/  @P0 IADD3 R56, PT, PT, R56, 0x1, RZ ;  /* 0x0000000138380810 */ /* 0x000fe40007ffe0ff */
[----:B------:R-:W-:Y:S01]  /*6670*/  ISETP.GE.U32.AND P1, PT, R32, R35, PT ;  /* 0x000000232000720c */ /* 0x000fe20003f26070 */
[----:B------:R-:W-:-:S04]  /*6680*/  IMAD.MOV.U32 R32, RZ, RZ, RZ ;  /* 0x000000ffff207224 */ /* 0x000fc800078e00ff */
[----:B------:R-:W-:Y:S01]  /*6690*/  IMAD.HI.U32 R32, R33, R59, R32 ;  /* 0x0000003b21207227 */ /* 0x000fe200078e0020 */
[----:B------:R-:W-:-:S05]  /*66a0*/  IADD3 R33, PT, PT, -R52, RZ, RZ ;  /* 0x000000ff34217210 */ /* 0x000fca0007ffe1ff */
[----:B------:R-:W-:Y:S02]  /*66b0*/  IMAD R54, R47, R33, R54 ;  /* 0x000000212f367224 */ /* 0x000fe400078e0236 */
[----:B------:R-:W-:Y:S01]  /*66c0*/  @P1 IADD3 R56, PT, PT, R56, 0x1, RZ ;  /* 0x0000000138381810 */ /* 0x000fe20007ffe0ff */
[----:B-1----:R-:W-:Y:S01]  /*66d0*/  IMAD.MOV R59, RZ, RZ, -R48 ;  /* 0x000000ffff3b7224 */ /* 0x002fe200078e0a30 */
[----:B------:R-:W-:Y:S01]  /*66e0*/  @!P2 LOP3.LUT R56, RZ, R35, RZ, 0x33, !PT ;  /* 0x00000023ff38a212 */ /* 0x000fe200078e33ff */
[----:B------:R-:W-:Y:S01]  /*66f0*/  IMAD R55, R54, R45, R55 ;  /* 0x0000002d36377224 */ /* 0x000fe200078e0237 */
[----:B------:R-:W-:-:S03]  /*6700*/  ISETP.NE.U32.AND P2, PT, R53, RZ, PT ;  /* 0x000000ff3500720c */ /* 0x000fc60003f45070 */
[----:B------:R-:W-:-:S05]  /*6710*/  IMAD.HI.U32 R51, R51, R56, RZ ;  /* 0x0000003833337227 */ /* 0x000fca00078e00ff */
[----:B------:R-:W-:-:S05]  /*6720*/  IADD3 R58, PT, PT, -R51, RZ, RZ ;  /* 0x000000ff333a7210 */ /* 0x000fca0007ffe1ff */
[----:B------:R-:W-:-:S05]  /*6730*/  IMAD R58, R53, R58, R56 ;  /* 0x0000003a353a7224 */ /* 0x000fca00078e0238 */
[----:B------:R-:W-:-:S13]  /*6740*/  ISETP.GE.U32.AND P0, PT, R58, R53, PT ;  /* 0x000000353a00720c */ /* 0x000fda0003f06070 */
[----:B------:R-:W-:Y:S01]  /*6750*/  @P0 IMAD.IADD R58, R58, 0x1, -R53 ;  /* 0x000000013a3a0824 */ /* 0x000fe200078e0a35 */
[----:B------:R-:W-:-:S04]  /*6760*/  @P0 IADD3 R51, PT, PT, R51, 0x1, RZ ;  /* 0x0000000133330810 */ /* 0x000fc80007ffe0ff */
[-C--:B------:R-:W-:Y:S02]  /*6770*/  ISETP.GE.U32.AND P1, PT, R58, R53.reuse, PT ;  /* 0x000000353a00720c */ /* 0x080fe40003f26070 */
[----:B------:R-:W1:Y:S11]  /*6780*/  I2F.U32.RP R58, R48 ;  /* 0x00000030003a7306 */ /* 0x000e760000209000 */
[----:B------:R-:W-:Y:S01]  /*6790*/  @P1 VIADD R51, R51, 0x1 ;  /* 0x0000000133331836 */ /* 0x000fe20000000000 */
[----:B------:R-:W-:-:S02]  /*67a0*/  @!P2 LOP3.LUT R51, RZ, R53, RZ, 0x33, !PT ;  /* 0x00000035ff33a212 */ /* 0x000fc400078e33ff */
[----:B------:R-:W-:Y:S01]  /*67b0*/  ISETP.NE.U32.AND P2, PT, R50, RZ, PT ;  /* 0x000000ff3200720c */ /* 0x000fe20003f45070 */
[----:B-1----:R-:W1:Y:S02]  /*67c0*/  MUFU.RCP R58, R58 ;  /* 0x0000003a003a7308 */ /* 0x002e640000001000 */
[----:B------:R-:W-:-:S05]  /*67d0*/  IMAD.HI.U32 R47, R32, R51, RZ ;  /* 0x00000033202f7227 */ /* 0x000fca00078e00ff */
[----:B------:R-:W-:-:S05]  /*67e0*/  IADD3 R49, PT, PT, -R47, RZ, RZ ;  /* 0x000000ff2f317210 */ /* 0x000fca0007ffe1ff */
[----:B------:R-:W-:-:S05]  /*67f0*/  IMAD R49, R50, R49, R51 ;  /* 0x0000003132317224 */ /* 0x000fca00078e0233 */
[----:B------:R-:W-:Y:S02]  /*6800*/  ISETP.GE.U32.AND P0, PT, R49, R50, PT ;  /* 0x000000323100720c */ /* 0x000fe40003f06070 */
[----:B-1----:R-:W-:-:S04]  /*6810*/  IADD3 R32, PT, PT, R58, 0xffffffe, RZ ;  /* 0x0ffffffe3a207810 */ /* 0x002fc80007ffe0ff */
[----:B------:R1:W2:Y:S07]  /*6820*/  F2I.FTZ.U32.TRUNC.NTZ R33, R32 ;  /* 0x0000002000217305 */ /* 0x0002ae000021f000 */
[----:B------:R-:W-:Y:S01]  /*6830*/  @P0 IADD3 R49, PT, PT, -R50, R49, RZ ;  /* 0x0000003132310210 */ /* 0x000fe20007ffe1ff */
[----:B------:R-:W-:Y:S02]  /*6840*/  @P0 VIADD R47, R47, 0x1 ;  /* 0x000000012f2f0836 */ /* 0x000fe40000000000 */
[----:B-1----:R-:W-:Y:S01]  /*6850*/  HFMA2 R32, -RZ, RZ, 0, 0 ;  /* 0x00000000ff207431 */ /* 0x002fe200000001ff */
[----:B------:R-:W-:Y:S01]  /*6860*/  ISETP.GE.U32.AND P1, PT, R49, R50, PT ;  /* 0x000000323100720c */ /* 0x000fe20003f26070 */
[----:B--2---:R-:W-:-:S04]  /*6870*/  IMAD R49, R59, R33, RZ ;  /* 0x000000213b317224 */ /* 0x004fc800078e02ff */
[----:B------:R-:W-:-:S08]  /*6880*/  IMAD.HI.U32 R58, R33, R49, R32 ;  /* 0x00000031213a7227 */ /* 0x000fd000078e0020 */
[----:B------:R-:W-:Y:S02]  /*6890*/  @P1 IADD3 R47, PT, PT, R47, 0x1, RZ ;  /* 0x000000012f2f1810 */ /* 0x000fe40007ffe0ff */
[----:B------:R-:W-:Y:S02]  /*68a0*/  @!P2 LOP3.LUT R47, RZ, R50, RZ, 0x33, !PT ;  /* 0x00000032ff2fa212 */ /* 0x000fe400078e33ff */
[----:B------:R-:W-:-:S03]  /*68b0*/  ISETP.NE.U32.AND P2, PT, R48, RZ, PT ;  /* 0x000000ff3000720c */ /* 0x000fc60003f45070 */
[----:B------:R-:W-:-:S05]  /*68c0*/  IMAD.HI.U32 R32, R58, R47, RZ ;  /* 0x0000002f3a207227 */ /* 0x000fca00078e00ff */
        /* <DEDUP_REMOVED lines=12> */
[----:B------:R-:W-:Y:S02]  /*6990*/  IADD3 R33, PT, PT, -R47, RZ, RZ ;  /* 0x000000ff2f217210 */ /* 0x000fe40007ffe1ff */
[----:B------:R-:W-:Y:S01]  /*69a0*/  @P1 IADD3 R32, PT, PT, R32, 0x1, RZ ;  /* 0x0000000120201810 */ /* 0x000fe20007ffe0ff */
[----:B------:R-:W-:Y:S01]  /*69b0*/  IMAD R34, R53, R42, R35 ;  /* 0x0000002a35227224 */ /* 0x000fe200078e0223 */
[----:B------:R-:W-:Y:S01]  /*69c0*/  @!P2 LOP3.LUT R32, RZ, R48, RZ, 0x33, !PT ;  /* 0x00000030ff20a212 */ /* 0x000fe200078e33ff */
[----:B------:R-:W-:-:S03]  /*69d0*/  IMAD R50, R50, R33, R51 ;  /* 0x0000002132327224 */ /* 0x000fc600078e0233 */
[----:B------:R-:W-:Y:S01]  /*69e0*/  IADD3 R33, PT, PT, -R32, RZ, RZ ;  /* 0x000000ff20217210 */ /* 0x000fe20007ffe1ff */
[----:B---3--:R-:W-:Y:S01]  /*69f0*/  IMAD R34, R50, R41, R34 ;  /* 0x0000002932227224 */ /* 0x008fe200078e0222 */
[----:B------:R-:W-:-:S03]  /*6a00*/  MOV R42, R32 ;  /* 0x00000020002a7202 */ /* 0x000fc60000000f00 */
[----:B------:R-:W-:-:S04]  /*6a10*/  IMAD R41, R48, R33, R47 ;  /* 0x0000002130297224 */ /* 0x000fc800078e022f */
[----:B0-----:R-:W-:Y:S01]  /*6a20*/  IMAD R41, R41, R57, R34 ;  /* 0x0000003929297224 */ /* 0x001fe200078e0222 */
[----:B------:R-:W-:Y:S06]  /*6a30*/  @P0 BRA `(.L_x_3067) ;  /* 0xfffffff000d40947 */ /* 0x000fec000383ffff */
[----:B------:R-:W-:Y:S05]  /*6a40*/  BSYNC.RECONVERGENT B1 ;  /* 0x0000000000017941 */ /* 0x000fea0003800200 */
.L_x_3066:
        /* <DEDUP_REMOVED lines=12> */
[----:B------:R3:W4:Y:S01]  /*6b10*/  LDC R35, c[0x0][R45+0x388] ;  /* 0x0000e2002d237b82 */ /* 0x0007220000000800 */
[----:B------:R-:W-:-:S07]  /*6b20*/  SHF.L.U32 R52, R43, 0x2, RZ ;  /* 0x000000022b347819 */ /* 0x000fce00000006ff */
[----:B------:R0:W1:Y:S08]  /*6b30*/  LDC R34, c[0x0][R44+0x388] ;  /* 0x0000e2002c227b82 */ /* 0x0000700000000800 */
[----:B---3--:R-:W3:Y:S08]  /*6b40*/  LDC R45, c[0x0][R45+0x3ec] ;  /* 0x0000fb002d2d7b82 */ /* 0x008ef00000000800 */
[----:B0-----:R-:W0:Y:S01]  /*6b50*/  LDC R44, c[0x0][R44+0x3ec] ;  /* 0x0000fb002c2c7b82 */ /* 0x001e220000000800 */
[----:B----4-:R-:W4:Y:S01]  /*6b60*/  I2F.U32.RP R48, R35 ;  /* 0x0000002300307306 */ /* 0x010f220000209000 */
[----:B------:R-:W-:-:S02]  /*6b70*/  IADD3 R49, PT, PT, RZ, -R35, RZ ;  /* 0x80000023ff317210 */ /* 0x000fc40007ffe0ff */
[----:B------:R-:W-:-:S05]  /*6b80*/  ISETP.NE.U32.AND P2, PT, R35, RZ, PT ;  /* 0x000000ff2300720c */ /* 0x000fca0003f45070 */
[----:B-1----:R-:W1:Y:S01]  /*6b90*/  I2F.U32.RP R50, R34 ;  /* 0x0000002200327306 */ /* 0x002e620000209000 */
[----:B------:R-:W-:-:S07]  /*6ba0*/  IMAD.MOV R51, RZ, RZ, -R34 ;  /* 0x000000ffff337224 */ /* 0x000fce00078e0a22 */
[----:B----4-:R-:W2:Y:S08]  /*6bb0*/  MUFU.RCP R48, R48 ;  /* 0x0000003000307308 */ /* 0x010eb00000001000 */
[----:B-1----:R-:W-:Y:S01]  /*6bc0*/  MUFU.RCP R50, R50 ;  /* 0x0000003200327308 */ /* 0x002fe20000001000 */
[----:B--2---:R-:W-:Y:S02]  /*6bd0*/  IADD3 R32, PT, PT, R48, 0xffffffe, RZ ;  /* 0x0ffffffe30207810 */ /* 0x004fe40007ffe0ff */
[----:B------:R1:W2:Y:S05]  /*6be0*/  LDC R48, c[0x0][R47+0x388] ;  /* 0x0000e2002f307b82 */ /* 0x0002aa0000000800 */
[----:B------:R4:W3:Y:S03]  /*6bf0*/  F2I.FTZ.U32.TRUNC.NTZ R33, R32 ;  /* 0x0000002000217305 */ /* 0x0008e6000021f000 */
[----:B-1----:R-:W1:Y:S01]  /*6c00*/  LDC R47, c[0x0][R47+0x3ec] ;  /* 0x0000fb002f2f7b82 */ /* 0x002e620000000800 */
[----:B----4-:R-:W-:-:S02]  /*6c10*/  HFMA2 R32, -RZ, RZ, 0, 0 ;  /* 0x00000000ff207431 */ /* 0x010fc400000001ff */
[----:B---3--:R-:W-:-:S04]  /*6c20*/  IMAD R49, R49, R33, RZ ;  /* 0x0000002131317224 */ /* 0x008fc800078e02ff */
[----:B------:R-:W-:-:S06]  /*6c30*/  IMAD.HI.U32 R33, R33, R49, R32 ;  /* 0x0000003121217227 */ /* 0x000fcc00078e0020 */
[----:B------:R-:W-:Y:S01]  /*6c40*/  IMAD.HI.U32 R49, R33, R42, RZ ;  /* 0x0000002a21317227 */ /* 0x000fe200078e00ff */
[----:B------:R-:W-:Y:S02]  /*6c50*/  IADD3 R33, PT, PT, R50, 0xffffffe, RZ ;  /* 0x0ffffffe32217810 */ /* 0x000fe40007ffe0ff */
[----:B------:R3:W4:Y:S01]  /*6c60*/  LDC R50, c[0x0][R52+0x388] ;  /* 0x0000e20034327b82 */ /* 0x0007220000000800 */
[----:B------:R-:W-:-:S03]  /*6c70*/  IMAD.MOV R32, RZ, RZ, -R49 ;  /* 0x000000ffff207224 */ /* 0x000fc600078e0a31 */
[----:B------:R-:W0:Y:S01]  /*6c80*/  F2I.FTZ.U32.TRUNC.NTZ R33, R33 ;  /* 0x0000002100217305 */ /* 0x000e22000021f000 */
[----:B------:R-:W-:-:S03]  /*6c90*/  IMAD R32, R35, R32, R42 ;  /* 0x0000002023207224 */ /* 0x000fc600078e022a */
[----:B---3--:R-:W3:Y:S02]  /*6ca0*/  LDC R52, c[0x0][R52+0x3ec] ;  /* 0x0000fb0034347b82 */ /* 0x008ee40000000800 */
[----:B------:R-:W-:Y:S02]  /*6cb0*/  ISETP.GE.U32.AND P0, PT, R32, R35, PT ;  /* 0x000000232000720c */ /* 0x000fe40003f06070 */
[----:B--2---:R-:W2:Y:S01]  /*6cc0*/  I2F.U32.RP R54, R48 ;  /* 0x0000003000367306 */ /* 0x004ea20000209000 */
[----:B0-----:R-:W-:-:S10]  /*6cd0*/  IMAD R51, R51, R33, RZ ;  /* 0x0000002133337224 */ /* 0x001fd400078e02ff */
[----:B------:R-:W-:Y:S02]  /*6ce0*/  @P0 IADD3 R32, PT, PT, -R35, R32, RZ ;  /* 0x0000002023200210 */ /* 0x000fe40007ffe1ff */
[----:B------:R-:W-:Y:S02]  /*6cf0*/  @P0 IADD3 R49, PT, PT, R49, 0x1, RZ ;  /* 0x0000000131310810 */ /* 0x000fe40007ffe0ff */
[----:B------:R-:W-:Y:S01]  /*6d00*/  ISETP.GE.U32.AND P1, PT, R32, R35, PT ;  /* 0x000000232000720c */ /* 0x000fe20003f26070 */
[----:B------:R-:W-:Y:S01]  /*6d10*/  HFMA2 R32, -RZ, RZ, 0, 0 ;  /* 0x00000000ff207431 */ /* 0x000fe200000001ff */
[----:B--2---:R-:W0:Y:S04]  /*6d20*/  MUFU.RCP R54, R54 ;  /* 0x0000003600367308 */ /* 0x004e280000001000 */
[----:B------:R-:W-:-:S07]  /*6d30*/  IMAD.HI.U32 R32, R33, R51, R32 ;  /* 0x0000003321207227 */ /* 0x000fce00078e0020 */
[----:B------:R-:W-:Y:S01]  /*6d40*/  @P1 VIADD R49, R49, 0x1 ;  /* 0x0000000131311836 */ /* 0x000fe20000000000 */
[----:B------:R-:W-:Y:S02]  /*6d50*/  @!P2 LOP3.LUT R49, RZ, R35, RZ, 0x33, !PT ;  /* 0x00000023ff31a212 */ /* 0x000fe400078e33ff */
[----:B------:R-:W-:-:S03]  /*6d60*/  ISETP.NE.U32.AND P2, PT, R34, RZ, PT ;  /* 0x000000ff2200720c */ /* 0x000fc60003f45070 */
[----:B------:R-:W-:Y:S01]  /*6d70*/  IMAD.HI.U32 R51, R32, R49, RZ ;  /* 0x0000003120337227 */ /* 0x000fe200078e00ff */
[----:B----4-:R-:W2:Y:S01]  /*6d80*/  I2F.U32.RP R56, R50 ;  /* 0x0000003200387306 */ /* 0x010ea20000209000 */
[----:B0-----:R-:W-:Y:S02]  /*6d90*/  IADD3 R32, PT, PT, R54, 0xffffffe, RZ ;  /* 0x0ffffffe36207810 */ /* 0x001fe40007ffe0ff */
[----:B------:R-:W-:-:S04]  /*6da0*/  IMAD.MOV R53, RZ, RZ, -R51 ;  /* 0x000000ffff357224 */ /* 0x000fc800078e0a33 */
[----:B------:R-:W-:Y:S01]  /*6db0*/  IMAD R53, R34, R53, R49 ;  /* 0x0000003522357224 */ /* 0x000fe200078e0231 */
[----:B------:R0:W4:Y:S04]  /*6dc0*/  F2I.FTZ.U32.TRUNC.NTZ R33, R32 ;  /* 0x0000002000217305 */ /* 0x000128000021f000 */
[----:B------:R-:W-:-:S04]  /*6dd0*/  ISETP.GE.U32.AND P0, PT, R53, R34, PT ;  /* 0x000000223500720c */ /* 0x000fc80003f06070 */
[----:B--2---:R-:W2:Y:S01]  /*6de0*/  MUFU.RCP R56, R56 ;  /* 0x0000003800387308 */ /* 0x004ea20000001000 */
[----:B0-----:R-:W-:-:S08]  /*6df0*/  HFMA2 R32, -RZ, RZ, 0, 0 ;  /* 0x00000000ff207431 */ /* 0x001fd000000001ff */
[----:B------:R-:W-:Y:S02]  /*6e00*/  @P0 IADD3 R53, PT, PT, -R34, R53, RZ ;  /* 0x0000003522350210 */ /* 0x000fe40007ffe1ff */
[----:B------:R-:W-:Y:S02]  /*6e10*/  @P0 IADD3 R51, PT, PT, R51, 0x1, RZ ;  /* 0x0000000133330810 */ /* 0x000fe40007ffe0ff */
[----:B------:R-:W-:Y:S01]  /*6e20*/  ISETP.GE.U32.AND P1, PT, R53, R34, PT ;  /* 0x000000223500720c */ /* 0x000fe20003f26070 */
[----:B------:R-:W-:-:S04]  /*6e30*/  IMAD.MOV R53, RZ, RZ, -R48 ;  /* 0x000000ffff357224 */ /* 0x000fc800078e0a30 */
[----:B----4-:R-:W-:-:S04]  /*6e40*/  IMAD R53, R53, R33, RZ ;  /* 0x0000002135357224 */ /* 0x010fc800078e02ff */
[----:B------:R-:W-:Y:S01]  /*6e50*/  IMAD.HI.U32 R54, R33, R53, R32 ;  /* 0x0000003521367227 */ /* 0x000fe200078e0020 */
[----:B--2---:R-:W-:-:S03]  /*6e60*/  IADD3 R32, PT, PT, R56, 0xffffffe, RZ ;  /* 0x0ffffffe38207810 */ /* 0x004fc60007ffe0ff */
[----:B------:R-:W-:Y:S01]  /*6e70*/  @P1 VIADD R51, R51, 0x1 ;  /* 0x0000000133331836 */ /* 0x000fe20000000000 */
[----:B------:R-:W-:Y:S01]  /*6e80*/  @!P2 LOP3.LUT R51, RZ, R34, RZ, 0x33, !PT ;  /* 0x00000022ff33a212 */ /* 0x000fe200078e33ff */
[----:B------:R0:W2:Y:S01]  /*6e90*/  F2I.FTZ.U32.TRUNC.NTZ R33, R32 ;  /* 0x0000002000217305 */ /* 0x0000a2000021f000 */
[----:B------:R-:W-:-:S03]  /*6ea0*/  ISETP.NE.U32.AND P2, PT, R48, RZ, PT ;  /* 0x000000ff3000720c */ /* 0x000fc60003f45070 */
[----:B------:R-:W-:-:S05]  /*6eb0*/  IMAD.HI.U32 R53, R54, R51, RZ ;  /* 0x0000003336357227 */ /* 0x000fca00078e00ff */
[----:B------:R-:W-:Y:S02]  /*6ec0*/  IADD3 R55, PT, PT, -R53, RZ, RZ ;  /* 0x000000ff35377210 */ /* 0x000fe40007ffe1ff */
[----:B0-----:R-:W-:-:S03]  /*6ed0*/  MOV R32, RZ ;  /* 0x000000ff00207202 */ /* 0x001fc60000000f00 */
[----:B------:R-:W-:-:S05]  /*6ee0*/  IMAD R55, R48, R55, R51 ;  /* 0x0000003730377224 */ /* 0x000fca00078e0233 */
[----:B------:R-:W-:-:S13]  /*6ef0*/  ISETP.GE.U32.AND P0, PT, R55, R48, PT ;  /* 0x000000303700720c */ /* 0x000fda0003f06070 */
[----:B------:R-:W-:Y:S01]  /*6f00*/  @P0 IMAD.IADD R55, R55, 0x1, -R48 ;  /* 0x0000000137370824 */ /* 0x000fe200078e0a30 */
[----:B------:R-:W-:-:S04]  /*6f10*/  @P0 IADD3 R53, PT, PT, R53, 0x1, RZ ;  /* 0x0000000135350810 */ /* 0x000fc80007ffe0ff */
[----:B------:R-:W-:Y:S02]  /*6f20*/  ISETP.GE.U32.AND P1, PT, R55, R48, PT ;  /* 0x000000303700720c */ /* 0x000fe40003f26070 */
[----:B------:R-:W-:-:S05]  /*6f30*/  IADD3 R55, PT, PT, RZ, -R50, RZ ;  /* 0x80000032ff377210 */ /* 0x000fca0007ffe0ff */
[----:B--2---:R-:W-:-:S04]  /*6f40*/  IMAD R55, R55, R33, RZ ;  /* 0x0000002137377224 */ /* 0x004fc800078e02ff */
        /* <DEDUP_REMOVED lines=21> */
[----:B------:R-:W-:Y:S01]  /*70a0*/  MOV R42, R32 ;  /* 0x00000020002a7202 */ /* 0x000fe20000000f00 */
[----:B------:R-:W-:Y:S02]  /*70b0*/  IMAD.MOV R33, RZ, RZ, -R32 ;  /* 0x000000ffff217224 */ /* 0x000fe400078e0a20 */
[----:B-1----:R-:W-:Y:S02]  /*70c0*/  IMAD R41, R48, R47, R34 ;  /* 0x0000002f30297224 */ /* 0x002fe400078e0222 */
[----:B------:R-:W-:-:S04]  /*70d0*/  IMAD R50, R50, R33, R53 ;  /* 0x0000002132327224 */ /* 0x000fc800078e0235 */
[----:B---3--:R-:W-:-:S07]  /*70e0*/  IMAD R41, R50, R52, R41 ;  /* 0x0000003432297224 */ /* 0x008fce00078e0229 */
.L_x_3069:
[----:B------:R-:W-:Y:S05]  /*70f0*/  BRA.U !UP1, `(.L_x_3068) ;  /* 0x0000000509447547 */ /* 0x000fea000b800000 */
[----:B------:R-:W-:Y:S02]  /*7100*/  UISETP.NE.AND UP0, UPT, UR9, URZ, UPT ;  /* 0x000000ff0900728c */ /* 0x000fe4000bf05270 */
[----:B------:R-:W-:-:S07]  /*7110*/  UISETP.NE.AND UP1, UPT, UR8, URZ, UPT ;  /* 0x000000ff0800728c */ /* 0x000fce000bf25270 */
[----:B------:R-:W-:Y:S05]  /*7120*/  BRA.U !UP0, `(.L_x_3070) ;  /* 0x0000000108cc7547 */ /* 0x000fea000b800000 */
[C---:B------:R-:W-:Y:S02]  /*7130*/  IADD3 R45, PT, PT, R43.reuse, -0x1, RZ ;  /* 0xffffffff2b2d7810 */ /* 0x040fe40007ffe0ff */
[----:B------:R-:W-:-:S03]  /*7140*/  IADD3 R43, PT, PT, R43, -0x2, RZ ;  /* 0xfffffffe2b2b7810 */ /* 0x000fc60007ffe0ff */
[----:B------:R-:W-:Y:S01]  /*7150*/  IMAD.SHL.U32 R45, R45, 0x4, RZ ;  /* 0x000000042d2d7824 */ /* 0x000fe200078e00ff */
[----:B------:R-:W-:-:S03]  /*7160*/  SHF.L.U32 R44, R43, 0x2, RZ ;  /* 0x000000022b2c7819 */ /* 0x000fc600000006ff */
[----:B------:R3:W4:Y:S08]  /*7170*/  LDC R35, c[0x0][R45+0x388] ;  /* 0x0000e2002d237b82 */ /* 0x0007300000000800 */
        /* <DEDUP_REMOVED lines=10> */
[----:B--2---:R-:W-:-:S07]  /*7220*/  VIADD R32, R48, 0xffffffe ;  /* 0x0ffffffe30207836 */ /* 0x004fce0000000000 */
[----:B------:R1:W2:Y:S02]  /*7230*/  F2I.FTZ.U32.TRUNC.NTZ R33, R32 ;  /* 0x0000002000217305 */ /* 0x0002a4000021f000 */
[----:B-1----:R-:W-:Y:S02]  /*7240*/  HFMA2 R32, -RZ, RZ, 0, 0 ;  /* 0x00000000ff207431 */ /* 0x002fe400000001ff */
[----:B--2---:R-:W-:-:S04]  /*7250*/  IMAD R47, R47, R33, RZ ;  /* 0x000000212f2f7224 */ /* 0x004fc800078e02ff */
[----:B------:R-:W-:Y:S01]  /*7260*/  IMAD.HI.U32 R47, R33, R47, R32 ;  /* 0x0000002f212f7227 */ /* 0x000fe200078e0020 */
[----:B------:R-:W-:-:S05]  /*7270*/  IADD3 R32, PT, PT, R49, 0xffffffe, RZ ;  /* 0x0ffffffe31207810 */ /* 0x000fca0007ffe0ff */
[----:B------:R-:W-:-:S04]  /*7280*/  IMAD.HI.U32 R47, R47, R42, RZ ;  /* 0x0000002a2f2f7227 */ /* 0x000fc800078e00ff */
[----:B------:R-:W-:-:S04]  /*7290*/  IMAD.MOV R33, RZ, RZ, -R47 ;  /* 0x000000ffff217224 */ /* 0x000fc800078e0a2f */
[----:B------:R-:W-:Y:S02]  /*72a0*/  IMAD R48, R35, R33, R42 ;  /* 0x0000002123307224 */ /* 0x000fe400078e022a */
[----:B------:R1:W2:Y:S03]  /*72b0*/  F2I.FTZ.U32.TRUNC.NTZ R33, R32 ;  /* 0x0000002000217305 */ /* 0x0002a6000021f000 */
[----:B------:R-:W-:Y:S01]  /*72c0*/  ISETP.GE.U32.AND P0, PT, R48, R35, PT ;  /* 0x000000233000720c */ /* 0x000fe20003f06070 */
[----:B-1----:R-:W-:Y:S02]  /*72d0*/  IMAD.MOV.U32 R32, RZ, RZ, RZ ;  /* 0x000000ffff207224 */ /* 0x002fe400078e00ff */
[----:B--2---:R-:W-:-:S10]  /*72e0*/  IMAD R49, R51, R33, RZ ;  /* 0x0000002133317224 */ /* 0x004fd400078e02ff */
[----:B------:R-:W-:Y:S02]  /*72f0*/  @P0 IADD3 R48, PT, PT, -R35, R48, RZ ;  /* 0x0000003023300210 */ /* 0x000fe40007ffe1ff */
[----:B------:R-:W-:Y:S02]  /*7300*/  @P0 IADD3 R47, PT, PT, R47, 0x1, RZ ;  /* 0x000000012f2f0810 */ /* 0x000fe40007ffe0ff */
        /* <DEDUP_REMOVED lines=11> */
[----:B---3--:R-:W-:-:S08]  /*73c0*/  IMAD R32, R32, R45, R41 ;  /* 0x0000002d20207224 */ /* 0x008fd000078e0229 */
        /* <DEDUP_REMOVED lines=8> */
[----:B0-----:R-:W-:-:S07]  /*7450*/  IMAD R41, R33, R44, R32 ;  /* 0x0000002c21297224 */ /* 0x001fce00078e0220 */
.L_x_3070:
        /* <DEDUP_REMOVED lines=27> */
.L_x_3068:
[----:B012---:R-:W0:Y:S01]  /*7610*/  LDC.64 R32, c[0x0][0x380] ;  /* 0x0000e000ff207b82 */ /* 0x007e220000000a00 */
[----:B------:R-:W1:Y:S02]  /*7620*/  LDCU UR4, c[0x0][0x3ec] ;  /* 0x00007d80ff0477ac */ /* 0x000e640008000800 */
[----:B-1----:R-:W-:-:S04]  /*7630*/  IMAD R41, R42, UR4, R41 ;  /* 0x000000042a297c24 */ /* 0x002fc8000f8e0229 */
[----:B0-----:R-:W-:-:S05]  /*7640*/  IMAD.WIDE.U32 R32, R41, 0x2, R32 ;  /* 0x0000000229207825 */ /* 0x001fca00078e0020 */
[----:B------:R3:W5:Y:S01]  /*7650*/  LDG.E.U16 R41, desc[UR10][R32.64] ;  /* 0x0000000a20297981 */ /* 0x000762000c1e1500 */
[----:B------:R-:W-:Y:S05]  /*7660*/  BRA `(.L_x_3065) ;  /* 0x0000000000747947 */ /* 0x000fea0003800000 */
.L_x_3043:
        /* <DEDUP_REMOVED lines=29> */
.L_x_3065:
[----:B------:R-:W-:Y:S05]  /*7840*/  BSYNC.RECONVERGENT B0 ;  /* 0x0000000000007941 */ /* 0x000fea0003800200 */
.L_x_3042:
[----:B------:R-:W-:Y:S01]  /*7850*/  ISETP.GE.U32.AND P3, PT, R0, R39, PT ;  /* 0x000000270000720c */ /* 0x000fe20003f66070 */
[----:B------:R-:W-:Y:S01]  /*7860*/  BSSY.RECONVERGENT B0, `(.L_x_3071) ;  /* 0x0000018000007945 */ /* 0x000fe20003800200 */
[----:B------:R-:W-:-:S04]  /*7870*/  IADD3 R48, PT, PT, R17, R0, RZ ;  /* 0x0000000011307210 */ /* 0x000fc80007ffe0ff */
[----:B------:R-:W-:Y:S01]  /*7880*/  ISETP.GE.U32.AND P2, PT, R48, R39, PT ;  /* 0x000000273000720c */ /* 0x000fe20003f46070 */
[----:B0-----:R-:W-:-:S05]  /*7890*/  IMAD.IADD R44, R17, 0x1, R48 ;  /* 0x00000001112c7824 */ /* 0x001fca00078e0230 */
[----:B------:R-:W-:Y:S02]  /*78a0*/  IADD3 R42, PT, PT, R17, R44, RZ ;  /* 0x0000002c112a7210 */ /* 0x000fe40007ffe0ff */
[-C--:B------:R-:W-:Y:S02]  /*78b0*/  ISETP.GE.U32.AND P0, PT, R44, R39.reuse, PT ;  /* 0x000000272c00720c */ /* 0x080fe40003f06070 */
[----:B------:R-:W-:Y:S01]  /*78c0*/  ISETP.GE.U32.AND P1, PT, R42, R39, PT ;  /* 0x000000272a00720c */ /* 0x000fe20003f26070 */
[----:B------:R-:W-:-:S12]  /*78d0*/  @P3 BRA `(.L_x_3072) ;  /* 0x0000000000403947 */ /* 0x000fd80003800000 */
[----:B------:R-:W0:Y:S01]  /*78e0*/  LDCU UR13, c[0x0][0x60c] ;  /* 0x0000c180ff0d77ac */ /* 0x000e220008000800 */
[----:B-123--:R-:W1:Y:S01]  /*78f0*/  LDC.64 R32, c[0x0][0x458] ;  /* 0x00011600ff207b82 */ /* 0x00ee620000000a00 */
[----:B-----5:R-:W-:Y:S01]  /*7900*/  SHF.L.U32 R35, R38, 0x10, RZ ;  /* 0x0000001026237819 */ /* 0x020fe200000006ff */
[----:B------:R-:W2:Y:S01]  /*7910*/  LDCU UR4, c[0x0][0x4c4] ;  /* 0x00009880ff0477ac */ /* 0x000ea20008000800 */
[----:B------:R-:W3:Y:S01]  /*7920*/  LDCU.64 UR14, c[0x0][0x530] ;  /* 0x0000a600ff0e77ac */ /* 0x000ee20008000a00 */
[----:B0-----:R-:W-:-:S04]  /*7930*/  FSET.BF.LT.FTZ.AND R26, R26, UR13, PT ;  /* 0x0000000d1a1a7c0a */ /* 0x001fc8000b811000 */
[----:B------:R-:W0:Y:S01]  /*7940*/  F2I.FTZ.U32.TRUNC.NTZ R43, R26 ;  /* 0x0000001a002b7305 */ /* 0x000e22000021f000 */
[----:B------:R-:W-:Y:S01]  /*7950*/  FMUL.FTZ R39, R26, R35 ;  /* 0x000000231a277220 */ /* 0x000fe20000410000 */
[----:B--2---:R-:W-:-:S03]  /*7960*/  IMAD R35, R0, UR4, RZ ;  /* 0x0000000400237c24 */ /* 0x004fc6000f8e02ff */
[----:B------:R-:W-:Y:S01]  /*7970*/  FMUL.FTZ R39, R18, R39 ;  /* 0x0000002712277220 */ /* 0x000fe20000410000 */
[C---:B-1----:R-:W-:Y:S01]  /*7980*/  IMAD.WIDE.U32 R32, R35.reuse, 0x2, R32 ;  /* 0x0000000223207825 */ /* 0x042fe200078e0020 */
[----:B---3--:R-:W-:-:S03]  /*7990*/  IADD3 R34, P3, PT, R35, UR14, RZ ;  /* 0x0000000e23227c10 */ /* 0x008fc6000ff7e0ff */
[----:B------:R-:W-:Y:S02]  /*79a0*/  F2FP.BF16.F32.PACK_AB R39, RZ, R39 ;  /* 0x00000027ff27723e */ /* 0x000fe400000010ff */
[----:B------:R-:W-:-:S03]  /*79b0*/  IMAD.X R35, RZ, RZ, UR15, P3 ;  /* 0x0000000fff237e24 */ /* 0x000fc600098e06ff */
[----:B------:R4:W-:Y:S04]  /*79c0*/  STG.E.U16 desc[UR10][R32.64], R39 ;  /* 0x0000002720007986 */ /* 0x0009e8000c10150a */
[----:B0-----:R4:W-:Y:S02]  /*79d0*/  STG.E.U8 desc[UR10][R34.64], R43 ;  /* 0x0000002b22007986 */ /* 0x0019e4000c10110a */
.L_x_3072:
[----:B------:R-:W-:Y:S05]  /*79e0*/  BSYNC.RECONVERGENT B0 ;  /* 0x0000000000007941 */ /* 0x000fea0003800200 */
.L_x_3071:
[----:B------:R-:W-:Y:S04]  /*79f0*/  BSSY.RECONVERGENT B0, `(.L_x_3073) ;  /* 0x0000012000007945 */ /* 0x000fe80003800200 */
[----:B------:R-:W-:Y:S05]  /*7a00*/  @P2 BRA `(.L_x_3074) ;  /* 0x0000000000402947 */ /* 0x000fea0003800000 */
[----:B------:R-:W0:Y:S01]  /*7a10*/  LDCU UR4, c[0x0][0x60c] ;  /* 0x0000c180ff0477ac */ /* 0x000e220008000800 */
[----:B-1234-:R-:W1:Y:S01]  /*7a20*/  LDC.64 R32, c[0x0][0x458] ;  /* 0x00011600ff207b82 */ /* 0x01ee620000000a00 */
        /* <DEDUP_REMOVED lines=11> */
[----:B------:R-:W-:-:S03]  /*7ae0*/  IADD3.X R27, PT, PT, RZ, UR15, RZ, P2, !PT ;  /* 0x0000000fff1b7c10 */ /* 0x000fc600097fe4ff */
[----:B------:R1:W-:Y:S04]  /*7af0*/  STG.E.U16 desc[UR10][R32.64], R35 ;  /* 0x0000002320007986 */ /* 0x0003e8000c10150a */
[----:B0-----:R1:W-:Y:S02]  /*7b00*/  STG.E.U8 desc[UR10][R26.64], R39 ;  /* 0x000000271a007986 */ /* 0x0013e4000c10110a */
.L_x_3074:
[----:B------:R-:W-:Y:S05]  /*7b10*/  BSYNC.RECONVERGENT B0 ;  /* 0x0000000000007941 */ /* 0x000fea0003800200 */
.L_x_3073:
[----:B------:R-:W-:Y:S04]  /*7b20*/  BSSY.RECONVERGENT B0, `(.L_x_3075) ;  /* 0x0000012000007945 */ /* 0x000fe80003800200 */
[----:B------:R-:W-:Y:S05]  /*7b30*/  @P0 BRA `(.L_x_3076) ;  /* 0x0000000000400947 */ /* 0x000fea0003800000 */
[----:B------:R-:W0:Y:S01]  /*7b40*/  LDCU UR4, c[0x0][0x60c] ;  /* 0x0000c180ff0477ac */ /* 0x000e220008000800 */
[----:B-1----:R-:W1:Y:S01]  /*7b50*/  LDC.64 R26, c[0x0][0x458] ;  /* 0x00011600ff1a7b82 */ /* 0x002e620000000a00 */
[----:B--2345:R-:W-:Y:S01]  /*7b60*/  IMAD.U32 R33, R46, 0x10000, RZ ;  /* 0x000100002e217824 */ /* 0x03cfe200078e00ff */
        /* <DEDUP_REMOVED lines=13> */
.L_x_3076:
[----:B------:R-:W-:Y:S05]  /*7c40*/  BSYNC.RECONVERGENT B0 ;  /* 0x0000000000007941 */ /* 0x000fea0003800200 */
.L_x_3075:
[----:B------:R-:W-:Y:S05]  /*7c50*/  @P1 BRA `(.L_x_3077) ;  /* 0x0000000000401947 */ /* 0x000fea0003800000 */
[----:B------:R-:W0:Y:S01]  /*7c60*/  LDCU UR4, c[0x0][0x60c] ;  /* 0x0000c180ff0477ac */ /* 0x000e220008000800 */
[----:B-1----:R-:W1:Y:S01]  /*7c70*/  LDC.64 R26, c[0x0][0x458] ;  /* 0x00011600ff1a7b82 */ /* 0x002e620000000a00 */
[----:B-----5:R-:W-:Y:S01]  /*7c80*/  SHF.L.U32 R0, R41, 0x10, RZ ;  /* 0x0000001029007819 */ /* 0x020fe200000006ff */
[----:B------:R-:W2:Y:S01]  /*7c90*/  LDCU UR13, c[0x0][0x4c4] ;  /* 0x00009880ff0d77ac */ /* 0x000ea20008000800 */
[----:B------:R-:W1:Y:S01]  /*7ca0*/  LDCU.64 UR14, c[0x0][0x530] ;  /* 0x0000a600ff0e77ac */ /* 0x000e620008000a00 */
[----:B0-----:R-:W-:Y:S01]  /*7cb0*/  FSET.BF.LT.FTZ.AND R37, R37, UR4, PT ;  /* 0x0000000425257c0a */ /* 0x001fe2000b811000 */
[----:B--234-:R-:W-:-:S04]  /*7cc0*/  IMAD R33, R42, UR13, RZ ;  /* 0x0000000d2a217c24 */ /* 0x01cfc8000f8e02ff */
[----:B------:R-:W-:Y:S02]  /*7cd0*/  FMUL.FTZ R35, R37, R0 ;  /* 0x0000000025237220 */ /* 0x000fe40000410000 */
[----:B------:R-:W0:Y:S01]  /*7ce0*/  F2I.FTZ.U32.TRUNC.NTZ R37, R37 ;  /* 0x0000002500257305 */ /* 0x000e22000021f000 */
[----:B-1----:R-:W-:-:S04]  /*7cf0*/  IMAD.WIDE.U32 R26, R33, 0x2, R26 ;  /* 0x00000002211a7825 */ /* 0x002fc800078e001a */
[----:B------:R-:W-:Y:S01]  /*7d00*/  FMUL.FTZ R35, R18, R35 ;  /* 0x0000002312237220 */ /* 0x000fe20000410000 */
[----:B------:R-:W-:-:S04]  /*7d10*/  IADD3 R32, P0, PT, R33, UR14, RZ ;  /* 0x0000000e21207c10 */ /* 0x000fc8000ff1e0ff */
[----:B------:R-:W-:Y:S01]  /*7d20*/  F2FP.BF16.F32.PACK_AB R35, RZ, R35 ;  /* 0x00000023ff23723e */ /* 0x000fe200000010ff */
[----:B------:R-:W-:-:S04]  /*7d30*/  IMAD.X R33, RZ, RZ, UR15, P0 ;  /* 0x0000000fff217e24 */ /* 0x000fc800080e06ff */
[----:B------:R1:W-:Y:S04]  /*7d40*/  STG.E.U16 desc[UR10][R26.64], R35 ;  /* 0x000000231a007986 */ /* 0x0003e8000c10150a */
[----:B0-----:R1:W-:Y:S02]  /*7d50*/  STG.E.U8 desc[UR10][R32.64], R37 ;  /* 0x0000002520007986 */ /* 0x0013e4000c10110a */
.L_x_3077:
[----:B------:R-:W-:Y:S01]  /*7d60*/  IADD3 R0, PT, PT, R17, R42, RZ ;  /* 0x0000002a11007210 */ /* 0x000fe20007ffe0ff */
[----:B------:R-:W-:Y:S05]  /*7d70*/  WARPSYNC.ALL ;  /* 0x0000000000007948 */ /* 0x000fea0003800000 */
[----:B------:R-:W-:Y:S01]  /*7d80*/  BAR.SYNC.DEFER_BLOCKING 0x0 ;  /* 0x0000000000007b1d */ /* 0x000fe20000010000 */
[----:B------:R-:W-:Y:S01]  /*7d90*/  ISETP.GE.U32.AND P0, PT, R0, R19, PT ;  /* 0x000000130000720c */ /* 0x000fe20003f06070 */
[----:B----4-:R-:W-:Y:S01]  /*7da0*/  IMAD.MOV.U32 R34, RZ, RZ, R24 ;  /* 0x000000ffff227224 */ /* 0x010fe200078e0018 */
[----:B------:R-:W-:Y:S02]  /*7db0*/  MOV R36, R30 ;  /* 0x0000001e00247202 */ /* 0x000fe40000000f00 */
[----:B-1----:R-:W-:-:S09]  /*7dc0*/  MOV R35, R25 ;  /* 0x0000001900237202 */ /* 0x002fd20000000f00 */
[----:B------:R-:W-:Y:S05]  /*7dd0*/  @!P0 BRA `(.L_x_3078) ;  /* 0xffffff8800dc8947 */ /* 0x000fea000383ffff */
[----:B------:R-:W-:Y:S05]  /*7de0*/  EXIT ;  /* 0x000000000000794d */ /* 0x000fea0003800000 */
        .weak           $__internal_41_$__cuda_sm20_dblrcp_rn_slowpath_v3
        .type           $__internal_41_$__cuda_sm20_dblrcp_rn_slowpath_v3,@function
        .size           $__internal_41_$__cuda_sm20_dblrcp_rn_slowpath_v3,(.L_x_14118 - $__internal_41_$__cuda_sm20_dblrcp_rn_slowpath_v3)
$__internal_41_$__cuda_sm20_dblrcp_rn_slowpath_v3:
        /* <DEDUP_REMOVED lines=10> */
[----:B------:R-:W-:Y:S02]  /*7e90*/  IADD3 R27, PT, PT, R19, -0x3fe00000, RZ ;  /* 0xc0200000131b7810 */ /* 0x000fe40007ffe0ff */
        /* <DEDUP_REMOVED lines=12> */
.L_x_3081:
        /* <DEDUP_REMOVED lines=10> */
.L_x_3079:
[----:B------:R-:W-:Y:S02]  /*8000*/  LOP3.LUT R27, R19, 0x80000, RZ, 0xfc, !PT ;  /* 0x00080000131b7812 */ /* 0x000fe400078efcff */
[----:B------:R-:W-:-:S07]  /*8010*/  MOV R26, R18 ;  /* 0x00000012001a7202 */ /* 0x000fce0000000f00 */
.L_x_3080:
[----:B------:R-:W-:-:S04]  /*8020*/  MOV R25, 0x0 ;  /* 0x0000000000197802 */ /* 0x000fc80000000f00 */
[----:B------:R-:W-:Y:S05]  /*8030*/  RET.REL.NODEC R24 `(_ZN2at6native43_GLOBAL__N__7cc8d1ed_10_Dropout_cu_0e96ed3820fused_dropout_kernelIN3c108BFloat16EfjLin1ELi1EhEEvNS_4cuda6detail10TensorInfoIKT_T1_EENS7_IS8_SA_EENS7_IT4_SA_EESA_T0_NS_15PhiloxCudaStateE) ;  /* 0xffffff7c18f07950 */ /* 0x000fea0003c3ffff */
.L_x_3082:
        /* <DEDUP_REMOVED lines=12> */
.L_x_14118:


//--------------------- .text._ZN2at6native43_GLOBAL__N__7cc8d1ed_10_Dropout_cu_0e96ed3820fused_dropout_kernelIN3c108BFloat16EfjLi1ELi1EhEEvNS_4cuda6detail10TensorInfoIKT_T1_EENS7_IS8_SA_EENS7_IT4_SA_EESA_T0_NS_15PhiloxCudaStateE --------------------------
	.section	.text._ZN2at6native43_GLOBAL__N__7cc8d1ed_10_Dropout_cu_0e96ed3820fused_dropout_kernelIN3c108BFloat16EfjLi1ELi1EhEEvNS_4cuda6detail10TensorInfoIKT_T1_EENS7_IS8_SA_EENS7_IT4_SA_EESA_T0_NS_15PhiloxCudaStateE,"ax",@progbits
	.align	128
.text._ZN2at6native43_GLOBAL__N__7cc8d1ed_10_Dropout_cu_0e96ed3820fused_dropout_kernelIN3c108BFloat16EfjLi1ELi1EhEEvNS_4cuda6detail10TensorInfoIKT_T1_EENS7_IS8_SA_EENS7_IT4_SA_EESA_T0_NS_15PhiloxCudaStateE:
        .type           _ZN2at6native43_GLOBAL__N__7cc8d1ed_10_Dropout_cu_0e96ed3820fused_dropout_kernelIN3c108BFloat16EfjLi1ELi1EhEEvNS_4cuda6detail10TensorInfoIKT_T1_EENS7_IS8_SA_EENS7_IT4_SA_EESA_T0_NS_15PhiloxCudaStateE,@function
        .size           _ZN2at6native43_GLOBAL__N__7cc8d1ed_10_Dropout_cu_0e96ed3820fused_dropout_kernelIN3c108BFloat16EfjLi1ELi1EhEEvNS_4cuda6detail10TensorInfoIKT_T1_EENS7_IS8_SA_EENS7_IT4_SA_EESA_T0_NS_15PhiloxCudaStateE,(.L_x_14120 - _ZN2at6native43_GLOBAL__N__7cc8d1ed_10_Dropout_cu_0e96ed3820fused_dropout_kernelIN3c108BFloat16EfjLi1ELi1EhEEvNS_4cuda6detail10TensorInfoIKT_T1_EENS7_IS8_SA_EENS7_IT4_SA_EESA_T0_NS_15PhiloxCudaStateE)
        .other          _ZN2at6native43_GLOBAL__N__7cc8d1ed_10_Dropout_cu_0e96ed3820fused_dropout_kernelIN3c108BFloat16EfjLi1ELi1EhEEvNS_4cuda6detail10TensorInfoIKT_T1_EENS7_IS8_SA_EENS7_IT4_SA_EESA_T0_NS_15PhiloxCudaStateE,@"STO_CUDA_ENTRY STV_DEFAULT"
_ZN2at6native43_GLOBAL__N__7cc8d1ed_10_Dropout_cu_0e96ed3820fused_dropout_kernelIN3c108BFloat16EfjLi1ELi1EhEEvNS_4cuda6detail10TensorInfoIKT_T1_EENS7_IS8_SA_EENS7_IT4_SA_EESA_T0_NS_15PhiloxCudaStateE:
        /* <DEDUP_REMOVED lines=22> */
[----:B------:R-:W-:Y:S01]  /*0160*/  IADD3 R20, PT, PT, R23, 0x300402, RZ ;  /* 0x0030040217147810 */ /* 0x000fe20007ffe0ff */
[----:B----4-:R-:W-:-:S04]  /*0170*/  IMAD R50, R29, UR4, R50 ;  /* 0x000000041d327c24 */ /* 0x010fc8000f8e0232 */
[----:B------:R-:W-:Y:S01]  /*0180*/  IMAD.WIDE.U32 R8, R50, -0x326172a9, RZ ;  /* 0xcd9e8d5732087825 */ /* 0x000fe200078e00ff */
[----:B0-----:R-:W-:-:S08]  /*0190*/  DFMA R30, -R22, R20, 1 ;  /* 0x3ff00000161e742b */ /* 0x001fd00000000114 */
[----:B------:R-:W-:-:S08]  /*01a0*/  DFMA R30, R30, R30, R30 ;  /* 0x0000001e1e1e722b */ /* 0x000fd0000000001e */
[----:B------:R-:W-:Y:S01]  /*01b0*/  DFMA R30, R20, R30, R20 ;  /* 0x0000001e141e722b */ /* 0x000fe20000000014 */
[----:B-1----:R-:W-:-:S05]  /*01c0*/  @P0 IADD3 R28, P1, PT, R2, R7, RZ ;  /* 0x00000007021c0210 */ /* 0x002fca0007f3e0ff */
[----:B------:R-:W-:Y:S01]  /*01d0*/  @P0 IMAD.X R5, RZ, RZ, R3, P1 ;  /* 0x000000ffff050224 */ /* 0x000fe200008e0603 */
[----:B------:R-:W-:Y:S02]  /*01e0*/  FSETP.GEU.AND P0, PT, |R20|, 5.8789094863358348022e-39, PT ;  /* 0x004004021400780b */ /* 0x000fe40003f0e200 */
[----:B--2---:R-:W-:Y:S01]  /*01f0*/  IADD3 R3, PT, PT, R27, -0x4498517b, RZ ;  /* 0xbb67ae851b037810 */ /* 0x004fe20007ffe0ff */
[----:B------:R-:W-:Y:S01]  /*0200*/  VIADD R4, R26, 0x9e3779b9 ;  /* 0x9e3779b91a047836 */ /* 0x000fe20000000000 */
[--C-:B------:R-:W-:Y:S01]  /*0210*/  SHF.R.U64 R0, R28, 0x2, R5.reuse ;  /* 0x000000021c007819 */ /* 0x100fe20000001205 */
[C---:B------:R-:W-:Y:S01]  /*0220*/  VIADD R20, R26.reuse, 0x8ff34781 ;  /* 0x8ff347811a147836 */ /* 0x040fe20000000000 */
[----:B------:R-:W-:Y:S01]  /*0230*/  SHF.R.U32.HI R2, RZ, 0x2, R5 ;  /* 0x00000002ff027819 */ /* 0x000fe20000011605 */
[----:B------:R-:W-:Y:S02]  /*0240*/  VIADD R5, R26, 0x3c6ef372 ;  /* 0x3c6ef3721a057836 */ /* 0x000fe40000000000 */
[----:B------:R-:W-:Y:S01]  /*0250*/  IMAD.WIDE.U32 R6, R0, -0x2daee0ad, RZ ;  /* 0xd2511f5300067825 */ /* 0x000fe200078e00ff */
[----:B------:R-:W-:-:S02]  /*0260*/  LOP3.LUT R10, R2, R9, R26, 0x96, !PT ;  /* 0x00000009020a7212 */ /* 0x000fc400078e961a */
[----:B------:R-:W-:Y:S02]  /*0270*/  IADD3 R9, PT, PT, R26, 0x78dde6e4, RZ ;  /* 0x78dde6e41a097810 */ /* 0x000fe40007ffe0ff */
[----:B------:R-:W-:Y:S01]  /*0280*/  LOP3.LUT R12, R7, R27, RZ, 0x3c, !PT ;  /* 0x0000001b070c7212 */ /* 0x000fe200078e3cff */
[----:B------:R-:W-:-:S04]  /*0290*/  IMAD.WIDE.U32 R10, R10, -0x2daee0ad, RZ ;  /* 0xd2511f530a0a7825 */ /* 0x000fc800078e00ff */
[----:B------:R-:W-:Y:S01]  /*02a0*/  IMAD.WIDE.U32 R12, R12, -0x326172a9, RZ ;  /* 0xcd9e8d570c0c7825 */ /* 0x000fe200078e00ff */
[----:B------:R-:W-:Y:S02]  /*02b0*/  LOP3.LUT R16, R3, R6, R11, 0x96, !PT ;  /* 0x0000000603107212 */ /* 0x000fe400078e960b */
[C---:B------:R-:W-:Y:S01]  /*02c0*/  IADD3 R6, PT, PT, R27.reuse, 0x76cf5d0a, RZ ;  /* 0x76cf5d0a1b067810 */ /* 0x040fe20007ffe0ff */
[C---:B------:R-:W-:Y:S01]  /*02d0*/  VIADD R7, R27.reuse, 0x32370b8f ;  /* 0x32370b8f1b077836 */ /* 0x040fe20000000000 */
        /* <DEDUP_REMOVED lines=20> */
[----:B------:R-:W-:Y:S01]  /*0420*/  IADD3 R14, PT, PT, R27, 0x646e171e, RZ ;  /* 0x646e171e1b0e7810 */ /* 0x000fe20007ffe0ff */
[----:B------:R-:W-:Y:S02]  /*0430*/  VIADD R12, R26, 0x1715609d ;  /* 0x1715609d1a0c7836 */ /* 0x000fe40000000000 */
[----:B------:R-:W-:-:S03]  /*0440*/  IMAD.WIDE.U32 R18, R18, -0x326172a9, RZ ;  /* 0xcd9e8d5712127825 */ /* 0x000fc600078e00ff */
[----:B------:R-:W-:Y:S01]  /*0450*/  LOP3.LUT R24, R12, R24, R33, 0x96, !PT ;  /* 0x000000180c187212 */ /* 0x000fe200078e9621 */
[----:B------:R-:W-:Y:S01]  /*0460*/  VIADD R15, R27, 0x1fd5c5a3 ;  /* 0x1fd5c5a31b0f7836 */ /* 0x000fe20000000000 */
[----:B------:R-:W-:Y:S01]  /*0470*/  LOP3.LUT R52, R13, R32, R19, 0x96, !PT ;  /* 0x000000200d347212 */ /* 0x000fe200078e9613 */
[----:B------:R-:W-:Y:S02]  /*0480*/  VIADD R17, R26, 0xf1bbcdc8 ;  /* 0xf1bbcdc81a117836 */ /* 0x000fe40000000000 */
[----:B------:R-:W-:-:S04]  /*0490*/  IMAD.WIDE.U32 R24, R24, -0x2daee0ad, RZ ;  /* 0xd2511f5318187825 */ /* 0x000fc800078e00ff */
[----:B------:R-:W-:Y:S01]  /*04a0*/  IMAD.WIDE.U32 R52, R52, -0x2daee0ad, RZ ;  /* 0xd2511f5334347825 */ /* 0x000fe200078e00ff */
[----:B------:R-:W-:Y:S02]  /*04b0*/  LOP3.LUT R32, R14, R16, R25, 0x96, !PT ;  /* 0x000000100e207212 */ /* 0x000fe400078e9619 */
[----:B------:R-:W-:Y:S02]  /*04c0*/  IADD3 R16, PT, PT, R26, 0x5384540f, RZ ;  /* 0x5384540f1a107810 */ /* 0x000fe40007ffe0ff */
[----:B------:R-:W-:Y:S01]  /*04d0*/  LOP3.LUT R24, R15, R24, R53, 0x96, !PT ;  /* 0x000000180f187212 */ /* 0x000fe200078e9635 */
[----:B------:R-:W-:-:S04]  /*04e0*/  IMAD.WIDE.U32 R32, R32, -0x326172a9, RZ ;  /* 0xcd9e8d5720207825 */ /* 0x000fc800078e00ff */
[----:B------:R-:W-:Y:S01]  /*04f0*/  IMAD.WIDE.U32 R24, R24, -0x326172a9, RZ ;  /* 0xcd9e8d5718187825 */ /* 0x000fe200078e00ff */
[----:B------:R-:W-:Y:S02]  /*0500*/  LOP3.LUT R36, R16, R18, R33, 0x96, !PT ;  /* 0x0000001210247212 */ /* 0x000fe400078e9621 */
[----:B------:R-:W-:Y:S02]  /*0510*/  IADD3 R18, PT, PT, R27, -0x24c28bd8, RZ ;  /* 0xdb3d74281b127810 */ /* 0x000fe40007ffe0ff */
[----:B------:R-:W-:Y:S01]  /*0520*/  LOP3.LUT R19, R17, R32, R25, 0x96, !PT ;  /* 0x0000002011137212 */ /* 0x000fe200078e9619 */
[----:B------:R-:W-:Y:S01]  /*0530*/  IMAD.WIDE.U32 R36, R36, -0x2daee0ad, RZ ;  /* 0xd2511f5324247825 */ /* 0x000fe200078e00ff */
[----:B------:R-:W-:-:S03]  /*0540*/  DFMA R32, -R22, R30, 1 ;  /* 0x3ff000001620742b */ /* 0x000fc6000000011e */
[----:B------:R-:W-:Y:S01]  /*0550*/  IMAD.HI.U32 R21, R19, -0x2daee0ad, RZ ;  /* 0xd2511f5313157827 */ /* 0x000fe200078e00ff */
[----:B------:R-:W-:-:S04]  /*0560*/  LOP3.LUT R52, R18, R52, R37, 0x96, !PT ;  /* 0x0000003412347212 */ /* 0x000fc800078e9625 */
[----:B------:R-:W-:Y:S01]  /*0570*/  DFMA R30, R30, R32, R30 ;  /* 0x000000201e1e722b */ /* 0x000fe2000000001e */
[----:B------:R-:W-:Y:S01]  /*0580*/  IMAD.HI.U32 R51, R52, -0x326172a9, RZ ;  /* 0xcd9e8d5734337827 */ /* 0x000fe200078e00ff */
[----:B------:R-:W-:Y:S02]  /*0590*/  LOP3.LUT R36, R36, R21, RZ, 0x3c, !PT ;  /* 0x0000001524247212 */ /* 0x000fe400078e3cff */
[----:B------:R-:W-:Y:S02]  /*05a0*/  IADD3 R21, PT, PT, R27, -0x695add53, RZ ;  /* 0x96a522ad1b157810 */ /* 0x000fe40007ffe0ff */
[----:B------:R-:W-:Y:S01]  /*05b0*/  LOP3.LUT R51, R20, R24, R51, 0x96, !PT ;  /* 0x0000001814337212 */ /* 0x000fe200078e9633 */
[----:B------:R-:W-:Y:S06]  /*05c0*/  @P0 BRA `(.L_x_3083) ;  /* 0x0000000000100947 */ /* 0x000fec0003800000 */
[----:B------:R-:W-:Y:S02]  /*05d0*/  LOP3.LUT R24, R23, 0x7fffffff, RZ, 0xc0, !PT ;  /* 0x7fffffff17187812 */ /* 0x000fe400078ec0ff */
[----:B------:R-:W-:-:S03]  /*05e0*/  MOV R34, 0x610 ;  /* 0x0000061000227802 */ /* 0x000fc60000000f00 */
[----:B------:R-:W-:-:S07]  /*05f0*/  VIADD R33, R24, 0xfff00000 ;  /* 0xfff0000018217836 */ /* 0x000fce0000000000 */
[----:B------:R-:W-:Y:S05]  /*0600*/  CALL.REL.NOINC `($__internal_42_$__cuda_sm20_dblrcp_rn_slowpath_v3) ;  /* 0x0000000c006c7944 */ /* 0x000fea0003c00000 */
.L_x_3083:
        /* <DEDUP_REMOVED lines=14> */
[----:B------:R-:W-:Y:S02]  /*06f0*/  IMAD.HI.U32 R25, R25, R33, R24 ;  /* 0x0000002119197227 */ /* 0x000fe400078e0018 */
[----:B------:R0:W1:Y:S04]  /*0700*/  F2F.F32.F64 R24, R30 ;  /* 0x0000001e00187310 */ /* 0x0000680000301000 */
        /* <DEDUP_REMOVED lines=13> */
[----:B01----:R-:W-:Y:S05]  /*07e0*/  @P1 EXIT ;  /* 0x000000000000194d */ /* 0x003fea0003800000 */
[----:B------:R-:W-:Y:S01]  /*07f0*/  @!P0 FMUL R24, R24, 1.175494350822287508e-38 ;  /* 0x0080000018188820 */ /* 0x000fe20000400000 */
[----:B------:R-:W-:Y:S01]  /*0800*/  IMAD R52, R52, -0x326172a9, RZ ;  /* 0xcd9e8d5734347824 */ /* 0x000fe200078e02ff */
[----:B------:R-:W-:Y:S01]  /*0810*/  LOP3.LUT R36, R36, R21, RZ, 0x3c, !PT ;  /* 0x0000001524247212 */ /* 0x000fe200078e3cff */
[----:B------:R-:W-:Y:S01]  /*0820*/  IMAD.MOV.U32 R38, RZ, RZ, R50 ;  /* 0x000000ffff267224 */ /* 0x000fe200078e0032 */
[----:B------:R-:W-:Y:S01]  /*0830*/  LOP3.LUT R25, R28, 0x3, RZ, 0xc0, !PT ;  /* 0x000000031c197812 */ /* 0x000fe200078ec0ff */
[----:B------:R-:W0:Y:S01]  /*0840*/  LDCU UR10, c[0x0][0x60c] ;  /* 0x0000c180ff0a77ac */ /* 0x000e220008000800 */
[----:B------:R-:W-:Y:S01]  /*0850*/  MOV R39, RZ ;  /* 0x000000ff00277202 */ /* 0x000fe20000000f00 */
[----:B------:R-:W1:Y:S01]  /*0860*/  LDCU UR4, c[0x0][0x4c4] ;  /* 0x00009880ff0477ac */ /* 0x000e620008000800 */
[----:B------:R-:W2:Y:S01]  /*0870*/  LDCU UR5, c[0x0][0x608] ;  /* 0x0000c100ff0577ac */ /* 0x000ea20008000800 */
[----:B------:R-:W3:Y:S04]  /*0880*/  LDCU.64 UR8, c[0x0][0x530] ;  /* 0x0000a600ff0877ac */ /* 0x000ee80008000a00 */
.L_x_3095:
[----:B------:R-:W-:Y:S01]  /*0890*/  IADD3 R0, PT, PT, R0, 0x1, RZ ;  /* 0x0000000100007810 */ /* 0x000fe20007ffe0ff */
[----:B------:R-:W-:Y:S03]  /*08a0*/  BSSY.RECONVERGENT B0, `(.L_x_3084) ;  /* 0x000000c000007945 */ /* 0x000fe60003800200 */
[C---:B------:R-:W-:Y:S01]  /*08b0*/  ISETP.NE.AND P0, PT, R0.reuse, RZ, PT ;  /* 0x000000ff0000720c */ /* 0x040fe20003f05270 */
[----:B--2---:R-:W-:-:S12]  /*08c0*/  IMAD.WIDE.U32 R34, R0, -0x2daee0ad, RZ ;  /* 0xd2511f5300227825 */ /* 0x004fd800078e00ff */
[----:B0----5:R-:W-:Y:S05]  /*08d0*/  @P0 BRA `(.L_x_3085) ;  /* 0x0000000000200947 */ /* 0x021fea0003800000 */
        /* <DEDUP_REMOVED lines=8> */
.L_x_3085:
[----:B0123--:R-:W-:Y:S05]  /*0960*/  BSYNC.RECONVERGENT B0 ;  /* 0x0000000000007941 */ /* 0x00ffea0003800200 */
.L_x_3084:
        /* <DEDUP_REMOVED lines=51> */
.L_x_3086:
        /* <DEDUP_REMOVED lines=9> */
.L_x_3087:
[----:B------:R-:W-:Y:S01]  /*0d30*/  IMAD.IADD R43, R22, 0x1, R50 ;  /* 0x00000001162b7824 */ /* 0x000fe200078e0232 */
[----:B------:R-:W-:-:S04]  /*0d40*/  ISETP.GE.U32.AND P3, PT, R50, UR5, PT ;  /* 0x0000000532007c0c */ /* 0x000fc8000bf66070 */
[C---:B------:R-:W-:Y:S02]  /*0d50*/  IADD3 R45, PT, PT, R22.reuse, R43, RZ ;  /* 0x0000002b162d7210 */ /* 0x040fe40007ffe0ff */
[----:B------:R-:W-:Y:S02]  /*0d60*/  ISETP.GE.U32.AND P2, PT, R43, UR5, PT ;  /* 0x000000052b007c0c */ /* 0x000fe4000bf46070 */
[----:B------:R-:W-:Y:S01]  /*0d70*/  ISETP.GE.U32.AND P0, PT, R45, UR5, PT ;  /* 0x000000052d007c0c */ /* 0x000fe2000bf06070 */
[----:B------:R-:W-:-:S04]  /*0d80*/  IMAD.IADD R47, R22, 0x1, R45 ;  /* 0x00000001162f7824 */ /* 0x000fc800078e022d */
[----:B------:R-:W0:Y:S01]  /*0d90*/  @!P3 LDC R55, c[0x0][0x3ec] ;  /* 0x0000fb00ff37bb82 */ /* 0x000e220000000800 */
[----:B------:R-:W-:-:S07]  /*0da0*/  ISETP.GE.U32.AND P1, PT, R47, UR5, PT ;  /* 0x000000052f007c0c */ /* 0x000fce000bf26070 */
[----:B------:R-:W1:Y:S08]  /*0db0*/  @!P3 LDC.64 R34, c[0x0][0x380] ;  /* 0x0000e000ff22bb82 */ /* 0x000e700000000a00 */
[----:B------:R-:W2:Y:S08]  /*0dc0*/  @!P2 LDC R56, c[0x0][0x3ec] ;  /* 0x0000fb00ff38ab82 */ /* 0x000eb00000000800 */
[----:B------:R-:W3:Y:S01]  /*0dd0*/  @!P0 LDC R58, c[0x0][0x3ec] ;  /* 0x0000fb00ff3a8b82 */ /* 0x000ee20000000800 */
[----:B0-----:R-:W-:-:S07]  /*0de0*/  @!P3 IMAD R55, R50, R55, RZ ;  /* 0x000000373237b224 */ /* 0x001fce00078e02ff */
[----:B------:R-:W0:Y:S01]  /*0df0*/  @!P1 LDC R54, c[0x0][0x3ec] ;  /* 0x0000fb00ff369b82 */ /* 0x000e220000000800 */
[----:B-1----:R-:W-:-:S05]  /*0e00*/  @!P3 IMAD.WIDE.U32 R34, R55, 0x2, R34 ;  /* 0x000000023722b825 */ /* 0x002fca00078e0022 */
[----:B------:R1:W5:Y:S02]  /*0e10*/  @!P3 LDG.E.U16 R44, desc[UR6][R34.64] ;  /* 0x00000006222cb981 */ /* 0x000364000c1e1500 */
[----:B------:R-:W4:Y:S01]  /*0e20*/  @!P2 LDC.64 R36, c[0x0][0x380] ;  /* 0x0000e000ff24ab82 */ /* 0x000f220000000a00 */
[----:B--2---:R-:W-:-:S07]  /*0e30*/  @!P2 IMAD R55, R43, R56, RZ ;  /* 0x000000382b37a224 */ /* 0x004fce00078e02ff */
[----:B------:R-:W2:Y:S01]  /*0e40*/  @!P0 LDC.64 R30, c[0x0][0x380] ;  /* 0x0000e000ff1e8b82 */ /* 0x000ea20000000a00 */
[----:B---3--:R-:W-:-:S07]  /*0e50*/  @!P0 IMAD R57, R45, R58, RZ ;  /* 0x0000003a2d398224 */ /* 0x008fce00078e02ff */
[----:B------:R-:W3:Y:S01]  /*0e60*/  @!P1 LDC.64 R32, c[0x0][0x380] ;  /* 0x0000e000ff209b82 */ /* 0x000ee20000000a00 */
[----:B0-----:R-:W-:Y:S02]  /*0e70*/  @!P1 IMAD R59, R47, R54, RZ ;  /* 0x000000362f3b9224 */ /* 0x001fe400078e02ff */
[----:B----4-:R-:W-:-:S05]  /*0e80*/  @!P2 IMAD.WIDE.U32 R36, R55, 0x2, R36 ;  /* 0x000000023724a825 */ /* 0x010fca00078e0024 */
[----:B------:R1:W5:Y:S01]  /*0e90*/  @!P2 LDG.E.U16 R46, desc[UR6][R36.64] ;  /* 0x00000006242ea981 */ /* 0x000362000c1e1500 */
[----:B--2---:R-:W-:-:S05]  /*0ea0*/  @!P0 IMAD.WIDE.U32 R30, R57, 0x2, R30 ;  /* 0x00000002391e8825 */ /* 0x004fca00078e001e */
[----:B------:R1:W5:Y:S01]  /*0eb0*/  @!P0 LDG.E.U16 R48, desc[UR6][R30.64] ;  /* 0x000000061e308981 */ /* 0x000362000c1e1500 */
[----:B---3--:R-:W-:-:S05]  /*0ec0*/  @!P1 IMAD.WIDE.U32 R32, R59, 0x2, R32 ;  /* 0x000000023b209825 */ /* 0x008fca00078e0020 */
[----:B------:R1:W5:Y:S01]  /*0ed0*/  @!P1 LDG.E.U16 R49, desc[UR6][R32.64] ;  /* 0x0000000620319981 */ /* 0x000362000c1e1500 */
[----:B------:R-:W-:Y:S01]  /*0ee0*/  I2FP.F32.U32 R56, R51 ;  /* 0x0000003300387245 */ /* 0x000fe20000201000 */
[----:B------:R-:W-:Y:S01]  /*0ef0*/  HFMA2 R51, -RZ, RZ, 0.1171875, 0 ;  /* 0x2f800000ff337431 */ /* 0x000fe200000001ff */
[----:B------:R-:W-:Y:S01]  /*0f00*/  BSSY.RECONVERGENT B0, `(.L_x_3088) ;  /* 0x0000012000007945 */ /* 0x000fe20003800200 */
[----:B------:R-:W-:Y:S02]  /*0f10*/  I2FP.F32.U32 R52, R52 ;  /* 0x0000003400347245 */ /* 0x000fe40000201000 */
[----:B------:R-:W-:Y:S01]  /*0f20*/  I2FP.F32.U32 R54, R53 ;  /* 0x0000003500367245 */ /* 0x000fe20000201000 */
[----:B------:R-:W-:Y:S01]  /*0f30*/  FFMA.FTZ R56, R56, R51, 1.1641532182693481445e-10 ;  /* 0x2f00000038387423 */ /* 0x000fe20000010033 */
[----:B------:R-:W-:Y:S06]  /*0f40*/  @P3 BRA `(.L_x_3089) ;  /* 0x0000000000343947 */ /* 0x000fec0003800000 */
[----:B-1----:R-:W0:Y:S01]  /*0f50*/  LDC.64 R30, c[0x0][0x458] ;  /* 0x00011600ff1e7b82 */ /* 0x002e220000000a00 */
[----:B------:R-:W-:Y:S01]  /*0f60*/  FSET.BF.LT.FTZ.AND R34, R56, UR10, PT ;  /* 0x0000000a38227c0a */ /* 0x000fe2000b811000 */
[----:B-----5:R-:W-:-:S03]  /*0f70*/  IMAD.U32 R33, R44, 0x10000, RZ ;  /* 0x000100002c217824 */ /* 0x020fc600078e00ff */
[----:B------:R-:W1:Y:S01]  /*0f80*/  F2I.FTZ.U32.TRUNC.NTZ R37, R34 ;  /* 0x0000002200257305 */ /* 0x000e62000021f000 */
[----:B------:R-:W-:Y:S01]  /*0f90*/  FMUL.FTZ R35, R34, R33 ;  /* 0x0000002122237220 */ /* 0x000fe20000410000 */
[----:B------:R-:W-:-:S03]  /*0fa0*/  IMAD R33, R50, UR4, RZ ;  /* 0x0000000432217c24 */ /* 0x000fc6000f8e02ff */
[----:B------:R-:W-:Y:S02]  /*0fb0*/  FMUL.FTZ R35, R24, R35 ;  /* 0x0000002318237220 */ /* 0x000fe40000410000 */
[----:B------:R-:W-:-:S03]  /*0fc0*/  IADD3 R32, P3, PT, R33, UR8, RZ ;  /* 0x0000000821207c10 */ /* 0x000fc6000ff7e0ff */
[----:B------:R-:W-:Y:S01]  /*0fd0*/  F2FP.BF16.F32.PACK_AB R35, RZ, R35 ;  /* 0x00000023ff23723e */ /* 0x000fe200000010ff */
[----:B0-----:R-:W-:Y:S01]  /*0fe0*/  IMAD.WIDE.U32 R30, R33, 0x2, R30 ;  /* 0x00000002211e7825 */ /* 0x001fe200078e001e */
[----:B------:R-:W-:-:S04]  /*0ff0*/  IADD3.X R33, PT, PT, RZ, UR9, RZ, P3, !PT ;  /* 0x00000009ff217c10 */ /* 0x000fc80009ffe4ff */
[----:B------:R0:W-:Y:S04]  /*1000*/  STG.E.U16 desc[UR6][R30.64], R35 ;  /* 0x000000231e007986 */ /* 0x0001e8000c101506 */
[----:B-1----:R0:W-:Y:S02]  /*1010*/  STG.E.U8 desc[UR6][R32.64], R37 ;  /* 0x0000002520007986 */ /* 0x0021e4000c101106 */
.L_x_3089:
[----:B------:R-:W-:Y:S05]  /*1020*/  BSYNC.RECONVERGENT B0 ;  /* 0x0000000000007941 */ /* 0x000fea0003800200 */
.L_x_3088:
[----:B01----:R-:W0:Y:S01]  /*1030*/  LDC.64 R30, c[0x0][0x458] ;  /* 0x00011600ff1e7b82 */ /* 0x003e220000000a00 */
[----:B------:R-:W-:Y:S01]  /*1040*/  BSSY.RECONVERGENT B0, `(.L_x_3090) ;  /* 0x0000011000007945 */ /* 0x000fe20003800200 */
[----:B------:R-:W-:Y:S01]  /*1050*/  I2FP.F32.U32 R36, R42 ;  /* 0x0000002a00247245 */ /* 0x000fe20000201000 */
[-C--:B------:R-:W-:Y:S01]  /*1060*/  FFMA.FTZ R54, R54, R51.reuse, 1.1641532182693481445e-10 ;  /* 0x2f00000036367423 */ /* 0x080fe20000010033 */
[----:B------:R-:W-:Y:S01]  /*1070*/  FFMA.FTZ R37, R52, R51, 1.1641532182693481445e-10 ;  /* 0x2f00000034257423 */ /* 0x000fe20000010033 */
[----:B------:R-:W-:Y:S06]  /*1080*/  @P2 BRA `(.L_x_3091) ;  /* 0x0000000000302947 */ /* 0x000fec0003800000 */
[----:B------:R-:W-:Y:S01]  /*1090*/  FSET.BF.LT.FTZ.AND R37, R37, UR10, PT ;  /* 0x0000000a25257c0a */ /* 0x000fe2000b811000 */
[----:B-----5:R-:W-:Y:S02]  /*10a0*/  IMAD.U32 R32, R46, 0x10000, RZ ;  /* 0x000100002e207824 */ /* 0x020fe400078e00ff */
[----:B------:R-:W-:Y:S02]  /*10b0*/  IMAD R35, R43, UR4, RZ ;  /* 0x000000042b237c24 */ /* 0x000fe4000f8e02ff */
[----:B------:R-:W-:Y:S02]  /*10c0*/  FMUL.FTZ R33, R37, R32 ;  /* 0x0000002025217220 */ /* 0x000fe40000410000 */
[----:B------:R-:W1:Y:S01]  /*10d0*/  F2I.FTZ.U32.TRUNC.NTZ R37, R37 ;  /* 0x0000002500257305 */ /* 0x000e62000021f000 */
[C---:B------:R-:W-:Y:S01]  /*10e0*/  IADD3 R32, P2, PT, R35.reuse, UR8, RZ ;  /* 0x0000000823207c10 */ /* 0x040fe2000ff5e0ff */
[----:B------:R-:W-:Y:S01]  /*10f0*/  FMUL.FTZ R33, R24, R33 ;  /* 0x0000002118217220 */ /* 0x000fe20000410000 */
[----:B0-----:R-:W-:-:S04]  /*1100*/  IMAD.WIDE.U32 R34, R35, 0x2, R30 ;  /* 0x0000000223227825 */ /* 0x001fc800078e001e */
[----:B------:R-:W-:Y:S02]  /*1110*/  F2FP.BF16.F32.PACK_AB R42, RZ, R33 ;  /* 0x00000021ff2a723e */ /* 0x000fe400000010ff */
[----:B------:R-:W-:-:S03]  /*1120*/  IADD3.X R33, PT, PT, RZ, UR9, RZ, P2, !PT ;  /* 0x00000009ff217c10 */ /* 0x000fc600097fe4ff */
[----:B------:R2:W-:Y:S04]  /*1130*/  STG.E.U16 desc[UR6][R34.64], R42 ;  /* 0x0000002a22007986 */ /* 0x0005e8000c101506 */
[----:B-1----:R2:W-:Y:S02]  /*1140*/  STG.E.U8 desc[UR6][R32.64], R37 ;  /* 0x0000002520007986 */ /* 0x0025e4000c101106 */
.L_x_3091:
[----:B------:R-:W-:Y:S05]  /*1150*/  BSYNC.RECONVERGENT B0 ;  /* 0x0000000000007941 */ /* 0x000fea0003800200 */
.L_x_3090:
[----:B------:R-:W-:Y:S04]  /*1160*/  BSSY.RECONVERGENT B0, `(.L_x_3092) ;  /* 0x000000e000007945 */ /* 0x000fe80003800200 */
[----:B------:R-:W-:Y:S05]  /*1170*/  @P0 BRA `(.L_x_3093) ;  /* 0x0000000000300947 */ /* 0x000fea0003800000 */
[----:B--2---:R-:W-:Y:S01]  /*1180*/  FSET.BF.LT.FTZ.AND R37, R54, UR10, PT ;  /* 0x0000000a36257c0a */ /* 0x004fe2000b811000 */
        /* <DEDUP_REMOVED lines=11> */
.L_x_3093:
[----:B------:R-:W-:Y:S05]  /*1240*/  BSYNC.RECONVERGENT B0 ;  /* 0x0000000000007941 */ /* 0x000fea0003800200 */
.L_x_3092:
[----:B--23--:R-:W-:Y:S01]  /*1250*/  FFMA.FTZ R34, R36, R51, 1.1641532182693481445e-10 ;  /* 0x2f00000024227423 */ /* 0x00cfe20000010033 */
[----:B------:R-:W-:Y:S06]  /*1260*/  @P1 BRA `(.L_x_3094) ;  /* 0x0000000000301947 */ /* 0x000fec0003800000 */
[----:B------:R-:W-:Y:S01]  /*1270*/  FSET.BF.LT.FTZ.AND R34, R34, UR10, PT ;  /* 0x0000000a22227c0a */ /* 0x000fe2000b811000 */
[----:B-----5:R-:W-:-:S03]  /*1280*/  IMAD.U32 R33, R49, 0x10000, RZ ;  /* 0x0001000031217824 */ /* 0x020fc600078e00ff */
[----:B------:R-:W1:Y:S01]  /*1290*/  F2I.FTZ.U32.TRUNC.NTZ R37, R34 ;  /* 0x0000002200257305 */ /* 0x000e62000021f000 */
[----:B------:R-:W-:Y:S01]  /*12a0*/  FMUL.FTZ R35, R34, R33 ;  /* 0x0000002122237220 */ /* 0x000fe20000410000 */
[----:B------:R-:W-:-:S03]  /*12b0*/  IMAD R33, R47, UR4, RZ ;  /* 0x000000042f217c24 */ /* 0x000fc6000f8e02ff */
[----:B------:R-:W-:Y:S01]  /*12c0*/  FMUL.FTZ R35, R24, R35 ;  /* 0x0000002318237220 */ /* 0x000fe20000410000 */
[C---:B0-----:R-:W-:Y:S01]  /*12d0*/  IMAD.WIDE.U32 R30, R33.reuse, 0x2, R30 ;  /* 0x00000002211e7825 */ /* 0x041fe200078e001e */
[----:B------:R-:W-:-:S03]  /*12e0*/  IADD3 R32, P0, PT, R33, UR8, RZ ;  /* 0x0000000821207c10 */ /* 0x000fc6000ff1e0ff */
[----:B------:R-:W-:Y:S02]  /*12f0*/  F2FP.BF16.F32.PACK_AB R35, RZ, R35 ;  /* 0x00000023ff23723e */ /* 0x000fe400000010ff */
[----:B------:R-:W-:-:S03]  /*1300*/  IADD3.X R33, PT, PT, RZ, UR9, RZ, P0, !PT ;  /* 0x00000009ff217c10 */ /* 0x000fc600087fe4ff */
[----:B------:R2:W-:Y:S04]  /*1310*/  STG.E.U16 desc[UR6][R30.64], R35 ;  /* 0x000000231e007986 */ /* 0x0005e8000c101506 */
[----:B-1----:R2:W-:Y:S02]  /*1320*/  STG.E.U8 desc[UR6][R32.64], R37 ;  /* 0x0000002520007986 */ /* 0x0025e4000c101106 */
.L_x_3094:
[----:B------:R-:W-:Y:S01]  /*1330*/  IMAD.IADD R50, R22, 0x1, R47 ;  /* 0x0000000116327824 */ /* 0x000fe200078e022f */
[----:B------:R-:W-:Y:S05]  /*1340*/  WARPSYNC.ALL ;  /* 0x0000000000007948 */ /* 0x000fea0003800000 */
[----:B------:R-:W-:Y:S01]  /*1350*/  BAR.SYNC.DEFER_BLOCKING 0x0 ;  /* 0x0000000000007b1d */ /* 0x000fe20000010000 */
[----:B------:R-:W-:Y:S01]  /*1360*/  ISETP.GE.U32.AND P0, PT, R50, R23, PT ;  /* 0x000000173200720c */ /* 0x000fe20003f06070 */
[----:B------:R-:W-:Y:S01]  /*1370*/  IMAD.MOV.U32 R51, RZ, RZ, R40 ;  /* 0x000000ffff337224 */ /* 0x000fe200078e0028 */
[----:B------:R-:W-:Y:S02]  /*1380*/  MOV R52, R28 ;  /* 0x0000001c00347202 */ /* 0x000fe40000000f00 */
[----:B------:R-:W-:-:S09]  /*1390*/  MOV R36, R41 ;  /* 0x0000002900247202 */ /* 0x000fd20000000f00 */
[----:B------:R-:W-:Y:S05]  /*13a0*/  @!P0 BRA `(.L_x_3095) ;  /* 0xfffffff400388947 */ /* 0x000fea000383ffff */
[----:B------:R-:W-:Y:S05]  /*13b0*/  EXIT ;  /* 0x000000000000794d */ /* 0x000fea0003800000 */
        .weak           $__internal_42_$__cuda_sm20_dblrcp_rn_slowpath_v3
        .type           $__internal_42_$__cuda_sm20_dblrcp_rn_slowpath_v3,@function
        .size           $__internal_42_$__cuda_sm20_dblrcp_rn_slowpath_v3,(.L_x_14120 - $__internal_42_$__cuda_sm20_dblrcp_rn_slowpath_v3)
$__internal_42_$__cuda_sm20_dblrcp_rn_slowpath_v3:
        /* <DEDUP_REMOVED lines=24> */
.L_x_3098:
        /* <DEDUP_REMOVED lines=10> */
.L_x_3096:
[----:B------:R-:W-:Y:S01]  /*15e0*/  LOP3.LUT R31, R23, 0x80000, RZ, 0xfc, !PT ;  /* 0x00080000171f7812 */ /* 0x000fe200078efcff */
[----:B------:R-:W-:-:S07]  /*15f0*/  IMAD.MOV.U32 R30, RZ, RZ, R22 ;  /* 0x000000ffff1e7224 */ /* 0x000fce00078e0016 */
.L_x_3097:
[----:B------:R-:W-:-:S04]  /*1600*/  MOV R35, 0x0 ;  /* 0x0000000000237802 */ /* 0x000fc80000000f00 */
[----:B------:R-:W-:Y:S05]  /*1610*/  RET.REL.NODEC R34 `(_ZN2at6native43_GLOBAL__N__7cc8d1ed_10_Dropout_cu_0e96ed3820fused_dropout_kernelIN3c108BFloat16EfjLi1ELi1EhEEvNS_4cuda6detail10TensorInfoIKT_T1_EENS7_IS8_SA_EENS7_IT4_SA_EESA_T0_NS_15PhiloxCudaStateE) ;  /* 0xffffffe822787950 */ /* 0x000fea0003c3ffff */
.L_x_3099:
        /* <DEDUP_REMOVED lines=14> */
.L_x_14120:


//--------------------- .text._ZN2at6native43_GLOBAL__N__7cc8d1ed_10_Dropout_cu_0e96ed3824fused_dropout_kernel_vecIN3c108BFloat16EfjLi1ELi2EhEEvNS_4cuda6detail10TensorInfoIKT_T1_EENS7_IS8_SA_EENS7_IT4_SA_EESA_T0_NS_15PhiloxCudaStateE --------------------------
	.section	.text._ZN2at6native43_GLOBAL__N__7cc8d1ed_10_Dropout_cu_0e96ed3824fused_dropout_kernel_vecIN3c108BFloat16EfjLi1ELi2EhEEvNS_4cuda6detail10TensorInfoIKT_T1_EENS7_IS8_SA_EENS7_IT4_SA_EESA_T0_NS_15PhiloxCudaStateE,"ax",@progbits
	.align	128
.text._ZN2at6native43_GLOBAL__N__7cc8d1ed_10_Dropout_cu_0e96ed3824fused_dropout_kernel_vecIN3c108BFloat16EfjLi1ELi2EhEEvNS_4cuda6detail10TensorInfoIKT_T1_EENS7_IS8_SA_EENS7_IT4_SA_EESA_T0_NS_15PhiloxCudaStateE:
        .type           _ZN2at6native43_GLOBAL__N__7cc8d1ed_10_Dropout_cu_0e96ed3824fused_dropout_kernel_vecIN3c108BFloat16EfjLi1ELi2EhEEvNS_4cuda6detail10TensorInfoIKT_T1_EENS7_IS8_SA_EENS7_IT4_SA_EESA_T0_NS_15PhiloxCudaStateE,@function
        .size           _ZN2at6native43_GLOBAL__N__7cc8d1ed_10_Dropout_cu_0e96ed3824fused_dropout_kernel_vecIN3c108BFloat16EfjLi1ELi2EhEEvNS_4cuda6detail10TensorInfoIKT_T1_EENS7_IS8_SA_EENS7_IT4_SA_EESA_T0_NS_15PhiloxCudaStateE,(.L_x_14122 - _ZN2at6native43_GLOBAL__N__7cc8d1ed_10_Dropout_cu_0e96ed3824fused_dropout_kernel_vecIN3c108BFloat16EfjLi1ELi2EhEEvNS_4cuda6detail10TensorInfoIKT_T1_EENS7_IS8_SA_EENS7_IT4_SA_EESA_T0_NS_15PhiloxCudaStateE)
        .other          _ZN2at6native43_GLOBAL__N__7cc8d1ed_10_Dropout_cu_0e96ed3824fused_dropout_kernel_vecIN3c108BFloat16EfjLi1ELi2EhEEvNS_4cuda6detail10TensorInfoIKT_T1_EENS7_IS8_SA_EENS7_IT4_SA_EESA_T0_NS_15PhiloxCudaStateE,@"STO_CUDA_ENTRY STV_DEFAULT"
_ZN2at6native43_GLOBAL__N__7cc8d1ed_10_Dropout_cu_0e96ed3824fused_dropout_kernel_vecIN3c108BFloat16EfjLi1ELi2EhEEvNS_4cuda6detail10TensorInfoIKT_T1_EENS7_IS8_SA_EENS7_IT4_SA_EESA_T0_NS_15PhiloxCudaStateE:
[----:B------:R-:W-:Y:S01]  /*0000*/  LDC R1, c[0x0][0x37c] ;  /* 0x0000df00ff017b82 */ /* 0x000fe20000000800 */
[----:B------:R-:W0:Y:S07]  /*0010*/  LDCU UR4, c[0x0][0x624] ;  /* 0x0000c480ff0477ac */ /* 0x000e2e0008000800 */
[----:B------:R-:W1:Y:S01]  /*0020*/  LDC R40, c[0x0][0x618] ;  /* 0x00018600ff287b82 */ /* 0x000e620000000800 */
[----:B------:R-:W1:Y:S07]  /*0030*/  LDCU.64 UR6, c[0x0][0x358] ;  /* 0x00006b00ff0677ac */ /* 0x000e6e0008000a00 */
[----:B------:R-:W1:Y:S01]  /*0040*/  LDC R41, c[0x0][0x61c] ;  /* 0x00018700ff297b82 */ /* 0x000e620000000800 */
[----:B0-----:R-:W-:-:S06]  /*0050*/  UPRMT UR4, UR4, 0x7770, URZ ;  /* 0x0000777004047896 */ /* 0x001fcc00080000ff */
[----:B------:R-:W-:-:S05]  /*0060*/  ISETP.NE.AND P0, PT, RZ, UR4, PT ;  /* 0x00000004ff007c0c */ /* 0x000fca000bf05270 */
[----:B------:R-:W0:Y:S08]  /*0070*/  LDCU.64 UR4, c[0x0][0x610] ;  /* 0x0000c200ff0477ac */ /* 0x000e300008000a00 */
[----:B-1----:R-:W2:Y:S01]  /*0080*/  @P0 LDG.E.64 R2, desc[UR6][R40.64] ;  /* 0x0000000628020981 */ /* 0x002ea2000c1e1b00 */
[----:B------:R-:W1:Y:S01]  /*0090*/  S2R R5, SR_TID.X ;  /* 0x0000000000057919 */ /* 0x000e620000002100 */
[----:B------:R-:W1:Y:S01]  /*00a0*/  LDC R44, c[0x0][0x360] ;  /* 0x0000d800ff2c7b82 */ /* 0x000e620000000800 */
[----:B0-----:R-:W-:-:S02]  /*00b0*/  IMAD.U32 R16, RZ, RZ, UR4 ;  /* 0x00000004ff107e24 */ /* 0x001fc4000f8e00ff */
[----:B------:R-:W-:-:S05]  /*00c0*/  IMAD.U32 R17, RZ, RZ, UR5 ;  /* 0x00000005ff117e24 */ /* 0x000fca000f8e00ff */
[----:B------:R-:W1:Y:S01]  /*00d0*/  S2UR UR4, SR_CTAID.X ;  /* 0x00000000000479c3 */ /* 0x000e620000002500 */
[----:B------:R-:W0:Y:S01]  /*00e0*/  LDCU UR5, c[0x0][0x608] ;  /* 0x0000c100ff0577ac */ /* 0x000e220008000800 */
[----:B------:R-:W5:Y:S06]  /*00f0*/  @P0 LDG.E.64 R16, desc[UR6][R16.64] ;  /* 0x0000000610100981 */ /* 0x000f6c000c1e1b00 */
[----:B------:R-:W2:Y:S01]  /*0100*/  @P0 LDC R7, c[0x0][0x620] ;  /* 0x00018800ff070b82 */ /* 0x000ea20000000800 */
[----:B-1----:R-:W-:-:S05]  /*0110*/  IMAD R34, R44, UR4, R5 ;  /* 0x000000042c227c24 */ /* 0x002fca000f8e0205 */
[----:B------:R-:W-:-:S04]  /*0120*/  SHF.L.U32 R37, R34, 0x1, RZ ;  /* 0x0000000122257819 */ /* 0x000fc800000006ff */
[----:B0-----:R-:W-:Y:S02]  /*0130*/  ISETP.GE.U32.AND P1, PT, R37, UR5, PT ;  /* 0x0000000525007c0c */ /* 0x001fe4000bf26070 */
[----:B--2---:R-:W-:-:S11]  /*0140*/  @P0 IADD3 R40, P2, PT, R2, R7, RZ ;  /* 0x0000000702280210 */ /* 0x004fd60007f5e0ff */
[----:B------:R-:W-:Y:S05]  /*0150*/  @P1 EXIT ;  /* 0x000000000000194d */ /* 0x000fea0003800000 */
[----:B------:R-:W0:Y:S01]  /*0160*/  LDC R18, c[0x0][0x60c] ;  /* 0x00018300ff127b82 */ /* 0x000e220000000800 */
[----:B------:R-:W-:Y:S01]  /*0170*/  @P0 IMAD.X R41, RZ, RZ, R3, P2 ;  /* 0x000000ffff290224 */ /* 0x000fe200010e0603 */
[----:B-----5:R-:W-:Y:S01]  /*0180*/  IADD3 R4, PT, PT, R16, -0x61c88647, RZ ;  /* 0x9e3779b910047810 */ /* 0x020fe20007ffe0ff */
[----:B------:R-:W-:Y:S01]  /*0190*/  IMAD.WIDE.U32 R10, R34, -0x326172a9, RZ ;  /* 0xcd9e8d57220a7825 */ /* 0x000fe200078e00ff */
[C---:B------:R-:W-:Y:S02]  /*01a0*/  IADD3 R35, PT, PT, R17.reuse, -0x24c28bd8, RZ ;  /* 0xdb3d742811237810 */ /* 0x040fe40007ffe0ff */
[--C-:B------:R-:W-:Y:S01]  /*01b0*/  SHF.R.U64 R0, R40, 0x2, R41.reuse ;  /* 0x0000000228007819 */ /* 0x100fe20000001229 */
[----:B------:R-:W-:Y:S01]  /*01c0*/  VIADD R3, R17, 0xbb67ae85 ;  /* 0xbb67ae8511037836 */ /* 0x000fe20000000000 */
        /* <DEDUP_REMOVED lines=23> */
[----:B0-----:R-:W0:Y:S01]  /*0340*/  MUFU.RCP64H R31, R19 ;  /* 0x00000013001f7308 */ /* 0x001e220000001800 */
[----:B------:R-:W-:-:S03]  /*0350*/  IMAD.WIDE.U32 R14, R14, -0x326172a9, RZ ;  /* 0xcd9e8d570e0e7825 */ /* 0x000fc600078e00ff */
[----:B------:R-:W-:Y:S01]  /*0360*/  LOP3.LUT R22, R8, R10, R21, 0x96, !PT ;  /* 0x0000000a08167212 */ /* 0x000fe200078e9615 */
[----:B------:R-:W-:Y:S01]  /*0370*/  VIADD R30, R19, 0x300402 ;  /* 0x00300402131e7836 */ /* 0x000fe20000000000 */
[C---:B------:R-:W-:Y:S01]  /*0380*/  IADD3 R10, PT, PT, R17.reuse, -0x126145ec, RZ ;  /* 0xed9eba14110a7810 */ /* 0x040fe20007ffe0ff */
[----:B------:R-:W-:Y:S01]  /*0390*/  VIADD R11, R17, 0xa9066899 ;  /* 0xa9066899110b7836 */ /* 0x000fe20000000000 */
[----:B------:R-:W-:Y:S01]  /*03a0*/  LOP3.LUT R26, R9, R20, R15, 0x96, !PT ;  /* 0x00000014091a7212 */ /* 0x000fe200078e960f */
[----:B------:R-:W-:Y:S01]  /*03b0*/  IMAD.WIDE.U32 R22, R22, -0x2daee0ad, RZ ;  /* 0xd2511f5316167825 */ /* 0x000fe200078e00ff */
[----:B------:R-:W-:Y:S02]  /*03c0*/  IADD3 R15, PT, PT, R17, 0x1fd5c5a3, RZ ;  /* 0x1fd5c5a3110f7810 */ /* 0x000fe40007ffe0ff */
[----:B------:R-:W-:Y:S01]  /*03d0*/  FSETP.GEU.AND P0, PT, |R30|, 5.8789094863358348022e-39, PT ;  /* 0x004004021e00780b */ /* 0x000fe20003f0e200 */
[----:B------:R-:W-:Y:S01]  /*03e0*/  IMAD.WIDE.U32 R26, R26, -0x2daee0ad, RZ ;  /* 0xd2511f531a1a7825 */ /* 0x000fe200078e00ff */
[----:B------:R-:W-:-:S02]  /*03f0*/  LOP3.LUT R20, R10, R12, R23, 0x96, !PT ;  /* 0x0000000c0a147212 */ /* 0x000fc400078e9617 */
[----:B------:R-:W-:Y:S01]  /*0400*/  IADD3 R12, PT, PT, R16, 0x1715609d, RZ ;  /* 0x1715609d100c7810 */ /* 0x000fe20007ffe0ff */
[----:B0-----:R-:W-:Y:S01]  /*0410*/  DFMA R28, -R18, R30, 1 ;  /* 0x3ff00000121c742b */ /* 0x001fe2000000011e */
[----:B------:R-:W-:Y:S01]  /*0420*/  LOP3.LUT R22, R11, R22, R27, 0x96, !PT ;  /* 0x000000160b167212 */ /* 0x000fe200078e961b */
[----:B------:R-:W-:-:S04]  /*0430*/  IMAD.WIDE.U32 R20, R20, -0x326172a9, RZ ;  /* 0xcd9e8d5714147825 */ /* 0x000fc800078e00ff */
        /* <DEDUP_REMOVED lines=10> */
[C---:B------:R-:W-:Y:S01]  /*04e0*/  VIADD R31, R16.reuse, 0x5384540f ;  /* 0x5384540f101f7836 */ /* 0x040fe20000000000 */
[----:B------:R-:W-:Y:S01]  /*04f0*/  LOP3.LUT R23, R15, R24, R33, 0x96, !PT ;  /* 0x000000180f177212 */ /* 0x000fe200078e9621 */
[----:B------:R-:W-:Y:S02]  /*0500*/  VIADD R33, R16, 0xf1bbcdc8 ;  /* 0xf1bbcdc810217836 */ /* 0x000fe40000000000 */
[----:B------:R-:W-:Y:S01]  /*0510*/  IMAD.WIDE.U32 R28, R26, -0x326172a9, RZ ;  /* 0xcd9e8d571a1c7825 */ /* 0x000fe200078e00ff */
[----:B------:R-:W-:-:S04]  /*0520*/  DFMA R26, -R18, R20, 1 ;  /* 0x3ff00000121a742b */ /* 0x000fc80000000114 */
[----:B------:R-:W-:Y:S01]  /*0530*/  LOP3.LUT R24, R31, R22, R29, 0x96, !PT ;  /* 0x000000161f187212 */ /* 0x000fe200078e961d */
[----:B------:R-:W-:-:S03]  /*0540*/  IMAD.WIDE.U32 R22, R23, -0x326172a9, RZ ;  /* 0xcd9e8d5717167825 */ /* 0x000fc600078e00ff */
[----:B------:R-:W-:Y:S01]  /*0550*/  DFMA R26, R20, R26, R20 ;  /* 0x0000001a141a722b */ /* 0x000fe20000000014 */
[----:B------:R-:W-:Y:S01]  /*0560*/  IMAD.WIDE.U32 R24, R24, -0x2daee0ad, RZ ;  /* 0xd2511f5318187825 */ /* 0x000fe200078e00ff */
[----:B------:R-:W-:-:S04]  /*0570*/  LOP3.LUT R43, R33, R28, R23, 0x96, !PT ;  /* 0x0000001c212b7212 */ /* 0x000fc800078e9617 */
[----:B------:R-:W-:Y:S01]  /*0580*/  LOP3.LUT R32, R35, R32, R25, 0x96, !PT ;  /* 0x0000002023207212 */ /* 0x000fe200078e9619 */
[----:B------:R-:W-:Y:S06]  /*0590*/  @P0 BRA `(.L_x_3100) ;  /* 0x0000000000100947 */ /* 0x000fec0003800000 */
[----:B------:R-:W-:Y:S02]  /*05a0*/  LOP3.LUT R20, R19, 0x7fffffff, RZ, 0xc0, !PT ;  /* 0x7fffffff13147812 */ /* 0x000fe400078ec0ff */
[----:B------:R-:W-:-:S03]  /*05b0*/  MOV R30, 0x5e0 ;  /* 0x000005e0001e7802 */ /* 0x000fc60000000f00 */
[----:B------:R-:W-:-:S07]  /*05c0*/  VIADD R20, R20, 0xfff00000 ;  /* 0xfff0000014147836 */ /* 0x000fce0000000000 */
[----:B------:R-:W-:Y:S05]  /*05d0*/  CALL.REL.NOINC `($__internal_43_$__cuda_sm20_dblrcp_rn_slowpath_v3) ;  /* 0x0000000400e07944 */ /* 0x000fea0003c00000 */
.L_x_3100:
[----:B------:R-:W0:Y:S01]  /*05e0*/  LDC.64 R18, c[0x0][0x380] ;  /* 0x0000e000ff127b82 */ /* 0x000e220000000a00 */
[----:B------:R-:W1:Y:S01]  /*05f0*/  LDCU UR4, c[0x0][0x370] ;  /* 0x00006e00ff0477ac */ /* 0x000e620008000800 */
[----:B------:R-:W2:Y:S01]  /*0600*/  F2F.F32.F64 R38, R26 ;  /* 0x0000001a00267310 */ /* 0x000ea20000301000 */
[----:B------:R-:W-:Y:S01]  /*0610*/  IMAD.HI.U32 R39, R43, -0x2daee0ad, RZ ;  /* 0xd2511f532b277827 */ /* 0x000fe200078e00ff */
[----:B------:R-:W-:Y:S01]  /*0620*/  LOP3.LUT R40, R40, 0x3, RZ, 0xc0, !PT ;  /* 0x0000000328287812 */ /* 0x000fe200078ec0ff */
[----:B------:R-:W-:Y:S01]  /*0630*/  UMOV UR8, 0xf0000000 ;  /* 0xf000000000087882 */ /* 0x000fe20000000000 */
[----:B------:R-:W-:Y:S01]  /*0640*/  UMOV UR9, 0x380fffff ;  /* 0x380fffff00097882 */ /* 0x000fe20000000000 */
[----:B------:R-:W-:Y:S01]  /*0650*/  IMAD.HI.U32 R23, R32, -0x326172a9, RZ ;  /* 0xcd9e8d5720177827 */ /* 0x000fe200078e00ff */
[----:B------:R-:W3:Y:S01]  /*0660*/  LDC.64 R20, c[0x0][0x458] ;  /* 0x00011600ff147b82 */ /* 0x000ee20000000a00 */
[----:B------:R-:W-:Y:S01]  /*0670*/  DSETP.GEU.AND P0, PT, |R26|, UR8, PT ;  /* 0x000000081a007e2a */ /* 0x000fe2000bf0e200 */
[----:B------:R-:W-:Y:S01]  /*0680*/  LOP3.LUT R39, R24, R39, RZ, 0x3c, !PT ;  /* 0x0000002718277212 */ /* 0x000fe200078e3cff */
[----:B------:R-:W-:Y:S01]  /*0690*/  IMAD.MOV.U32 R41, RZ, RZ, RZ ;  /* 0x000000ffff297224 */ /* 0x000fe200078e00ff */
[----:B------:R-:W-:Y:S01]  /*06a0*/  LOP3.LUT R30, R36, R22, R23, 0x96, !PT ;  /* 0x00000016241e7212 */ /* 0x000fe200078e9617 */
[----:B------:R-:W4:Y:S01]  /*06b0*/  LDCU UR5, c[0x0][0x60c] ;  /* 0x0000c180ff0577ac */ /* 0x000f220008000800 */
[----:B------:R-:W-:Y:S01]  /*06c0*/  IADD3 R42, PT, PT, R17, -0x695add53, RZ ;  /* 0x96a522ad112a7810 */ /* 0x000fe20007ffe0ff */
[----:B------:R-:W0:Y:S01]  /*06d0*/  LDCU UR10, c[0x0][0x608] ;  /* 0x0000c100ff0a77ac */ /* 0x000e220008000800 */
[----:B-1----:R-:W-:Y:S01]  /*06e0*/  IMAD R44, R44, UR4, RZ ;  /* 0x000000042c2c7c24 */ /* 0x002fe2000f8e02ff */
[----:B------:R-:W1:Y:S06]  /*06f0*/  LDCU.64 UR8, c[0x0][0x530] ;  /* 0x0000a600ff0877ac */ /* 0x000e6c0008000a00 */
[----:B--2---:R-:W-:-:S07]  /*0700*/  @!P0 FMUL R38, R38, 1.175494350822287508e-38 ;  /* 0x0080000026268820 */ /* 0x004fce0000400000 */
.L_x_3105:
[----:B------:R-:W-:Y:S01]  /*0710*/  VIADD R0, R0, 0x1 ;  /* 0x0000000100007836 */ /* 0x000fe20000000000 */
[----:B------:R-:W-:Y:S03]  /*0720*/  BSSY.RECONVERGENT B0, `(.L_x_3101) ;  /* 0x000000c000007945 */ /* 0x000fe60003800200 */
[C---:B--2---:R-:W-:Y:S01]  /*0730*/  IMAD.WIDE.U32 R24, R0.reuse, -0x2daee0ad, RZ ;  /* 0xd2511f5300187825 */ /* 0x044fe200078e00ff */
        /* <DEDUP_REMOVED lines=10> */
.L_x_3102:
[----:B01--4-:R-:W-:Y:S05]  /*07e0*/  BSYNC.RECONVERGENT B0 ;  /* 0x0000000000007941 */ /* 0x013fea0003800200 */
.L_x_3101:
        /* <DEDUP_REMOVED lines=31> */
[----:B------:R-:W-:Y:S01]  /*09e0*/  IMAD.WIDE.U32 R28, R28, -0x2daee0ad, RZ ;  /* 0xd2511f531c1c7825 */ /* 0x000fe200078e00ff */
[----:B------:R-:W-:-:S03]  /*09f0*/  MOV R27, R32 ;  /* 0x00000020001b7202 */ /* 0x000fc60000000f00 */
[----:B------:R-:W-:Y:S01]  /*0a00*/  IMAD.WIDE.U32 R22, R22, -0x2daee0ad, RZ ;  /* 0xd2511f5316167825 */ /* 0x000fe200078e00ff */
[----:B------:R-:W-:-:S04]  /*0a10*/  LOP3.LUT R24, R15, R24, R29, 0x96, !PT ;  /* 0x000000180f187212 */ /* 0x000fc800078e961d */
        /* <DEDUP_REMOVED lines=14> */
.L_x_3103:
[----:B------:R-:W-:Y:S01]  /*0b00*/  ISETP.NE.AND P0, PT, R40, 0x3, PT ;  /* 0x000000032800780c */ /* 0x000fe20003f05270 */
[----:B------:R-:W-:Y:S02]  /*0b10*/  IMAD.MOV.U32 R25, RZ, RZ, R28 ;  /* 0x000000ffff197224 */ /* 0x000fe400078e001c */
[----:B------:R-:W-:-:S10]  /*0b20*/  IMAD.MOV.U32 R24, RZ, RZ, R30 ;  /* 0x000000ffff187224 */ /* 0x000fd400078e001e */
[----:B------:R-:W-:Y:S01]  /*0b30*/  @P0 MOV R25, R39 ;  /* 0x0000002700190202 */ /* 0x000fe20000000f00 */
[----:B------:R-:W-:-:S07]  /*0b40*/  @P0 IMAD.MOV.U32 R24, RZ, RZ, R28 ;  /* 0x000000ffff180224 */ /* 0x000fce00078e001c */
.L_x_3104:
[----:B------:R-:W-:-:S06]  /*0b50*/  IMAD.WIDE.U32 R26, R37, 0x2, R18 ;  /* 0x00000002251a7825 */ /* 0x000fcc00078e0012 */
        /* <DEDUP_REMOVED lines=9> */
[----:B------:R-:W-:Y:S01]  /*0bf0*/  F2I.FTZ.U32.TRUNC.NTZ R23, R29 ;  /* 0x0000001d00177305 */ /* 0x000fe2000021f000 */
[C---:B--2---:R-:W-:Y:S02]  /*0c00*/  PRMT R25, R26.reuse, 0x7632, R25 ;  /* 0x000076321a197816 */ /* 0x044fe40000000019 */
[----:B------:R-:W-:-:S03]  /*0c10*/  SHF.L.U32 R28, R26, 0x10, RZ ;  /* 0x000000101a1c7819 */ /* 0x000fc600000006ff */
[----:B------:R-:W-:Y:S02]  /*0c20*/  IMAD.U32 R24, R25, 0x10000, RZ ;  /* 0x0001000019187824 */ /* 0x000fe400078e00ff */
[----:B------:R-:W-:Y:S02]  /*0c30*/  FMUL.FTZ R25, R29, R28 ;  /* 0x0000001c1d197220 */ /* 0x000fe40000410000 */
[----:B------:R-:W-:Y:S01]  /*0c40*/  FMUL.FTZ R27, R39, R24 ;  /* 0x00000018271b7220 */ /* 0x000fe20000410000 */
[----:B------:R0:W1:Y:S01]  /*0c50*/  F2I.FTZ.U32.TRUNC.NTZ R28, R39 ;  /* 0x00000027001c7305 */ /* 0x000062000021f000 */
[C---:B------:R-:W-:Y:S02]  /*0c60*/  FMUL.FTZ R25, R38.reuse, R25 ;  /* 0x0000001926197220 */ /* 0x040fe40000410000 */
[----:B------:R-:W-:Y:S01]  /*0c70*/  FMUL.FTZ R24, R38, R27 ;  /* 0x0000001b26187220 */ /* 0x000fe20000410000 */
[----:B---3--:R-:W-:-:S04]  /*0c80*/  IMAD.WIDE.U32 R26, R37, 0x2, R20 ;  /* 0x00000002251a7825 */ /* 0x008fc800078e0014 */
[----:B------:R-:W-:Y:S01]  /*0c90*/  F2FP.BF16.F32.PACK_AB R45, R24, R25 ;  /* 0x00000019182d723e */ /* 0x000fe200000010ff */
[----:B0-----:R-:W-:Y:S01]  /*0ca0*/  IMAD.HI.U32 R39, R43, -0x2daee0ad, RZ ;  /* 0xd2511f532b277827 */ /* 0x001fe200078e00ff */
[----:B------:R-:W-:-:S03]  /*0cb0*/  IADD3 R24, P0, PT, R37, UR8, RZ ;  /* 0x0000000825187c10 */ /* 0x000fc6000ff1e0ff */
[----:B------:R-:W-:Y:S01]  /*0cc0*/  IMAD R37, R44, 0x2, R37 ;  /* 0x000000022c257824 */ /* 0x000fe200078e0225 */
[----:B------:R-:W-:Y:S01]  /*0cd0*/  IADD3.X R25, PT, PT, RZ, UR9, RZ, P0, !PT ;  /* 0x00000009ff197c10 */ /* 0x000fe200087fe4ff */
[----:B------:R2:W-:Y:S01]  /*0ce0*/  STG.E desc[UR6][R26.64], R45 ;  /* 0x0000002d1a007986 */ /* 0x0005e2000c101906 */
[----:B-1----:R-:W-:Y:S02]  /*0cf0*/  PRMT R23, R28, 0x7604, R23 ;  /* 0x000076041c177816 */ /* 0x002fe40000000017 */
[----:B------:R-:W-:Y:S02]  /*0d00*/  ISETP.GE.U32.AND P0, PT, R37, UR10, PT ;  /* 0x0000000a25007c0c */ /* 0x000fe4000bf06070 */
[----:B------:R-:W-:Y:S01]  /*0d10*/  LOP3.LUT R39, R22, R39, RZ, 0x3c, !PT ;  /* 0x0000002716277212 */ /* 0x000fe200078e3cff */
[----:B------:R2:W-:Y:S01]  /*0d20*/  STG.E.U16 desc[UR6][R24.64], R23 ;  /* 0x0000001718007986 */ /* 0x0005e2000c101506 */
[----:B------:R-:W-:Y:S09]  /*0d30*/  BAR.SYNC.DEFER_BLOCKING 0x0 ;  /* 0x0000000000007b1d */ /* 0x000ff20000010000 */
[----:B------:R-:W-:Y:S05]  /*0d40*/  @!P0 BRA `(.L_x_3105) ;  /* 0xfffffff800708947 */ /* 0x000fea000383ffff */
[----:B------:R-:W-:Y:S05]  /*0d50*/  EXIT ;  /* 0x000000000000794d */ /* 0x000fea0003800000 */
        .weak           $__internal_43_$__cuda_sm20_dblrcp_rn_slowpath_v3
        .type           $__internal_43_$__cuda_sm20_dblrcp_rn_slowpath_v3,@function
        .size           $__internal_43_$__cuda_sm20_dblrcp_rn_slowpath_v3,(.L_x_14122 - $__internal_43_$__cuda_sm20_dblrcp_rn_slowpath_v3)
$__internal_43_$__cuda_sm20_dblrcp_rn_slowpath_v3:
        /* <DEDUP_REMOVED lines=25> */
.L_x_3108:
        /* <DEDUP_REMOVED lines=9> */
.L_x_3106:
[----:B------:R-:W-:Y:S02]  /*0f80*/  LOP3.LUT R19, R29, 0x80000, RZ, 0xfc, !PT ;  /* 0x000800001d137812 */ /* 0x000fe400078efcff */
[----:B------:R-:W-:-:S07]  /*0f90*/  MOV R18, R28 ;  /* 0x0000001c00127202 */ /* 0x000fce0000000f00 */
.L_x_3107:
[----:B------:R-:W-:Y:S01]  /*0fa0*/  IMAD.MOV.U32 R26, RZ, RZ, R18 ;  /* 0x000000ffff1a7224 */ /* 0x000fe200078e0012 */
[----:B------:R-:W-:Y:S01]  /*0fb0*/  MOV R27, R19 ;  /* 0x00000013001b7202 */ /* 0x000fe20000000f00 */
[----:B------:R-:W-:Y:S01]  /*0fc0*/  IMAD.MOV.U32 R18, RZ, RZ, R30 ;  /* 0x000000ffff127224 */ /* 0x000fe200078e001e */
[----:B------:R-:W-:-:S04]  /*0fd0*/  MOV R19, 0x0 ;  /* 0x0000000000137802 */ /* 0x000fc80000000f00 */
[----:B------:R-:W-:Y:S05]  /*0fe0*/  RET.REL.NODEC R18 `(_ZN2at6native43_GLOBAL__N__7cc8d1ed_10_Dropout_cu_0e96ed3824fused_dropout_kernel_vecIN3c108BFloat16EfjLi1ELi2EhEEvNS_4cuda6detail10TensorInfoIKT_T1_EENS7_IS8_SA_EENS7_IT4_SA_EESA_T0_NS_15PhiloxCudaStateE) ;  /* 0xfffffff012047950 */ /* 0x000fea0003c3ffff */
.L_x_3109:
        /* <DEDUP_REMOVED lines=9> */
.L_x_14122:


//--------------------- .text._ZN2at6native43_GLOBAL__N__7cc8d1ed_10_Dropout_cu_0e96ed3824fused_dropout_kernel_vecIN3c108BFloat16EfjLi1ELi4EhEEvNS_4cuda6detail10TensorInfoIKT_T1_EENS7_IS8_SA_EENS7_IT4_SA_EESA_T0_NS_15PhiloxCudaStateE --------------------------
	.section	.text._ZN2at6native43_GLOBAL__N__7cc8d1ed_10_Dropout_cu_0e96ed3824fused_dropout_kernel_vecIN3c108BFloat16EfjLi1ELi4EhEEvNS_4cuda6detail10TensorInfoIKT_T1_EENS7_IS8_SA_EENS7_IT4_SA_EESA_T0_NS_15PhiloxCudaStateE,"ax",@progbits
	.align	128
.text._ZN2at6native43_GLOBAL__N__7cc8d1ed_10_Dropout_cu_0e96ed3824fused_dropout_kernel_vecIN3c108BFloat16EfjLi1ELi4EhEEvNS_4cuda6detail10TensorInfoIKT_T1_EENS7_IS8_SA_EENS7_IT4_SA_EESA_T0_NS_15PhiloxCudaStateE:
        .type           _ZN2at6native43_GLOBAL__N__7cc8d1ed_10_Dropout_cu_0e96ed3824fused_dropout_kernel_vecIN3c108BFloat16EfjLi1ELi4EhEEvNS_4cuda6detail10TensorInfoIKT_T1_EENS7_IS8_SA_EENS7_IT4_SA_EESA_T0_NS_15PhiloxCudaStateE,@function
        .size           _ZN2at6native43_GLOBAL__N__7cc8d1ed_10_Dropout_cu_0e96ed3824fused_dropout_kernel_vecIN3c108BFloat16EfjLi1ELi4EhEEvNS_4cuda6detail10TensorInfoIKT_T1_EENS7_IS8_SA_EENS7_IT4_SA_EESA_T0_NS_15PhiloxCudaStateE,(.L_x_14124 - _ZN2at6native43_GLOBAL__N__7cc8d1ed_10_Dropout_cu_0e96ed3824fused_dropout_kernel_vecIN3c108BFloat16EfjLi1ELi4EhEEvNS_4cuda6detail10TensorInfoIKT_T1_EENS7_IS8_SA_EENS7_IT4_SA_EESA_T0_NS_15PhiloxCudaStateE)
        .other          _ZN2at6native43_GLOBAL__N__7cc8d1ed_10_Dropout_cu_0e96ed3824fused_dropout_kernel_vecIN3c108BFloat16EfjLi1ELi4EhEEvNS_4cuda6detail10TensorInfoIKT_T1_EENS7_IS8_SA_EENS7_IT4_SA_EESA_T0_NS_15PhiloxCudaStateE,@"STO_CUDA_ENTRY STV_DEFAULT"
_ZN2at6native43_GLOBAL__N__7cc8d1ed_10_Dropout_cu_0e96ed3824fused_dropout_kernel_vecIN3c108BFloat16EfjLi1ELi4EhEEvNS_4cuda6detail10TensorInfoIKT_T1_EENS7_IS8_SA_EENS7_IT4_SA_EESA_T0_NS_15PhiloxCudaStateE:
[----:B------:R-:W-:Y:S01]  /*0000*/  LDC R1, c[0x0][0x37c] ;  /* 0x0000df00ff017b82 */ /* 0x000fe20000000800 */
[----:B------:R-:W0:Y:S07]  /*0010*/  LDCU UR4, c[0x0][0x624] ;  /* 0x0000c480ff0477ac */ /* 0x000e2e0008000800 */
[----:B------:R-:W1:Y:S01]  /*0020*/  LDC R30, c[0x0][0x618] ;  /* 0x00018600ff1e7b82 */ /* 0x000e620000000800 */
[----:B------:R-:W2:Y:S07]  /*0030*/  LDCU.64 UR6, c[0x0][0x358] ;  /* 0x00006b00ff0677ac */ /* 0x000eae0008000a00 */
[----:B------:R-:W3:Y:S01]  /*0040*/  LDC R35, c[0x0][0x61c] ;  /* 0x00018700ff237b82 */ /* 0x000ee20000000800 */
[----:B0-----:R-:W-:-:S06]  /*0050*/  UPRMT UR4, UR4, 0x7770, URZ ;  /* 0x0000777004047896 */ /* 0x001fcc00080000ff */
[----:B------:R-:W-:-:S05]  /*0060*/  ISETP.NE.AND P0, PT, RZ, UR4, PT ;  /* 0x00000004ff007c0c */ /* 0x000fca000bf05270 */
[----:B------:R-:W0:Y:S08]  /*0070*/  LDCU.64 UR4, c[0x0][0x610] ;  /* 0x0000c200ff0477ac */ /* 0x000e300008000a00 */
[----:B-1----:R-:W-:Y:S01]  /*0080*/  @P0 IMAD.MOV.U32 R2, RZ, RZ, R30 ;  /* 0x000000ffff020224 */ /* 0x002fe200078e001e */
[----:B------:R-:W1:Y:S01]  /*0090*/  S2R R33, SR_TID.X ;  /* 0x0000000000217919 */ /* 0x000e620000002100 */
[----:B---3--:R-:W-:Y:S01]  /*00a0*/  @P0 IMAD.MOV.U32 R3, RZ, RZ, R35 ;  /* 0x000000ffff030224 */ /* 0x008fe200078e0023 */
[----:B------:R-:W1:Y:S05]  /*00b0*/  LDC R42, c[0x0][0x360] ;  /* 0x0000d800ff2a7b82 */ /* 0x000e6a0000000800 */
[----:B--2---:R-:W2:Y:S01]  /*00c0*/  @P0 LDG.E.64 R2, desc[UR6][R2.64] ;  /* 0x0000000602020981 */ /* 0x004ea2000c1e1b00 */
[----:B0-----:R-:W-:Y:S01]  /*00d0*/  MOV R20, UR4 ;  /* 0x0000000400147c02 */ /* 0x001fe20008000f00 */
[----:B------:R-:W-:Y:S01]  /*00e0*/  IMAD.U32 R21, RZ, RZ, UR5 ;  /* 0x00000005ff157e24 */ /* 0x000fe2000f8e00ff */
[----:B------:R-:W1:Y:S01]  /*00f0*/  S2UR UR4, SR_CTAID.X ;  /* 0x00000000000479c3 */ /* 0x000e620000002500 */
[----:B------:R-:W0:Y:S04]  /*0100*/  LDCU UR5, c[0x0][0x608] ;  /* 0x0000c100ff0577ac */ /* 0x000e280008000800 */
[----:B------:R-:W5:Y:S03]  /*0110*/  @P0 LDG.E.64 R20, desc[UR6][R20.64] ;  /* 0x0000000614140981 */ /* 0x000f66000c1e1b00 */
[----:B------:R-:W2:Y:S01]  /*0120*/  @P0 LDC R5, c[0x0][0x620] ;  /* 0x00018800ff050b82 */ /* 0x000ea20000000800 */
[----:B-1----:R-:W-:-:S04]  /*0130*/  IMAD R33, R42, UR4, R33 ;  /* 0x000000042a217c24 */ /* 0x002fc8000f8e0221 */
[C---:B------:R-:W-:Y:S02]  /*0140*/  IMAD.SHL.U32 R31, R33.reuse, 0x4, RZ ;  /* 0x00000004211f7824 */ /* 0x040fe400078e00ff */
[----:B------:R-:W-:-:S03]  /*0150*/  IMAD.WIDE.U32 R6, R33, -0x326172a9, RZ ;  /* 0xcd9e8d5721067825 */ /* 0x000fc600078e00ff */
[----:B0-----:R-:W-:Y:S02]  /*0160*/  ISETP.GE.U32.AND P1, PT, R31, UR5, PT ;  /* 0x000000051f007c0c */ /* 0x001fe4000bf26070 */
[----:B--2---:R-:W-:-:S04]  /*0170*/  @P0 IADD3 R30, P2, PT, R2, R5, RZ ;  /* 0x00000005021e0210 */ /* 0x004fc80007f5e0ff */
        /* <DEDUP_REMOVED lines=51> */
[----:B------:R-:W-:Y:S01]  /*04b0*/  DFMA R26, R26, R26, R26 ;  /* 0x0000001a1a1a722b */ /* 0x000fe2000000001a */
[----:B------:R-:W-:Y:S01]  /*04c0*/  LOP3.LUT R24, R12, R14, R19, 0x96, !PT ;  /* 0x0000000e0c187212 */ /* 0x000fe200078e9613 */
[----:B------:R-:W-:Y:S01]  /*04d0*/  IMAD.WIDE.U32 R36, R36, -0x2daee0ad, RZ ;  /* 0xd2511f5324247825 */ /* 0x000fe200078e00ff */
[----:B------:R-:W-:-:S03]  /*04e0*/  IADD3 R14, PT, PT, R20, 0x5384540f, RZ ;  /* 0x5384540f140e7810 */ /* 0x000fc60007ffe0ff */
[----:B------:R-:W-:Y:S01]  /*04f0*/  IMAD.WIDE.U32 R24, R24, -0x326172a9, RZ ;  /* 0xcd9e8d5718187825 */ /* 0x000fe200078e00ff */
[----:B------:R-:W-:Y:S01]  /*0500*/  LOP3.LUT R18, R13, R18, R37, 0x96, !PT ;  /* 0x000000120d127212 */ /* 0x000fe200078e9625 */
[----:B------:R-:W-:Y:S01]  /*0510*/  DFMA R26, R28, R26, R28 ;  /* 0x0000001a1c1a722b */ /* 0x000fe2000000001c */
[----:B------:R-:W-:Y:S01]  /*0520*/  MOV R37, R31 ;  /* 0x0000001f00257202 */ /* 0x000fe20000000f00 */
[----:B------:R-:W-:Y:S01]  /*0530*/  VIADD R15, R20, 0xf1bbcdc8 ;  /* 0xf1bbcdc8140f7836 */ /* 0x000fe20000000000 */
        /* <DEDUP_REMOVED lines=12> */
[----:B------:R-:W-:Y:S01]  /*0600*/  VIADD R39, R21, 0x96a522ad ;  /* 0x96a522ad15277836 */ /* 0x000fe20000000000 */
[----:B------:R-:W-:Y:S01]  /*0610*/  LOP3.LUT R44, R17, R18, R29, 0x96, !PT ;  /* 0x00000012112c7212 */ /* 0x000fe200078e961d */
[----:B------:R-:W-:Y:S01]  /*0620*/  IMAD.MOV.U32 R18, RZ, RZ, R33 ;  /* 0x000000ffff127224 */ /* 0x000fe200078e0021 */
[----:B------:R-:W-:Y:S06]  /*0630*/  @P0 BRA `(.L_x_3110) ;  /* 0x0000000000100947 */ /* 0x000fec0003800000 */
[----:B------:R-:W-:Y:S02]  /*0640*/  LOP3.LUT R24, R23, 0x7fffffff, RZ, 0xc0, !PT ;  /* 0x7fffffff17187812 */ /* 0x000fe400078ec0ff */
[----:B------:R-:W-:-:S03]  /*0650*/  MOV R32, 0x680 ;  /* 0x0000068000207802 */ /* 0x000fc60000000f00 */
[----:B------:R-:W-:-:S07]  /*0660*/  VIADD R24, R24, 0xfff00000 ;  /* 0xfff0000018187836 */ /* 0x000fce0000000000 */
[----:B------:R-:W-:Y:S05]  /*0670*/  CALL.REL.NOINC `($__internal_44_$__cuda_sm20_dblrcp_rn_slowpath_v3) ;  /* 0x00000008003c7944 */ /* 0x000fea0003c00000 */
.L_x_3110:
[----:B------:R-:W0:Y:S01]  /*0680*/  LDC.64 R22, c[0x0][0x380] ;  /* 0x0000e000ff167b82 */ /* 0x000e220000000a00 */
[----:B------:R-:W1:Y:S01]  /*0690*/  LDCU UR4, c[0x0][0x370] ;  /* 0x00006e00ff0477ac */ /* 0x000e620008000800 */
[----:B------:R-:W2:Y:S01]  /*06a0*/  F2F.F32.F64 R38, R26 ;  /* 0x0000001a00267310 */ /* 0x000ea20000301000 */
[----:B------:R-:W-:Y:S01]  /*06b0*/  IMAD R36, R36, -0x326172a9, RZ ;  /* 0xcd9e8d5724247824 */ /* 0x000fe200078e02ff */
[----:B------:R-:W-:Y:S01]  /*06c0*/  LOP3.LUT R40, R40, R39, RZ, 0x3c, !PT ;  /* 0x0000002728287212 */ /* 0x000fe200078e3cff */
[----:B------:R-:W-:Y:S01]  /*06d0*/  UMOV UR8, 0xf0000000 ;  /* 0xf000000000087882 */ /* 0x000fe20000000000 */
[----:B------:R-:W-:Y:S01]  /*06e0*/  UMOV UR9, 0x380fffff ;  /* 0x380fffff00097882 */ /* 0x000fe20000000000 */
[----:B------:R-:W-:Y:S01]  /*06f0*/  LOP3.LUT R41, R30, 0x3, RZ, 0xc0, !PT ;  /* 0x000000031e297812 */ /* 0x000fe200078ec0ff */
[----:B------:R-:W3:Y:S01]  /*0700*/  LDC.64 R24, c[0x0][0x458] ;  /* 0x00011600ff187b82 */ /* 0x000ee20000000a00 */
[----:B------:R-:W-:Y:S01]  /*0710*/  DSETP.GEU.AND P0, PT, |R26|, UR8, PT ;  /* 0x000000081a007e2a */ /* 0x000fe2000bf0e200 */
[----:B------:R-:W-:Y:S01]  /*0720*/  MOV R43, RZ ;  /* 0x000000ff002b7202 */ /* 0x000fe20000000f00 */
[----:B------:R-:W4:Y:S01]  /*0730*/  LDCU UR5, c[0x0][0x60c] ;  /* 0x0000c180ff0577ac */ /* 0x000f220008000800 */
[----:B------:R-:W0:Y:S01]  /*0740*/  LDCU UR10, c[0x0][0x608] ;  /* 0x0000c100ff0a77ac */ /* 0x000e220008000800 */
[----:B-1----:R-:W-:Y:S01]  /*0750*/  IMAD R42, R42, UR4, RZ ;  /* 0x000000042a2a7c24 */ /* 0x002fe2000f8e02ff */
[----:B------:R-:W1:Y:S09]  /*0760*/  LDCU.64 UR8, c[0x0][0x530] ;  /* 0x0000a600ff0877ac */ /* 0x000e720008000a00 */
[----:B--2---:R-:W-:-:S07]  /*0770*/  @!P0 FMUL R38, R38, 1.175494350822287508e-38 ;  /* 0x0080000026268820 */ /* 0x004fce0000400000 */
.L_x_3115:
[----:B------:R-:W-:Y:S01]  /*0780*/  VIADD R19, R19, 0x1 ;  /* 0x0000000113137836 */ /* 0x000fe20000000000 */
[----:B------:R-:W-:Y:S03]  /*0790*/  BSSY.RECONVERGENT B0, `(.L_x_3111) ;  /* 0x000000c000007945 */ /* 0x000fe60003800200 */
[C---:B--2---:R-:W-:Y:S01]  /*07a0*/  IMAD.WIDE.U32 R32, R19.reuse, -0x2daee0ad, RZ ;  /* 0xd2511f5313207825 */ /* 0x044fe200078e00ff */
        /* <DEDUP_REMOVED lines=10> */
.L_x_3112:
[----:B01--4-:R-:W-:Y:S05]  /*0850*/  BSYNC.RECONVERGENT B0 ;  /* 0x0000000000007941 */ /* 0x013fea0003800200 */
.L_x_3111:
[----:B------:R-:W-:Y:S01]  /*0860*/  IMAD.WIDE.U32 R30, R18, -0x326172a9, RZ ;  /* 0xcd9e8d57121e7825 */ /* 0x000fe200078e00ff */
[----:B------:R-:W-:Y:S02]  /*0870*/  LOP3.LUT R26, R43, R33, R21, 0x96, !PT ;  /* 0x000000212b1a7212 */ /* 0x000fe400078e9615 */
[----:B------:R-:W-:Y:S01]  /*0880*/  ISETP.GT.AND P0, PT, R41, 0x1, PT ;  /* 0x000000012900780c */ /* 0x000fe20003f04270 */
        /* <DEDUP_REMOVED lines=52> */
.L_x_3113:
        /* <DEDUP_REMOVED lines=9> */
.L_x_3114:
[----:B------:R-:W-:-:S06]  /*0c60*/  IMAD.WIDE.U32 R26, R37, 0x2, R22 ;  /* 0x00000002251a7825 */ /* 0x000fcc00078e0016 */
[----:B------:R-:W2:Y:S01]  /*0c70*/  LDG.E.64 R26, desc[UR6][R26.64] ;  /* 0x000000061a1a7981 */ /* 0x000ea2000c1e1b00 */
[----:B------:R-:W-:Y:S01]  /*0c80*/  HFMA2 R46, -RZ, RZ, 0.1171875, 0 ;  /* 0x2f800000ff2e7431 */ /* 0x000fe200000001ff */
[----:B------:R-:W-:Y:S01]  /*0c90*/  I2FP.F32.U32 R29, R29 ;  /* 0x0000001d001d7245 */ /* 0x000fe20000201000 */
[----:B------:R-:W-:Y:S05]  /*0ca0*/  WARPSYNC.ALL ;  /* 0x0000000000007948 */ /* 0x000fea0003800000 */
[----:B------:R-:W-:Y:S02]  /*0cb0*/  I2FP.F32.U32 R30, R30 ;  /* 0x0000001e001e7245 */ /* 0x000fe40000201000 */
[----:B------:R-:W-:Y:S01]  /*0cc0*/  I2FP.F32.U32 R31, R31 ;  /* 0x0000001f001f7245 */ /* 0x000fe20000201000 */
[----:B------:R-:W-:Y:S01]  /*0cd0*/  FFMA.FTZ R29, R29, R46, 1.1641532182693481445e-10 ;  /* 0x2f0000001d1d7423 */ /* 0x000fe2000001002e */
[----:B------:R-:W-:Y:S01]  /*0ce0*/  I2FP.F32.U32 R32, R28 ;  /* 0x0000001c00207245 */ /* 0x000fe20000201000 */
[----:B------:R-:W-:-:S02]  /*0cf0*/  FFMA.FTZ R33, R30, R46, 1.1641532182693481445e-10 ;  /* 0x2f0000001e217423 */ /* 0x000fc4000001002e */
[-C--:B------:R-:W-:Y:S01]  /*0d00*/  FFMA.FTZ R45, R31, R46.reuse, 1.1641532182693481445e-10 ;  /* 0x2f0000001f2d7423 */ /* 0x080fe2000001002e */
[----:B------:R-:W-:Y:S01]  /*0d10*/  FSET.BF.LT.FTZ.AND R29, R29, UR5, PT ;  /* 0x000000051d1d7c0a */ /* 0x000fe2000b811000 */
[----:B------:R-:W-:Y:S01]  /*0d20*/  FFMA.FTZ R46, R32, R46, 1.1641532182693481445e-10 ;  /* 0x2f000000202e7423 */ /* 0x000fe2000001002e */
[----:B------:R-:W-:Y:S02]  /*0d30*/  FSET.BF.LT.FTZ.AND R28, R33, UR5, PT ;  /* 0x00000005211c7c0a */ /* 0x000fe4000b811000 */
[----:B------:R-:W-:Y:S01]  /*0d40*/  FSET.BF.LT.FTZ.AND R45, R45, UR5, PT ;  /* 0x000000052d2d7c0a */ /* 0x000fe2000b811000 */
[----:B------:R-:W-:Y:S01]  /*0d50*/  F2I.FTZ.U32.TRUNC.NTZ R30, R29 ;  /* 0x0000001d001e7305 */ /* 0x000fe2000021f000 */
[----:B------:R-:W-:-:S07]  /*0d60*/  FSET.BF.LT.FTZ.AND R46, R46, UR5, PT ;  /* 0x000000052e2e7c0a */ /* 0x000fce000b811000 */
[----:B------:R-:W-:Y:S08]  /*0d70*/  F2I.FTZ.U32.TRUNC.NTZ R31, R28 ;  /* 0x0000001c001f7305 */ /* 0x000ff0000021f000 */
[----:B------:R-:W0:Y:S08]  /*0d80*/  F2I.FTZ.U32.TRUNC.NTZ R32, R45 ;  /* 0x0000002d00207305 */ /* 0x000e30000021f000 */
[----:B------:R-:W1:Y:S01]  /*0d90*/  F2I.FTZ.U32.TRUNC.NTZ R33, R46 ;  /* 0x0000002e00217305 */ /* 0x000e62000021f000 */
[----:B0-----:R-:W-:-:S02]  /*0da0*/  PRMT R32, R31, 0x3340, R32 ;  /* 0x000033401f207816 */ /* 0x001fc40000000020 */
[----:B-1----:R-:W-:Y:S01]  /*0db0*/  PRMT R33, R30, 0x3340, R33 ;  /* 0x000033401e217816 */ /* 0x002fe20000000021 */
[----:B---3--:R-:W-:-:S03]  /*0dc0*/  IMAD.WIDE.U32 R30, R37, 0x2, R24 ;  /* 0x00000002251e7825 */ /* 0x008fc600078e0018 */
[----:B------:R-:W-:Y:S02]  /*0dd0*/  PRMT R33, R33, 0x5410, R32 ;  /* 0x0000541021217816 */ /* 0x000fe40000000020 */
[C---:B--2---:R-:W-:Y:S01]  /*0de0*/  PRMT R47, R26.reuse, 0x7632, R47 ;  /* 0x000076321a2f7816 */ /* 0x044fe2000000002f */
[----:B------:R-:W-:Y:S01]  /*0df0*/  IMAD.U32 R48, R26, 0x10000, RZ ;  /* 0x000100001a307824 */ /* 0x000fe200078e00ff */
[C---:B------:R-:W-:Y:S02]  /*0e00*/  PRMT R26, R27.reuse, 0x7632, R26 ;  /* 0x000076321b1a7816 */ /* 0x040fe4000000001a */
[----:B------:R-:W-:Y:S01]  /*0e10*/  SHF.L.U32 R27, R27, 0x10, RZ ;  /* 0x000000101b1b7819 */ /* 0x000fe200000006ff */
[----:B------:R-:W-:Y:S01]  /*0e20*/  IMAD.U32 R47, R47, 0x10000, RZ ;  /* 0x000100002f2f7824 */ /* 0x000fe200078e00ff */
[----:B------:R-:W-:Y:S01]  /*0e30*/  SHF.L.U32 R26, R26, 0x10, RZ ;  /* 0x000000101a1a7819 */ /* 0x000fe200000006ff */
[----:B------:R-:W-:Y:S02]  /*0e40*/  FMUL.FTZ R29, R29, R48 ;  /* 0x000000301d1d7220 */ /* 0x000fe40000410000 */
[----:B------:R-:W-:Y:S01]  /*0e50*/  FMUL.FTZ R27, R28, R27 ;  /* 0x0000001b1c1b7220 */ /* 0x000fe20000410000 */
[----:B------:R-:W-:Y:S01]  /*0e60*/  FMUL.FTZ R47, R46, R47 ;  /* 0x0000002f2e2f7220 */ /* 0x000fe20000410000 */
[----:B------:R-:W-:Y:S01]  /*0e70*/  FMUL.FTZ R45, R45, R26 ;  /* 0x0000001a2d2d7220 */ /* 0x000fe20000410000 */
[C---:B------:R-:W-:Y:S01]  /*0e80*/  FMUL.FTZ R26, R38.reuse, R29 ;  /* 0x0000001d261a7220 */ /* 0x040fe20000410000 */
[C---:B------:R-:W-:Y:S01]  /*0e90*/  FMUL.FTZ R27, R38.reuse, R27 ;  /* 0x0000001b261b7220 */ /* 0x040fe20000410000 */
[C---:B------:R-:W-:Y:S01]  /*0ea0*/  FMUL.FTZ R47, R38.reuse, R47 ;  /* 0x0000002f262f7220 */ /* 0x040fe20000410000 */
[----:B------:R-:W-:-:S04]  /*0eb0*/  FMUL.FTZ R28, R38, R45 ;  /* 0x0000002d261c7220 */ /* 0x000fc80000410000 */
[----:B------:R-:W-:Y:S02]  /*0ec0*/  F2FP.BF16.F32.PACK_AB R26, R47, R26 ;  /* 0x0000001a2f1a723e */ /* 0x000fe400000010ff */
[----:B------:R-:W-:Y:S02]  /*0ed0*/  F2FP.BF16.F32.PACK_AB R27, R28, R27 ;  /* 0x0000001b1c1b723e */ /* 0x000fe400000010ff */
[----:B------:R-:W-:Y:S02]  /*0ee0*/  IADD3 R28, P0, PT, R37, UR8, RZ ;  /* 0x00000008251c7c10 */ /* 0x000fe4000ff1e0ff */
[----:B------:R-:W-:Y:S01]  /*0ef0*/  LEA R37, R42, R37, 0x2 ;  /* 0x000000252a257211 */ /* 0x000fe200078e10ff */
[----:B------:R2:W-:Y:S02]  /*0f00*/  STG.E.64 desc[UR6][R30.64], R26 ;  /* 0x0000001a1e007986 */ /* 0x0005e4000c101b06 */
[----:B------:R-:W-:Y:S01]  /*0f10*/  IMAD.X R29, RZ, RZ, UR9, P0 ;  /* 0x00000009ff1d7e24 */ /* 0x000fe200080e06ff */
[----:B------:R-:W-:-:S04]  /*0f20*/  ISETP.GE.U32.AND P0, PT, R37, UR10, PT ;  /* 0x0000000a25007c0c */ /* 0x000fc8000bf06070 */
[----:B------:R2:W-:Y:S01]  /*0f30*/  STG.E desc[UR6][R28.64], R33 ;  /* 0x000000211c007986 */ /* 0x0005e2000c101906 */
[----:B------:R-:W-:Y:S08]  /*0f40*/  BAR.SYNC.DEFER_BLOCKING 0x0 ;  /* 0x0000000000007b1d */ /* 0x000ff00000010000 */
[----:B------:R-:W-:Y:S05]  /*0f50*/  @!P0 BRA `(.L_x_3115) ;  /* 0xfffffff800088947 */ /* 0x000fea000383ffff */
[----:B------:R-:W-:Y:S05]  /*0f60*/  EXIT ;  /* 0x000000000000794d */ /* 0x000fea0003800000 */
        .weak           $__internal_44_$__cuda_sm20_dblrcp_rn_slowpath_v3
        .type           $__internal_44_$__cuda_sm20_dblrcp_rn_slowpath_v3,@function
        .size           $__internal_44_$__cuda_sm20_dblrcp_rn_slowpath_v3,(.L_x_14124 - $__internal_44_$__cuda_sm20_dblrcp_rn_slowpath_v3)
$__internal_44_$__cuda_sm20_dblrcp_rn_slowpath_v3:
        /* <DEDUP_REMOVED lines=25> */
.L_x_3118:
        /* <DEDUP_REMOVED lines=9> */
.L_x_3116:
[----:B------:R-:W-:Y:S01]  /*1190*/  LOP3.LUT R23, R29, 0x80000, RZ, 0xfc, !PT ;  /* 0x000800001d177812 */ /* 0x000fe200078efcff */
[----:B------:R-:W-:-:S07]  /*11a0*/  IMAD.MOV.U32 R22, RZ, RZ, R28 ;  /* 0x000000ffff167224 */ /* 0x000fce00078e001c */
.L_x_3117:
[----:B------:R-:W-:Y:S01]  /*11b0*/  MOV R33, 0x0 ;  /* 0x0000000000217802 */ /* 0x000fe20000000f00 */
[----:B------:R-:W-:Y:S01]  /*11c0*/  IMAD.MOV.U32 R27, RZ, RZ, R23 ;  /* 0x000000ffff1b7224 */ /* 0x000fe200078e0017 */
[----:B------:R-:W-:Y:S02]  /*11d0*/  MOV R26, R22 ;  /* 0x00000016001a7202 */ /* 0x000fe40000000f00 */
[----:B------:R-:W-:Y:S05]  /*11e0*/  RET.REL.NODEC R32 `(_ZN2at6native43_GLOBAL__N__7cc8d1ed_10_Dropout_cu_0e96ed3824fused_dropout_kernel_vecIN3c108BFloat16EfjLi1ELi4EhEEvNS_4cuda6detail10TensorInfoIKT_T1_EENS7_IS8_SA_EENS7_IT4_SA_EESA_T0_NS_15PhiloxCudaStateE) ;  /* 0xffffffec20847950 */ /* 0x000fea0003c3ffff */
.L_x_3119:
        /* <DEDUP_REMOVED lines=9> */
.L_x_14124:


//--------------------- .text._ZN2at6native43_GLOBAL__N__7cc8d1ed_10_Dropout_cu_0e96ed3824fused_dropout_kernel_vecIN3c108BFloat16EfjLi1ELi8EhEEvNS_4cuda6detail10TensorInfoIKT_T1_EENS7_IS8_SA_EENS7_IT4_SA_EESA_T0_NS_15PhiloxCudaStateE --------------------------
	.section	.text._ZN2at6native43_GLOBAL__N__7cc8d1ed_10_Dropout_cu_0e96ed3824fused_dropout_kernel_vecIN3c108BFloat16EfjLi1ELi8EhEEvNS_4cuda6detail10TensorInfoIKT_T1_EENS7_IS8_SA_EENS7_IT4_SA_EESA_T0_NS_15PhiloxCudaStateE,"ax",@progbits
	.align	128
.text._ZN2at6native43_GLOBAL__N__7cc8d1ed_10_Dropout_cu_0e96ed3824fused_dropout_kernel_vecIN3c108BFloat16EfjLi1ELi8EhEEvNS_4cuda6detail10TensorInfoIKT_T1_EENS7_IS8_SA_EENS7_IT4_SA_EESA_T0_NS_15PhiloxCudaStateE:
        .type           _ZN2at6native43_GLOBAL__N__7cc8d1ed_10_Dropout_cu_0e96ed3824fused_dropout_kernel_vecIN3c108BFloat16EfjLi1ELi8EhEEvNS_4cuda6detail10TensorInfoIKT_T1_EENS7_IS8_SA_EENS7_IT4_SA_EESA_T0_NS_15PhiloxCudaStateE,@function
        .size           _ZN2at6native43_GLOBAL__N__7cc8d1ed_10_Dropout_cu_0e96ed3824fused_dropout_kernel_vecIN3c108BFloat16EfjLi1ELi8EhEEvNS_4cuda6detail10TensorInfoIKT_T1_EENS7_IS8_SA_EENS7_IT4_SA_EESA_T0_NS_15PhiloxCudaStateE,(.L_x_14126 - _ZN2at6native43_GLOBAL__N__7cc8d1ed_10_Dropout_cu_0e96ed3824fused_dropout_kernel_vecIN3c108BFloat16EfjLi1ELi8EhEEvNS_4cuda6detail10TensorInfoIKT_T1_EENS7_IS8_SA_EENS7_IT4_SA_EESA_T0_NS_15PhiloxCudaStateE)
        .other          _ZN2at6native43_GLOBAL__N__7cc8d1ed_10_Dropout_cu_0e96ed3824fused_dropout_kernel_vecIN3c108BFloat16EfjLi1ELi8EhEEvNS_4cuda6detail10TensorInfoIKT_T1_EENS7_IS8_SA_EENS7_IT4_SA_EESA_T0_NS_15PhiloxCudaStateE,@"STO_CUDA_ENTRY STV_DEFAULT"
_ZN2at6native43_GLOBAL__N__7cc8d1ed_10_Dropout_cu_0e96ed3824fused_dropout_kernel_vecIN3c108BFloat16EfjLi1ELi8EhEEvNS_4cuda6detail10TensorInfoIKT_T1_EENS7_IS8_SA_EENS7_IT4_SA_EESA_T0_NS_15PhiloxCudaStateE:
[----:B------:R-:W-:Y:S01]  /*0000*/  LDC R1, c[0x0][0x37c] ;  /* 0x0000df00ff017b82 */ /* 0x000fe20000000800 */
[----:B------:R-:W0:Y:S07]  /*0010*/  LDCU UR4, c[0x0][0x624] ;  /* 0x0000c480ff0477ac */ /* 0x000e2e0008000800 */
[----:B------:R-:W1:Y:S01]  /*0020*/  LDC R37, c[0x0][0x61c] ;  /* 0x00018700ff257b82 */ /* 0x000e620000000800 */
[----:B------:R-:W2:Y:S07]  /*0030*/  LDCU.64 UR6, c[0x0][0x358] ;  /* 0x00006b00ff0677ac */ /* 0x000eae0008000a00 */
[----:B------:R-:W2:Y:S01]  /*0040*/  LDC R40, c[0x0][0x618] ;  /* 0x00018600ff287b82 */ /* 0x000ea20000000800 */
[----:B0-----:R-:W-:-:S06]  /*0050*/  UPRMT UR4, UR4, 0x7770, URZ ;  /* 0x0000777004047896 */ /* 0x001fcc00080000ff */
[----:B------:R-:W-:-:S05]  /*0060*/  ISETP.NE.AND P0, PT, RZ, UR4, PT ;  /* 0x00000004ff007c0c */ /* 0x000fca000bf05270 */
[----:B------:R-:W0:Y:S08]  /*0070*/  LDCU.64 UR4, c[0x0][0x610] ;  /* 0x0000c200ff0477ac */ /* 0x000e300008000a00 */
[----:B-1----:R-:W-:Y:S01]  /*0080*/  @P0 IMAD.MOV.U32 R41, RZ, RZ, R37 ;  /* 0x000000ffff290224 */ /* 0x002fe200078e0025 */
[----:B------:R-:W1:Y:S01]  /*0090*/  S2R R36, SR_TID.X ;  /* 0x0000000000247919 */ /* 0x000e620000002100 */
[----:B------:R-:W1:Y:S03]  /*00a0*/  LDC R39, c[0x0][0x360] ;  /* 0x0000d800ff277b82 */ /* 0x000e660000000800 */
[----:B--2---:R-:W2:Y:S01]  /*00b0*/  @P0 LDG.E.64 R2, desc[UR6][R40.64] ;  /* 0x0000000628020981 */ /* 0x004ea2000c1e1b00 */
[----:B0-----:R-:W-:Y:S01]  /*00c0*/  IMAD.U32 R30, RZ, RZ, UR4 ;  /* 0x00000004ff1e7e24 */ /* 0x001fe2000f8e00ff */
[----:B------:R-:W-:-:S03]  /*00d0*/  MOV R31, UR5 ;  /* 0x00000005001f7c02 */ /* 0x000fc60008000f00 */
[----:B------:R-:W1:Y:S01]  /*00e0*/  S2UR UR4, SR_CTAID.X ;  /* 0x00000000000479c3 */ /* 0x000e620000002500 */
[----:B------:R-:W0:Y:S02]  /*00f0*/  LDCU UR5, c[0x0][0x608] ;  /* 0x0000c100ff0577ac */ /* 0x000e240008000800 */
[----:B------:R-:W5:Y:S05]  /*0100*/  @P0 LDG.E.64 R30, desc[UR6][R30.64] ;  /* 0x000000061e1e0981 */ /* 0x000f6a000c1e1b00 */
[----:B------:R-:W2:Y:S01]  /*0110*/  @P0 LDC R5, c[0x0][0x620] ;  /* 0x00018800ff050b82 */ /* 0x000ea20000000800 */
[----:B-1----:R-:W-:-:S04]  /*0120*/  IMAD R36, R39, UR4, R36 ;  /* 0x0000000427247c24 */ /* 0x002fc8000f8e0224 */
[C---:B------:R-:W-:Y:S02]  /*0130*/  IMAD.SHL.U32 R34, R36.reuse, 0x8, RZ ;  /* 0x0000000824227824 */ /* 0x040fe400078e00ff */
[----:B------:R-:W-:-:S03]  /*0140*/  IMAD.WIDE.U32 R6, R36, -0x326172a9, RZ ;  /* 0xcd9e8d5724067825 */ /* 0x000fc600078e00ff */
[----:B0-----:R-:W-:Y:S02]  /*0150*/  ISETP.GE.U32.AND P1, PT, R34, UR5, PT ;  /* 0x0000000522007c0c */ /* 0x001fe4000bf26070 */
[----:B--2---:R-:W-:-:S05]  /*0160*/  @P0 IADD3 R40, P2, PT, R2, R5, RZ ;  /* 0x0000000502280210 */ /* 0x004fca0007f5e0ff */
        /* <DEDUP_REMOVED lines=69> */
[----:B------:R-:W-:Y:S01]  /*05c0*/  DFMA R16, R22, R28, R22 ;  /* 0x0000001c1610722b */ /* 0x000fe20000000016 */
[----:B------:R-:W-:Y:S01]  /*05d0*/  MOV R26, R34 ;  /* 0x00000022001a7202 */ /* 0x000fe20000000f00 */
[----:B------:R-:W-:Y:S01]  /*05e0*/  VIADD R27, R31, 0x96a522ad ;  /* 0x96a522ad1f1b7836 */ /* 0x000fe20000000000 */
[----:B------:R-:W-:Y:S01]  /*05f0*/  LOP3.LUT R33, R21, R24, R25, 0x96, !PT ;  /* 0x0000001815217212 */ /* 0x000fe200078e9619 */
[----:B------:R-:W-:Y:S01]  /*0600*/  IMAD.MOV.U32 R24, RZ, RZ, R41 ;  /* 0x000000ffff187224 */ /* 0x000fe200078e0029 */
[----:B------:R-:W-:Y:S01]  /*0610*/  LOP3.LUT R22, R40, 0x3, RZ, 0xc0, !PT ;  /* 0x0000000328167812 */ /* 0x000fe200078ec0ff */
[----:B------:R-:W-:Y:S01]  /*0620*/  IMAD.MOV.U32 R25, RZ, RZ, R37 ;  /* 0x000000ffff197224 */ /* 0x000fe200078e0025 */
[----:B------:R-:W-:Y:S01]  /*0630*/  MOV R23, R36 ;  /* 0x0000002400177202 */ /* 0x000fe20000000f00 */
[----:B------:R-:W-:Y:S01]  /*0640*/  IMAD.MOV.U32 R34, RZ, RZ, R32 ;  /* 0x000000ffff227224 */ /* 0x000fe200078e0020 */
[----:B------:R-:W-:Y:S01]  /*0650*/  MOV R28, R33 ;  /* 0x00000021001c7202 */ /* 0x000fe20000000f00 */
[----:B------:R-:W-:Y:S06]  /*0660*/  @P0 BRA `(.L_x_3120) ;  /* 0x0000000000180947 */ /* 0x000fec0003800000 */
[----:B------:R-:W-:Y:S02]  /*0670*/  LOP3.LUT R16, R19, 0x7fffffff, RZ, 0xc0, !PT ;  /* 0x7fffffff13107812 */ /* 0x000fe400078ec0ff */
[----:B------:R-:W-:-:S03]  /*0680*/  MOV R40, 0x6b0 ;  /* 0x000006b000287802 */ /* 0x000fc60000000f00 */
[----:B------:R-:W-:-:S07]  /*0690*/  VIADD R29, R16, 0xfff00000 ;  /* 0xfff00000101d7836 */ /* 0x000fce0000000000 */
[----:B------:R-:W-:Y:S05]  /*06a0*/  CALL.REL.NOINC `($__internal_45_$__cuda_sm20_dblrcp_rn_slowpath_v3) ;  /* 0x0000000c00ec7944 */ /* 0x000fea0003c00000 */
[----:B------:R-:W-:Y:S01]  /*06b0*/  IMAD.MOV.U32 R16, RZ, RZ, R32 ;  /* 0x000000ffff107224 */ /* 0x000fe200078e0020 */
[----:B------:R-:W-:-:S07]  /*06c0*/  MOV R17, R33 ;  /* 0x0000002100117202 */ /* 0x000fce0000000f00 */
.L_x_3120:
        /* <DEDUP_REMOVED lines=9> */
[----:B------:R-:W3:Y:S01]  /*0760*/  LDCU UR10, c[0x0][0x608] ;  /* 0x0000c100ff0a77ac */ /* 0x000ee20008000800 */
[----:B------:R-:W4:Y:S01]  /*0770*/  LDCU.64 UR8, c[0x0][0x530] ;  /* 0x0000a600ff0877ac */ /* 0x000f220008000a00 */
[----:B0-----:R-:W-:-:S10]  /*0780*/  IMAD R39, R39, UR4, RZ ;  /* 0x0000000427277c24 */ /* 0x001fd4000f8e02ff */
[----:B-1----:R-:W-:-:S07]  /*0790*/  @!P0 FMUL R29, R29, 1.175494350822287508e-38 ;  /* 0x008000001d1d8820 */ /* 0x002fce0000400000 */
.L_x_3129:
        /* <DEDUP_REMOVED lines=13> */
.L_x_3122:
[----:B--234-:R-:W-:Y:S05]  /*0870*/  BSYNC.RECONVERGENT B0 ;  /* 0x0000000000007941 */ /* 0x01cfea0003800200 */
.L_x_3121:
        /* <DEDUP_REMOVED lines=53> */
.L_x_3123:
        /* <DEDUP_REMOVED lines=9> */
.L_x_3124:
        /* <DEDUP_REMOVED lines=13> */
.L_x_3126:
[----:B------:R-:W-:Y:S05]  /*0d30*/  BSYNC.RECONVERGENT B0 ;  /* 0x0000000000007941 */ /* 0x000fea0003800200 */
.L_x_3125:
        /* <DEDUP_REMOVED lines=45> */
[-C--:B------:R-:W-:Y:S01]  /*1010*/  FFMA.FTZ R44, R46, R49.reuse, 1.1641532182693481445e-10 ;  /* 0x2f0000002e2c7423 */ /* 0x080fe20000010031 */
[----:B------:R-:W-:Y:S02]  /*1020*/  LOP3.LUT R35, R27, R16, R35, 0x96, !PT ;  /* 0x000000101b237212 */ /* 0x000fe400078e9623 */
[----:B------:R-:W-:Y:S01]  /*1030*/  I2FP.F32.U32 R16, R42 ;  /* 0x0000002a00107245 */ /* 0x000fe20000201000 */
[----:B------:R-:W-:Y:S01]  /*1040*/  FFMA.FTZ R47, R18, R49, 1.1641532182693481445e-10 ;  /* 0x2f000000122f7423 */ /* 0x000fe20000010031 */
[----:B------:R-:W-:-:S03]  /*1050*/  MOV R36, R32 ;  /* 0x0000002000247202 */ /* 0x000fc60000000f00 */
        /* <DEDUP_REMOVED lines=10> */
.L_x_3127:
        /* <DEDUP_REMOVED lines=9> */
.L_x_3128:
[----:B------:R-:W0:Y:S02]  /*1190*/  LDC.64 R16, c[0x0][0x380] ;  /* 0x0000e000ff107b82 */ /* 0x000e240000000a00 */
[----:B0-----:R-:W-:-:S06]  /*11a0*/  IMAD.WIDE.U32 R16, R26, 0x2, R16 ;  /* 0x000000021a107825 */ /* 0x001fcc00078e0010 */
[----:B------:R-:W2:Y:S01]  /*11b0*/  LDG.E.128 R16, desc[UR6][R16.64] ;  /* 0x0000000610107981 */ /* 0x000ea2000c1e1d00 */
[----:B------:R-:W-:Y:S01]  /*11c0*/  I2FP.F32.U32 R50, R38 ;  /* 0x0000002600327245 */ /* 0x000fe20000201000 */
[----:B------:R-:W-:Y:S05]  /*11d0*/  WARPSYNC.ALL ;  /* 0x0000000000007948 */ /* 0x000fea0003800000 */
[----:B------:R-:W-:Y:S01]  /*11e0*/  I2FP.F32.U32 R38, R41 ;  /* 0x0000002900267245 */ /* 0x000fe20000201000 */
[----:B------:R-:W-:Y:S01]  /*11f0*/  FFMA.FTZ R41, R50, R49, 1.1641532182693481445e-10 ;  /* 0x2f00000032297423 */ /* 0x000fe20000010031 */
[----:B------:R-:W-:Y:S02]  /*1200*/  I2FP.F32.U32 R50, R40 ;  /* 0x0000002800327245 */ /* 0x000fe40000201000 */
[----:B------:R-:W-:Y:S01]  /*1210*/  I2FP.F32.U32 R52, R43 ;  /* 0x0000002b00347245 */ /* 0x000fe20000201000 */
[-C--:B------:R-:W-:Y:S01]  /*1220*/  FFMA.FTZ R40, R38, R49.reuse, 1.1641532182693481445e-10 ;  /* 0x2f00000026287423 */ /* 0x080fe20000010031 */
[----:B------:R-:W-:Y:S01]  /*1230*/  FSET.BF.LT.FTZ.AND R43, R41, UR5, PT ;  /* 0x00000005292b7c0a */ /* 0x000fe2000b811000 */
[-C--:B------:R-:W-:Y:S01]  /*1240*/  FFMA.FTZ R41, R50, R49.reuse, 1.1641532182693481445e-10 ;  /* 0x2f00000032297423 */ /* 0x080fe20000010031 */
[----:B------:R-:W-:Y:S01]  /*1250*/  FSET.BF.LT.FTZ.AND R42, R42, UR5, PT ;  /* 0x000000052a2a7c0a */ /* 0x000fe2000b811000 */
[----:B------:R-:W-:Y:S01]  /*1260*/  FFMA.FTZ R52, R52, R49, 1.1641532182693481445e-10 ;  /* 0x2f00000034347423 */ /* 0x000fe20000010031 */
[----:B------:R-:W-:Y:S01]  /*1270*/  F2I.FTZ.U32.TRUNC.NTZ R38, R43 ;  /* 0x0000002b00267305 */ /* 0x000fe2000021f000 */
[----:B------:R-:W-:-:S02]  /*1280*/  FSET.BF.LT.FTZ.AND R47, R47, UR5, PT ;  /* 0x000000052f2f7c0a */ /* 0x000fc4000b811000 */
[----:B------:R-:W-:Y:S02]  /*1290*/  FSET.BF.LT.FTZ.AND R44, R44, UR5, PT ;  /* 0x000000052c2c7c0a */ /* 0x000fe4000b811000 */
[----:B------:R-:W-:Y:S02]  /*12a0*/  FSET.BF.LT.FTZ.AND R48, R48, UR5, PT ;  /* 0x0000000530307c0a */ /* 0x000fe4000b811000 */
[----:B------:R-:W-:Y:S01]  /*12b0*/  FSET.BF.LT.FTZ.AND R55, R40, UR5, PT ;  /* 0x0000000528377c0a */ /* 0x000fe2000b811000 */
[----:B------:R-:W-:Y:S08]  /*12c0*/  F2I.FTZ.U32.TRUNC.NTZ R46, R42 ;  /* 0x0000002a002e7305 */ /* 0x000ff0000021f000 */
[----:B------:R-:W-:Y:S08]  /*12d0*/  F2I.FTZ.U32.TRUNC.NTZ R32, R44 ;  /* 0x0000002c00207305 */ /* 0x000ff0000021f000 */
[----:B------:R-:W0:Y:S08]  /*12e0*/  F2I.FTZ.U32.TRUNC.NTZ R33, R48 ;  /* 0x0000003000217305 */ /* 0x000e30000021f000 */
[----:B------:R-:W1:Y:S01]  /*12f0*/  F2I.FTZ.U32.TRUNC.NTZ R45, R47 ;  /* 0x0000002f002d7305 */ /* 0x000e62000021f000 */
[----:B0-----:R-:W-:-:S07]  /*1300*/  PRMT R32, R32, 0x3340, R33 ;  /* 0x0000334020207816 */ /* 0x001fce0000000021 */
[----:B------:R-:W-:Y:S01]  /*1310*/  F2I.FTZ.U32.TRUNC.NTZ R40, R55 ;  /* 0x0000003700287305 */ /* 0x000fe2000021f000 */
[----:B-1----:R-:W-:-:S04]  /*1320*/  PRMT R45, R46, 0x3340, R45 ;  /* 0x000033402e2d7816 */ /* 0x002fc8000000002d */
[----:B------:R-:W-:Y:S02]  /*1330*/  PRMT R32, R32, 0x5410, R45 ;  /* 0x0000541020207816 */ /* 0x000fe4000000002d */
[C---:B--2---:R-:W-:Y:S01]  /*1340*/  PRMT R49, R19.reuse, 0x7632, R49 ;  /* 0x0000763213317816 */ /* 0x044fe20000000031 */
[----:B------:R-:W-:Y:S01]  /*1350*/  IMAD.U32 R54, R19, 0x10000, RZ ;  /* 0x0001000013367824 */ /* 0x000fe200078e00ff */
[C---:B------:R-:W-:Y:S01]  /*1360*/  PRMT R19, R18.reuse, 0x7632, R19 ;  /* 0x0000763212137816 */ /* 0x040fe20000000013 */
[----:B------:R-:W-:Y:S01]  /*1370*/  IMAD.U32 R53, R17, 0x10000, RZ ;  /* 0x0001000011357824 */ /* 0x000fe200078e00ff */
[----:B------:R-:W-:Y:S01]  /*1380*/  SHF.L.U32 R50, R18, 0x10, RZ ;  /* 0x0000001012327819 */ /* 0x000fe200000006ff */
[----:B------:R-:W-:Y:S01]  /*1390*/  IMAD.U32 R49, R49, 0x10000, RZ ;  /* 0x0001000031317824 */ /* 0x000fe200078e00ff */
[----:B------:R-:W-:Y:S02]  /*13a0*/  PRMT R18, R17, 0x7632, R18 ;  /* 0x0000763211127816 */ /* 0x000fe40000000012 */
[C---:B------:R-:W-:Y:S01]  /*13b0*/  PRMT R51, R16.reuse, 0x7632, R51 ;  /* 0x0000763210337816 */ /* 0x040fe20000000033 */
[----:B------:R-:W-:Y:S01]  /*13c0*/  FMUL.FTZ R50, R55, R50 ;  /* 0x0000003237327220 */ /* 0x000fe20000410000 */
[----:B------:R-:W-:Y:S01]  /*13d0*/  SHF.L.U32 R17, R16, 0x10, RZ ;  /* 0x0000001010117819 */ /* 0x000fe200000006ff */
[----:B------:R-:W-:Y:S01]  /*13e0*/  FMUL.FTZ R16, R43, R54 ;  /* 0x000000362b107220 */ /* 0x000fe20000410000 */
[----:B------:R-:W-:Y:S01]  /*13f0*/  FSET.BF.LT.FTZ.AND R54, R52, UR5, PT ;  /* 0x0000000534367c0a */ /* 0x000fe2000b811000 */
[----:B------:R-:W-:Y:S01]  /*1400*/  FMUL.FTZ R52, R42, R53 ;  /* 0x000000352a347220 */ /* 0x000fe20000410000 */
[----:B------:R-:W-:Y:S01]  /*1410*/  SHF.L.U32 R18, R18, 0x10, RZ ;  /* 0x0000001012127819 */ /* 0x000fe200000006ff */
[----:B------:R-:W0:Y:S01]  /*1420*/  LDC.64 R42, c[0x0][0x458] ;  /* 0x00011600ff2a7b82 */ /* 0x000e220000000a00 */
[----:B------:R-:W-:Y:S01]  /*1430*/  FSET.BF.LT.FTZ.AND R53, R41, UR5, PT ;  /* 0x0000000529357c0a */ /* 0x000fe2000b811000 */
[----:B------:R-:W-:Y:S01]  /*1440*/  IMAD.U32 R51, R51, 0x10000, RZ ;  /* 0x0001000033337824 */ /* 0x000fe200078e00ff */
[----:B------:R-:W1:Y:S01]  /*1450*/  F2I.FTZ.U32.TRUNC.NTZ R41, R54 ;  /* 0x0000003600297305 */ /* 0x000e62000021f000 */
[----:B------:R-:W-:Y:S01]  /*1460*/  FMUL.FTZ R18, R47, R18 ;  /* 0x000000122f127220 */ /* 0x000fe20000410000 */
[----:B------:R-:W-:Y:S01]  /*1470*/  SHF.L.U32 R56, R19, 0x10, RZ ;  /* 0x0000001013387819 */ /* 0x000fe200000006ff */
[----:B------:R-:W-:Y:S01]  /*1480*/  FMUL.FTZ R44, R44, R17 ;  /* 0x000000112c2c7220 */ /* 0x000fe20000410000 */
[----:B------:R-:W-:Y:S01]  /*1490*/  FMUL.FTZ R58, R54, R49 ;  /* 0x00000031363a7220 */ /* 0x000fe20000410000 */
[----:B------:R-:W-:Y:S01]  /*14a0*/  FMUL.FTZ R48, R48, R51 ;  /* 0x0000003330307220 */ /* 0x000fe20000410000 */
[----:B------:R-:W-:Y:S01]  /*14b0*/  FMUL.FTZ R19, R29, R16 ;  /* 0x000000101d137220 */ /* 0x000fe20000410000 */
[----:B------:R-:W-:Y:S01]  /*14c0*/  FMUL.FTZ R56, R53, R56 ;  /* 0x0000003835387220 */ /* 0x000fe20000410000 */
[----:B------:R-:W2:Y:S01]  /*14d0*/  F2I.FTZ.U32.TRUNC.NTZ R47, R53 ;  /* 0x00000035002f7305 */ /* 0x000ea2000021f000 */
[C---:B------:R-:W-:Y:S01]  /*14e0*/  FMUL.FTZ R16, R29.reuse, R44 ;  /* 0x0000002c1d107220 */ /* 0x040fe20000410000 */
[C---:B------:R-:W-:Y:S01]  /*14f0*/  FMUL.FTZ R50, R29.reuse, R50 ;  /* 0x000000321d327220 */ /* 0x040fe20000410000 */
[C---:B------:R-:W-:Y:S01]  /*1500*/  FMUL.FTZ R17, R29.reuse, R52 ;  /* 0x000000341d117220 */ /* 0x040fe20000410000 */
[C---:B------:R-:W-:Y:S01]  /*1510*/  FMUL.FTZ R58, R29.reuse, R58 ;  /* 0x0000003a1d3a7220 */ /* 0x040fe20000410000 */
[C---:B------:R-:W-:Y:S01]  /*1520*/  FMUL.FTZ R51, R29.reuse, R56 ;  /* 0x000000381d337220 */ /* 0x040fe20000410000 */
[C---:B------:R-:W-:Y:S01]  /*1530*/  FMUL.FTZ R44, R29.reuse, R18 ;  /* 0x000000121d2c7220 */ /* 0x040fe20000410000 */
[----:B-1----:R-:W-:Y:S01]  /*1540*/  PRMT R33, R38, 0x3340, R41 ;  /* 0x0000334026217816 */ /* 0x002fe20000000029 */
[----:B------:R-:W-:Y:S01]  /*1550*/  FMUL.FTZ R49, R29, R48 ;  /* 0x000000301d317220 */ /* 0x000fe20000410000 */
[----:B------:R-:W-:-:S02]  /*1560*/  F2FP.BF16.F32.PACK_AB R19, R58, R19 ;  /* 0x000000133a13723e */ /* 0x000fc400000010ff */
[----:B------:R-:W-:Y:S01]  /*1570*/  F2FP.BF16.F32.PACK_AB R18, R51, R50 ;  /* 0x000000323312723e */ /* 0x000fe200000010ff */
[----:B0-----:R-:W-:Y:S01]  /*1580*/  IMAD.WIDE.U32 R42, R26, 0x2, R42 ;  /* 0x000000021a2a7825 */ /* 0x001fe200078e002a */
[----:B------:R-:W-:Y:S02]  /*1590*/  F2FP.BF16.F32.PACK_AB R17, R44, R17 ;  /* 0x000000112c11723e */ /* 0x000fe400000010ff */
[----:B--2---:R-:W-:Y:S02]  /*15a0*/  PRMT R38, R40, 0x3340, R47 ;  /* 0x0000334028267816 */ /* 0x004fe4000000002f */
[----:B------:R-:W-:Y:S02]  /*15b0*/  IADD3 R40, P0, PT, R26, UR8, RZ ;  /* 0x000000081a287c10 */ /* 0x000fe4000ff1e0ff */
[----:B------:R-:W-:Y:S02]  /*15c0*/  LEA R26, R39, R26, 0x3 ;  /* 0x0000001a271a7211 */ /* 0x000fe400078e18ff */
[----:B------:R-:W-:Y:S01]  /*15d0*/  F2FP.BF16.F32.PACK_AB R16, R49, R16 ;  /* 0x000000103110723e */ /* 0x000fe200000010ff */
[----:B------:R-:W-:Y:S01]  /*15e0*/  IMAD.X R41, RZ, RZ, UR9, P0 ;  /* 0x00000009ff297e24 */ /* 0x000fe200080e06ff */
[----:B------:R-:W-:-:S02]  /*15f0*/  ISETP.GE.U32.AND P0, PT, R26, UR10, PT ;  /* 0x0000000a1a007c0c */ /* 0x000fc4000bf06070 */
[----:B------:R-:W-:Y:S01]  /*1600*/  PRMT R33, R38, 0x5410, R33 ;  /* 0x0000541026217816 */ /* 0x000fe20000000021 */
[----:B------:R0:W-:Y:S04]  /*1610*/  STG.E.128 desc[UR6][R42.64], R16 ;  /* 0x000000102a007986 */ /* 0x0001e8000c101d06 */
[----:B------:R0:W-:Y:S01]  /*1620*/  STG.E.64 desc[UR6][R40.64], R32 ;  /* 0x0000002028007986 */ /* 0x0001e2000c101b06 */
[----:B------:R-:W-:Y:S06]  /*1630*/  BAR.SYNC.DEFER_BLOCKING 0x0 ;  /* 0x0000000000007b1d */ /* 0x000fec0000010000 */
[----:B------:R-:W-:Y:S05]  /*1640*/  @!P0 BRA `(.L_x_3129) ;  /* 0xfffffff000548947 */ /* 0x000fea000383ffff */
[----:B------:R-:W-:Y:S05]  /*1650*/  EXIT ;  /* 0x000000000000794d */ /* 0x000fea0003800000 */
        .weak           $__internal_45_$__cuda_sm20_dblrcp_rn_slowpath_v3
        .type           $__internal_45_$__cuda_sm20_dblrcp_rn_slowpath_v3,@function
        .size           $__internal_45_$__cuda_sm20_dblrcp_rn_slowpath_v3,(.L_x_14126 - $__internal_45_$__cuda_sm20_dblrcp_rn_slowpath_v3)
$__internal_45_$__cuda_sm20_dblrcp_rn_slowpath_v3:
        /* <DEDUP_REMOVED lines=26> */
.L_x_3132:
        /* <DEDUP_REMOVED lines=10> */
.L_x_3130:
[----:B------:R-:W-:Y:S01]  /*18a0*/  LOP3.LUT R33, R17, 0x80000, RZ, 0xfc, !PT ;  /* 0x0008000011217812 */ /* 0x000fe200078efcff */
[----:B------:R-:W-:-:S07]  /*18b0*/  IMAD.MOV.U32 R32, RZ, RZ, R16 ;  /* 0x000000ffff207224 */ /* 0x000fce00078e0010 */
.L_x_3131:
[----:B------:R-:W-:-:S04]  /*18c0*/  MOV R41, 0x0 ;  /* 0x0000000000297802 */ /* 0x000fc80000000f00 */
[----:B------:R-:W-:Y:S05]  /*18d0*/  RET.REL.NODEC R40 `(_ZN2at6native43_GLOBAL__N__7cc8d1ed_10_Dropout_cu_0e96ed3824fused_dropout_kernel_vecIN3c108BFloat16EfjLi1ELi8EhEEvNS_4cuda6detail10TensorInfoIKT_T1_EENS7_IS8_SA_EENS7_IT4_SA_EESA_T0_NS_15PhiloxCudaStateE) ;  /* 0xffffffe428c87950 */ /* 0x000fea0003c3ffff */
.L_x_3133:
        /* <DEDUP_REMOVED lines=10> */
.L_x_14126:


//--------------------- .text._ZN2at6native43_GLOBAL__N__7cc8d1ed_10_Dropout_cu_0e96ed3824fused_dropout_kernel_vecIN3c108BFloat16EfjLi1ELi16EhEEvNS_4cuda6detail10TensorInfoIKT_T1_EENS7_IS8_SA_EENS7_IT4_SA_EESA_T0_NS_15PhiloxCudaStateE --------------------------
	.section	.text._ZN2at6native43_GLOBAL__N__7cc8d1ed_10_Dropout_cu_0e96ed3824fused_dropout_kernel_vecIN3c108BFloat16EfjLi1ELi16EhEEvNS_4cuda6detail10TensorInfoIKT_T1_EENS7_IS8_SA_EENS7_IT4_SA_EESA_T0_NS_15PhiloxCudaStateE,"ax",@progbits
	.align	128
.text._ZN2at6native43_GLOBAL__N__7cc8d1ed_10_Dropout_cu_0e96ed3824fused_dropout_kernel_vecIN3c108BFloat16EfjLi1ELi16EhEEvNS_4cuda6detail10TensorInfoIKT_T1_EENS7_IS8_SA_EENS7_IT4_SA_EESA_T0_NS_15PhiloxCudaStateE:
        .type           _ZN2at6native43_GLOBAL__N__7cc8d1ed_10_Dropout_cu_0e96ed3824fused_dropout_kernel_vecIN3c108BFloat16EfjLi1ELi16EhEEvNS_4cuda6detail10TensorInfoIKT_T1_EENS7_IS8_SA_EENS7_IT4_SA_EESA_T0_NS_15PhiloxCudaStateE,@function
        .size           _ZN2at6native43_GLOBAL__N__7cc8d1ed_10_Dropout_cu_0e96ed3824fused_dropout_kernel_vecIN3c108BFloat16EfjLi1ELi16EhEEvNS_4cuda6detail10TensorInfoIKT_T1_EENS7_IS8_SA_EENS7_IT4_SA_EESA_T0_NS_15PhiloxCudaStateE,(.L_x_14128 - _ZN2at6native43_GLOBAL__N__7cc8d1ed_10_Dropout_cu_0e96ed3824fused_dropout_kernel_vecIN3c108BFloat16EfjLi1ELi16EhEEvNS_4cuda6detail10TensorInfoIKT_T1_EENS7_IS8_SA_EENS7_IT4_SA_EESA_T0_NS_15PhiloxCudaStateE)
        .other          _ZN2at6native43_GLOBAL__N__7cc8d1ed_10_Dropout_cu_0e96ed3824fused_dropout_kernel_vecIN3c108BFloat16EfjLi1ELi16EhEEvNS_4cuda6detail10TensorInfoIKT_T1_EENS7_IS8_SA_EENS7_IT4_SA_EESA_T0_NS_15PhiloxCudaStateE,@"STO_CUDA_ENTRY STV_DEFAULT"
_ZN2at6native43_GLOBAL__N__7cc8d1ed_10_Dropout_cu_0e96ed3824fused_dropout_kernel_vecIN3c108BFloat16EfjLi1ELi16EhEEvNS_4cuda6detail10TensorInfoIKT_T1_EENS7_IS8_SA_EENS7_IT4_SA_EESA_T0_NS_15PhiloxCudaStateE:
        /* <DEDUP_REMOVED lines=19> */
[----:B------:R-:W1:Y:S02]  /*0130*/  LDC R0, c[0x0][0x360] ;  /* 0x0000d800ff007b82 */ /* 0x000e640000000800 */
[----:B-1----:R-:W-:-:S04]  /*0140*/  IMAD R0, R0, UR6, R7 ;  /* 0x0000000600007c24 */ /* 0x002fc8000f8e0207 */
[----:B------:R-:W-:Y:S01]  /*0150*/  IMAD.SHL.U32 R16, R0, 0x10, RZ ;  /* 0x0000001000107824 */ /* 0x000fe200078e00ff */
[----:B--2---:R-:W-:Y:S02]  /*0160*/  @P0 R2UR UR4, R4 ;  /* 0x00000000040402ca */ /* 0x004fe400000e0000 */
[----:B------:R-:W-:Y:S02]  /*0170*/  @P0 R2UR UR5, R5 ;  /* 0x00000000050502ca */ /* 0x000fe400000e0000 */
[----:B---3--:R-:W-:Y:S02]  /*0180*/  @P0 R2UR UR11, R3 ;  /* 0x00000000030b02ca */ /* 0x008fe400000e0000 */
[----:B------:R-:W-:Y:S01]  /*0190*/  @P0 R2UR UR10, R2 ;  /* 0x00000000020a02ca */ /* 0x000fe200000e0000 */
[----:B------:R-:W-:-:S06]  /*01a0*/  IMAD.WIDE.U32 R2, R0, -0x326172a9, RZ ;  /* 0xcd9e8d5700027825 */ /* 0x000fcc00078e00ff */
[----:B0-----:R-:W-:-:S04]  /*01b0*/  @UP0 UIADD3 UR8, UP1, UPT, UR4, UR7, URZ ;  /* 0x0000000704080290 */ /* 0x001fc8000ff3e0ff */
        /* <DEDUP_REMOVED lines=37> */
[----:B------:R-:W0:Y:S03]  /*0410*/  LDCU UR4, c[0x0][0x608] ;  /* 0x0000c100ff0477ac */ /* 0x000e260008000800 */
[----:B------:R-:W-:Y:S01]  /*0420*/  IMAD.WIDE.U32 R8, R8, -0x2daee0ad, RZ ;  /* 0xd2511f5308087825 */ /* 0x000fe200078e00ff */
[----:B------:R-:W-:Y:S01]  /*0430*/  LOP3.LUT R3, R4, UR15, R3, 0x96, !PT ;  /* 0x0000000f04037c12 */ /* 0x000fe2000f8e9603 */
[----:B------:R-:W-:-:S03]  /*0440*/  UIADD3 UR26, UPT, UPT, UR10, -0xe443238, URZ ;  /* 0xf1bbcdc80a1a7890 */ /* 0x000fc6000fffe0ff */
[----:B------:R-:W-:Y:S01]  /*0450*/  LOP3.LUT R4, R2, UR19, R9, 0x96, !PT ;  /* 0x0000001302047c12 */ /* 0x000fe2000f8e9609 */
[----:B------:R-:W-:-:S04]  /*0460*/  IMAD.WIDE.U32 R2, R3, -0x326172a9, RZ ;  /* 0xcd9e8d5703027825 */ /* 0x000fc800078e00ff */
[----:B------:R-:W-:Y:S01]  /*0470*/  IMAD.WIDE.U32 R4, R4, -0x326172a9, RZ ;  /* 0xcd9e8d5704047825 */ /* 0x000fe200078e00ff */
[----:B------:R-:W-:-:S04]  /*0480*/  LOP3.LUT R3, R6, UR18, R3, 0x96, !PT ;  /* 0x0000001206037c12 */ /* 0x000fc8000f8e9603 */
[----:B------:R-:W-:Y:S01]  /*0490*/  LOP3.LUT R6, R2, UR20, R5, 0x96, !PT ;  /* 0x0000001402067c12 */ /* 0x000fe2000f8e9605 */
[----:B------:R-:W-:Y:S01]  /*04a0*/  IMAD.WIDE.U32 R2, R3, -0x2daee0ad, RZ ;  /* 0xd2511f5303027825 */ /* 0x000fe200078e00ff */
[----:B0-----:R-:W-:Y:S01]  /*04b0*/  ISETP.GE.U32.AND P0, PT, R16, UR4, PT ;  /* 0x0000000410007c0c */ /* 0x001fe2000bf06070 */
[----:B------:R-:W-:Y:S02]  /*04c0*/  UIADD3 UR4, UPT, UPT, UR10, -0x700cb87f, URZ ;  /* 0x8ff347810a047890 */ /* 0x000fe4000fffe0ff */
        /* <DEDUP_REMOVED lines=19> */
[----:B------:R-:W-:Y:S02]  /*0600*/  UIADD3 UR5, UPT, UPT, UR11, -0x695add53, URZ ;  /* 0x96a522ad0b057890 */ /* 0x000fe4000fffe0ff */
        /* <DEDUP_REMOVED lines=10> */
[----:B------:R-:W-:Y:S02]  /*06b0*/  IMAD.MOV.U32 R3, RZ, RZ, R9 ;  /* 0x000000ffff037224 */ /* 0x000fe400078e0009 */
[----:B------:R-:W-:Y:S02]  /*06c0*/  IMAD.MOV.U32 R9, RZ, RZ, R16 ;  /* 0x000000ffff097224 */ /* 0x000fe400078e0010 */
[----:B------:R-:W-:Y:S02]  /*06d0*/  IMAD.U32 R6, RZ, RZ, UR6 ;  /* 0x00000006ff067e24 */ /* 0x000fe4000f8e00ff */
[----:B------:R-:W-:-:S08]  /*06e0*/  DFMA R12, -R10, R4, 1 ;  /* 0x3ff000000a0c742b */ /* 0x000fd00000000104 */
[----:B------:R-:W-:Y:S01]  /*06f0*/  DFMA R12, R4, R12, R4 ;  /* 0x0000000c040c722b */ /* 0x000fe20000000004 */
[----:B------:R-:W-:Y:S01]  /*0700*/  MOV R5, UR7 ;  /* 0x0000000700057c02 */ /* 0x000fe20008000f00 */
[----:B------:R-:W-:Y:S09]  /*0710*/  @P0 BRA `(.L_x_3134) ;  /* 0x0000000000100947 */ /* 0x000ff20003800000 */
[----:B------:R-:W-:-:S05]  /*0720*/  LOP3.LUT R4, R11, 0x7fffffff, RZ, 0xc0, !PT ;  /* 0x7fffffff0b047812 */ /* 0x000fca00078ec0ff */
[----:B------:R-:W-:Y:S01]  /*0730*/  VIADD R14, R4, 0xfff00000 ;  /* 0xfff00000040e7836 */ /* 0x000fe20000000000 */
[----:B------:R-:W-:-:S07]  /*0740*/  MOV R4, 0x760 ;  /* 0x0000076000047802 */ /* 0x000fce0000000f00 */
[----:B------:R-:W-:Y:S05]  /*0750*/  CALL.REL.NOINC `($__internal_46_$__cuda_sm20_dblrcp_rn_slowpath_v3) ;  /* 0x0000001c00807944 */ /* 0x000fea0003c00000 */
.L_x_3134:
[----:B------:R-:W0:Y:S01]  /*0760*/  F2F.F32.F64 R4, R12 ;  /* 0x0000000c00047310 */ /* 0x000e220000301000 */
[----:B------:R-:W-:Y:S01]  /*0770*/  UMOV UR6, 0xf0000000 ;  /* 0xf000000000067882 */ /* 0x000fe20000000000 */
[----:B------:R-:W-:Y:S01]  /*0780*/  UMOV UR7, 0x380fffff ;  /* 0x380fffff00077882 */ /* 0x000fe20000000000 */
[----:B------:R-:W1:Y:S01]  /*0790*/  LDC.64 R24, c[0x0][0x380] ;  /* 0x0000e000ff187b82 */ /* 0x000e620000000a00 */
[----:B------:R-:W-:Y:S01]  /*07a0*/  DSETP.GEU.AND P0, PT, |R12|, UR6, PT ;  /* 0x000000060c007e2a */ /* 0x000fe2000bf0e200 */
[----:B------:R-:W-:Y:S01]  /*07b0*/  IMAD R8, R8, -0x326172a9, RZ ;  /* 0xcd9e8d5708087824 */ /* 0x000fe200078e02ff */
[----:B------:R-:W-:Y:S01]  /*07c0*/  LOP3.LUT R7, R7, UR5, RZ, 0x3c, !PT ;  /* 0x0000000507077c12 */ /* 0x000fe2000f8e3cff */
[----:B------:R-:W2:Y:S04]  /*07d0*/  LDCU UR28, c[0x0][0x60c] ;  /* 0x0000c180ff1c77ac */ /* 0x000ea80008000800 */
[----:B------:R-:W3:Y:S01]  /*07e0*/  LDC.64 R26, c[0x0][0x458] ;  /* 0x00011600ff1a7b82 */ /* 0x000ee20000000a00 */
[----:B------:R-:W4:Y:S01]  /*07f0*/  LDCU UR29, c[0x0][0x608] ;  /* 0x0000c100ff1d77ac */ /* 0x000f220008000800 */
[----:B0-----:R-:W-:Y:S01]  /*0800*/  R2UR UR4, R4 ;  /* 0x00000000040472ca */ /* 0x001fe200000e0000 */
[----:B------:R-:W0:-:S12]  /*0810*/  LDCU.64 UR6, c[0x0][0x530] ;  /* 0x0000a600ff0677ac */ /* 0x000e180008000a00 */
[----:B------:R-:W-:-:S05]  /*0820*/  MOV R4, UR4 ;  /* 0x0000000400047c02 */ /* 0x000fca0008000f00 */
[----:B------:R-:W-:-:S05]  /*0830*/  @!P0 FMUL R4, R4, 1.175494350822287508e-38 ;  /* 0x0080000004048820 */ /* 0x000fca0000400000 */
[----:B------:R-:W-:Y:S01]  /*0840*/  @!P0 R2UR UR4, R4 ;  /* 0x00000000040482ca */ /* 0x000fe200000e0000 */
[----:B0-2-4-:R-:W-:-:S14]  /*0850*/  IMAD.MOV.U32 R4, RZ, RZ, RZ ;  /* 0x000000ffff047224 */ /* 0x015fdc00078e00ff */
.L_x_3151:
        /* <DEDUP_REMOVED lines=13> */
.L_x_3136:
[----:B------:R-:W-:Y:S05]  /*0930*/  BSYNC.RECONVERGENT B0 ;  /* 0x0000000000007941 */ /* 0x000fea0003800200 */
.L_x_3135:
[----:B------:R-:W-:Y:S01]  /*0940*/  IMAD.WIDE.U32 R10, R0, -0x326172a9, RZ ;  /* 0xcd9e8d57000a7825 */ /* 0x000fe200078e00ff */
[----:B------:R-:W-:Y:S02]  /*0950*/  LOP3.LUT R13, R4, UR11, R13, 0x96, !PT ;  /* 0x0000000b040d7c12 */ /* 0x000fe4000f8e960d */
[----:B------:R-:W-:Y:S01]  /*0960*/  MOV R22, 0xd2511f53 ;  /* 0xd2511f5300167802 */ /* 0x000fe20000000f00 */
[----:B------:R-:W-:Y:S01]  /*0970*/  IMAD.U32 R33, RZ, RZ, UR10 ;  /* 0x0000000aff217e24 */ /* 0x000fe2000f8e00ff */
        /* <DEDUP_REMOVED lines=10> */
[----:B------:R-:W-:Y:S01]  /*0a20*/  IMAD.U32 R31, RZ, RZ, UR11 ;  /* 0x0000000bff1f7e24 */ /* 0x000fe2000f8e00ff */
[----:B------:R-:W-:Y:S01]  /*0a30*/  LOP3.LUT R12, R14, UR14, R17, 0x96, !PT ;  /* 0x0000000e0e0c7c12 */ /* 0x000fe2000f8e9611 */
[----:B------:R-:W-:-:S04]  /*0a40*/  IMAD.WIDE.U32 R14, R15, -0x326172a9, RZ ;  /* 0xcd9e8d570f0e7825 */ /* 0x000fc800078e00ff */
[----:B------:R-:W-:Y:S01]  /*0a50*/  IMAD.WIDE.U32 R12, R12, -0x2daee0ad, RZ ;  /* 0xd2511f530c0c7825 */ /* 0x000fe200078e00ff */
[----:B------:R-:W-:-:S03]  /*0a60*/  LOP3.LUT R11, R33, R16, R15, 0x96, !PT ;  /* 0x00000010210b7212 */ /* 0x000fc600078e960f */
[----:B------:R-:W-:Y:S01]  /*0a70*/  VIADD R31, R31, 0x96a522ad ;  /* 0x96a522ad1f1f7836 */ /* 0x000fe20000000000 */
        /* <DEDUP_REMOVED lines=18> */
[----:B------:R-:W-:-:S03]  /*0ba0*/  MOV R13, UR8 ;  /* 0x00000008000d7c02 */ /* 0x000fc60008000f00 */
[----:B------:R-:W-:Y:S01]  /*0bb0*/  IMAD.WIDE.U32 R18, R18, -0x326172a9, RZ ;  /* 0xcd9e8d5712127825 */ /* 0x000fe200078e00ff */
[----:B------:R-:W-:Y:S02]  /*0bc0*/  ISETP.GT.AND P0, PT, R13, 0x1, PT ;  /* 0x000000010d00780c */ /* 0x000fe40003f04270 */
[----:B------:R-:W-:Y:S01]  /*0bd0*/  LOP3.LUT R20, R12, UR27, R11, 0x96, !PT ;  /* 0x0000001b0c147c12 */ /* 0x000fe2000f8e960b */
[----:B------:R-:W-:Y:S01]  /*0be0*/  IMAD.U32 R12, RZ, RZ, UR10 ;  /* 0x0000000aff0c7e24 */ /* 0x000fe2000f8e00ff */
[----:B------:R-:W-:-:S03]  /*0bf0*/  LOP3.LUT R11, R14, UR26, R19, 0x96, !PT ;  /* 0x0000001a0e0b7c12 */ /* 0x000fc6000f8e9613 */
[----:B------:R-:W-:Y:S01]  /*0c00*/  IMAD.WIDE.U32 R20, R20, -0x326172a9, RZ ;  /* 0xcd9e8d5714147825 */ /* 0x000fe200078e00ff */
[----:B------:R-:W-:-:S03]  /*0c10*/  IADD3 R12, PT, PT, R12, -0x700cb87f, RZ ;  /* 0x8ff347810c0c7810 */ /* 0x000fc60007ffe0ff */
[----:B------:R-:W-:Y:S01]  /*0c20*/  IMAD.HI.U32 R19, R11, -0x2daee0ad, RZ ;  /* 0xd2511f530b137827 */ /* 0x000fe200078e00ff */
[----:B------:R-:W-:-:S04]  /*0c30*/  LOP3.LUT R18, R12, R18, R21, 0x96, !PT ;  /* 0x000000120c127212 */ /* 0x000fc800078e9615 */
[----:B------:R-:W-:Y:S01]  /*0c40*/  LOP3.LUT R19, R31, R10, R19, 0x96, !PT ;  /* 0x0000000a1f137212 */ /* 0x000fe200078e9613 */
[----:B------:R-:W-:Y:S01]  /*0c50*/  IMAD R10, R2, -0x2daee0ad, RZ ;  /* 0xd2511f53020a7824 */ /* 0x000fe200078e02ff */
        /* <DEDUP_REMOVED lines=10> */
.L_x_3137:
        /* <DEDUP_REMOVED lines=10> */
.L_x_3138:
        /* <DEDUP_REMOVED lines=13> */
.L_x_3140:
[----:B------:R-:W-:Y:S05]  /*0e70*/  BSYNC.RECONVERGENT B0 ;  /* 0x0000000000007941 */ /* 0x000fea0003800200 */
.L_x_3139:
[----:B------:R-:W-:Y:S01]  /*0e80*/  IMAD.WIDE.U32 R34, R0, -0x326172a9, RZ ;  /* 0xcd9e8d5700227825 */ /* 0x000fe200078e00ff */
[----:B------:R-:W-:Y:S02]  /*0e90*/  LOP3.LUT R7, R4, UR11, R7, 0x96, !PT ;  /* 0x0000000b04077c12 */ /* 0x000fe4000f8e9607 */
[----:B------:R-:W-:Y:S01]  /*0ea0*/  I2FP.F32.U32 R3, R3 ;  /* 0x0000000300037245 */ /* 0x000fe20000201000 */
[----:B------:R-:W-:Y:S01]  /*0eb0*/  IMAD R11, R11, -0x2daee0ad, RZ ;  /* 0xd2511f530b0b7824 */ /* 0x000fe200078e02ff */
[----:B------:R-:W-:Y:S01]  /*0ec0*/  LOP3.LUT R28, R6, UR10, R35, 0x96, !PT ;  /* 0x0000000a061c7c12 */ /* 0x000fe2000f8e9623 */
[----:B------:R-:W-:Y:S01]  /*0ed0*/  IMAD.WIDE.U32 R16, R7, -0x326172a9, RZ ;  /* 0xcd9e8d5707107825 */ /* 0x000fe200078e00ff */
[----:B------:R-:W-:Y:S02]  /*0ee0*/  I2FP.F32.U32 R15, R8 ;  /* 0x00000008000f7245 */ /* 0x000fe40000201000 */
[----:B------:R-:W-:Y:S01]  /*0ef0*/  I2FP.F32.U32 R43, R2 ;  /* 0x00000002002b7245 */ /* 0x000fe20000201000 */
[----:B------:R-:W-:Y:S01]  /*0f00*/  IMAD.WIDE.U32 R28, R28, -0x2daee0ad, RZ ;  /* 0xd2511f531c1c7825 */ /* 0x000fe200078e00ff */
[----:B------:R-:W-:-:S03]  /*0f10*/  LOP3.LUT R34, R34, UR9, R17, 0x96, !PT ;  /* 0x0000000922227c12 */ /* 0x000fc6000f8e9611 */
[----:B------:R-:W-:Y:S02]  /*0f20*/  VIADD R7, R22, 0xd2511f53 ;  /* 0xd2511f5316077836 */ /* 0x000fe40000000000 */
[----:B------:R-:W-:-:S03]  /*0f30*/  IMAD.WIDE.U32 R34, R34, -0x2daee0ad, RZ ;  /* 0xd2511f5322227825 */ /* 0x000fc600078e00ff */
[----:B------:R-:W-:Y:S02]  /*0f40*/  LOP3.LUT R7, R7, UR16, R29, 0x96, !PT ;  /* 0x0000001007077c12 */ /* 0x000fe4000f8e961d */
[----:B------:R-:W-:-:S03]  /*0f50*/  LOP3.LUT R17, R28, UR17, R35, 0x96, !PT ;  /* 0x000000111c117c12 */ /* 0x000fc6000f8e9623 */
        /* <DEDUP_REMOVED lines=29> */
[----:B------:R-:W-:-:S04]  /*1130*/  LOP3.LUT R13, R12, R34, R17, 0x96, !PT ;  /* 0x000000220c0d7212 */ /* 0x000fc800078e9611 */
[----:B------:R-:W-:Y:S01]  /*1140*/  LOP3.LUT R17, R31, R28, R10, 0x96, !PT ;  /* 0x0000001c1f117212 */ /* 0x000fe200078e960a */
[----:B------:R-:W-:-:S05]  /*1150*/  HFMA2 R10, -RZ, RZ, 0.1171875, 0 ;  /* 0x2f800000ff0a7431 */ /* 0x000fca00000001ff */
[-C--:B------:R-:W-:Y:S01]  /*1160*/  FFMA.FTZ R42, R3, R10.reuse, 1.1641532182693481445e-10 ;  /* 0x2f000000032a7423 */ /* 0x080fe2000001000a */
[-C--:B------:R-:W-:Y:S01]  /*1170*/  FFMA.FTZ R34, R15, R10.reuse, 1.1641532182693481445e-10 ;  /* 0x2f0000000f227423 */ /* 0x080fe2000001000a */
[-C--:B------:R-:W-:Y:S01]  /*1180*/  FFMA.FTZ R43, R43, R10.reuse, 1.1641532182693481445e-10 ;  /* 0x2f0000002b2b7423 */ /* 0x080fe2000001000a */
[----:B------:R-:W-:Y:S01]  /*1190*/  FFMA.FTZ R35, R35, R10, 1.1641532182693481445e-10 ;  /* 0x2f00000023237423 */ /* 0x000fe2000001000a */
[----:B------:R-:W-:Y:S06]  /*11a0*/  @P0 BRA `(.L_x_3141) ;  /* 0x0000000000200947 */ /* 0x000fec0003800000 */
[----:B------:R-:W-:Y:S01]  /*11b0*/  UISETP.NE.AND UP0, UPT, UR8, URZ, UPT ;  /* 0x000000ff0800728c */ /* 0x000fe2000bf05270 */
[----:B------:R-:W-:-:S08]  /*11c0*/  IMAD.MOV.U32 R8, RZ, RZ, R11 ;  /* 0x000000ffff087224 */ /* 0x000fd000078e000b */
[----:B------:R-:W-:Y:S05]  /*11d0*/  BRA.U !UP0, `(.L_x_3142) ;  /* 0x00000001083c7547 */ /* 0x000fea000b800000 */
[----:B------:R-:W-:Y:S01]  /*11e0*/  IMAD.MOV.U32 R18, RZ, RZ, R20 ;  /* 0x000000ffff127224 */ /* 0x000fe200078e0014 */
[----:B------:R-:W-:Y:S01]  /*11f0*/  MOV R8, R13 ;  /* 0x0000000d00087202 */ /* 0x000fe20000000f00 */
[----:B------:R-:W-:Y:S02]  /*1200*/  IMAD.MOV.U32 R20, RZ, RZ, R19 ;  /* 0x000000ffff147224 */ /* 0x000fe400078e0013 */
[----:B------:R-:W-:Y:S01]  /*1210*/  IMAD.MOV.U32 R19, RZ, RZ, R11 ;  /* 0x000000ffff137224 */ /* 0x000fe200078e000b */
[----:B------:R-:W-:Y:S06]  /*1220*/  BRA `(.L_x_3142) ;  /* 0x0000000000287947 */ /* 0x000fec0003800000 */
.L_x_3141:
[----:B------:R-:W-:Y:S01]  /*1230*/  UISETP.NE.AND UP0, UPT, UR8, 0x2, UPT ;  /* 0x000000020800788c */ /* 0x000fe2000bf05270 */
[----:B------:R-:W-:Y:S01]  /*1240*/  MOV R18, R19 ;  /* 0x0000001300127202 */ /* 0x000fe20000000f00 */
[----:B------:R-:W-:Y:S01]  /*1250*/  IMAD.MOV.U32 R20, RZ, RZ, R11 ;  /* 0x000000ffff147224 */ /* 0x000fe200078e000b */
[----:B------:R-:W-:Y:S01]  /*1260*/  MOV R8, R16 ;  /* 0x0000001000087202 */ /* 0x000fe20000000f00 */
[----:B------:R-:W-:Y:S02]  /*1270*/  IMAD.MOV.U32 R19, RZ, RZ, R13 ;  /* 0x000000ffff137224 */ /* 0x000fe400078e000d */
[----:B------:R-:W-:-:S13]  /*1280*/  PLOP3.LUT P1, PT, PT, PT, UP0, 0x80, 0x8 ;  /* 0x000000000008781c */ /* 0x000fda0003f2f008 */
[----:B------:R-:W-:Y:S01]  /*1290*/  @P1 IMAD.MOV.U32 R18, RZ, RZ, R11 ;  /* 0x000000ffff121224 */ /* 0x000fe200078e000b */
[----:B------:R-:W-:Y:S01]  /*12a0*/  @P1 MOV R19, R16 ;  /* 0x0000001000131202 */ /* 0x000fe20000000f00 */
[----:B------:R-:W-:Y:S02]  /*12b0*/  @P1 IMAD.MOV.U32 R20, RZ, RZ, R13 ;  /* 0x000000ffff141224 */ /* 0x000fe400078e000d */
[----:B------:R-:W-:-:S07]  /*12c0*/  @P1 IMAD.MOV.U32 R8, RZ, RZ, R17 ;  /* 0x000000ffff081224 */ /* 0x000fce00078e0011 */
.L_x_3142:
        /* <DEDUP_REMOVED lines=13> */
.L_x_3144:
[----:B------:R-:W-:Y:S05]  /*13a0*/  BSYNC.RECONVERGENT B0 ;  /* 0x0000000000007941 */ /* 0x000fea0003800200 */
.L_x_3143:
[----:B------:R-:W-:Y:S01]  /*13b0*/  IMAD.WIDE.U32 R2, R0, -0x326172a9, RZ ;  /* 0xcd9e8d5700027825 */ /* 0x000fe200078e00ff */
[----:B------:R-:W-:Y:S02]  /*13c0*/  LOP3.LUT R11, R4, UR11, R11, 0x96, !PT ;  /* 0x0000000b040b7c12 */ /* 0x000fe4000f8e960b */
[----:B------:R-:W-:Y:S01]  /*13d0*/  I2FP.F32.U32 R21, R20 ;  /* 0x0000001400157245 */ /* 0x000fe20000201000 */
[----:B------:R-:W-:Y:S01]  /*13e0*/  IMAD R7, R7, -0x2daee0ad, RZ ;  /* 0xd2511f5307077824 */ /* 0x000fe200078e02ff */
[----:B------:R-:W-:Y:S01]  /*13f0*/  LOP3.LUT R14, R6, UR10, R3, 0x96, !PT ;  /* 0x0000000a060e7c12 */ /* 0x000fe2000f8e9603 */
[----:B------:R-:W-:Y:S01]  /*1400*/  IMAD.WIDE.U32 R36, R11, -0x326172a9, RZ ;  /* 0xcd9e8d570b247825 */ /* 0x000fe200078e00ff */
[----:B------:R-:W-:Y:S02]  /*1410*/  IADD3 R3, PT, PT, R22, -0x5b5dc15a, RZ ;  /* 0xa4a23ea616037810 */ /* 0x000fe40007ffe0ff */
[----:B------:R-:W-:Y:S01]  /*1420*/  I2FP.F32.U32 R45, R19 ;  /* 0x00000013002d7245 */ /* 0x000fe20000201000 */
        /* <DEDUP_REMOVED lines=30> */
[----:B------:R-:W-:Y:S01]  /*1610*/  IMAD.WIDE.U32 R28, R28, -0x326172a9, RZ ;  /* 0xcd9e8d571c1c7825 */ /* 0x000fe200078e00ff */
[----:B------:R-:W-:-:S03]  /*1620*/  LOP3.LUT R15, R36, UR27, R3, 0x96, !PT ;  /* 0x0000001b240f7c12 */ /* 0x000fc6000f8e9603 */
[----:B------:R-:W-:Y:S01]  /*1630*/  FFMA.FTZ R36, R21, R10, 1.1641532182693481445e-10 ;  /* 0x2f00000015247423 */ /* 0x000fe2000001000a */
[----:B------:R-:W-:Y:S01]  /*1640*/  I2FP.F32.U32 R3, R18 ;  /* 0x0000001200037245 */ /* 0x000fe20000201000 */
[----:B------:R-:W-:Y:S01]  /*1650*/  FFMA.FTZ R37, R37, R10, 1.1641532182693481445e-10 ;  /* 0x2f00000025257423 */ /* 0x000fe2000001000a */
[----:B------:R-:W-:Y:S01]  /*1660*/  LOP3.LUT R29, R14, UR26, R29, 0x96, !PT ;  /* 0x0000001a0e1d7c12 */ /* 0x000fe2000f8e961d */
[----:B------:R-:W-:-:S04]  /*1670*/  IMAD.WIDE.U32 R14, R15, -0x326172a9, RZ ;  /* 0xcd9e8d570f0e7825 */ /* 0x000fc800078e00ff */
[----:B------:R-:W-:Y:S01]  /*1680*/  FFMA.FTZ R44, R3, R10, 1.1641532182693481445e-10 ;  /* 0x2f000000032c7423 */ /* 0x000fe2000001000a */
[----:B------:R-:W-:Y:S01]  /*1690*/  IMAD.HI.U32 R11, R29, -0x2daee0ad, RZ ;  /* 0xd2511f531d0b7827 */ /* 0x000fe200078e00ff */
[----:B------:R-:W-:-:S04]  /*16a0*/  LOP3.LUT R15, R12, R28, R15, 0x96, !PT ;  /* 0x0000001c0c0f7212 */ /* 0x000fc800078e960f */
[----:B------:R-:W-:Y:S01]  /*16b0*/  LOP3.LUT R11, R31, R2, R11, 0x96, !PT ;  /* 0x000000021f0b7212 */ /* 0x000fe200078e960b */
        /* <DEDUP_REMOVED lines=9> */
.L_x_3145:
        /* <DEDUP_REMOVED lines=10> */
.L_x_3146:
        /* <DEDUP_REMOVED lines=13> */
.L_x_3148:
[----:B------:R-:W-:Y:S05]  /*18c0*/  BSYNC.RECONVERGENT B0 ;  /* 0x0000000000007941 */ /* 0x000fea0003800200 */
.L_x_3147:
[----:B------:R-:W-:Y:S01]  /*18d0*/  IMAD.WIDE.U32 R18, R0, -0x326172a9, RZ ;  /* 0xcd9e8d5700127825 */ /* 0x000fe200078e00ff */
[----:B------:R-:W-:Y:S02]  /*18e0*/  LOP3.LUT R3, R4, UR11, R3, 0x96, !PT ;  /* 0x0000000b04037c12 */ /* 0x000fe4000f8e9603 */
[----:B------:R-:W-:Y:S02]  /*18f0*/  IADD3 R7, PT, PT, R22, 0x76f35df9, RZ ;  /* 0x76f35df916077810 */ /* 0x000fe40007ffe0ff */
[----:B------:R-:W-:Y:S01]  /*1900*/  LOP3.LUT R2, R6, UR10, R19, 0x96, !PT ;  /* 0x0000000a06027c12 */ /* 0x000fe2000f8e9613 */
[----:B------:R-:W-:Y:S01]  /*1910*/  IMAD.WIDE.U32 R20, R3, -0x326172a9, RZ ;  /* 0xcd9e8d5703147825 */ /* 0x000fe200078e00ff */
[----:B------:R-:W-:Y:S02]  /*1920*/  I2FP.F32.U32 R13, R13 ;  /* 0x0000000d000d7245 */ /* 0x000fe40000201000 */
[----:B------:R-:W-:Y:S01]  /*1930*/  I2FP.F32.U32 R17, R17 ;  /* 0x0000001100117245 */ /* 0x000fe20000201000 */
[----:B------:R-:W-:Y:S01]  /*1940*/  IMAD.WIDE.U32 R2, R2, -0x2daee0ad, RZ ;  /* 0xd2511f5302027825 */ /* 0x000fe200078e00ff */
[----:B------:R-:W-:-:S03]  /*1950*/  LOP3.LUT R22, R18, UR9, R21, 0x96, !PT ;  /* 0x0000000912167c12 */ /* 0x000fc6000f8e9615 */
[-C--:B------:R-:W-:Y:S01]  /*1960*/  FFMA.FTZ R13, R13, R10.reuse, 1.1641532182693481445e-10 ;  /* 0x2f0000000d0d7423 */ /* 0x080fe2000001000a */
        /* <DEDUP_REMOVED lines=33> */
[----:B------:R-:W-:Y:S01]  /*1b80*/  IMAD.HI.U32 R7, R2, -0x2daee0ad, RZ ;  /* 0xd2511f5302077827 */ /* 0x000fe200078e00ff */
[----:B------:R-:W-:Y:S02]  /*1b90*/  LOP3.LUT R3, R12, R22, R21, 0x96, !PT ;  /* 0x000000160c037212 */ /* 0x000fe400078e9615 */
[----:B------:R-:W-:Y:S01]  /*1ba0*/  I2FP.F32.U32 R21, R28 ;  /* 0x0000001c00157245 */ /* 0x000fe20000201000 */
[----:B------:R-:W-:Y:S01]  /*1bb0*/  IMAD.MOV.U32 R8, RZ, RZ, R20 ;  /* 0x000000ffff087224 */ /* 0x000fe200078e0014 */
        /* <DEDUP_REMOVED lines=12> */
.L_x_3149:
        /* <DEDUP_REMOVED lines=10> */
.L_x_3150:
[----:B-1----:R-:W-:-:S06]  /*1d20*/  IMAD.WIDE.U32 R16, R9, 0x2, R24 ;  /* 0x0000000209107825 */ /* 0x002fcc00078e0018 */
        /* <DEDUP_REMOVED lines=8> */
[----:B------:R-:W-:Y:S01]  /*1db0*/  FFMA.FTZ R41, R41, R10, 1.1641532182693481445e-10 ;  /* 0x2f00000029297423 */ /* 0x000fe2000001000a */
[----:B------:R-:W-:Y:S01]  /*1dc0*/  I2FP.F32.U32 R31, R14 ;  /* 0x0000000e001f7245 */ /* 0x000fe20000201000 */
[-C--:B------:R-:W-:Y:S01]  /*1dd0*/  FFMA.FTZ R14, R40, R10.reuse, 1.1641532182693481445e-10 ;  /* 0x2f000000280e7423 */ /* 0x080fe2000001000a */
[----:B------:R-:W-:Y:S01]  /*1de0*/  FSET.BF.LT.FTZ.AND R44, R44, UR28, PT ;  /* 0x0000001c2c2c7c0a */ /* 0x000fe2000b811000 */
[----:B------:R-:W-:Y:S01]  /*1df0*/  F2I.FTZ.U32.TRUNC.NTZ R15, R29 ;  /* 0x0000001d000f7305 */ /* 0x000fe2000021f000 */
[----:B------:R-:W-:Y:S01]  /*1e00*/  FSET.BF.LT.FTZ.AND R36, R36, UR28, PT ;  /* 0x0000001c24247c0a */ /* 0x000fe2000b811000 */
[----:B------:R-:W-:Y:S01]  /*1e10*/  FFMA.FTZ R31, R31, R10, 1.1641532182693481445e-10 ;  /* 0x2f0000001f1f7423 */ /* 0x000fe2000001000a */
[----:B------:R-:W-:Y:S02]  /*1e20*/  FSET.BF.LT.FTZ.AND R41, R41, UR28, PT ;  /* 0x0000001c29297c0a */ /* 0x000fe4000b811000 */
[----:B------:R-:W-:-:S02]  /*1e30*/  FSET.BF.LT.FTZ.AND R14, R14, UR28, PT ;  /* 0x0000001c0e0e7c0a */ /* 0x000fc4000b811000 */
[----:B------:R-:W-:Y:S01]  /*1e40*/  FSET.BF.LT.FTZ.AND R40, R31, UR28, PT ;  /* 0x0000001c1f287c0a */ /* 0x000fe2000b811000 */
[----:B------:R-:W-:Y:S01]  /*1e50*/  F2I.FTZ.U32.TRUNC.NTZ R28, R44 ;  /* 0x0000002c001c7305 */ /* 0x000fe2000021f000 */
[----:B------:R-:W-:Y:S02]  /*1e60*/  FSET.BF.LT.FTZ.AND R43, R43, UR28, PT ;  /* 0x0000001c2b2b7c0a */ /* 0x000fe4000b811000 */
[----:B------:R-:W-:Y:S02]  /*1e70*/  FSET.BF.LT.FTZ.AND R35, R35, UR28, PT ;  /* 0x0000001c23237c0a */ /* 0x000fe4000b811000 */
[----:B------:R-:W-:Y:S02]  /*1e80*/  FSET.BF.LT.FTZ.AND R46, R13, UR28, PT ;  /* 0x0000001c0d2e7c0a */ /* 0x000fe4000b811000 */
[----:B------:R-:W-:Y:S01]  /*1e90*/  FSET.BF.LT.FTZ.AND R38, R38, UR28, PT ;  /* 0x0000001c26267c0a */ /* 0x000fe2000b811000 */
[----:B------:R-:W1:Y:S01]  /*1ea0*/  F2I.FTZ.U32.TRUNC.NTZ R49, R36 ;  /* 0x0000002400317305 */ /* 0x000e62000021f000 */
[----:B------:R-:W-:-:S02]  /*1eb0*/  FSET.BF.LT.FTZ.AND R42, R42, UR28, PT ;  /* 0x0000001c2a2a7c0a */ /* 0x000fc4000b811000 */
[----:B------:R-:W-:Y:S02]  /*1ec0*/  FSET.BF.LT.FTZ.AND R34, R34, UR28, PT ;  /* 0x0000001c22227c0a */ /* 0x000fe4000b811000 */
[----:B------:R-:W-:Y:S02]  /*1ed0*/  FSET.BF.LT.FTZ.AND R32, R32, UR28, PT ;  /* 0x0000001c20207c0a */ /* 0x000fe4000b811000 */
[----:B------:R-:W-:Y:S01]  /*1ee0*/  FSET.BF.LT.FTZ.AND R39, R39, UR28, PT ;  /* 0x0000001c27277c0a */ /* 0x000fe2000b811000 */
[----:B------:R-:W4:Y:S01]  /*1ef0*/  F2I.FTZ.U32.TRUNC.NTZ R48, R41 ;  /* 0x0000002900307305 */ /* 0x000f22000021f000 */
[----:B------:R-:W-:Y:S02]  /*1f00*/  FSET.BF.LT.FTZ.AND R45, R45, UR28, PT ;  /* 0x0000001c2d2d7c0a */ /* 0x000fe4000b811000 */
[----:B------:R-:W-:Y:S02]  /*1f10*/  FSET.BF.LT.FTZ.AND R37, R37, UR28, PT ;  /* 0x0000001c25257c0a */ /* 0x000fe4000b811000 */
[----:B-1----:R-:W-:-:S03]  /*1f20*/  PRMT R28, R28, 0x3340, R49 ;  /* 0x000033401c1c7816 */ /* 0x002fc60000000031 */
[----:B------:R-:W-:Y:S01]  /*1f30*/  F2I.FTZ.U32.TRUNC.NTZ R10, R14 ;  /* 0x0000000e000a7305 */ /* 0x000fe2000021f000 */
[----:B----4-:R-:W-:-:S07]  /*1f40*/  PRMT R15, R15, 0x3340, R48 ;  /* 0x000033400f0f7816 */ /* 0x010fce0000000030 */
        /* <DEDUP_REMOVED lines=17> */
[----:B------:R-:W1:Y:S02]  /*2060*/  F2I.FTZ.U32.TRUNC.NTZ R52, R37 ;  /* 0x0000002500347305 */ /* 0x000e64000021f000 */
[----:B-1----:R-:W-:-:S04]  /*2070*/  PRMT R13, R13, 0x3340, R52 ;  /* 0x000033400d0d7816 */ /* 0x002fc80000000034 */
[----:B------:R-:W-:Y:S01]  /*2080*/  PRMT R13, R28, 0x5410, R13 ;  /* 0x000054101c0d7816 */ /* 0x000fe2000000000d */
[----:B--2---:R-:W-:Y:S01]  /*2090*/  IMAD.U32 R49, R21, 0x10000, RZ ;  /* 0x0001000015317824 */ /* 0x004fe200078e00ff */
[C---:B------:R-:W-:Y:S01]  /*20a0*/  PRMT R31, R23.reuse, 0x7632, R31 ;  /* 0x00007632171f7816 */ /* 0x040fe2000000001f */
[----:B------:R-:W-:Y:S01]  /*20b0*/  IMAD.U32 R48, R23, 0x10000, RZ ;  /* 0x0001000017307824 */ /* 0x000fe200078e00ff */
[----:B------:R-:W-:Y:S01]  /*20c0*/  PRMT R23, R22, 0x7632, R23 ;  /* 0x0000763216177816 */ /* 0x000fe20000000017 */
[----:B------:R-:W-:Y:S01]  /*20d0*/  FMUL.FTZ R49, R32, R49 ;  /* 0x0000003120317220 */ /* 0x000fe20000410000 */
[----:B------:R-:W-:Y:S01]  /*20e0*/  SHF.L.U32 R47, R22, 0x10, RZ ;  /* 0x00000010162f7819 */ /* 0x000fe200000006ff */
[----:B------:R-:W0:Y:S01]  /*20f0*/  LDC R32, c[0x0][0x370] ;  /* 0x0000dc00ff207b82 */ /* 0x000e220000000800 */
[----:B------:R-:W-:Y:S01]  /*2100*/  PRMT R22, R21, 0x7632, R22 ;  /* 0x0000763215167816 */ /* 0x000fe20000000016 */
[----:B------:R-:W-:Y:S01]  /*2110*/  IMAD.U32 R50, R19, 0x10000, RZ ;  /* 0x0001000013327824 */ /* 0x000fe200078e00ff */
[----:B------:R-:W-:Y:S01]  /*2120*/  PRMT R21, R20, 0x7632, R21 ;  /* 0x0000763214157816 */ /* 0x000fe20000000015 */
[----:B------:R-:W-:Y:S01]  /*2130*/  FMUL.FTZ R47, R14, R47 ;  /* 0x0000002f0e2f7220 */ /* 0x000fe20000410000 */
[----:B------:R-:W-:Y:S01]  /*2140*/  SHF.L.U32 R51, R20, 0x10, RZ ;  /* 0x0000001014337819 */ /* 0x000fe200000006ff */
[----:B------:R-:W-:Y:S01]  /*2150*/  IMAD.U32 R52, R17, 0x10000, RZ ;  /* 0x0001000011347824 */ /* 0x000fe200078e00ff */
[----:B------:R-:W-:Y:S01]  /*2160*/  PRMT R20, R19, 0x7632, R20 ;  /* 0x0000763213147816 */ /* 0x000fe20000000014 */
[----:B------:R-:W-:Y:S01]  /*2170*/  IMAD.U32 R14, R31, 0x10000, RZ ;  /* 0x000100001f0e7824 */ /* 0x000fe200078e00ff */
[----:B------:R-:W-:Y:S01]  /*2180*/  PRMT R19, R18, 0x7632, R19 ;  /* 0x0000763212137816 */ /* 0x000fe20000000013 */
[----:B------:R-:W-:Y:S01]  /*2190*/  IMAD.U32 R22, R22, 0x10000, RZ ;  /* 0x0001000016167824 */ /* 0x000fe200078e00ff */
[----:B------:R-:W-:Y:S01]  /*21a0*/  SHF.L.U32 R53, R18, 0x10, RZ ;  /* 0x0000001012357819 */ /* 0x000fe200000006ff */
[----:B------:R-:W-:Y:S01]  /*21b0*/  FMUL.FTZ R48, R29, R48 ;  /* 0x000000301d307220 */ /* 0x000fe20000410000 */
[----:B------:R-:W-:Y:S01]  /*21c0*/  PRMT R18, R17, 0x7632, R18 ;  /* 0x0000763211127816 */ /* 0x000fe20000000012 */
[----:B------:R-:W-:Y:S01]  /*21d0*/  FMUL.FTZ R51, R46, R51 ;  /* 0x000000332e337220 */ /* 0x000fe20000410000 */
[----:B------:R-:W-:Y:S01]  /*21e0*/  SHF.L.U32 R23, R23, 0x10, RZ ;  /* 0x0000001017177819 */ /* 0x000fe200000006ff */
[----:B------:R-:W-:Y:S01]  /*21f0*/  FMUL.FTZ R41, R41, R14 ;  /* 0x0000000e29297220 */ /* 0x000fe20000410000 */
[----:B------:R-:W-:Y:S01]  /*2200*/  SHF.L.U32 R21, R21, 0x10, RZ ;  /* 0x0000001015157819 */ /* 0x000fe200000006ff */
[----:B------:R-:W-:Y:S01]  /*2210*/  IMAD.U32 R18, R18, 0x10000, RZ ;  /* 0x0001000012127824 */ /* 0x000fe200078e00ff */
[----:B------:R-:W-:Y:S01]  /*2220*/  PRMT R17, R16, 0x7632, R17 ;  /* 0x0000763210117816 */ /* 0x000fe20000000011 */
[----:B------:R-:W-:Y:S01]  /*2230*/  FMUL.FTZ R40, R40, R23 ;  /* 0x0000001728287220 */ /* 0x000fe20000410000 */
[----:B------:R-:W-:Y:S01]  /*2240*/  SHF.L.U32 R16, R16, 0x10, RZ ;  /* 0x0000001010107819 */ /* 0x000fe200000006ff */
[----:B------:R-:W-:Y:S01]  /*2250*/  FMUL.FTZ R38, R38, R21 ;  /* 0x0000001526267220 */ /* 0x000fe20000410000 */
[----:B------:R-:W-:Y:S01]  /*2260*/  SHF.L.U32 R19, R19, 0x10, RZ ;  /* 0x0000001013137819 */ /* 0x000fe200000006ff */
[----:B------:R-:W-:-:S02]  /*2270*/  IMAD.U32 R20, R20, 0x10000, RZ ;  /* 0x0001000014147824 */ /* 0x000fc400078e00ff */
[----:B------:R-:W-:Y:S01]  /*2280*/  FMUL.FTZ R35, R35, R18 ;  /* 0x0000001223237220 */ /* 0x000fe20000410000 */
[----:B------:R-:W-:Y:S01]  /*2290*/  FMUL.FTZ R42, R42, R16 ;  /* 0x000000102a2a7220 */ /* 0x000fe20000410000 */
[----:B------:R-:W-:Y:S01]  /*22a0*/  FMUL.FTZ R39, R39, R22 ;  /* 0x0000001627277220 */ /* 0x000fe20000410000 */
[----:B------:R-:W-:Y:S01]  /*22b0*/  FMUL.FTZ R36, R36, R19 ;  /* 0x0000001324247220 */ /* 0x000fe20000410000 */
[----:B------:R-:W-:Y:S01]  /*22c0*/  FMUL.FTZ R18, R47, UR4 ;  /* 0x000000042f127c20 */ /* 0x000fe20008410000 */
[----:B------:R-:W-:Y:S01]  /*22d0*/  FMUL.FTZ R23, R40, UR4 ;  /* 0x0000000428177c20 */ /* 0x000fe20008410000 */
[----:B------:R-:W-:Y:S01]  /*22e0*/  FMUL.FTZ R19, R48, UR4 ;  /* 0x0000000430137c20 */ /* 0x000fe20008410000 */
[----:B------:R-:W-:Y:S01]  /*22f0*/  FMUL.FTZ R16, R51, UR4 ;  /* 0x0000000433107c20 */ /* 0x000fe20008410000 */
[----:B------:R-:W-:Y:S01]  /*2300*/  FMUL.FTZ R22, R41, UR4 ;  /* 0x0000000429167c20 */ /* 0x000fe20008410000 */
[----:B------:R-:W-:Y:S01]  /*2310*/  FMUL.FTZ R21, R38, UR4 ;  /* 0x0000000426157c20 */ /* 0x000fe20008410000 */
[----:B------:R-:W-:Y:S01]  /*2320*/  FMUL.FTZ R50, R45, R50 ;  /* 0x000000322d327220 */ /* 0x000fe20000410000 */
[----:B------:R-:W-:Y:S01]  /*2330*/  FMUL.FTZ R37, R37, R20 ;  /* 0x0000001425257220 */ /* 0x000fe20000410000 */
[----:B------:R-:W-:Y:S01]  /*2340*/  FMUL.FTZ R53, R44, R53 ;  /* 0x000000352c357220 */ /* 0x000fe20000410000 */
[----:B------:R-:W-:Y:S01]  /*2350*/  FMUL.FTZ R52, R43, R52 ;  /* 0x000000342b347220 */ /* 0x000fe20000410000 */
[----:B------:R-:W-:Y:S01]  /*2360*/  PRMT R14, R33, 0x5410, R30 ;  /* 0x00005410210e7816 */ /* 0x000fe2000000001e */
[----:B------:R-:W-:Y:S01]  /*2370*/  FMUL.FTZ R30, R37, UR4 ;  /* 0x00000004251e7c20 */ /* 0x000fe20008410000 */
[----:B------:R-:W-:Y:S01]  /*2380*/  F2FP.BF16.F32.PACK_AB R18, R23, R18 ;  /* 0x000000121712723e */ /* 0x000fe200000010ff */
[----:B------:R-:W-:Y:S01]  /*2390*/  FMUL.FTZ R23, R50, UR4 ;  /* 0x0000000432177c20 */ /* 0x000fe20008410000 */
[----:B------:R-:W-:Y:S01]  /*23a0*/  SHF.L.U32 R17, R17, 0x10, RZ ;  /* 0x0000001011117819 */ /* 0x000fe200000006ff */
[----:B------:R-:W-:Y:S01]  /*23b0*/  FMUL.FTZ R29, R36, UR4 ;  /* 0x00000004241d7c20 */ /* 0x000fe20008410000 */
[----:B------:R-:W-:Y:S01]  /*23c0*/  F2FP.BF16.F32.PACK_AB R19, R22, R19 ;  /* 0x000000131613723e */ /* 0x000fe200000010ff */
[----:B------:R-:W-:Y:S01]  /*23d0*/  FMUL.FTZ R22, R53, UR4 ;  /* 0x0000000435167c20 */ /* 0x000fe20008410000 */
[----:B------:R-:W-:Y:S01]  /*23e0*/  F2FP.BF16.F32.PACK_AB R16, R21, R16 ;  /* 0x000000101510723e */ /* 0x000fe200000010ff */
[----:B------:R-:W-:Y:S01]  /*23f0*/  FMUL.FTZ R21, R52, UR4 ;  /* 0x0000000434157c20 */ /* 0x000fe20008410000 */
[----:B------:R-:W-:Y:S01]  /*2400*/  FMUL.FTZ R28, R35, UR4 ;  /* 0x00000004231c7c20 */ /* 0x000fe20008410000 */
[----:B0-----:R-:W-:-:S02]  /*2410*/  IMAD R10, R32, UR5, RZ ;  /* 0x00000005200a7c24 */ /* 0x001fc4000f8e02ff */
[----:B------:R-:W-:Y:S01]  /*2420*/  FMUL.FTZ R34, R34, R17 ;  /* 0x0000001122227220 */ /* 0x000fe20000410000 */
[----:B------:R-:W-:Y:S01]  /*2430*/  F2FP.BF16.F32.PACK_AB R23, R30, R23 ;  /* 0x000000171e17723e */ /* 0x000fe200000010ff */
[----:B------:R-:W-:Y:S01]  /*2440*/  FMUL.FTZ R17, R49, UR4 ;  /* 0x0000000431117c20 */ /* 0x000fe20008410000 */
[----:B------:R-:W-:Y:S01]  /*2450*/  FMUL.FTZ R20, R39, UR4 ;  /* 0x0000000427147c20 */ /* 0x000fe20008410000 */
[----:B------:R-:W-:Y:S01]  /*2460*/  F2FP.BF16.F32.PACK_AB R22, R29, R22 ;  /* 0x000000161d16723e */ /* 0x000fe200000010ff */
[----:B------:R-:W-:Y:S01]  /*2470*/  FMUL.FTZ R11, R34, UR4 ;  /* 0x00000004220b7c20 */ /* 0x000fe20008410000 */
[C---:B------:R-:W-:Y:S02]  /*2480*/  IADD3 R30, P0, PT, R9.reuse, UR6, RZ ;  /* 0x00000006091e7c10 */ /* 0x040fe4000ff1e0ff */
[----:B------:R-:W-:Y:S01]  /*2490*/  F2FP.BF16.F32.PACK_AB R21, R28, R21 ;  /* 0x000000151c15723e */ /* 0x000fe200000010ff */
[----:B---3--:R-:W-:Y:S01]  /*24a0*/  IMAD.WIDE.U32 R28, R9, 0x2, R26 ;  /* 0x00000002091c7825 */ /* 0x008fe200078e001a */
[----:B------:R-:W-:-:S02]  /*24b0*/  LEA R9, R10, R9, 0x4 ;  /* 0x000000090a097211 */ /* 0x000fc400078e20ff */
[----:B------:R-:W-:Y:S01]  /*24c0*/  F2FP.BF16.F32.PACK_AB R17, R20, R17 ;  /* 0x000000111411723e */ /* 0x000fe200000010ff */
[----:B------:R-:W-:Y:S02]  /*24d0*/  IMAD.X R31, RZ, RZ, UR7, P0 ;  /* 0x00000007ff1f7e24 */ /* 0x000fe400080e06ff */
[----:B------:R-:W-:Y:S01]  /*24e0*/  FMUL.FTZ R20, R42, UR4 ;  /* 0x000000042a147c20 */ /* 0x000fe20008410000 */
[----:B------:R-:W-:-:S04]  /*24f0*/  ISETP.GE.U32.AND P0, PT, R9, UR29, PT ;  /* 0x0000001d09007c0c */ /* 0x000fc8000bf06070 */
[----:B------:R-:W-:-:S05]  /*2500*/  F2FP.BF16.F32.PACK_AB R20, R11, R20 ;  /* 0x000000140b14723e */ /* 0x000fca00000010ff */
[----:B------:R0:W-:Y:S04]  /*2510*/  STG.E.ENL2.256 desc[UR12][R28.64], R20, R16 ;  /* 0xf80000141c10797f */ /* 0x0001e8000f12180c */
[----:B------:R0:W-:Y:S01]  /*2520*/  STG.E.128 desc[UR12][R30.64], R12 ;  /* 0x0000000c1e007986 */ /* 0x0001e2000c101d0c */
[----:B------:R-:W-:Y:S06]  /*2530*/  BAR.SYNC.DEFER_BLOCKING 0x0 ;  /* 0x0000000000007b1d */ /* 0x000fec0000010000 */
[----:B------:R-:W-:Y:S05]  /*2540*/  @!P0 BRA `(.L_x_3151) ;  /* 0xffffffe000c48947 */ /* 0x000fea000383ffff */
[----:B------:R-:W-:Y:S05]  /*2550*/  EXIT ;  /* 0x000000000000794d */ /* 0x000fea0003800000 */
        .weak           $__internal_46_$__cuda_sm20_dblrcp_rn_slowpath_v3
        .type           $__internal_46_$__cuda_sm20_dblrcp_rn_slowpath_v3,@function
        .size           $__internal_46_$__cuda_sm20_dblrcp_rn_slowpath_v3,(.L_x_14128 - $__internal_46_$__cuda_sm20_dblrcp_rn_slowpath_v3)
$__internal_46_$__cuda_sm20_dblrcp_rn_slowpath_v3:
        /* <DEDUP_REMOVED lines=23> */
.L_x_3154:
        /* <DEDUP_REMOVED lines=10> */
.L_x_3152:
[----:B------:R-:W-:Y:S02]  /*2770*/  LOP3.LUT R13, R11, 0x80000, RZ, 0xfc, !PT ;  /* 0x000800000b0d7812 */ /* 0x000fe400078efcff */
[----:B------:R-:W-:-:S07]  /*2780*/  MOV R12, R10 ;  /* 0x0000000a000c7202 */ /* 0x000fce0000000f00 */
.L_x_3153:
[----:B------:R-:W-:Y:S01]  /*2790*/  IMAD.MOV.U32 R10, RZ, RZ, R4 ;  /* 0x000000ffff0a7224 */ /* 0x000fe200078e0004 */
[----:B------:R-:W-:-:S04]  /*27a0*/  MOV R11, 0x0 ;  /* 0x00000000000b7802 */ /* 0x000fc80000000f00 */
[----:B------:R-:W-:Y:S05]  /*27b0*/  RET.REL.NODEC R10 `(_ZN2at6native43_GLOBAL__N__7cc8d1ed_10_Dropout_cu_0e96ed3824fused_dropout_kernel_vecIN3c108BFloat16EfjLi1ELi16EhEEvNS_4cuda6detail10TensorInfoIKT_T1_EENS7_IS8_SA_EENS7_IT4_SA_EESA_T0_NS_15PhiloxCudaStateE) ;  /* 0xffffffd80a107950 */ /* 0x000fea0003c3ffff */
.L_x_3155:
        /* <DEDUP_REMOVED lines=12> */
.L_x_14128:


//--------------------- .text._ZN2at6native43_GLOBAL__N__7cc8d1ed_10_Dropout_cu_0e96ed3820fused_dropout_kernelIN3c104HalfEfjLin1ELin1EhEEvNS_4cuda6detail10TensorInfoIKT_T1_EENS7_IS8_SA_EENS7_IT4_SA_EESA_T0_NS_15PhiloxCudaStateE --------------------------
	.section	.text._ZN2at6native43_GLOBAL__N__7cc8d1ed_10_Dropout_cu_0e96ed3820fused_dropout_kernelIN3c104HalfEfjLin1ELin1EhEEvNS_4cuda6detail10TensorInfoIKT_T1_EENS7_IS8_SA_EENS7_IT4_SA_EESA_T0_NS_15PhiloxCudaStateE,"ax",@progbits
	.align	128
.text._ZN2at6native43_GLOBAL__N__7cc8d1ed_10_Dropout_cu_0e96ed3820fused_dropout_kernelIN3c104HalfEfjLin1ELin1EhEEvNS_4cuda6detail10TensorInfoIKT_T1_EENS7_IS8_SA_EENS7_IT4_SA_EESA_T0_NS_15PhiloxCudaStateE:
        .type           _ZN2at6native43_GLOBAL__N__7cc8d1ed_10_Dropout_cu_0e96ed3820fused_dropout_kernelIN3c104HalfEfjLin1ELin1EhEEvNS_4cuda6detail10TensorInfoIKT_T1_EENS7_IS8_SA_EENS7_IT4_SA_EESA_T0_NS_15PhiloxCudaStateE,@function
        .size           _ZN2at6native43_GLOBAL__N__7cc8d1ed_10_Dropout_cu_0e96ed3820fused_dropout_kernelIN3c104HalfEfjLin1ELin1EhEEvNS_4cuda6detail10TensorInfoIKT_T1_EENS7_IS8_SA_EENS7_IT4_SA_EESA_T0_NS_15PhiloxCudaStateE,(.L_x_14130 - _ZN2at6native43_GLOBAL__N__7cc8d1ed_10_Dropout_cu_0e96ed3820fused_dropout_kernelIN3c104HalfEfjLin1ELin1EhEEvNS_4cuda6detail10TensorInfoIKT_T1_EENS7_IS8_SA_EENS7_IT4_SA_EESA_T0_NS_15PhiloxCudaStateE)
        .other          _ZN2at6native43_GLOBAL__N__7cc8d1ed_10_Dropout_cu_0e96ed3820fused_dropout_kernelIN3c104HalfEfjLin1ELin1EhEEvNS_4cuda6detail10TensorInfoIKT_T1_EENS7_IS8_SA_EENS7_IT4_SA_EESA_T0_NS_15PhiloxCudaStateE,@"STO_CUDA_ENTRY STV_DEFAULT"
_ZN2at6native43_GLOBAL__N__7cc8d1ed_10_Dropout_cu_0e96ed3820fused_dropout_kernelIN3c104HalfEfjLin1ELin1EhEEvNS_4cuda6detail10TensorInfoIKT_T1_EENS7_IS8_SA_EENS7_IT4_SA_EESA_T0_NS_15PhiloxCudaStateE:
        /* <DEDUP_REMOVED lines=95> */
[----:B------:R-:W-:Y:S05]  /*05f0*/  CALL.REL.NOINC `($__internal_47_$__cuda_sm20_dblrcp_rn_slowpath_v3) ;  /* 0x000000e000c07944 */ /* 0x000fea0003c00000 */
.L_x_3156:
        /* <DEDUP_REMOVED lines=64> */
.L_x_3224:
        /* <DEDUP_REMOVED lines=13> */
.L_x_3158:
[----:B------:R-:W-:Y:S05]  /*0ad0*/  BSYNC.RECONVERGENT B0 ;  /* 0x0000000000007941 */ /* 0x000fea0003800200 */
.L_x_3157:
        /* <DEDUP_REMOVED lines=72> */
.L_x_3159:
        /* <DEDUP_REMOVED lines=9> */
.L_x_3160:
        /* <DEDUP_REMOVED lines=35> */
.L_x_3166:
        /* <DEDUP_REMOVED lines=205> */
.L_x_3165:
        /* <DEDUP_REMOVED lines=106> */
.L_x_3168:
        /* <DEDUP_REMOVED lines=55> */
.L_x_3169:
        /* <DEDUP_REMOVED lines=27> */
.L_x_3167:
[----:B------:R-:W0:Y:S01]  /*2ab0*/  LDC.64 R28, c[0x0][0x380] ;  /* 0x0000e000ff1c7b82 */ /* 0x000e220000000a00 */
[----:B------:R-:W1:Y:S02]  /*2ac0*/  LDCU UR4, c[0x0][0x3ec] ;  /* 0x00007d80ff0477ac */ /* 0x000e640008000800 */
[----:B-1----:R-:W-:-:S04]  /*2ad0*/  IMAD R33, R24, UR4, R33 ;  /* 0x0000000418217c24 */ /* 0x002fc8000f8e0221 */
[----:B0-----:R-:W-:-:S05]  /*2ae0*/  IMAD.WIDE.U32 R28, R33, 0x2, R28 ;  /* 0x00000002211c7825 */ /* 0x001fca00078e001c */
[----:B------:R0:W5:Y:S02]  /*2af0*/  LDG.E.U16 R24, desc[UR20][R28.64] ;  /* 0x000000141c187981 */ /* 0x000164000c1e1500 */
.L_x_3164:
[----:B------:R-:W-:Y:S05]  /*2b00*/  BSYNC.RECONVERGENT B1 ;  /* 0x0000000000017941 */ /* 0x000fea0003800200 */
.L_x_3163:
        /* <DEDUP_REMOVED lines=15> */
.L_x_3173:
        /* <DEDUP_REMOVED lines=205> */
.L_x_3172:
        /* <DEDUP_REMOVED lines=106> */
.L_x_3175:
        /* <DEDUP_REMOVED lines=55> */
.L_x_3176:
        /* <DEDUP_REMOVED lines=27> */
.L_x_3174:
[----:B0-----:R-:W0:Y:S01]  /*4490*/  LDC.64 R28, c[0x0][0x380] ;  /* 0x0000e000ff1c7b82 */ /* 0x001e220000000a00 */
[----:B------:R-:W1:Y:S02]  /*44a0*/  LDCU UR4, c[0x0][0x3ec] ;  /* 0x00007d80ff0477ac */ /* 0x000e640008000800 */
[----:B-1----:R-:W-:-:S04]  /*44b0*/  IMAD R27, R37, UR4, R36 ;  /* 0x00000004251b7c24 */ /* 0x002fc8000f8e0224 */
[----:B0-----:R-:W-:-:S05]  /*44c0*/  IMAD.WIDE.U32 R28, R27, 0x2, R28 ;  /* 0x000000021b1c7825 */ /* 0x001fca00078e001c */
[----:B------:R1:W5:Y:S02]  /*44d0*/  LDG.E.U16 R27, desc[UR20][R28.64] ;  /* 0x000000141c1b7981 */ /* 0x000364000c1e1500 */
.L_x_3171:
[----:B------:R-:W-:Y:S05]  /*44e0*/  BSYNC.RECONVERGENT B1 ;  /* 0x0000000000017941 */ /* 0x000fea0003800200 */
.L_x_3170:
        /* <DEDUP_REMOVED lines=15> */
.L_x_3180:
        /* <DEDUP_REMOVED lines=205> */
.L_x_3179:
        /* <DEDUP_REMOVED lines=106> */
.L_x_3182:
        /* <DEDUP_REMOVED lines=43> */
[----:B------:R-:W-:Y:S01]  /*5c00*/  @P0 IADD3 R28, PT, PT, -R31, R28, RZ ;  /* 0x0000001c1f1c0210 */ /* 0x000fe20007ffe1ff */
[----:B------:R-:W-:-:S03]  /*5c10*/  @P0 VIADD R33, R33, 0x1 ;  /* 0x0000000121210836 */ /* 0x000fc60000000000 */
[----:B------:R-:W-:Y:S02]  /*5c20*/  ISETP.GE.U32.AND P1, PT, R28, R31, PT ;  /* 0x0000001f1c00720c */ /* 0x000fe40003f26070 */
[----:B------:R-:W-:-:S05]  /*5c30*/  IADD3 R28, PT, PT, -R38, RZ, RZ ;  /* 0x000000ff261c7210 */ /* 0x000fca0007ffe1ff */
[----:B------:R-:W-:-:S04]  /*5c40*/  IMAD R29, R34, R28, R37 ;  /* 0x0000001c221d7224 */ /* 0x000fc800078e0225 */
[----:B0-----:R-:W-:Y:S02]  /*5c50*/  IMAD R29, R29, R32, R36 ;  /* 0x000000201d1d7224 */ /* 0x001fe400078e0224 */
[----:B------:R-:W-:Y:S02]  /*5c60*/  @P1 IADD3 R33, PT, PT, R33, 0x1, RZ ;  /* 0x0000000121211810 */ /* 0x000fe40007ffe0ff */
[----:B------:R-:W-:-:S04]  /*5c70*/  @!P2 LOP3.LUT R33, RZ, R31, RZ, 0x33, !PT ;  /* 0x0000001fff21a212 */ /* 0x000fc800078e33ff */
[----:B------:R-:W-:Y:S01]  /*5c80*/  MOV R37, R33 ;  /* 0x0000002100257202 */ /* 0x000fe20000000f00 */
[----:B------:R-:W-:-:S04]  /*5c90*/  IMAD.MOV R28, RZ, RZ, -R33 ;  /* 0x000000ffff1c7224 */ /* 0x000fc800078e0a21 */
[----:B------:R-:W-:-:S04]  /*5ca0*/  IMAD R28, R31, R28, R38 ;  /* 0x0000001c1f1c7224 */ /* 0x000fc800078e0226 */
[----:B--2---:R-:W-:-:S07]  /*5cb0*/  IMAD R36, R28, R39, R29 ;  /* 0x000000271c247224 */ /* 0x004fce00078e021d */
.L_x_3183:
[----:B------:R-:W-:Y:S05]  /*5cc0*/  BRA.U !UP1, `(.L_x_3181) ;  /* 0x0000000109687547 */ /* 0x000fea000b800000 */
[----:B------:R-:W-:-:S05]  /*5cd0*/  IADD3 R26, PT, PT, R26, -0x1, RZ ;  /* 0xffffffff1a1a7810 */ /* 0x000fca0007ffe0ff */
[----:B------:R-:W-:-:S04]  /*5ce0*/  IMAD.SHL.U32 R26, R26, 0x4, RZ ;  /* 0x000000041a1a7824 */ /* 0x000fc800078e00ff */
[----:B------:R-:W2:Y:S02]  /*5cf0*/  LDC R32, c[0x0][R26+0x388] ;  /* 0x0000e2001a207b82 */ /* 0x000ea40000000800 */
[----:B--2---:R-:W2:Y:S01]  /*5d00*/  I2F.U32.RP R31, R32 ;  /* 0x00000020001f7306 */ /* 0x004ea20000209000 */
[----:B------:R-:W-:Y:S02]  /*5d10*/  IADD3 R33, PT, PT, RZ, -R32, RZ ;  /* 0x80000020ff217210 */ /* 0x000fe40007ffe0ff */
[----:B------:R-:W-:-:S05]  /*5d20*/  ISETP.NE.U32.AND P2, PT, R32, RZ, PT ;  /* 0x000000ff2000720c */ /* 0x000fca0003f45070 */
[----:B--2---:R-:W0:Y:S02]  /*5d30*/  MUFU.RCP R31, R31 ;  /* 0x0000001f001f7308 */ /* 0x004e240000001000 */
[----:B01----:R-:W-:Y:S02]  /*5d40*/  IADD3 R28, PT, PT, R31, 0xffffffe, RZ ;  /* 0x0ffffffe1f1c7810 */ /* 0x003fe40007ffe0ff */
        /* <DEDUP_REMOVED lines=18> */
.L_x_3181:
[----:B01----:R-:W0:Y:S01]  /*5e70*/  LDC.64 R28, c[0x0][0x380] ;  /* 0x0000e000ff1c7b82 */ /* 0x003e220000000a00 */
[----:B------:R-:W1:Y:S02]  /*5e80*/  LDCU UR4, c[0x0][0x3ec] ;  /* 0x00007d80ff0477ac */ /* 0x000e640008000800 */
[----:B-1----:R-:W-:-:S04]  /*5e90*/  IMAD R31, R37, UR4, R36 ;  /* 0x00000004251f7c24 */ /* 0x002fc8000f8e0224 */
[----:B0-----:R-:W-:-:S05]  /*5ea0*/  IMAD.WIDE.U32 R28, R31, 0x2, R28 ;  /* 0x000000021f1c7825 */ /* 0x001fca00078e001c */
[----:B------:R2:W5:Y:S02]  /*5eb0*/  LDG.E.U16 R26, desc[UR20][R28.64] ;  /* 0x000000141c1a7981 */ /* 0x000564000c1e1500 */
.L_x_3178:
[----:B------:R-:W-:Y:S05]  /*5ec0*/  BSYNC.RECONVERGENT B1 ;  /* 0x0000000000017941 */ /* 0x000fea0003800200 */
.L_x_3177:
[----:B------:R-:W-:-:S04]  /*5ed0*/  IADD3 R37, PT, PT, R9, R30, RZ ;  /* 0x0000001e09257210 */ /* 0x000fc80007ffe0ff */
[----:B------:R-:W-:-:S13]  /*5ee0*/  ISETP.GE.U32.AND P0, PT, R37, R23, PT ;  /* 0x000000172500720c */ /* 0x000fda0003f06070 */
[----:B------:R-:W-:Y:S05]  /*5ef0*/  @P0 BRA `(.L_x_3184) ;  /* 0x0000001800d40947 */ /* 0x000fea0003800000 */
[----:B------:R-:W3:Y:S01]  /*5f00*/  LDCU UR4, c[0x0][0x450] ;  /* 0x00008a00ff0477ac */ /* 0x000ee20008000800 */
[----:B------:R-:W-:Y:S01]  /*5f10*/  HFMA2 R33, -RZ, RZ, 0, 0 ;  /* 0x00000000ff217431 */ /* 0x000fe200000001ff */
[----:B------:R-:W-:Y:S01]  /*5f20*/  UISETP.GE.U32.AND UP0, UPT, UR25, 0x7, UPT ;  /* 0x000000071900788c */ /* 0x000fe2000bf06070 */
[----:B---3--:R-:W-:-:S08]  /*5f30*/  IMAD.U32 R25, RZ, RZ, UR4 ;  /* 0x00000004ff197e24 */ /* 0x008fd0000f8e00ff */
[----:B------:R-:W-:Y:S05]  /*5f40*/  BRA.U !UP0, `(.L_x_3185) ;  /* 0x0000000d08447547 */ /* 0x000fea000b800000 */
[----:B------:R-:W-:Y:S01]  /*5f50*/  BSSY.RECONVERGENT B1, `(.L_x_3185) ;  /* 0x00000d0000017945 */ /* 0x000fe20003800200 */
[----:B------:R-:W-:Y:S01]  /*5f60*/  MOV R33, RZ ;  /* 0x000000ff00217202 */ /* 0x000fe20000000f00 */
[----:B------:R-:W-:Y:S01]  /*5f70*/  IMAD.MOV.U32 R35, RZ, RZ, RZ ;  /* 0x000000ffff237224 */ /* 0x000fe200078e00ff */
[----:B------:R-:W-:-:S07]  /*5f80*/  MOV R25, UR4 ;  /* 0x0000000400197c02 */ /* 0x000fce0008000f00 */
.L_x_3186:
[C---:B------:R-:W-:Y:S01]  /*5f90*/  IADD3 R34, PT, PT, R25.reuse, -0x1, RZ ;  /* 0xffffffff19227810 */ /* 0x040fe20007ffe0ff */
[C---:B------:R-:W-:Y:S01]  /*5fa0*/  VIADD R32, R25.reuse, 0xfffffffe ;  /* 0xfffffffe19207836 */ /* 0x040fe20000000000 */
[C---:B------:R-:W-:Y:S02]  /*5fb0*/  IADD3 R38, PT, PT, R25.reuse, -0x3, RZ ;  /* 0xfffffffd19267810 */ /* 0x040fe40007ffe0ff */
[----:B------:R-:W-:Y:S02]  /*5fc0*/  SHF.L.U32 R34, R34, 0x2, RZ ;  /* 0x0000000222227819 */ /* 0x000fe400000006ff */
[----:B------:R-:W-:Y:S01]  /*5fd0*/  SHF.L.U32 R32, R32, 0x2, RZ ;  /* 0x0000000220207819 */ /* 0x000fe200000006ff */
[----:B------:R-:W-:Y:S01]  /*5fe0*/  IMAD.SHL.U32 R38, R38, 0x4, RZ ;  /* 0x0000000426267824 */ /* 0x000fe200078e00ff */
[----:B------:R3:W4:Y:S01]  /*5ff0*/  LDC R30, c[0x0][R34+0x388] ;  /* 0x0000e200221e7b82 */ /* 0x0007220000000800 */
[----:B------:R-:W-:Y:S02]  /*6000*/  IADD3 R44, PT, PT, R25, -0x6, RZ ;  /* 0xfffffffa192c7810 */ /* 0x000fe40007ffe0ff */
[----:B------:R-:W-:-:S03]  /*6010*/  IADD3 R35, PT, PT, R35, 0x8, RZ ;  /* 0x0000000823237810 */ /* 0x000fc60007ffe0ff */
[----:B------:R-:W-:Y:S02]  /*6020*/  IMAD.SHL.U32 R44, R44, 0x4, RZ ;  /* 0x000000042c2c7824 */ /* 0x000fe400078e00ff */
        /* <DEDUP_REMOVED lines=11> */
[----:B-1----:R-:W-:Y:S02]  /*60e0*/  HFMA2 R28, -RZ, RZ, 0, 0 ;  /* 0x00000000ff1c7431 */ /* 0x002fe400000001ff */
[----:B--2---:R-:W-:-:S04]  /*60f0*/  IMAD R39, R39, R29, RZ ;  /* 0x0000001d27277224 */ /* 0x004fc800078e02ff */
[----:B------:R-:W-:Y:S01]  /*6100*/  IMAD.HI.U32 R40, R29, R39, R28 ;  /* 0x000000271d287227 */ /* 0x000fe200078e001c */
[----:B------:R-:W-:Y:S01]  /*6110*/  IADD3 R28, PT, PT, R42, 0xffffffe, RZ ;  /* 0x0ffffffe2a1c7810 */ /* 0x000fe20007ffe0ff */
[----:B------:R1:W2:Y:S03]  /*6120*/  LDC R39, c[0x0][R38+0x388] ;  /* 0x0000e20026277b82 */ /* 0x0002a60000000800 */
[----:B------:R4:W3:Y:S01]  /*6130*/  F2I.FTZ.U32.TRUNC.NTZ R29, R28 ;  /* 0x0000001c001d7305 */ /* 0x0008e2000021f000 */
[----:B------:R-:W-:Y:S01]  /*6140*/  IMAD.HI.U32 R36, R40, R37, RZ ;  /* 0x0000002528247227 */ /* 0x000fe200078e00ff */
[----:B------:R-:W-:-:S03]  /*6150*/  IADD3 R40, PT, PT, R25, -0x4, RZ ;  /* 0xfffffffc19287810 */ /* 0x000fc60007ffe0ff */
[----:B-1----:R-:W1:Y:S01]  /*6160*/  LDC R38, c[0x0][R38+0x3ec] ;  /* 0x0000fb0026267b82 */ /* 0x002e620000000800 */
[----:B------:R-:W-:Y:S02]  /*6170*/  IADD3 R41, PT, PT, -R36, RZ, RZ ;  /* 0x000000ff24297210 */ /* 0x000fe40007ffe1ff */
[----:B------:R-:W-:Y:S01]  /*6180*/  SHF.L.U32 R40, R40, 0x2, RZ ;  /* 0x0000000228287819 */ /* 0x000fe200000006ff */
[----:B----4-:R-:W-:Y:S02]  /*6190*/  HFMA2 R28, -RZ, RZ, 0, 0 ;  /* 0x00000000ff1c7431 */ /* 0x010fe400000001ff */
[----:B------:R-:W-:-:S05]  /*61a0*/  IMAD R41, R30, R41, R37 ;  /* 0x000000291e297224 */ /* 0x000fca00078e0225 */
[----:B------:R-:W-:-:S13]  /*61b0*/  ISETP.GE.U32.AND P0, PT, R41, R30, PT ;  /* 0x0000001e2900720c */ /* 0x000fda0003f06070 */
[----:B------:R-:W-:Y:S02]  /*61c0*/  @P0 IMAD.IADD R41, R41, 0x1, -R30 ;  /* 0x0000000129290824 */ /* 0x000fe400078e0a1e */
[----:B------:R-:W-:-:S03]  /*61d0*/  @P0 VIADD R36, R36, 0x1 ;  /* 0x0000000124240836 */ /* 0x000fc60000000000 */
[----:B------:R-:W-:Y:S02]  /*61e0*/  ISETP.GE.U32.AND P1, PT, R41, R30, PT ;  /* 0x0000001e2900720c */ /* 0x000fe40003f26070 */
[----:B------:R-:W-:-:S05]  /*61f0*/  IADD3 R41, PT, PT, RZ, -R31, RZ ;  /* 0x8000001fff297210 */ /* 0x000fca0007ffe0ff */
[----:B---3--:R-:W-:Y:S01]  /*6200*/  IMAD R41, R41, R29, RZ ;  /* 0x0000001d29297224 */ /* 0x008fe200078e02ff */
[----:B--2---:R-:W2:Y:S03]  /*6210*/  I2F.U32.RP R43, R39 ;  /* 0x00000027002b7306 */ /* 0x004ea60000209000 */
[----:B------:R-:W-:Y:S01]  /*6220*/  IMAD.HI.U32 R29, R29, R41, R28 ;  /* 0x000000291d1d7227 */ /* 0x000fe200078e001c */
[----:B------:R-:W-:Y:S01]  /*6230*/  IADD3 R45, PT, PT, RZ, -R39, RZ ;  /* 0x80000027ff2d7210 */ /* 0x000fe20007ffe0ff */
[----:B------:R3:W4:Y:S02]  /*6240*/  LDC R41, c[0x0][R40+0x388] ;  /* 0x0000e20028297b82 */ /* 0x0007240000000800 */
[----:B------:R-:W-:Y:S01]  /*6250*/  @P1 VIADD R36, R36, 0x1 ;  /* 0x0000000124241836 */ /* 0x000fe20000000000 */
[----:B------:R-:W-:Y:S02]  /*6260*/  @!P2 LOP3.LUT R36, RZ, R30, RZ, 0x33, !PT ;  /* 0x0000001eff24a212 */ /* 0x000fe400078e33ff */
[----:B------:R-:W-:-:S03]  /*6270*/  ISETP.NE.U32.AND P2, PT, R31, RZ, PT ;  /* 0x000000ff1f00720c */ /* 0x000fc60003f45070 */
[----:B------:R-:W-:Y:S01]  /*6280*/  IMAD.HI.U32 R42, R29, R36, RZ ;  /* 0x000000241d2a7227 */ /* 0x000fe200078e00ff */
[----:B---3--:R-:W3:Y:S01]  /*6290*/  LDC R40, c[0x0][R40+0x3ec] ;  /* 0x0000fb0028287b82 */ /* 0x008ee20000000800 */
[----:B--2---:R-:W2:Y:S03]  /*62a0*/  MUFU.RCP R43, R43 ;  /* 0x0000002b002b7308 */ /* 0x004ea60000001000 */
[----:B------:R-:W-:-:S05]  /*62b0*/  IADD3 R28, PT, PT, -R42, RZ, RZ ;  /* 0x000000ff2a1c7210 */ /* 0x000fca0007ffe1ff */
[----:B------:R-:W-:-:S05]  /*62c0*/  IMAD R28, R31, R28, R36 ;  /* 0x0000001c1f1c7224 */ /* 0x000fca00078e0224 */
[----:B------:R-:W-:Y:S02]  /*62d0*/  ISETP.GE.U32.AND P0, PT, R28, R31, PT ;  /* 0x0000001f1c00720c */ /* 0x000fe40003f06070 */
[----:B--2---:R-:W-:Y:S01]  /*62e0*/  IADD3 R29, PT, PT, R43, 0xffffffe, RZ ;  /* 0x0ffffffe2b1d7810 */ /* 0x004fe20007ffe0ff */
[----:B------:R-:W-:-:S05]  /*62f0*/  VIADD R43, R25, 0xfffffffb ;  /* 0xfffffffb192b7836 */ /* 0x000fca0000000000 */
[----:B------:R-:W2:Y:S05]  /*6300*/  F2I.FTZ.U32.TRUNC.NTZ R29, R29 ;  /* 0x0000001d001d7305 */ /* 0x000eaa000021f000 */
[----:B------:R-:W-:Y:S01]  /*6310*/  @P0 IMAD.IADD R28, R28, 0x1, -R31 ;  /* 0x000000011c1c0824 */ /* 0x000fe200078e0a1f */
[----:B------:R-:W-:Y:S02]  /*6320*/  SHF.L.U32 R43, R43, 0x2, RZ ;  /* 0x000000022b2b7819 */ /* 0x000fe400000006ff */
[----:B------:R-:W-:Y:S02]  /*6330*/  @P0 IADD3 R42, PT, PT, R42, 0x1, RZ ;  /* 0x000000012a2a0810 */ /* 0x000fe40007ffe0ff */
[----:B------:R-:W-:Y:S01]  /*6340*/  ISETP.GE.U32.AND P1, PT, R28, R31, PT ;  /* 0x0000001f1c00720c */ /* 0x000fe20003f26070 */
[----:B------:R0:W1:Y:S01]  /*6350*/  LDC R46, c[0x0][R43+0x388] ;  /* 0x0000e2002b2e7b82 */ /* 0x0000620000000800 */
[----:B------:R-:W-:Y:S01]  /*6360*/  IMAD.MOV.U32 R28, RZ, RZ, RZ ;  /* 0x000000ffff1c7224 */ /* 0x000fe200078e00ff */
[----:B----4-:R-:W4:Y:S01]  /*6370*/  I2F.U32.RP R47, R41 ;  /* 0x00000029002f7306 */ /* 0x010f220000209000 */
[----:B------:R-:W-:-:S05]  /*6380*/  IMAD.MOV R49, RZ, RZ, -R41 ;  /* 0x000000ffff317224 */ /* 0x000fca00078e0a29 */
[----:B0-----:R-:W0:Y:S01]  /*6390*/  LDC R43, c[0x0][R43+0x3ec] ;  /* 0x0000fb002b2b7b82 */ /* 0x001e220000000800 */
[----:B--2---:R-:W-:-:S03]  /*63a0*/  IMAD R45, R45, R29, RZ ;  /* 0x0000001d2d2d7224 */ /* 0x004fc600078e02ff */
[----:B------:R-:W-:Y:S01]  /*63b0*/  @P1 IADD3 R42, PT, PT, R42, 0x1, RZ ;  /* 0x000000012a2a1810 */ /* 0x000fe20007ffe0ff */
[----:B------:R-:W-:Y:S01]  /*63c0*/  IMAD.HI.U32 R29, R29, R45, R28 ;  /* 0x0000002d1d1d7227 */ /* 0x000fe200078e001c */
[----:B------:R-:W-:Y:S02]  /*63d0*/  @!P2 LOP3.LUT R42, RZ, R31, RZ, 0x33, !PT ;  /* 0x0000001fff2aa212 */ /* 0x000fe400078e33ff */
[----:B------:R2:W3:Y:S01]  /*63e0*/  LDC R45, c[0x0][R44+0x388] ;  /* 0x0000e2002c2d7b82 */ /* 0x0004e20000000800 */
[----:B------:R-:W-:Y:S02]  /*63f0*/  ISETP.NE.U32.AND P2, PT, R39, RZ, PT ;  /* 0x000000ff2700720c */ /* 0x000fe40003f45070 */
[----:B------:R-:W-:Y:S01]  /*6400*/  IMAD.HI.U32 R48, R29, R42, RZ ;  /* 0x0000002a1d307227 */ /* 0x000fe200078e00ff */
[----:B----4-:R-:W4:Y:S04]  /*6410*/  MUFU.RCP R47, R47 ;  /* 0x0000002f002f7308 */ /* 0x010f280000001000 */
[----:B------:R-:W-:Y:S01]  /*6420*/  IADD3 R28, PT, PT, -R48, RZ, RZ ;  /* 0x000000ff301c7210 */ /* 0x000fe20007ffe1ff */
[----:B--2---:R-:W2:Y:S04]  /*6430*/  LDC R44, c[0x0][R44+0x3ec] ;  /* 0x0000fb002c2c7b82 */ /* 0x004ea80000000800 */
[----:B------:R-:W-:-:S05]  /*6440*/  IMAD R28, R39, R28, R42 ;  /* 0x0000001c271c7224 */ /* 0x000fca00078e022a */
[----:B------:R-:W-:Y:S02]  /*6450*/  ISETP.GE.U32.AND P0, PT, R28, R39, PT ;  /* 0x000000271c00720c */ /* 0x000fe40003f06070 */
[----:B----4-:R-:W-:Y:S02]  /*6460*/  IADD3 R29, PT, PT, R47, 0xffffffe, RZ ;  /* 0x0ffffffe2f1d7810 */ /* 0x010fe40007ffe0ff */
[C---:B------:R-:W-:Y:S02]  /*6470*/  IADD3 R47, PT, PT, R25.reuse, -0x7, RZ ;  /* 0xfffffff9192f7810 */ /* 0x040fe40007ffe0ff */
[----:B------:R-:W-:Y:S02]  /*6480*/  IADD3 R25, PT, PT, R25, -0x8, RZ ;  /* 0xfffffff819197810 */ /* 0x000fe40007ffe0ff */
[----:B------:R-:W4:Y:S01]  /*6490*/  F2I.FTZ.U32.TRUNC.NTZ R29, R29 ;  /* 0x0000001d001d7305 */ /* 0x000f22000021f000 */
[----:B------:R-:W-:-:S04]  /*64a0*/  SHF.L.U32 R47, R47, 0x2, RZ ;  /* 0x000000022f2f7819 */ /* 0x000fc800000006ff */
[----:B------:R-:W-:Y:S01]  /*64b0*/  @P0 IADD3 R28, PT, PT, -R39, R28, RZ ;  /* 0x0000001c271c0210 */ /* 0x000fe20007ffe1ff */
[----:B-1----:R-:W-:Y:S01]  /*64c0*/  IMAD.MOV R53, RZ, RZ, -R46 ;  /* 0x000000ffff357224 */ /* 0x002fe200078e0a2e */
[----:B------:R-:W-:Y:S02]  /*64d0*/  @P0 IADD3 R48, PT, PT, R48, 0x1, RZ ;  /* 0x0000000130300810 */ /* 0x000fe40007ffe0ff */
[----:B------:R-:W-:Y:S01]  /*64e0*/  ISETP.GE.U32.AND P1, PT, R28, R39, PT ;  /* 0x000000271c00720c */ /* 0x000fe20003f26070 */
[----:B------:R-:W-:Y:S01]  /*64f0*/  HFMA2 R28, -RZ, RZ, 0, 0 ;  /* 0x00000000ff1c7431 */ /* 0x000fe200000001ff */
[----:B------:R-:W1:Y:S01]  /*6500*/  I2F.U32.RP R50, R46 ;  /* 0x0000002e00327306 */ /* 0x000e620000209000 */
[----:B----4-:R-:W-:-:S04]  /*6510*/  IMAD R49, R49, R29, RZ ;  /* 0x0000001d31317224 */ /* 0x010fc800078e02ff */
[----:B------:R-:W-:-:S03]  /*6520*/  IMAD.HI.U32 R29, R29, R49, R28 ;  /* 0x000000311d1d7227 */ /* 0x000fc600078e001c */
[----:B---3--:R-:W3:Y:S01]  /*6530*/  I2F.U32.RP R52, R45 ;  /* 0x0000002d00347306 */ /* 0x008ee20000209000 */
[----:B------:R4:W0:Y:S02]  /*6540*/  LDC R49, c[0x0][R47+0x388] ;  /* 0x0000e2002f317b82 */ /* 0x0008240000000800 */
[----:B------:R-:W-:Y:S01]  /*6550*/  @P1 VIADD R48, R48, 0x1 ;  /* 0x0000000130301836 */ /* 0x000fe20000000000 */
[----:B------:R-:W-:Y:S01]  /*6560*/  @!P2 LOP3.LUT R48, RZ, R39, RZ, 0x33, !PT ;  /* 0x00000027ff30a212 */ /* 0x000fe200078e33ff */
[----:B------:R-:W-:Y:S01]  /*6570*/  IMAD.MOV R57, RZ, RZ, -R45 ;  /* 0x000000ffff397224 */ /* 0x000fe200078e0a2d */
[----:B------:R-:W-:Y:S02]  /*6580*/  ISETP.NE.U32.AND P2, PT, R41, RZ, PT ;  /* 0x000000ff2900720c */ /* 0x000fe40003f45070 */
[----:B-1----:R-:W1:Y:S01]  /*6590*/  MUFU.RCP R50, R50 ;  /* 0x0000003200327308 */ /* 0x002e620000001000 */
[----:B------:R-:W-:Y:S01]  /*65a0*/  IMAD.HI.U32 R51, R29, R48, RZ ;  /* 0x000000301d337227 */ /* 0x000fe200078e00ff */
[----:B----4-:R-:W4:Y:S03]  /*65b0*/  LDC R47, c[0x0][R47+0x3ec] ;  /* 0x0000fb002f2f7b82 */ /* 0x010f260000000800 */
[----:B------:R-:W-:-:S03]  /*65c0*/  IMAD.MOV R28, RZ, RZ, -R51 ;  /* 0x000000ffff1c7224 */ /* 0x000fc600078e0a33 */
[----:B---3--:R-:W-:Y:S01]  /*65d0*/  MUFU.RCP R52, R52 ;  /* 0x0000003400347308 */ /* 0x008fe20000001000 */
[----:B------:R-:W-:-:S05]  /*65e0*/  IMAD R28, R41, R28, R48 ;  /* 0x0000001c291c7224 */ /* 0x000fca00078e0230 */
[----:B------:R-:W-:Y:S02]  /*65f0*/  ISETP.GE.U32.AND P0, PT, R28, R41, PT ;  /* 0x000000291c00720c */ /* 0x000fe40003f06070 */
[----:B-1----:R-:W-:-:S06]  /*6600*/  IADD3 R29, PT, PT, R50, 0xffffffe, RZ ;  /* 0x0ffffffe321d7810 */ /* 0x002fcc0007ffe0ff */
[----:B------:R-:W1:Y:S05]  /*6610*/  F2I.FTZ.U32.TRUNC.NTZ R29, R29 ;  /* 0x0000001d001d7305 */ /* 0x000e6a000021f000 */
[----:B------:R-:W-:Y:S02]  /*6620*/  @P0 IADD3 R28, PT, PT, -R41, R28, RZ ;  /* 0x0000001c291c0210 */ /* 0x000fe40007ffe1ff */
[----:B------:R-:W-:Y:S02]  /*6630*/  @P0 IADD3 R51, PT, PT, R51, 0x1, RZ ;  /* 0x0000000133330810 */ /* 0x000fe40007ffe0ff */
[----:B------:R-:W-:Y:S01]  /*6640*/  ISETP.GE.U32.AND P1, PT, R28, R41, PT ;  /* 0x000000291c00720c */ /* 0x000fe20003f26070 */
[----:B------:R-:W-:-:S02]  /*6650*/  IMAD.MOV.U32 R28, RZ, RZ, RZ ;  /* 0x000000ffff1c7224 */ /* 0x000fc400078e00ff */
[----:B-1----:R-:W-:Y:S01]  /*6660*/  IMAD R53, R53, R29, RZ ;  /* 0x0000001d35357224 */ /* 0x002fe200078e02ff */
[----:B0-----:R-:W0:Y:S03]  /*6670*/  I2F.U32.RP R56, R49 ;  /* 0x0000003100387306 */ /* 0x001e260000209000 */
[----:B------:R-:W-:Y:S01]  /*6680*/  IMAD.HI.U32 R28, R29, R53, R28 ;  /* 0x000000351d1c7227 */ /* 0x000fe200078e001c */
[----:B------:R-:W-:-:S05]  /*6690*/  IADD3 R29, PT, PT, R52, 0xffffffe, RZ ;  /* 0x0ffffffe341d7810 */ /* 0x000fca0007ffe0ff */
[----:B------:R-:W-:Y:S01]  /*66a0*/  @P1 IADD3 R51, PT, PT, R51, 0x1, RZ ;  /* 0x0000000133331810 */ /* 0x000fe20007ffe0ff */
[----:B------:R-:W-:Y:S01]  /*66b0*/  IMAD.SHL.U32 R53, R25, 0x4, RZ ;  /* 0x0000000419357824 */ /* 0x000fe200078e00ff */
[----:B------:R-:W-:Y:S01]  /*66c0*/  @!P2 LOP3.LUT R51, RZ, R41, RZ, 0x33, !PT ;  /* 0x00000029ff33a212 */ /* 0x000fe200078e33ff */
[----:B------:R-:W1:Y:S01]  /*66d0*/  F2I.FTZ.U32.TRUNC.NTZ R29, R29 ;  /* 0x0000001d001d7305 */ /* 0x000e62000021f000 */
[----:B------:R-:W-:Y:S01]  /*66e0*/  ISETP.NE.U32.AND P2, PT, R46, RZ, PT ;  /* 0x000000ff2e00720c */ /* 0x000fe20003f45070 */
[----:B------:R3:W2:Y:S02]  /*66f0*/  LDC R54, c[0x0][R53+0x388] ;  /* 0x0000e20035367b82 */ /* 0x0006a40000000800 */
[----:B------:R-:W-:-:S04]  /*6700*/  IMAD.HI.U32 R50, R28, R51, RZ ;  /* 0x000000331c327227 */ /* 0x000fc800078e00ff */
[----:B------:R-:W-:Y:S01]  /*6710*/  HFMA2 R28, -RZ, RZ, 0, 0 ;  /* 0x00000000ff1c7431 */ /* 0x000fe200000001ff */
[----:B------:R-:W-:Y:S01]  /*6720*/  IADD3 R55, PT, PT, -R50, RZ, RZ ;  /* 0x000000ff32377210 */ /* 0x000fe20007ffe1ff */
[----:B0-----:R-:W0:Y:S01]  /*6730*/  MUFU.RCP R56, R56 ;  /* 0x0000003800387308 */ /* 0x001e220000001000 */
[----:B---3--:R-:W3:Y:S03]  /*6740*/  LDC R53, c[0x0][R53+0x3ec] ;  /* 0x0000fb0035357b82 */ /* 0x008ee60000000800 */
[----:B------:R-:W-:Y:S02]  /*6750*/  IMAD R55, R46, R55, R51 ;  /* 0x000000372e377224 */ /* 0x000fe400078e0233 */
[----:B-1----:R-:W-:-:S03]  /*6760*/  IMAD R57, R57, R29, RZ ;  /* 0x0000001d39397224 */ /* 0x002fc600078e02ff */
[----:B------:R-:W-:Y:S01]  /*6770*/  ISETP.GE.U32.AND P0, PT, R55, R46, PT ;  /* 0x0000002e3700720c */ /* 0x000fe20003f06070 */
[----:B------:R-:W-:Y:S01]  /*6780*/  IMAD.HI.U32 R57, R29, R57, R28 ;  /* 0x000000391d397227 */ /* 0x000fe200078e001c */
[----:B0-----:R-:W-:-:S04]  /*6790*/  IADD3 R28, PT, PT, R56, 0xffffffe, RZ ;  /* 0x0ffffffe381c7810 */ /* 0x001fc80007ffe0ff */
[----:B------:R0:W1:Y:S07]  /*67a0*/  F2I.FTZ.U32.TRUNC.NTZ R29, R28 ;  /* 0x0000001c001d7305 */ /* 0x00006e000021f000 */
[----:B------:R-:W-:Y:S01]  /*67b0*/  @P0 IADD3 R55, PT, PT, -R46, R55, RZ ;  /* 0x000000372e370210 */ /* 0x000fe20007ffe1ff */
[----:B------:R-:W-:-:S03]  /*67c0*/  @P0 VIADD R50, R50, 0x1 ;  /* 0x0000000132320836 */ /* 0x000fc60000000000 */
[----:B------:R-:W-:Y:S02]  /*67d0*/  ISETP.GE.U32.AND P1, PT, R55, R46, PT ;  /* 0x0000002e3700720c */ /* 0x000fe40003f26070 */
[----:B------:R-:W-:Y:S01]  /*67e0*/  IADD3 R55, PT, PT, RZ, -R49, RZ ;  /* 0x80000031ff377210 */ /* 0x000fe20007ffe0ff */
[----:B0-----:R-:W-:-:S04]  /*67f0*/  IMAD.MOV.U32 R28, RZ, RZ, RZ ;  /* 0x000000ffff1c7224 */ /* 0x001fc800078e00ff */
[----:B-1----:R-:W-:-:S06]  /*6800*/  IMAD R55, R55, R29, RZ ;  /* 0x0000001d37377224 */ /* 0x002fcc00078e02ff */
[----:B------:R-:W-:Y:S01]  /*6810*/  @P1 IADD3 R50, PT, PT, R50, 0x1, RZ ;  /* 0x0000000132321810 */ /* 0x000fe20007ffe0ff */
[----:B------:R-:W-:Y:S01]  /*6820*/  IMAD.HI.U32 R29, R29, R55, R28 ;  /* 0x000000371d1d7227 */ /* 0x000fe200078e001c */
[----:B------:R-:W-:Y:S02]  /*6830*/  @!P2 LOP3.LUT R50, RZ, R46, RZ, 0x33, !PT ;  /* 0x0000002eff32a212 */ /* 0x000fe400078e33ff */
[----:B------:R-:W-:Y:S02]  /*6840*/  ISETP.NE.U32.AND P2, PT, R45, RZ, PT ;  /* 0x000000ff2d00720c */ /* 0x000fe40003f45070 */
[----:B--2---:R-:W-:Y:S01]  /*6850*/  IADD3 R59, PT, PT, RZ, -R54, RZ ;  /* 0x80000036ff3b7210 */ /* 0x004fe20007ffe0ff */
[----:B------:R-:W-:Y:S02]  /*6860*/  IMAD.HI.U32 R52, R57, R50, RZ ;  /* 0x0000003239347227 */ /* 0x000fe400078e00ff */
[----:B------:R-:W0:Y:S03]  /*6870*/  I2F.U32.RP R57, R54 ;  /* 0x0000003600397306 */ /* 0x000e260000209000 */
[----:B------:R-:W-:-:S05]  /*6880*/  IADD3 R55, PT, PT, -R52, RZ, RZ ;  /* 0x000000ff34377210 */ /* 0x000fca0007ffe1ff */
[----:B------:R-:W-:-:S05]  /*6890*/  IMAD R28, R45, R55, R50 ;  /* 0x000000372d1c7224 */ /* 0x000fca00078e0232 */
[----:B------:R-:W-:Y:S01]  /*68a0*/  ISETP.GE.U32.AND P0, PT, R28, R45, PT ;  /* 0x0000002d1c00720c */ /* 0x000fe20003f06070 */
[----:B0-----:R-:W0:-:S12]  /*68b0*/  MUFU.RCP R57, R57 ;  /* 0x0000003900397308 */ /* 0x001e180000001000 */
[----:B------:R-:W-:Y:S01]  /*68c0*/  @P0 IADD3 R28, PT, PT, -R45, R28, RZ ;  /* 0x0000001c2d1c0210 */ /* 0x000fe20007ffe1ff */
[----:B------:R-:W-:-:S03]  /*68d0*/  @P0 VIADD R52, R52, 0x1 ;  /* 0x0000000134340836 */ /* 0x000fc60000000000 */
[----:B------:R-:W-:Y:S02]  /*68e0*/  ISETP.GE.U32.AND P1, PT, R28, R45, PT ;  /* 0x0000002d1c00720c */ /* 0x000fe40003f26070 */
[----:B0-----:R-:W-:-:S11]  /*68f0*/  IADD3 R28, PT, PT, R57, 0xffffffe, RZ ;  /* 0x0ffffffe391c7810 */ /* 0x001fd60007ffe0ff */
[----:B------:R-:W-:Y:S02]  /*6900*/  @P1 IADD3 R52, PT, PT, R52, 0x1, RZ ;  /* 0x0000000134341810 */ /* 0x000fe40007ffe0ff */
[----:B------:R-:W-:Y:S02]  /*6910*/  @!P2 LOP3.LUT R52, RZ, R45, RZ, 0x33, !PT ;  /* 0x0000002dff34a212 */ /* 0x000fe400078e33ff */
[----:B------:R-:W-:-:S03]  /*6920*/  ISETP.NE.U32.AND P2, PT, R49, RZ, PT ;  /* 0x000000ff3100720c */ /* 0x000fc60003f45070 */
[----:B------:R-:W-:Y:S02]  /*6930*/  IMAD.HI.U32 R55, R29, R52, RZ ;  /* 0x000000341d377227 */ /* 0x000fe400078e00ff */
[----:B------:R0:W1:Y:S02]  /*6940*/  F2I.FTZ.U32.TRUNC.NTZ R29, R28 ;  /* 0x0000001c001d7305 */ /* 0x000064000021f000 */
[----:B------:R-:W-:-:S04]  /*6950*/  IMAD.MOV R56, RZ, RZ, -R55 ;  /* 0x000000ffff387224 */ /* 0x000fc800078e0a37 */
[----:B------:R-:W-:Y:S02]  /*6960*/  IMAD R56, R49, R56, R52 ;  /* 0x0000003831387224 */ /* 0x000fe400078e0234 */
[----:B0-----:R-:W-:-:S03]  /*6970*/  HFMA2 R28, -RZ, RZ, 0, 0 ;  /* 0x00000000ff1c7431 */ /* 0x001fc600000001ff */
[----:B------:R-:W-:Y:S01]  /*6980*/  ISETP.GE.U32.AND P0, PT, R56, R49, PT ;  /* 0x000000313800720c */ /* 0x000fe20003f06070 */
[----:B-1----:R-:W-:-:S04]  /*6990*/  IMAD R57, R59, R29, RZ ;  /* 0x0000001d3b397224 */ /* 0x002fc800078e02ff */
[----:B------:R-:W-:-:S04]  /*69a0*/  IMAD.HI.U32 R58, R29, R57, R28 ;  /* 0x000000391d3a7227 */ /* 0x000fc800078e001c */
[----:B------:R-:W-:-:S04]  /*69b0*/  IMAD.MOV R29, RZ, RZ, -R36 ;  /* 0x000000ffff1d7224 */ /* 0x000fc800078e0a24 */
[----:B------:R-:W-:Y:S01]  /*69c0*/  @P0 IADD3 R55, PT, PT, R55, 0x1, RZ ;  /* 0x0000000137370810 */ /* 0x000fe20007ffe0ff */
[----:B------:R-:W-:Y:S02]  /*69d0*/  @P0 IMAD.IADD R56, R56, 0x1, -R49 ;  /* 0x0000000138380824 */ /* 0x000fe400078e0a31 */
[----:B------:R-:W-:Y:S01]  /*69e0*/  IMAD R30, R30, R29, R37 ;  /* 0x0000001d1e1e7224 */ /* 0x000fe200078e0225 */
[----:B------:R-:W-:Y:S02]  /*69f0*/  IADD3 R37, PT, PT, -R42, RZ, RZ ;  /* 0x000000ff2a257210 */ /* 0x000fe40007ffe1ff */
[----:B------:R-:W-:Y:S01]  /*6a00*/  ISETP.GE.U32.AND P1, PT, R56, R49, PT ;  /* 0x000000313800720c */ /* 0x000fe20003f26070 */
[----:B------:R-:W-:Y:S02]  /*6a10*/  IMAD R33, R30, R34, R33 ;  /* 0x000000221e217224 */ /* 0x000fe400078e0221 */
[----:B------:R-:W-:Y:S02]  /*6a20*/  IMAD.MOV R30, RZ, RZ, -R48 ;  /* 0x000000ffff1e7224 */ /* 0x000fe400078e0a30 */
[----:B------:R-:W-:-:S02]  /*6a30*/  IMAD R31, R31, R37, R36 ;  /* 0x000000251f1f7224 */ /* 0x000fc400078e0224 */
[----:B------:R-:W-:Y:S01]  /*6a40*/  IMAD R39, R39, R30, R42 ;  /* 0x0000001e27277224 */ /* 0x000fe200078e022a */
[----:B------:R-:W-:Y:S01]  /*6a50*/  IADD3 R30, PT, PT, -R51, RZ, RZ ;  /* 0x000000ff331e7210 */ /* 0x000fe20007ffe1ff */
[----:B------:R-:W-:-:S04]  /*6a60*/  IMAD R31, R31, R32, R33 ;  /* 0x000000201f1f7224 */ /* 0x000fc800078e0221 */
[----:B------:R-:W-:Y:S01]  /*6a70*/  @P1 IADD3 R55, PT, PT, R55, 0x1, RZ ;  /* 0x0000000137371810 */ /* 0x000fe20007ffe0ff */
[----:B------:R-:W-:Y:S01]  /*6a80*/  IMAD R31, R39, R38, R31 ;  /* 0x00000026271f7224 */ /* 0x000fe200078e021f */
        /* <DEDUP_REMOVED lines=8> */
[----:B------:R-:W-:Y:S02]  /*6b10*/  @P0 IADD3 R29, PT, PT, -R54, R29, RZ ;  /* 0x0000001d361d0210 */ /* 0x000fe40007ffe1ff */
[----:B------:R-:W-:Y:S02]  /*6b20*/  @P0 IADD3 R28, PT, PT, R28, 0x1, RZ ;  /* 0x000000011c1c0810 */ /* 0x000fe40007ffe0ff */
[----:B------:R-:W-:Y:S01]  /*6b30*/  ISETP.GE.U32.AND P1, PT, R29, R54, PT ;  /* 0x000000361d00720c */ /* 0x000fe20003f26070 */
[----:B------:R-:W-:Y:S01]  /*6b40*/  IMAD.MOV R29, RZ, RZ, -R50 ;  /* 0x000000ffff1d7224 */ /* 0x000fe200078e0a32 */
[----:B------:R-:W-:-:S03]  /*6b50*/  ISETP.NE.AND P0, PT, R35, R18, PT ;  /* 0x000000122300720c */ /* 0x000fc60003f05270 */
[----:B------:R-:W-:Y:S01]  /*6b60*/  IMAD R46, R46, R29, R51 ;  /* 0x0000001d2e2e7224 */ /* 0x000fe200078e0233 */
[----:B------:R-:W-:-:S03]  /*6b70*/  IADD3 R29, PT, PT, -R52, RZ, RZ ;  /* 0x000000ff341d7210 */ /* 0x000fc60007ffe1ff */
[----:B------:R-:W-:Y:S02]  /*6b80*/  IMAD R43, R46, R43, R40 ;  /* 0x0000002b2e2b7224 */ /* 0x000fe400078e0228 */
[----:B------:R-:W-:Y:S01]  /*6b90*/  IMAD R45, R45, R29, R50 ;  /* 0x0000001d2d2d7224 */ /* 0x000fe200078e0232 */
[----:B------:R-:W-:Y:S01]  /*6ba0*/  IADD3 R29, PT, PT, -R55, RZ, RZ ;  /* 0x000000ff371d7210 */ /* 0x000fe20007ffe1ff */
[----:B------:R-:W-:Y:S01]  /*6bb0*/  @P1 VIADD R28, R28, 0x1 ;  /* 0x000000011c1c1836 */ /* 0x000fe20000000000 */
[----:B------:R-:W-:Y:S01]  /*6bc0*/  @!P2 LOP3.LUT R28, RZ, R54, RZ, 0x33, !PT ;  /* 0x00000036ff1ca212 */ /* 0x000fe200078e33ff */
[----:B------:R-:W-:Y:S02]  /*6bd0*/  IMAD R44, R45, R44, R43 ;  /* 0x0000002c2d2c7224 */ /* 0x000fe400078e022b */
[----:B------:R-:W-:Y:S01]  /*6be0*/  IMAD R49, R49, R29, R52 ;  /* 0x0000001d31317224 */ /* 0x000fe200078e0234 */
[----:B------:R-:W-:Y:S01]  /*6bf0*/  MOV R37, R28 ;  /* 0x0000001c00257202 */ /* 0x000fe20000000f00 */
[----:B------:R-:W-:-:S02]  /*6c00*/  IMAD.MOV R33, RZ, RZ, -R28 ;  /* 0x000000ffff217224 */ /* 0x000fc400078e0a1c */
[----:B----4-:R-:W-:Y:S02]  /*6c10*/  IMAD R44, R49, R47, R44 ;  /* 0x0000002f312c7224 */ /* 0x010fe400078e022c */
[----:B------:R-:W-:-:S04]  /*6c20*/  IMAD R33, R54, R33, R55 ;  /* 0x0000002136217224 */ /* 0x000fc800078e0237 */
[----:B---3--:R-:W-:Y:S01]  /*6c30*/  IMAD R33, R33, R53, R44 ;  /* 0x0000003521217224 */ /* 0x008fe200078e022c */
[----:B------:R-:W-:Y:S06]  /*6c40*/  @P0 BRA `(.L_x_3186) ;  /* 0xfffffff000d00947 */ /* 0x000fec000383ffff */
[----:B------:R-:W-:Y:S05]  /*6c50*/  BSYNC.RECONVERGENT B1 ;  /* 0x0000000000017941 */ /* 0x000fea0003800200 */
.L_x_3185:
[----:B------:R-:W-:-:S09]  /*6c60*/  UISETP.NE.AND UP0, UPT, UR27, URZ, UPT ;  /* 0x000000ff1b00728c */ /* 0x000fd2000bf05270 */
[----:B------:R-:W-:Y:S05]  /*6c70*/  BRA.U !UP0, `(.L_x_3187) ;  /* 0x0000000908e87547 */ /* 0x000fea000b800000 */
[----:B------:R-:W-:Y:S02]  /*6c80*/  UISETP.GE.U32.AND UP0, UPT, UR10, 0x3, UPT ;  /* 0x000000030a00788c */ /* 0x000fe4000bf06070 */
[----:B------:R-:W-:-:S07]  /*6c90*/  UISETP.NE.AND UP1, UPT, UR5, URZ, UPT ;  /* 0x000000ff0500728c */ /* 0x000fce000bf25270 */
[----:B------:R-:W-:Y:S05]  /*6ca0*/  BRA.U !UP0, `(.L_x_3188) ;  /* 0x0000000508947547 */ /* 0x000fea000b800000 */
[C---:B------:R-:W-:Y:S02]  /*6cb0*/  IADD3 R34, PT, PT, R25.reuse, -0x1, RZ ;  /* 0xffffffff19227810 */ /* 0x040fe40007ffe0ff */
[C---:B------:R-:W-:Y:S02]  /*6cc0*/  IADD3 R31, PT, PT, R25.reuse, -0x2, RZ ;  /* 0xfffffffe191f7810 */ /* 0x040fe40007ffe0ff */
[----:B------:R-:W-:Y:S01]  /*6cd0*/  IADD3 R38, PT, PT, R25, -0x3, RZ ;  /* 0xfffffffd19267810 */ /* 0x000fe20007ffe0ff */
[----:B------:R-:W-:Y:S01]  /*6ce0*/  IMAD.SHL.U32 R34, R34, 0x4, RZ ;  /* 0x0000000422227824 */ /* 0x000fe200078e00ff */
[----:B------:R-:W-:Y:S02]  /*6cf0*/  SHF.L.U32 R31, R31, 0x2, RZ ;  /* 0x000000021f1f7819 */ /* 0x000fe400000006ff */
[----:B------:R-:W-:Y:S01]  /*6d00*/  SHF.L.U32 R38, R38, 0x2, RZ ;  /* 0x0000000226267819 */ /* 0x000fe200000006ff */
[----:B------:R3:W4:Y:S01]  /*6d10*/  LDC R32, c[0x0][R34+0x388] ;  /* 0x0000e20022207b82 */ /* 0x0007220000000800 */
[----:B------:R-:W-:-:S07]  /*6d20*/  IADD3 R25, PT, PT, R25, -0x4, RZ ;  /* 0xfffffffc19197810 */ /* 0x000fce0007ffe0ff */
        /* <DEDUP_REMOVED lines=9> */
[----:B--2---:R-:W-:-:S02]  /*6dc0*/  VIADD R28, R35, 0xffffffe ;  /* 0x0ffffffe231c7836 */ /* 0x004fc40000000000 */
[----:B------:R1:W2:Y:S05]  /*6dd0*/  LDC R35, c[0x0][R38+0x388] ;  /* 0x0000e20026237b82 */ /* 0x0002aa0000000800 */
[----:B------:R4:W3:Y:S03]  /*6de0*/  F2I.FTZ.U32.TRUNC.NTZ R29, R28 ;  /* 0x0000001c001d7305 */ /* 0x0008e6000021f000 */
[----:B-1----:R-:W1:Y:S01]  /*6df0*/  LDC R38, c[0x0][R38+0x3ec] ;  /* 0x0000fb0026267b82 */ /* 0x002e620000000800 */
[----:B----4-:R-:W-:Y:S02]  /*6e00*/  IMAD.MOV.U32 R28, RZ, RZ, RZ ;  /* 0x000000ffff1c7224 */ /* 0x010fe400078e00ff */
[----:B---3--:R-:W-:-:S04]  /*6e10*/  IMAD R39, R39, R29, RZ ;  /* 0x0000001d27277224 */ /* 0x008fc800078e02ff */
[----:B------:R-:W-:-:S04]  /*6e20*/  IMAD.HI.U32 R36, R29, R39, R28 ;  /* 0x000000271d247227 */ /* 0x000fc800078e001c */
[----:B------:R-:W-:Y:S02]  /*6e30*/  VIADD R28, R40, 0xffffffe ;  /* 0x0ffffffe281c7836 */ /* 0x000fe40000000000 */
[----:B------:R-:W-:Y:S02]  /*6e40*/  IMAD.HI.U32 R39, R36, R37, RZ ;  /* 0x0000002524277227 */ /* 0x000fe400078e00ff */
[----:B------:R3:W-:Y:S03]  /*6e50*/  F2I.FTZ.U32.TRUNC.NTZ R29, R28 ;  /* 0x0000001c001d7305 */ /* 0x0007e6000021f000 */
[----:B------:R-:W-:-:S05]  /*6e60*/  IADD3 R41, PT, PT, -R39, RZ, RZ ;  /* 0x000000ff27297210 */ /* 0x000fca0007ffe1ff */
[----:B------:R-:W-:Y:S02]  /*6e70*/  IMAD R41, R32, R41, R37 ;  /* 0x0000002920297224 */ /* 0x000fe400078e0225 */
[----:B---3--:R-:W-:-:S03]  /*6e80*/  HFMA2 R28, -RZ, RZ, 0, 0 ;  /* 0x00000000ff1c7431 */ /* 0x008fc600000001ff */
[----:B------:R-:W-:Y:S01]  /*6e90*/  ISETP.GE.U32.AND P0, PT, R41, R32, PT ;  /* 0x000000202900720c */ /* 0x000fe20003f06070 */
[----:B--2---:R-:W2:-:S12]  /*6ea0*/  I2F.U32.RP R42, R35 ;  /* 0x00000023002a7306 */ /* 0x004e980000209000 */
[----:B------:R-:W-:Y:S01]  /*6eb0*/  @P0 IADD3 R41, PT, PT, -R32, R41, RZ ;  /* 0x0000002920290210 */ /* 0x000fe20007ffe1ff */
[----:B------:R-:W-:-:S03]  /*6ec0*/  @P0 VIADD R39, R39, 0x1 ;  /* 0x0000000127270836 */ /* 0x000fc60000000000 */
[----:B------:R-:W-:Y:S02]  /*6ed0*/  ISETP.GE.U32.AND P1, PT, R41, R32, PT ;  /* 0x000000202900720c */ /* 0x000fe40003f26070 */
[----:B------:R-:W-:Y:S01]  /*6ee0*/  IADD3 R41, PT, PT, RZ, -R30, RZ ;  /* 0x8000001eff297210 */ /* 0x000fe20007ffe0ff */
[----:B--2---:R-:W2:Y:S04]  /*6ef0*/  MUFU.RCP R42, R42 ;  /* 0x0000002a002a7308 */ /* 0x004ea80000001000 */
[----:B------:R-:W-:-:S04]  /*6f00*/  IMAD R41, R41, R29, RZ ;  /* 0x0000001d29297224 */ /* 0x000fc800078e02ff */
[----:B------:R-:W-:Y:S01]  /*6f10*/  IMAD.HI.U32 R28, R29, R41, R28 ;  /* 0x000000291d1c7227 */ /* 0x000fe200078e001c */
[----:B------:R-:W-:-:S03]  /*6f20*/  SHF.L.U32 R41, R25, 0x2, RZ ;  /* 0x0000000219297819 */ /* 0x000fc600000006ff */
[----:B------:R-:W-:Y:S01]  /*6f30*/  @P1 VIADD R39, R39, 0x1 ;  /* 0x0000000127271836 */ /* 0x000fe20000000000 */
[----:B------:R3:W4:Y:S01]  /*6f40*/  LDC R36, c[0x0][R41+0x388] ;  /* 0x0000e20029247b82 */ /* 0x0007220000000800 */
[----:B------:R-:W-:Y:S02]  /*6f50*/  @!P2 LOP3.LUT R39, RZ, R32, RZ, 0x33, !PT ;  /* 0x00000020ff27a212 */ /* 0x000fe400078e33ff */
[----:B------:R-:W-:-:S03]  /*6f60*/  ISETP.NE.U32.AND P2, PT, R30, RZ, PT ;  /* 0x000000ff1e00720c */ /* 0x000fc60003f45070 */
[----:B------:R-:W-:Y:S02]  /*6f70*/  IMAD.HI.U32 R40, R28, R39, RZ ;  /* 0x000000271c287227 */ /* 0x000fe400078e00ff */
[----:B---3--:R-:W3:Y:S02]  /*6f80*/  LDC R41, c[0x0][R41+0x3ec] ;  /* 0x0000fb0029297b82 */ /* 0x008ee40000000800 */
[----:B--2---:R-:W-:Y:S01]  /*6f90*/  VIADD R28, R42, 0xffffffe ;  /* 0x0ffffffe2a1c7836 */ /* 0x004fe20000000000 */
[----:B------:R-:W-:-:S03]  /*6fa0*/  IADD3 R43, PT, PT, -R40, RZ, RZ ;  /* 0x000000ff282b7210 */ /* 0x000fc60007ffe1ff */
[----:B------:R2:W0:Y:S02]  /*6fb0*/  F2I.FTZ.U32.TRUNC.NTZ R29, R28 ;  /* 0x0000001c001d7305 */ /* 0x000424000021f000 */
[----:B------:R-:W-:-:S05]  /*6fc0*/  IMAD R43, R30, R43, R39 ;  /* 0x0000002b1e2b7224 */ /* 0x000fca00078e0227 */
[----:B------:R-:W-:Y:S01]  /*6fd0*/  ISETP.GE.U32.AND P0, PT, R43, R30, PT ;  /* 0x0000001e2b00720c */ /* 0x000fe20003f06070 */
[----:B--2---:R-:W-:-:S12]  /*6fe0*/  HFMA2 R28, -RZ, RZ, 0, 0 ;  /* 0x00000000ff1c7431 */ /* 0x004fd800000001ff */
[----:B------:R-:W-:Y:S01]  /*6ff0*/  @P0 IADD3 R43, PT, PT, -R30, R43, RZ ;  /* 0x0000002b1e2b0210 */ /* 0x000fe20007ffe1ff */
[----:B------:R-:W-:-:S03]  /*7000*/  @P0 VIADD R40, R40, 0x1 ;  /* 0x0000000128280836 */ /* 0x000fc60000000000 */
[----:B------:R-:W-:Y:S02]  /*7010*/  ISETP.GE.U32.AND P1, PT, R43, R30, PT ;  /* 0x0000001e2b00720c */ /* 0x000fe40003f26070 */
[----:B------:R-:W-:-:S05]  /*7020*/  IADD3 R43, PT, PT, RZ, -R35, RZ ;  /* 0x80000023ff2b7210 */ /* 0x000fca0007ffe0ff */
[----:B0-----:R-:W-:Y:S01]  /*7030*/  IMAD R43, R43, R29, RZ ;  /* 0x0000001d2b2b7224 */ /* 0x001fe200078e02ff */
[----:B----4-:R-:W0:Y:S03]  /*7040*/  I2F.U32.RP R42, R36 ;  /* 0x00000024002a7306 */ /* 0x010e260000209000 */
[----:B------:R-:W-:Y:S02]  /*7050*/  IMAD.HI.U32 R29, R29, R43, R28 ;  /* 0x0000002b1d1d7227 */ /* 0x000fe400078e001c */
[----:B------:R-:W-:Y:S02]  /*7060*/  @P1 IADD3 R40, PT, PT, R40, 0x1, RZ ;  /* 0x0000000128281810 */ /* 0x000fe40007ffe0ff */
[----:B------:R-:W-:Y:S01]  /*7070*/  @!P2 LOP3.LUT R40, RZ, R30, RZ, 0x33, !PT ;  /* 0x0000001eff28a212 */ /* 0x000fe200078e33ff */
[----:B------:R-:W-:Y:S01]  /*7080*/  IMAD.MOV R45, RZ, RZ, -R36 ;  /* 0x000000ffff2d7224 */ /* 0x000fe200078e0a24 */
[----:B------:R-:W-:-:S03]  /*7090*/  ISETP.NE.U32.AND P2, PT, R35, RZ, PT ;  /* 0x000000ff2300720c */ /* 0x000fc60003f45070 */
[----:B------:R-:W-:-:S04]  /*70a0*/  IMAD.HI.U32 R43, R29, R40, RZ ;  /* 0x000000281d2b7227 */ /* 0x000fc800078e00ff */
[----:B------:R-:W-:Y:S01]  /*70b0*/  IMAD.MOV R28, RZ, RZ, -R43 ;  /* 0x000000ffff1c7224 */ /* 0x000fe200078e0a2b */
[----:B0-----:R-:W0:Y:S03]  /*70c0*/  MUFU.RCP R42, R42 ;  /* 0x0000002a002a7308 */ /* 0x001e260000001000 */
[----:B------:R-:W-:-:S05]  /*70d0*/  IMAD R28, R35, R28, R40 ;  /* 0x0000001c231c7224 */ /* 0x000fca00078e0228 */
[----:B------:R-:W-:Y:S02]  /*70e0*/  ISETP.GE.U32.AND P0, PT, R28, R35, PT ;  /* 0x000000231c00720c */ /* 0x000fe40003f06070 */
[----:B0-----:R-:W-:-:S11]  /*70f0*/  IADD3 R29, PT, PT, R42, 0xffffffe, RZ ;  /* 0x0ffffffe2a1d7810 */ /* 0x001fd60007ffe0ff */
[----:B------:R-:W-:Y:S01]  /*7100*/  @P0 IADD3 R28, PT, PT, -R35, R28, RZ ;  /* 0x0000001c231c0210 */ /* 0x000fe20007ffe1ff */
[----:B------:R-:W0:Y:S01]  /*7110*/  F2I.FTZ.U32.TRUNC.NTZ R29, R29 ;  /* 0x0000001d001d7305 */ /* 0x000e22000021f000 */
[----:B------:R-:W-:Y:S02]  /*7120*/  @P0 IADD3 R43, PT, PT, R43, 0x1, RZ ;  /* 0x000000012b2b0810 */ /* 0x000fe40007ffe0ff */
[----:B------:R-:W-:Y:S01]  /*7130*/  ISETP.GE.U32.AND P1, PT, R28, R35, PT ;  /* 0x000000231c00720c */ /* 0x000fe20003f26070 */
[----:B------:R-:W-:Y:S02]  /*7140*/  IMAD.MOV.U32 R28, RZ, RZ, RZ ;  /* 0x000000ffff1c7224 */ /* 0x000fe400078e00ff */
[----:B0-----:R-:W-:-:S10]  /*7150*/  IMAD R45, R45, R29, RZ ;  /* 0x0000001d2d2d7224 */ /* 0x001fd400078e02ff */
[----:B------:R-:W-:Y:S02]  /*7160*/  @P1 IADD3 R43, PT, PT, R43, 0x1, RZ ;  /* 0x000000012b2b1810 */ /* 0x000fe40007ffe0ff */
[----:B------:R-:W-:Y:S01]  /*7170*/  @!P2 LOP3.LUT R43, RZ, R35, RZ, 0x33, !PT ;  /* 0x00000023ff2ba212 */ /* 0x000fe200078e33ff */
[----:B------:R-:W-:Y:S01]  /*7180*/  IMAD.HI.U32 R28, R29, R45, R28 ;  /* 0x0000002d1d1c7227 */ /* 0x000fe200078e001c */
[----:B------:R-:W-:-:S05]  /*7190*/  ISETP.NE.U32.AND P2, PT, R36, RZ, PT ;  /* 0x000000ff2400720c */ /* 0x000fca0003f45070 */
        /* <DEDUP_REMOVED lines=17> */
[----:B------:R-:W-:Y:S01]  /*72b0*/  IADD3 R33, PT, PT, -R28, RZ, RZ ;  /* 0x000000ff1c217210 */ /* 0x000fe20007ffe1ff */
[----:B------:R-:W-:-:S02]  /*72c0*/  IMAD.MOV.U32 R37, RZ, RZ, R28 ;  /* 0x000000ffff257224 */ /* 0x000fc400078e001c */
[----:B-1----:R-:W-:Y:S02]  /*72d0*/  IMAD R32, R35, R38, R32 ;  /* 0x0000002623207224 */ /* 0x002fe400078e0220 */
[----:B------:R-:W-:-:S04]  /*72e0*/  IMAD R33, R36, R33, R43 ;  /* 0x0000002124217224 */ /* 0x000fc800078e022b */
[----:B---3--:R-:W-:-:S07]  /*72f0*/  IMAD R33, R33, R41, R32 ;  /* 0x0000002921217224 */ /* 0x008fce00078e0220 */
.L_x_3188:
[----:B------:R-:W-:Y:S05]  /*7300*/  BRA.U !UP1, `(.L_x_3187) ;  /* 0x0000000509447547 */ /* 0x000fea000b800000 */
[----:B------:R-:W-:Y:S02]  /*7310*/  UISETP.NE.AND UP0, UPT, UR11, URZ, UPT ;  /* 0x000000ff0b00728c */ /* 0x000fe4000bf05270 */
[----:B------:R-:W-:-:S07]  /*7320*/  UISETP.NE.AND UP1, UPT, UR6, URZ, UPT ;  /* 0x000000ff0600728c */ /* 0x000fce000bf25270 */
[----:B------:R-:W-:Y:S05]  /*7330*/  BRA.U !UP0, `(.L_x_3189) ;  /* 0x0000000108cc7547 */ /* 0x000fea000b800000 */
[C---:B012---:R-:W-:Y:S01]  /*7340*/  IADD3 R28, PT, PT, R25.reuse, -0x1, RZ ;  /* 0xffffffff191c7810 */ /* 0x047fe20007ffe0ff */
        /* <DEDUP_REMOVED lines=17> */
[----:B------:R-:W-:-:S04]  /*7460*/  IMAD.HI.U32 R36, R29, R35, R28 ;  /* 0x000000231d247227 */ /* 0x000fc800078e001c */
[----:B------:R-:W-:Y:S02]  /*7470*/  VIADD R28, R40, 0xffffffe ;  /* 0x0ffffffe281c7836 */ /* 0x000fe40000000000 */
[----:B------:R-:W-:-:S05]  /*7480*/  IMAD.HI.U32 R35, R36, R37, RZ ;  /* 0x0000002524237227 */ /* 0x000fca00078e00ff */
[----:B------:R-:W-:-:S05]  /*7490*/  IADD3 R29, PT, PT, -R35, RZ, RZ ;  /* 0x000000ff231d7210 */ /* 0x000fca0007ffe1ff */
[----:B------:R-:W-:Y:S02]  /*74a0*/  IMAD R39, R32, R29, R37 ;  /* 0x0000001d20277224 */ /* 0x000fe400078e0225 */
[----:B------:R1:W3:Y:S03]  /*74b0*/  F2I.FTZ.U32.TRUNC.NTZ R29, R28 ;  /* 0x0000001c001d7305 */ /* 0x0002e6000021f000 */
[----:B------:R-:W-:Y:S02]  /*74c0*/  ISETP.GE.U32.AND P0, PT, R39, R32, PT ;  /* 0x000000202700720c */ /* 0x000fe40003f06070 */
[----:B-1----:R-:W-:-:S11]  /*74d0*/  MOV R28, RZ ;  /* 0x000000ff001c7202 */ /* 0x002fd60000000f00 */
[----:B------:R-:W-:Y:S01]  /*74e0*/  @P0 IADD3 R39, PT, PT, -R32, R39, RZ ;  /* 0x0000002720270210 */ /* 0x000fe20007ffe1ff */
        /* <DEDUP_REMOVED lines=14> */
[----:B0-----:R-:W-:-:S08]  /*75d0*/  IMAD R28, R28, R31, R33 ;  /* 0x0000001f1c1c7224 */ /* 0x001fd000078e0221 */
        /* <DEDUP_REMOVED lines=8> */
[----:B--2---:R-:W-:-:S07]  /*7660*/  IMAD R33, R29, R38, R28 ;  /* 0x000000261d217224 */ /* 0x004fce00078e021c */
.L_x_3189:
[----:B------:R-:W-:Y:S05]  /*7670*/  BRA.U !UP1, `(.L_x_3187) ;  /* 0x0000000109687547 */ /* 0x000fea000b800000 */
[----:B------:R-:W-:-:S04]  /*7680*/  IADD3 R25, PT, PT, R25, -0x1, RZ ;  /* 0xffffffff19197810 */ /* 0x000fc80007ffe0ff */
[----:B------:R-:W-:-:S04]  /*7690*/  SHF.L.U32 R25, R25, 0x2, RZ ;  /* 0x0000000219197819 */ /* 0x000fc800000006ff */
[----:B------:R-:W3:Y:S02]  /*76a0*/  LDC R30, c[0x0][R25+0x388] ;  /* 0x0000e200191e7b82 */ /* 0x000ee40000000800 */
[----:B---3--:R-:W3:Y:S01]  /*76b0*/  I2F.U32.RP R31, R30 ;  /* 0x0000001e001f7306 */ /* 0x008ee20000209000 */
[----:B------:R-:W-:Y:S02]  /*76c0*/  IADD3 R35, PT, PT, RZ, -R30, RZ ;  /* 0x8000001eff237210 */ /* 0x000fe40007ffe0ff */
[----:B------:R-:W-:-:S05]  /*76d0*/  ISETP.NE.U32.AND P2, PT, R30, RZ, PT ;  /* 0x000000ff1e00720c */ /* 0x000fca0003f45070 */
[----:B---3--:R-:W0:Y:S02]  /*76e0*/  MUFU.RCP R31, R31 ;  /* 0x0000001f001f7308 */ /* 0x008e240000001000 */
[----:B012---:R-:W-:Y:S02]  /*76f0*/  VIADD R28, R31, 0xffffffe ;  /* 0x0ffffffe1f1c7836 */ /* 0x007fe40000000000 */
        /* <DEDUP_REMOVED lines=18> */
.L_x_3187:
[----:B012---:R-:W0:Y:S01]  /*7820*/  LDC.64 R28, c[0x0][0x380] ;  /* 0x0000e000ff1c7b82 */ /* 0x007e220000000a00 */
[----:B------:R-:W1:Y:S02]  /*7830*/  LDCU UR4, c[0x0][0x3ec] ;  /* 0x00007d80ff0477ac */ /* 0x000e640008000800 */
[----:B-1----:R-:W-:-:S04]  /*7840*/  IMAD R33, R37, UR4, R33 ;  /* 0x0000000425217c24 */ /* 0x002fc8000f8e0221 */
[----:B0-----:R-:W-:-:S05]  /*7850*/  IMAD.WIDE.U32 R28, R33, 0x2, R28 ;  /* 0x00000002211c7825 */ /* 0x001fca00078e001c */
[----:B------:R3:W5:Y:S01]  /*7860*/  LDG.E.U16 R25, desc[UR20][R28.64] ;  /* 0x000000141c197981 */ /* 0x000762000c1e1500 */
[----:B------:R-:W-:Y:S05]  /*7870*/  BRA `(.L_x_3184) ;  /* 0x0000000000747947 */ /* 0x000fea0003800000 */
.L_x_3162:
[----:B------:R-:W0:Y:S01]  /*7880*/  LDCU UR4, c[0x0][0x608] ;  /* 0x0000c100ff0477ac */ /* 0x000e220008000800 */
[----:B------:R-:W-:-:S05]  /*7890*/  IMAD.IADD R40, R9, 0x1, R0 ;  /* 0x0000000109287824 */ /* 0x000fca00078e0200 */
[----:B------:R-:W-:-:S05]  /*78a0*/  IADD3 R36, PT, PT, R9, R40, RZ ;  /* 0x0000002809247210 */ /* 0x000fca0007ffe0ff */
[----:B------:R-:W-:Y:S01]  /*78b0*/  IMAD.IADD R38, R9, 0x1, R36 ;  /* 0x0000000109267824 */ /* 0x000fe200078e0224 */
[----:B0-----:R-:W-:-:S04]  /*78c0*/  MOV R23, UR4 ;  /* 0x0000000400177c02 */ /* 0x001fc80008000f00 */
        /* <DEDUP_REMOVED lines=24> */
.L_x_3184:
[----:B------:R-:W-:Y:S05]  /*7a50*/  BSYNC.RECONVERGENT B0 ;  /* 0x0000000000007941 */ /* 0x000fea0003800200 */
.L_x_3161:
[----:B------:R-:W4:Y:S02]  /*7a60*/  LDCU UR4, c[0x0][0x528] ;  /* 0x0000a500ff0477ac */ /* 0x000f240008000800 */
[----:B----4-:R-:W-:-:S09]  /*7a70*/  UISETP.GE.AND UP0, UPT, UR4, 0x2, UPT ;  /* 0x000000020400788c */ /* 0x010fd2000bf06270 */
[----:B------:R-:W-:Y:S05]  /*7a80*/  BRA.U !UP0, `(.L_x_3190) ;  /* 0x0000006908607547 */ /* 0x000fea000b800000 */
[----:B------:R-:W-:Y:S01]  /*7a90*/  ISETP.GE.U32.AND P0, PT, R0, R23, PT ;  /* 0x000000170000720c */ /* 0x000fe20003f06070 */
[----:B------:R-:W-:-:S12]  /*7aa0*/  BSSY.RECONVERGENT B0, `(.L_x_3191) ;  /* 0x00001a4000007945 */ /* 0x000fd80003800200 */
[----:B------:R-:W-:Y:S05]  /*7ab0*/  @P0 BRA `(.L_x_3192) ;  /* 0x0000001800880947 */ /* 0x000fea0003800000 */
[----:B------:R-:W-:Y:S01]  /*7ac0*/  UISETP.GE.U32.AND UP1, UPT, UR26, 0x7, UPT ;  /* 0x000000071a00788c */ /* 0x000fe2000bf26070 */
[----:B0-----:R-:W-:Y:S01]  /*7ad0*/  HFMA2 R31, -RZ, RZ, 0, 0 ;  /* 0x00000000ff1f7431 */ /* 0x001fe200000001ff */
[----:B------:R-:W-:Y:S01]  /*7ae0*/  MOV R30, R0 ;  /* 0x00000000001e7202 */ /* 0x000fe20000000f00 */
[----:B------:R-:W0:Y:S01]  /*7af0*/  LDCU UR14, c[0x0][0x528] ;  /* 0x0000a500ff0e77ac */ /* 0x000e220008000800 */
[----:B------:R-:W-:-:S05]  /*7b00*/  UISETP.NE.AND UP0, UPT, UR28, URZ, UPT ;  /* 0x000000ff1c00728c */ /* 0x000fca000bf05270 */
[----:B------:R-:W-:Y:S06]  /*7b10*/  BRA.U !UP1, `(.L_x_3193) ;  /* 0x0000000d09407547 */ /* 0x000fec000b800000 */
[----:B------:R-:W-:Y:S01]  /*7b20*/  IMAD.MOV.U32 R31, RZ, RZ, RZ ;  /* 0x000000ffff1f7224 */ /* 0x000fe200078e00ff */
[----:B------:R-:W-:Y:S01]  /*7b30*/  MOV R30, R0 ;  /* 0x00000000001e7202 */ /* 0x000fe20000000f00 */
[----:B------:R-:W-:-:S06]  /*7b40*/  UMOV UR4, URZ ;  /* 0x000000ff00047c82 */ /* 0x000fcc0008000000 */
.L_x_3194:
        /* <DEDUP_REMOVED lines=31> */
[----:B------:R-:W1:Y:S06]  /*7d40*/  LDCU UR15, c[0x0][UR15+0x3ec] ;  /* 0x00007d800f0f77ac */ /* 0x000e6c0008000800 */
[----:B------:R-:W1:Y:S01]  /*7d50*/  I2F.U32.RP R34, UR31 ;  /* 0x0000001f00227d06 */ /* 0x000e620008209000 */
[----:B--23--:R-:W-:-:S02]  /*7d60*/  IADD3 R28, PT, PT, R32, 0xffffffe, RZ ;  /* 0x0ffffffe201c7810 */ /* 0x00cfc40007ffe0ff */
[----:B0-----:R-:W-:Y:S01]  /*7d70*/  IADD3 R39, PT, PT, RZ, -UR33, RZ ;  /* 0x80000021ff277c10 */ /* 0x001fe2000fffe0ff */
[----:B------:R-:W0:Y:S04]  /*7d80*/  LDCU UR36, c[0x0][UR24+0x388] ;  /* 0x00007100182477ac */ /* 0x000e280008000800 */
[----:B------:R2:W3:Y:S01]  /*7d90*/  F2I.FTZ.U32.TRUNC.NTZ R29, R28 ;  /* 0x0000001c001d7305 */ /* 0x0004e2000021f000 */
[----:B------:R-:W0:Y:S01]  /*7da0*/  LDCU UR16, c[0x0][UR16+0x3ec] ;  /* 0x00007d80101077ac */ /* 0x000e220008000800 */
[----:B----4-:R-:W-:Y:S01]  /*7db0*/  IADD3 R41, PT, PT, RZ, -UR35, RZ ;  /* 0x80000023ff297c10 */ /* 0x010fe2000fffe0ff */
[----:B------:R-:W4:Y:S05]  /*7dc0*/  LDCU UR17, c[0x0][UR17+0x3ec] ;  /* 0x00007d80111177ac */ /* 0x000f2a0008000800 */
[----:B-1----:R-:W-:Y:S01]  /*7dd0*/  MUFU.RCP R34, R34 ;  /* 0x0000002200227308 */ /* 0x002fe20000001000 */
[----:B--2---:R-:W-:Y:S01]  /*7de0*/  HFMA2 R28, -RZ, RZ, 0, 0 ;  /* 0x00000000ff1c7431 */ /* 0x004fe200000001ff */
[----:B------:R-:W1:Y:S01]  /*7df0*/  LDCU UR18, c[0x0][UR18+0x3ec] ;  /* 0x00007d80121277ac */ /* 0x000e620008000800 */
[----:B------:R-:W2:Y:S01]  /*7e00*/  LDCU UR19, c[0x0][UR19+0x3ec] ;  /* 0x00007d80131377ac */ /* 0x000ea20008000800 */
[----:B---3--:R-:W-:-:S04]  /*7e10*/  IMAD R35, R35, R29, RZ ;  /* 0x0000001d23237224 */ /* 0x008fc800078e02ff */
[----:B------:R-:W3:Y:S01]  /*7e20*/  I2F.U32.RP R36, UR33 ;  /* 0x0000002100247d06 */ /* 0x000ee20008209000 */
[----:B------:R-:W2:Y:S01]  /*7e30*/  LDCU UR22, c[0x0][UR22+0x3ec] ;  /* 0x00007d80161677ac */ /* 0x000ea20008000800 */
[----:B------:R-:W-:Y:S01]  /*7e40*/  IMAD.HI.U32 R29, R29, R35, R28 ;  /* 0x000000231d1d7227 */ /* 0x000fe200078e001c */
[----:B------:R-:W2:Y:S05]  /*7e50*/  LDCU UR23, c[0x0][UR23+0x3ec] ;  /* 0x00007d80171777ac */ /* 0x000eaa0008000800 */
[----:B------:R-:W0:Y:S01]  /*7e60*/  I2F.U32.RP R35, UR32 ;  /* 0x0000002000237d06 */ /* 0x000e220008209000 */
[----:B------:R-:W-:Y:S01]  /*7e70*/  IMAD.HI.U32 R32, R29, R30, RZ ;  /* 0x0000001e1d207227 */ /* 0x000fe200078e00ff */
[----:B------:R-:W2:Y:S04]  /*7e80*/  LDCU UR24, c[0x0][UR24+0x3ec] ;  /* 0x00007d80181877ac */ /* 0x000ea80008000800 */
[----:B------:R-:W-:Y:S01]  /*7e90*/  IADD3 R29, PT, PT, -R32, RZ, RZ ;  /* 0x000000ff201d7210 */ /* 0x000fe20007ffe1ff */
[----:B------:R-:W-:Y:S01]  /*7ea0*/  UIADD3 UR4, UPT, UPT, UR4, 0x8, URZ ;  /* 0x0000000804047890 */ /* 0x000fe2000fffe0ff */
[----:B---3--:R-:W-:Y:S03]  /*7eb0*/  MUFU.RCP R36, R36 ;  /* 0x0000002400247308 */ /* 0x008fe60000001000 */
[----:B------:R-:W-:Y:S01]  /*7ec0*/  IMAD R28, R29, UR29, R30 ;  /* 0x0000001d1d1c7c24 */ /* 0x000fe2000f8e021e */
[----:B------:R-:W-:Y:S01]  /*7ed0*/  UISETP.NE.AND UP1, UPT, UR4, UR7, UPT ;  /* 0x000000070400728c */ /* 0x000fe2000bf25270 */
[----:B------:R-:W-:Y:S01]  /*7ee0*/  VIADD R29, R33, 0xffffffe ;  /* 0x0ffffffe211d7836 */ /* 0x000fe20000000000 */
[----:B------:R-:W-:-:S02]  /*7ef0*/  IADD3 R33, PT, PT, RZ, -UR30, RZ ;  /* 0x8000001eff217c10 */ /* 0x000fc4000fffe0ff */
[C---:B------:R-:W-:Y:S01]  /*7f00*/  ISETP.GE.U32.AND P0, PT, R28.reuse, UR29, PT ;  /* 0x0000001d1c007c0c */ /* 0x040fe2000bf06070 */
[----:B0-----:R-:W-:Y:S08]  /*7f10*/  MUFU.RCP R35, R35 ;  /* 0x0000002300237308 */ /* 0x001ff00000001000 */
[----:B------:R-:W0:Y:S04]  /*7f20*/  F2I.FTZ.U32.TRUNC.NTZ R29, R29 ;  /* 0x0000001d001d7305 */ /* 0x000e28000021f000 */
[----:B------:R-:W-:Y:S01]  /*7f30*/  @P0 IADD3 R28, PT, PT, R28, -UR29, RZ ;  /* 0x8000001d1c1c0c10 */ /* 0x000fe2000fffe0ff */
[----:B------:R-:W-:-:S03]  /*7f40*/  @P0 VIADD R32, R32, 0x1 ;  /* 0x0000000120200836 */ /* 0x000fc60000000000 */
[----:B------:R-:W-:Y:S01]  /*7f50*/  ISETP.GE.U32.AND P1, PT, R28, UR29, PT ;  /* 0x0000001d1c007c0c */ /* 0x000fe2000bf26070 */
[----:B------:R-:W-:Y:S01]  /*7f60*/  HFMA2 R28, -RZ, RZ, 0, 0 ;  /* 0x00000000ff1c7431 */ /* 0x000fe200000001ff */
[----:B------:R-:W3:Y:S01]  /*7f70*/  I2F.U32.RP R38, UR35 ;  /* 0x0000002300267d06 */ /* 0x000ee20008209000 */
[----:B0-----:R-:W-:-:S04]  /*7f80*/  IMAD R33, R33, R29, RZ ;  /* 0x0000001d21217224 */ /* 0x001fc800078e02ff */
[----:B------:R-:W-:-:S06]  /*7f90*/  IMAD.HI.U32 R33, R29, R33, R28 ;  /* 0x000000211d217227 */ /* 0x000fcc00078e001c */
[----:B------:R-:W-:Y:S02]  /*7fa0*/  @P1 IADD3 R32, PT, PT, R32, 0x1, RZ ;  /* 0x0000000120201810 */ /* 0x000fe40007ffe0ff */
[----:B------:R-:W-:Y:S02]  /*7fb0*/  @!P2 LOP3.LUT R32, RZ, UR29, RZ, 0x33, !PT ;  /* 0x0000001dff20ac12 */ /* 0x000fe4000f8e33ff */
[----:B------:R-:W-:Y:S01]  /*7fc0*/  ISETP.NE.U32.AND P2, PT, RZ, UR30, PT ;  /* 0x0000001eff007c0c */ /* 0x000fe2000bf45070 */
[----:B---3--:R-:W-:Y:S02]  /*7fd0*/  MUFU.RCP R38, R38 ;  /* 0x0000002600267308 */ /* 0x008fe40000001000 */
        /* <DEDUP_REMOVED lines=12> */
[----:B------:R-:W-:Y:S01]  /*80a0*/  IADD3 R29, PT, PT, R35, 0xffffffe, RZ ;  /* 0x0ffffffe231d7810 */ /* 0x000fe20007ffe0ff */
[----:B------:R-:W0:Y:S01]  /*80b0*/  I2F.U32.RP R37, UR34 ;  /* 0x0000002200257d06 */ /* 0x000e220008209000 */
[----:B------:R-:W-:-:S03]  /*80c0*/  IADD3 R35, PT, PT, RZ, -UR32, RZ ;  /* 0x80000020ff237c10 */ /* 0x000fc6000fffe0ff */
[----:B------:R-:W-:Y:S02]  /*80d0*/  @P1 IADD3 R33, PT, PT, R33, 0x1, RZ ;  /* 0x0000000121211810 */ /* 0x000fe40007ffe0ff */
[----:B------:R-:W-:Y:S02]  /*80e0*/  @!P2 LOP3.LUT R33, RZ, UR30, RZ, 0x33, !PT ;  /* 0x0000001eff21ac12 */ /* 0x000fe4000f8e33ff */
[----:B------:R-:W3:Y:S01]  /*80f0*/  F2I.FTZ.U32.TRUNC.NTZ R29, R29 ;  /* 0x0000001d001d7305 */ /* 0x000ee2000021f000 */
[----:B------:R-:W-:Y:S02]  /*8100*/  ISETP.NE.U32.AND P2, PT, RZ, UR31, PT ;  /* 0x0000001fff007c0c */ /* 0x000fe4000bf45070 */
[----:B------:R-:W-:-:S05]  /*8110*/  IMAD.HI.U32 R34, R28, R33, RZ ;  /* 0x000000211c227227 */ /* 0x000fca00078e00ff */
[----:B------:R-:W-:Y:S01]  /*8120*/  IADD3 R28, PT, PT, -R34, RZ, RZ ;  /* 0x000000ff221c7210 */ /* 0x000fe20007ffe1ff */
[----:B0-----:R-:W-:Y:S04]  /*8130*/  MUFU.RCP R37, R37 ;  /* 0x0000002500257308 */ /* 0x001fe80000001000 */
[----:B------:R-:W-:Y:S02]  /*8140*/  IMAD R28, R28, UR31, R33 ;  /* 0x0000001f1c1c7c24 */ /* 0x000fe4000f8e0221 */
[----:B---3--:R-:W-:-:S03]  /*8150*/  IMAD R35, R35, R29, RZ ;  /* 0x0000001d23237224 */ /* 0x008fc600078e02ff */
        /* <DEDUP_REMOVED lines=21> */
[----:B------:R-:W-:Y:S01]  /*82b0*/  IADD3 R29, PT, PT, R37, 0xffffffe, RZ ;  /* 0x0ffffffe251d7810 */ /* 0x000fe20007ffe0ff */
[----:B------:R-:W0:Y:S04]  /*82c0*/  I2F.U32.RP R39, UR36 ;  /* 0x0000002400277d06 */ /* 0x000e280008209000 */
[----:B------:R-:W-:Y:S01]  /*82d0*/  @P1 IADD3 R35, PT, PT, R35, 0x1, RZ ;  /* 0x0000000123231810 */ /* 0x000fe20007ffe0ff */
[----:B------:R-:W-:Y:S01]  /*82e0*/  IMAD R37, RZ, RZ, -UR34 ;  /* 0x80000022ff257e24 */ /* 0x000fe2000f8e02ff */
[----:B------:R-:W-:Y:S02]  /*82f0*/  @!P2 LOP3.LUT R35, RZ, UR32, RZ, 0x33, !PT ;  /* 0x00000020ff23ac12 */ /* 0x000fe4000f8e33ff */
[----:B------:R-:W-:-:S03]  /*8300*/  ISETP.NE.U32.AND P2, PT, RZ, UR33, PT ;  /* 0x00000021ff007c0c */ /* 0x000fc6000bf45070 */
[----:B------:R-:W-:Y:S01]  /*8310*/  IMAD.HI.U32 R36, R28, R35, RZ ;  /* 0x000000231c247227 */ /* 0x000fe200078e00ff */
[----:B------:R-:W3:Y:S03]  /*8320*/  F2I.FTZ.U32.TRUNC.NTZ R29, R29 ;  /* 0x0000001d001d7305 */ /* 0x000ee6000021f000 */
[----:B------:R-:W-:-:S04]  /*8330*/  IMAD.MOV R28, RZ, RZ, -R36 ;  /* 0x000000ffff1c7224 */ /* 0x000fc800078e0a24 */
[----:B------:R-:W-:Y:S01]  /*8340*/  IMAD R28, R28, UR33, R35 ;  /* 0x000000211c1c7c24 */ /* 0x000fe2000f8e0223 */
[----:B0-----:R-:W-:Y:S04]  /*8350*/  MUFU.RCP R39, R39 ;  /* 0x0000002700277308 */ /* 0x001fe80000001000 */
[----:B------:R-:W-:Y:S01]  /*8360*/  ISETP.GE.U32.AND P0, PT, R28, UR33, PT ;  /* 0x000000211c007c0c */ /* 0x000fe2000bf06070 */
[----:B---3--:R-:W-:-:S12]  /*8370*/  IMAD R37, R37, R29, RZ ;  /* 0x0000001d25257224 */ /* 0x008fd800078e02ff */
        /* <DEDUP_REMOVED lines=38> */
[----:B------:R-:W-:Y:S02]  /*85e0*/  IADD3 R29, PT, PT, -R32, RZ, RZ ;  /* 0x000000ff201d7210 */ /* 0x000fe40007ffe1ff */
[----:B------:R-:W-:Y:S01]  /*85f0*/  ISETP.NE.U32.AND P2, PT, RZ, UR36, PT ;  /* 0x00000024ff007c0c */ /* 0x000fe2000bf45070 */
[----:B------:R-:W-:-:S04]  /*8600*/  IMAD.HI.U32 R28, R39, R38, RZ ;  /* 0x00000026271c7227 */ /* 0x000fc800078e00ff */
[----:B------:R-:W-:Y:S02]  /*8610*/  IMAD.MOV R39, RZ, RZ, -R28 ;  /* 0x000000ffff277224 */ /* 0x000fe400078e0a1c */
[----:B------:R-:W-:Y:S01]  /*8620*/  IMAD R30, R29, UR29, R30 ;  /* 0x0000001d1d1e7c24 */ /* 0x000fe2000f8e021e */
[----:B------:R-:W-:Y:S01]  /*8630*/  IADD3 R29, PT, PT, -R33, RZ, RZ ;  /* 0x000000ff211d7210 */ /* 0x000fe20007ffe1ff */
[----:B------:R-:W-:Y:S02]  /*8640*/  IMAD R39, R39, UR36, R38 ;  /* 0x0000002427277c24 */ /* 0x000fe4000f8e0226 */
[----:B------:R-:W-:Y:S01]  /*8650*/  IMAD R30, R30, UR15, R31 ;  /* 0x0000000f1e1e7c24 */ /* 0x000fe2000f8e021f */
[----:B------:R-:W-:Y:S01]  /*8660*/  IADD3 R31, PT, PT, -R35, RZ, RZ ;  /* 0x000000ff231f7210 */ /* 0x000fe20007ffe1ff */
[----:B------:R-:W-:Y:S01]  /*8670*/  IMAD R29, R29, UR30, R32 ;  /* 0x0000001e1d1d7c24 */ /* 0x000fe2000f8e0220 */
[----:B------:R-:W-:Y:S01]  /*8680*/  ISETP.GE.U32.AND P0, PT, R39, UR36, PT ;  /* 0x0000002427007c0c */ /* 0x000fe2000bf06070 */
[----:B------:R-:W-:-:S02]  /*8690*/  IMAD.MOV R32, RZ, RZ, -R34 ;  /* 0x000000ffff207224 */ /* 0x000fc400078e0a22 */
[----:B------:R-:W-:Y:S02]  /*86a0*/  IMAD R29, R29, UR16, R30 ;  /* 0x000000101d1d7c24 */ /* 0x000fe4000f8e021e */
[----:B------:R-:W-:Y:S02]  /*86b0*/  IMAD R30, R32, UR31, R33 ;  /* 0x0000001f201e7c24 */ /* 0x000fe4000f8e0221 */
[----:B------:R-:W-:Y:S01]  /*86c0*/  IMAD R34, R31, UR32, R34 ;  /* 0x000000201f227c24 */ /* 0x000fe2000f8e0222 */
[----:B------:R-:W-:Y:S01]  /*86d0*/  IADD3 R31, PT, PT, -R37, RZ, RZ ;  /* 0x000000ff251f7210 */ /* 0x000fe20007ffe1ff */
[----:B----4-:R-:W-:Y:S02]  /*86e0*/  IMAD R29, R30, UR17, R29 ;  /* 0x000000111e1d7c24 */ /* 0x010fe4000f8e021d */
[--C-:B------:R-:W-:Y:S02]  /*86f0*/  IMAD.MOV R30, RZ, RZ, -R36.reuse ;  /* 0x000000ffff1e7224 */ /* 0x100fe400078e0a24 */
[----:B------:R-:W-:Y:S01]  /*8700*/  @P0 IADD3 R39, PT, PT, R39, -UR36, RZ ;  /* 0x8000002427270c10 */ /* 0x000fe2000fffe0ff */
[----:B-1----:R-:W-:Y:S01]  /*8710*/  IMAD R29, R34, UR18, R29 ;  /* 0x00000012221d7c24 */ /* 0x002fe2000f8e021d */
[----:B------:R-:W-:Y:S01]  /*8720*/  @P0 IADD3 R28, PT, PT, R28, 0x1, RZ ;  /* 0x000000011c1c0810 */ /* 0x000fe20007ffe0ff */
[----:B------:R-:W-:Y:S01]  /*8730*/  IMAD R30, R30, UR33, R35 ;  /* 0x000000211e1e7c24 */ /* 0x000fe2000f8e0223 */
[----:B------:R-:W-:Y:S01]  /*8740*/  ISETP.GE.U32.AND P1, PT, R39, UR36, PT ;  /* 0x0000002427007c0c */ /* 0x000fe2000bf26070 */
[----:B------:R-:W-:-:S02]  /*8750*/  IMAD R36, R31, UR34, R36 ;  /* 0x000000221f247c24 */ /* 0x000fc4000f8e0224 */
[----:B--2---:R-:W-:Y:S01]  /*8760*/  IMAD R29, R30, UR19, R29 ;  /* 0x000000131e1d7c24 */ /* 0x004fe2000f8e021d */
[----:B------:R-:W-:-:S03]  /*8770*/  IADD3 R30, PT, PT, -R38, RZ, RZ ;  /* 0x000000ff261e7210 */ /* 0x000fc60007ffe1ff */
[----:B------:R-:W-:Y:S02]  /*8780*/  IMAD R29, R36, UR22, R29 ;  /* 0x00000016241d7c24 */ /* 0x000fe4000f8e021d */
[----:B------:R-:W-:-:S04]  /*8790*/  IMAD R30, R30, UR35, R37 ;  /* 0x000000231e1e7c24 */ /* 0x000fc8000f8e0225 */
[----:B------:R-:W-:Y:S01]  /*87a0*/  @P1 VIADD R28, R28, 0x1 ;  /* 0x000000011c1c1836 */ /* 0x000fe20000000000 */
[----:B------:R-:W-:Y:S01]  /*87b0*/  @!P2 LOP3.LUT R28, RZ, UR36, RZ, 0x33, !PT ;  /* 0x00000024ff1cac12 */ /* 0x000fe2000f8e33ff */
[----:B------:R-:W-:-:S03]  /*87c0*/  IMAD R29, R30, UR23, R29 ;  /* 0x000000171e1d7c24 */ /* 0x000fc6000f8e021d */
[----:B------:R-:W-:Y:S01]  /*87d0*/  IADD3 R31, PT, PT, -R28, RZ, RZ ;  /* 0x000000ff1c1f7210 */ /* 0x000fe20007ffe1ff */
[----:B------:R-:W-:-:S04]  /*87e0*/  IMAD.MOV.U32 R30, RZ, RZ, R28 ;  /* 0x000000ffff1e7224 */ /* 0x000fc800078e001c */
[----:B------:R-:W-:-:S04]  /*87f0*/  IMAD R38, R31, UR36, R38 ;  /* 0x000000241f267c24 */ /* 0x000fc8000f8e0226 */
[----:B------:R-:W-:Y:S01]  /*8800*/  IMAD R31, R38, UR24, R29 ;  /* 0x00000018261f7c24 */ /* 0x000fe2000f8e021d */
[----:B------:R-:W-:Y:S06]  /*8810*/  BRA.U UP1, `(.L_x_3194) ;  /* 0xfffffff101cc7547 */ /* 0x000fec000b83ffff */
.L_x_3193:
        /* <DEDUP_REMOVED lines=27> */
[----:B----4-:R-:W-:Y:S08]  /*89d0*/  MUFU.RCP R33, R33 ;  /* 0x0000002100217308 */ /* 0x010ff00000001000 */
[----:B------:R-:W0:Y:S01]  /*89e0*/  I2F.U32.RP R34, UR22 ;  /* 0x0000001600227d06 */ /* 0x000e220008209000 */
[----:B--23--:R-:W-:-:S07]  /*89f0*/  IADD3 R28, PT, PT, R32, 0xffffffe, RZ ;  /* 0x0ffffffe201c7810 */ /* 0x00cfce0007ffe0ff */
[----:B------:R2:W3:Y:S08]  /*8a00*/  F2I.FTZ.U32.TRUNC.NTZ R29, R28 ;  /* 0x0000001c001d7305 */ /* 0x0004f0000021f000 */
[----:B0-----:R-:W-:Y:S01]  /*8a10*/  MUFU.RCP R34, R34 ;  /* 0x0000002200227308 */ /* 0x001fe20000001000 */
[----:B--2---:R-:W-:Y:S02]  /*8a20*/  IMAD.MOV.U32 R28, RZ, RZ, RZ ;  /* 0x000000ffff1c7224 */ /* 0x004fe400078e00ff */
[----:B---3--:R-:W-:-:S04]  /*8a30*/  IMAD R35, R35, R29, RZ ;  /* 0x0000001d23237224 */ /* 0x008fc800078e02ff */
[----:B------:R-:W-:Y:S02]  /*8a40*/  IMAD.HI.U32 R29, R29, R35, R28 ;  /* 0x000000231d1d7227 */ /* 0x000fe400078e001c */
[----:B------:R-:W0:Y:S04]  /*8a50*/  I2F.U32.RP R35, UR23 ;  /* 0x0000001700237d06 */ /* 0x000e280008209000 */
[----:B------:R-:W-:-:S05]  /*8a60*/  IMAD.HI.U32 R32, R29, R30, RZ ;  /* 0x0000001e1d207227 */ /* 0x000fca00078e00ff */
[----:B------:R-:W-:-:S05]  /*8a70*/  IADD3 R29, PT, PT, -R32, RZ, RZ ;  /* 0x000000ff201d7210 */ /* 0x000fca0007ffe1ff */
[----:B------:R-:W-:Y:S01]  /*8a80*/  IMAD R28, R29, UR18, R30 ;  /* 0x000000121d1c7c24 */ /* 0x000fe2000f8e021e */
[----:B------:R-:W-:Y:S01]  /*8a90*/  IADD3 R29, PT, PT, R33, 0xffffffe, RZ ;  /* 0x0ffffffe211d7810 */ /* 0x000fe20007ffe0ff */
[----:B0-----:R-:W-:Y:S01]  /*8aa0*/  MUFU.RCP R35, R35 ;  /* 0x0000002300237308 */ /* 0x001fe20000001000 */
[----:B------:R-:W-:Y:S02]  /*8ab0*/  IADD3 R33, PT, PT, RZ, -UR19, RZ ;  /* 0x80000013ff217c10 */ /* 0x000fe4000fffe0ff */
[----:B------:R-:W-:-:S05]  /*8ac0*/  ISETP.GE.U32.AND P0, PT, R28, UR18, PT ;  /* 0x000000121c007c0c */ /* 0x000fca000bf06070 */
[----:B------:R-:W0:Y:S08]  /*8ad0*/  F2I.FTZ.U32.TRUNC.NTZ R29, R29 ;  /* 0x0000001d001d7305 */ /* 0x000e30000021f000 */
[----:B------:R-:W-:Y:S01]  /*8ae0*/  @P0 VIADD R28, R28, -UR18 ;  /* 0x800000121c1c0c36 */ /* 0x000fe20008000000 */
[----:B------:R-:W-:-:S04]  /*8af0*/  @P0 IADD3 R32, PT, PT, R32, 0x1, RZ ;  /* 0x0000000120200810 */ /* 0x000fc80007ffe0ff */
[----:B------:R-:W-:Y:S01]  /*8b00*/  ISETP.GE.U32.AND P1, PT, R28, UR18, PT ;  /* 0x000000121c007c0c */ /* 0x000fe2000bf26070 */
[----:B------:R-:W-:Y:S02]  /*8b10*/  HFMA2 R28, -RZ, RZ, 0, 0 ;  /* 0x00000000ff1c7431 */ /* 0x000fe400000001ff */
[----:B0-----:R-:W-:-:S04]  /*8b20*/  IMAD R33, R33, R29, RZ ;  /* 0x0000001d21217224 */ /* 0x001fc800078e02ff */
        /* <DEDUP_REMOVED lines=37> */
[----:B------:R-:W-:Y:S02]  /*8d80*/  IMAD R28, R29, UR23, R34 ;  /* 0x000000171d1c7c24 */ /* 0x000fe4000f8e0222 */
[----:B------:R-:W-:-:S03]  /*8d90*/  IMAD.MOV R29, RZ, RZ, -R32 ;  /* 0x000000ffff1d7224 */ /* 0x000fc600078e0a20 */
[----:B------:R-:W-:-:S13]  /*8da0*/  ISETP.GE.U32.AND P0, PT, R28, UR23, PT ;  /* 0x000000171c007c0c */ /* 0x000fda000bf06070 */
[----:B------:R-:W-:Y:S02]  /*8db0*/  @P0 IADD3 R28, PT, PT, R28, -UR23, RZ ;  /* 0x800000171c1c0c10 */ /* 0x000fe4000fffe0ff */
[----:B------:R-:W-:Y:S02]  /*8dc0*/  @P0 IADD3 R35, PT, PT, R35, 0x1, RZ ;  /* 0x0000000123230810 */ /* 0x000fe40007ffe0ff */
[----:B------:R-:W-:Y:S01]  /*8dd0*/  ISETP.GE.U32.AND P1, PT, R28, UR23, PT ;  /* 0x000000171c007c0c */ /* 0x000fe2000bf26070 */
[----:B------:R-:W-:Y:S01]  /*8de0*/  IMAD R28, R29, UR18, R30 ;  /* 0x000000121d1c7c24 */ /* 0x000fe2000f8e021e */
[----:B------:R-:W-:Y:S02]  /*8df0*/  IADD3 R29, PT, PT, -R33, RZ, RZ ;  /* 0x000000ff211d7210 */ /* 0x000fe40007ffe1ff */
[----:B------:R-:W-:Y:S01]  /*8e00*/  IADD3 R30, PT, PT, -R34, RZ, RZ ;  /* 0x000000ff221e7210 */ /* 0x000fe20007ffe1ff */
[----:B------:R-:W-:Y:S02]  /*8e10*/  IMAD R28, R28, UR4, R31 ;  /* 0x000000041c1c7c24 */ /* 0x000fe4000f8e021f */
[----:B------:R-:W-:-:S02]  /*8e20*/  IMAD R29, R29, UR19, R32 ;  /* 0x000000131d1d7c24 */ /* 0x000fc4000f8e0220 */
[----:B------:R-:W-:Y:S02]  /*8e30*/  IMAD R33, R30, UR22, R33 ;  /* 0x000000161e217c24 */ /* 0x000fe4000f8e0221 */
[----:B------:R-:W-:Y:S02]  /*8e40*/  IMAD R28, R29, UR15, R28 ;  /* 0x0000000f1d1c7c24 */ /* 0x000fe4000f8e021c */
[----:B------:R-:W-:Y:S01]  /*8e50*/  @P1 VIADD R35, R35, 0x1 ;  /* 0x0000000123231836 */ /* 0x000fe20000000000 */
[----:B------:R-:W-:Y:S01]  /*8e60*/  @!P2 LOP3.LUT R35, RZ, UR23, RZ, 0x33, !PT ;  /* 0x00000017ff23ac12 */ /* 0x000fe2000f8e33ff */
[----:B------:R-:W-:-:S03]  /*8e70*/  IMAD R28, R33, UR16, R28 ;  /* 0x00000010211c7c24 */ /* 0x000fc6000f8e021c */
[----:B------:R-:W-:Y:S01]  /*8e80*/  IADD3 R31, PT, PT, -R35, RZ, RZ ;  /* 0x000000ff231f7210 */ /* 0x000fe20007ffe1ff */
[----:B------:R-:W-:-:S04]  /*8e90*/  IMAD.MOV.U32 R30, RZ, RZ, R35 ;  /* 0x000000ffff1e7224 */ /* 0x000fc800078e0023 */
[----:B------:R-:W-:-:S04]  /*8ea0*/  IMAD R31, R31, UR23, R34 ;  /* 0x000000171f1f7c24 */ /* 0x000fc8000f8e0222 */
[----:B-1----:R-:W-:-:S07]  /*8eb0*/  IMAD R31, R31, UR17, R28 ;  /* 0x000000111f1f7c24 */ /* 0x002fce000f8e021c */
.L_x_3196:
        /* <DEDUP_REMOVED lines=15> */
[----:B------:R-:W-:Y:S02]  /*8fb0*/  ISETP.NE.U32.AND P2, PT, RZ, UR16, PT ;  /* 0x00000010ff007c0c */ /* 0x000fe4000bf45070 */
[----:B----4-:R-:W-:-:S03]  /*8fc0*/  IADD3 R35, PT, PT, RZ, -UR17, RZ ;  /* 0x80000011ff237c10 */ /* 0x010fc6000fffe0ff */
[----:B------:R-:W4:Y:S08]  /*8fd0*/  I2F.U32.RP R34, UR17 ;  /* 0x0000001100227d06 */ /* 0x000f300008209000 */
[----:B0-----:R-:W1:Y:S08]  /*8fe0*/  MUFU.RCP R32, R32 ;  /* 0x0000002000207308 */ /* 0x001e700000001000 */
[----:B----4-:R-:W-:Y:S01]  /*8ff0*/  MUFU.RCP R34, R34 ;  /* 0x0000002200227308 */ /* 0x010fe20000001000 */
[----:B-123--:R-:W-:-:S07]  /*9000*/  IADD3 R28, PT, PT, R32, 0xffffffe, RZ ;  /* 0x0ffffffe201c7810 */ /* 0x00efce0007ffe0ff */
[----:B------:R0:W1:Y:S02]  /*9010*/  F2I.FTZ.U32.TRUNC.NTZ R29, R28 ;  /* 0x0000001c001d7305 */ /* 0x000064000021f000 */
[----:B0-----:R-:W-:Y:S02]  /*9020*/  IMAD.MOV.U32 R28, RZ, RZ, RZ ;  /* 0x000000ffff1c7224 */ /* 0x001fe400078e00ff */
[----:B-1----:R-:W-:-:S04]  /*9030*/  IMAD R33, R33, R29, RZ ;  /* 0x0000001d21217224 */ /* 0x002fc800078e02ff */
[----:B------:R-:W-:Y:S01]  /*9040*/  IMAD.HI.U32 R33, R29, R33, R28 ;  /* 0x000000211d217227 */ /* 0x000fe200078e001c */
[----:B------:R-:W-:-:S05]  /*9050*/  IADD3 R28, PT, PT, R34, 0xffffffe, RZ ;  /* 0x0ffffffe221c7810 */ /* 0x000fca0007ffe0ff */
[----:B------:R-:W-:-:S05]  /*9060*/  IMAD.HI.U32 R33, R33, R30, RZ ;  /* 0x0000001e21217227 */ /* 0x000fca00078e00ff */
[----:B------:R-:W-:-:S05]  /*9070*/  IADD3 R29, PT, PT, -R33, RZ, RZ ;  /* 0x000000ff211d7210 */ /* 0x000fca0007ffe1ff */
[----:B------:R-:W-:Y:S02]  /*9080*/  IMAD R32, R29, UR16, R30 ;  /* 0x000000101d207c24 */ /* 0x000fe4000f8e021e */
[----:B------:R0:W1:Y:S03]  /*9090*/  F2I.FTZ.U32.TRUNC.NTZ R29, R28 ;  /* 0x0000001c001d7305 */ /* 0x000066000021f000 */
[----:B------:R-:W-:Y:S01]  /*90a0*/  ISETP.GE.U32.AND P0, PT, R32, UR16, PT ;  /* 0x0000001020007c0c */ /* 0x000fe2000bf06070 */
[----:B0-----:R-:W-:Y:S02]  /*90b0*/  HFMA2 R28, -RZ, RZ, 0, 0 ;  /* 0x00000000ff1c7431 */ /* 0x001fe400000001ff */
[----:B-1----:R-:W-:-:S10]  /*90c0*/  IMAD R35, R35, R29, RZ ;  /* 0x0000001d23237224 */ /* 0x002fd400078e02ff */
[----:B------:R-:W-:Y:S01]  /*90d0*/  @P0 IADD3 R33, PT, PT, R33, 0x1, RZ ;  /* 0x0000000121210810 */ /* 0x000fe20007ffe0ff */
[----:B------:R-:W-:-:S05]  /*90e0*/  @P0 VIADD R32, R32, -UR16 ;  /* 0x8000001020200c36 */ /* 0x000fca0008000000 */
[----:B------:R-:W-:Y:S01]  /*90f0*/  ISETP.GE.U32.AND P1, PT, R32, UR16, PT ;  /* 0x0000001020007c0c */ /* 0x000fe2000bf26070 */
[----:B------:R-:W-:-:S12]  /*9100*/  IMAD.HI.U32 R32, R29, R35, R28 ;  /* 0x000000231d207227 */ /* 0x000fd800078e001c */
[----:B------:R-:W-:Y:S01]  /*9110*/  @P1 VIADD R33, R33, 0x1 ;  /* 0x0000000121211836 */ /* 0x000fe20000000000 */
[----:B------:R-:W-:Y:S02]  /*9120*/  @!P2 LOP3.LUT R33, RZ, UR16, RZ, 0x33, !PT ;  /* 0x00000010ff21ac12 */ /* 0x000fe4000f8e33ff */
[----:B------:R-:W-:-:S03]  /*9130*/  ISETP.NE.U32.AND P2, PT, RZ, UR17, PT ;  /* 0x00000011ff007c0c */ /* 0x000fc6000bf45070 */
[----:B------:R-:W-:-:S04]  /*9140*/  IMAD.HI.U32 R32, R32, R33, RZ ;  /* 0x0000002120207227 */ /* 0x000fc800078e00ff */
[----:B------:R-:W-:Y:S01]  /*9150*/  IMAD.MOV R29, RZ, RZ, -R33 ;  /* 0x000000ffff1d7224 */ /* 0x000fe200078e0a21 */
[----:B------:R-:W-:-:S05]  /*9160*/  IADD3 R28, PT, PT, -R32, RZ, RZ ;  /* 0x000000ff201c7210 */ /* 0x000fca0007ffe1ff */
[----:B------:R-:W-:-:S05]  /*9170*/  IMAD R28, R28, UR17, R33 ;  /* 0x000000111c1c7c24 */ /* 0x000fca000f8e0221 */
[----:B------:R-:W-:-:S13]  /*9180*/  ISETP.GE.U32.AND P0, PT, R28, UR17, PT ;  /* 0x000000111c007c0c */ /* 0x000fda000bf06070 */
[----:B------:R-:W-:Y:S01]  /*9190*/  @P0 VIADD R28, R28, -UR17 ;  /* 0x800000111c1c0c36 */ /* 0x000fe20008000000 */
[----:B------:R-:W-:-:S04]  /*91a0*/  @P0 IADD3 R32, PT, PT, R32, 0x1, RZ ;  /* 0x0000000120200810 */ /* 0x000fc80007ffe0ff */
[----:B------:R-:W-:Y:S01]  /*91b0*/  ISETP.GE.U32.AND P1, PT, R28, UR17, PT ;  /* 0x000000111c007c0c */ /* 0x000fe2000bf26070 */
[----:B------:R-:W-:-:S04]  /*91c0*/  IMAD R28, R29, UR16, R30 ;  /* 0x000000101d1c7c24 */ /* 0x000fc8000f8e021e */
[----:B------:R-:W-:-:S08]  /*91d0*/  IMAD R28, R28, UR4, R31 ;  /* 0x000000041c1c7c24 */ /* 0x000fd0000f8e021f */
[----:B------:R-:W-:Y:S02]  /*91e0*/  @P1 IADD3 R32, PT, PT, R32, 0x1, RZ ;  /* 0x0000000120201810 */ /* 0x000fe40007ffe0ff */
[----:B------:R-:W-:-:S04]  /*91f0*/  @!P2 LOP3.LUT R32, RZ, UR17, RZ, 0x33, !PT ;  /* 0x00000011ff20ac12 */ /* 0x000fc8000f8e33ff */
[----:B------:R-:W-:-:S05]  /*9200*/  IADD3 R30, PT, PT, -R32, RZ, RZ ;  /* 0x000000ff201e7210 */ /* 0x000fca0007ffe1ff */
[----:B------:R-:W-:Y:S01]  /*9210*/  IMAD R31, R30, UR17, R33 ;  /* 0x000000111e1f7c24 */ /* 0x000fe2000f8e0221 */
[----:B------:R-:W-:-:S03]  /*9220*/  MOV R30, R32 ;  /* 0x00000020001e7202 */ /* 0x000fc60000000f00 */
[----:B------:R-:W-:-:S07]  /*9230*/  IMAD R31, R31, UR15, R28 ;  /* 0x0000000f1f1f7c24 */ /* 0x000fce000f8e021c */
.L_x_3197:
        /* <DEDUP_REMOVED lines=25> */
[----:B------:R-:W-:Y:S01]  /*93d0*/  IMAD R28, R33, UR4, R30 ;  /* 0x00000004211c7c24 */ /* 0x000fe2000f8e021e */
[----:B------:R-:W-:-:S03]  /*93e0*/  MOV R30, R29 ;  /* 0x0000001d001e7202 */ /* 0x000fc60000000f00 */
[----:B----4-:R-:W-:-:S07]  /*93f0*/  IMAD R31, R28, UR14, R31 ;  /* 0x0000000e1c1f7c24 */ /* 0x010fce000f8e021f */
.L_x_3195:
[----:B------:R-:W4:Y:S01]  /*9400*/  LDCU UR4, c[0x0][0x4c4] ;  /* 0x00009880ff0477ac */ /* 0x000f220008000800 */
[----:B-123--:R-:W1:Y:S01]  /*9410*/  LDC.64 R28, c[0x0][0x458] ;  /* 0x00011600ff1c7b82 */ /* 0x00ee620000000a00 */
[----:B-----5:R-:W-:Y:S01]  /*9420*/  HADD2.F32 R32, -RZ, R24.H0_H0 ;  /* 0x20000018ff207230 */ /* 0x020fe20000004100 */
[----:B0-----:R-:W0:Y:S04]  /*9430*/  LDCU.64 UR14, c[0x0][0x530] ;  /* 0x0000a600ff0e77ac */ /* 0x001e280008000a00 */
[----:B------:R-:W-:Y:S02]  /*9440*/  FMUL.FTZ R33, R19, R32 ;  /* 0x0000002013217220 */ /* 0x000fe40000410000 */
[----:B------:R-:W2:Y:S02]  /*9450*/  F2I.FTZ.U32.TRUNC.NTZ R19, R19 ;  /* 0x0000001300137305 */ /* 0x000ea4000021f000 */
[----:B------:R-:W-:-:S05]  /*9460*/  FMUL.FTZ R33, R10, R33 ;  /* 0x000000210a217220 */ /* 0x000fca0000410000 */
[----:B------:R-:W-:Y:S01]  /*9470*/  F2FP.F16.F32.PACK_AB R33, RZ, R33 ;  /* 0x00000021ff21723e */ /* 0x000fe200000000ff */
[----:B----4-:R-:W-:-:S05]  /*9480*/  IMAD R31, R30, UR4, R31 ;  /* 0x000000041e1f7c24 */ /* 0x010fca000f8e021f */
[C---:B0-----:R-:W-:Y:S01]  /*9490*/  IADD3 R30, P0, PT, R31.reuse, UR14, RZ ;  /* 0x0000000e1f1e7c10 */ /* 0x041fe2000ff1e0ff */
[----:B-1----:R-:W-:-:S04]  /*94a0*/  IMAD.WIDE.U32 R28, R31, 0x2, R28 ;  /* 0x000000021f1c7825 */ /* 0x002fc800078e001c */
[----:B------:R-:W-:Y:S01]  /*94b0*/  IMAD.X R31, RZ, RZ, UR15, P0 ;  /* 0x0000000fff1f7e24 */ /* 0x000fe200080e06ff */
[----:B------:R4:W-:Y:S04]  /*94c0*/  STG.E.U16 desc[UR20][R28.64], R33 ;  /* 0x000000211c007986 */ /* 0x0009e8000c101514 */
[----:B--2---:R4:W-:Y:S03]  /*94d0*/  STG.E.U8 desc[UR20][R30.64], R19 ;  /* 0x000000131e007986 */ /* 0x0049e6000c101114 */
.L_x_3192:
[----:B------:R-:W-:Y:S05]  /*94e0*/  BSYNC.RECONVERGENT B0 ;  /* 0x0000000000007941 */ /* 0x000fea0003800200 */
.L_x_3191:
[----:B0---4-:R-:W-:Y:S01]  /*94f0*/  IADD3 R30, PT, PT, R9, R0, RZ ;  /* 0x00000000091e7210 */ /* 0x011fe20007ffe0ff */
[----:B------:R-:W-:Y:S03]  /*9500*/  BSSY.RECONVERGENT B0, `(.L_x_3198) ;  /* 0x00001a5000007945 */ /* 0x000fe60003800200 */
[----:B------:R-:W-:-:S13]  /*9510*/  ISETP.GE.U32.AND P0, PT, R30, R23, PT ;  /* 0x000000171e00720c */ /* 0x000fda0003f06070 */
[----:B------:R-:W-:Y:S05]  /*9520*/  @P0 BRA `(.L_x_3199) ;  /* 0x0000001800880947 */ /* 0x000fea0003800000 */
[----:B------:R-:W-:Y:S01]  /*9530*/  UISETP.GE.U32.AND UP1, UPT, UR26, 0x7, UPT ;  /* 0x000000071a00788c */ /* 0x000fe2000bf26070 */
[----:B------:R-:W-:Y:S02]  /*9540*/  HFMA2 R32, -RZ, RZ, 0, 0 ;  /* 0x00000000ff207431 */ /* 0x000fe400000001ff */
[----:B------:R-:W-:Y:S01]  /*9550*/  IMAD.MOV.U32 R19, RZ, RZ, R30 ;  /* 0x000000ffff137224 */ /* 0x000fe200078e001e */
[----:B------:R-:W0:Y:S01]  /*9560*/  LDCU UR14, c[0x0][0x528] ;  /* 0x0000a500ff0e77ac */ /* 0x000e220008000800 */
[----:B------:R-:W-:-:S04]  /*9570*/  UISETP.NE.AND UP0, UPT, UR28, URZ, UPT ;  /* 0x000000ff1c00728c */ /* 0x000fc8000bf05270 */
[----:B------:R-:W-:Y:S07]  /*9580*/  BRA.U !UP1, `(.L_x_3200) ;  /* 0x0000000d09407547 */ /* 0x000fee000b800000 */
[----:B------:R-:W-:Y:S01]  /*9590*/  MOV R32, RZ ;  /* 0x000000ff00207202 */ /* 0x000fe20000000f00 */
[----:B------:R-:W-:Y:S01]  /*95a0*/  UMOV UR4, URZ ;  /* 0x000000ff00047c82 */ /* 0x000fe20008000000 */
[----:B------:R-:W-:-:S07]  /*95b0*/  MOV R19, R30 ;  /* 0x0000001e00137202 */ /* 0x000fce0000000f00 */
.L_x_3201:
        /* <DEDUP_REMOVED lines=31> */
[----:B-1----:R-:W1:Y:S01]  /*97b0*/  I2F.U32.RP R36, UR33 ;  /* 0x0000002100247d06 */ /* 0x002e620008209000 */
[----:B--23--:R-:W-:Y:S01]  /*97c0*/  VIADD R28, R31, 0xffffffe ;  /* 0x0ffffffe1f1c7836 */ /* 0x00cfe20000000000 */
[----:B------:R-:W-:Y:S01]  /*97d0*/  ULEA UR24, UR14, UR24, 0x2 ;  /* 0x000000180e187291 */ /* 0x000fe2000f8e10ff */
[----:B------:R-:W-:Y:S01]  /*97e0*/  IMAD R39, RZ, RZ, -UR33 ;  /* 0x80000021ff277e24 */ /* 0x000fe2000f8e02ff */
[----:B------:R-:W2:Y:S04]  /*97f0*/  LDCU UR16, c[0x0][UR16+0x3ec] ;  /* 0x00007d80101077ac */ /* 0x000ea80008000800 */
[----:B------:R3:W4:Y:S01]  /*9800*/  F2I.FTZ.U32.TRUNC.NTZ R29, R28 ;  /* 0x0000001c001d7305 */ /* 0x000722000021f000 */
[----:B------:R-:W2:Y:S01]  /*9810*/  LDCU UR17, c[0x0][UR17+0x3ec] ;  /* 0x00007d80111177ac */ /* 0x000ea20008000800 */
[----:B------:R-:W2:Y:S01]  /*9820*/  LDCU UR18, c[0x0][UR18+0x3ec] ;  /* 0x00007d80121277ac */ /* 0x000ea20008000800 */
[----:B0-----:R-:W-:-:S05]  /*9830*/  IADD3 R41, PT, PT, RZ, -UR35, RZ ;  /* 0x80000023ff297c10 */ /* 0x001fca000fffe0ff */
[----:B-1----:R-:W-:Y:S01]  /*9840*/  MUFU.RCP R36, R36 ;  /* 0x0000002400247308 */ /* 0x002fe20000001000 */
[----:B---3--:R-:W-:Y:S01]  /*9850*/  HFMA2 R28, -RZ, RZ, 0, 0 ;  /* 0x00000000ff1c7431 */ /* 0x008fe200000001ff */
[----:B------:R-:W0:Y:S01]  /*9860*/  LDCU UR36, c[0x0][UR24+0x388] ;  /* 0x00007100182477ac */ /* 0x000e220008000800 */
[----:B------:R-:W1:Y:S01]  /*9870*/  LDCU UR19, c[0x0][UR19+0x3ec] ;  /* 0x00007d80131377ac */ /* 0x000e620008000800 */
[----:B----4-:R-:W-:-:S04]  /*9880*/  IMAD R35, R35, R29, RZ ;  /* 0x0000001d23237224 */ /* 0x010fc800078e02ff */
[----:B------:R-:W-:Y:S01]  /*9890*/  I2F.U32.RP R38, UR35 ;  /* 0x0000002300267d06 */ /* 0x000fe20008209000 */
[----:B------:R-:W3:Y:S01]  /*98a0*/  LDCU UR22, c[0x0][UR22+0x3ec] ;  /* 0x00007d80161677ac */ /* 0x000ee20008000800 */
[----:B------:R-:W-:Y:S01]  /*98b0*/  IMAD.HI.U32 R34, R29, R35, R28 ;  /* 0x000000231d227227 */ /* 0x000fe200078e001c */
[----:B------:R-:W-:Y:S01]  /*98c0*/  IADD3 R29, PT, PT, R33, 0xffffffe, RZ ;  /* 0x0ffffffe211d7810 */ /* 0x000fe20007ffe0ff */
[----:B------:R-:W4:Y:S02]  /*98d0*/  LDCU UR23, c[0x0][UR23+0x3ec] ;  /* 0x00007d80171777ac */ /* 0x000f240008000800 */
[----:B------:R-:W-:Y:S02]  /*98e0*/  IMAD R33, RZ, RZ, -UR30 ;  /* 0x8000001eff217e24 */ /* 0x000fe4000f8e02ff */
[----:B------:R-:W-:Y:S01]  /*98f0*/  I2F.U32.RP R35, UR32 ;  /* 0x0000002000237d06 */ /* 0x000fe20008209000 */
[----:B------:R-:W-:Y:S01]  /*9900*/  IMAD.HI.U32 R31, R34, R19, RZ ;  /* 0x00000013221f7227 */ /* 0x000fe200078e00ff */
[----:B------:R-:W4:Y:S03]  /*9910*/  LDCU UR24, c[0x0][UR24+0x3ec] ;  /* 0x00007d80181877ac */ /* 0x000f260008000800 */
[----:B------:R-:W-:Y:S01]  /*9920*/  IMAD.MOV R34, RZ, RZ, -R31 ;  /* 0x000000ffff227224 */ /* 0x000fe200078e0a1f */
[----:B------:R-:W-:-:S02]  /*9930*/  UIADD3 UR4, UPT, UPT, UR4, 0x8, URZ ;  /* 0x0000000804047890 */ /* 0x000fc4000fffe0ff */
[----:B------:R-:W2:Y:S01]  /*9940*/  F2I.FTZ.U32.TRUNC.NTZ R29, R29 ;  /* 0x0000001d001d7305 */ /* 0x000ea2000021f000 */
[----:B------:R-:W-:Y:S01]  /*9950*/  IMAD R28, R34, UR29, R19 ;  /* 0x0000001d221c7c24 */ /* 0x000fe2000f8e0213 */
[----:B------:R-:W-:-:S04]  /*9960*/  UISETP.NE.AND UP1, UPT, UR4, UR7, UPT ;  /* 0x000000070400728c */ /* 0x000fc8000bf25270 */
[----:B------:R-:W-:Y:S02]  /*9970*/  ISETP.GE.U32.AND P0, PT, R28, UR29, PT ;  /* 0x0000001d1c007c0c */ /* 0x000fe4000bf06070 */
[----:B------:R-:W0:Y:S01]  /*9980*/  I2F.U32.RP R34, UR31 ;  /* 0x0000001f00227d06 */ /* 0x000e220008209000 */
[----:B--2---:R-:W-:-:S07]  /*9990*/  IMAD R33, R33, R29, RZ ;  /* 0x0000001d21217224 */ /* 0x004fce00078e02ff */
[----:B------:R-:W-:Y:S03]  /*99a0*/  MUFU.RCP R35, R35 ;  /* 0x0000002300237308 */ /* 0x000fe60000001000 */
[----:B------:R-:W-:Y:S02]  /*99b0*/  @P0 IADD3 R28, PT, PT, R28, -UR29, RZ ;  /* 0x8000001d1c1c0c10 */ /* 0x000fe4000fffe0ff */
[----:B------:R-:W-:Y:S02]  /*99c0*/  @P0 IADD3 R31, PT, PT, R31, 0x1, RZ ;  /* 0x000000011f1f0810 */ /* 0x000fe40007ffe0ff */
[----:B------:R-:W-:Y:S01]  /*99d0*/  ISETP.GE.U32.AND P1, PT, R28, UR29, PT ;  /* 0x0000001d1c007c0c */ /* 0x000fe2000bf26070 */
[----:B------:R-:W-:Y:S01]  /*99e0*/  IMAD.MOV.U32 R28, RZ, RZ, RZ ;  /* 0x000000ffff1c7224 */ /* 0x000fe200078e00ff */
[----:B0-----:R-:W0:Y:S03]  /*99f0*/  MUFU.RCP R34, R34 ;  /* 0x0000002200227308 */ /* 0x001e260000001000 */
[----:B------:R-:W-:-:S05]  /*9a00*/  IMAD.HI.U32 R28, R29, R33, R28 ;  /* 0x000000211d1c7227 */ /* 0x000fca00078e001c */
[----:B------:R-:W-:Y:S03]  /*9a10*/  MUFU.RCP R38, R38 ;  /* 0x0000002600267308 */ /* 0x000fe60000001000 */
[----:B------:R-:W-:Y:S02]  /*9a20*/  @P1 IADD3 R31, PT, PT, R31, 0x1, RZ ;  /* 0x000000011f1f1810 */ /* 0x000fe40007ffe0ff */
[----:B------:R-:W-:Y:S02]  /*9a30*/  @!P2 LOP3.LUT R31, RZ, UR29, RZ, 0x33, !PT ;  /* 0x0000001dff1fac12 */ /* 0x000fe4000f8e33ff */
[----:B------:R-:W-:Y:S02]  /*9a40*/  ISETP.NE.U32.AND P2, PT, RZ, UR30, PT ;  /* 0x0000001eff007c0c */ /* 0x000fe4000bf45070 */
[----:B0-----:R-:W-:Y:S01]  /*9a50*/  IADD3 R29, PT, PT, R34, 0xffffffe, RZ ;  /* 0x0ffffffe221d7810 */ /* 0x001fe20007ffe0ff */
[----:B------:R-:W-:Y:S01]  /*9a60*/  IMAD.HI.U32 R33, R28, R31, RZ ;  /* 0x0000001f1c217227 */ /* 0x000fe200078e00ff */
[----:B------:R-:W-:-:S04]  /*9a70*/  IADD3 R40, PT, PT, -R31, RZ, RZ ;  /* 0x000000ff1f287210 */ /* 0x000fc80007ffe1ff */
[----:B------:R-:W-:Y:S01]  /*9a80*/  IADD3 R28, PT, PT, -R33, RZ, RZ ;  /* 0x000000ff211c7210 */ /* 0x000fe20007ffe1ff */
[----:B------:R-:W0:Y:S01]  /*9a90*/  F2I.FTZ.U32.TRUNC.NTZ R29, R29 ;  /* 0x0000001d001d7305 */ /* 0x000e22000021f000 */
[----:B------:R-:W-:-:S03]  /*9aa0*/  IMAD R19, R40, UR29, R19 ;  /* 0x0000001d28137c24 */ /* 0x000fc6000f8e0213 */
[----:B------:R-:W-:Y:S02]  /*9ab0*/  IMAD R28, R28, UR30, R31 ;  /* 0x0000001e1c1c7c24 */ /* 0x000fe4000f8e021f */
[----:B------:R-:W-:-:S03]  /*9ac0*/  IMAD R19, R19, UR15, R32 ;  /* 0x0000000f13137c24 */ /* 0x000fc6000f8e0220 */
[----:B------:R-:W-:Y:S01]  /*9ad0*/  ISETP.GE.U32.AND P0, PT, R28, UR30, PT ;  /* 0x0000001e1c007c0c */ /* 0x000fe2000bf06070 */
[----:B0-----:R-:W-:-:S12]  /*9ae0*/  IMAD R37, R37, R29, RZ ;  /* 0x0000001d25257224 */ /* 0x001fd800078e02ff */
[----:B------:R-:W-:Y:S01]  /*9af0*/  @P0 VIADD R28, R28, -UR30 ;  /* 0x8000001e1c1c0c36 */ /* 0x000fe20008000000 */
[----:B------:R-:W-:-:S04]  /*9b00*/  @P0 IADD3 R33, PT, PT, R33, 0x1, RZ ;  /* 0x0000000121210810 */ /* 0x000fc80007ffe0ff */
        /* <DEDUP_REMOVED lines=10> */
[----:B------:R-:W2:Y:S02]  /*9bb0*/  F2I.FTZ.U32.TRUNC.NTZ R29, R29 ;  /* 0x0000001d001d7305 */ /* 0x000ea4000021f000 */
[----:B------:R-:W-:Y:S01]  /*9bc0*/  IMAD.MOV R40, RZ, RZ, -R33 ;  /* 0x000000ffff287224 */ /* 0x000fe200078e0a21 */
[----:B------:R-:W-:-:S03]  /*9bd0*/  IADD3 R28, PT, PT, -R34, RZ, RZ ;  /* 0x000000ff221c7210 */ /* 0x000fc60007ffe1ff */
[----:B------:R-:W-:Y:S02]  /*9be0*/  IMAD R32, R40, UR30, R31 ;  /* 0x0000001e28207c24 */ /* 0x000fe4000f8e021f */
[----:B------:R-:W-:Y:S01]  /*9bf0*/  IMAD R28, R28, UR31, R33 ;  /* 0x0000001f1c1c7c24 */ /* 0x000fe2000f8e0221 */
[----:B0-----:R-:W-:Y:S01]  /*9c00*/  MUFU.RCP R37, R37 ;  /* 0x0000002500257308 */ /* 0x001fe20000001000 */
[----:B------:R-:W-:-:S03]  /*9c10*/  IMAD R19, R32, UR16, R19 ;  /* 0x0000001020137c24 */ /* 0x000fc6000f8e0213 */
        /* <DEDUP_REMOVED lines=9> */
[----:B------:R-:W-:Y:S02]  /*9cb0*/  ISETP.NE.U32.AND P2, PT, RZ, UR32, PT ;  /* 0x00000020ff007c0c */ /* 0x000fe4000bf45070 */
[----:B------:R-:W-:Y:S01]  /*9cc0*/  IADD3 R40, PT, PT, -R34, RZ, RZ ;  /* 0x000000ff22287210 */ /* 0x000fe20007ffe1ff */
[----:B------:R-:W-:-:S04]  /*9cd0*/  IMAD.HI.U32 R35, R35, R34, RZ ;  /* 0x0000002223237227 */ /* 0x000fc800078e00ff */
[----:B------:R-:W-:Y:S02]  /*9ce0*/  IMAD.MOV R29, RZ, RZ, -R35 ;  /* 0x000000ffff1d7224 */ /* 0x000fe400078e0a23 */
[----:B------:R-:W-:Y:S02]  /*9cf0*/  IMAD R32, R40, UR31, R33 ;  /* 0x0000001f28207c24 */ /* 0x000fe4000f8e0221 */
[----:B------:R-:W-:Y:S01]  /*9d00*/  IMAD R28, R29, UR32, R34 ;  /* 0x000000201d1c7c24 */ /* 0x000fe2000f8e0222 */
[----:B------:R-:W-:Y:S01]  /*9d10*/  IADD3 R29, PT, PT, R36, 0xffffffe, RZ ;  /* 0x0ffffffe241d7810 */ /* 0x000fe20007ffe0ff */
[----:B------:R-:W-:-:S03]  /*9d20*/  IMAD R19, R32, UR17, R19 ;  /* 0x0000001120137c24 */ /* 0x000fc6000f8e0213 */
        /* <DEDUP_REMOVED lines=13> */
[----:B------:R-:W2:Y:S01]  /*9e00*/  F2I.FTZ.U32.TRUNC.NTZ R29, R29 ;  /* 0x0000001d001d7305 */ /* 0x000ea2000021f000 */
[----:B------:R-:W-:Y:S02]  /*9e10*/  ISETP.NE.U32.AND P2, PT, RZ, UR33, PT ;  /* 0x00000021ff007c0c */ /* 0x000fe4000bf45070 */
[----:B------:R-:W-:Y:S01]  /*9e20*/  IMAD.HI.U32 R36, R28, R35, RZ ;  /* 0x000000231c247227 */ /* 0x000fe200078e00ff */
[----:B------:R-:W-:-:S04]  /*9e30*/  IADD3 R31, PT, PT, -R35, RZ, RZ ;  /* 0x000000ff231f7210 */ /* 0x000fc80007ffe1ff */
[----:B------:R-:W-:Y:S01]  /*9e40*/  IADD3 R28, PT, PT, -R36, RZ, RZ ;  /* 0x000000ff241c7210 */ /* 0x000fe20007ffe1ff */
[----:B0-----:R-:W-:Y:S01]  /*9e50*/  MUFU.RCP R39, R39 ;  /* 0x0000002700277308 */ /* 0x001fe20000001000 */
[----:B------:R-:W-:-:S03]  /*9e60*/  IMAD R34, R31, UR32, R34 ;  /* 0x000000201f227c24 */ /* 0x000fc6000f8e0222 */
[----:B------:R-:W-:Y:S02]  /*9e70*/  IMAD R28, R28, UR33, R35 ;  /* 0x000000211c1c7c24 */ /* 0x000fe4000f8e0223 */
[----:B--2---:R-:W-:Y:S02]  /*9e80*/  IMAD R37, R37, R29, RZ ;  /* 0x0000001d25257224 */ /* 0x004fe400078e02ff */
        /* <DEDUP_REMOVED lines=9> */
[----:B------:R-:W-:Y:S02]  /*9f20*/  ISETP.NE.U32.AND P2, PT, RZ, UR34, PT ;  /* 0x00000022ff007c0c */ /* 0x000fe4000bf45070 */
[----:B------:R-:W-:Y:S01]  /*9f30*/  IADD3 R32, PT, PT, -R36, RZ, RZ ;  /* 0x000000ff24207210 */ /* 0x000fe20007ffe1ff */
[----:B------:R-:W-:-:S04]  /*9f40*/  IMAD.HI.U32 R37, R37, R36, RZ ;  /* 0x0000002425257227 */ /* 0x000fc800078e00ff */
[----:B------:R-:W-:Y:S01]  /*9f50*/  IMAD R32, R32, UR33, R35 ;  /* 0x0000002120207c24 */ /* 0x000fe2000f8e0223 */
[----:B------:R-:W-:-:S03]  /*9f60*/  IADD3 R29, PT, PT, -R37, RZ, RZ ;  /* 0x000000ff251d7210 */ /* 0x000fc60007ffe1ff */
[----:B-1----:R-:W-:Y:S02]  /*9f70*/  IMAD R19, R32, UR19, R19 ;  /* 0x0000001320137c24 */ /* 0x002fe4000f8e0213 */
        /* <DEDUP_REMOVED lines=28> */
[----:B------:R-:W-:Y:S02]  /*a140*/  ISETP.NE.U32.AND P2, PT, RZ, UR36, PT ;  /* 0x00000024ff007c0c */ /* 0x000fe4000bf45070 */
[----:B------:R-:W-:Y:S01]  /*a150*/  IADD3 R32, PT, PT, -R38, RZ, RZ ;  /* 0x000000ff26207210 */ /* 0x000fe20007ffe1ff */
[----:B------:R-:W-:-:S04]  /*a160*/  IMAD.HI.U32 R28, R39, R38, RZ ;  /* 0x00000026271c7227 */ /* 0x000fc800078e00ff */
[----:B------:R-:W-:Y:S01]  /*a170*/  IMAD R32, R32, UR35, R37 ;  /* 0x0000002320207c24 */ /* 0x000fe2000f8e0225 */
[----:B------:R-:W-:-:S05]  /*a180*/  IADD3 R29, PT, PT, -R28, RZ, RZ ;  /* 0x000000ff1c1d7210 */ /* 0x000fca0007ffe1ff */
[----:B------:R-:W-:-:S05]  /*a190*/  IMAD R29, R29, UR36, R38 ;  /* 0x000000241d1d7c24 */ /* 0x000fca000f8e0226 */
[----:B------:R-:W-:-:S13]  /*a1a0*/  ISETP.GE.U32.AND P0, PT, R29, UR36, PT ;  /* 0x000000241d007c0c */ /* 0x000fda000bf06070 */
[----:B------:R-:W-:Y:S02]  /*a1b0*/  @P0 VIADD R29, R29, -UR36 ;  /* 0x800000241d1d0c36 */ /* 0x000fe40008000000 */
[----:B------:R-:W-:-:S03]  /*a1c0*/  @P0 VIADD R28, R28, 0x1 ;  /* 0x000000011c1c0836 */ /* 0x000fc60000000000 */
[----:B------:R-:W-:Y:S02]  /*a1d0*/  ISETP.GE.U32.AND P1, PT, R29, UR36, PT ;  /* 0x000000241d007c0c */ /* 0x000fe4000bf26070 */
[----:B------:R-:W-:-:S05]  /*a1e0*/  IADD3 R29, PT, PT, -R37, RZ, RZ ;  /* 0x000000ff251d7210 */ /* 0x000fca0007ffe1ff */
[----:B------:R-:W-:-:S04]  /*a1f0*/  IMAD R36, R29, UR34, R36 ;  /* 0x000000221d247c24 */ /* 0x000fc8000f8e0224 */
[----:B---3--:R-:W-:Y:S02]  /*a200*/  IMAD R19, R36, UR22, R19 ;  /* 0x0000001624137c24 */ /* 0x008fe4000f8e0213 */
[----:B------:R-:W-:Y:S02]  /*a210*/  @P1 IADD3 R28, PT, PT, R28, 0x1, RZ ;  /* 0x000000011c1c1810 */ /* 0x000fe40007ffe0ff */
[----:B------:R-:W-:Y:S01]  /*a220*/  @!P2 LOP3.LUT R28, RZ, UR36, RZ, 0x33, !PT ;  /* 0x00000024ff1cac12 */ /* 0x000fe2000f8e33ff */
[----:B----4-:R-:W-:-:S03]  /*a230*/  IMAD R32, R32, UR23, R19 ;  /* 0x0000001720207c24 */ /* 0x010fc6000f8e0213 */
[----:B------:R-:W-:Y:S01]  /*a240*/  MOV R19, R28 ;  /* 0x0000001c00137202 */ /* 0x000fe20000000f00 */
[----:B------:R-:W-:-:S04]  /*a250*/  IMAD.MOV R29, RZ, RZ, -R28 ;  /* 0x000000ffff1d7224 */ /* 0x000fc800078e0a1c */
[----:B------:R-:W-:-:S04]  /*a260*/  IMAD R29, R29, UR36, R38 ;  /* 0x000000241d1d7c24 */ /* 0x000fc8000f8e0226 */
[----:B------:R-:W-:Y:S01]  /*a270*/  IMAD R32, R29, UR24, R32 ;  /* 0x000000181d207c24 */ /* 0x000fe2000f8e0220 */
[----:B------:R-:W-:Y:S06]  /*a280*/  BRA.U UP1, `(.L_x_3201) ;  /* 0xfffffff101cc7547 */ /* 0x000fec000b83ffff */
.L_x_3200:
        /* <DEDUP_REMOVED lines=27> */
[----:B----4-:R-:W-:Y:S01]  /*a440*/  MUFU.RCP R33, R33 ;  /* 0x0000002100217308 */ /* 0x010fe20000001000 */
[----:B--23--:R-:W-:-:S07]  /*a450*/  IADD3 R28, PT, PT, R31, 0xffffffe, RZ ;  /* 0x0ffffffe1f1c7810 */ /* 0x00cfce0007ffe0ff */
[----:B------:R0:W2:Y:S02]  /*a460*/  F2I.FTZ.U32.TRUNC.NTZ R29, R28 ;  /* 0x0000001c001d7305 */ /* 0x0000a4000021f000 */
[----:B0-----:R-:W-:Y:S02]  /*a470*/  HFMA2 R28, -RZ, RZ, 0, 0 ;  /* 0x00000000ff1c7431 */ /* 0x001fe400000001ff */
[----:B--2---:R-:W-:-:S04]  /*a480*/  IMAD R35, R35, R29, RZ ;  /* 0x0000001d23237224 */ /* 0x004fc800078e02ff */
[----:B------:R-:W-:Y:S02]  /*a490*/  IMAD.HI.U32 R34, R29, R35, R28 ;  /* 0x000000231d227227 */ /* 0x000fe400078e001c */
[----:B------:R-:W-:Y:S02]  /*a4a0*/  I2F.U32.RP R35, UR23 ;  /* 0x0000001700237d06 */ /* 0x000fe40008209000 */
[----:B------:R-:W-:Y:S01]  /*a4b0*/  VIADD R29, R33, 0xffffffe ;  /* 0x0ffffffe211d7836 */ /* 0x000fe20000000000 */
[----:B------:R-:W-:Y:S01]  /*a4c0*/  IADD3 R33, PT, PT, RZ, -UR19, RZ ;  /* 0x80000013ff217c10 */ /* 0x000fe2000fffe0ff */
        /* <DEDUP_REMOVED lines=8> */
[----:B------:R-:W-:Y:S01]  /*a550*/  @P0 IADD3 R28, PT, PT, R28, -UR18, RZ ;  /* 0x800000121c1c0c10 */ /* 0x000fe2000fffe0ff */
[----:B------:R-:W-:Y:S01]  /*a560*/  @P0 VIADD R31, R31, 0x1 ;  /* 0x000000011f1f0836 */ /* 0x000fe20000000000 */
[----:B--2---:R-:W0:Y:S02]  /*a570*/  MUFU.RCP R34, R34 ;  /* 0x0000002200227308 */ /* 0x004e240000001000 */
[----:B------:R-:W-:Y:S01]  /*a580*/  ISETP.GE.U32.AND P1, PT, R28, UR18, PT ;  /* 0x000000121c007c0c */ /* 0x000fe2000bf26070 */
[----:B------:R-:W-:-:S05]  /*a590*/  HFMA2 R28, -RZ, RZ, 0, 0 ;  /* 0x00000000ff1c7431 */ /* 0x000fca00000001ff */
[----:B------:R-:W-:-:S07]  /*a5a0*/  IMAD.HI.U32 R28, R29, R33, R28 ;  /* 0x000000211d1c7227 */ /* 0x000fce00078e001c */
[----:B------:R-:W-:Y:S02]  /*a5b0*/  @P1 IADD3 R31, PT, PT, R31, 0x1, RZ ;  /* 0x000000011f1f1810 */ /* 0x000fe40007ffe0ff */
[----:B------:R-:W-:Y:S02]  /*a5c0*/  @!P2 LOP3.LUT R31, RZ, UR18, RZ, 0x33, !PT ;  /* 0x00000012ff1fac12 */ /* 0x000fe4000f8e33ff */
[----:B0-----:R-:W-:Y:S02]  /*a5d0*/  IADD3 R29, PT, PT, R34, 0xffffffe, RZ ;  /* 0x0ffffffe221d7810 */ /* 0x001fe40007ffe0ff */
[----:B------:R-:W-:Y:S01]  /*a5e0*/  ISETP.NE.U32.AND P2, PT, RZ, UR19, PT ;  /* 0x00000013ff007c0c */ /* 0x000fe2000bf45070 */
[----:B------:R-:W-:-:S03]  /*a5f0*/  IMAD.HI.U32 R33, R28, R31, RZ ;  /* 0x0000001f1c217227 */ /* 0x000fc600078e00ff */
[----:B------:R-:W0:Y:S01]  /*a600*/  F2I.FTZ.U32.TRUNC.NTZ R29, R29 ;  /* 0x0000001d001d7305 */ /* 0x000e22000021f000 */
[----:B------:R-:W-:-:S04]  /*a610*/  IMAD.MOV R28, RZ, RZ, -R33 ;  /* 0x000000ffff1c7224 */ /* 0x000fc800078e0a21 */
[----:B------:R-:W-:-:S05]  /*a620*/  IMAD R28, R28, UR19, R31 ;  /* 0x000000131c1c7c24 */ /* 0x000fca000f8e021f */
[----:B------:R-:W-:Y:S01]  /*a630*/  ISETP.GE.U32.AND P0, PT, R28, UR19, PT ;  /* 0x000000131c007c0c */ /* 0x000fe2000bf06070 */
[----:B0-----:R-:W-:-:S12]  /*a640*/  IMAD R37, R37, R29, RZ ;  /* 0x0000001d25257224 */ /* 0x001fd800078e02ff */
[----:B------:R-:W-:Y:S02]  /*a650*/  @P0 IADD3 R28, PT, PT, R28, -UR19, RZ ;  /* 0x800000131c1c0c10 */ /* 0x000fe4000fffe0ff */
[----:B------:R-:W-:Y:S02]  /*a660*/  @P0 IADD3 R33, PT, PT, R33, 0x1, RZ ;  /* 0x0000000121210810 */ /* 0x000fe40007ffe0ff */
[----:B------:R-:W-:Y:S01]  /*a670*/  ISETP.GE.U32.AND P1, PT, R28, UR19, PT ;  /* 0x000000131c007c0c */ /* 0x000fe2000bf26070 */
[----:B------:R-:W-:-:S04]  /*a680*/  IMAD.MOV.U32 R28, RZ, RZ, RZ ;  /* 0x000000ffff1c7224 */ /* 0x000fc800078e00ff */
[----:B------:R-:W-:Y:S01]  /*a690*/  IMAD.HI.U32 R28, R29, R37, R28 ;  /* 0x000000251d1c7227 */ /* 0x000fe200078e001c */
[----:B------:R-:W-:-:S06]  /*a6a0*/  IADD3 R29, PT, PT, R35, 0xffffffe, RZ ;  /* 0x0ffffffe231d7810 */ /* 0x000fcc0007ffe0ff */
[----:B------:R-:W0:Y:S01]  /*a6b0*/  F2I.FTZ.U32.TRUNC.NTZ R29, R29 ;  /* 0x0000001d001d7305 */ /* 0x000e22000021f000 */
[----:B------:R-:W-:Y:S02]  /*a6c0*/  @P1 IADD3 R33, PT, PT, R33, 0x1, RZ ;  /* 0x0000000121211810 */ /* 0x000fe40007ffe0ff */
        /* <DEDUP_REMOVED lines=18> */
[----:B------:R-:W-:-:S05]  /*a7f0*/  IMAD R28, R29, UR23, R34 ;  /* 0x000000171d1c7c24 */ /* 0x000fca000f8e0222 */
[----:B------:R-:W-:-:S13]  /*a800*/  ISETP.GE.U32.AND P0, PT, R28, UR23, PT ;  /* 0x000000171c007c0c */ /* 0x000fda000bf06070 */
[----:B------:R-:W-:Y:S02]  /*a810*/  @P0 VIADD R28, R28, -UR23 ;  /* 0x800000171c1c0c36 */ /* 0x000fe40008000000 */
[----:B------:R-:W-:-:S03]  /*a820*/  @P0 VIADD R35, R35, 0x1 ;  /* 0x0000000123230836 */ /* 0x000fc60000000000 */
[----:B------:R-:W-:Y:S02]  /*a830*/  ISETP.GE.U32.AND P1, PT, R28, UR23, PT ;  /* 0x000000171c007c0c */ /* 0x000fe4000bf26070 */
[----:B------:R-:W-:-:S05]  /*a840*/  IADD3 R28, PT, PT, -R31, RZ, RZ ;  /* 0x000000ff1f1c7210 */ /* 0x000fca0007ffe1ff */
[----:B------:R-:W-:Y:S01]  /*a850*/  IMAD R19, R28, UR18, R19 ;  /* 0x000000121c137c24 */ /* 0x000fe2000f8e0213 */
[----:B------:R-:W-:-:S03]  /*a860*/  IADD3 R28, PT, PT, -R33, RZ, RZ ;  /* 0x000000ff211c7210 */ /* 0x000fc60007ffe1ff */
[----:B------:R-:W-:Y:S01]  /*a870*/  IMAD R19, R19, UR4, R32 ;  /* 0x0000000413137c24 */ /* 0x000fe2000f8e0220 */
[----:B------:R-:W-:Y:S01]  /*a880*/  IADD3 R32, PT, PT, -R34, RZ, RZ ;  /* 0x000000ff22207210 */ /* 0x000fe20007ffe1ff */
[----:B------:R-:W-:Y:S01]  /*a890*/  IMAD R28, R28, UR19, R31 ;  /* 0x000000131c1c7c24 */ /* 0x000fe2000f8e021f */
[----:B------:R-:W-:Y:S02]  /*a8a0*/  @P1 IADD3 R35, PT, PT, R35, 0x1, RZ ;  /* 0x0000000123231810 */ /* 0x000fe40007ffe0ff */
[----:B------:R-:W-:Y:S01]  /*a8b0*/  @!P2 LOP3.LUT R35, RZ, UR23, RZ, 0x33, !PT ;  /* 0x00000017ff23ac12 */ /* 0x000fe2000f8e33ff */
[----:B------:R-:W-:Y:S02]  /*a8c0*/  IMAD R19, R28, UR15, R19 ;  /* 0x0000000f1c137c24 */ /* 0x000fe4000f8e0213 */
[----:B------:R-:W-:Y:S02]  /*a8d0*/  IMAD R28, R32, UR22, R33 ;  /* 0x00000016201c7c24 */ /* 0x000fe4000f8e0221 */
[----:B------:R-:W-:-:S02]  /*a8e0*/  IMAD.MOV R29, RZ, RZ, -R35 ;  /* 0x000000ffff1d7224 */ /* 0x000fc400078e0a23 */
[----:B------:R-:W-:Y:S01]  /*a8f0*/  IMAD R28, R28, UR16, R19 ;  /* 0x000000101c1c7c24 */ /* 0x000fe2000f8e0213 */
[----:B------:R-:W-:Y:S01]  /*a900*/  MOV R19, R35 ;  /* 0x0000002300137202 */ /* 0x000fe20000000f00 */
[----:B------:R-:W-:-:S04]  /*a910*/  IMAD R29, R29, UR23, R34 ;  /* 0x000000171d1d7c24 */ /* 0x000fc8000f8e0222 */
[----:B-1----:R-:W-:-:S07]  /*a920*/  IMAD R32, R29, UR17, R28 ;  /* 0x000000111d207c24 */ /* 0x002fce000f8e021c */
.L_x_3203:
        /* <DEDUP_REMOVED lines=15> */
[----:B------:R-:W-:-:S06]  /*aa20*/  ISETP.NE.U32.AND P2, PT, RZ, UR16, PT ;  /* 0x00000010ff007c0c */ /* 0x000fcc000bf45070 */
[----:B----4-:R-:W4:Y:S08]  /*aa30*/  I2F.U32.RP R35, UR17 ;  /* 0x0000001100237d06 */ /* 0x010f300008209000 */
[----:B0-----:R-:W1:Y:S08]  /*aa40*/  MUFU.RCP R31, R31 ;  /* 0x0000001f001f7308 */ /* 0x001e700000001000 */
[----:B----4-:R-:W-:Y:S01]  /*aa50*/  MUFU.RCP R35, R35 ;  /* 0x0000002300237308 */ /* 0x010fe20000001000 */
[----:B-123--:R-:W-:-:S02]  /*aa60*/  IADD3 R28, PT, PT, R31, 0xffffffe, RZ ;  /* 0x0ffffffe1f1c7810 */ /* 0x00efc40007ffe0ff */
[----:B------:R-:W-:-:S05]  /*aa70*/  IADD3 R31, PT, PT, RZ, -UR17, RZ ;  /* 0x80000011ff1f7c10 */ /* 0x000fca000fffe0ff */
[----:B------:R0:W1:Y:S02]  /*aa80*/  F2I.FTZ.U32.TRUNC.NTZ R29, R28 ;  /* 0x0000001c001d7305 */ /* 0x000064000021f000 */
[----:B0-----:R-:W-:Y:S02]  /*aa90*/  HFMA2 R28, -RZ, RZ, 0, 0 ;  /* 0x00000000ff1c7431 */ /* 0x001fe400000001ff */
[----:B-1----:R-:W-:-:S04]  /*aaa0*/  IMAD R33, R33, R29, RZ ;  /* 0x0000001d21217224 */ /* 0x002fc800078e02ff */
[----:B------:R-:W-:-:S04]  /*aab0*/  IMAD.HI.U32 R34, R29, R33, R28 ;  /* 0x000000211d227227 */ /* 0x000fc800078e001c */
[----:B------:R-:W-:Y:S02]  /*aac0*/  VIADD R28, R35, 0xffffffe ;  /* 0x0ffffffe231c7836 */ /* 0x000fe40000000000 */
[----:B------:R-:W-:Y:S02]  /*aad0*/  IMAD.HI.U32 R34, R34, R19, RZ ;  /* 0x0000001322227227 */ /* 0x000fe400078e00ff */
[----:B------:R0:W1:Y:S03]  /*aae0*/  F2I.FTZ.U32.TRUNC.NTZ R29, R28 ;  /* 0x0000001c001d7305 */ /* 0x000066000021f000 */
[----:B------:R-:W-:-:S05]  /*aaf0*/  IADD3 R36, PT, PT, -R34, RZ, RZ ;  /* 0x000000ff22247210 */ /* 0x000fca0007ffe1ff */
[----:B------:R-:W-:Y:S01]  /*ab00*/  IMAD R36, R36, UR16, R19 ;  /* 0x0000001024247c24 */ /* 0x000fe2000f8e0213 */
[----:B0-----:R-:W-:-:S04]  /*ab10*/  MOV R28, RZ ;  /* 0x000000ff001c7202 */ /* 0x001fc80000000f00 */
[----:B------:R-:W-:Y:S01]  /*ab20*/  ISETP.GE.U32.AND P0, PT, R36, UR16, PT ;  /* 0x0000001024007c0c */ /* 0x000fe2000bf06070 */
[----:B-1----:R-:W-:-:S04]  /*ab30*/  IMAD R31, R31, R29, RZ ;  /* 0x0000001d1f1f7224 */ /* 0x002fc800078e02ff */
[----:B------:R-:W-:-:S08]  /*ab40*/  IMAD.HI.U32 R31, R29, R31, R28 ;  /* 0x0000001f1d1f7227 */ /* 0x000fd000078e001c */
[----:B------:R-:W-:Y:S01]  /*ab50*/  @P0 IADD3 R36, PT, PT, R36, -UR16, RZ ;  /* 0x8000001024240c10 */ /* 0x000fe2000fffe0ff */
[----:B------:R-:W-:-:S03]  /*ab60*/  @P0 VIADD R34, R34, 0x1 ;  /* 0x0000000122220836 */ /* 0x000fc60000000000 */
[----:B------:R-:W-:-:S13]  /*ab70*/  ISETP.GE.U32.AND P1, PT, R36, UR16, PT ;  /* 0x0000001024007c0c */ /* 0x000fda000bf26070 */
[----:B------:R-:W-:Y:S02]  /*ab80*/  @P1 IADD3 R34, PT, PT, R34, 0x1, RZ ;  /* 0x0000000122221810 */ /* 0x000fe40007ffe0ff */
[----:B------:R-:W-:Y:S02]  /*ab90*/  @!P2 LOP3.LUT R34, RZ, UR16, RZ, 0x33, !PT ;  /* 0x00000010ff22ac12 */ /* 0x000fe4000f8e33ff */
[----:B------:R-:W-:Y:S02]  /*aba0*/  ISETP.NE.U32.AND P2, PT, RZ, UR17, PT ;  /* 0x00000011ff007c0c */ /* 0x000fe4000bf45070 */
[----:B------:R-:W-:Y:S01]  /*abb0*/  IADD3 R28, PT, PT, -R34, RZ, RZ ;  /* 0x000000ff221c7210 */ /* 0x000fe20007ffe1ff */
[----:B------:R-:W-:-:S04]  /*abc0*/  IMAD.HI.U32 R31, R31, R34, RZ ;  /* 0x000000221f1f7227 */ /* 0x000fc800078e00ff */
[----:B------:R-:W-:Y:S02]  /*abd0*/  IMAD.MOV R29, RZ, RZ, -R31 ;  /* 0x000000ffff1d7224 */ /* 0x000fe400078e0a1f */
[----:B------:R-:W-:Y:S02]  /*abe0*/  IMAD R19, R28, UR16, R19 ;  /* 0x000000101c137c24 */ /* 0x000fe4000f8e0213 */
[----:B------:R-:W-:Y:S02]  /*abf0*/  IMAD R29, R29, UR17, R34 ;  /* 0x000000111d1d7c24 */ /* 0x000fe4000f8e0222 */
[----:B------:R-:W-:-:S03]  /*ac00*/  IMAD R32, R19, UR4, R32 ;  /* 0x0000000413207c24 */ /* 0x000fc6000f8e0220 */
[----:B------:R-:W-:-:S13]  /*ac10*/  ISETP.GE.U32.AND P0, PT, R29, UR17, PT ;  /* 0x000000111d007c0c */ /* 0x000fda000bf06070 */
[----:B------:R-:W-:Y:S02]  /*ac20*/  @P0 IADD3 R29, PT, PT, R29, -UR17, RZ ;  /* 0x800000111d1d0c10 */ /* 0x000fe4000fffe0ff */
[----:B------:R-:W-:Y:S02]  /*ac30*/  @P0 IADD3 R31, PT, PT, R31, 0x1, RZ ;  /* 0x000000011f1f0810 */ /* 0x000fe40007ffe0ff */
[----:B------:R-:W-:-:S13]  /*ac40*/  ISETP.GE.U32.AND P1, PT, R29, UR17, PT ;  /* 0x000000111d007c0c */ /* 0x000fda000bf26070 */
[----:B------:R-:W-:Y:S01]  /*ac50*/  @P1 VIADD R31, R31, 0x1 ;  /* 0x000000011f1f1836 */ /* 0x000fe20000000000 */
[----:B------:R-:W-:-:S04]  /*ac60*/  @!P2 LOP3.LUT R31, RZ, UR17, RZ, 0x33, !PT ;  /* 0x00000011ff1fac12 */ /* 0x000fc8000f8e33ff */
[----:B------:R-:W-:Y:S01]  /*ac70*/  IADD3 R29, PT, PT, -R31, RZ, RZ ;  /* 0x000000ff1f1d7210 */ /* 0x000fe20007ffe1ff */
[----:B------:R-:W-:-:S04]  /*ac80*/  IMAD.MOV.U32 R19, RZ, RZ, R31 ;  /* 0x000000ffff137224 */ /* 0x000fc800078e001f */
[----:B------:R-:W-:-:S04]  /*ac90*/  IMAD R29, R29, UR17, R34 ;  /* 0x000000111d1d7c24 */ /* 0x000fc8000f8e0222 */
[----:B------:R-:W-:-:S07]  /*aca0*/  IMAD R32, R29, UR15, R32 ;  /* 0x0000000f1d207c24 */ /* 0x000fce000f8e0220 */
.L_x_3204:
        /* <DEDUP_REMOVED lines=25> */
[----:B------:R-:W-:-:S04]  /*ae40*/  IMAD R19, R28, UR4, R19 ;  /* 0x000000041c137c24 */ /* 0x000fc8000f8e0213 */
[----:B----4-:R-:W-:Y:S02]  /*ae50*/  IMAD R32, R19, UR14, R32 ;  /* 0x0000000e13207c24 */ /* 0x010fe4000f8e0220 */
[----:B------:R-:W-:-:S07]  /*ae60*/  IMAD.MOV.U32 R19, RZ, RZ, R34 ;  /* 0x000000ffff137224 */ /* 0x000fce00078e0022 */
.L_x_3202:
[----:B------:R-:W4:Y:S01]  /*ae70*/  LDCU UR4, c[0x0][0x4c4] ;  /* 0x00009880ff0477ac */ /* 0x000f220008000800 */
[----:B-123--:R-:W1:Y:S01]  /*ae80*/  LDC.64 R28, c[0x0][0x458] ;  /* 0x00011600ff1c7b82 */ /* 0x00ee620000000a00 */
[----:B-----5:R-:W-:Y:S01]  /*ae90*/  HADD2.F32 R31, -RZ, R27.H0_H0 ;  /* 0x2000001bff1f7230 */ /* 0x020fe20000004100 */
[----:B------:R-:W2:Y:S01]  /*aea0*/  F2I.FTZ.U32.TRUNC.NTZ R35, R20 ;  /* 0x0000001400237305 */ /* 0x000ea2000021f000 */
[----:B0-----:R-:W0:Y:S03]  /*aeb0*/  LDCU.64 UR14, c[0x0][0x530] ;  /* 0x0000a600ff0e77ac */ /* 0x001e260008000a00 */
[----:B------:R-:W-:-:S04]  /*aec0*/  FMUL.FTZ R31, R20, R31 ;  /* 0x0000001f141f7220 */ /* 0x000fc80000410000 */
[----:B------:R-:W-:-:S05]  /*aed0*/  FMUL.FTZ R31, R10, R31 ;  /* 0x0000001f0a1f7220 */ /* 0x000fca0000410000 */
[----:B------:R-:W-:Y:S01]  /*aee0*/  F2FP.F16.F32.PACK_AB R31, RZ, R31 ;  /* 0x0000001fff1f723e */ /* 0x000fe200000000ff */
[----:B----4-:R-:W-:-:S05]  /*aef0*/  IMAD R19, R19, UR4, R32 ;  /* 0x0000000413137c24 */ /* 0x010fca000f8e0220 */
[C---:B0-----:R-:W-:Y:S01]  /*af00*/  IADD3 R32, P0, PT, R19.reuse, UR14, RZ ;  /* 0x0000000e13207c10 */ /* 0x041fe2000ff1e0ff */
[----:B-1----:R-:W-:-:S03]  /*af10*/  IMAD.WIDE.U32 R28, R19, 0x2, R28 ;  /* 0x00000002131c7825 */ /* 0x002fc600078e001c */
[----:B------:R-:W-:Y:S02]  /*af20*/  IADD3.X R33, PT, PT, RZ, UR15, RZ, P0, !PT ;  /* 0x0000000fff217c10 */ /* 0x000fe400087fe4ff */
[----:B------:R0:W-:Y:S04]  /*af30*/  STG.E.U16 desc[UR20][R28.64], R31 ;  /* 0x0000001f1c007986 */ /* 0x0001e8000c101514 */
[----:B--2---:R0:W-:Y:S03]  /*af40*/  STG.E.U8 desc[UR20][R32.64], R35 ;  /* 0x0000002320007986 */ /* 0x0041e6000c101114 */
.L_x_3199:
[----:B------:R-:W-:Y:S05]  /*af50*/  BSYNC.RECONVERGENT B0 ;  /* 0x0000000000007941 */ /* 0x000fea0003800200 */
.L_x_3198:
        /* <DEDUP_REMOVED lines=13> */
.L_x_3208:
        /* <DEDUP_REMOVED lines=205> */
.L_x_3207:
        /* <DEDUP_REMOVED lines=106> */
.L_x_3210:
        /* <DEDUP_REMOVED lines=56> */
.L_x_3211:
        /* <DEDUP_REMOVED lines=28> */
.L_x_3209:
[----:B------:R-:W4:Y:S01]  /*c8e0*/  LDCU UR4, c[0x0][0x4c4] ;  /* 0x00009880ff0477ac */ /* 0x000f220008000800 */
[----:B0123--:R-:W0:Y:S01]  /*c8f0*/  LDC.64 R28, c[0x0][0x458] ;  /* 0x00011600ff1c7b82 */ /* 0x00fe220000000a00 */
[----:B-----5:R-:W-:Y:S01]  /*c900*/  HADD2.F32 R32, -RZ, R26.H0_H0 ;  /* 0x2000001aff207230 */ /* 0x020fe20000004100 */
[----:B----4-:R-:W1:Y:S04]  /*c910*/  LDCU.64 UR14, c[0x0][0x530] ;  /* 0x0000a600ff0e77ac */ /* 0x010e680008000a00 */
[----:B------:R-:W-:Y:S02]  /*c920*/  FMUL.FTZ R31, R21, R32 ;  /* 0x00000020151f7220 */ /* 0x000fe40000410000 */
[----:B------:R-:W2:Y:S02]  /*c930*/  F2I.FTZ.U32.TRUNC.NTZ R21, R21 ;  /* 0x0000001500157305 */ /* 0x000ea4000021f000 */
[----:B------:R-:W-:-:S05]  /*c940*/  FMUL.FTZ R31, R10, R31 ;  /* 0x0000001f0a1f7220 */ /* 0x000fca0000410000 */
[----:B------:R-:W-:Y:S01]  /*c950*/  F2FP.F16.F32.PACK_AB R31, RZ, R31 ;  /* 0x0000001fff1f723e */ /* 0x000fe200000000ff */
[----:B------:R-:W-:-:S05]  /*c960*/  IMAD R19, R20, UR4, R19 ;  /* 0x0000000414137c24 */ /* 0x000fca000f8e0213 */
[C---:B-1----:R-:W-:Y:S01]  /*c970*/  IADD3 R32, P0, PT, R19.reuse, UR14, RZ ;  /* 0x0000000e13207c10 */ /* 0x042fe2000ff1e0ff */
[----:B0-----:R-:W-:-:S03]  /*c980*/  IMAD.WIDE.U32 R28, R19, 0x2, R28 ;  /* 0x00000002131c7825 */ /* 0x001fc600078e001c */
[----:B------:R-:W-:Y:S02]  /*c990*/  IADD3.X R33, PT, PT, RZ, UR15, RZ, P0, !PT ;  /* 0x0000000fff217c10 */ /* 0x000fe400087fe4ff */
[----:B------:R4:W-:Y:S04]  /*c9a0*/  STG.E.U16 desc[UR20][R28.64], R31 ;  /* 0x0000001f1c007986 */ /* 0x0009e8000c101514 */
[----:B--2---:R4:W-:Y:S03]  /*c9b0*/  STG.E.U8 desc[UR20][R32.64], R21 ;  /* 0x0000001520007986 */ /* 0x0049e6000c101114 */
.L_x_3206:
[----:B------:R-:W-:Y:S05]  /*c9c0*/  BSYNC.RECONVERGENT B0 ;  /* 0x0000000000007941 */ /* 0x000fea0003800200 */
.L_x_3205:
[----:B------:R-:W-:-:S05]  /*c9d0*/  IMAD.IADD R19, R9, 0x1, R30 ;  /* 0x0000000109137824 */ /* 0x000fca00078e021e */
[----:B------:R-:W-:-:S13]  /*c9e0*/  ISETP.GE.U32.AND P0, PT, R19, R23, PT ;  /* 0x000000171300720c */ /* 0x000fda0003f06070 */
[----:B------:R-:W-:Y:S05]  /*c9f0*/  @P0 BRA `(.L_x_3212) ;  /* 0x0000001c00a80947 */ /* 0x000fea0003800000 */
[----:B------:R-:W-:Y:S01]  /*ca00*/  UISETP.GE.U32.AND UP1, UPT, UR26, 0x7, UPT ;  /* 0x000000071a00788c */ /* 0x000fe2000bf26070 */
[----:B01234-:R-:W-:Y:S01]  /*ca10*/  HFMA2 R28, -RZ, RZ, 0, 0 ;  /* 0x00000000ff1c7431 */ /* 0x01ffe200000001ff */
[----:B------:R-:W0:Y:S01]  /*ca20*/  LDCU UR14, c[0x0][0x528] ;  /* 0x0000a500ff0e77ac */ /* 0x000e220008000800 */
[----:B------:R-:W-:-:S06]  /*ca30*/  UISETP.NE.AND UP0, UPT, UR28, URZ, UPT ;  /* 0x000000ff1c00728c */ /* 0x000fcc000bf05270 */
[----:B------:R-:W-:Y:S05]  /*ca40*/  BRA.U !UP1, `(.L_x_3213) ;  /* 0x0000000d093c7547 */ /* 0x000fea000b800000 */
[----:B------:R-:W-:Y:S01]  /*ca50*/  MOV R28, RZ ;  /* 0x000000ff001c7202 */ /* 0x000fe20000000f00 */
[----:B------:R-:W-:-:S06]  /*ca60*/  UMOV UR4, URZ ;  /* 0x000000ff00047c82 */ /* 0x000fcc0008000000 */
.L_x_3214:
        /* <DEDUP_REMOVED lines=32> */
[----:B0-----:R-:W-:Y:S01]  /*cc70*/  VIADD R20, R23, 0xffffffe ;  /* 0x0ffffffe17147836 */ /* 0x001fe20000000000 */
[----:B------:R-:W-:Y:S01]  /*cc80*/  ULEA UR24, UR14, UR24, 0x2 ;  /* 0x000000180e187291 */ /* 0x000fe2000f8e10ff */
[----:B------:R-:W-:Y:S01]  /*cc90*/  IMAD R35, RZ, RZ, -UR33 ;  /* 0x80000021ff237e24 */ /* 0x000fe2000f8e02ff */
[----:B------:R-:W0:Y:S04]  /*cca0*/  LDCU UR16, c[0x0][UR16+0x3ec] ;  /* 0x00007d80101077ac */ /* 0x000e280008000800 */
[----:B------:R4:W1:Y:S01]  /*ccb0*/  F2I.FTZ.U32.TRUNC.NTZ R21, R20 ;  /* 0x0000001400157305 */ /* 0x000862000021f000 */
[----:B------:R-:W0:Y:S01]  /*ccc0*/  LDCU UR17, c[0x0][UR17+0x3ec] ;  /* 0x00007d80111177ac */ /* 0x000e220008000800 */
[----:B------:R-:W0:Y:S01]  /*ccd0*/  LDCU UR18, c[0x0][UR18+0x3ec] ;  /* 0x00007d80121277ac */ /* 0x000e220008000800 */
[----:B---3--:R-:W-:-:S05]  /*cce0*/  IADD3 R37, PT, PT, RZ, -UR35, RZ ;  /* 0x80000023ff257c10 */ /* 0x008fca000fffe0ff */
[----:B--2---:R-:W-:Y:S01]  /*ccf0*/  MUFU.RCP R32, R32 ;  /* 0x0000002000207308 */ /* 0x004fe20000001000 */
[----:B----4-:R-:W-:Y:S01]  /*cd00*/  HFMA2 R20, -RZ, RZ, 0, 0 ;  /* 0x00000000ff147431 */ /* 0x010fe200000001ff */
[----:B------:R-:W2:Y:S01]  /*cd10*/  LDCU UR36, c[0x0][UR24+0x388] ;  /* 0x00007100182477ac */ /* 0x000ea20008000800 */
[----:B------:R-:W3:Y:S01]  /*cd20*/  LDCU UR19, c[0x0][UR19+0x3ec] ;  /* 0x00007d80131377ac */ /* 0x000ee20008000800 */
[----:B-1----:R-:W-:-:S04]  /*cd30*/  IMAD R31, R31, R21, RZ ;  /* 0x000000151f1f7224 */ /* 0x002fc800078e02ff */
[----:B------:R-:W-:Y:S01]  /*cd40*/  I2F.U32.RP R34, UR35 ;  /* 0x0000002300227d06 */ /* 0x000fe20008209000 */
[----:B------:R-:W1:Y:S01]  /*cd50*/  LDCU UR22, c[0x0][UR22+0x3ec] ;  /* 0x00007d80161677ac */ /* 0x000e620008000800 */
        /* <DEDUP_REMOVED lines=9> */
[----:B------:R-:W0:Y:S01]  /*cdf0*/  F2I.FTZ.U32.TRUNC.NTZ R21, R21 ;  /* 0x0000001500157305 */ /* 0x000e22000021f000 */
[----:B------:R-:W-:Y:S01]  /*ce00*/  IMAD R20, R30, UR29, R19 ;  /* 0x0000001d1e147c24 */ /* 0x000fe2000f8e0213 */
[----:B------:R-:W-:-:S04]  /*ce10*/  UISETP.NE.AND UP1, UPT, UR4, UR7, UPT ;  /* 0x000000070400728c */ /* 0x000fc8000bf25270 */
[----:B------:R-:W-:Y:S02]  /*ce20*/  ISETP.GE.U32.AND P0, PT, R20, UR29, PT ;  /* 0x0000001d14007c0c */ /* 0x000fe4000bf06070 */
[----:B------:R-:W2:Y:S01]  /*ce30*/  I2F.U32.RP R30, UR31 ;  /* 0x0000001f001e7d06 */ /* 0x000ea20008209000 */
[----:B0-----:R-:W-:-:S07]  /*ce40*/  IMAD R29, R29, R21, RZ ;  /* 0x000000151d1d7224 */ /* 0x001fce00078e02ff */
[----:B------:R-:W-:Y:S03]  /*ce50*/  MUFU.RCP R31, R31 ;  /* 0x0000001f001f7308 */ /* 0x000fe60000001000 */
[----:B------:R-:W-:Y:S02]  /*ce60*/  @P0 IADD3 R20, PT, PT, R20, -UR29, RZ ;  /* 0x8000001d14140c10 */ /* 0x000fe4000fffe0ff */
[----:B------:R-:W-:Y:S02]  /*ce70*/  @P0 IADD3 R23, PT, PT, R23, 0x1, RZ ;  /* 0x0000000117170810 */ /* 0x000fe40007ffe0ff */
[----:B------:R-:W-:Y:S01]  /*ce80*/  ISETP.GE.U32.AND P1, PT, R20, UR29, PT ;  /* 0x0000001d14007c0c */ /* 0x000fe2000bf26070 */
[----:B------:R-:W-:Y:S01]  /*ce90*/  IMAD.MOV.U32 R20, RZ, RZ, RZ ;  /* 0x000000ffff147224 */ /* 0x000fe200078e00ff */
[----:B--2---:R-:W0:Y:S03]  /*cea0*/  MUFU.RCP R30, R30 ;  /* 0x0000001e001e7308 */ /* 0x004e260000001000 */
[----:B------:R-:W-:-:S05]  /*ceb0*/  IMAD.HI.U32 R20, R21, R29, R20 ;  /* 0x0000001d15147227 */ /* 0x000fca00078e0014 */
[----:B------:R-:W-:Y:S03]  /*cec0*/  MUFU.RCP R34, R34 ;  /* 0x0000002200227308 */ /* 0x000fe60000001000 */
[----:B------:R-:W-:Y:S02]  /*ced0*/  @P1 IADD3 R23, PT, PT, R23, 0x1, RZ ;  /* 0x0000000117171810 */ /* 0x000fe40007ffe0ff */
[----:B------:R-:W-:Y:S02]  /*cee0*/  @!P2 LOP3.LUT R23, RZ, UR29, RZ, 0x33, !PT ;  /* 0x0000001dff17ac12 */ /* 0x000fe4000f8e33ff */
[----:B------:R-:W-:Y:S02]  /*cef0*/  ISETP.NE.U32.AND P2, PT, RZ, UR30, PT ;  /* 0x0000001eff007c0c */ /* 0x000fe4000bf45070 */
[----:B0-----:R-:W-:Y:S01]  /*cf00*/  IADD3 R21, PT, PT, R30, 0xffffffe, RZ ;  /* 0x0ffffffe1e157810 */ /* 0x001fe20007ffe0ff */
[----:B------:R-:W-:-:S05]  /*cf10*/  IMAD.HI.U32 R29, R20, R23, RZ ;  /* 0x00000017141d7227 */ /* 0x000fca00078e00ff */
[----:B------:R-:W-:Y:S01]  /*cf20*/  IADD3 R20, PT, PT, -R29, RZ, RZ ;  /* 0x000000ff1d147210 */ /* 0x000fe20007ffe1ff */
[----:B------:R-:W0:Y:S04]  /*cf30*/  F2I.FTZ.U32.TRUNC.NTZ R21, R21 ;  /* 0x0000001500157305 */ /* 0x000e28000021f000 */
[----:B------:R-:W-:-:S05]  /*cf40*/  IMAD R20, R20, UR30, R23 ;  /* 0x0000001e14147c24 */ /* 0x000fca000f8e0217 */
        /* <DEDUP_REMOVED lines=47> */
[----:B------:R-:W-:-:S05]  /*d240*/  IMAD.HI.U32 R32, R20, R31, RZ ;  /* 0x0000001f14207227 */ /* 0x000fca00078e00ff */
[----:B------:R-:W-:Y:S01]  /*d250*/  IADD3 R20, PT, PT, -R32, RZ, RZ ;  /* 0x000000ff20147210 */ /* 0x000fe20007ffe1ff */
[----:B0-----:R-:W-:Y:S04]  /*d260*/  MUFU.RCP R35, R35 ;  /* 0x0000002300237308 */ /* 0x001fe80000001000 */
[----:B------:R-:W-:Y:S02]  /*d270*/  IMAD R20, R20, UR33, R31 ;  /* 0x0000002114147c24 */ /* 0x000fe4000f8e021f */
[----:B--2---:R-:W-:-:S03]  /*d280*/  IMAD R33, R33, R21, RZ ;  /* 0x0000001521217224 */ /* 0x004fc600078e02ff */
        /* <DEDUP_REMOVED lines=53> */
[----:B------:R-:W-:-:S02]  /*d5e0*/  IMAD R30, R23, UR32, R30 ;  /* 0x00000020171e7c24 */ /* 0x000fc4000f8e021e */
[----:B------:R-:W-:Y:S01]  /*d5f0*/  IMAD R19, R20, UR17, R19 ;  /* 0x0000001114137c24 */ /* 0x000fe2000f8e0213 */
[----:B------:R-:W-:-:S03]  /*d600*/  IADD3 R20, PT, PT, -R32, RZ, RZ ;  /* 0x000000ff20147210 */ /* 0x000fc60007ffe1ff */
[----:B------:R-:W-:Y:S02]  /*d610*/  IMAD R19, R30, UR18, R19 ;  /* 0x000000121e137c24 */ /* 0x000fe4000f8e0213 */
[----:B------:R-:W-:-:S04]  /*d620*/  IMAD R20, R20, UR33, R31 ;  /* 0x0000002114147c24 */ /* 0x000fc8000f8e021f */
[----:B------:R-:W-:Y:S02]  /*d630*/  @P0 VIADD R21, R21, -UR36 ;  /* 0x8000002415150c36 */ /* 0x000fe40008000000 */
[----:B------:R-:W-:Y:S02]  /*d640*/  @P0 VIADD R35, R35, 0x1 ;  /* 0x0000000123230836 */ /* 0x000fe40000000000 */
[----:B---3--:R-:W-:Y:S01]  /*d650*/  IMAD R19, R20, UR19, R19 ;  /* 0x0000001314137c24 */ /* 0x008fe2000f8e0213 */
[----:B------:R-:W-:Y:S02]  /*d660*/  ISETP.GE.U32.AND P1, PT, R21, UR36, PT ;  /* 0x0000002415007c0c */ /* 0x000fe4000bf26070 */
[----:B------:R-:W-:Y:S02]  /*d670*/  IADD3 R21, PT, PT, -R33, RZ, RZ ;  /* 0x000000ff21157210 */ /* 0x000fe40007ffe1ff */
[----:B------:R-:W-:-:S03]  /*d680*/  IADD3 R20, PT, PT, -R34, RZ, RZ ;  /* 0x000000ff22147210 */ /* 0x000fc60007ffe1ff */
[----:B------:R-:W-:Y:S02]  /*d690*/  IMAD R32, R21, UR34, R32 ;  /* 0x0000002215207c24 */ /* 0x000fe4000f8e0220 */
[----:B------:R-:W-:Y:S02]  /*d6a0*/  IMAD R20, R20, UR35, R33 ;  /* 0x0000002314147c24 */ /* 0x000fe4000f8e0221 */
[----:B-1----:R-:W-:Y:S02]  /*d6b0*/  IMAD R19, R32, UR22, R19 ;  /* 0x0000001620137c24 */ /* 0x002fe4000f8e0213 */
        /* <DEDUP_REMOVED lines=8> */
.L_x_3213:
        /* <DEDUP_REMOVED lines=20> */
[----:B------:R-:W-:Y:S01]  /*d880*/  IMAD R31, RZ, RZ, -UR18 ;  /* 0x80000012ff1f7e24 */ /* 0x000fe2000f8e02ff */
[----:B------:R-:W-:Y:S01]  /*d890*/  ISETP.NE.U32.AND P2, PT, RZ, UR18, PT ;  /* 0x00000012ff007c0c */ /* 0x000fe2000bf45070 */
[----:B------:R-:W4:Y:S01]  /*d8a0*/  LDCU UR15, c[0x0][UR15+0x3ec] ;  /* 0x00007d800f0f77ac */ /* 0x000f220008000800 */
[----:B------:R-:W4:Y:S04]  /*d8b0*/  LDCU UR16, c[0x0][UR16+0x3ec] ;  /* 0x00007d80101077ac */ /* 0x000f280008000800 */
[----:B-1----:R-:W1:Y:S01]  /*d8c0*/  I2F.U32.RP R29, UR19 ;  /* 0x00000013001d7d06 */ /* 0x002e620008209000 */
[----:B------:R-:W4:Y:S07]  /*d8d0*/  LDCU UR17, c[0x0][UR17+0x3ec] ;  /* 0x00007d80111177ac */ /* 0x000f2e0008000800 */
[----:B0-----:R-:W0:Y:S08]  /*d8e0*/  MUFU.RCP R23, R23 ;  /* 0x0000001700177308 */ /* 0x001e300000001000 */
[----:B-1----:R-:W-:Y:S01]  /*d8f0*/  MUFU.RCP R29, R29 ;  /* 0x0000001d001d7308 */ /* 0x002fe20000001000 */
[----:B0-----:R-:W-:-:S07]  /*d900*/  IADD3 R21, PT, PT, R23, 0xffffffe, RZ ;  /* 0x0ffffffe17157810 */ /* 0x001fce0007ffe0ff */
[----:B------:R-:W0:Y:S02]  /*d910*/  F2I.FTZ.U32.TRUNC.NTZ R21, R21 ;  /* 0x0000001500157305 */ /* 0x000e24000021f000 */
[----:B0-----:R-:W-:-:S04]  /*d920*/  IMAD R31, R31, R21, RZ ;  /* 0x000000151f1f7224 */ /* 0x001fc800078e02ff */
[----:B------:R-:W-:-:S06]  /*d930*/  IMAD.HI.U32 R20, R21, R31, R20 ;  /* 0x0000001f15147227 */ /* 0x000fcc00078e0014 */
[----:B------:R-:W-:-:S05]  /*d940*/  IMAD.HI.U32 R20, R20, R19, RZ ;  /* 0x0000001314147227 */ /* 0x000fca00078e00ff */
[----:B------:R-:W-:-:S05]  /*d950*/  IADD3 R30, PT, PT, -R20, RZ, RZ ;  /* 0x000000ff141e7210 */ /* 0x000fca0007ffe1ff */
[----:B------:R-:W-:Y:S02]  /*d960*/  IMAD R21, R30, UR18, R19 ;  /* 0x000000121e157c24 */ /* 0x000fe4000f8e0213 */
[----:B------:R-:W-:Y:S02]  /*d970*/  VIADD R30, R29, 0xffffffe ;  /* 0x0ffffffe1d1e7836 */ /* 0x000fe40000000000 */
[----:B--2---:R-:W0:Y:S01]  /*d980*/  I2F.U32.RP R29, UR22 ;  /* 0x00000016001d7d06 */ /* 0x004e220008209000 */
[----:B------:R-:W-:-:S07]  /*d990*/  ISETP.GE.U32.AND P0, PT, R21, UR18, PT ;  /* 0x0000001215007c0c */ /* 0x000fce000bf06070 */
[----:B------:R1:W2:Y:S06]  /*d9a0*/  F2I.FTZ.U32.TRUNC.NTZ R31, R30 ;  /* 0x0000001e001f7305 */ /* 0x0002ac000021f000 */
[----:B------:R-:W-:Y:S01]  /*d9b0*/  @P0 IADD3 R21, PT, PT, R21, -UR18, RZ ;  /* 0x8000001215150c10 */ /* 0x000fe2000fffe0ff */
[----:B------:R-:W-:Y:S01]  /*d9c0*/  @P0 VIADD R20, R20, 0x1 ;  /* 0x0000000114140836 */ /* 0x000fe20000000000 */
[----:B0-----:R-:W0:Y:S01]  /*d9d0*/  MUFU.RCP R29, R29 ;  /* 0x0000001d001d7308 */ /* 0x001e220000001000 */
[----:B-1----:R-:W-:Y:S01]  /*d9e0*/  HFMA2 R30, -RZ, RZ, 0, 0 ;  /* 0x00000000ff1e7431 */ /* 0x002fe200000001ff */
[----:B------:R-:W-:-:S02]  /*d9f0*/  ISETP.GE.U32.AND P1, PT, R21, UR18, PT ;  /* 0x0000001215007c0c */ /* 0x000fc4000bf26070 */
[----:B------:R-:W-:-:S05]  /*da00*/  IADD3 R21, PT, PT, RZ, -UR19, RZ ;  /* 0x80000013ff157c10 */ /* 0x000fca000fffe0ff */
[----:B--2---:R-:W-:-:S04]  /*da10*/  IMAD R21, R21, R31, RZ ;  /* 0x0000001f15157224 */ /* 0x004fc800078e02ff */
[----:B------:R-:W-:Y:S02]  /*da20*/  IMAD.HI.U32 R31, R31, R21, R30 ;  /* 0x000000151f1f7227 */ /* 0x000fe400078e001e */
[----:B------:R-:W-:Y:S02]  /*da30*/  @P1 IADD3 R20, PT, PT, R20, 0x1, RZ ;  /* 0x0000000114141810 */ /* 0x000fe40007ffe0ff */
[----:B------:R-:W-:Y:S02]  /*da40*/  @!P2 LOP3.LUT R20, RZ, UR18, RZ, 0x33, !PT ;  /* 0x00000012ff14ac12 */ /* 0x000fe4000f8e33ff */
[----:B0-----:R-:W-:Y:S02]  /*da50*/  IADD3 R30, PT, PT, R29, 0xffffffe, RZ ;  /* 0x0ffffffe1d1e7810 */ /* 0x001fe40007ffe0ff */
[----:B------:R-:W-:Y:S01]  /*da60*/  ISETP.NE.U32.AND P2, PT, RZ, UR19, PT ;  /* 0x00000013ff007c0c */ /* 0x000fe2000bf45070 */
[----:B------:R-:W-:Y:S01]  /*da70*/  IMAD.HI.U32 R21, R31, R20, RZ ;  /* 0x000000141f157227 */ /* 0x000fe200078e00ff */
[----:B---3--:R-:W0:Y:S03]  /*da80*/  I2F.U32.RP R29, UR23 ;  /* 0x00000017001d7d06 */ /* 0x008e260008209000 */
[----:B------:R-:W-:-:S04]  /*da90*/  IMAD.MOV R23, RZ, RZ, -R21 ;  /* 0x000000ffff177224 */ /* 0x000fc800078e0a15 */
[----:B------:R-:W-:Y:S01]  /*daa0*/  IMAD R23, R23, UR19, R20 ;  /* 0x0000001317177c24 */ /* 0x000fe2000f8e0214 */
[----:B------:R1:W2:Y:S04]  /*dab0*/  F2I.FTZ.U32.TRUNC.NTZ R31, R30 ;  /* 0x0000001e001f7305 */ /* 0x0002a8000021f000 */
[----:B------:R-:W-:-:S04]  /*dac0*/  ISETP.GE.U32.AND P0, PT, R23, UR19, PT ;  /* 0x0000001317007c0c */ /* 0x000fc8000bf06070 */
[----:B0-----:R-:W0:Y:S01]  /*dad0*/  MUFU.RCP R29, R29 ;  /* 0x0000001d001d7308 */ /* 0x001e220000001000 */
[----:B-1----:R-:W-:-:S08]  /*dae0*/  IMAD.MOV.U32 R30, RZ, RZ, RZ ;  /* 0x000000ffff1e7224 */ /* 0x002fd000078e00ff */
[----:B------:R-:W-:Y:S02]  /*daf0*/  @P0 IADD3 R23, PT, PT, R23, -UR19, RZ ;  /* 0x8000001317170c10 */ /* 0x000fe4000fffe0ff */
[----:B------:R-:W-:Y:S02]  /*db00*/  @P0 IADD3 R21, PT, PT, R21, 0x1, RZ ;  /* 0x0000000115150810 */ /* 0x000fe40007ffe0ff */
[----:B------:R-:W-:Y:S01]  /*db10*/  ISETP.GE.U32.AND P1, PT, R23, UR19, PT ;  /* 0x0000001317007c0c */ /* 0x000fe2000bf26070 */
[----:B------:R-:W-:-:S04]  /*db20*/  IMAD R23, RZ, RZ, -UR22 ;  /* 0x80000016ff177e24 */ /* 0x000fc8000f8e02ff */
[----:B--2---:R-:W-:-:S04]  /*db30*/  IMAD R23, R23, R31, RZ ;  /* 0x0000001f17177224 */ /* 0x004fc800078e02ff */
[----:B------:R-:W-:-:S04]  /*db40*/  IMAD.HI.U32 R32, R31, R23, R30 ;  /* 0x000000171f207227 */ /* 0x000fc800078e001e */
[----:B------:R-:W-:Y:S02]  /*db50*/  @P1 IADD3 R21, PT, PT, R21, 0x1, RZ ;  /* 0x0000000115151810 */ /* 0x000fe40007ffe0ff */
[----:B------:R-:W-:Y:S02]  /*db60*/  @!P2 LOP3.LUT R21, RZ, UR19, RZ, 0x33, !PT ;  /* 0x00000013ff15ac12 */ /* 0x000fe4000f8e33ff */
[----:B------:R-:W-:-:S03]  /*db70*/  ISETP.NE.U32.AND P2, PT, RZ, UR22, PT ;  /* 0x00000016ff007c0c */ /* 0x000fc6000bf45070 */
[----:B------:R-:W-:-:S05]  /*db80*/  IMAD.HI.U32 R32, R32, R21, RZ ;  /* 0x0000001520207227 */ /* 0x000fca00078e00ff */
[----:B------:R-:W-:-:S05]  /*db90*/  IADD3 R30, PT, PT, -R32, RZ, RZ ;  /* 0x000000ff201e7210 */ /* 0x000fca0007ffe1ff */
[----:B------:R-:W-:Y:S01]  /*dba0*/  IMAD R23, R30, UR22, R21 ;  /* 0x000000161e177c24 */ /* 0x000fe2000f8e0215 */
[----:B0-----:R-:W-:-:S04]  /*dbb0*/  IADD3 R30, PT, PT, R29, 0xffffffe, RZ ;  /* 0x0ffffffe1d1e7810 */ /* 0x001fc80007ffe0ff */
[----:B------:R-:W-:Y:S01]  /*dbc0*/  ISETP.GE.U32.AND P0, PT, R23, UR22, PT ;  /* 0x0000001617007c0c */ /* 0x000fe2000bf06070 */
[----:B------:R0:W1:Y:S02]  /*dbd0*/  F2I.FTZ.U32.TRUNC.NTZ R31, R30 ;  /* 0x0000001e001f7305 */ /* 0x000064000021f000 */
[----:B0-----:R-:W-:-:S10]  /*dbe0*/  HFMA2 R30, -RZ, RZ, 0, 0 ;  /* 0x00000000ff1e7431 */ /* 0x001fd400000001ff */
[----:B------:R-:W-:Y:S01]  /*dbf0*/  @P0 VIADD R23, R23, -UR22 ;  /* 0x8000001617170c36 */ /* 0x000fe20008000000 */
[----:B------:R-:W-:-:S04]  /*dc00*/  @P0 IADD3 R32, PT, PT, R32, 0x1, RZ ;  /* 0x0000000120200810 */ /* 0x000fc80007ffe0ff */
[----:B------:R-:W-:Y:S02]  /*dc10*/  ISETP.GE.U32.AND P1, PT, R23, UR22, PT ;  /* 0x0000001617007c0c */ /* 0x000fe4000bf26070 */
[----:B------:R-:W-:-:S05]  /*dc20*/  IADD3 R23, PT, PT, RZ, -UR23, RZ ;  /* 0x80000017ff177c10 */ /* 0x000fca000fffe0ff */
[----:B-1----:R-:W-:-:S04]  /*dc30*/  IMAD R23, R23, R31, RZ ;  /* 0x0000001f17177224 */ /* 0x002fc800078e02ff */
[----:B------:R-:W-:Y:S01]  /*dc40*/  IMAD.HI.U32 R31, R31, R23, R30 ;  /* 0x000000171f1f7227 */ /* 0x000fe200078e001e */
[----:B------:R-:W-:-:S03]  /*dc50*/  IADD3 R30, PT, PT, -R20, RZ, RZ ;  /* 0x000000ff141e7210 */ /* 0x000fc60007ffe1ff */
[----:B------:R-:W-:Y:S01]  /*dc60*/  @P1 VIADD R32, R32, 0x1 ;  /* 0x0000000120201836 */ /* 0x000fe20000000000 */
[----:B------:R-:W-:Y:S01]  /*dc70*/  @!P2 LOP3.LUT R32, RZ, UR22, RZ, 0x33, !PT ;  /* 0x00000016ff20ac12 */ /* 0x000fe2000f8e33ff */
[----:B------:R-:W-:Y:S01]  /*dc80*/  IMAD R19, R30, UR18, R19 ;  /* 0x000000121e137c24 */ /* 0x000fe2000f8e0213 */
[----:B------:R-:W-:-:S03]  /*dc90*/  ISETP.NE.U32.AND P2, PT, RZ, UR23, PT ;  /* 0x00000017ff007c0c */ /* 0x000fc6000bf45070 */
[----:B------:R-:W-:-:S04]  /*dca0*/  IMAD.HI.U32 R31, R31, R32, RZ ;  /* 0x000000201f1f7227 */ /* 0x000fc800078e00ff */
[----:B----4-:R-:W-:Y:S01]  /*dcb0*/  IMAD R19, R19, UR4, R28 ;  /* 0x0000000413137c24 */ /* 0x010fe2000f8e021c */
[----:B------:R-:W-:Y:S02]  /*dcc0*/  IADD3 R23, PT, PT, -R31, RZ, RZ ;  /* 0x000000ff1f177210 */ /* 0x000fe40007ffe1ff */
[----:B------:R-:W-:-:S03]  /*dcd0*/  IADD3 R28, PT, PT, -R32, RZ, RZ ;  /* 0x000000ff201c7210 */ /* 0x000fc60007ffe1ff */
[----:B------:R-:W-:-:S05]  /*dce0*/  IMAD R23, R23, UR23, R32 ;  /* 0x0000001717177c24 */ /* 0x000fca000f8e0220 */
[----:B------:R-:W-:-:S13]  /*dcf0*/  ISETP.GE.U32.AND P0, PT, R23, UR23, PT ;  /* 0x0000001717007c0c */ /* 0x000fda000bf06070 */
[----:B------:R-:W-:Y:S02]  /*dd00*/  @P0 VIADD R23, R23, -UR23 ;  /* 0x8000001717170c36 */ /* 0x000fe40008000000 */
[----:B------:R-:W-:-:S03]  /*dd10*/  @P0 VIADD R31, R31, 0x1 ;  /* 0x000000011f1f0836 */ /* 0x000fc60000000000 */
[----:B------:R-:W-:Y:S02]  /*dd20*/  ISETP.GE.U32.AND P1, PT, R23, UR23, PT ;  /* 0x0000001717007c0c */ /* 0x000fe4000bf26070 */
[----:B------:R-:W-:-:S05]  /*dd30*/  IADD3 R23, PT, PT, -R21, RZ, RZ ;  /* 0x000000ff15177210 */ /* 0x000fca0007ffe1ff */
[----:B------:R-:W-:-:S04]  /*dd40*/  IMAD R20, R23, UR19, R20 ;  /* 0x0000001317147c24 */ /* 0x000fc8000f8e0214 */
[----:B------:R-:W-:Y:S02]  /*dd50*/  IMAD R19, R20, UR15, R19 ;  /* 0x0000000f14137c24 */ /* 0x000fe4000f8e0213 */
[----:B------:R-:W-:Y:S01]  /*dd60*/  @P1 IADD3 R31, PT, PT, R31, 0x1, RZ ;  /* 0x000000011f1f1810 */ /* 0x000fe20007ffe0ff */
[----:B------:R-:W-:Y:S01]  /*dd70*/  IMAD R20, R28, UR22, R21 ;  /* 0x000000161c147c24 */ /* 0x000fe2000f8e0215 */
[----:B------:R-:W-:-:S03]  /*dd80*/  @!P2 LOP3.LUT R31, RZ, UR23, RZ, 0x33, !PT ;  /* 0x00000017ff1fac12 */ /* 0x000fc6000f8e33ff */
[----:B------:R-:W-:Y:S01]  /*dd90*/  IMAD R20, R20, UR16, R19 ;  /* 0x0000001014147c24 */ /* 0x000fe2000f8e0213 */
[----:B------:R-:W-:Y:S01]  /*dda0*/  MOV R19, R31 ;  /* 0x0000001f00137202 */ /* 0x000fe20000000f00 */
[----:B------:R-:W-:-:S04]  /*ddb0*/  IMAD.MOV R21, RZ, RZ, -R31 ;  /* 0x000000ffff157224 */ /* 0x000fc800078e0a1f */
[----:B------:R-:W-:-:S04]  /*ddc0*/  IMAD R21, R21, UR23, R32 ;  /* 0x0000001715157c24 */ /* 0x000fc8000f8e0220 */
[----:B------:R-:W-:-:S07]  /*ddd0*/  IMAD R28, R21, UR17, R20 ;  /* 0x00000011151c7c24 */ /* 0x000fce000f8e0214 */
.L_x_3216:
        /* <DEDUP_REMOVED lines=14> */
[----:B------:R-:W-:Y:S01]  /*dec0*/  IMAD R29, RZ, RZ, -UR16 ;  /* 0x80000010ff1d7e24 */ /* 0x000fe2000f8e02ff */
[----:B------:R-:W-:-:S06]  /*ded0*/  ISETP.NE.U32.AND P2, PT, RZ, UR16, PT ;  /* 0x00000010ff007c0c */ /* 0x000fcc000bf45070 */
[----:B-1----:R-:W1:Y:S08]  /*dee0*/  I2F.U32.RP R31, UR17 ;  /* 0x00000011001f7d06 */ /* 0x002e700008209000 */
[----:B0-----:R-:W0:Y:S08]  /*def0*/  MUFU.RCP R23, R23 ;  /* 0x0000001700177308 */ /* 0x001e300000001000 */
[----:B-1----:R-:W-:Y:S01]  /*df00*/  MUFU.RCP R31, R31 ;  /* 0x0000001f001f7308 */ /* 0x002fe20000001000 */
[----:B0-----:R-:W-:-:S02]  /*df10*/  IADD3 R20, PT, PT, R23, 0xffffffe, RZ ;  /* 0x0ffffffe17147810 */ /* 0x001fc40007ffe0ff */
        /* <DEDUP_REMOVED lines=25> */
[----:B--2---:R-:W-:-:S03]  /*e0b0*/  IMAD R28, R19, UR4, R28 ;  /* 0x00000004131c7c24 */ /* 0x004fc6000f8e021c */
        /* <DEDUP_REMOVED lines=9> */
[----:B---3--:R-:W-:-:S07]  /*e150*/  IMAD R28, R21, UR15, R28 ;  /* 0x0000000f151c7c24 */ /* 0x008fce000f8e021c */
.L_x_3217:
[----:B------:R-:W-:Y:S05]  /*e160*/  BRA.U !UP1, `(.L_x_3215) ;  /* 0x00000001096c7547 */ /* 0x000fea000b800000 */
[----:B0-----:R-:W-:Y:S01]  /*e170*/  UIADD3 UR14, UPT, UPT, UR14, -0x1, URZ ;  /* 0xffffffff0e0e7890 */ /* 0x001fe2000fffe0ff */
[----:B------:R-:W-:-:S03]  /*e180*/  UMOV UR4, 0xd8 ;  /* 0x000000d800047882 */ /* 0x000fc60000000000 */
[----:B------:R-:W-:-:S12]  /*e190*/  ULEA UR14, UR14, UR4, 0x2 ;  /* 0x000000040e0e7291 */ /* 0x000fd8000f8e10ff */
[----:B------:R-:W0:Y:S01]  /*e1a0*/  LDCU UR4, c[0x0][UR14+0x388] ;  /* 0x000071000e0477ac */ /* 0x000e220008000800 */
[----:B------:R-:W1:Y:S01]  /*e1b0*/  LDCU UR14, c[0x0][UR14+0x3ec] ;  /* 0x00007d800e0e77ac */ /* 0x000e620008000800 */
[----:B0-----:R-:W0:Y:S01]  /*e1c0*/  I2F.U32.RP R23, UR4 ;  /* 0x0000000400177d06 */ /* 0x001e220008209000 */
[----:B------:R-:W-:Y:S02]  /*e1d0*/  IADD3 R29, PT, PT, RZ, -UR4, RZ ;  /* 0x80000004ff1d7c10 */ /* 0x000fe4000fffe0ff */
[----:B------:R-:W-:-:S05]  /*e1e0*/  ISETP.NE.U32.AND P2, PT, RZ, UR4, PT ;  /* 0x00000004ff007c0c */ /* 0x000fca000bf45070 */
[----:B0-----:R-:W0:Y:S02]  /*e1f0*/  MUFU.RCP R23, R23 ;  /* 0x0000001700177308 */ /* 0x001e240000001000 */
[----:B0-----:R-:W-:-:S06]  /*e200*/  IADD3 R20, PT, PT, R23, 0xffffffe, RZ ;  /* 0x0ffffffe17147810 */ /* 0x001fcc0007ffe0ff */
[----:B------:R0:W2:Y:S02]  /*e210*/  F2I.FTZ.U32.TRUNC.NTZ R21, R20 ;  /* 0x0000001400157305 */ /* 0x0000a4000021f000 */
[----:B0-----:R-:W-:Y:S02]  /*e220*/  IMAD.MOV.U32 R20, RZ, RZ, RZ ;  /* 0x000000ffff147224 */ /* 0x001fe400078e00ff */
[----:B--2---:R-:W-:-:S04]  /*e230*/  IMAD R29, R29, R21, RZ ;  /* 0x000000151d1d7224 */ /* 0x004fc800078e02ff */
        /* <DEDUP_REMOVED lines=12> */
[----:B-1----:R-:W-:Y:S02]  /*e300*/  IMAD R28, R19, UR14, R28 ;  /* 0x0000000e131c7c24 */ /* 0x002fe4000f8e021c */
[----:B------:R-:W-:-:S07]  /*e310*/  IMAD.MOV.U32 R19, RZ, RZ, R30 ;  /* 0x000000ffff137224 */ /* 0x000fce00078e001e */
.L_x_3215:
[----:B------:R-:W1:Y:S01]  /*e320*/  LDCU UR4, c[0x0][0x4c4] ;  /* 0x00009880ff0477ac */ /* 0x000e620008000800 */
[----:B------:R-:W2:Y:S01]  /*e330*/  LDC.64 R20, c[0x0][0x458] ;  /* 0x00011600ff147b82 */ /* 0x000ea20000000a00 */
[----:B-----5:R-:W-:Y:S01]  /*e340*/  HADD2.F32 R23, -RZ, R25.H0_H0 ;  /* 0x20000019ff177230 */ /* 0x020fe20000004100 */
[----:B------:R-:W3:Y:S01]  /*e350*/  F2I.FTZ.U32.TRUNC.NTZ R31, R22 ;  /* 0x00000016001f7305 */ /* 0x000ee2000021f000 */
[----:B0-----:R-:W0:Y:S03]  /*e360*/  LDCU.64 UR14, c[0x0][0x530] ;  /* 0x0000a600ff0e77ac */ /* 0x001e260008000a00 */
[----:B------:R-:W-:-:S04]  /*e370*/  FMUL.FTZ R23, R22, R23 ;  /* 0x0000001716177220 */ /* 0x000fc80000410000 */
[----:B------:R-:W-:-:S05]  /*e380*/  FMUL.FTZ R23, R10, R23 ;  /* 0x000000170a177220 */ /* 0x000fca0000410000 */
[----:B------:R-:W-:Y:S01]  /*e390*/  F2FP.F16.F32.PACK_AB R23, RZ, R23 ;  /* 0x00000017ff17723e */ /* 0x000fe200000000ff */
[----:B-1----:R-:W-:-:S05]  /*e3a0*/  IMAD R19, R19, UR4, R28 ;  /* 0x0000000413137c24 */ /* 0x002fca000f8e021c */
[C---:B0-----:R-:W-:Y:S01]  /*e3b0*/  IADD3 R28, P0, PT, R19.reuse, UR14, RZ ;  /* 0x0000000e131c7c10 */ /* 0x041fe2000ff1e0ff */
[----:B--2---:R-:W-:-:S03]  /*e3c0*/  IMAD.WIDE.U32 R20, R19, 0x2, R20 ;  /* 0x0000000213147825 */ /* 0x004fc600078e0014 */
[----:B------:R-:W-:Y:S02]  /*e3d0*/  IADD3.X R29, PT, PT, RZ, UR15, RZ, P0, !PT ;  /* 0x0000000fff1d7c10 */ /* 0x000fe400087fe4ff */
[----:B------:R0:W-:Y:S04]  /*e3e0*/  STG.E.U16 desc[UR20][R20.64], R23 ;  /* 0x0000001714007986 */ /* 0x0001e8000c101514 */
[----:B---3--:R0:W-:Y:S01]  /*e3f0*/  STG.E.U8 desc[UR20][R28.64], R31 ;  /* 0x0000001f1c007986 */ /* 0x0081e2000c101114 */
[----:B------:R-:W-:Y:S05]  /*e400*/  BRA `(.L_x_3212) ;  /* 0x0000000400247947 */ /* 0x000fea0003800000 */
.L_x_3190:
        /* <DEDUP_REMOVED lines=11> */
[----:B-----5:R-:W-:Y:S01]  /*e4c0*/  HADD2.F32 R30, -RZ, R24.H0_H0 ;  /* 0x20000018ff1e7230 */ /* 0x020fe20000004100 */
[----:B------:R-:W2:Y:S04]  /*e4d0*/  LDCU.64 UR14, c[0x0][0x530] ;  /* 0x0000a600ff0e77ac */ /* 0x000ea80008000a00 */
[----:B------:R-:W-:Y:S02]  /*e4e0*/  FMUL.FTZ R31, R19, R30 ;  /* 0x0000001e131f7220 */ /* 0x000fe40000410000 */
[----:B------:R-:W3:Y:S02]  /*e4f0*/  F2I.FTZ.U32.TRUNC.NTZ R19, R19 ;  /* 0x0000001300137305 */ /* 0x000ee4000021f000 */
[----:B------:R-:W-:-:S05]  /*e500*/  FMUL.FTZ R31, R10, R31 ;  /* 0x0000001f0a1f7220 */ /* 0x000fca0000410000 */
[----:B------:R-:W-:Y:S01]  /*e510*/  F2FP.F16.F32.PACK_AB R33, RZ, R31 ;  /* 0x0000001fff21723e */ /* 0x000fe200000000ff */
[----:B0-----:R-:W-:-:S05]  /*e520*/  IMAD R23, R0, UR4, RZ ;  /* 0x0000000400177c24 */ /* 0x001fca000f8e02ff */
[C---:B--2---:R-:W-:Y:S01]  /*e530*/  IADD3 R30, P3, PT, R23.reuse, UR14, RZ ;  /* 0x0000000e171e7c10 */ /* 0x044fe2000ff7e0ff */
[----:B-1----:R-:W-:-:S03]  /*e540*/  IMAD.WIDE.U32 R28, R23, 0x2, R28 ;  /* 0x00000002171c7825 */ /* 0x002fc600078e001c */
[----:B------:R-:W-:Y:S02]  /*e550*/  IADD3.X R31, PT, PT, RZ, UR15, RZ, P3, !PT ;  /* 0x0000000fff1f7c10 */ /* 0x000fe40009ffe4ff */
[----:B------:R0:W-:Y:S04]  /*e560*/  STG.E.U16 desc[UR20][R28.64], R33 ;  /* 0x000000211c007986 */ /* 0x0001e8000c101514 */
[----:B---3--:R0:W-:Y:S03]  /*e570*/  STG.E.U8 desc[UR20][R30.64], R19 ;  /* 0x000000131e007986 */ /* 0x0081e6000c101114 */
.L_x_3219:
[----:B------:R-:W-:Y:S05]  /*e580*/  BSYNC.RECONVERGENT B0 ;  /* 0x0000000000007941 */ /* 0x000fea0003800200 */
.L_x_3218:
[----:B------:R-:W-:Y:S04]  /*e590*/  BSSY.RECONVERGENT B0, `(.L_x_3220) ;  /* 0x0000010000007945 */ /* 0x000fe80003800200 */
[----:B------:R-:W-:Y:S05]  /*e5a0*/  @P2 BRA `(.L_x_3221) ;  /* 0x0000000000382947 */ /* 0x000fea0003800000 */
[----:B------:R-:W4:Y:S01]  /*e5b0*/  LDCU UR4, c[0x0][0x4c4] ;  /* 0x00009880ff0477ac */ /* 0x000f220008000800 */
[----:B0123--:R-:W0:Y:S01]  /*e5c0*/  LDC.64 R28, c[0x0][0x458] ;  /* 0x00011600ff1c7b82 */ /* 0x00fe220000000a00 */
[----:B-----5:R-:W-:Y:S01]  /*e5d0*/  HADD2.F32 R19, -RZ, R27.H0_H0 ;  /* 0x2000001bff137230 */ /* 0x020fe20000004100 */
[----:B------:R-:W1:Y:S01]  /*e5e0*/  F2I.FTZ.U32.TRUNC.NTZ R33, R20 ;  /* 0x0000001400217305 */ /* 0x000e62000021f000 */
[----:B------:R-:W2:Y:S03]  /*e5f0*/  LDCU.64 UR14, c[0x0][0x530] ;  /* 0x0000a600ff0e77ac */ /* 0x000ea60008000a00 */
[----:B------:R-:W-:-:S04]  /*e600*/  FMUL.FTZ R23, R20, R19 ;  /* 0x0000001314177220 */ /* 0x000fc80000410000 */
[----:B------:R-:W-:-:S05]  /*e610*/  FMUL.FTZ R23, R10, R23 ;  /* 0x000000170a177220 */ /* 0x000fca0000410000 */
[----:B------:R-:W-:Y:S01]  /*e620*/  F2FP.F16.F32.PACK_AB R23, RZ, R23 ;  /* 0x00000017ff17723e */ /* 0x000fe200000000ff */
[----:B----4-:R-:W-:-:S05]  /*e630*/  IMAD R19, R36, UR4, RZ ;  /* 0x0000000424137c24 */ /* 0x010fca000f8e02ff */
[C---:B--2---:R-:W-:Y:S01]  /*e640*/  IADD3 R30, P2, PT, R19.reuse, UR14, RZ ;  /* 0x0000000e131e7c10 */ /* 0x044fe2000ff5e0ff */
[----:B0-----:R-:W-:-:S04]  /*e650*/  IMAD.WIDE.U32 R28, R19, 0x2, R28 ;  /* 0x00000002131c7825 */ /* 0x001fc800078e001c */
[----:B------:R-:W-:Y:S01]  /*e660*/  IMAD.X R31, RZ, RZ, UR15, P2 ;  /* 0x0000000fff1f7e24 */ /* 0x000fe200090e06ff */
[----:B------:R4:W-:Y:S04]  /*e670*/  STG.E.U16 desc[UR20][R28.64], R23 ;  /* 0x000000171c007986 */ /* 0x0009e8000c101514 */
[----:B-1----:R4:W-:Y:S03]  /*e680*/  STG.E.U8 desc[UR20][R30.64], R33 ;  /* 0x000000211e007986 */ /* 0x0029e6000c101114 */
.L_x_3221:
[----:B------:R-:W-:Y:S05]  /*e690*/  BSYNC.RECONVERGENT B0 ;  /* 0x0000000000007941 */ /* 0x000fea0003800200 */
.L_x_3220:
[----:B------:R-:W-:Y:S04]  /*e6a0*/  BSSY.RECONVERGENT B0, `(.L_x_3222) ;  /* 0x0000010000007945 */ /* 0x000fe80003800200 */
[----:B------:R-:W-:Y:S05]  /*e6b0*/  @P0 BRA `(.L_x_3223) ;  /* 0x0000000000380947 */ /* 0x000fea0003800000 */
[----:B------:R-:W0:Y:S02]  /*e6c0*/  LDCU UR4, c[0x0][0x4c4] ;  /* 0x00009880ff0477ac */ /* 0x000e240008000800 */
[----:B01234-:R-:W0:Y:S01]  /*e6d0*/  LDC.64 R28, c[0x0][0x458] ;  /* 0x00011600ff1c7b82 */ /* 0x01fe220000000a00 */
[----:B-----5:R-:W-:Y:S01]  /*e6e0*/  HADD2.F32 R20, -RZ, R26.H0_H0 ;  /* 0x2000001aff147230 */ /* 0x020fe20000004100 */
[----:B------:R-:W1:Y:S04]  /*e6f0*/  LDCU.64 UR14, c[0x0][0x530] ;  /* 0x0000a600ff0e77ac */ /* 0x000e680008000a00 */
[----:B------:R-:W-:Y:S02]  /*e700*/  FMUL.FTZ R23, R21, R20 ;  /* 0x0000001415177220 */ /* 0x000fe40000410000 */
[----:B------:R-:W2:Y:S02]  /*e710*/  F2I.FTZ.U32.TRUNC.NTZ R21, R21 ;  /* 0x0000001500157305 */ /* 0x000ea4000021f000 */
[----:B------:R-:W-:-:S05]  /*e720*/  FMUL.FTZ R23, R10, R23 ;  /* 0x000000170a177220 */ /* 0x000fca0000410000 */
[----:B------:R-:W-:Y:S01]  /*e730*/  F2FP.F16.F32.PACK_AB R23, RZ, R23 ;  /* 0x00000017ff17723e */ /* 0x000fe200000000ff */
[----:B------:R-:W-:-:S05]  /*e740*/  IMAD R19, R34, UR4, RZ ;  /* 0x0000000422137c24 */ /* 0x000fca000f8e02ff */
[C---:B-1----:R-:W-:Y:S01]  /*e750*/  IADD3 R30, P0, PT, R19.reuse, UR14, RZ ;  /* 0x0000000e131e7c10 */ /* 0x042fe2000ff1e0ff */
[----:B0-----:R-:W-:-:S03]  /*e760*/  IMAD.WIDE.U32 R28, R19, 0x2, R28 ;  /* 0x00000002131c7825 */ /* 0x001fc600078e001c */
[----:B------:R-:W-:Y:S02]  /*e770*/  IADD3.X R31, PT, PT, RZ, UR15, RZ, P0, !PT ;  /* 0x0000000fff1f7c10 */ /* 0x000fe400087fe4ff */
[----:B------:R0:W-:Y:S04]  /*e780*/  STG.E.U16 desc[UR20][R28.64], R23 ;  /* 0x000000171c007986 */ /* 0x0001e8000c101514 */
[----:B--2---:R0:W-:Y:S03]  /*e790*/  STG.E.U8 desc[UR20][R30.64], R21 ;  /* 0x000000151e007986 */ /* 0x0041e6000c101114 */
.L_x_3223:
[----:B------:R-:W-:Y:S05]  /*e7a0*/  BSYNC.RECONVERGENT B0 ;  /* 0x0000000000007941 */ /* 0x000fea0003800200 */
.L_x_3222:
[----:B------:R-:W-:Y:S05]  /*e7b0*/  @P1 BRA `(.L_x_3212) ;  /* 0x0000000000381947 */ /* 0x000fea0003800000 */
[----:B------:R-:W1:Y:S01]  /*e7c0*/  LDCU UR4, c[0x0][0x4c4] ;  /* 0x00009880ff0477ac */ /* 0x000e620008000800 */
[----:B0-----:R-:W0:Y:S01]  /*e7d0*/  LDC.64 R20, c[0x0][0x458] ;  /* 0x00011600ff147b82 */ /* 0x001e220000000a00 */
[----:B-----5:R-:W-:Y:S01]  /*e7e0*/  HADD2.F32 R19, -RZ, R25.H0_H0 ;  /* 0x20000019ff137230 */ /* 0x020fe20000004100 */
[----:B----4-:R-:W4:Y:S01]  /*e7f0*/  F2I.FTZ.U32.TRUNC.NTZ R31, R22 ;  /* 0x00000016001f7305 */ /* 0x010f22000021f000 */
[----:B------:R-:W2:Y:S03]  /*e800*/  LDCU.64 UR14, c[0x0][0x530] ;  /* 0x0000a600ff0e77ac */ /* 0x000ea60008000a00 */
[----:B------:R-:W-:-:S04]  /*e810*/  FMUL.FTZ R23, R22, R19 ;  /* 0x0000001316177220 */ /* 0x000fc80000410000 */
[----:B------:R-:W-:-:S05]  /*e820*/  FMUL.FTZ R23, R10, R23 ;  /* 0x000000170a177220 */ /* 0x000fca0000410000 */
[----:B------:R-:W-:Y:S01]  /*e830*/  F2FP.F16.F32.PACK_AB R23, RZ, R23 ;  /* 0x00000017ff17723e */ /* 0x000fe200000000ff */
[----:B-1----:R-:W-:-:S05]  /*e840*/  IMAD R19, R32, UR4, RZ ;  /* 0x0000000420137c24 */ /* 0x002fca000f8e02ff */
[C---:B--23--:R-:W-:Y:S01]  /*e850*/  IADD3 R28, P0, PT, R19.reuse, UR14, RZ ;  /* 0x0000000e131c7c10 */ /* 0x04cfe2000ff1e0ff */
[----:B0-----:R-:W-:-:S03]  /*e860*/  IMAD.WIDE.U32 R20, R19, 0x2, R20 ;  /* 0x0000000213147825 */ /* 0x001fc600078e0014 */
[----:B------:R-:W-:Y:S02]  /*e870*/  IADD3.X R29, PT, PT, RZ, UR15, RZ, P0, !PT ;  /* 0x0000000fff1d7c10 */ /* 0x000fe400087fe4ff */
[----:B------:R0:W-:Y:S04]  /*e880*/  STG.E.U16 desc[UR20][R20.64], R23 ;  /* 0x0000001714007986 */ /* 0x0001e8000c101514 */
[----:B----4-:R0:W-:Y:S03]  /*e890*/  STG.E.U8 desc[UR20][R28.64], R31 ;  /* 0x0000001f1c007986 */ /* 0x0101e6000c101114 */
.L_x_3212:
[----:B------:R-:W-:Y:S01]  /*e8a0*/  IMAD.IADD R0, R11, 0x1, R0 ;  /* 0x000000010b007824 */ /* 0x000fe200078e0200 */
[----:B------:R-:W-:Y:S05]  /*e8b0*/  WARPSYNC.ALL ;  /* 0x0000000000007948 */ /* 0x000fea0003800000 */
[----:B------:R-:W-:Y:S01]  /*e8c0*/  BAR.SYNC.DEFER_BLOCKING 0x0 ;  /* 0x0000000000007b1d */ /* 0x000fe20000010000 */
[----:B------:R-:W-:-:S13]  /*e8d0*/  ISETP.GE.U32.AND P0, PT, R0, R13, PT ;  /* 0x0000000d0000720c */ /* 0x000fda0003f06070 */
[----:B------:R-:W-:Y:S05]  /*e8e0*/  @!P0 BRA `(.L_x_3224) ;  /* 0xffffff2000448947 */ /* 0x000fea000383ffff */
[----:B------:R-:W-:Y:S05]  /*e8f0*/  EXIT ;  /* 0x000000000000794d */ /* 0x000fea0003800000 */
        .weak           $__internal_47_$__cuda_sm20_dblrcp_rn_slowpath_v3
        .type           $__internal_47_$__cuda_sm20_dblrcp_rn_slowpath_v3,@function
        .size           $__internal_47_$__cuda_sm20_dblrcp_rn_slowpath_v3,(.L_x_14130 - $__internal_47_$__cuda_sm20_dblrcp_rn_slowpath_v3)
$__internal_47_$__cuda_sm20_dblrcp_rn_slowpath_v3:
        /* <DEDUP_REMOVED lines=23> */
.L_x_3227:
        /* <DEDUP_REMOVED lines=10> */
.L_x_3225:
[----:B------:R-:W-:Y:S01]  /*eb10*/  LOP3.LUT R19, R11, 0x80000, RZ, 0xfc, !PT ;  /* 0x000800000b137812 */ /* 0x000fe200078efcff */
[----:B------:R-:W-:-:S07]  /*eb20*/  IMAD.MOV.U32 R18, RZ, RZ, R10 ;  /* 0x000000ffff127224 */ /* 0x000fce00078e000a */
.L_x_3226:
[----:B------:R-:W-:Y:S02]  /*eb30*/  MOV R10, R15 ;  /* 0x0000000f000a7202 */ /* 0x000fe40000000f00 */
[----:B------:R-:W-:-:S04]  /*eb40*/  MOV R11, 0x0 ;  /* 0x00000000000b7802 */ /* 0x000fc80000000f00 */
[----:B------:R-:W-:Y:S05]  /*eb50*/  RET.REL.NODEC R10 `(_ZN2at6native43_GLOBAL__N__7cc8d1ed_10_Dropout_cu_0e96ed3820fused_dropout_kernelIN3c104HalfEfjLin1ELin1EhEEvNS_4cuda6detail10TensorInfoIKT_T1_EENS7_IS8_SA_EENS7_IT4_SA_EESA_T0_NS_15PhiloxCudaStateE) ;  /* 0xffffff140a287950 */ /* 0x000fea0003c3ffff */
.L_x_3228:
        /* <DEDUP_REMOVED lines=10> */
.L_x_14130:


//--------------------- .text._ZN2at6native43_GLOBAL__N__7cc8d1ed_10_Dropout_cu_0e96ed3820fused_dropout_kernelIN3c104HalfEfjLin1ELi1EhEEvNS_4cuda6detail10TensorInfoIKT_T1_EENS7_IS8_SA_EENS7_IT4_SA_EESA_T0_NS_15PhiloxCudaStateE --------------------------
	.section	.text._ZN2at6native43_GLOBAL__N__7cc8d1ed_10_Dropout_cu_0e96ed3820fused_dropout_kernelIN3c104HalfEfjLin1ELi1EhEEvNS_4cuda6detail10TensorInfoIKT_T1_EENS7_IS8_SA_EENS7_IT4_SA_EESA_T0_NS_15PhiloxCudaStateE,"ax",@progbits
	.align	128
.text._ZN2at6native43_GLOBAL__N__7cc8d1ed_10_Dropout_cu_0e96ed3820fused_dropout_kernelIN3c104HalfEfjLin1ELi1EhEEvNS_4cuda6detail10TensorInfoIKT_T1_EENS7_IS8_SA_EENS7_IT4_SA_EESA_T0_NS_15PhiloxCudaStateE:
        .type           _ZN2at6native43_GLOBAL__N__7cc8d1ed_10_Dropout_cu_0e96ed3820fused_dropout_kernelIN3c104HalfEfjLin1ELi1EhEEvNS_4cuda6detail10TensorInfoIKT_T1_EENS7_IS8_SA_EENS7_IT4_SA_EESA_T0_NS_15PhiloxCudaStateE,@function
        .size           _ZN2at6native43_GLOBAL__N__7cc8d1ed_10_Dropout_cu_0e96ed3820fused_dropout_kernelIN3c104HalfEfjLin1ELi1EhEEvNS_4cuda6detail10TensorInfoIKT_T1_EENS7_IS8_SA_EENS7_IT4_SA_EESA_T0_NS_15PhiloxCudaStateE,(.L_x_14132 - _ZN2at6native43_GLOBAL__N__7cc8d1ed_10_Dropout_cu_0e96ed3820fused_dropout_kernelIN3c104HalfEfjLin1ELi1EhEEvNS_4cuda6detail10TensorInfoIKT_T1_EENS7_IS8_SA_EENS7_IT4_SA_EESA_T0_NS_15PhiloxCudaStateE)
        .other          _ZN2at6native43_GLOBAL__N__7cc8d1ed_10_Dropout_cu_0e96ed3820fused_dropout_kernelIN3c104HalfEfjLin1ELi1EhEEvNS_4cuda6detail10TensorInfoIKT_T1_EENS7_IS8_SA_EENS7_IT4_SA_EESA_T0_NS_15PhiloxCudaStateE,@"STO_CUDA_ENTRY STV_DEFAULT"
_ZN2at6native43_GLOBAL__N__7cc8d1ed_10_Dropout_cu_0e96ed3820fused_dropout_kernelIN3c104HalfEfjLin1ELi1EhEEvNS_4cuda6detail10TensorInfoIKT_T1_EENS7_IS8_SA_EENS7_IT4_SA_EESA_T0_NS_15PhiloxCudaStateE:
        /* <DEDUP_REMOVED lines=96> */
[----:B------:R-:W-:Y:S05]  /*0600*/  CALL.REL.NOINC `($__internal_48_$__cuda_sm20_dblrcp_rn_slowpath_v3) ;  /* 0x0000007400f87944 */ /* 0x000fea0003c00000 */
[----:B------:R-:W-:Y:S01]  /*0610*/  IMAD.MOV.U32 R24, RZ, RZ, R26 ;  /* 0x000000ffff187224 */ /* 0x000fe200078e001a */
[----:B------:R-:W-:-:S07]  /*0620*/  MOV R25, R27 ;  /* 0x0000001b00197202 */ /* 0x000fce0000000f00 */
.L_x_3229:
        /* <DEDUP_REMOVED lines=50> */
.L_x_3270:
        /* <DEDUP_REMOVED lines=13> */
.L_x_3231:
[----:B------:R-:W-:Y:S05]  /*0a20*/  BSYNC.RECONVERGENT B0 ;  /* 0x0000000000007941 */ /* 0x000fea0003800200 */
.L_x_3230:
        /* <DEDUP_REMOVED lines=57> */
.L_x_3232:
        /* <DEDUP_REMOVED lines=9> */
.L_x_3233:
        /* <DEDUP_REMOVED lines=30> */
.L_x_3239:
        /* <DEDUP_REMOVED lines=204> */
.L_x_3238:
        /* <DEDUP_REMOVED lines=106> */
.L_x_3241:
        /* <DEDUP_REMOVED lines=55> */
.L_x_3242:
        /* <DEDUP_REMOVED lines=27> */
.L_x_3240:
[----:B------:R-:W0:Y:S01]  /*28b0*/  LDC.64 R32, c[0x0][0x380] ;  /* 0x0000e000ff207b82 */ /* 0x000e220000000a00 */
[----:B------:R-:W1:Y:S02]  /*28c0*/  LDCU UR4, c[0x0][0x3ec] ;  /* 0x00007d80ff0477ac */ /* 0x000e640008000800 */
[----:B-1----:R-:W-:-:S04]  /*28d0*/  IMAD R43, R38, UR4, R43 ;  /* 0x00000004262b7c24 */ /* 0x002fc8000f8e022b */
[----:B0-----:R-:W-:-:S05]  /*28e0*/  IMAD.WIDE.U32 R32, R43, 0x2, R32 ;  /* 0x000000022b207825 */ /* 0x001fca00078e0020 */
[----:B------:R0:W5:Y:S02]  /*28f0*/  LDG.E.U16 R38, desc[UR10][R32.64] ;  /* 0x0000000a20267981 */ /* 0x000164000c1e1500 */
.L_x_3237:
[----:B------:R-:W-:Y:S05]  /*2900*/  BSYNC.RECONVERGENT B1 ;  /* 0x0000000000017941 */ /* 0x000fea0003800200 */
.L_x_3236:
        /* <DEDUP_REMOVED lines=15> */
.L_x_3246:
        /* <DEDUP_REMOVED lines=204> */
.L_x_3245:
        /* <DEDUP_REMOVED lines=107> */
.L_x_3248:
        /* <DEDUP_REMOVED lines=55> */
.L_x_3249:
        /* <DEDUP_REMOVED lines=27> */
.L_x_3247:
[----:B0-----:R-:W0:Y:S01]  /*4290*/  LDC.64 R32, c[0x0][0x380] ;  /* 0x0000e000ff207b82 */ /* 0x001e220000000a00 */
[----:B------:R-:W1:Y:S02]  /*42a0*/  LDCU UR4, c[0x0][0x3ec] ;  /* 0x00007d80ff0477ac */ /* 0x000e640008000800 */
[----:B-1----:R-:W-:-:S04]  /*42b0*/  IMAD R35, R43, UR4, R40 ;  /* 0x000000042b237c24 */ /* 0x002fc8000f8e0228 */
[----:B0-----:R-:W-:-:S05]  /*42c0*/  IMAD.WIDE.U32 R32, R35, 0x2, R32 ;  /* 0x0000000223207825 */ /* 0x001fca00078e0020 */
[----:B------:R1:W5:Y:S02]  /*42d0*/  LDG.E.U16 R40, desc[UR10][R32.64] ;  /* 0x0000000a20287981 */ /* 0x000364000c1e1500 */
.L_x_3244:
[----:B------:R-:W-:Y:S05]  /*42e0*/  BSYNC.RECONVERGENT B1 ;  /* 0x0000000000017941 */ /* 0x000fea0003800200 */
.L_x_3243:
        /* <DEDUP_REMOVED lines=15> */
.L_x_3253:
[C---:B------:R-:W-:Y:S01]  /*43e0*/  VIADD R54, R45.reuse, 0xffffffff ;  /* 0xffffffff2d367836 */ /* 0x040fe20000000000 */
[C---:B------:R-:W-:Y:S01]  /*43f0*/  IADD3 R47, PT, PT, R45.reuse, -0x4, RZ ;  /* 0xfffffffc2d2f7810 */ /* 0x040fe20007ffe0ff */
[C---:B------:R-:W-:Y:S02]  /*4400*/  VIADD R51, R45.reuse, 0xfffffffe ;  /* 0xfffffffe2d337836 */ /* 0x040fe40000000000 */
[----:B------:R-:W-:Y:S02]  /*4410*/  HFMA2 R34, -RZ, RZ, 0, 0 ;  /* 0x00000000ff227431 */ /* 0x000fe400000001ff */
[----:B------:R-:W-:Y:S01]  /*4420*/  VIADD R49, R45, 0xfffffffd ;  /* 0xfffffffd2d317836 */ /* 0x000fe20000000000 */
[----:B------:R-:W-:Y:S01]  /*4430*/  SHF.L.U32 R54, R54, 0x2, RZ ;  /* 0x0000000236367819 */ /* 0x000fe200000006ff */
[----:B------:R-:W-:Y:S01]  /*4440*/  IMAD.SHL.U32 R47, R47, 0x4, RZ ;  /* 0x000000042f2f7824 */ /* 0x000fe200078e00ff */
[----:B------:R-:W-:Y:S02]  /*4450*/  SHF.L.U32 R51, R51, 0x2, RZ ;  /* 0x0000000233337819 */ /* 0x000fe400000006ff */
[----:B------:R2:W3:Y:S01]  /*4460*/  LDC R53, c[0x0][R54+0x388] ;  /* 0x0000e20036357b82 */ /* 0x0004e20000000800 */
[----:B------:R-:W-:-:S02]  /*4470*/  SHF.L.U32 R49, R49, 0x2, RZ ;  /* 0x0000000231317819 */ /* 0x000fc400000006ff */
[----:B------:R-:W-:-:S05]  /*4480*/  IADD3 R46, PT, PT, R46, 0x8, RZ ;  /* 0x000000082e2e7810 */ /* 0x000fca0007ffe0ff */
        /* <DEDUP_REMOVED lines=13> */
[----:B------:R-:W2:Y:S08]  /*4560*/  I2F.U32.RP R58, R50 ;  /* 0x00000032003a7306 */ /* 0x000eb00000209000 */
[----:B0-----:R-:W0:Y:S01]  /*4570*/  MUFU.RCP R56, R56 ;  /* 0x0000003800387308 */ /* 0x001e220000001000 */
[----:B---3--:R-:W-:Y:S02]  /*4580*/  IADD3 R35, PT, PT, R55, 0xffffffe, RZ ;  /* 0x0ffffffe37237810 */ /* 0x008fe40007ffe0ff */
[----:B------:R-:W-:-:S05]  /*4590*/  IADD3 R55, PT, PT, RZ, -R52, RZ ;  /* 0x80000034ff377210 */ /* 0x000fca0007ffe0ff */
[----:B------:R-:W3:Y:S08]  /*45a0*/  F2I.FTZ.U32.TRUNC.NTZ R35, R35 ;  /* 0x0000002300237305 */ /* 0x000ef0000021f000 */
[----:B--2---:R-:W2:Y:S01]  /*45b0*/  MUFU.RCP R32, R58 ;  /* 0x0000003a00207308 */ /* 0x004ea20000001000 */
[----:B0-----:R-:W-:Y:S02]  /*45c0*/  VIADD R33, R56, 0xffffffe ;  /* 0x0ffffffe38217836 */ /* 0x001fe40000000000 */
[----:B---3--:R-:W-:-:S05]  /*45d0*/  IMAD R57, R57, R35, RZ ;  /* 0x0000002339397224 */ /* 0x008fca00078e02ff */
[----:B------:R-:W0:Y:S01]  /*45e0*/  F2I.FTZ.U32.TRUNC.NTZ R33, R33 ;  /* 0x0000002100217305 */ /* 0x000e22000021f000 */
[----:B------:R-:W-:-:S07]  /*45f0*/  IMAD.HI.U32 R57, R35, R57, R34 ;  /* 0x0000003923397227 */ /* 0x000fce00078e0022 */
[----:B------:R-:W3:Y:S01]  /*4600*/  I2F.U32.RP R34, R48 ;  /* 0x0000003000227306 */ /* 0x000ee20000209000 */
[----:B--2---:R-:W-:Y:S02]  /*4610*/  VIADD R32, R32, 0xffffffe ;  /* 0x0ffffffe20207836 */ /* 0x004fe40000000000 */
[----:B------:R-:W-:-:S04]  /*4620*/  IMAD.HI.U32 R57, R57, R44, RZ ;  /* 0x0000002c39397227 */ /* 0x000fc800078e00ff */
[----:B0-----:R-:W-:Y:S01]  /*4630*/  IMAD R55, R55, R33, RZ ;  /* 0x0000002137377224 */ /* 0x001fe200078e02ff */
[----:B------:R0:W2:Y:S02]  /*4640*/  F2I.FTZ.U32.TRUNC.NTZ R35, R32 ;  /* 0x0000002000237305 */ /* 0x0000a4000021f000 */
[----:B0-----:R-:W-:-:S05]  /*4650*/  MOV R32, RZ ;  /* 0x000000ff00207202 */ /* 0x001fca0000000f00 */
[----:B------:R-:W-:Y:S02]  /*4660*/  IMAD.HI.U32 R55, R33, R55, R32 ;  /* 0x0000003721377227 */ /* 0x000fe400078e0020 */
[----:B---3--:R0:W3:Y:S02]  /*4670*/  MUFU.RCP R33, R34 ;  /* 0x0000002200217308 */ /* 0x0080e40000001000 */
[----:B--2---:R-:W-:Y:S02]  /*4680*/  IMAD R59, R59, R35, RZ ;  /* 0x000000233b3b7224 */ /* 0x004fe400078e02ff */
[----:B0-----:R-:W-:-:S04]  /*4690*/  IMAD.MOV.U32 R34, RZ, RZ, RZ ;  /* 0x000000ffff227224 */ /* 0x001fc800078e00ff */
[----:B------:R-:W-:Y:S01]  /*46a0*/  IMAD.HI.U32 R58, R35, R59, R34 ;  /* 0x0000003b233a7227 */ /* 0x000fe200078e0022 */
[----:B------:R-:W-:Y:S02]  /*46b0*/  IADD3 R35, PT, PT, RZ, -R48, RZ ;  /* 0x80000030ff237210 */ /* 0x000fe40007ffe0ff */
[----:B---3--:R-:W-:Y:S01]  /*46c0*/  IADD3 R33, PT, PT, R33, 0xffffffe, RZ ;  /* 0x0ffffffe21217810 */ /* 0x008fe20007ffe0ff */
[----:B------:R-:W-:-:S05]  /*46d0*/  VIADD R34, R45, 0xfffffffb ;  /* 0xfffffffb2d227836 */ /* 0x000fca0000000000 */
[----:B------:R-:W0:Y:S01]  /*46e0*/  F2I.FTZ.U32.TRUNC.NTZ R33, R33 ;  /* 0x0000002100217305 */ /* 0x000e22000021f000 */
[----:B------:R-:W-:Y:S01]  /*46f0*/  SHF.L.U32 R34, R34, 0x2, RZ ;  /* 0x0000000222227819 */ /* 0x000fe200000006ff */
[----:B0-----:R-:W-:-:S04]  /*4700*/  IMAD R35, R35, R33, RZ ;  /* 0x0000002123237224 */ /* 0x001fc800078e02ff */
[----:B------:R-:W-:Y:S01]  /*4710*/  IMAD.HI.U32 R56, R33, R35, R32 ;  /* 0x0000002321387227 */ /* 0x000fe200078e0020 */
[----:B------:R-:W-:Y:S01]  /*4720*/  IADD3 R32, PT, PT, -R57, RZ, RZ ;  /* 0x000000ff39207210 */ /* 0x000fe20007ffe1ff */
[----:B------:R0:W2:Y:S04]  /*4730*/  LDC R35, c[0x0][R34+0x388] ;  /* 0x0000e20022237b82 */ /* 0x0000a80000000800 */
[----:B------:R-:W-:-:S04]  /*4740*/  IMAD R32, R53, R32, R44 ;  /* 0x0000002035207224 */ /* 0x000fc800078e022c */
[----:B0-----:R-:W0:Y:S01]  /*4750*/  LDC R34, c[0x0][R34+0x3ec] ;  /* 0x0000fb0022227b82 */ /* 0x001e220000000800 */
[----:B------:R-:W-:-:S13]  /*4760*/  ISETP.GE.U32.AND P0, PT, R32, R53, PT ;  /* 0x000000352000720c */ /* 0x000fda0003f06070 */
[----:B------:R-:W-:Y:S01]  /*4770*/  @P0 IMAD.IADD R32, R32, 0x1, -R53 ;  /* 0x0000000120200824 */ /* 0x000fe200078e0a35 */
[----:B------:R-:W-:-:S04]  /*4780*/  @P0 IADD3 R57, PT, PT, R57, 0x1, RZ ;  /* 0x0000000139390810 */ /* 0x000fc80007ffe0ff */
[----:B------:R-:W-:-:S13]  /*4790*/  ISETP.GE.U32.AND P1, PT, R32, R53, PT ;  /* 0x000000352000720c */ /* 0x000fda0003f26070 */
[----:B------:R-:W-:Y:S02]  /*47a0*/  @P1 IADD3 R57, PT, PT, R57, 0x1, RZ ;  /* 0x0000000139391810 */ /* 0x000fe40007ffe0ff */
[----:B------:R-:W-:Y:S02]  /*47b0*/  @!P2 LOP3.LUT R57, RZ, R53, RZ, 0x33, !PT ;  /* 0x00000035ff39a212 */ /* 0x000fe400078e33ff */
[----:B------:R-:W-:-:S03]  /*47c0*/  ISETP.NE.U32.AND P2, PT, R52, RZ, PT ;  /* 0x000000ff3400720c */ /* 0x000fc60003f45070 */
[----:B------:R-:W-:Y:S01]  /*47d0*/  IMAD.MOV R59, RZ, RZ, -R57 ;  /* 0x000000ffff3b7224 */ /* 0x000fe200078e0a39 */
[----:B--2---:R-:W2:Y:S01]  /*47e0*/  I2F.U32.RP R60, R35 ;  /* 0x00000023003c7306 */ /* 0x004ea20000209000 */
[----:B------:R-:W-:-:S04]  /*47f0*/  IMAD.HI.U32 R55, R55, R57, RZ ;  /* 0x0000003937377227 */ /* 0x000fc800078e00ff */
[----:B------:R-:W-:Y:S01]  /*4800*/  IMAD R59, R53, R59, R44 ;  /* 0x0000003b353b7224 */ /* 0x000fe200078e022c */
[----:B------:R-:W-:-:S03]  /*4810*/  IADD3 R53, PT, PT, RZ, -R35, RZ ;  /* 0x80000023ff357210 */ /* 0x000fc60007ffe0ff */
[----:B------:R-:W-:Y:S01]  /*4820*/  IMAD R59, R59, R54, R43 ;  /* 0x000000363b3b7224 */ /* 0x000fe200078e022b */
[----:B------:R-:W-:-:S04]  /*4830*/  IADD3 R43, PT, PT, R45, -0x6, RZ ;  /* 0xfffffffa2d2b7810 */ /* 0x000fc80007ffe0ff */
[----:B------:R-:W-:Y:S01]  /*4840*/  SHF.L.U32 R43, R43, 0x2, RZ ;  /* 0x000000022b2b7819 */ /* 0x000fe200000006ff */
[----:B--2---:R-:W2:Y:S03]  /*4850*/  MUFU.RCP R60, R60 ;  /* 0x0000003c003c7308 */ /* 0x004ea60000001000 */
[----:B------:R3:W4:Y:S08]  /*4860*/  LDC R44, c[0x0][R43+0x388] ;  /* 0x0000e2002b2c7b82 */ /* 0x0007300000000800 */
[----:B---3--:R-:W3:Y:S01]  /*4870*/  LDC R43, c[0x0][R43+0x3ec] ;  /* 0x0000fb002b2b7b82 */ /* 0x008ee20000000800 */
[----:B--2---:R-:W-:-:S04]  /*4880*/  IADD3 R32, PT, PT, R60, 0xffffffe, RZ ;  /* 0x0ffffffe3c207810 */ /* 0x004fc80007ffe0ff */
[----:B------:R2:W1:Y:S02]  /*4890*/  F2I.FTZ.U32.TRUNC.NTZ R33, R32 ;  /* 0x0000002000217305 */ /* 0x000464000021f000 */
[----:B--2---:R-:W-:Y:S02]  /*48a0*/  IMAD.MOV.U32 R32, RZ, RZ, RZ ;  /* 0x000000ffff207224 */ /* 0x004fe400078e00ff */
[----:B-1----:R-:W-:-:S04]  /*48b0*/  IMAD R53, R53, R33, RZ ;  /* 0x0000002135357224 */ /* 0x002fc800078e02ff */
[----:B------:R-:W-:-:S04]  /*48c0*/  IMAD.HI.U32 R53, R33, R53, R32 ;  /* 0x0000003521357227 */ /* 0x000fc800078e0020 */
[----:B------:R-:W-:-:S04]  /*48d0*/  IMAD.MOV R33, RZ, RZ, -R55 ;  /* 0x000000ffff217224 */ /* 0x000fc800078e0a37 */
[----:B------:R-:W-:Y:S01]  /*48e0*/  IMAD R33, R52, R33, R57 ;  /* 0x0000002134217224 */ /* 0x000fe200078e0239 */
[----:B----4-:R-:W1:Y:S04]  /*48f0*/  I2F.U32.RP R54, R44 ;  /* 0x0000002c00367306 */ /* 0x010e680000209000 */
[----:B------:R-:W-:-:S13]  /*4900*/  ISETP.GE.U32.AND P0, PT, R33, R52, PT ;  /* 0x000000342100720c */ /* 0x000fda0003f06070 */
[----:B------:R-:W-:Y:S01]  /*4910*/  @P0 IADD3 R33, PT, PT, -R52, R33, RZ ;  /* 0x0000002134210210 */ /* 0x000fe20007ffe1ff */
[----:B-1----:R-:W1:Y:S01]  /*4920*/  MUFU.RCP R54, R54 ;  /* 0x0000003600367308 */ /* 0x002e620000001000 */
[----:B------:R-:W-:Y:S02]  /*4930*/  @P0 IADD3 R55, PT, PT, R55, 0x1, RZ ;  /* 0x0000000137370810 */ /* 0x000fe40007ffe0ff */
[----:B------:R-:W-:-:S13]  /*4940*/  ISETP.GE.U32.AND P1, PT, R33, R52, PT ;  /* 0x000000342100720c */ /* 0x000fda0003f26070 */
[----:B------:R-:W-:Y:S01]  /*4950*/  @P1 VIADD R55, R55, 0x1 ;  /* 0x0000000137371836 */ /* 0x000fe20000000000 */
[----:B------:R-:W-:Y:S02]  /*4960*/  @!P2 LOP3.LUT R55, RZ, R52, RZ, 0x33, !PT ;  /* 0x00000034ff37a212 */ /* 0x000fe400078e33ff */
[----:B------:R-:W-:Y:S02]  /*4970*/  ISETP.NE.U32.AND P2, PT, R50, RZ, PT ;  /* 0x000000ff3200720c */ /* 0x000fe40003f45070 */
[----:B------:R-:W-:-:S05]  /*4980*/  IADD3 R32, PT, PT, -R55, RZ, RZ ;  /* 0x000000ff37207210 */ /* 0x000fca0007ffe1ff */
[----:B------:R-:W-:Y:S01]  /*4990*/  IMAD R52, R52, R32, R57 ;  /* 0x0000002034347224 */ /* 0x000fe200078e0239 */
[----:B-1----:R-:W-:Y:S01]  /*49a0*/  IADD3 R32, PT, PT, R54, 0xffffffe, RZ ;  /* 0x0ffffffe36207810 */ /* 0x002fe20007ffe0ff */
[----:B------:R-:W-:-:S03]  /*49b0*/  IMAD.HI.U32 R57, R58, R55, RZ ;  /* 0x000000373a397227 */ /* 0x000fc600078e00ff */
[----:B------:R1:W2:Y:S01]  /*49c0*/  F2I.FTZ.U32.TRUNC.NTZ R33, R32 ;  /* 0x0000002000217305 */ /* 0x0002a2000021f000 */
[----:B------:R-:W-:Y:S02]  /*49d0*/  IMAD.MOV R61, RZ, RZ, -R57 ;  /* 0x000000ffff3d7224 */ /* 0x000fe400078e0a39 */
[----:B------:R-:W-:Y:S01]  /*49e0*/  IMAD R59, R52, R51, R59 ;  /* 0x00000033343b7224 */ /* 0x000fe200078e023b */
[----:B------:R-:W-:Y:S01]  /*49f0*/  IADD3 R52, PT, PT, RZ, -R44, RZ ;  /* 0x8000002cff347210 */ /* 0x000fe20007ffe0ff */
[----:B------:R-:W-:Y:S02]  /*4a00*/  IMAD R61, R50, R61, R55 ;  /* 0x0000003d323d7224 */ /* 0x000fe400078e0237 */
[----:B-1----:R-:W-:-:S03]  /*4a10*/  HFMA2 R32, -RZ, RZ, 0, 0 ;  /* 0x00000000ff207431 */ /* 0x002fc600000001ff */
[----:B------:R-:W-:Y:S01]  /*4a20*/  ISETP.GE.U32.AND P0, PT, R61, R50, PT ;  /* 0x000000323d00720c */ /* 0x000fe20003f06070 */
[----:B--2---:R-:W-:-:S04]  /*4a30*/  IMAD R51, R52, R33, RZ ;  /* 0x0000002134337224 */ /* 0x004fc800078e02ff */
[----:B------:R-:W-:Y:S01]  /*4a40*/  IMAD.HI.U32 R54, R33, R51, R32 ;  /* 0x0000003321367227 */ /* 0x000fe200078e0020 */
[----:B------:R-:W-:-:S07]  /*4a50*/  IADD3 R51, PT, PT, R45, -0x7, RZ ;  /* 0xfffffff92d337810 */ /* 0x000fce0007ffe0ff */
[----:B------:R-:W-:Y:S01]  /*4a60*/  @P0 IMAD.IADD R61, R61, 0x1, -R50 ;  /* 0x000000013d3d0824 */ /* 0x000fe200078e0a32 */
[----:B------:R-:W-:Y:S01]  /*4a70*/  SHF.L.U32 R51, R51, 0x2, RZ ;  /* 0x0000000233337819 */ /* 0x000fe200000006ff */
[----:B------:R-:W-:Y:S02]  /*4a80*/  @P0 VIADD R57, R57, 0x1 ;  /* 0x0000000139390836 */ /* 0x000fe40000000000 */
[----:B------:R-:W-:Y:S01]  /*4a90*/  VIADD R45, R45, 0xfffffff8 ;  /* 0xfffffff82d2d7836 */ /* 0x000fe20000000000 */
[----:B------:R1:W2:Y:S01]  /*4aa0*/  LDC R52, c[0x0][R51+0x388] ;  /* 0x0000e20033347b82 */ /* 0x0002a20000000800 */
[----:B------:R-:W-:-:S07]  /*4ab0*/  ISETP.GE.U32.AND P1, PT, R61, R50, PT ;  /* 0x000000323d00720c */ /* 0x000fce0003f26070 */
[----:B-1----:R-:W1:Y:S06]  /*4ac0*/  LDC R51, c[0x0][R51+0x3ec] ;  /* 0x0000fb0033337b82 */ /* 0x002e6c0000000800 */
[----:B------:R-:W-:Y:S02]  /*4ad0*/  @P1 IADD3 R57, PT, PT, R57, 0x1, RZ ;  /* 0x0000000139391810 */ /* 0x000fe40007ffe0ff */
[----:B------:R-:W-:Y:S02]  /*4ae0*/  @!P2 LOP3.LUT R57, RZ, R50, RZ, 0x33, !PT ;  /* 0x00000032ff39a212 */ /* 0x000fe400078e33ff */
[----:B------:R-:W-:-:S02]  /*4af0*/  ISETP.NE.U32.AND P2, PT, R48, RZ, PT ;  /* 0x000000ff3000720c */ /* 0x000fc40003f45070 */
[----:B------:R-:W-:Y:S01]  /*4b00*/  IADD3 R32, PT, PT, -R57, RZ, RZ ;  /* 0x000000ff39207210 */ /* 0x000fe20007ffe1ff */
[----:B------:R-:W-:-:S04]  /*4b10*/  IMAD.HI.U32 R56, R56, R57, RZ ;  /* 0x0000003938387227 */ /* 0x000fc800078e00ff */
[----:B------:R-:W-:Y:S01]  /*4b20*/  IMAD R50, R50, R32, R55 ;  /* 0x0000002032327224 */ /* 0x000fe200078e0237 */
[----:B------:R-:W-:-:S03]  /*4b30*/  IADD3 R33, PT, PT, -R56, RZ, RZ ;  /* 0x000000ff38217210 */ /* 0x000fc60007ffe1ff */
[----:B------:R-:W-:Y:S02]  /*4b40*/  IMAD R59, R50, R49, R59 ;  /* 0x00000031323b7224 */ /* 0x000fe400078e023b */
[----:B------:R-:W-:-:S05]  /*4b50*/  IMAD R33, R48, R33, R57 ;  /* 0x0000002130217224 */ /* 0x000fca00078e0239 */
[----:B------:R-:W-:Y:S01]  /*4b60*/  ISETP.GE.U32.AND P0, PT, R33, R48, PT ;  /* 0x000000302100720c */ /* 0x000fe20003f06070 */
[----:B--2---:R-:W2:-:S12]  /*4b70*/  I2F.U32.RP R58, R52 ;  /* 0x00000034003a7306 */ /* 0x004e980000209000 */
[----:B------:R-:W-:Y:S01]  /*4b80*/  @P0 IMAD.IADD R33, R33, 0x1, -R48 ;  /* 0x0000000121210824 */ /* 0x000fe200078e0a30 */
[----:B------:R-:W-:Y:S01]  /*4b90*/  @P0 IADD3 R56, PT, PT, R56, 0x1, RZ ;  /* 0x0000000138380810 */ /* 0x000fe20007ffe0ff */
[----:B------:R-:W-:-:S03]  /*4ba0*/  IMAD.MOV R32, RZ, RZ, -R52 ;  /* 0x000000ffff207224 */ /* 0x000fc600078e0a34 */
[----:B------:R-:W-:Y:S01]  /*4bb0*/  ISETP.GE.U32.AND P1, PT, R33, R48, PT ;  /* 0x000000302100720c */ /* 0x000fe20003f26070 */
[----:B--2---:R-:W2:-:S12]  /*4bc0*/  MUFU.RCP R58, R58 ;  /* 0x0000003a003a7308 */ /* 0x004e980000001000 */
[----:B------:R-:W-:Y:S01]  /*4bd0*/  @P1 VIADD R56, R56, 0x1 ;  /* 0x0000000138381836 */ /* 0x000fe20000000000 */
[----:B------:R-:W-:Y:S02]  /*4be0*/  @!P2 LOP3.LUT R56, RZ, R48, RZ, 0x33, !PT ;  /* 0x00000030ff38a212 */ /* 0x000fe400078e33ff */
[----:B------:R-:W-:-:S03]  /*4bf0*/  ISETP.NE.U32.AND P2, PT, R35, RZ, PT ;  /* 0x000000ff2300720c */ /* 0x000fc60003f45070 */
[----:B------:R-:W-:-:S05]  /*4c00*/  IMAD.HI.U32 R53, R53, R56, RZ ;  /* 0x0000003835357227 */ /* 0x000fca00078e00ff */
[----:B------:R-:W-:Y:S02]  /*4c10*/  IADD3 R50, PT, PT, -R53, RZ, RZ ;  /* 0x000000ff35327210 */ /* 0x000fe40007ffe1ff */
[----:B--2---:R-:W-:-:S03]  /*4c20*/  IADD3 R33, PT, PT, R58, 0xffffffe, RZ ;  /* 0x0ffffffe3a217810 */ /* 0x004fc60007ffe0ff */
[----:B------:R-:W-:-:S03]  /*4c30*/  IMAD R50, R35, R50, R56 ;  /* 0x0000003223327224 */ /* 0x000fc600078e0238 */
[----:B------:R-:W2:Y:S02]  /*4c40*/  F2I.FTZ.U32.TRUNC.NTZ R33, R33 ;  /* 0x0000002100217305 */ /* 0x000ea4000021f000 */
[----:B------:R-:W-:Y:S01]  /*4c50*/  ISETP.GE.U32.AND P0, PT, R50, R35, PT ;  /* 0x000000233200720c */ /* 0x000fe20003f06070 */
[----:B--2---:R-:W-:-:S12]  /*4c60*/  IMAD R49, R32, R33, RZ ;  /* 0x0000002120317224 */ /* 0x004fd800078e02ff */
[----:B------:R-:W-:Y:S01]  /*4c70*/  @P0 IADD3 R50, PT, PT, -R35, R50, RZ ;  /* 0x0000003223320210 */ /* 0x000fe20007ffe1ff */
[----:B------:R-:W-:Y:S01]  /*4c80*/  HFMA2 R32, -RZ, RZ, 0, 0 ;  /* 0x00000000ff207431 */ /* 0x000fe200000001ff */
[----:B------:R-:W-:Y:S02]  /*4c90*/  @P0 IADD3 R53, PT, PT, R53, 0x1, RZ ;  /* 0x0000000135350810 */ /* 0x000fe40007ffe0ff */
[----:B------:R-:W-:Y:S02]  /*4ca0*/  ISETP.GE.U32.AND P1, PT, R50, R35, PT ;  /* 0x000000233200720c */ /* 0x000fe40003f26070 */
[----:B------:R-:W-:Y:S01]  /*4cb0*/  IMAD.HI.U32 R32, R33, R49, R32 ;  /* 0x0000003121207227 */ /* 0x000fe200078e0020 */
[----:B------:R-:W-:-:S04]  /*4cc0*/  SHF.L.U32 R49, R45, 0x2, RZ ;  /* 0x000000022d317819 */ /* 0x000fc800000006ff */
[----:B------:R2:W4:Y:S06]  /*4cd0*/  LDC R50, c[0x0][R49+0x388] ;  /* 0x0000e20031327b82 */ /* 0x00052c0000000800 */
[----:B------:R-:W-:Y:S01]  /*4ce0*/  @P1 VIADD R53, R53, 0x1 ;  /* 0x0000000135351836 */ /* 0x000fe20000000000 */
[----:B------:R-:W-:Y:S02]  /*4cf0*/  @!P2 LOP3.LUT R53, RZ, R35, RZ, 0x33, !PT ;  /* 0x00000023ff35a212 */ /* 0x000fe400078e33ff */
[----:B------:R-:W-:-:S03]  /*4d00*/  ISETP.NE.U32.AND P2, PT, R44, RZ, PT ;  /* 0x000000ff2c00720c */ /* 0x000fc60003f45070 */
[----:B------:R-:W-:Y:S01]  /*4d10*/  IMAD.HI.U32 R55, R54, R53, RZ ;  /* 0x0000003536377227 */ /* 0x000fe200078e00ff */
[----:B--2---:R-:W2:Y:S04]  /*4d20*/  LDC R49, c[0x0][R49+0x3ec] ;  /* 0x0000fb0031317b82 */ /* 0x004ea80000000800 */
        /* <DEDUP_REMOVED lines=8> */
[----:B----4-:R-:W4:Y:S03]  /*4db0*/  I2F.U32.RP R54, R50 ;  /* 0x0000003200367306 */ /* 0x010f260000209000 */
[----:B------:R-:W-:Y:S01]  /*4dc0*/  IMAD R59, R48, R47, R59 ;  /* 0x0000002f303b7224 */ /* 0x000fe200078e023b */
[----:B------:R-:W-:-:S03]  /*4dd0*/  IADD3 R48, PT, PT, RZ, -R50, RZ ;  /* 0x80000032ff307210 */ /* 0x000fc60007ffe0ff */
[----:B------:R-:W-:Y:S02]  /*4de0*/  @P1 IADD3 R55, PT, PT, R55, 0x1, RZ ;  /* 0x0000000137371810 */ /* 0x000fe40007ffe0ff */
[----:B------:R-:W-:Y:S02]  /*4df0*/  @!P2 LOP3.LUT R55, RZ, R44, RZ, 0x33, !PT ;  /* 0x0000002cff37a212 */ /* 0x000fe400078e33ff */
[----:B------:R-:W-:-:S03]  /*4e00*/  ISETP.NE.U32.AND P2, PT, R52, RZ, PT ;  /* 0x000000ff3400720c */ /* 0x000fc60003f45070 */
[----:B------:R-:W-:Y:S01]  /*4e10*/  IMAD.HI.U32 R57, R32, R55, RZ ;  /* 0x0000003720397227 */ /* 0x000fe200078e00ff */
[----:B----4-:R-:W4:Y:S04]  /*4e20*/  MUFU.RCP R54, R54 ;  /* 0x0000003600367308 */ /* 0x010f280000001000 */
[----:B------:R-:W-:-:S05]  /*4e30*/  IADD3 R61, PT, PT, -R57, RZ, RZ ;  /* 0x000000ff393d7210 */ /* 0x000fca0007ffe1ff */
[----:B------:R-:W-:-:S05]  /*4e40*/  IMAD R61, R52, R61, R55 ;  /* 0x0000003d343d7224 */ /* 0x000fca00078e0237 */
[----:B------:R-:W-:Y:S01]  /*4e50*/  ISETP.GE.U32.AND P0, PT, R61, R52, PT ;  /* 0x000000343d00720c */ /* 0x000fe20003f06070 */
[----:B----4-:R-:W-:-:S04]  /*4e60*/  VIADD R32, R54, 0xffffffe ;  /* 0x0ffffffe36207836 */ /* 0x010fc80000000000 */
[----:B------:R4:W0:Y:S08]  /*4e70*/  F2I.FTZ.U32.TRUNC.NTZ R33, R32 ;  /* 0x0000002000217305 */ /* 0x000830000021f000 */
[----:B------:R-:W-:Y:S02]  /*4e80*/  @P0 IADD3 R61, PT, PT, -R52, R61, RZ ;  /* 0x0000003d343d0210 */ /* 0x000fe40007ffe1ff */
[----:B------:R-:W-:-:S02]  /*4e90*/  @P0 IADD3 R57, PT, PT, R57, 0x1, RZ ;  /* 0x0000000139390810 */ /* 0x000fc40007ffe0ff */
[----:B------:R-:W-:Y:S01]  /*4ea0*/  ISETP.GE.U32.AND P1, PT, R61, R52, PT ;  /* 0x000000343d00720c */ /* 0x000fe20003f26070 */
[----:B----4-:R-:W-:Y:S02]  /*4eb0*/  IMAD.MOV.U32 R32, RZ, RZ, RZ ;  /* 0x000000ffff207224 */ /* 0x010fe400078e00ff */
[----:B0-----:R-:W-:-:S04]  /*4ec0*/  IMAD R47, R48, R33, RZ ;  /* 0x00000021302f7224 */ /* 0x001fc800078e02ff */
[----:B------:R-:W-:-:S06]  /*4ed0*/  IMAD.HI.U32 R48, R33, R47, R32 ;  /* 0x0000002f21307227 */ /* 0x000fcc00078e0020 */
        /* <DEDUP_REMOVED lines=19> */
[----:B---3--:R-:W-:Y:S02]  /*5010*/  IMAD R44, R44, R43, R48 ;  /* 0x0000002b2c2c7224 */ /* 0x008fe400078e0230 */
[----:B------:R-:W-:Y:S02]  /*5020*/  IMAD R52, R52, R33, R55 ;  /* 0x0000002134347224 */ /* 0x000fe400078e0237 */
[----:B------:R-:W-:-:S02]  /*5030*/  IMAD.MOV R43, RZ, RZ, -R32 ;  /* 0x000000ffff2b7224 */ /* 0x000fc400078e0a20 */
[----:B-1----:R-:W-:Y:S01]  /*5040*/  IMAD R52, R52, R51, R44 ;  /* 0x0000003334347224 */ /* 0x002fe200078e022c */
[----:B------:R-:W-:Y:S01]  /*5050*/  MOV R44, R32 ;  /* 0x00000020002c7202 */ /* 0x000fe20000000f00 */
[----:B------:R-:W-:-:S04]  /*5060*/  IMAD R43, R50, R43, R57 ;  /* 0x0000002b322b7224 */ /* 0x000fc800078e0239 */
[----:B--2---:R-:W-:Y:S01]  /*5070*/  IMAD R43, R43, R49, R52 ;  /* 0x000000312b2b7224 */ /* 0x004fe200078e0234 */
[----:B------:R-:W-:Y:S06]  /*5080*/  @P0 BRA `(.L_x_3253) ;  /* 0xfffffff000d40947 */ /* 0x000fec000383ffff */
[----:B------:R-:W-:Y:S05]  /*5090*/  BSYNC.RECONVERGENT B2 ;  /* 0x0000000000027941 */ /* 0x000fea0003800200 */
.L_x_3252:
        /* <DEDUP_REMOVED lines=9> */
[----:B------:R-:W-:Y:S01]  /*5130*/  SHF.L.U32 R49, R49, 0x2, RZ ;  /* 0x0000000231317819 */ /* 0x000fe200000006ff */
[----:B------:R-:W-:Y:S02]  /*5140*/  VIADD R45, R45, 0xfffffffc ;  /* 0xfffffffc2d2d7836 */ /* 0x000fe40000000000 */
[----:B------:R2:W3:Y:S01]  /*5150*/  LDC R47, c[0x0][R52+0x388] ;  /* 0x0000e200342f7b82 */ /* 0x0004e20000000800 */
[----:B------:R-:W-:-:S07]  /*5160*/  IMAD.SHL.U32 R48, R48, 0x4, RZ ;  /* 0x0000000430307824 */ /* 0x000fce00078e00ff */
        /* <DEDUP_REMOVED lines=10> */
[----:B------:R-:W-:-:S07]  /*5210*/  IADD3 R55, PT, PT, RZ, -R34, RZ ;  /* 0x80000022ff377210 */ /* 0x000fce0007ffe0ff */
[----:B0-----:R-:W-:Y:S08]  /*5220*/  MUFU.RCP R51, R51 ;  /* 0x0000003300337308 */ /* 0x001ff00000001000 */
[----:B------:R-:W0:Y:S01]  /*5230*/  I2F.U32.RP R54, R34 ;  /* 0x0000002200367306 */ /* 0x000e220000209000 */
[----:B---3--:R-:W-:-:S07]  /*5240*/  VIADD R32, R46, 0xffffffe ;  /* 0x0ffffffe2e207836 */ /* 0x008fce0000000000 */
[----:B------:R3:W2:Y:S08]  /*5250*/  F2I.FTZ.U32.TRUNC.NTZ R33, R32 ;  /* 0x0000002000217305 */ /* 0x0006b0000021f000 */
[----:B0-----:R-:W-:Y:S01]  /*5260*/  MUFU.RCP R54, R54 ;  /* 0x0000003600367308 */ /* 0x001fe20000001000 */
[----:B---3--:R-:W-:Y:S02]  /*5270*/  HFMA2 R32, -RZ, RZ, 0, 0 ;  /* 0x00000000ff207431 */ /* 0x008fe400000001ff */
[----:B--2---:R-:W-:-:S04]  /*5280*/  IMAD R53, R53, R33, RZ ;  /* 0x0000002135357224 */ /* 0x004fc800078e02ff */
[----:B------:R-:W-:Y:S01]  /*5290*/  IMAD.HI.U32 R33, R33, R53, R32 ;  /* 0x0000003521217227 */ /* 0x000fe200078e0020 */
[----:B------:R-:W-:-:S05]  /*52a0*/  IADD3 R53, PT, PT, RZ, -R35, RZ ;  /* 0x80000023ff357210 */ /* 0x000fca0007ffe0ff */
[----:B------:R-:W-:-:S04]  /*52b0*/  IMAD.HI.U32 R50, R33, R44, RZ ;  /* 0x0000002c21327227 */ /* 0x000fc800078e00ff */
[----:B------:R-:W-:Y:S01]  /*52c0*/  VIADD R33, R51, 0xffffffe ;  /* 0x0ffffffe33217836 */ /* 0x000fe20000000000 */
[----:B------:R-:W-:Y:S02]  /*52d0*/  IADD3 R32, PT, PT, -R50, RZ, RZ ;  /* 0x000000ff32207210 */ /* 0x000fe40007ffe1ff */
[----:B------:R-:W-:-:S03]  /*52e0*/  SHF.L.U32 R51, R45, 0x2, RZ ;  /* 0x000000022d337819 */ /* 0x000fc600000006ff */
[----:B------:R-:W-:Y:S01]  /*52f0*/  IMAD R32, R47, R32, R44 ;  /* 0x000000202f207224 */ /* 0x000fe200078e022c */
[----:B------:R-:W0:Y:S01]  /*5300*/  F2I.FTZ.U32.TRUNC.NTZ R33, R33 ;  /* 0x0000002100217305 */ /* 0x000e22000021f000 */
[----:B------:R2:W3:Y:S03]  /*5310*/  LDC R46, c[0x0][R51+0x388] ;  /* 0x0000e200332e7b82 */ /* 0x0004e60000000800 */
[----:B------:R-:W-:-:S05]  /*5320*/  ISETP.GE.U32.AND P0, PT, R32, R47, PT ;  /* 0x0000002f2000720c */ /* 0x000fca0003f06070 */
[----:B--2---:R-:W2:Y:S01]  /*5330*/  LDC R51, c[0x0][R51+0x3ec] ;  /* 0x0000fb0033337b82 */ /* 0x004ea20000000800 */
[----:B0-----:R-:W-:-:S07]  /*5340*/  IMAD R53, R53, R33, RZ ;  /* 0x0000002135357224 */ /* 0x001fce00078e02ff */
[----:B------:R-:W-:Y:S02]  /*5350*/  @P0 IADD3 R32, PT, PT, -R47, R32, RZ ;  /* 0x000000202f200210 */ /* 0x000fe40007ffe1ff */
[----:B------:R-:W-:Y:S02]  /*5360*/  @P0 IADD3 R50, PT, PT, R50, 0x1, RZ ;  /* 0x0000000132320810 */ /* 0x000fe40007ffe0ff */
[----:B------:R-:W-:Y:S01]  /*5370*/  ISETP.GE.U32.AND P1, PT, R32, R47, PT ;  /* 0x0000002f2000720c */ /* 0x000fe20003f26070 */
[----:B------:R-:W-:-:S05]  /*5380*/  HFMA2 R32, -RZ, RZ, 0, 0 ;  /* 0x00000000ff207431 */ /* 0x000fca00000001ff */
[----:B------:R-:W-:-:S07]  /*5390*/  IMAD.HI.U32 R33, R33, R53, R32 ;  /* 0x0000003521217227 */ /* 0x000fce00078e0020 */
[----:B------:R-:W-:Y:S01]  /*53a0*/  @P1 VIADD R50, R50, 0x1 ;  /* 0x0000000132321836 */ /* 0x000fe20000000000 */
[----:B------:R-:W-:Y:S02]  /*53b0*/  @!P2 LOP3.LUT R50, RZ, R47, RZ, 0x33, !PT ;  /* 0x0000002fff32a212 */ /* 0x000fe400078e33ff */
[----:B------:R-:W-:-:S03]  /*53c0*/  ISETP.NE.U32.AND P2, PT, R35, RZ, PT ;  /* 0x000000ff2300720c */ /* 0x000fc60003f45070 */
[----:B------:R-:W-:-:S04]  /*53d0*/  IMAD.HI.U32 R53, R33, R50, RZ ;  /* 0x0000003221357227 */ /* 0x000fc800078e00ff */
[----:B------:R-:W-:Y:S01]  /*53e0*/  VIADD R33, R54, 0xffffffe ;  /* 0x0ffffffe36217836 */ /* 0x000fe20000000000 */
[----:B------:R-:W-:Y:S01]  /*53f0*/  IADD3 R32, PT, PT, -R53, RZ, RZ ;  /* 0x000000ff35207210 */ /* 0x000fe20007ffe1ff */
[----:B---3--:R-:W0:Y:S01]  /*5400*/  I2F.U32.RP R54, R46 ;  /* 0x0000002e00367306 */ /* 0x008e220000209000 */
[----:B------:R-:W-:-:S03]  /*5410*/  IMAD.MOV R56, RZ, RZ, -R46 ;  /* 0x000000ffff387224 */ /* 0x000fc600078e0a2e */
[----:B------:R-:W-:-:S05]  /*5420*/  IMAD R32, R35, R32, R50 ;  /* 0x0000002023207224 */ /* 0x000fca00078e0232 */
[----:B------:R-:W-:Y:S01]  /*5430*/  ISETP.GE.U32.AND P0, PT, R32, R35, PT ;  /* 0x000000232000720c */ /* 0x000fe20003f06070 */
[----:B------:R-:W3:Y:S08]  /*5440*/  F2I.FTZ.U32.TRUNC.NTZ R33, R33 ;  /* 0x0000002100217305 */ /* 0x000ef0000021f000 */
[----:B0-----:R-:W0:Y:S04]  /*5450*/  MUFU.RCP R54, R54 ;  /* 0x0000003600367308 */ /* 0x001e280000001000 */
[----:B------:R-:W-:-:S02]  /*5460*/  @P0 IADD3 R32, PT, PT, -R35, R32, RZ ;  /* 0x0000002023200210 */ /* 0x000fc40007ffe1ff */
[----:B------:R-:W-:Y:S01]  /*5470*/  @P0 IADD3 R53, PT, PT, R53, 0x1, RZ ;  /* 0x0000000135350810 */ /* 0x000fe20007ffe0ff */
[----:B---3--:R-:W-:Y:S01]  /*5480*/  IMAD R55, R55, R33, RZ ;  /* 0x0000002137377224 */ /* 0x008fe200078e02ff */
[----:B------:R-:W-:Y:S01]  /*5490*/  ISETP.GE.U32.AND P1, PT, R32, R35, PT ;  /* 0x000000232000720c */ /* 0x000fe20003f26070 */
[----:B------:R-:W-:-:S04]  /*54a0*/  IMAD.MOV.U32 R32, RZ, RZ, RZ ;  /* 0x000000ffff207224 */ /* 0x000fc800078e00ff */
[----:B------:R-:W-:-:S08]  /*54b0*/  IMAD.HI.U32 R32, R33, R55, R32 ;  /* 0x0000003721207227 */ /* 0x000fd000078e0020 */
[----:B------:R-:W-:Y:S02]  /*54c0*/  @P1 IADD3 R53, PT, PT, R53, 0x1, RZ ;  /* 0x0000000135351810 */ /* 0x000fe40007ffe0ff */
[----:B------:R-:W-:Y:S02]  /*54d0*/  @!P2 LOP3.LUT R53, RZ, R35, RZ, 0x33, !PT ;  /* 0x00000023ff35a212 */ /* 0x000fe400078e33ff */
[----:B------:R-:W-:-:S03]  /*54e0*/  ISETP.NE.U32.AND P2, PT, R34, RZ, PT ;  /* 0x000000ff2200720c */ /* 0x000fc60003f45070 */
[----:B------:R-:W-:Y:S01]  /*54f0*/  IMAD.HI.U32 R55, R32, R53, RZ ;  /* 0x0000003520377227 */ /* 0x000fe200078e00ff */
[----:B0-----:R-:W-:-:S03]  /*5500*/  IADD3 R32, PT, PT, R54, 0xffffffe, RZ ;  /* 0x0ffffffe36207810 */ /* 0x001fc60007ffe0ff */
[----:B------:R-:W-:Y:S01]  /*5510*/  IMAD.MOV R57, RZ, RZ, -R55 ;  /* 0x000000ffff397224 */ /* 0x000fe200078e0a37 */
[----:B------:R0:W3:Y:S03]  /*5520*/  F2I.FTZ.U32.TRUNC.NTZ R33, R32 ;  /* 0x0000002000217305 */ /* 0x0000e6000021f000 */
[----:B------:R-:W-:-:S05]  /*5530*/  IMAD R57, R34, R57, R53 ;  /* 0x0000003922397224 */ /* 0x000fca00078e0235 */
[----:B------:R-:W-:Y:S01]  /*5540*/  ISETP.GE.U32.AND P0, PT, R57, R34, PT ;  /* 0x000000223900720c */ /* 0x000fe20003f06070 */
[----:B0-----:R-:W-:-:S12]  /*5550*/  HFMA2 R32, -RZ, RZ, 0, 0 ;  /* 0x00000000ff207431 */ /* 0x001fd800000001ff */
[----:B------:R-:W-:Y:S01]  /*5560*/  @P0 IADD3 R57, PT, PT, -R34, R57, RZ ;  /* 0x0000003922390210 */ /* 0x000fe20007ffe1ff */
[----:B------:R-:W-:-:S03]  /*5570*/  @P0 VIADD R55, R55, 0x1 ;  /* 0x0000000137370836 */ /* 0x000fc60000000000 */
[----:B------:R-:W-:Y:S02]  /*5580*/  ISETP.GE.U32.AND P1, PT, R57, R34, PT ;  /* 0x000000223900720c */ /* 0x000fe40003f26070 */
[----:B------:R-:W-:-:S05]  /*5590*/  MOV R57, R56 ;  /* 0x0000003800397202 */ /* 0x000fca0000000f00 */
        /* <DEDUP_REMOVED lines=20> */
[----:B----4-:R-:W-:Y:S02]  /*56e0*/  IMAD R35, R35, R49, R44 ;  /* 0x0000003123237224 */ /* 0x010fe400078e022c */
[----:B------:R-:W-:Y:S01]  /*56f0*/  IMAD R34, R34, R33, R53 ;  /* 0x0000002122227224 */ /* 0x000fe200078e0235 */
[----:B------:R-:W-:Y:S01]  /*5700*/  MOV R44, R32 ;  /* 0x00000020002c7202 */ /* 0x000fe20000000f00 */
[----:B------:R-:W-:-:S02]  /*5710*/  IMAD.MOV R43, RZ, RZ, -R32 ;  /* 0x000000ffff2b7224 */ /* 0x000fc400078e0a20 */
[----:B-1----:R-:W-:Y:S02]  /*5720*/  IMAD R34, R34, R48, R35 ;  /* 0x0000003022227224 */ /* 0x002fe400078e0223 */
[----:B------:R-:W-:-:S04]  /*5730*/  IMAD R43, R46, R43, R55 ;  /* 0x0000002b2e2b7224 */ /* 0x000fc800078e0237 */
[----:B--2---:R-:W-:-:S07]  /*5740*/  IMAD R43, R43, R51, R34 ;  /* 0x000000332b2b7224 */ /* 0x004fce00078e0222 */
.L_x_3255:
        /* <DEDUP_REMOVED lines=8> */
[----:B------:R2:W3:Y:S08]  /*57d0*/  LDC R35, c[0x0][R47+0x388] ;  /* 0x0000e2002f237b82 */ /* 0x0004f00000000800 */
[----:B------:R4:W0:Y:S08]  /*57e0*/  LDC R34, c[0x0][R46+0x388] ;  /* 0x0000e2002e227b82 */ /* 0x0008300000000800 */
[----:B--2---:R-:W2:Y:S08]  /*57f0*/  LDC R47, c[0x0][R47+0x3ec] ;  /* 0x0000fb002f2f7b82 */ /* 0x004eb00000000800 */
[----:B----4-:R-:W4:Y:S01]  /*5800*/  LDC R46, c[0x0][R46+0x3ec] ;  /* 0x0000fb002e2e7b82 */ /* 0x010f220000000800 */
[----:B---3--:R-:W3:Y:S01]  /*5810*/  I2F.U32.RP R48, R35 ;  /* 0x0000002300307306 */ /* 0x008ee20000209000 */
[----:B------:R-:W-:-:S02]  /*5820*/  IADD3 R49, PT, PT, RZ, -R35, RZ ;  /* 0x80000023ff317210 */ /* 0x000fc40007ffe0ff */
[----:B------:R-:W-:-:S05]  /*5830*/  ISETP.NE.U32.AND P2, PT, R35, RZ, PT ;  /* 0x000000ff2300720c */ /* 0x000fca0003f45070 */
[----:B0-----:R-:W0:Y:S01]  /*5840*/  I2F.U32.RP R50, R34 ;  /* 0x0000002200327306 */ /* 0x001e220000209000 */
[----:B------:R-:W-:-:S07]  /*5850*/  IMAD.MOV R51, RZ, RZ, -R34 ;  /* 0x000000ffff337224 */ /* 0x000fce00078e0a22 */
[----:B---3--:R-:W1:Y:S08]  /*5860*/  MUFU.RCP R48, R48 ;  /* 0x0000003000307308 */ /* 0x008e700000001000 */
[----:B0-----:R-:W-:Y:S01]  /*5870*/  MUFU.RCP R50, R50 ;  /* 0x0000003200327308 */ /* 0x001fe20000001000 */
[----:B-1----:R-:W-:-:S07]  /*5880*/  VIADD R32, R48, 0xffffffe ;  /* 0x0ffffffe30207836 */ /* 0x002fce0000000000 */
[----:B------:R0:W1:Y:S02]  /*5890*/  F2I.FTZ.U32.TRUNC.NTZ R33, R32 ;  /* 0x0000002000217305 */ /* 0x000064000021f000 */
[----:B0-----:R-:W-:Y:S02]  /*58a0*/  HFMA2 R32, -RZ, RZ, 0, 0 ;  /* 0x00000000ff207431 */ /* 0x001fe400000001ff */
[----:B-1----:R-:W-:-:S04]  /*58b0*/  IMAD R49, R49, R33, RZ ;  /* 0x0000002131317224 */ /* 0x002fc800078e02ff */
[----:B------:R-:W-:Y:S01]  /*58c0*/  IMAD.HI.U32 R49, R33, R49, R32 ;  /* 0x0000003121317227 */ /* 0x000fe200078e0020 */
[----:B------:R-:W-:-:S05]  /*58d0*/  IADD3 R32, PT, PT, R50, 0xffffffe, RZ ;  /* 0x0ffffffe32207810 */ /* 0x000fca0007ffe0ff */
[----:B------:R-:W-:-:S04]  /*58e0*/  IMAD.HI.U32 R49, R49, R44, RZ ;  /* 0x0000002c31317227 */ /* 0x000fc800078e00ff */
[----:B------:R-:W-:-:S04]  /*58f0*/  IMAD.MOV R33, RZ, RZ, -R49 ;  /* 0x000000ffff217224 */ /* 0x000fc800078e0a31 */
[----:B------:R-:W-:Y:S02]  /*5900*/  IMAD R48, R35, R33, R44 ;  /* 0x0000002123307224 */ /* 0x000fe400078e022c */
[----:B------:R0:W1:Y:S03]  /*5910*/  F2I.FTZ.U32.TRUNC.NTZ R33, R32 ;  /* 0x0000002000217305 */ /* 0x000066000021f000 */
[----:B------:R-:W-:Y:S01]  /*5920*/  ISETP.GE.U32.AND P0, PT, R48, R35, PT ;  /* 0x000000233000720c */ /* 0x000fe20003f06070 */
[----:B0-----:R-:W-:Y:S02]  /*5930*/  IMAD.MOV.U32 R32, RZ, RZ, RZ ;  /* 0x000000ffff207224 */ /* 0x001fe400078e00ff */
[----:B-1----:R-:W-:-:S10]  /*5940*/  IMAD R51, R51, R33, RZ ;  /* 0x0000002133337224 */ /* 0x002fd400078e02ff */
        /* <DEDUP_REMOVED lines=13> */
[----:B--2---:R-:W-:-:S08]  /*5a20*/  IMAD R32, R32, R47, R43 ;  /* 0x0000002f20207224 */ /* 0x004fd000078e022b */
        /* <DEDUP_REMOVED lines=8> */
[----:B----4-:R-:W-:-:S07]  /*5ab0*/  IMAD R43, R33, R46, R32 ;  /* 0x0000002e212b7224 */ /* 0x010fce00078e0220 */
.L_x_3256:
        /* <DEDUP_REMOVED lines=27> */
.L_x_3254:
[----:B01----:R-:W0:Y:S01]  /*5c70*/  LDC.64 R32, c[0x0][0x380] ;  /* 0x0000e000ff207b82 */ /* 0x003e220000000a00 */
[----:B------:R-:W1:Y:S02]  /*5c80*/  LDCU UR4, c[0x0][0x3ec] ;  /* 0x00007d80ff0477ac */ /* 0x000e640008000800 */
[----:B-1----:R-:W-:-:S04]  /*5c90*/  IMAD R43, R44, UR4, R43 ;  /* 0x000000042c2b7c24 */ /* 0x002fc8000f8e022b */
[----:B0-----:R-:W-:-:S05]  /*5ca0*/  IMAD.WIDE.U32 R32, R43, 0x2, R32 ;  /* 0x000000022b207825 */ /* 0x001fca00078e0020 */
[----:B------:R2:W5:Y:S02]  /*5cb0*/  LDG.E.U16 R46, desc[UR10][R32.64] ;  /* 0x0000000a202e7981 */ /* 0x000564000c1e1500 */
.L_x_3251:
[----:B------:R-:W-:Y:S05]  /*5cc0*/  BSYNC.RECONVERGENT B1 ;  /* 0x0000000000017941 */ /* 0x000fea0003800200 */
.L_x_3250:
        /* <DEDUP_REMOVED lines=12> */
.L_x_3259:
[C---:B------:R-:W-:Y:S01]  /*5d90*/  IADD3 R51, PT, PT, R43.reuse, -0x1, RZ ;  /* 0xffffffff2b337810 */ /* 0x040fe20007ffe0ff */
[C---:B------:R-:W-:Y:S01]  /*5da0*/  VIADD R52, R43.reuse, 0xfffffffe ;  /* 0xfffffffe2b347836 */ /* 0x040fe20000000000 */
[----:B------:R-:W-:Y:S02]  /*5db0*/  IADD3 R49, PT, PT, R43, -0x3, RZ ;  /* 0xfffffffd2b317810 */ /* 0x000fe40007ffe0ff */
[----:B------:R-:W-:Y:S02]  /*5dc0*/  SHF.L.U32 R51, R51, 0x2, RZ ;  /* 0x0000000233337819 */ /* 0x000fe400000006ff */
[----:B------:R-:W-:Y:S01]  /*5dd0*/  SHF.L.U32 R52, R52, 0x2, RZ ;  /* 0x0000000234347819 */ /* 0x000fe200000006ff */
[----:B------:R-:W-:Y:S01]  /*5de0*/  IMAD.SHL.U32 R49, R49, 0x4, RZ ;  /* 0x0000000431317824 */ /* 0x000fe200078e00ff */
[----:B------:R3:W4:Y:S01]  /*5df0*/  LDC R53, c[0x0][R51+0x388] ;  /* 0x0000e20033357b82 */ /* 0x0007220000000800 */
[----:B------:R-:W-:Y:S02]  /*5e00*/  IADD3 R45, PT, PT, R43, -0x4, RZ ;  /* 0xfffffffc2b2d7810 */ /* 0x000fe40007ffe0ff */
[----:B------:R-:W-:-:S02]  /*5e10*/  IADD3 R44, PT, PT, R44, 0x8, RZ ;  /* 0x000000082c2c7810 */ /* 0x000fc40007ffe0ff */
[----:B------:R-:W-:-:S03]  /*5e20*/  SHF.L.U32 R45, R45, 0x2, RZ ;  /* 0x000000022d2d7819 */ /* 0x000fc600000006ff */
[----:B------:R-:W0:Y:S08]  /*5e30*/  LDC R50, c[0x0][R52+0x388] ;  /* 0x0000e20034327b82 */ /* 0x000e300000000800 */
[----:B------:R-:W1:Y:S08]  /*5e40*/  LDC R48, c[0x0][R49+0x388] ;  /* 0x0000e20031307b82 */ /* 0x000e700000000800 */
[----:B------:R2:W1:Y:S08]  /*5e50*/  LDC R47, c[0x0][R45+0x388] ;  /* 0x0000e2002d2f7b82 */ /* 0x0004700000000800 */
[----:B---3--:R-:W3:Y:S08]  /*5e60*/  LDC R51, c[0x0][R51+0x3ec] ;  /* 0x0000fb0033337b82 */ /* 0x008ef00000000800 */
[----:B--2---:R-:W2:Y:S01]  /*5e70*/  LDC R45, c[0x0][R45+0x3ec] ;  /* 0x0000fb002d2d7b82 */ /* 0x004ea20000000800 */
[----:B----4-:R-:W4:Y:S01]  /*5e80*/  I2F.U32.RP R35, R53 ;  /* 0x0000003500237306 */ /* 0x010f220000209000 */
[----:B------:R-:W-:-:S02]  /*5e90*/  IADD3 R57, PT, PT, RZ, -R53, RZ ;  /* 0x80000035ff397210 */ /* 0x000fc40007ffe0ff */
[----:B------:R-:W-:-:S05]  /*5ea0*/  ISETP.NE.U32.AND P2, PT, R53, RZ, PT ;  /* 0x000000ff3500720c */ /* 0x000fca0003f45070 */
[----:B0-----:R-:W0:Y:S01]  /*5eb0*/  I2F.U32.RP R54, R50 ;  /* 0x0000003200367306 */ /* 0x001e220000209000 */
[----:B------:R-:W-:-:S07]  /*5ec0*/  IADD3 R59, PT, PT, RZ, -R50, RZ ;  /* 0x80000032ff3b7210 */ /* 0x000fce0007ffe0ff */
[----:B----4-:R-:W4:Y:S08]  /*5ed0*/  MUFU.RCP R35, R35 ;  /* 0x0000002300237308 */ /* 0x010f300000001000 */
[----:B-1----:R-:W1:Y:S08]  /*5ee0*/  I2F.U32.RP R55, R48 ;  /* 0x0000003000377306 */ /* 0x002e700000209000 */
[----:B0-----:R-:W0:Y:S01]  /*5ef0*/  MUFU.RCP R54, R54 ;  /* 0x0000003600367308 */ /* 0x001e220000001000 */
[----:B----4-:R-:W-:-:S07]  /*5f00*/  VIADD R32, R35, 0xffffffe ;  /* 0x0ffffffe23207836 */ /* 0x010fce0000000000 */
[----:B-1----:R-:W1:Y:S08]  /*5f10*/  MUFU.RCP R34, R55 ;  /* 0x0000003700227308 */ /* 0x002e700000001000 */
[----:B------:R4:W3:Y:S01]  /*5f20*/  F2I.FTZ.U32.TRUNC.NTZ R33, R32 ;  /* 0x0000002000217305 */ /* 0x0008e2000021f000 */
[----:B0-----:R-:W-:-:S07]  /*5f30*/  IADD3 R35, PT, PT, R54, 0xffffffe, RZ ;  /* 0x0ffffffe36237810 */ /* 0x001fce0007ffe0ff */
[----:B------:R-:W0:Y:S01]  /*5f40*/  F2I.FTZ.U32.TRUNC.NTZ R35, R35 ;  /* 0x0000002300237305 */ /* 0x000e22000021f000 */
[----:B----4-:R-:W-:Y:S01]  /*5f50*/  IMAD.MOV.U32 R32, RZ, RZ, RZ ;  /* 0x000000ffff207224 */ /* 0x010fe200078e00ff */
[----:B-1----:R-:W-:Y:S01]  /*5f60*/  IADD3 R34, PT, PT, R34, 0xffffffe, RZ ;  /* 0x0ffffffe22227810 */ /* 0x002fe20007ffe0ff */
[----:B---3--:R-:W-:-:S04]  /*5f70*/  IMAD R57, R57, R33, RZ ;  /* 0x0000002139397224 */ /* 0x008fc800078e02ff */
[----:B------:R-:W-:Y:S02]  /*5f80*/  IMAD.HI.U32 R57, R33, R57, R32 ;  /* 0x0000003921397227 */ /* 0x000fe400078e0020 */
[----:B------:R1:W3:Y:S02]  /*5f90*/  F2I.FTZ.U32.TRUNC.NTZ R33, R34 ;  /* 0x0000002200217305 */ /* 0x0002e4000021f000 */
[----:B0-----:R-:W-:Y:S02]  /*5fa0*/  IMAD R55, R59, R35, RZ ;  /* 0x000000233b377224 */ /* 0x001fe400078e02ff */
[----:B------:R-:W-:-:S04]  /*5fb0*/  IMAD.HI.U32 R57, R57, R42, RZ ;  /* 0x0000002a39397227 */ /* 0x000fc800078e00ff */
[----:B------:R-:W-:Y:S02]  /*5fc0*/  IMAD.MOV R59, RZ, RZ, -R47 ;  /* 0x000000ffff3b7224 */ /* 0x000fe400078e0a2f */
[----:B-1----:R-:W-:-:S04]  /*5fd0*/  IMAD.MOV.U32 R34, RZ, RZ, RZ ;  /* 0x000000ffff227224 */ /* 0x002fc800078e00ff */
[----:B------:R-:W-:Y:S01]  /*5fe0*/  IMAD.HI.U32 R56, R35, R55, R34 ;  /* 0x0000003723387227 */ /* 0x000fe200078e0022 */
[----:B------:R-:W-:Y:S01]  /*5ff0*/  IADD3 R35, PT, PT, RZ, -R48, RZ ;  /* 0x80000030ff237210 */ /* 0x000fe20007ffe0ff */
[----:B------:R-:W0:Y:S04]  /*6000*/  I2F.U32.RP R55, R47 ;  /* 0x0000002f00377306 */ /* 0x000e280000209000 */
[----:B---3--:R-:W-:-:S04]  /*6010*/  IMAD R35, R35, R33, RZ ;  /* 0x0000002123237224 */ /* 0x008fc800078e02ff */
[----:B------:R-:W-:Y:S01]  /*6020*/  IMAD.HI.U32 R54, R33, R35, R32 ;  /* 0x0000002321367227 */ /* 0x000fe200078e0020 */
[----:B------:R-:W-:-:S05]  /*6030*/  IADD3 R32, PT, PT, R43, -0x5, RZ ;  /* 0xfffffffb2b207810 */ /* 0x000fca0007ffe0ff */
[----:B------:R-:W-:Y:S01]  /*6040*/  IMAD.SHL.U32 R34, R32, 0x4, RZ ;  /* 0x0000000420227824 */ /* 0x000fe200078e00ff */
[----:B------:R-:W-:Y:S01]  /*6050*/  IADD3 R32, PT, PT, -R57, RZ, RZ ;  /* 0x000000ff39207210 */ /* 0x000fe20007ffe1ff */
[----:B0-----:R-:W0:Y:S02]  /*6060*/  MUFU.RCP R55, R55 ;  /* 0x0000003700377308 */ /* 0x001e240000001000 */
[----:B------:R1:W3:Y:S02]  /*6070*/  LDC R35, c[0x0][R34+0x388] ;  /* 0x0000e20022237b82 */ /* 0x0002e40000000800 */
[----:B------:R-:W-:-:S05]  /*6080*/  IMAD R32, R53, R32, R42 ;  /* 0x0000002035207224 */ /* 0x000fca00078e022a */
[----:B------:R-:W-:Y:S01]  /*6090*/  ISETP.GE.U32.AND P0, PT, R32, R53, PT ;  /* 0x000000352000720c */ /* 0x000fe20003f06070 */
[----:B-1----:R-:W1:Y:S01]  /*60a0*/  LDC R34, c[0x0][R34+0x3ec] ;  /* 0x0000fb0022227b82 */ /* 0x002e620000000800 */
[----:B0-----:R-:W-:-:S11]  /*60b0*/  IADD3 R33, PT, PT, R55, 0xffffffe, RZ ;  /* 0x0ffffffe37217810 */ /* 0x001fd60007ffe0ff */
[----:B------:R-:W-:Y:S01]  /*60c0*/  @P0 IADD3 R32, PT, PT, -R53, R32, RZ ;  /* 0x0000002035200210 */ /* 0x000fe20007ffe1ff */
[----:B------:R-:W0:Y:S01]  /*60d0*/  F2I.FTZ.U32.TRUNC.NTZ R33, R33 ;  /* 0x0000002100217305 */ /* 0x000e22000021f000 */
[----:B------:R-:W-:Y:S02]  /*60e0*/  @P0 VIADD R57, R57, 0x1 ;  /* 0x0000000139390836 */ /* 0x000fe40000000000 */
[----:B------:R-:W-:Y:S01]  /*60f0*/  ISETP.GE.U32.AND P1, PT, R32, R53, PT ;  /* 0x000000352000720c */ /* 0x000fe20003f26070 */
[----:B------:R-:W-:Y:S02]  /*6100*/  HFMA2 R32, -RZ, RZ, 0, 0 ;  /* 0x00000000ff207431 */ /* 0x000fe400000001ff */
[----:B0-----:R-:W-:-:S10]  /*6110*/  IMAD R55, R59, R33, RZ ;  /* 0x000000213b377224 */ /* 0x001fd400078e02ff */
[----:B------:R-:W-:Y:S02]  /*6120*/  @P1 IADD3 R57, PT, PT, R57, 0x1, RZ ;  /* 0x0000000139391810 */ /* 0x000fe40007ffe0ff */
[----:B------:R-:W-:Y:S01]  /*6130*/  @!P2 LOP3.LUT R57, RZ, R53, RZ, 0x33, !PT ;  /* 0x00000035ff39a212 */ /* 0x000fe200078e33ff */
[----:B------:R-:W-:Y:S01]  /*6140*/  IMAD.HI.U32 R55, R33, R55, R32 ;  /* 0x0000003721377227 */ /* 0x000fe200078e0020 */
[----:B------:R-:W-:Y:S02]  /*6150*/  ISETP.NE.U32.AND P2, PT, R50, RZ, PT ;  /* 0x000000ff3200720c */ /* 0x000fe40003f45070 */
[----:B------:R-:W-:Y:S01]  /*6160*/  IADD3 R58, PT, PT, -R57, RZ, RZ ;  /* 0x000000ff393a7210 */ /* 0x000fe20007ffe1ff */
[----:B------:R-:W-:Y:S01]  /*6170*/  IMAD.HI.U32 R59, R56, R57, RZ ;  /* 0x00000039383b7227 */ /* 0x000fe200078e00ff */
[----:B---3--:R-:W0:Y:S03]  /*6180*/  I2F.U32.RP R60, R35 ;  /* 0x00000023003c7306 */ /* 0x008e260000209000 */
[----:B------:R-:W-:Y:S01]  /*6190*/  IMAD R58, R53, R58, R42 ;  /* 0x0000003a353a7224 */ /* 0x000fe200078e022a */
[----:B------:R-:W-:Y:S01]  /*61a0*/  IADD3 R61, PT, PT, RZ, -R35, RZ ;  /* 0x80000023ff3d7210 */ /* 0x000fe20007ffe0ff */
[----:B------:R-:W-:Y:S01]  /*61b0*/  IMAD.MOV R53, RZ, RZ, -R59 ;  /* 0x000000ffff357224 */ /* 0x000fe200078e0a3b */
[----:B------:R-:W-:Y:S01]  /*61c0*/  IADD3 R42, PT, PT, R43, -0x6, RZ ;  /* 0xfffffffa2b2a7810 */ /* 0x000fe20007ffe0ff */
[----:B------:R-:W-:-:S02]  /*61d0*/  IMAD R58, R58, R51, R41 ;  /* 0x000000333a3a7224 */ /* 0x000fc400078e0229 */
[----:B------:R-:W-:Y:S01]  /*61e0*/  IMAD R53, R50, R53, R57 ;  /* 0x0000003532357224 */ /* 0x000fe200078e0239 */
[----:B------:R-:W3:Y:S01]  /*61f0*/  LDC R41, c[0x0][R52+0x3ec] ;  /* 0x0000fb0034297b82 */ /* 0x000ee20000000800 */
[----:B------:R-:W-:-:S03]  /*6200*/  IMAD.SHL.U32 R42, R42, 0x4, RZ ;  /* 0x000000042a2a7824 */ /* 0x000fc600078e00ff */
[----:B------:R-:W-:Y:S01]  /*6210*/  ISETP.GE.U32.AND P0, PT, R53, R50, PT ;  /* 0x000000323500720c */ /* 0x000fe20003f06070 */
[----:B0-----:R-:W0:-:S12]  /*6220*/  MUFU.RCP R60, R60 ;  /* 0x0000003c003c7308 */ /* 0x001e180000001000 */
[----:B------:R-:W-:Y:S01]  /*6230*/  @P0 IMAD.IADD R53, R53, 0x1, -R50 ;  /* 0x0000000135350824 */ /* 0x000fe200078e0a32 */
[----:B------:R-:W-:-:S04]  /*6240*/  @P0 IADD3 R59, PT, PT, R59, 0x1, RZ ;  /* 0x000000013b3b0810 */ /* 0x000fc80007ffe0ff */
[----:B------:R-:W-:Y:S02]  /*6250*/  ISETP.GE.U32.AND P1, PT, R53, R50, PT ;  /* 0x000000323500720c */ /* 0x000fe40003f26070 */
[----:B0-----:R-:W-:-:S04]  /*6260*/  IADD3 R32, PT, PT, R60, 0xffffffe, RZ ;  /* 0x0ffffffe3c207810 */ /* 0x001fc80007ffe0ff */
[----:B------:R0:W4:Y:S07]  /*6270*/  F2I.FTZ.U32.TRUNC.NTZ R33, R32 ;  /* 0x0000002000217305 */ /* 0x00012e000021f000 */
[----:B------:R-:W-:Y:S02]  /*6280*/  @P1 IADD3 R59, PT, PT, R59, 0x1, RZ ;  /* 0x000000013b3b1810 */ /* 0x000fe40007ffe0ff */
[----:B0-----:R-:W-:Y:S02]  /*6290*/  MOV R32, RZ ;  /* 0x000000ff00207202 */ /* 0x001fe40000000f00 */
[----:B------:R-:W-:-:S02]  /*62a0*/  @!P2 LOP3.LUT R59, RZ, R50, RZ, 0x33, !PT ;  /* 0x00000032ff3ba212 */ /* 0x000fc400078e33ff */
[----:B------:R-:W-:Y:S01]  /*62b0*/  ISETP.NE.U32.AND P2, PT, R48, RZ, PT ;  /* 0x000000ff3000720c */ /* 0x000fe20003f45070 */
[----:B----4-:R-:W-:Y:S02]  /*62c0*/  IMAD R53, R61, R33, RZ ;  /* 0x000000213d357224 */ /* 0x010fe400078e02ff */
[----:B------:R-:W-:-:S04]  /*62d0*/  IMAD.HI.U32 R54, R54, R59, RZ ;  /* 0x0000003b36367227 */ /* 0x000fc800078e00ff */
[----:B------:R-:W-:Y:S01]  /*62e0*/  IMAD.HI.U32 R56, R33, R53, R32 ;  /* 0x0000003521387227 */ /* 0x000fe200078e0020 */
[----:B------:R-:W-:Y:S01]  /*62f0*/  IADD3 R61, PT, PT, -R54, RZ, RZ ;  /* 0x000000ff363d7210 */ /* 0x000fe20007ffe1ff */
[----:B------:R0:W4:Y:S02]  /*6300*/  LDC R53, c[0x0][R42+0x388] ;  /* 0x0000e2002a357b82 */ /* 0x0001240000000800 */
[--C-:B------:R-:W-:Y:S02]  /*6310*/  IMAD.MOV R32, RZ, RZ, -R59.reuse ;  /* 0x000000ffff207224 */ /* 0x100fe400078e0a3b */
[----:B------:R-:W-:Y:S02]  /*6320*/  IMAD R61, R48, R61, R59 ;  /* 0x0000003d303d7224 */ /* 0x000fe400078e023b */
[----:B------:R-:W-:Y:S02]  /*6330*/  IMAD R57, R50, R32, R57 ;  /* 0x0000002032397224 */ /* 0x000fe400078e0239 */
[----:B0-----:R-:W0:Y:S01]  /*6340*/  LDC R42, c[0x0][R42+0x3ec] ;  /* 0x0000fb002a2a7b82 */ /* 0x001e220000000800 */
[----:B------:R-:W-:Y:S01]  /*6350*/  ISETP.GE.U32.AND P0, PT, R61, R48, PT ;  /* 0x000000303d00720c */ /* 0x000fe20003f06070 */
[----:B---3--:R-:W-:-:S02]  /*6360*/  IMAD R57, R57, R41, R58 ;  /* 0x0000002939397224 */ /* 0x008fc400078e023a */
[C---:B------:R-:W-:Y:S01]  /*6370*/  VIADD R41, R43.reuse, 0xfffffff9 ;  /* 0xfffffff92b297836 */ /* 0x040fe20000000000 */
[----:B------:R-:W-:-:S04]  /*6380*/  IADD3 R43, PT, PT, R43, -0x8, RZ ;  /* 0xfffffff82b2b7810 */ /* 0x000fc80007ffe0ff */
[----:B------:R-:W-:-:S04]  /*6390*/  SHF.L.U32 R41, R41, 0x2, RZ ;  /* 0x0000000229297819 */ /* 0x000fc800000006ff */
[----:B------:R3:W2:Y:S01]  /*63a0*/  LDC R50, c[0x0][R41+0x388] ;  /* 0x0000e20029327b82 */ /* 0x0006a20000000800 */
[----:B------:R-:W-:Y:S02]  /*63b0*/  @P0 IADD3 R61, PT, PT, -R48, R61, RZ ;  /* 0x0000003d303d0210 */ /* 0x000fe40007ffe1ff */
[----:B------:R-:W-:Y:S02]  /*63c0*/  @P0 IADD3 R54, PT, PT, R54, 0x1, RZ ;  /* 0x0000000136360810 */ /* 0x000fe40007ffe0ff */
[----:B------:R-:W-:-:S03]  /*63d0*/  ISETP.GE.U32.AND P1, PT, R61, R48, PT ;  /* 0x000000303d00720c */ /* 0x000fc60003f26070 */
[----:B---3--:R-:W3:Y:S10]  /*63e0*/  LDC R41, c[0x0][R41+0x3ec] ;  /* 0x0000fb0029297b82 */ /* 0x008ef40000000800 */
[----:B------:R-:W-:Y:S01]  /*63f0*/  @P1 VIADD R54, R54, 0x1 ;  /* 0x0000000136361836 */ /* 0x000fe20000000000 */
[----:B------:R-:W-:-:S02]  /*6400*/  @!P2 LOP3.LUT R54, RZ, R48, RZ, 0x33, !PT ;  /* 0x00000030ff36a212 */ /* 0x000fc400078e33ff */
[----:B------:R-:W-:-:S03]  /*6410*/  ISETP.NE.U32.AND P2, PT, R47, RZ, PT ;  /* 0x000000ff2f00720c */ /* 0x000fc60003f45070 */
[----:B------:R-:W-:Y:S02]  /*6420*/  IMAD.HI.U32 R52, R55, R54, RZ ;  /* 0x0000003637347227 */ /* 0x000fe400078e00ff */
[----:B------:R-:W1:Y:S01]  /*6430*/  LDC R55, c[0x0][R49+0x3ec] ;  /* 0x0000fb0031377b82 */ /* 0x000e620000000800 */
[----:B----4-:R-:W4:Y:S01]  /*6440*/  I2F.U32.RP R60, R53 ;  /* 0x00000035003c7306 */ /* 0x010f220000209000 */
[----:B------:R-:W-:-:S07]  /*6450*/  IMAD.MOV R51, RZ, RZ, -R53 ;  /* 0x000000ffff337224 */ /* 0x000fce00078e0a35 */
[----:B----4-:R-:W4:Y:S08]  /*6460*/  MUFU.RCP R60, R60 ;  /* 0x0000003c003c7308 */ /* 0x010f300000001000 */
[----:B--2---:R-:W2:Y:S01]  /*6470*/  I2F.U32.RP R58, R50 ;  /* 0x00000032003a7306 */ /* 0x004ea20000209000 */
[----:B----4-:R-:W-:-:S07]  /*6480*/  IADD3 R32, PT, PT, R60, 0xffffffe, RZ ;  /* 0x0ffffffe3c207810 */ /* 0x010fce0007ffe0ff */
[----:B------:R4:W0:Y:S08]  /*6490*/  F2I.FTZ.U32.TRUNC.NTZ R33, R32 ;  /* 0x0000002000217305 */ /* 0x000830000021f000 */
[----:B--2---:R-:W2:Y:S01]  /*64a0*/  MUFU.RCP R58, R58 ;  /* 0x0000003a003a7308 */ /* 0x004ea20000001000 */
[----:B----4-:R-:W-:Y:S02]  /*64b0*/  HFMA2 R32, -RZ, RZ, 0, 0 ;  /* 0x00000000ff207431 */ /* 0x010fe400000001ff */
[----:B0-----:R-:W-:-:S04]  /*64c0*/  IMAD R51, R51, R33, RZ ;  /* 0x0000002133337224 */ /* 0x001fc800078e02ff */
[----:B------:R-:W-:Y:S01]  /*64d0*/  IMAD.HI.U32 R51, R33, R51, R32 ;  /* 0x0000003321337227 */ /* 0x000fe200078e0020 */
[----:B------:R-:W-:-:S05]  /*64e0*/  IADD3 R32, PT, PT, -R52, RZ, RZ ;  /* 0x000000ff34207210 */ /* 0x000fca0007ffe1ff */
[----:B------:R-:W-:Y:S01]  /*64f0*/  IMAD R32, R47, R32, R54 ;  /* 0x000000202f207224 */ /* 0x000fe200078e0236 */
[----:B--2---:R-:W-:-:S04]  /*6500*/  IADD3 R33, PT, PT, R58, 0xffffffe, RZ ;  /* 0x0ffffffe3a217810 */ /* 0x004fc80007ffe0ff */
[----:B------:R-:W-:Y:S02]  /*6510*/  ISETP.GE.U32.AND P0, PT, R32, R47, PT ;  /* 0x0000002f2000720c */ /* 0x000fe40003f06070 */
[----:B------:R-:W0:Y:S11]  /*6520*/  F2I.FTZ.U32.TRUNC.NTZ R33, R33 ;  /* 0x0000002100217305 */ /* 0x000e36000021f000 */
[----:B------:R-:W-:-:S02]  /*6530*/  @P0 IADD3 R32, PT, PT, -R47, R32, RZ ;  /* 0x000000202f200210 */ /* 0x000fc40007ffe1ff */
[----:B------:R-:W-:Y:S02]  /*6540*/  @P0 IADD3 R52, PT, PT, R52, 0x1, RZ ;  /* 0x0000000134340810 */ /* 0x000fe40007ffe0ff */
[----:B------:R-:W-:Y:S01]  /*6550*/  ISETP.GE.U32.AND P1, PT, R32, R47, PT ;  /* 0x0000002f2000720c */ /* 0x000fe20003f26070 */
[----:B------:R-:W-:-:S04]  /*6560*/  IMAD.MOV R32, RZ, RZ, -R54 ;  /* 0x000000ffff207224 */ /* 0x000fc800078e0a36 */
[----:B------:R-:W-:Y:S01]  /*6570*/  IMAD R48, R48, R32, R59 ;  /* 0x0000002030307224 */ /* 0x000fe200078e023b */
[----:B------:R-:W-:-:S03]  /*6580*/  IADD3 R59, PT, PT, RZ, -R50, RZ ;  /* 0x80000032ff3b7210 */ /* 0x000fc60007ffe0ff */
[----:B-1----:R-:W-:Y:S01]  /*6590*/  IMAD R55, R48, R55, R57 ;  /* 0x0000003730377224 */ /* 0x002fe200078e0239 */
[----:B------:R-:W-:Y:S01]  /*65a0*/  SHF.L.U32 R57, R43, 0x2, RZ ;  /* 0x000000022b397819 */ /* 0x000fe200000006ff */
[----:B0-----:R-:W-:Y:S02]  /*65b0*/  IMAD R59, R59, R33, RZ ;  /* 0x000000213b3b7224 */ /* 0x001fe400078e02ff */
[----:B------:R-:W-:Y:S01]  /*65c0*/  @P1 IADD3 R52, PT, PT, R52, 0x1, RZ ;  /* 0x0000000134341810 */ /* 0x000fe20007ffe0ff */
[----:B------:R0:W1:Y:S01]  /*65d0*/  LDC R48, c[0x0][R57+0x388] ;  /* 0x0000e20039307b82 */ /* 0x0000620000000800 */
[----:B------:R-:W-:Y:S02]  /*65e0*/  @!P2 LOP3.LUT R52, RZ, R47, RZ, 0x33, !PT ;  /* 0x0000002fff34a212 */ /* 0x000fe400078e33ff */
[----:B------:R-:W-:-:S03]  /*65f0*/  ISETP.NE.U32.AND P2, PT, R35, RZ, PT ;  /* 0x000000ff2300720c */ /* 0x000fc60003f45070 */
[----:B------:R-:W-:Y:S02]  /*6600*/  IMAD.HI.U32 R56, R56, R52, RZ ;  /* 0x0000003438387227 */ /* 0x000fe400078e00ff */
[----:B0-----:R-:W0:Y:S02]  /*6610*/  LDC R57, c[0x0][R57+0x3ec] ;  /* 0x0000fb0039397b82 */ /* 0x001e240000000800 */
[----:B------:R-:W-:-:S04]  /*6620*/  IMAD.MOV R32, RZ, RZ, -R56 ;  /* 0x000000ffff207224 */ /* 0x000fc800078e0a38 */
[----:B------:R-:W-:-:S05]  /*6630*/  IMAD R32, R35, R32, R52 ;  /* 0x0000002023207224 */ /* 0x000fca00078e0234 */
[----:B------:R-:W-:-:S13]  /*6640*/  ISETP.GE.U32.AND P0, PT, R32, R35, PT ;  /* 0x000000232000720c */ /* 0x000fda0003f06070 */
[----:B------:R-:W-:Y:S02]  /*6650*/  @P0 IMAD.IADD R32, R32, 0x1, -R35 ;  /* 0x0000000120200824 */ /* 0x000fe400078e0a23 */
[----:B------:R-:W-:-:S03]  /*6660*/  @P0 VIADD R56, R56, 0x1 ;  /* 0x0000000138380836 */ /* 0x000fc60000000000 */
[----:B------:R-:W-:Y:S01]  /*6670*/  ISETP.GE.U32.AND P1, PT, R32, R35, PT ;  /* 0x000000232000720c */ /* 0x000fe20003f26070 */
[----:B------:R-:W-:-:S05]  /*6680*/  HFMA2 R32, -RZ, RZ, 0, 0 ;  /* 0x00000000ff207431 */ /* 0x000fca00000001ff */
[----:B------:R-:W-:Y:S01]  /*6690*/  IMAD.HI.U32 R32, R33, R59, R32 ;  /* 0x0000003b21207227 */ /* 0x000fe200078e0020 */
[----:B------:R-:W-:-:S06]  /*66a0*/  IADD3 R33, PT, PT, -R52, RZ, RZ ;  /* 0x000000ff34217210 */ /* 0x000fcc0007ffe1ff */
[----:B------:R-:W-:Y:S02]  /*66b0*/  @P1 IADD3 R56, PT, PT, R56, 0x1, RZ ;  /* 0x0000000138381810 */ /* 0x000fe40007ffe0ff */
[----:B------:R-:W-:Y:S01]  /*66c0*/  @!P2 LOP3.LUT R56, RZ, R35, RZ, 0x33, !PT ;  /* 0x00000023ff38a212 */ /* 0x000fe200078e33ff */
[----:B------:R-:W-:Y:S01]  /*66d0*/  IMAD R54, R47, R33, R54 ;  /* 0x000000212f367224 */ /* 0x000fe200078e0236 */
[----:B------:R-:W-:Y:S02]  /*66e0*/  ISETP.NE.U32.AND P2, PT, R53, RZ, PT ;  /* 0x000000ff3500720c */ /* 0x000fe40003f45070 */
[----:B-1----:R-:W-:Y:S01]  /*66f0*/  IADD3 R59, PT, PT, RZ, -R48, RZ ;  /* 0x80000030ff3b7210 */ /* 0x002fe20007ffe0ff */
[----:B------:R-:W-:-:S04]  /*6700*/  IMAD.HI.U32 R51, R51, R56, RZ ;  /* 0x0000003833337227 */ /* 0x000fc800078e00ff */
[----:B------:R-:W-:Y:S02]  /*6710*/  IMAD.MOV R58, RZ, RZ, -R51 ;  /* 0x000000ffff3a7224 */ /* 0x000fe400078e0a33 */
[----:B------:R-:W-:Y:S02]  /*6720*/  IMAD R55, R54, R45, R55 ;  /* 0x0000002d36377224 */ /* 0x000fe400078e0237 */
[----:B------:R-:W-:-:S05]  /*6730*/  IMAD R58, R53, R58, R56 ;  /* 0x0000003a353a7224 */ /* 0x000fca00078e0238 */
[----:B------:R-:W-:-:S13]  /*6740*/  ISETP.GE.U32.AND P0, PT, R58, R53, PT ;  /* 0x000000353a00720c */ /* 0x000fda0003f06070 */
[----:B------:R-:W-:Y:S01]  /*6750*/  @P0 IADD3 R58, PT, PT, -R53, R58, RZ ;  /* 0x0000003a353a0210 */ /* 0x000fe20007ffe1ff */
[----:B------:R-:W-:-:S03]  /*6760*/  @P0 VIADD R51, R51, 0x1 ;  /* 0x0000000133330836 */ /* 0x000fc60000000000 */
[----:B------:R-:W-:Y:S02]  /*6770*/  ISETP.GE.U32.AND P1, PT, R58, R53, PT ;  /* 0x000000353a00720c */ /* 0x000fe40003f26070 */
[----:B------:R-:W1:Y:S11]  /*6780*/  I2F.U32.RP R58, R48 ;  /* 0x00000030003a7306 */ /* 0x000e760000209000 */
[----:B------:R-:W-:-:S02]  /*6790*/  @P1 IADD3 R51, PT, PT, R51, 0x1, RZ ;  /* 0x0000000133331810 */ /* 0x000fc40007ffe0ff */
[----:B------:R-:W-:Y:S01]  /*67a0*/  @!P2 LOP3.LUT R51, RZ, R53, RZ, 0x33, !PT ;  /* 0x00000035ff33a212 */ /* 0x000fe200078e33ff */
[----:B-1----:R-:W1:Y:S01]  /*67b0*/  MUFU.RCP R58, R58 ;  /* 0x0000003a003a7308 */ /* 0x002e620000001000 */
[----:B------:R-:W-:-:S03]  /*67c0*/  ISETP.NE.U32.AND P2, PT, R50, RZ, PT ;  /* 0x000000ff3200720c */ /* 0x000fc60003f45070 */
[----:B------:R-:W-:-:S05]  /*67d0*/  IMAD.HI.U32 R47, R32, R51, RZ ;  /* 0x00000033202f7227 */ /* 0x000fca00078e00ff */
[----:B------:R-:W-:-:S05]  /*67e0*/  IADD3 R49, PT, PT, -R47, RZ, RZ ;  /* 0x000000ff2f317210 */ /* 0x000fca0007ffe1ff */
[----:B------:R-:W-:Y:S02]  /*67f0*/  IMAD R49, R50, R49, R51 ;  /* 0x0000003132317224 */ /* 0x000fe400078e0233 */
[----:B-1----:R-:W-:-:S03]  /*6800*/  VIADD R32, R58, 0xffffffe ;  /* 0x0ffffffe3a207836 */ /* 0x002fc60000000000 */
[----:B------:R-:W-:Y:S01]  /*6810*/  ISETP.GE.U32.AND P0, PT, R49, R50, PT ;  /* 0x000000323100720c */ /* 0x000fe20003f06070 */
[----:B------:R1:W2:Y:S02]  /*6820*/  F2I.FTZ.U32.TRUNC.NTZ R33, R32 ;  /* 0x0000002000217305 */ /* 0x0002a4000021f000 */
[----:B-1----:R-:W-:-:S10]  /*6830*/  IMAD.MOV.U32 R32, RZ, RZ, RZ ;  /* 0x000000ffff207224 */ /* 0x002fd400078e00ff */
[----:B------:R-:W-:Y:S02]  /*6840*/  @P0 IADD3 R49, PT, PT, -R50, R49, RZ ;  /* 0x0000003132310210 */ /* 0x000fe40007ffe1ff */
[----:B------:R-:W-:Y:S02]  /*6850*/  @P0 IADD3 R47, PT, PT, R47, 0x1, RZ ;  /* 0x000000012f2f0810 */ /* 0x000fe40007ffe0ff */
[----:B------:R-:W-:Y:S01]  /*6860*/  ISETP.GE.U32.AND P1, PT, R49, R50, PT ;  /* 0x000000323100720c */ /* 0x000fe20003f26070 */
[----:B--2---:R-:W-:-:S04]  /*6870*/  IMAD R49, R59, R33, RZ ;  /* 0x000000213b317224 */ /* 0x004fc800078e02ff */
[----:B------:R-:W-:-:S08]  /*6880*/  IMAD.HI.U32 R58, R33, R49, R32 ;  /* 0x00000031213a7227 */ /* 0x000fd000078e0020 */
[----:B------:R-:W-:Y:S02]  /*6890*/  @P1 IADD3 R47, PT, PT, R47, 0x1, RZ ;  /* 0x000000012f2f1810 */ /* 0x000fe40007ffe0ff */
        /* <DEDUP_REMOVED lines=18> */
[----:B------:R-:W-:-:S02]  /*69c0*/  IMAD R34, R53, R42, R35 ;  /* 0x0000002a35227224 */ /* 0x000fc400078e0223 */
[----:B------:R-:W-:Y:S01]  /*69d0*/  IMAD R50, R50, R33, R51 ;  /* 0x0000002132327224 */ /* 0x000fe200078e0233 */
[----:B------:R-:W-:Y:S01]  /*69e0*/  IADD3 R33, PT, PT, -R32, RZ, RZ ;  /* 0x000000ff20217210 */ /* 0x000fe20007ffe1ff */
[----:B------:R-:W-:Y:S02]  /*69f0*/  IMAD.MOV.U32 R42, RZ, RZ, R32 ;  /* 0x000000ffff2a7224 */ /* 0x000fe400078e0020 */
[----:B---3--:R-:W-:Y:S02]  /*6a00*/  IMAD R34, R50, R41, R34 ;  /* 0x0000002932227224 */ /* 0x008fe400078e0222 */
[----:B------:R-:W-:-:S04]  /*6a10*/  IMAD R41, R48, R33, R47 ;  /* 0x0000002130297224 */ /* 0x000fc800078e022f */
[----:B0-----:R-:W-:Y:S01]  /*6a20*/  IMAD R41, R41, R57, R34 ;  /* 0x0000003929297224 */ /* 0x001fe200078e0222 */
[----:B------:R-:W-:Y:S06]  /*6a30*/  @P0 BRA `(.L_x_3259) ;  /* 0xfffffff000d40947 */ /* 0x000fec000383ffff */
[----:B------:R-:W-:Y:S05]  /*6a40*/  BSYNC.RECONVERGENT B1 ;  /* 0x0000000000017941 */ /* 0x000fea0003800200 */
.L_x_3258:
[----:B------:R-:W-:-:S09]  /*6a50*/  UISETP.NE.AND UP0, UPT, UR12, URZ, UPT ;  /* 0x000000ff0c00728c */ /* 0x000fd2000bf05270 */
[----:B------:R-:W-:Y:S05]  /*6a60*/  BRA.U !UP0, `(.L_x_3260) ;  /* 0x0000000908e87547 */ /* 0x000fea000b800000 */
[----:B------:R-:W-:Y:S02]  /*6a70*/  UISETP.GE.U32.AND UP0, UPT, UR7, 0x3, UPT ;  /* 0x000000030700788c */ /* 0x000fe4000bf06070 */
[----:B------:R-:W-:-:S07]  /*6a80*/  UISETP.NE.AND UP1, UPT, UR6, URZ, UPT ;  /* 0x000000ff0600728c */ /* 0x000fce000bf25270 */
[----:B------:R-:W-:Y:S05]  /*6a90*/  BRA.U !UP0, `(.L_x_3261) ;  /* 0x0000000508947547 */ /* 0x000fea000b800000 */
[C---:B------:R-:W-:Y:S01]  /*6aa0*/  IADD3 R45, PT, PT, R43.reuse, -0x1, RZ ;  /* 0xffffffff2b2d7810 */ /* 0x040fe20007ffe0ff */
[C---:B------:R-:W-:Y:S01]  /*6ab0*/  VIADD R44, R43.reuse, 0xfffffffe ;  /* 0xfffffffe2b2c7836 */ /* 0x040fe20000000000 */
[C---:B------:R-:W-:Y:S01]  /*6ac0*/  IADD3 R47, PT, PT, R43.reuse, -0x3, RZ ;  /* 0xfffffffd2b2f7810 */ /* 0x040fe20007ffe0ff */
[----:B------:R-:W-:Y:S01]  /*6ad0*/  VIADD R43, R43, 0xfffffffc ;  /* 0xfffffffc2b2b7836 */ /* 0x000fe20000000000 */
[----:B------:R-:W-:Y:S02]  /*6ae0*/  SHF.L.U32 R45, R45, 0x2, RZ ;  /* 0x000000022d2d7819 */ /* 0x000fe400000006ff */
[----:B------:R-:W-:Y:S01]  /*6af0*/  SHF.L.U32 R44, R44, 0x2, RZ ;  /* 0x000000022c2c7819 */ /* 0x000fe200000006ff */
[----:B------:R-:W-:Y:S01]  /*6b00*/  IMAD.SHL.U32 R52, R43, 0x4, RZ ;  /* 0x000000042b347824 */ /* 0x000fe200078e00ff */
[----:B------:R3:W4:Y:S01]  /*6b10*/  LDC R35, c[0x0][R45+0x388] ;  /* 0x0000e2002d237b82 */ /* 0x0007220000000800 */
[----:B------:R-:W-:-:S07]  /*6b20*/  SHF.L.U32 R47, R47, 0x2, RZ ;  /* 0x000000022f2f7819 */ /* 0x000fce00000006ff */
[----:B------:R0:W1:Y:S08]  /*6b30*/  LDC R34, c[0x0][R44+0x388] ;  /* 0x0000e2002c227b82 */ /* 0x0000700000000800 */
[----:B---3--:R-:W3:Y:S08]  /*6b40*/  LDC R45, c[0x0][R45+0x3ec] ;  /* 0x0000fb002d2d7b82 */ /* 0x008ef00000000800 */
[----:B0-----:R-:W0:Y:S01]  /*6b50*/  LDC R44, c[0x0][R44+0x3ec] ;  /* 0x0000fb002c2c7b82 */ /* 0x001e220000000800 */
[----:B----4-:R-:W4:Y:S01]  /*6b60*/  I2F.U32.RP R48, R35 ;  /* 0x0000002300307306 */ /* 0x010f220000209000 */
[----:B------:R-:W-:Y:S01]  /*6b70*/  IMAD.MOV R49, RZ, RZ, -R35 ;  /* 0x000000ffff317224 */ /* 0x000fe200078e0a23 */
[----:B------:R-:W-:-:S06]  /*6b80*/  ISETP.NE.U32.AND P2, PT, R35, RZ, PT ;  /* 0x000000ff2300720c */ /* 0x000fcc0003f45070 */
[----:B-1----:R-:W1:Y:S01]  /*6b90*/  I2F.U32.RP R50, R34 ;  /* 0x0000002200327306 */ /* 0x002e620000209000 */
[----:B------:R-:W-:-:S07]  /*6ba0*/  IADD3 R51, PT, PT, RZ, -R34, RZ ;  /* 0x80000022ff337210 */ /* 0x000fce0007ffe0ff */
[----:B----4-:R-:W2:Y:S08]  /*6bb0*/  MUFU.RCP R48, R48 ;  /* 0x0000003000307308 */ /* 0x010eb00000001000 */
[----:B-1----:R-:W-:Y:S01]  /*6bc0*/  MUFU.RCP R50, R50 ;  /* 0x0000003200327308 */ /* 0x002fe20000001000 */
[----:B--2---:R-:W-:Y:S02]  /*6bd0*/  IADD3 R32, PT, PT, R48, 0xffffffe, RZ ;  /* 0x0ffffffe30207810 */ /* 0x004fe40007ffe0ff */
[----:B------:R1:W2:Y:S05]  /*6be0*/  LDC R48, c[0x0][R47+0x388] ;  /* 0x0000e2002f307b82 */ /* 0x0002aa0000000800 */
[----:B------:R4:W3:Y:S03]  /*6bf0*/  F2I.FTZ.U32.TRUNC.NTZ R33, R32 ;  /* 0x0000002000217305 */ /* 0x0008e6000021f000 */
[----:B-1----:R-:W1:Y:S01]  /*6c00*/  LDC R47, c[0x0][R47+0x3ec] ;  /* 0x0000fb002f2f7b82 */ /* 0x002e620000000800 */
[----:B----4-:R-:W-:-:S02]  /*6c10*/  IMAD.MOV.U32 R32, RZ, RZ, RZ ;  /* 0x000000ffff207224 */ /* 0x010fc400078e00ff */
[----:B---3--:R-:W-:-:S04]  /*6c20*/  IMAD R49, R49, R33, RZ ;  /* 0x0000002131317224 */ /* 0x008fc800078e02ff */
[----:B------:R-:W-:-:S06]  /*6c30*/  IMAD.HI.U32 R33, R33, R49, R32 ;  /* 0x0000003121217227 */ /* 0x000fcc00078e0020 */
[----:B------:R-:W-:Y:S01]  /*6c40*/  IMAD.HI.U32 R49, R33, R42, RZ ;  /* 0x0000002a21317227 */ /* 0x000fe200078e00ff */
[----:B------:R-:W-:Y:S02]  /*6c50*/  IADD3 R33, PT, PT, R50, 0xffffffe, RZ ;  /* 0x0ffffffe32217810 */ /* 0x000fe40007ffe0ff */
[----:B------:R3:W4:Y:S02]  /*6c60*/  LDC R50, c[0x0][R52+0x388] ;  /* 0x0000e20034327b82 */ /* 0x0007240000000800 */
[----:B------:R-:W-:Y:S02]  /*6c70*/  IADD3 R32, PT, PT, -R49, RZ, RZ ;  /* 0x000000ff31207210 */ /* 0x000fe40007ffe1ff */
[----:B------:R-:W0:Y:S03]  /*6c80*/  F2I.FTZ.U32.TRUNC.NTZ R33, R33 ;  /* 0x0000002100217305 */ /* 0x000e26000021f000 */
[----:B------:R-:W-:Y:S01]  /*6c90*/  IMAD R32, R35, R32, R42 ;  /* 0x0000002023207224 */ /* 0x000fe200078e022a */
[----:B---3--:R-:W3:Y:S04]  /*6ca0*/  LDC R52, c[0x0][R52+0x3ec] ;  /* 0x0000fb0034347b82 */ /* 0x008ee80000000800 */
[----:B------:R-:W-:Y:S01]  /*6cb0*/  ISETP.GE.U32.AND P0, PT, R32, R35, PT ;  /* 0x000000232000720c */ /* 0x000fe20003f06070 */
[----:B--2---:R-:W2:Y:S01]  /*6cc0*/  I2F.U32.RP R54, R48 ;  /* 0x0000003000367306 */ /* 0x004ea20000209000 */
[----:B0-----:R-:W-:-:S11]  /*6cd0*/  IMAD R51, R51, R33, RZ ;  /* 0x0000002133337224 */ /* 0x001fd600078e02ff */
[----:B------:R-:W-:Y:S01]  /*6ce0*/  @P0 IMAD.IADD R32, R32, 0x1, -R35 ;  /* 0x0000000120200824 */ /* 0x000fe200078e0a23 */
[----:B------:R-:W-:-:S04]  /*6cf0*/  @P0 IADD3 R49, PT, PT, R49, 0x1, RZ ;  /* 0x0000000131310810 */ /* 0x000fc80007ffe0ff */
[----:B------:R-:W-:Y:S01]  /*6d00*/  ISETP.GE.U32.AND P1, PT, R32, R35, PT ;  /* 0x000000232000720c */ /* 0x000fe20003f26070 */
[----:B------:R-:W-:Y:S01]  /*6d10*/  HFMA2 R32, -RZ, RZ, 0, 0 ;  /* 0x00000000ff207431 */ /* 0x000fe200000001ff */
[----:B--2---:R-:W0:Y:S04]  /*6d20*/  MUFU.RCP R54, R54 ;  /* 0x0000003600367308 */ /* 0x004e280000001000 */
[----:B------:R-:W-:-:S07]  /*6d30*/  IMAD.HI.U32 R32, R33, R51, R32 ;  /* 0x0000003321207227 */ /* 0x000fce00078e0020 */
[----:B------:R-:W-:Y:S02]  /*6d40*/  @P1 IADD3 R49, PT, PT, R49, 0x1, RZ ;  /* 0x0000000131311810 */ /* 0x000fe40007ffe0ff */
[----:B------:R-:W-:Y:S02]  /*6d50*/  @!P2 LOP3.LUT R49, RZ, R35, RZ, 0x33, !PT ;  /* 0x00000023ff31a212 */ /* 0x000fe400078e33ff */
[----:B------:R-:W-:Y:S01]  /*6d60*/  ISETP.NE.U32.AND P2, PT, R34, RZ, PT ;  /* 0x000000ff2200720c */ /* 0x000fe20003f45070 */
[----:B----4-:R-:W2:Y:S02]  /*6d70*/  I2F.U32.RP R56, R50 ;  /* 0x0000003200387306 */ /* 0x010ea40000209000 */
[----:B------:R-:W-:Y:S01]  /*6d80*/  IMAD.HI.U32 R51, R32, R49, RZ ;  /* 0x0000003120337227 */ /* 0x000fe200078e00ff */
[----:B0-----:R-:W-:-:S04]  /*6d90*/  IADD3 R32, PT, PT, R54, 0xffffffe, RZ ;  /* 0x0ffffffe36207810 */ /* 0x001fc80007ffe0ff */
[----:B------:R-:W-:Y:S01]  /*6da0*/  IADD3 R53, PT, PT, -R51, RZ, RZ ;  /* 0x000000ff33357210 */ /* 0x000fe20007ffe1ff */
[----:B------:R0:W4:Y:S04]  /*6db0*/  F2I.FTZ.U32.TRUNC.NTZ R33, R32 ;  /* 0x0000002000217305 */ /* 0x000128000021f000 */
[----:B------:R-:W-:-:S04]  /*6dc0*/  IMAD R53, R34, R53, R49 ;  /* 0x0000003522357224 */ /* 0x000fc800078e0231 */
[----:B--2---:R-:W2:Y:S01]  /*6dd0*/  MUFU.RCP R56, R56 ;  /* 0x0000003800387308 */ /* 0x004ea20000001000 */
[----:B------:R-:W-:Y:S01]  /*6de0*/  ISETP.GE.U32.AND P0, PT, R53, R34, PT ;  /* 0x000000223500720c */ /* 0x000fe20003f06070 */
[----:B0-----:R-:W-:-:S12]  /*6df0*/  IMAD.MOV.U32 R32, RZ, RZ, RZ ;  /* 0x000000ffff207224 */ /* 0x001fd800078e00ff */
[----:B------:R-:W-:Y:S01]  /*6e00*/  @P0 IMAD.IADD R53, R53, 0x1, -R34 ;  /* 0x0000000135350824 */ /* 0x000fe200078e0a22 */
[----:B------:R-:W-:-:S04]  /*6e10*/  @P0 IADD3 R51, PT, PT, R51, 0x1, RZ ;  /* 0x0000000133330810 */ /* 0x000fc80007ffe0ff */
[----:B------:R-:W-:Y:S02]  /*6e20*/  ISETP.GE.U32.AND P1, PT, R53, R34, PT ;  /* 0x000000223500720c */ /* 0x000fe40003f26070 */
[----:B------:R-:W-:-:S05]  /*6e30*/  IADD3 R53, PT, PT, RZ, -R48, RZ ;  /* 0x80000030ff357210 */ /* 0x000fca0007ffe0ff */
[----:B----4-:R-:W-:-:S04]  /*6e40*/  IMAD R53, R53, R33, RZ ;  /* 0x0000002135357224 */ /* 0x010fc800078e02ff */
[----:B------:R-:W-:Y:S02]  /*6e50*/  IMAD.HI.U32 R54, R33, R53, R32 ;  /* 0x0000003521367227 */ /* 0x000fe400078e0020 */
[----:B------:R-:W-:Y:S02]  /*6e60*/  @P1 IADD3 R51, PT, PT, R51, 0x1, RZ ;  /* 0x0000000133331810 */ /* 0x000fe40007ffe0ff */
[----:B------:R-:W-:Y:S01]  /*6e70*/  @!P2 LOP3.LUT R51, RZ, R34, RZ, 0x33, !PT ;  /* 0x00000022ff33a212 */ /* 0x000fe200078e33ff */
[----:B--2---:R-:W-:Y:S01]  /*6e80*/  VIADD R32, R56, 0xffffffe ;  /* 0x0ffffffe38207836 */ /* 0x004fe20000000000 */
[----:B------:R-:W-:-:S03]  /*6e90*/  ISETP.NE.U32.AND P2, PT, R48, RZ, PT ;  /* 0x000000ff3000720c */ /* 0x000fc60003f45070 */
[----:B------:R-:W-:Y:S01]  /*6ea0*/  IMAD.HI.U32 R53, R54, R51, RZ ;  /* 0x0000003336357227 */ /* 0x000fe200078e00ff */
[----:B------:R0:W2:Y:S04]  /*6eb0*/  F2I.FTZ.U32.TRUNC.NTZ R33, R32 ;  /* 0x0000002000217305 */ /* 0x0000a8000021f000 */
[----:B------:R-:W-:-:S05]  /*6ec0*/  IADD3 R55, PT, PT, -R53, RZ, RZ ;  /* 0x000000ff35377210 */ /* 0x000fca0007ffe1ff */
[----:B------:R-:W-:Y:S02]  /*6ed0*/  IMAD R55, R48, R55, R51 ;  /* 0x0000003730377224 */ /* 0x000fe400078e0233 */
[----:B0-----:R-:W-:-:S03]  /*6ee0*/  HFMA2 R32, -RZ, RZ, 0, 0 ;  /* 0x00000000ff207431 */ /* 0x001fc600000001ff */
[----:B------:R-:W-:-:S13]  /*6ef0*/  ISETP.GE.U32.AND P0, PT, R55, R48, PT ;  /* 0x000000303700720c */ /* 0x000fda0003f06070 */
[----:B------:R-:W-:Y:S01]  /*6f00*/  @P0 IADD3 R55, PT, PT, -R48, R55, RZ ;  /* 0x0000003730370210 */ /* 0x000fe20007ffe1ff */
[----:B------:R-:W-:-:S03]  /*6f10*/  @P0 VIADD R53, R53, 0x1 ;  /* 0x0000000135350836 */ /* 0x000fc60000000000 */
[----:B------:R-:W-:Y:S02]  /*6f20*/  ISETP.GE.U32.AND P1, PT, R55, R48, PT ;  /* 0x000000303700720c */ /* 0x000fe40003f26070 */
[----:B------:R-:W-:-:S05]  /*6f30*/  IADD3 R55, PT, PT, RZ, -R50, RZ ;  /* 0x80000032ff377210 */ /* 0x000fca0007ffe0ff */
[----:B--2---:R-:W-:-:S04]  /*6f40*/  IMAD R55, R55, R33, RZ ;  /* 0x0000002137377224 */ /* 0x004fc800078e02ff */
[----:B------:R-:W-:Y:S02]  /*6f50*/  IMAD.HI.U32 R54, R33, R55, R32 ;  /* 0x0000003721367227 */ /* 0x000fe400078e0020 */
        /* <DEDUP_REMOVED lines=10> */
[----:B------:R-:W-:-:S05]  /*7000*/  IADD3 R33, PT, PT, -R49, RZ, RZ ;  /* 0x000000ff31217210 */ /* 0x000fca0007ffe1ff */
        /* <DEDUP_REMOVED lines=9> */
[----:B------:R-:W-:Y:S02]  /*70a0*/  IADD3 R33, PT, PT, -R32, RZ, RZ ;  /* 0x000000ff20217210 */ /* 0x000fe40007ffe1ff */
[----:B------:R-:W-:Y:S01]  /*70b0*/  MOV R42, R32 ;  /* 0x00000020002a7202 */ /* 0x000fe20000000f00 */
[----:B-1----:R-:W-:Y:S02]  /*70c0*/  IMAD R41, R48, R47, R34 ;  /* 0x0000002f30297224 */ /* 0x002fe400078e0222 */
[----:B------:R-:W-:-:S04]  /*70d0*/  IMAD R50, R50, R33, R53 ;  /* 0x0000002132327224 */ /* 0x000fc800078e0235 */
[----:B---3--:R-:W-:-:S07]  /*70e0*/  IMAD R41, R50, R52, R41 ;  /* 0x0000003432297224 */ /* 0x008fce00078e0229 */
.L_x_3261:
[----:B------:R-:W-:Y:S05]  /*70f0*/  BRA.U !UP1, `(.L_x_3260) ;  /* 0x0000000509447547 */ /* 0x000fea000b800000 */
[----:B------:R-:W-:Y:S02]  /*7100*/  UISETP.NE.AND UP0, UPT, UR9, URZ, UPT ;  /* 0x000000ff0900728c */ /* 0x000fe4000bf05270 */
[----:B------:R-:W-:-:S07]  /*7110*/  UISETP.NE.AND UP1, UPT, UR8, URZ, UPT ;  /* 0x000000ff0800728c */ /* 0x000fce000bf25270 */
[----:B------:R-:W-:Y:S05]  /*7120*/  BRA.U !UP0, `(.L_x_3262) ;  /* 0x0000000108cc7547 */ /* 0x000fea000b800000 */
[C---:B------:R-:W-:Y:S01]  /*7130*/  VIADD R45, R43.reuse, 0xffffffff ;  /* 0xffffffff2b2d7836 */ /* 0x040fe20000000000 */
[----:B------:R-:W-:-:S04]  /*7140*/  IADD3 R43, PT, PT, R43, -0x2, RZ ;  /* 0xfffffffe2b2b7810 */ /* 0x000fc80007ffe0ff */
[----:B------:R-:W-:Y:S01]  /*7150*/  SHF.L.U32 R45, R45, 0x2, RZ ;  /* 0x000000022d2d7819 */ /* 0x000fe200000006ff */
[----:B------:R-:W-:-:S03]  /*7160*/  IMAD.SHL.U32 R44, R43, 0x4, RZ ;  /* 0x000000042b2c7824 */ /* 0x000fc600078e00ff */
        /* <DEDUP_REMOVED lines=8> */
[----:B------:R-:W-:-:S07]  /*71f0*/  IADD3 R51, PT, PT, RZ, -R34, RZ ;  /* 0x80000022ff337210 */ /* 0x000fce0007ffe0ff */
[----:B----4-:R-:W2:Y:S08]  /*7200*/  MUFU.RCP R48, R48 ;  /* 0x0000003000307308 */ /* 0x010eb00000001000 */
[----:B-1----:R-:W-:Y:S01]  /*7210*/  MUFU.RCP R49, R49 ;  /* 0x0000003100317308 */ /* 0x002fe20000001000 */
[----:B--2---:R-:W-:-:S07]  /*7220*/  IADD3 R32, PT, PT, R48, 0xffffffe, RZ ;  /* 0x0ffffffe30207810 */ /* 0x004fce0007ffe0ff */
[----:B------:R1:W2:Y:S02]  /*7230*/  F2I.FTZ.U32.TRUNC.NTZ R33, R32 ;  /* 0x0000002000217305 */ /* 0x0002a4000021f000 */
[----:B-1----:R-:W-:Y:S02]  /*7240*/  IMAD.MOV.U32 R32, RZ, RZ, RZ ;  /* 0x000000ffff207224 */ /* 0x002fe400078e00ff */
[----:B--2---:R-:W-:-:S04]  /*7250*/  IMAD R47, R47, R33, RZ ;  /* 0x000000212f2f7224 */ /* 0x004fc800078e02ff */
[----:B------:R-:W-:Y:S01]  /*7260*/  IMAD.HI.U32 R47, R33, R47, R32 ;  /* 0x0000002f212f7227 */ /* 0x000fe200078e0020 */
[----:B------:R-:W-:-:S05]  /*7270*/  IADD3 R32, PT, PT, R49, 0xffffffe, RZ ;  /* 0x0ffffffe31207810 */ /* 0x000fca0007ffe0ff */
[----:B------:R-:W-:-:S05]  /*7280*/  IMAD.HI.U32 R47, R47, R42, RZ ;  /* 0x0000002a2f2f7227 */ /* 0x000fca00078e00ff */
[----:B------:R-:W-:-:S05]  /*7290*/  IADD3 R33, PT, PT, -R47, RZ, RZ ;  /* 0x000000ff2f217210 */ /* 0x000fca0007ffe1ff */
[----:B------:R-:W-:Y:S02]  /*72a0*/  IMAD R48, R35, R33, R42 ;  /* 0x0000002123307224 */ /* 0x000fe400078e022a */
[----:B------:R1:W2:Y:S03]  /*72b0*/  F2I.FTZ.U32.TRUNC.NTZ R33, R32 ;  /* 0x0000002000217305 */ /* 0x0002a6000021f000 */
[----:B------:R-:W-:Y:S01]  /*72c0*/  ISETP.GE.U32.AND P0, PT, R48, R35, PT ;  /* 0x000000233000720c */ /* 0x000fe20003f06070 */
[----:B-1----:R-:W-:Y:S02]  /*72d0*/  HFMA2 R32, -RZ, RZ, 0, 0 ;  /* 0x00000000ff207431 */ /* 0x002fe400000001ff */
[----:B--2---:R-:W-:-:S10]  /*72e0*/  IMAD R49, R51, R33, RZ ;  /* 0x0000002133317224 */ /* 0x004fd400078e02ff */
[----:B------:R-:W-:Y:S01]  /*72f0*/  @P0 IADD3 R47, PT, PT, R47, 0x1, RZ ;  /* 0x000000012f2f0810 */ /* 0x000fe20007ffe0ff */
[----:B------:R-:W-:-:S05]  /*7300*/  @P0 IMAD.IADD R48, R48, 0x1, -R35 ;  /* 0x0000000130300824 */ /* 0x000fca00078e0a23 */
[----:B------:R-:W-:Y:S01]  /*7310*/  ISETP.GE.U32.AND P1, PT, R48, R35, PT ;  /* 0x000000233000720c */ /* 0x000fe20003f26070 */
[----:B------:R-:W-:-:S12]  /*7320*/  IMAD.HI.U32 R48, R33, R49, R32 ;  /* 0x0000003121307227 */ /* 0x000fd800078e0020 */
[----:B------:R-:W-:Y:S01]  /*7330*/  @P1 VIADD R47, R47, 0x1 ;  /* 0x000000012f2f1836 */ /* 0x000fe20000000000 */
[----:B------:R-:W-:Y:S02]  /*7340*/  @!P2 LOP3.LUT R47, RZ, R35, RZ, 0x33, !PT ;  /* 0x00000023ff2fa212 */ /* 0x000fe400078e33ff */
[----:B------:R-:W-:-:S03]  /*7350*/  ISETP.NE.U32.AND P2, PT, R34, RZ, PT ;  /* 0x000000ff2200720c */ /* 0x000fc60003f45070 */
[----:B------:R-:W-:-:S05]  /*7360*/  IMAD.HI.U32 R48, R48, R47, RZ ;  /* 0x0000002f30307227 */ /* 0x000fca00078e00ff */
[----:B------:R-:W-:-:S05]  /*7370*/  IADD3 R32, PT, PT, -R48, RZ, RZ ;  /* 0x000000ff30207210 */ /* 0x000fca0007ffe1ff */
[--C-:B------:R-:W-:Y:S02]  /*7380*/  IMAD R33, R34, R32, R47.reuse ;  /* 0x0000002022217224 */ /* 0x100fe400078e022f */
[----:B------:R-:W-:-:S03]  /*7390*/  IMAD.MOV R32, RZ, RZ, -R47 ;  /* 0x000000ffff207224 */ /* 0x000fc600078e0a2f */
[----:B------:R-:W-:Y:S01]  /*73a0*/  ISETP.GE.U32.AND P0, PT, R33, R34, PT ;  /* 0x000000222100720c */ /* 0x000fe20003f06070 */
[----:B------:R-:W-:-:S04]  /*73b0*/  IMAD R32, R35, R32, R42 ;  /* 0x0000002023207224 */ /* 0x000fc800078e022a */
[----:B---3--:R-:W-:-:S08]  /*73c0*/  IMAD R32, R32, R45, R41 ;  /* 0x0000002d20207224 */ /* 0x008fd000078e0229 */
[----:B------:R-:W-:Y:S01]  /*73d0*/  @P0 IMAD.IADD R33, R33, 0x1, -R34 ;  /* 0x0000000121210824 */ /* 0x000fe200078e0a22 */
[----:B------:R-:W-:-:S04]  /*73e0*/  @P0 IADD3 R48, PT, PT, R48, 0x1, RZ ;  /* 0x0000000130300810 */ /* 0x000fc80007ffe0ff */
[----:B------:R-:W-:-:S13]  /*73f0*/  ISETP.GE.U32.AND P1, PT, R33, R34, PT ;  /* 0x000000222100720c */ /* 0x000fda0003f26070 */
[----:B------:R-:W-:Y:S02]  /*7400*/  @P1 IADD3 R48, PT, PT, R48, 0x1, RZ ;  /* 0x0000000130301810 */ /* 0x000fe40007ffe0ff */
[----:B------:R-:W-:-:S04]  /*7410*/  @!P2 LOP3.LUT R48, RZ, R34, RZ, 0x33, !PT ;  /* 0x00000022ff30a212 */ /* 0x000fc800078e33ff */
[----:B------:R-:W-:Y:S02]  /*7420*/  IADD3 R33, PT, PT, -R48, RZ, RZ ;  /* 0x000000ff30217210 */ /* 0x000fe40007ffe1ff */
[----:B------:R-:W-:-:S03]  /*7430*/  MOV R42, R48 ;  /* 0x00000030002a7202 */ /* 0x000fc60000000f00 */
[----:B------:R-:W-:-:S04]  /*7440*/  IMAD R33, R34, R33, R47 ;  /* 0x0000002122217224 */ /* 0x000fc800078e022f */
[----:B0-----:R-:W-:-:S07]  /*7450*/  IMAD R41, R33, R44, R32 ;  /* 0x0000002c21297224 */ /* 0x001fce00078e0220 */
.L_x_3262:
[----:B------:R-:W-:Y:S05]  /*7460*/  BRA.U !UP1, `(.L_x_3260) ;  /* 0x0000000109687547 */ /* 0x000fea000b800000 */
[----:B------:R-:W-:-:S05]  /*7470*/  VIADD R43, R43, 0xffffffff ;  /* 0xffffffff2b2b7836 */ /* 0x000fca0000000000 */
[----:B------:R-:W-:-:S04]  /*7480*/  SHF.L.U32 R43, R43, 0x2, RZ ;  /* 0x000000022b2b7819 */ /* 0x000fc800000006ff */
[----:B------:R-:W3:Y:S02]  /*7490*/  LDC R35, c[0x0][R43+0x388] ;  /* 0x0000e2002b237b82 */ /* 0x000ee40000000800 */
[----:B---3--:R-:W3:Y:S01]  /*74a0*/  I2F.U32.RP R34, R35 ;  /* 0x0000002300227306 */ /* 0x008ee20000209000 */
[----:B------:R-:W-:Y:S01]  /*74b0*/  IMAD.MOV R45, RZ, RZ, -R35 ;  /* 0x000000ffff2d7224 */ /* 0x000fe200078e0a23 */
[----:B------:R-:W-:-:S06]  /*74c0*/  ISETP.NE.U32.AND P2, PT, R35, RZ, PT ;  /* 0x000000ff2300720c */ /* 0x000fcc0003f45070 */
[----:B---3--:R-:W0:Y:S02]  /*74d0*/  MUFU.RCP R34, R34 ;  /* 0x0000002200227308 */ /* 0x008e240000001000 */
[----:B012---:R-:W-:Y:S02]  /*74e0*/  IADD3 R32, PT, PT, R34, 0xffffffe, RZ ;  /* 0x0ffffffe22207810 */ /* 0x007fe40007ffe0ff */
[----:B------:R-:W0:Y:S04]  /*74f0*/  LDC R34, c[0x0][R43+0x3ec] ;  /* 0x0000fb002b227b82 */ /* 0x000e280000000800 */
[----:B------:R1:W2:Y:S02]  /*7500*/  F2I.FTZ.U32.TRUNC.NTZ R33, R32 ;  /* 0x0000002000217305 */ /* 0x0002a4000021f000 */
[----:B-1----:R-:W-:-:S02]  /*7510*/  HFMA2 R32, -RZ, RZ, 0, 0 ;  /* 0x00000000ff207431 */ /* 0x002fc400000001ff */
        /* <DEDUP_REMOVED lines=13> */
[----:B------:R-:W-:-:S03]  /*75f0*/  MOV R42, R33 ;  /* 0x00000021002a7202 */ /* 0x000fc60000000f00 */
[----:B0-----:R-:W-:-:S07]  /*7600*/  IMAD R41, R32, R34, R41 ;  /* 0x0000002220297224 */ /* 0x001fce00078e0229 */
.L_x_3260:
[----:B012---:R-:W0:Y:S01]  /*7610*/  LDC.64 R32, c[0x0][0x380] ;  /* 0x0000e000ff207b82 */ /* 0x007e220000000a00 */
[----:B------:R-:W1:Y:S02]  /*7620*/  LDCU UR4, c[0x0][0x3ec] ;  /* 0x00007d80ff0477ac */ /* 0x000e640008000800 */
[----:B-1----:R-:W-:-:S04]  /*7630*/  IMAD R41, R42, UR4, R41 ;  /* 0x000000042a297c24 */ /* 0x002fc8000f8e0229 */
[----:B0-----:R-:W-:-:S05]  /*7640*/  IMAD.WIDE.U32 R32, R41, 0x2, R32 ;  /* 0x0000000229207825 */ /* 0x001fca00078e0020 */
[----:B------:R3:W5:Y:S01]  /*7650*/  LDG.E.U16 R41, desc[UR10][R32.64] ;  /* 0x0000000a20297981 */ /* 0x000762000c1e1500 */
[----:B------:R-:W-:Y:S05]  /*7660*/  BRA `(.L_x_3257) ;  /* 0x0000000000747947 */ /* 0x000fea0003800000 */
.L_x_3235:
[----:B------:R-:W0:Y:S01]  /*7670*/  LDCU UR4, c[0x0][0x608] ;  /* 0x0000c100ff0477ac */ /* 0x000e220008000800 */
[----:B------:R-:W-:-:S05]  /*7680*/  IADD3 R52, PT, PT, R17, R0, RZ ;  /* 0x0000000011347210 */ /* 0x000fca0007ffe0ff */
[----:B------:R-:W-:-:S05]  /*7690*/  IMAD.IADD R48, R17, 0x1, R52 ;  /* 0x0000000111307824 */ /* 0x000fca00078e0234 */
[----:B------:R-:W-:Y:S02]  /*76a0*/  IADD3 R50, PT, PT, R17, R48, RZ ;  /* 0x0000003011327210 */ /* 0x000fe40007ffe0ff */
        /* <DEDUP_REMOVED lines=25> */
.L_x_3257:
[----:B------:R-:W-:Y:S05]  /*7840*/  BSYNC.RECONVERGENT B0 ;  /* 0x0000000000007941 */ /* 0x000fea0003800200 */
.L_x_3234:
[-C--:B------:R-:W-:Y:S01]  /*7850*/  ISETP.GE.U32.AND P3, PT, R0, R39.reuse, PT ;  /* 0x000000270000720c */ /* 0x080fe20003f66070 */
[C---:B------:R-:W-:Y:S01]  /*7860*/  IMAD.IADD R48, R17.reuse, 0x1, R0 ;  /* 0x0000000111307824 */ /* 0x040fe200078e0200 */
[----:B------:R-:W-:Y:S04]  /*7870*/  BSSY.RECONVERGENT B0, `(.L_x_3263) ;  /* 0x0000017000007945 */ /* 0x000fe80003800200 */
[C---:B0-----:R-:W-:Y:S02]  /*7880*/  IADD3 R44, PT, PT, R17.reuse, R48, RZ ;  /* 0x00000030112c7210 */ /* 0x041fe40007ffe0ff */
[----:B------:R-:W-:Y:S02]  /*7890*/  ISETP.GE.U32.AND P2, PT, R48, R39, PT ;  /* 0x000000273000720c */ /* 0x000fe40003f46070 */
[----:B------:R-:W-:-:S02]  /*78a0*/  IADD3 R42, PT, PT, R17, R44, RZ ;  /* 0x0000002c112a7210 */ /* 0x000fc40007ffe0ff */
[-C--:B------:R-:W-:Y:S02]  /*78b0*/  ISETP.GE.U32.AND P0, PT, R44, R39.reuse, PT ;  /* 0x000000272c00720c */ /* 0x080fe40003f06070 */
[----:B------:R-:W-:Y:S01]  /*78c0*/  ISETP.GE.U32.AND P1, PT, R42, R39, PT ;  /* 0x000000272a00720c */ /* 0x000fe20003f26070 */
[----:B------:R-:W-:-:S12]  /*78d0*/  @P3 BRA `(.L_x_3264) ;  /* 0x0000000000403947 */ /* 0x000fd80003800000 */
[----:B------:R-:W0:Y:S01]  /*78e0*/  LDCU UR13, c[0x0][0x60c] ;  /* 0x0000c180ff0d77ac */ /* 0x000e220008000800 */
[----:B-123--:R-:W1:Y:S01]  /*78f0*/  LDC.64 R32, c[0x0][0x458] ;  /* 0x00011600ff207b82 */ /* 0x00ee620000000a00 */
[----:B-----5:R-:W-:Y:S01]  /*7900*/  HADD2.F32 R35, -RZ, R38.H0_H0 ;  /* 0x20000026ff237230 */ /* 0x020fe20000004100 */
        /* <DEDUP_REMOVED lines=9> */
[----:B------:R-:W-:Y:S02]  /*79a0*/  F2FP.F16.F32.PACK_AB R39, RZ, R39 ;  /* 0x00000027ff27723e */ /* 0x000fe400000000ff */
[----:B------:R-:W-:-:S03]  /*79b0*/  IMAD.X R35, RZ, RZ, UR15, P3 ;  /* 0x0000000fff237e24 */ /* 0x000fc600098e06ff */
[----:B------:R4:W-:Y:S04]  /*79c0*/  STG.E.U16 desc[UR10][R32.64], R39 ;  /* 0x0000002720007986 */ /* 0x0009e8000c10150a */
[----:B0-----:R4:W-:Y:S02]  /*79d0*/  STG.E.U8 desc[UR10][R34.64], R43 ;  /* 0x0000002b22007986 */ /* 0x0019e4000c10110a */
.L_x_3264:
[----:B------:R-:W-:Y:S05]  /*79e0*/  BSYNC.RECONVERGENT B0 ;  /* 0x0000000000007941 */ /* 0x000fea0003800200 */
.L_x_3263:
[----:B------:R-:W-:Y:S04]  /*79f0*/  BSSY.RECONVERGENT B0, `(.L_x_3265) ;  /* 0x0000012000007945 */ /* 0x000fe80003800200 */
[----:B------:R-:W-:Y:S05]  /*7a00*/  @P2 BRA `(.L_x_3266) ;  /* 0x0000000000402947 */ /* 0x000fea0003800000 */
[----:B------:R-:W0:Y:S01]  /*7a10*/  LDCU UR4, c[0x0][0x60c] ;  /* 0x0000c180ff0477ac */ /* 0x000e220008000800 */
[----:B-1234-:R-:W1:Y:S01]  /*7a20*/  LDC.64 R32, c[0x0][0x458] ;  /* 0x00011600ff207b82 */ /* 0x01ee620000000a00 */
        /* <DEDUP_REMOVED lines=11> */
[----:B------:R-:W-:-:S03]  /*7ae0*/  IADD3.X R27, PT, PT, RZ, UR15, RZ, P2, !PT ;  /* 0x0000000fff1b7c10 */ /* 0x000fc600097fe4ff */
[----:B------:R1:W-:Y:S04]  /*7af0*/  STG.E.U16 desc[UR10][R32.64], R35 ;  /* 0x0000002320007986 */ /* 0x0003e8000c10150a */
[----:B0-----:R1:W-:Y:S02]  /*7b00*/  STG.E.U8 desc[UR10][R26.64], R39 ;  /* 0x000000271a007986 */ /* 0x0013e4000c10110a */
.L_x_3266:
[----:B------:R-:W-:Y:S05]  /*7b10*/  BSYNC.RECONVERGENT B0 ;  /* 0x0000000000007941 */ /* 0x000fea0003800200 */
.L_x_3265:
[----:B------:R-:W-:Y:S04]  /*7b20*/  BSSY.RECONVERGENT B0, `(.L_x_3267) ;  /* 0x0000012000007945 */ /* 0x000fe80003800200 */
[----:B------:R-:W-:Y:S05]  /*7b30*/  @P0 BRA `(.L_x_3268) ;  /* 0x0000000000400947 */ /* 0x000fea0003800000 */
[----:B------:R-:W0:Y:S01]  /*7b40*/  LDCU UR4, c[0x0][0x60c] ;  /* 0x0000c180ff0477ac */ /* 0x000e220008000800 */
[----:B-1----:R-:W1:Y:S01]  /*7b50*/  LDC.64 R26, c[0x0][0x458] ;  /* 0x00011600ff1a7b82 */ /* 0x002e620000000a00 */
[----:B--2345:R-:W-:Y:S01]  /*7b60*/  HADD2.F32 R33, -RZ, R46.H0_H0 ;  /* 0x2000002eff217230 */ /* 0x03cfe20000004100 */
        /* <DEDUP_REMOVED lines=13> */
.L_x_3268:
[----:B------:R-:W-:Y:S05]  /*7c40*/  BSYNC.RECONVERGENT B0 ;  /* 0x0000000000007941 */ /* 0x000fea0003800200 */
.L_x_3267:
[----:B------:R-:W-:Y:S05]  /*7c50*/  @P1 BRA `(.L_x_3269) ;  /* 0x0000000000401947 */ /* 0x000fea0003800000 */
[----:B------:R-:W0:Y:S01]  /*7c60*/  LDCU UR4, c[0x0][0x60c] ;  /* 0x0000c180ff0477ac */ /* 0x000e220008000800 */
[----:B-1----:R-:W1:Y:S01]  /*7c70*/  LDC.64 R26, c[0x0][0x458] ;  /* 0x00011600ff1a7b82 */ /* 0x002e620000000a00 */
[----:B-----5:R-:W-:Y:S01]  /*7c80*/  HADD2.F32 R0, -RZ, R41.H0_H0 ;  /* 0x20000029ff007230 */ /* 0x020fe20000004100 */
        /* <DEDUP_REMOVED lines=9> */
[----:B------:R-:W-:Y:S01]  /*7d20*/  F2FP.F16.F32.PACK_AB R35, RZ, R35 ;  /* 0x00000023ff23723e */ /* 0x000fe200000000ff */
[----:B------:R-:W-:-:S04]  /*7d30*/  IMAD.X R33, RZ, RZ, UR15, P0 ;  /* 0x0000000fff217e24 */ /* 0x000fc800080e06ff */
[----:B------:R1:W-:Y:S04]  /*7d40*/  STG.E.U16 desc[UR10][R26.64], R35 ;  /* 0x000000231a007986 */ /* 0x0003e8000c10150a */
[----:B0-----:R1:W-:Y:S02]  /*7d50*/  STG.E.U8 desc[UR10][R32.64], R37 ;  /* 0x0000002520007986 */ /* 0x0013e4000c10110a */
.L_x_3269:
        /* <DEDUP_REMOVED lines=9> */
        .weak           $__internal_48_$__cuda_sm20_dblrcp_rn_slowpath_v3
        .type           $__internal_48_$__cuda_sm20_dblrcp_rn_slowpath_v3,@function
        .size           $__internal_48_$__cuda_sm20_dblrcp_rn_slowpath_v3,(.L_x_14132 - $__internal_48_$__cuda_sm20_dblrcp_rn_slowpath_v3)
$__internal_48_$__cuda_sm20_dblrcp_rn_slowpath_v3:
        /* <DEDUP_REMOVED lines=23> */
.L_x_3273:
        /* <DEDUP_REMOVED lines=10> */
.L_x_3271:
[----:B------:R-:W-:Y:S02]  /*8000*/  LOP3.LUT R27, R19, 0x80000, RZ, 0xfc, !PT ;  /* 0x00080000131b7812 */ /* 0x000fe400078efcff */
[----:B------:R-:W-:-:S07]  /*8010*/  MOV R26, R18 ;  /* 0x00000012001a7202 */ /* 0x000fce0000000f00 */
.L_x_3272:
[----:B------:R-:W-:-:S04]  /*8020*/  MOV R25, 0x0 ;  /* 0x0000000000197802 */ /* 0x000fc80000000f00 */
[----:B------:R-:W-:Y:S05]  /*8030*/  RET.REL.NODEC R24 `(_ZN2at6native43_GLOBAL__N__7cc8d1ed_10_Dropout_cu_0e96ed3820fused_dropout_kernelIN3c104HalfEfjLin1ELi1EhEEvNS_4cuda6detail10TensorInfoIKT_T1_EENS7_IS8_SA_EENS7_IT4_SA_EESA_T0_NS_15PhiloxCudaStateE) ;  /* 0xffffff7c18f07950 */ /* 0x000fea0003c3ffff */
.L_x_3274:
        /* <DEDUP_REMOVED lines=12> */
.L_x_14132:


//--------------------- .text._ZN2at6native43_GLOBAL__N__7cc8d1ed_10_Dropout_cu_0e96ed3820fused_dropout_kernelIN3c104HalfEfjLi1ELi1EhEEvNS_4cuda6detail10TensorInfoIKT_T1_EENS7_IS8_SA_EENS7_IT4_SA_EESA_T0_NS_15PhiloxCudaStateE --------------------------
	.section	.text._ZN2at6native43_GLOBAL__N__7cc8d1ed_10_Dropout_cu_0e96ed3820fused_dropout_kernelIN3c104HalfEfjLi1ELi1EhEEvNS_4cuda6detail10TensorInfoIKT_T1_EENS7_IS8_SA_EENS7_IT4_SA_EESA_T0_NS_15PhiloxCudaStateE,"ax",@progbits
	.align	128
.text._ZN2at6native43_GLOBAL__N__7cc8d1ed_10_Dropout_cu_0e96ed3820fused_dropout_kernelIN3c104HalfEfjLi1ELi1EhEEvNS_4cuda6detail10TensorInfoIKT_T1_EENS7_IS8_SA_EENS7_IT4_SA_EESA_T0_NS_15PhiloxCudaStateE:
        .type           _ZN2at6native43_GLOBAL__N__7cc8d1ed_10_Dropout_cu_0e96ed3820fused_dropout_kernelIN3c104HalfEfjLi1ELi1EhEEvNS_4cuda6detail10TensorInfoIKT_T1_EENS7_IS8_SA_EENS7_IT4_SA_EESA_T0_NS_15PhiloxCudaStateE,@function
        .size           _ZN2at6native43_GLOBAL__N__7cc8d1ed_10_Dropout_cu_0e96ed3820fused_dropout_kernelIN3c104HalfEfjLi1ELi1EhEEvNS_4cuda6detail10TensorInfoIKT_T1_EENS7_IS8_SA_EENS7_IT4_SA_EESA_T0_NS_15PhiloxCudaStateE,(.L_x_14134 - _ZN2at6native43_GLOBAL__N__7cc8d1ed_10_Dropout_cu_0e96ed3820fused_dropout_kernelIN3c104HalfEfjLi1ELi1EhEEvNS_4cuda6detail10TensorInfoIKT_T1_EENS7_IS8_SA_EENS7_IT4_SA_EESA_T0_NS_15PhiloxCudaStateE)
        .other          _ZN2at6native43_GLOBAL__N__7cc8d1ed_10_Dropout_cu_0e96ed3820fused_dropout_kernelIN3c104HalfEfjLi1ELi1EhEEvNS_4cuda6detail10TensorInfoIKT_T1_EENS7_IS8_SA_EENS7_IT4_SA_EESA_T0_NS_15PhiloxCudaStateE,@"STO_CUDA_ENTRY STV_DEFAULT"
_ZN2at6native43_GLOBAL__N__7cc8d1ed_10_Dropout_cu_0e96ed3820fused_dropout_kernelIN3c104HalfEfjLi1ELi1EhEEvNS_4cuda6detail10TensorInfoIKT_T1_EENS7_IS8_SA_EENS7_IT4_SA_EESA_T0_NS_15PhiloxCudaStateE:
        /* <DEDUP_REMOVED lines=25> */
[----:B0-----:R-:W-:-:S08]  /*0190*/  DFMA R30, -R22, R20, 1 ;  /* 0x3ff00000161e742b */ /* 0x001fd00000000114 */
[----:B------:R-:W-:-:S08]  /*01a0*/  DFMA R30, R30, R30, R30 ;  /* 0x0000001e1e1e722b */ /* 0x000fd0000000001e */
[----:B------:R-:W-:Y:S01]  /*01b0*/  DFMA R30, R20, R30, R20 ;  /* 0x0000001e141e722b */ /* 0x000fe20000000014 */
[----:B-1----:R-:W-:-:S04]  /*01c0*/  @P0 IADD3 R28, P1, PT, R2, R7, RZ ;  /* 0x00000007021c0210 */ /* 0x002fc80007f3e0ff */
[----:B------:R-:W-:Y:S02]  /*01d0*/  @P0 IADD3.X R5, PT, PT, RZ, R3, RZ, P1, !PT ;  /* 0x00000003ff050210 */ /* 0x000fe40000ffe4ff */
[----:B------:R-:W-:Y:S02]  /*01e0*/  FSETP.GEU.AND P0, PT, |R20|, 5.8789094863358348022e-39, PT ;  /* 0x004004021400780b */ /* 0x000fe40003f0e200 */
[--C-:B------:R-:W-:Y:S01]  /*01f0*/  SHF.R.U64 R0, R28, 0x2, R5.reuse ;  /* 0x000000021c007819 */ /* 0x100fe20000001205 */
[----:B--2---:R-:W-:Y:S01]  /*0200*/  VIADD R3, R27, 0xbb67ae85 ;  /* 0xbb67ae851b037836 */ /* 0x004fe20000000000 */
[----:B------:R-:W-:Y:S01]  /*0210*/  SHF.R.U32.HI R2, RZ, 0x2, R5 ;  /* 0x00000002ff027819 */ /* 0x000fe20000011605 */
[C---:B------:R-:W-:Y:S01]  /*0220*/  VIADD R5, R26.reuse, 0x3c6ef372 ;  /* 0x3c6ef3721a057836 */ /* 0x040fe20000000000 */
[----:B------:R-:W-:Y:S01]  /*0230*/  IADD3 R4, PT, PT, R26, -0x61c88647, RZ ;  /* 0x9e3779b91a047810 */ /* 0x000fe20007ffe0ff */
[----:B------:R-:W-:Y:S01]  /*0240*/  IMAD.WIDE.U32 R6, R0, -0x2daee0ad, RZ ;  /* 0xd2511f5300067825 */ /* 0x000fe200078e00ff */
[----:B------:R-:W-:-:S02]  /*0250*/  LOP3.LUT R10, R2, R9, R26, 0x96, !PT ;  /* 0x00000009020a7212 */ /* 0x000fc400078e961a */
[C---:B------:R-:W-:Y:S01]  /*0260*/  IADD3 R20, PT, PT, R26.reuse, -0x700cb87f, RZ ;  /* 0x8ff347811a147810 */ /* 0x040fe20007ffe0ff */
[----:B------:R-:W-:Y:S01]  /*0270*/  VIADD R9, R26, 0x78dde6e4 ;  /* 0x78dde6e41a097836 */ /* 0x000fe20000000000 */
[----:B------:R-:W-:Y:S01]  /*0280*/  LOP3.LUT R12, R7, R27, RZ, 0x3c, !PT ;  /* 0x0000001b070c7212 */ /* 0x000fe200078e3cff */
        /* <DEDUP_REMOVED lines=14> */
[----:B------:R-:W-:Y:S01]  /*0370*/  IMAD.WIDE.U32 R18, R18, -0x326172a9, RZ ;  /* 0xcd9e8d5712127825 */ /* 0x000fe200078e00ff */
[----:B------:R-:W-:Y:S02]  /*0380*/  LOP3.LUT R24, R7, R14, R13, 0x96, !PT ;  /* 0x0000000e07187212 */ /* 0x000fe400078e960d */
[----:B------:R-:W-:Y:S02]  /*0390*/  IADD3 R13, PT, PT, R26, -0x4ab325aa, RZ ;  /* 0xb54cda561a0d7810 */ /* 0x000fe40007ffe0ff */
[----:B------:R-:W-:Y:S01]  /*03a0*/  LOP3.LUT R14, R8, R16, R19, 0x96, !PT ;  /* 0x00000010080e7212 */ /* 0x000fe200078e9613 */
[----:B------:R-:W-:-:S04]  /*03b0*/  IMAD.WIDE.U32 R24, R24, -0x326172a9, RZ ;  /* 0xcd9e8d5718187825 */ /* 0x000fc800078e00ff */
[----:B------:R-:W-:Y:S01]  /*03c0*/  IMAD.WIDE.U32 R14, R14, -0x2daee0ad, RZ ;  /* 0xd2511f530e0e7825 */ /* 0x000fe200078e00ff */
[----:B------:R-:W-:-:S04]  /*03d0*/  LOP3.LUT R16, R9, R18, R25, 0x96, !PT ;  /* 0x0000001209107212 */ /* 0x000fc800078e9619 */
[----:B------:R-:W-:Y:S01]  /*03e0*/  LOP3.LUT R32, R10, R12, R15, 0x96, !PT ;  /* 0x0000000c0a207212 */ /* 0x000fe200078e960f */
[----:B------:R-:W-:Y:S01]  /*03f0*/  IMAD.WIDE.U32 R16, R16, -0x2daee0ad, RZ ;  /* 0xd2511f5310107825 */ /* 0x000fe200078e00ff */
[----:B------:R-:W-:Y:S02]  /*0400*/  IADD3 R12, PT, PT, R26, 0x1715609d, RZ ;  /* 0x1715609d1a0c7810 */ /* 0x000fe40007ffe0ff */
[----:B------:R-:W-:Y:S01]  /*0410*/  IADD3 R15, PT, PT, R27, 0x1fd5c5a3, RZ ;  /* 0x1fd5c5a31b0f7810 */ /* 0x000fe20007ffe0ff */
[----:B------:R-:W-:Y:S01]  /*0420*/  IMAD.WIDE.U32 R32, R32, -0x326172a9, RZ ;  /* 0xcd9e8d5720207825 */ /* 0x000fe200078e00ff */
[----:B------:R-:W-:Y:S02]  /*0430*/  LOP3.LUT R18, R11, R14, R17, 0x96, !PT ;  /* 0x0000000e0b127212 */ /* 0x000fe400078e9611 */
[----:B------:R-:W-:Y:S01]  /*0440*/  IADD3 R17, PT, PT, R26, -0xe443238, RZ ;  /* 0xf1bbcdc81a117810 */ /* 0x000fe20007ffe0ff */
        /* <DEDUP_REMOVED lines=9> */
[----:B------:R-:W-:Y:S02]  /*04e0*/  VIADD R16, R26, 0x5384540f ;  /* 0x5384540f1a107836 */ /* 0x000fe40000000000 */
        /* <DEDUP_REMOVED lines=10> */
[----:B------:R-:W-:-:S04]  /*0590*/  IMAD.HI.U32 R51, R52, -0x326172a9, RZ ;  /* 0xcd9e8d5734337827 */ /* 0x000fc800078e00ff */
[----:B------:R-:W-:Y:S01]  /*05a0*/  VIADD R21, R27, 0x96a522ad ;  /* 0x96a522ad1b157836 */ /* 0x000fe20000000000 */
[----:B------:R-:W-:Y:S01]  /*05b0*/  LOP3.LUT R51, R20, R24, R51, 0x96, !PT ;  /* 0x0000001814337212 */ /* 0x000fe200078e9633 */
[----:B------:R-:W-:Y:S06]  /*05c0*/  @P0 BRA `(.L_x_3275) ;  /* 0x0000000000100947 */ /* 0x000fec0003800000 */
[----:B------:R-:W-:Y:S02]  /*05d0*/  LOP3.LUT R24, R23, 0x7fffffff, RZ, 0xc0, !PT ;  /* 0x7fffffff17187812 */ /* 0x000fe400078ec0ff */
[----:B------:R-:W-:Y:S02]  /*05e0*/  MOV R34, 0x610 ;  /* 0x0000061000227802 */ /* 0x000fe40000000f00 */
[----:B------:R-:W-:-:S07]  /*05f0*/  IADD3 R33, PT, PT, R24, -0x100000, RZ ;  /* 0xfff0000018217810 */ /* 0x000fce0007ffe0ff */
[----:B------:R-:W-:Y:S05]  /*0600*/  CALL.REL.NOINC `($__internal_49_$__cuda_sm20_dblrcp_rn_slowpath_v3) ;  /* 0x0000000c006c7944 */ /* 0x000fea0003c00000 */
.L_x_3275:
        /* <DEDUP_REMOVED lines=14> */
[----:B------:R-:W-:Y:S02]  /*06f0*/  IMAD.HI.U32 R25, R25, R33, R24 ;  /* 0x0000002119197227 */ /* 0x000fe400078e0018 */
[----:B------:R0:W1:Y:S04]  /*0700*/  F2F.F32.F64 R24, R30 ;  /* 0x0000001e00187310 */ /* 0x0000680000301000 */
        /* <DEDUP_REMOVED lines=13> */
[----:B01----:R-:W-:Y:S05]  /*07e0*/  @P1 EXIT ;  /* 0x000000000000194d */ /* 0x003fea0003800000 */
[----:B------:R-:W-:Y:S01]  /*07f0*/  @!P0 FMUL R24, R24, 1.175494350822287508e-38 ;  /* 0x0080000018188820 */ /* 0x000fe20000400000 */
[----:B------:R-:W-:Y:S01]  /*0800*/  IMAD R52, R52, -0x326172a9, RZ ;  /* 0xcd9e8d5734347824 */ /* 0x000fe200078e02ff */
[----:B------:R-:W-:Y:S01]  /*0810*/  LOP3.LUT R36, R36, R21, RZ, 0x3c, !PT ;  /* 0x0000001524247212 */ /* 0x000fe200078e3cff */
[----:B------:R-:W-:Y:S01]  /*0820*/  IMAD.MOV.U32 R39, RZ, RZ, RZ ;  /* 0x000000ffff277224 */ /* 0x000fe200078e00ff */
[----:B------:R-:W-:Y:S01]  /*0830*/  LOP3.LUT R25, R28, 0x3, RZ, 0xc0, !PT ;  /* 0x000000031c197812 */ /* 0x000fe200078ec0ff */
[----:B------:R-:W0:Y:S01]  /*0840*/  LDCU UR10, c[0x0][0x60c] ;  /* 0x0000c180ff0a77ac */ /* 0x000e220008000800 */
[----:B------:R-:W-:Y:S01]  /*0850*/  MOV R38, R50 ;  /* 0x0000003200267202 */ /* 0x000fe20000000f00 */
[----:B------:R-:W1:Y:S01]  /*0860*/  LDCU UR4, c[0x0][0x4c4] ;  /* 0x00009880ff0477ac */ /* 0x000e620008000800 */
[----:B------:R-:W2:Y:S01]  /*0870*/  LDCU UR5, c[0x0][0x608] ;  /* 0x0000c100ff0577ac */ /* 0x000ea20008000800 */
[----:B------:R-:W3:Y:S04]  /*0880*/  LDCU.64 UR8, c[0x0][0x530] ;  /* 0x0000a600ff0877ac */ /* 0x000ee80008000a00 */
.L_x_3287:
[----:B------:R-:W-:Y:S01]  /*0890*/  VIADD R0, R0, 0x1 ;  /* 0x0000000100007836 */ /* 0x000fe20000000000 */
[----:B------:R-:W-:Y:S03]  /*08a0*/  BSSY.RECONVERGENT B0, `(.L_x_3276) ;  /* 0x000000c000007945 */ /* 0x000fe60003800200 */
[C---:B--2---:R-:W-:Y:S01]  /*08b0*/  IMAD.WIDE.U32 R34, R0.reuse, -0x2daee0ad, RZ ;  /* 0xd2511f5300227825 */ /* 0x044fe200078e00ff */
[----:B------:R-:W-:-:S13]  /*08c0*/  ISETP.NE.AND P0, PT, R0, RZ, PT ;  /* 0x000000ff0000720c */ /* 0x000fda0003f05270 */
[----:B0----5:R-:W-:Y:S05]  /*08d0*/  @P0 BRA `(.L_x_3277) ;  /* 0x0000000000200947 */ /* 0x021fea0003800000 */
        /* <DEDUP_REMOVED lines=8> */
.L_x_3277:
[----:B0123--:R-:W-:Y:S05]  /*0960*/  BSYNC.RECONVERGENT B0 ;  /* 0x0000000000007941 */ /* 0x00ffea0003800200 */
.L_x_3276:
        /* <DEDUP_REMOVED lines=51> */
.L_x_3278:
        /* <DEDUP_REMOVED lines=9> */
.L_x_3279:
[----:B------:R-:W-:Y:S02]  /*0d30*/  IADD3 R43, PT, PT, R22, R50, RZ ;  /* 0x00000032162b7210 */ /* 0x000fe40007ffe0ff */
[----:B------:R-:W-:Y:S02]  /*0d40*/  ISETP.GE.U32.AND P3, PT, R50, UR5, PT ;  /* 0x0000000532007c0c */ /* 0x000fe4000bf66070 */
[----:B------:R-:W-:Y:S01]  /*0d50*/  ISETP.GE.U32.AND P2, PT, R43, UR5, PT ;  /* 0x000000052b007c0c */ /* 0x000fe2000bf46070 */
[----:B------:R-:W-:-:S05]  /*0d60*/  IMAD.IADD R45, R22, 0x1, R43 ;  /* 0x00000001162d7824 */ /* 0x000fca00078e022b */
[----:B------:R-:W-:Y:S02]  /*0d70*/  IADD3 R47, PT, PT, R22, R45, RZ ;  /* 0x0000002d162f7210 */ /* 0x000fe40007ffe0ff */
[----:B------:R-:W-:Y:S02]  /*0d80*/  ISETP.GE.U32.AND P0, PT, R45, UR5, PT ;  /* 0x000000052d007c0c */ /* 0x000fe4000bf06070 */
[----:B------:R-:W-:Y:S01]  /*0d90*/  ISETP.GE.U32.AND P1, PT, R47, UR5, PT ;  /* 0x000000052f007c0c */ /* 0x000fe2000bf26070 */
[----:B------:R-:W0:Y:S08]  /*0da0*/  @!P3 LDC R55, c[0x0][0x3ec] ;  /* 0x0000fb00ff37bb82 */ /* 0x000e300000000800 */
        /* <DEDUP_REMOVED lines=20> */
[----:B------:R-:W-:Y:S01]  /*0ef0*/  IMAD.MOV.U32 R51, RZ, RZ, 0x2f800000 ;  /* 0x2f800000ff337424 */ /* 0x000fe200078e00ff */
[----:B------:R-:W-:Y:S01]  /*0f00*/  BSSY.RECONVERGENT B0, `(.L_x_3280) ;  /* 0x0000012000007945 */ /* 0x000fe20003800200 */
[----:B------:R-:W-:Y:S02]  /*0f10*/  I2FP.F32.U32 R52, R52 ;  /* 0x0000003400347245 */ /* 0x000fe40000201000 */
[----:B------:R-:W-:Y:S01]  /*0f20*/  I2FP.F32.U32 R54, R53 ;  /* 0x0000003500367245 */ /* 0x000fe20000201000 */
[----:B------:R-:W-:Y:S01]  /*0f30*/  FFMA.FTZ R56, R56, R51, 1.1641532182693481445e-10 ;  /* 0x2f00000038387423 */ /* 0x000fe20000010033 */
[----:B------:R-:W-:Y:S06]  /*0f40*/  @P3 BRA `(.L_x_3281) ;  /* 0x0000000000343947 */ /* 0x000fec0003800000 */
[----:B-1----:R-:W0:Y:S01]  /*0f50*/  LDC.64 R30, c[0x0][0x458] ;  /* 0x00011600ff1e7b82 */ /* 0x002e220000000a00 */
[----:B------:R-:W-:Y:S01]  /*0f60*/  FSET.BF.LT.FTZ.AND R34, R56, UR10, PT ;  /* 0x0000000a38227c0a */ /* 0x000fe2000b811000 */
[----:B-----5:R-:W-:-:S03]  /*0f70*/  HADD2.F32 R33, -RZ, R44.H0_H0 ;  /* 0x2000002cff217230 */ /* 0x020fc60000004100 */
[----:B------:R-:W1:Y:S02]  /*0f80*/  F2I.FTZ.U32.TRUNC.NTZ R37, R34 ;  /* 0x0000002200257305 */ /* 0x000e64000021f000 */
[----:B------:R-:W-:Y:S01]  /*0f90*/  FMUL.FTZ R35, R34, R33 ;  /* 0x0000002122237220 */ /* 0x000fe20000410000 */
[----:B------:R-:W-:-:S03]  /*0fa0*/  IMAD R33, R50, UR4, RZ ;  /* 0x0000000432217c24 */ /* 0x000fc6000f8e02ff */
[----:B------:R-:W-:Y:S02]  /*0fb0*/  FMUL.FTZ R35, R24, R35 ;  /* 0x0000002318237220 */ /* 0x000fe40000410000 */
[----:B------:R-:W-:-:S03]  /*0fc0*/  IADD3 R32, P3, PT, R33, UR8, RZ ;  /* 0x0000000821207c10 */ /* 0x000fc6000ff7e0ff */
[----:B------:R-:W-:Y:S01]  /*0fd0*/  F2FP.F16.F32.PACK_AB R35, RZ, R35 ;  /* 0x00000023ff23723e */ /* 0x000fe200000000ff */
[----:B0-----:R-:W-:Y:S01]  /*0fe0*/  IMAD.WIDE.U32 R30, R33, 0x2, R30 ;  /* 0x00000002211e7825 */ /* 0x001fe200078e001e */
[----:B------:R-:W-:-:S04]  /*0ff0*/  IADD3.X R33, PT, PT, RZ, UR9, RZ, P3, !PT ;  /* 0x00000009ff217c10 */ /* 0x000fc80009ffe4ff */
[----:B------:R0:W-:Y:S04]  /*1000*/  STG.E.U16 desc[UR6][R30.64], R35 ;  /* 0x000000231e007986 */ /* 0x0001e8000c101506 */
[----:B-1----:R0:W-:Y:S02]  /*1010*/  STG.E.U8 desc[UR6][R32.64], R37 ;  /* 0x0000002520007986 */ /* 0x0021e4000c101106 */
.L_x_3281:
[----:B------:R-:W-:Y:S05]  /*1020*/  BSYNC.RECONVERGENT B0 ;  /* 0x0000000000007941 */ /* 0x000fea0003800200 */
.L_x_3280:
[----:B01----:R-:W0:Y:S01]  /*1030*/  LDC.64 R30, c[0x0][0x458] ;  /* 0x00011600ff1e7b82 */ /* 0x003e220000000a00 */
[----:B------:R-:W-:Y:S01]  /*1040*/  BSSY.RECONVERGENT B0, `(.L_x_3282) ;  /* 0x0000011000007945 */ /* 0x000fe20003800200 */
[----:B------:R-:W-:Y:S01]  /*1050*/  I2FP.F32.U32 R36, R42 ;  /* 0x0000002a00247245 */ /* 0x000fe20000201000 */
[-C--:B------:R-:W-:Y:S01]  /*1060*/  FFMA.FTZ R54, R54, R51.reuse, 1.1641532182693481445e-10 ;  /* 0x2f00000036367423 */ /* 0x080fe20000010033 */
[----:B------:R-:W-:Y:S01]  /*1070*/  FFMA.FTZ R37, R52, R51, 1.1641532182693481445e-10 ;  /* 0x2f00000034257423 */ /* 0x000fe20000010033 */
[----:B------:R-:W-:Y:S06]  /*1080*/  @P2 BRA `(.L_x_3283) ;  /* 0x0000000000302947 */ /* 0x000fec0003800000 */
[----:B------:R-:W-:Y:S01]  /*1090*/  FSET.BF.LT.FTZ.AND R37, R37, UR10, PT ;  /* 0x0000000a25257c0a */ /* 0x000fe2000b811000 */
[----:B-----5:R-:W-:Y:S02]  /*10a0*/  HADD2.F32 R32, -RZ, R46.H0_H0 ;  /* 0x2000002eff207230 */ /* 0x020fe40000004100 */
[----:B------:R-:W-:-:S03]  /*10b0*/  IMAD R35, R43, UR4, RZ ;  /* 0x000000042b237c24 */ /* 0x000fc6000f8e02ff */
[----:B------:R-:W-:Y:S02]  /*10c0*/  FMUL.FTZ R33, R37, R32 ;  /* 0x0000002025217220 */ /* 0x000fe40000410000 */
[----:B------:R-:W1:Y:S01]  /*10d0*/  F2I.FTZ.U32.TRUNC.NTZ R37, R37 ;  /* 0x0000002500257305 */ /* 0x000e62000021f000 */
[C---:B------:R-:W-:Y:S01]  /*10e0*/  IADD3 R32, P2, PT, R35.reuse, UR8, RZ ;  /* 0x0000000823207c10 */ /* 0x040fe2000ff5e0ff */
[----:B------:R-:W-:Y:S01]  /*10f0*/  FMUL.FTZ R33, R24, R33 ;  /* 0x0000002118217220 */ /* 0x000fe20000410000 */
[----:B0-----:R-:W-:-:S04]  /*1100*/  IMAD.WIDE.U32 R34, R35, 0x2, R30 ;  /* 0x0000000223227825 */ /* 0x001fc800078e001e */
[----:B------:R-:W-:Y:S01]  /*1110*/  F2FP.F16.F32.PACK_AB R42, RZ, R33 ;  /* 0x00000021ff2a723e */ /* 0x000fe200000000ff */
[----:B------:R-:W-:-:S04]  /*1120*/  IMAD.X R33, RZ, RZ, UR9, P2 ;  /* 0x00000009ff217e24 */ /* 0x000fc800090e06ff */
[----:B------:R2:W-:Y:S04]  /*1130*/  STG.E.U16 desc[UR6][R34.64], R42 ;  /* 0x0000002a22007986 */ /* 0x0005e8000c101506 */
[----:B-1----:R2:W-:Y:S02]  /*1140*/  STG.E.U8 desc[UR6][R32.64], R37 ;  /* 0x0000002520007986 */ /* 0x0025e4000c101106 */
.L_x_3283:
[----:B------:R-:W-:Y:S05]  /*1150*/  BSYNC.RECONVERGENT B0 ;  /* 0x0000000000007941 */ /* 0x000fea0003800200 */
.L_x_3282:
[----:B------:R-:W-:Y:S04]  /*1160*/  BSSY.RECONVERGENT B0, `(.L_x_3284) ;  /* 0x000000e000007945 */ /* 0x000fe80003800200 */
[----:B------:R-:W-:Y:S05]  /*1170*/  @P0 BRA `(.L_x_3285) ;  /* 0x0000000000300947 */ /* 0x000fea0003800000 */
[----:B--2---:R-:W-:Y:S01]  /*1180*/  FSET.BF.LT.FTZ.AND R37, R54, UR10, PT ;  /* 0x0000000a36257c0a */ /* 0x004fe2000b811000 */
[----:B-----5:R-:W-:Y:S02]  /*1190*/  HADD2.F32 R32, -RZ, R48.H0_H0 ;  /* 0x20000030ff207230 */ /* 0x020fe40000004100 */
[----:B------:R-:W-:-:S03]  /*11a0*/  IMAD R35, R45, UR4, RZ ;  /* 0x000000042d237c24 */ /* 0x000fc6000f8e02ff */
[----:B------:R-:W-:Y:S02]  /*11b0*/  FMUL.FTZ R33, R37, R32 ;  /* 0x0000002025217220 */ /* 0x000fe40000410000 */
[----:B------:R-:W1:Y:S01]  /*11c0*/  F2I.FTZ.U32.TRUNC.NTZ R37, R37 ;  /* 0x0000002500257305 */ /* 0x000e62000021f000 */
[C---:B------:R-:W-:Y:S01]  /*11d0*/  IADD3 R32, P0, PT, R35.reuse, UR8, RZ ;  /* 0x0000000823207c10 */ /* 0x040fe2000ff1e0ff */
[----:B------:R-:W-:Y:S01]  /*11e0*/  FMUL.FTZ R33, R24, R33 ;  /* 0x0000002118217220 */ /* 0x000fe20000410000 */
[----:B0-----:R-:W-:-:S04]  /*11f0*/  IMAD.WIDE.U32 R34, R35, 0x2, R30 ;  /* 0x0000000223227825 */ /* 0x001fc800078e001e */
[----:B------:R-:W-:Y:S02]  /*1200*/  F2FP.F16.F32.PACK_AB R42, RZ, R33 ;  /* 0x00000021ff2a723e */ /* 0x000fe400000000ff */
[----:B------:R-:W-:-:S03]  /*1210*/  IADD3.X R33, PT, PT, RZ, UR9, RZ, P0, !PT ;  /* 0x00000009ff217c10 */ /* 0x000fc600087fe4ff */
[----:B------:R3:W-:Y:S04]  /*1220*/  STG.E.U16 desc[UR6][R34.64], R42 ;  /* 0x0000002a22007986 */ /* 0x0007e8000c101506 */
[----:B-1----:R3:W-:Y:S02]  /*1230*/  STG.E.U8 desc[UR6][R32.64], R37 ;  /* 0x0000002520007986 */ /* 0x0027e4000c101106 */
.L_x_3285:
[----:B------:R-:W-:Y:S05]  /*1240*/  BSYNC.RECONVERGENT B0 ;  /* 0x0000000000007941 */ /* 0x000fea0003800200 */
.L_x_3284:
[----:B--23--:R-:W-:Y:S01]  /*1250*/  FFMA.FTZ R34, R36, R51, 1.1641532182693481445e-10 ;  /* 0x2f00000024227423 */ /* 0x00cfe20000010033 */
[----:B------:R-:W-:Y:S06]  /*1260*/  @P1 BRA `(.L_x_3286) ;  /* 0x0000000000301947 */ /* 0x000fec0003800000 */
[----:B------:R-:W-:Y:S01]  /*1270*/  FSET.BF.LT.FTZ.AND R34, R34, UR10, PT ;  /* 0x0000000a22227c0a */ /* 0x000fe2000b811000 */
[----:B-----5:R-:W-:-:S03]  /*1280*/  HADD2.F32 R33, -RZ, R49.H0_H0 ;  /* 0x20000031ff217230 */ /* 0x020fc60000004100 */
[----:B------:R-:W1:Y:S02]  /*1290*/  F2I.FTZ.U32.TRUNC.NTZ R37, R34 ;  /* 0x0000002200257305 */ /* 0x000e64000021f000 */
[----:B------:R-:W-:Y:S01]  /*12a0*/  FMUL.FTZ R35, R34, R33 ;  /* 0x0000002122237220 */ /* 0x000fe20000410000 */
[----:B------:R-:W-:-:S03]  /*12b0*/  IMAD R33, R47, UR4, RZ ;  /* 0x000000042f217c24 */ /* 0x000fc6000f8e02ff */
[----:B------:R-:W-:Y:S01]  /*12c0*/  FMUL.FTZ R35, R24, R35 ;  /* 0x0000002318237220 */ /* 0x000fe20000410000 */
[C---:B0-----:R-:W-:Y:S01]  /*12d0*/  IMAD.WIDE.U32 R30, R33.reuse, 0x2, R30 ;  /* 0x00000002211e7825 */ /* 0x041fe200078e001e */
[----:B------:R-:W-:-:S03]  /*12e0*/  IADD3 R32, P0, PT, R33, UR8, RZ ;  /* 0x0000000821207c10 */ /* 0x000fc6000ff1e0ff */
[----:B------:R-:W-:Y:S02]  /*12f0*/  F2FP.F16.F32.PACK_AB R35, RZ, R35 ;  /* 0x00000023ff23723e */ /* 0x000fe400000000ff */
[----:B------:R-:W-:-:S03]  /*1300*/  IMAD.X R33, RZ, RZ, UR9, P0 ;  /* 0x00000009ff217e24 */ /* 0x000fc600080e06ff */
[----:B------:R2:W-:Y:S04]  /*1310*/  STG.E.U16 desc[UR6][R30.64], R35 ;  /* 0x000000231e007986 */ /* 0x0005e8000c101506 */
[----:B-1----:R2:W-:Y:S02]  /*1320*/  STG.E.U8 desc[UR6][R32.64], R37 ;  /* 0x0000002520007986 */ /* 0x0025e4000c101106 */
.L_x_3286:
[----:B------:R-:W-:Y:S01]  /*1330*/  IADD3 R50, PT, PT, R22, R47, RZ ;  /* 0x0000002f16327210 */ /* 0x000fe20007ffe0ff */
[----:B------:R-:W-:Y:S05]  /*1340*/  WARPSYNC.ALL ;  /* 0x0000000000007948 */ /* 0x000fea0003800000 */
[----:B------:R-:W-:Y:S01]  /*1350*/  BAR.SYNC.DEFER_BLOCKING 0x0 ;  /* 0x0000000000007b1d */ /* 0x000fe20000010000 */
[----:B------:R-:W-:Y:S01]  /*1360*/  ISETP.GE.U32.AND P0, PT, R50, R23, PT ;  /* 0x000000173200720c */ /* 0x000fe20003f06070 */
[----:B------:R-:W-:Y:S01]  /*1370*/  IMAD.MOV.U32 R52, RZ, RZ, R28 ;  /* 0x000000ffff347224 */ /* 0x000fe200078e001c */
[----:B------:R-:W-:Y:S01]  /*1380*/  MOV R51, R40 ;  /* 0x0000002800337202 */ /* 0x000fe20000000f00 */
[----:B------:R-:W-:-:S10]  /*1390*/  IMAD.MOV.U32 R36, RZ, RZ, R41 ;  /* 0x000000ffff247224 */ /* 0x000fd400078e0029 */
[----:B------:R-:W-:Y:S05]  /*13a0*/  @!P0 BRA `(.L_x_3287) ;  /* 0xfffffff400388947 */ /* 0x000fea000383ffff */
[----:B------:R-:W-:Y:S05]  /*13b0*/  EXIT ;  /* 0x000000000000794d */ /* 0x000fea0003800000 */
        .weak           $__internal_49_$__cuda_sm20_dblrcp_rn_slowpath_v3
        .type           $__internal_49_$__cuda_sm20_dblrcp_rn_slowpath_v3,@function
        .size           $__internal_49_$__cuda_sm20_dblrcp_rn_slowpath_v3,(.L_x_14134 - $__internal_49_$__cuda_sm20_dblrcp_rn_slowpath_v3)
$__internal_49_$__cuda_sm20_dblrcp_rn_slowpath_v3:
        /* <DEDUP_REMOVED lines=24> */
.L_x_3290:
        /* <DEDUP_REMOVED lines=10> */
.L_x_3288:
[----:B------:R-:W-:Y:S02]  /*15e0*/  LOP3.LUT R31, R23, 0x80000, RZ, 0xfc, !PT ;  /* 0x00080000171f7812 */ /* 0x000fe400078efcff */
[----:B------:R-:W-:-:S07]  /*15f0*/  MOV R30, R22 ;  /* 0x00000016001e7202 */ /* 0x000fce0000000f00 */
.L_x_3289:
[----:B------:R-:W-:-:S04]  /*1600*/  IMAD.MOV.U32 R35, RZ, RZ, 0x0 ;  /* 0x00000000ff237424 */ /* 0x000fc800078e00ff */
[----:B------:R-:W-:Y:S05]  /*1610*/  RET.REL.NODEC R34 `(_ZN2at6native43_GLOBAL__N__7cc8d1ed_10_Dropout_cu_0e96ed3820fused_dropout_kernelIN3c104HalfEfjLi1ELi1EhEEvNS_4cuda6detail10TensorInfoIKT_T1_EENS7_IS8_SA_EENS7_IT4_SA_EESA_T0_NS_15PhiloxCudaStateE) ;  /* 0xffffffe822787950 */ /* 0x000fea0003c3ffff */
.L_x_3291:
        /* <DEDUP_REMOVED lines=14> */
.L_x_14134:


//--------------------- .text._ZN2at6native43_GLOBAL__N__7cc8d1ed_10_Dropout_cu_0e96ed3824fused_dropout_kernel_vecIN3c104HalfEfjLi1ELi2EhEEvNS_4cuda6detail10TensorInfoIKT_T1_EENS7_IS8_SA_EENS7_IT4_SA_EESA_T0_NS_15PhiloxCudaStateE --------------------------
	.section	.text._ZN2at6native43_GLOBAL__N__7cc8d1ed_10_Dropout_cu_0e96ed3824fused_dropout_kernel_vecIN3c104HalfEfjLi1ELi2EhEEvNS_4cuda6detail10TensorInfoIKT_T1_EENS7_IS8_SA_EENS7_IT4_SA_EESA_T0_NS_15PhiloxCudaStateE,"ax",@progbits
	.align	128
.text._ZN2at6native43_GLOBAL__N__7cc8d1ed_10_Dropout_cu_0e96ed3824fused_dropout_kernel_vecIN3c104HalfEfjLi1ELi2EhEEvNS_4cuda6detail10TensorInfoIKT_T1_EENS7_IS8_SA_EENS7_IT4_SA_EESA_T0_NS_15PhiloxCudaStateE:
        .type           _ZN2at6native43_GLOBAL__N__7cc8d1ed_10_Dropout_cu_0e96ed3824fused_dropout_kernel_vecIN3c104HalfEfjLi1ELi2EhEEvNS_4cuda6detail10TensorInfoIKT_T1_EENS7_IS8_SA_EENS7_IT4_SA_EESA_T0_NS_15PhiloxCudaStateE,@function
        .size           _ZN2at6native43_GLOBAL__N__7cc8d1ed_10_Dropout_cu_0e96ed3824fused_dropout_kernel_vecIN3c104HalfEfjLi1ELi2EhEEvNS_4cuda6detail10TensorInfoIKT_T1_EENS7_IS8_SA_EENS7_IT4_SA_EESA_T0_NS_15PhiloxCudaStateE,(.L_x_14136 - _ZN2at6native43_GLOBAL__N__7cc8d1ed_10_Dropout_cu_0e96ed3824fused_dropout_kernel_vecIN3c104HalfEfjLi1ELi2EhEEvNS_4cuda6detail10TensorInfoIKT_T1_EENS7_IS8_SA_EENS7_IT4_SA_EESA_T0_NS_15PhiloxCudaStateE)
        .other          _ZN2at6native43_GLOBAL__N__7cc8d1ed_10_Dropout_cu_0e96ed3824fused_dropout_kernel_vecIN3c104HalfEfjLi1ELi2EhEEvNS_4cuda6detail10TensorInfoIKT_T1_EENS7_IS8_SA_EENS7_IT4_SA_EESA_T0_NS_15PhiloxCudaStateE,@"STO_CUDA_ENTRY STV_DEFAULT"
_ZN2at6native43_GLOBAL__N__7cc8d1ed_10_Dropout_cu_0e96ed3824fused_dropout_kernel_vecIN3c104HalfEfjLi1ELi2EhEEvNS_4cuda6detail10TensorInfoIKT_T1_EENS7_IS8_SA_EENS7_IT4_SA_EESA_T0_NS_15PhiloxCudaStateE:
        /* <DEDUP_REMOVED lines=93> */
[----:B------:R-:W-:Y:S05]  /*05d0*/  CALL.REL.NOINC `($__internal_50_$__cuda_sm20_dblrcp_rn_slowpath_v3) ;  /* 0x0000000400dc7944 */ /* 0x000fea0003c00000 */
.L_x_3292:
        /* <DEDUP_REMOVED lines=19> */
.L_x_3297:
        /* <DEDUP_REMOVED lines=11> */
[----:B------:R-:W-:-:S04]  /*07c0*/  @P1 IADD3 R22, PT, PT, R41, RZ, RZ ;  /* 0x000000ff29161210 */ /* 0x000fc80007ffe0ff */
[----:B------:R-:W-:-:S07]  /*07d0*/  @!P0 MOV R41, R22 ;  /* 0x0000001600298202 */ /* 0x000fce0000000f00 */
.L_x_3294:
[----:B01--4-:R-:W-:Y:S05]  /*07e0*/  BSYNC.RECONVERGENT B0 ;  /* 0x0000000000007941 */ /* 0x013fea0003800200 */
.L_x_3293:
        /* <DEDUP_REMOVED lines=49> */
.L_x_3295:
[----:B------:R-:W-:Y:S01]  /*0b00*/  ISETP.NE.AND P0, PT, R40, 0x3, PT ;  /* 0x000000032800780c */ /* 0x000fe20003f05270 */
[----:B------:R-:W-:Y:S01]  /*0b10*/  IMAD.MOV.U32 R25, RZ, RZ, R28 ;  /* 0x000000ffff197224 */ /* 0x000fe200078e001c */
[----:B------:R-:W-:-:S11]  /*0b20*/  MOV R24, R30 ;  /* 0x0000001e00187202 */ /* 0x000fd60000000f00 */
[----:B------:R-:W-:Y:S01]  /*0b30*/  @P0 IMAD.MOV.U32 R25, RZ, RZ, R39 ;  /* 0x000000ffff190224 */ /* 0x000fe200078e0027 */
[----:B------:R-:W-:-:S07]  /*0b40*/  @P0 MOV R24, R28 ;  /* 0x0000001c00180202 */ /* 0x000fce0000000f00 */
.L_x_3296:
        /* <DEDUP_REMOVED lines=9> */
[----:B------:R-:W-:-:S04]  /*0be0*/  FSET.BF.LT.FTZ.AND R29, R23, UR5, PT ;  /* 0x00000005171d7c0a */ /* 0x000fc8000b811000 */
[----:B------:R-:W-:Y:S01]  /*0bf0*/  F2I.FTZ.U32.TRUNC.NTZ R23, R29 ;  /* 0x0000001d00177305 */ /* 0x000fe2000021f000 */
[--C-:B--2---:R-:W-:Y:S02]  /*0c00*/  HADD2.F32 R28, -RZ, R26.reuse.H0_H0 ;  /* 0x2000001aff1c7230 */ /* 0x104fe40000004100 */
[----:B------:R-:W-:-:S03]  /*0c10*/  HADD2.F32 R24, -RZ, R26.H1_H1 ;  /* 0x3000001aff187230 */ /* 0x000fc60000004100 */
[----:B------:R-:W-:Y:S02]  /*0c20*/  FMUL.FTZ R25, R29, R28 ;  /* 0x0000001c1d197220 */ /* 0x000fe40000410000 */
[----:B------:R-:W-:Y:S01]  /*0c30*/  FMUL.FTZ R27, R39, R24 ;  /* 0x00000018271b7220 */ /* 0x000fe20000410000 */
[----:B------:R0:W1:Y:S01]  /*0c40*/  F2I.FTZ.U32.TRUNC.NTZ R28, R39 ;  /* 0x00000027001c7305 */ /* 0x000062000021f000 */
[C---:B------:R-:W-:Y:S02]  /*0c50*/  FMUL.FTZ R25, R38.reuse, R25 ;  /* 0x0000001926197220 */ /* 0x040fe40000410000 */
[----:B------:R-:W-:Y:S01]  /*0c60*/  FMUL.FTZ R24, R38, R27 ;  /* 0x0000001b26187220 */ /* 0x000fe20000410000 */
[----:B---3--:R-:W-:-:S04]  /*0c70*/  IMAD.WIDE.U32 R26, R37, 0x2, R20 ;  /* 0x00000002251a7825 */ /* 0x008fc800078e0014 */
[----:B------:R-:W-:Y:S01]  /*0c80*/  F2FP.F16.F32.PACK_AB R45, R24, R25 ;  /* 0x00000019182d723e */ /* 0x000fe200000000ff */
        /* <DEDUP_REMOVED lines=12> */
        .weak           $__internal_50_$__cuda_sm20_dblrcp_rn_slowpath_v3
        .type           $__internal_50_$__cuda_sm20_dblrcp_rn_slowpath_v3,@function
        .size           $__internal_50_$__cuda_sm20_dblrcp_rn_slowpath_v3,(.L_x_14136 - $__internal_50_$__cuda_sm20_dblrcp_rn_slowpath_v3)
$__internal_50_$__cuda_sm20_dblrcp_rn_slowpath_v3:
        /* <DEDUP_REMOVED lines=25> */
.L_x_3300:
        /* <DEDUP_REMOVED lines=9> */
.L_x_3298:
[----:B------:R-:W-:Y:S02]  /*0f70*/  LOP3.LUT R19, R29, 0x80000, RZ, 0xfc, !PT ;  /* 0x000800001d137812 */ /* 0x000fe400078efcff */
[----:B------:R-:W-:-:S07]  /*0f80*/  MOV R18, R28 ;  /* 0x0000001c00127202 */ /* 0x000fce0000000f00 */
.L_x_3299:
[----:B------:R-:W-:Y:S01]  /*0f90*/  IMAD.MOV.U32 R26, RZ, RZ, R18 ;  /* 0x000000ffff1a7224 */ /* 0x000fe200078e0012 */
[----:B------:R-:W-:Y:S01]  /*0fa0*/  MOV R27, R19 ;  /* 0x00000013001b7202 */ /* 0x000fe20000000f00 */
[----:B------:R-:W-:Y:S01]  /*0fb0*/  IMAD.MOV.U32 R18, RZ, RZ, R30 ;  /* 0x000000ffff127224 */ /* 0x000fe200078e001e */
[----:B------:R-:W-:-:S04]  /*0fc0*/  MOV R19, 0x0 ;  /* 0x0000000000137802 */ /* 0x000fc80000000f00 */
[----:B------:R-:W-:Y:S05]  /*0fd0*/  RET.REL.NODEC R18 `(_ZN2at6native43_GLOBAL__N__7cc8d1ed_10_Dropout_cu_0e96ed3824fused_dropout_kernel_vecIN3c104HalfEfjLi1ELi2EhEEvNS_4cuda6detail10TensorInfoIKT_T1_EENS7_IS8_SA_EENS7_IT4_SA_EESA_T0_NS_15PhiloxCudaStateE) ;  /* 0xfffffff012087950 */ /* 0x000fea0003c3ffff */
.L_x_3301:
        /* <DEDUP_REMOVED lines=10> */
.L_x_14136:


//--------------------- .text._ZN2at6native43_GLOBAL__N__7cc8d1ed_10_Dropout_cu_0e96ed3824fused_dropout_kernel_vecIN3c104HalfEfjLi1ELi4EhEEvNS_4cuda6detail10TensorInfoIKT_T1_EENS7_IS8_SA_EENS7_IT4_SA_EESA_T0_NS_15PhiloxCudaStateE --------------------------
	.section	.text._ZN2at6native43_GLOBAL__N__7cc8d1ed_10_Dropout_cu_0e96ed3824fused_dropout_kernel_vecIN3c104HalfEfjLi1ELi4EhEEvNS_4cuda6detail10TensorInfoIKT_T1_EENS7_IS8_SA_EENS7_IT4_SA_EESA_T0_NS_15PhiloxCudaStateE,"ax",@progbits
	.align	128
.text._ZN2at6native43_GLOBAL__N__7cc8d1ed_10_Dropout_cu_0e96ed3824fused_dropout_kernel_vecIN3c104HalfEfjLi1ELi4EhEEvNS_4cuda6detail10TensorInfoIKT_T1_EENS7_IS8_SA_EENS7_IT4_SA_EESA_T0_NS_15PhiloxCudaStateE:
        .type           _ZN2at6native43_GLOBAL__N__7cc8d1ed_10_Dropout_cu_0e96ed3824fused_dropout_kernel_vecIN3c104HalfEfjLi1ELi4EhEEvNS_4cuda6detail10TensorInfoIKT_T1_EENS7_IS8_SA_EENS7_IT4_SA_EESA_T0_NS_15PhiloxCudaStateE,@function
        .size           _ZN2at6native43_GLOBAL__N__7cc8d1ed_10_Dropout_cu_0e96ed3824fused_dropout_kernel_vecIN3c104HalfEfjLi1ELi4EhEEvNS_4cuda6detail10TensorInfoIKT_T1_EENS7_IS8_SA_EENS7_IT4_SA_EESA_T0_NS_15PhiloxCudaStateE,(.L_x_14138 - _ZN2at6native43_GLOBAL__N__7cc8d1ed_10_Dropout_cu_0e96ed3824fused_dropout_kernel_vecIN3c104HalfEfjLi1ELi4EhEEvNS_4cuda6detail10TensorInfoIKT_T1_EENS7_IS8_SA_EENS7_IT4_SA_EESA_T0_NS_15PhiloxCudaStateE)
        .other          _ZN2at6native43_GLOBAL__N__7cc8d1ed_10_Dropout_cu_0e96ed3824fused_dropout_kernel_vecIN3c104HalfEfjLi1ELi4EhEEvNS_4cuda6detail10TensorInfoIKT_T1_EENS7_IS8_SA_EENS7_IT4_SA_EESA_T0_NS_15PhiloxCudaStateE,@"STO_CUDA_ENTRY STV_DEFAULT"
_ZN2at6native43_GLOBAL__N__7cc8d1ed_10_Dropout_cu_0e96ed3824fused_dropout_kernel_vecIN3c104HalfEfjLi1ELi4EhEEvNS_4cuda6detail10TensorInfoIKT_T1_EENS7_IS8_SA_EENS7_IT4_SA_EESA_T0_NS_15PhiloxCudaStateE:
        /* <DEDUP_REMOVED lines=103> */
[----:B------:R-:W-:Y:S05]  /*0670*/  CALL.REL.NOINC `($__internal_51_$__cuda_sm20_dblrcp_rn_slowpath_v3) ;  /* 0x0000000800347944 */ /* 0x000fea0003c00000 */
.L_x_3302:
        /* <DEDUP_REMOVED lines=16> */
.L_x_3307:
[----:B------:R-:W-:Y:S01]  /*0780*/  VIADD R19, R19, 0x1 ;  /* 0x0000000113137836 */ /* 0x000fe20000000000 */
[----:B------:R-:W-:Y:S03]  /*0790*/  BSSY.RECONVERGENT B0, `(.L_x_3303) ;  /* 0x000000c000007945 */ /* 0x000fe60003800200 */
[C---:B--2---:R-:W-:Y:S01]  /*07a0*/  IMAD.WIDE.U32 R32, R19.reuse, -0x2daee0ad, RZ ;  /* 0xd2511f5313207825 */ /* 0x044fe200078e00ff */
[----:B------:R-:W-:-:S13]  /*07b0*/  ISETP.NE.AND P0, PT, R19, RZ, PT ;  /* 0x000000ff1300720c */ /* 0x000fda0003f05270 */
        /* <DEDUP_REMOVED lines=9> */
.L_x_3304:
[----:B01--4-:R-:W-:Y:S05]  /*0850*/  BSYNC.RECONVERGENT B0 ;  /* 0x0000000000007941 */ /* 0x013fea0003800200 */
.L_x_3303:
        /* <DEDUP_REMOVED lines=32> */
[----:B------:R-:W-:Y:S02]  /*0a60*/  MOV R29, R44 ;  /* 0x0000002c001d7202 */ /* 0x000fe40000000f00 */
        /* <DEDUP_REMOVED lines=22> */
.L_x_3305:
        /* <DEDUP_REMOVED lines=9> */
.L_x_3306:
        /* <DEDUP_REMOVED lines=8> */
[----:B------:R-:W-:-:S03]  /*0ce0*/  I2FP.F32.U32 R32, R28 ;  /* 0x0000001c00207245 */ /* 0x000fc60000201000 */
[-C--:B------:R-:W-:Y:S01]  /*0cf0*/  FFMA.FTZ R29, R29, R46.reuse, 1.1641532182693481445e-10 ;  /* 0x2f0000001d1d7423 */ /* 0x080fe2000001002e */
[----:B------:R-:W-:Y:S01]  /*0d00*/  FSET.BF.LT.FTZ.AND R31, R33, UR5, PT ;  /* 0x00000005211f7c0a */ /* 0x000fe2000b811000 */
[-C--:B------:R-:W-:Y:S01]  /*0d10*/  FFMA.FTZ R33, R45, R46.reuse, 1.1641532182693481445e-10 ;  /* 0x2f0000002d217423 */ /* 0x080fe2000001002e */
[----:B------:R-:W-:Y:S02]  /*0d20*/  FFMA.FTZ R45, R32, R46, 1.1641532182693481445e-10 ;  /* 0x2f000000202d7423 */ /* 0x000fe4000001002e */
[----:B------:R-:W-:Y:S01]  /*0d30*/  FSET.BF.LT.FTZ.AND R29, R29, UR5, PT ;  /* 0x000000051d1d7c0a */ /* 0x000fe2000b811000 */
[----:B------:R-:W-:Y:S01]  /*0d40*/  F2I.FTZ.U32.TRUNC.NTZ R28, R31 ;  /* 0x0000001f001c7305 */ /* 0x000fe2000021f000 */
[----:B------:R-:W-:Y:S02]  /*0d50*/  FSET.BF.LT.FTZ.AND R32, R33, UR5, PT ;  /* 0x0000000521207c0a */ /* 0x000fe4000b811000 */
[----:B------:R-:W-:-:S05]  /*0d60*/  FSET.BF.LT.FTZ.AND R46, R45, UR5, PT ;  /* 0x000000052d2e7c0a */ /* 0x000fca000b811000 */
[----:B------:R-:W0:Y:S08]  /*0d70*/  F2I.FTZ.U32.TRUNC.NTZ R33, R32 ;  /* 0x0000002000217305 */ /* 0x000e30000021f000 */
[----:B------:R1:W-:Y:S01]  /*0d80*/  F2I.FTZ.U32.TRUNC.NTZ R30, R29 ;  /* 0x0000001d001e7305 */ /* 0x0003e2000021f000 */
[----:B0-----:R-:W-:-:S07]  /*0d90*/  PRMT R33, R28, 0x3340, R33 ;  /* 0x000033401c217816 */ /* 0x001fce0000000021 */
[----:B------:R-:W0:Y:S01]  /*0da0*/  F2I.FTZ.U32.TRUNC.NTZ R45, R46 ;  /* 0x0000002e002d7305 */ /* 0x000e22000021f000 */
[----:B------:R-:W-:Y:S01]  /*0db0*/  IADD3 R28, P0, PT, R37, UR8, RZ ;  /* 0x00000008251c7c10 */ /* 0x000fe2000ff1e0ff */
[--C-:B--2---:R-:W-:Y:S02]  /*0dc0*/  HADD2.F32 R48, -RZ, R26.reuse.H0_H0 ;  /* 0x2000001aff307230 */ /* 0x104fe40000004100 */
[----:B------:R-:W-:Y:S02]  /*0dd0*/  HADD2.F32 R47, -RZ, R26.H1_H1 ;  /* 0x3000001aff2f7230 */ /* 0x000fe40000004100 */
[--C-:B------:R-:W-:Y:S02]  /*0de0*/  HADD2.F32 R26, -RZ, R27.reuse.H0_H0 ;  /* 0x2000001bff1a7230 */ /* 0x100fe40000004100 */
[----:B-1----:R-:W-:Y:S01]  /*0df0*/  FMUL.FTZ R29, R29, R48 ;  /* 0x000000301d1d7220 */ /* 0x002fe20000410000 */
[----:B------:R-:W-:Y:S02]  /*0e00*/  HADD2.F32 R27, -RZ, R27.H1_H1 ;  /* 0x3000001bff1b7230 */ /* 0x000fe40000004100 */
[----:B------:R-:W-:Y:S01]  /*0e10*/  FMUL.FTZ R47, R46, R47 ;  /* 0x0000002f2e2f7220 */ /* 0x000fe20000410000 */
[----:B0-----:R-:W-:Y:S01]  /*0e20*/  PRMT R46, R30, 0x3340, R45 ;  /* 0x000033401e2e7816 */ /* 0x001fe2000000002d */
[----:B------:R-:W-:Y:S01]  /*0e30*/  FMUL.FTZ R31, R31, R26 ;  /* 0x0000001a1f1f7220 */ /* 0x000fe20000410000 */
[----:B------:R-:W-:Y:S01]  /*0e40*/  FMUL.FTZ R26, R38, R29 ;  /* 0x0000001d261a7220 */ /* 0x000fe20000410000 */
[----:B------:R-:W-:Y:S01]  /*0e50*/  FMUL.FTZ R49, R32, R27 ;  /* 0x0000001b20317220 */ /* 0x000fe20000410000 */
[----:B------:R-:W-:-:S02]  /*0e60*/  IMAD.X R29, RZ, RZ, UR9, P0 ;  /* 0x00000009ff1d7e24 */ /* 0x000fc400080e06ff */
[----:B------:R-:W-:Y:S01]  /*0e70*/  FMUL.FTZ R27, R38, R31 ;  /* 0x0000001f261b7220 */ /* 0x000fe20000410000 */
[----:B---3--:R-:W-:Y:S01]  /*0e80*/  IMAD.WIDE.U32 R30, R37, 0x2, R24 ;  /* 0x00000002251e7825 */ /* 0x008fe200078e0018 */
[----:B------:R-:W-:-:S03]  /*0e90*/  LEA R37, R42, R37, 0x2 ;  /* 0x000000252a257211 */ /* 0x000fc600078e10ff */
[C---:B------:R-:W-:Y:S01]  /*0ea0*/  FMUL.FTZ R47, R38.reuse, R47 ;  /* 0x0000002f262f7220 */ /* 0x040fe20000410000 */
[----:B------:R-:W-:Y:S01]  /*0eb0*/  FMUL.FTZ R32, R38, R49 ;  /* 0x0000003126207220 */ /* 0x000fe20000410000 */
[----:B------:R-:W-:Y:S02]  /*0ec0*/  PRMT R33, R46, 0x5410, R33 ;  /* 0x000054102e217816 */ /* 0x000fe40000000021 */
[----:B------:R-:W-:Y:S02]  /*0ed0*/  ISETP.GE.U32.AND P0, PT, R37, UR10, PT ;  /* 0x0000000a25007c0c */ /* 0x000fe4000bf06070 */
[----:B------:R-:W-:Y:S02]  /*0ee0*/  F2FP.F16.F32.PACK_AB R26, R47, R26 ;  /* 0x0000001a2f1a723e */ /* 0x000fe400000000ff */
[----:B------:R-:W-:-:S05]  /*0ef0*/  F2FP.F16.F32.PACK_AB R27, R32, R27 ;  /* 0x0000001b201b723e */ /* 0x000fca00000000ff */
[----:B------:R2:W-:Y:S04]  /*0f00*/  STG.E.64 desc[UR6][R30.64], R26 ;  /* 0x0000001a1e007986 */ /* 0x0005e8000c101b06 */
[----:B------:R2:W-:Y:S01]  /*0f10*/  STG.E desc[UR6][R28.64], R33 ;  /* 0x000000211c007986 */ /* 0x0005e2000c101906 */
[----:B------:R-:W-:Y:S06]  /*0f20*/  BAR.SYNC.DEFER_BLOCKING 0x0 ;  /* 0x0000000000007b1d */ /* 0x000fec0000010000 */
[----:B------:R-:W-:Y:S05]  /*0f30*/  @!P0 BRA `(.L_x_3307) ;  /* 0xfffffff800108947 */ /* 0x000fea000383ffff */
[----:B------:R-:W-:Y:S05]  /*0f40*/  EXIT ;  /* 0x000000000000794d */ /* 0x000fea0003800000 */
        .weak           $__internal_51_$__cuda_sm20_dblrcp_rn_slowpath_v3
        .type           $__internal_51_$__cuda_sm20_dblrcp_rn_slowpath_v3,@function
        .size           $__internal_51_$__cuda_sm20_dblrcp_rn_slowpath_v3,(.L_x_14138 - $__internal_51_$__cuda_sm20_dblrcp_rn_slowpath_v3)
$__internal_51_$__cuda_sm20_dblrcp_rn_slowpath_v3:
        /* <DEDUP_REMOVED lines=25> */
.L_x_3310:
        /* <DEDUP_REMOVED lines=9> */
.L_x_3308:
[----:B------:R-:W-:Y:S01]  /*1170*/  LOP3.LUT R23, R29, 0x80000, RZ, 0xfc, !PT ;  /* 0x000800001d177812 */ /* 0x000fe200078efcff */
[----:B------:R-:W-:-:S07]  /*1180*/  IMAD.MOV.U32 R22, RZ, RZ, R28 ;  /* 0x000000ffff167224 */ /* 0x000fce00078e001c */
.L_x_3309:
[----:B------:R-:W-:Y:S01]  /*1190*/  MOV R33, 0x0 ;  /* 0x0000000000217802 */ /* 0x000fe20000000f00 */
[----:B------:R-:W-:Y:S01]  /*11a0*/  IMAD.MOV.U32 R27, RZ, RZ, R23 ;  /* 0x000000ffff1b7224 */ /* 0x000fe200078e0017 */
[----:B------:R-:W-:Y:S02]  /*11b0*/  MOV R26, R22 ;  /* 0x00000016001a7202 */ /* 0x000fe40000000f00 */
[----:B------:R-:W-:Y:S05]  /*11c0*/  RET.REL.NODEC R32 `(_ZN2at6native43_GLOBAL__N__7cc8d1ed_10_Dropout_cu_0e96ed3824fused_dropout_kernel_vecIN3c104HalfEfjLi1ELi4EhEEvNS_4cuda6detail10TensorInfoIKT_T1_EENS7_IS8_SA_EENS7_IT4_SA_EESA_T0_NS_15PhiloxCudaStateE) ;  /* 0xffffffec208c7950 */ /* 0x000fea0003c3ffff */
.L_x_3311:
        /* <DEDUP_REMOVED lines=11> */
.L_x_14138:


//--------------------- .text._ZN2at6native43_GLOBAL__N__7cc8d1ed_10_Dropout_cu_0e96ed3824fused_dropout_kernel_vecIN3c104HalfEfjLi1ELi8EhEEvNS_4cuda6detail10TensorInfoIKT_T1_EENS7_IS8_SA_EENS7_IT4_SA_EESA_T0_NS_15PhiloxCudaStateE --------------------------
	.section	.text._ZN2at6native43_GLOBAL__N__7cc8d1ed_10_Dropout_cu_0e96ed3824fused_dropout_kernel_vecIN3c104HalfEfjLi1ELi8EhEEvNS_4cuda6detail10TensorInfoIKT_T1_EENS7_IS8_SA_EENS7_IT4_SA_EESA_T0_NS_15PhiloxCudaStateE,"ax",@progbits
	.align	128
.text._ZN2at6native43_GLOBAL__N__7cc8d1ed_10_Dropout_cu_0e96ed3824fused_dropout_kernel_vecIN3c104HalfEfjLi1ELi8EhEEvNS_4cuda6detail10TensorInfoIKT_T1_EENS7_IS8_SA_EENS7_IT4_SA_EESA_T0_NS_15PhiloxCudaStateE:
        .type           _ZN2at6native43_GLOBAL__N__7cc8d1ed_10_Dropout_cu_0e96ed3824fused_dropout_kernel_vecIN3c104HalfEfjLi1ELi8EhEEvNS_4cuda6detail10TensorInfoIKT_T1_EENS7_IS8_SA_EENS7_IT4_SA_EESA_T0_NS_15PhiloxCudaStateE,@function
        .size           _ZN2at6native43_GLOBAL__N__7cc8d1ed_10_Dropout_cu_0e96ed3824fused_dropout_kernel_vecIN3c104HalfEfjLi1ELi8EhEEvNS_4cuda6detail10TensorInfoIKT_T1_EENS7_IS8_SA_EENS7_IT4_SA_EESA_T0_NS_15PhiloxCudaStateE,(.L_x_14140 - _ZN2at6native43_GLOBAL__N__7cc8d1ed_10_Dropout_cu_0e96ed3824fused_dropout_kernel_vecIN3c104HalfEfjLi1ELi8EhEEvNS_4cuda6detail10TensorInfoIKT_T1_EENS7_IS8_SA_EENS7_IT4_SA_EESA_T0_NS_15PhiloxCudaStateE)
        .other          _ZN2at6native43_GLOBAL__N__7cc8d1ed_10_Dropout_cu_0e96ed3824fused_dropout_kernel_vecIN3c104HalfEfjLi1ELi8EhEEvNS_4cuda6detail10TensorInfoIKT_T1_EENS7_IS8_SA_EENS7_IT4_SA_EESA_T0_NS_15PhiloxCudaStateE,@"STO_CUDA_ENTRY STV_DEFAULT"
_ZN2at6native43_GLOBAL__N__7cc8d1ed_10_Dropout_cu_0e96ed3824fused_dropout_kernel_vecIN3c104HalfEfjLi1ELi8EhEEvNS_4cuda6detail10TensorInfoIKT_T1_EENS7_IS8_SA_EENS7_IT4_SA_EESA_T0_NS_15PhiloxCudaStateE:
        /* <DEDUP_REMOVED lines=104> */
[----:B------:R-:W-:Y:S02]  /*0680*/  MOV R40, 0x6b0 ;  /* 0x000006b000287802 */ /* 0x000fe40000000f00 */
[----:B------:R-:W-:-:S07]  /*0690*/  IADD3 R29, PT, PT, R16, -0x100000, RZ ;  /* 0xfff00000101d7810 */ /* 0x000fce0007ffe0ff */
[----:B------:R-:W-:Y:S05]  /*06a0*/  CALL.REL.NOINC `($__internal_52_$__cuda_sm20_dblrcp_rn_slowpath_v3) ;  /* 0x0000000c00dc7944 */ /* 0x000fea0003c00000 */
[----:B------:R-:W-:Y:S01]  /*06b0*/  IMAD.MOV.U32 R16, RZ, RZ, R32 ;  /* 0x000000ffff107224 */ /* 0x000fe200078e0020 */
[----:B------:R-:W-:-:S07]  /*06c0*/  MOV R17, R33 ;  /* 0x0000002100117202 */ /* 0x000fce0000000f00 */
.L_x_3312:
        /* <DEDUP_REMOVED lines=13> */
.L_x_3321:
[----:B0-----:R-:W-:Y:S01]  /*07a0*/  IADD3 R18, PT, PT, R24, 0x1, RZ ;  /* 0x0000000118127810 */ /* 0x001fe20007ffe0ff */
        /* <DEDUP_REMOVED lines=12> */
.L_x_3314:
[----:B--234-:R-:W-:Y:S05]  /*0870*/  BSYNC.RECONVERGENT B0 ;  /* 0x0000000000007941 */ /* 0x01cfea0003800200 */
.L_x_3313:
        /* <DEDUP_REMOVED lines=53> */
.L_x_3315:
        /* <DEDUP_REMOVED lines=9> */
.L_x_3316:
        /* <DEDUP_REMOVED lines=13> */
.L_x_3318:
[----:B------:R-:W-:Y:S05]  /*0d30*/  BSYNC.RECONVERGENT B0 ;  /* 0x0000000000007941 */ /* 0x000fea0003800200 */
.L_x_3317:
        /* <DEDUP_REMOVED lines=38> */
[----:B------:R-:W-:Y:S01]  /*0fa0*/  IMAD.WIDE.U32 R32, R33, -0x326172a9, RZ ;  /* 0xcd9e8d5721207825 */ /* 0x000fe200078e00ff */
[----:B------:R-:W-:-:S03]  /*0fb0*/  I2FP.F32.U32 R19, R36 ;  /* 0x0000002400137245 */ /* 0x000fc60000201000 */
[----:B------:R-:W-:Y:S01]  /*0fc0*/  IMAD.HI.U32 R35, R34, -0x2daee0ad, RZ ;  /* 0xd2511f5322237827 */ /* 0x000fe200078e00ff */
[----:B------:R-:W-:Y:S02]  /*0fd0*/  LOP3.LUT R28, R21, R18, R33, 0x96, !PT ;  /* 0x00000012151c7212 */ /* 0x000fe400078e9621 */
[----:B------:R-:W-:Y:S01]  /*0fe0*/  MOV R36, R32 ;  /* 0x0000002000247202 */ /* 0x000fe20000000f00 */
[----:B------:R-:W-:Y:S01]  /*0ff0*/  IMAD.MOV.U32 R32, RZ, RZ, 0x2f800000 ;  /* 0x2f800000ff207424 */ /* 0x000fe200078e00ff */
[----:B------:R-:W-:Y:S02]  /*1000*/  I2FP.F32.U32 R33, R42 ;  /* 0x0000002a00217245 */ /* 0x000fe40000201000 */
[----:B------:R-:W-:Y:S01]  /*1010*/  LOP3.LUT R35, R27, R16, R35, 0x96, !PT ;  /* 0x000000101b237212 */ /* 0x000fe200078e9623 */
[----:B------:R-:W-:Y:S02]  /*1020*/  IMAD R16, R43, -0x2daee0ad, RZ ;  /* 0xd2511f532b107824 */ /* 0x000fe400078e02ff */
[-C--:B------:R-:W-:Y:S01]  /*1030*/  FFMA.FTZ R47, R17, R32.reuse, 1.1641532182693481445e-10 ;  /* 0x2f000000112f7423 */ /* 0x080fe20000010020 */
        /* <DEDUP_REMOVED lines=12> */
.L_x_3319:
        /* <DEDUP_REMOVED lines=9> */
.L_x_3320:
[----:B------:R-:W0:Y:S02]  /*1190*/  LDC.64 R16, c[0x0][0x380] ;  /* 0x0000e000ff107b82 */ /* 0x000e240000000a00 */
[----:B0-----:R-:W-:-:S06]  /*11a0*/  IMAD.WIDE.U32 R16, R26, 0x2, R16 ;  /* 0x000000021a107825 */ /* 0x001fcc00078e0010 */
[----:B------:R-:W2:Y:S01]  /*11b0*/  LDG.E.128 R16, desc[UR6][R16.64] ;  /* 0x0000000610107981 */ /* 0x000ea2000c1e1d00 */
[----:B------:R-:W-:Y:S01]  /*11c0*/  I2FP.F32.U32 R41, R41 ;  /* 0x0000002900297245 */ /* 0x000fe20000201000 */
[----:B------:R-:W-:Y:S05]  /*11d0*/  WARPSYNC.ALL ;  /* 0x0000000000007948 */ /* 0x000fea0003800000 */
[----:B------:R-:W-:Y:S01]  /*11e0*/  FFMA.FTZ R49, R41, R32, 1.1641532182693481445e-10 ;  /* 0x2f00000029317423 */ /* 0x000fe20000010020 */
[----:B------:R-:W-:Y:S02]  /*11f0*/  I2FP.F32.U32 R51, R40 ;  /* 0x0000002800337245 */ /* 0x000fe40000201000 */
[----:B------:R-:W-:-:S02]  /*1200*/  FSET.BF.LT.FTZ.AND R33, R33, UR5, PT ;  /* 0x0000000521217c0a */ /* 0x000fc4000b811000 */
[----:B------:R-:W-:Y:S01]  /*1210*/  FSET.BF.LT.FTZ.AND R40, R49, UR5, PT ;  /* 0x0000000531287c0a */ /* 0x000fe2000b811000 */
[----:B------:R-:W-:Y:S01]  /*1220*/  FFMA.FTZ R51, R51, R32, 1.1641532182693481445e-10 ;  /* 0x2f00000033337423 */ /* 0x000fe20000010020 */
[----:B------:R-:W-:Y:S01]  /*1230*/  I2FP.F32.U32 R53, R38 ;  /* 0x0000002600357245 */ /* 0x000fe20000201000 */
[----:B------:R-:W-:Y:S01]  /*1240*/  F2I.FTZ.U32.TRUNC.NTZ R42, R33 ;  /* 0x00000021002a7305 */ /* 0x000fe2000021f000 */
[----:B------:R-:W-:Y:S02]  /*1250*/  I2FP.F32.U32 R49, R48 ;  /* 0x0000003000317245 */ /* 0x000fe40000201000 */
        /* <DEDUP_REMOVED lines=8> */
[----:B------:R-:W-:-:S03]  /*12e0*/  FSET.BF.LT.FTZ.AND R49, R49, UR5, PT ;  /* 0x0000000531317c0a */ /* 0x000fc6000b811000 */
[----:B------:R-:W0:Y:S08]  /*12f0*/  F2I.FTZ.U32.TRUNC.NTZ R41, R43 ;  /* 0x0000002b00297305 */ /* 0x000e30000021f000 */
[----:B------:R-:W1:Y:S01]  /*1300*/  F2I.FTZ.U32.TRUNC.NTZ R44, R46 ;  /* 0x0000002e002c7305 */ /* 0x000e62000021f000 */
[----:B0-----:R-:W-:-:S07]  /*1310*/  PRMT R41, R42, 0x3340, R41 ;  /* 0x000033402a297816 */ /* 0x001fce0000000029 */
[----:B------:R0:W-:Y:S01]  /*1320*/  F2I.FTZ.U32.TRUNC.NTZ R38, R40 ;  /* 0x0000002800267305 */ /* 0x0001e2000021f000 */
[--C-:B--2---:R-:W-:Y:S02]  /*1330*/  HADD2.F32 R52, -RZ, R17.reuse.H0_H0 ;  /* 0x20000011ff347230 */ /* 0x104fe40000004100 */
[--C-:B------:R-:W-:Y:S02]  /*1340*/  HADD2.F32 R50, -RZ, R16.reuse.H0_H0 ;  /* 0x20000010ff327230 */ /* 0x100fe40000004100 */
[----:B------:R-:W-:Y:S02]  /*1350*/  HADD2.F32 R51, -RZ, R16.H1_H1 ;  /* 0x30000010ff337230 */ /* 0x000fe40000004100 */
[----:B------:R-:W-:Y:S01]  /*1360*/  FMUL.FTZ R52, R33, R52 ;  /* 0x0000003421347220 */ /* 0x000fe20000410000 */
[----:B------:R-:W-:Y:S01]  /*1370*/  HADD2.F32 R54, -RZ, R17.H1_H1 ;  /* 0x30000011ff367230 */ /* 0x000fe20000004100 */
[----:B------:R-:W2:Y:S01]  /*1380*/  LDC.64 R32, c[0x0][0x458] ;  /* 0x00011600ff207b82 */ /* 0x000ea20000000a00 */
[----:B------:R-:W-:Y:S01]  /*1390*/  FMUL.FTZ R16, R47, R50 ;  /* 0x000000322f107220 */ /* 0x000fe20000410000 */
[----:B------:R-:W-:Y:S01]  /*13a0*/  FMUL.FTZ R50, R46, R51 ;  /* 0x000000332e327220 */ /* 0x000fe20000410000 */
[--C-:B------:R-:W-:Y:S01]  /*13b0*/  HADD2.F32 R17, -RZ, R18.reuse.H0_H0 ;  /* 0x20000012ff117230 */ /* 0x100fe20000004100 */
[----:B------:R3:W4:Y:S01]  /*13c0*/  F2I.FTZ.U32.TRUNC.NTZ R47, R48 ;  /* 0x00000030002f7305 */ /* 0x000722000021f000 */
[----:B------:R-:W-:-:S02]  /*13d0*/  HADD2.F32 R51, -RZ, R18.H1_H1 ;  /* 0x30000012ff337230 */ /* 0x000fc40000004100 */
[----:B------:R-:W-:Y:S01]  /*13e0*/  FMUL.FTZ R54, R43, R54 ;  /* 0x000000362b367220 */ /* 0x000fe20000410000 */
[--C-:B------:R-:W-:Y:S02]  /*13f0*/  HADD2.F32 R18, -RZ, R19.reuse.H0_H0 ;  /* 0x20000013ff127230 */ /* 0x100fe40000004100 */
[----:B0-----:R-:W-:Y:S01]  /*1400*/  FMUL.FTZ R40, R40, R17 ;  /* 0x0000001128287220 */ /* 0x001fe20000410000 */
[----:B------:R-:W-:Y:S02]  /*1410*/  HADD2.F32 R58, -RZ, R19.H1_H1 ;  /* 0x30000013ff3a7230 */ /* 0x000fe40000004100 */
[C---:B------:R-:W-:Y:S01]  /*1420*/  FMUL.FTZ R16, R29.reuse, R16 ;  /* 0x000000101d107220 */ /* 0x040fe20000410000 */
[----:B------:R-:W-:Y:S01]  /*1430*/  FMUL.FTZ R17, R29, R50 ;  /* 0x000000321d117220 */ /* 0x000fe20000410000 */
[----:B------:R-:W-:Y:S01]  /*1440*/  FMUL.FTZ R56, R53, R18 ;  /* 0x0000001235387220 */ /* 0x000fe20000410000 */
[----:B---3--:R-:W-:Y:S01]  /*1450*/  FMUL.FTZ R48, R48, R51 ;  /* 0x0000003330307220 */ /* 0x008fe20000410000 */
[----:B------:R-:W-:Y:S01]  /*1460*/  FMUL.FTZ R58, R49, R58 ;  /* 0x0000003a313a7220 */ /* 0x000fe20000410000 */
[----:B------:R-:W-:Y:S01]  /*1470*/  F2I.FTZ.U32.TRUNC.NTZ R46, R53 ;  /* 0x00000035002e7305 */ /* 0x000fe2000021f000 */
[C---:B------:R-:W-:Y:S01]  /*1480*/  FMUL.FTZ R18, R29.reuse, R40 ;  /* 0x000000281d127220 */ /* 0x040fe20000410000 */
[C---:B------:R-:W-:Y:S01]  /*1490*/  FMUL.FTZ R43, R29.reuse, R48 ;  /* 0x000000301d2b7220 */ /* 0x040fe20000410000 */
[C---:B------:R-:W-:Y:S01]  /*14a0*/  IADD3 R40, P0, PT, R26.reuse, UR8, RZ ;  /* 0x000000081a287c10 */ /* 0x040fe2000ff1e0ff */
[C---:B------:R-:W-:Y:S01]  /*14b0*/  FMUL.FTZ R52, R29.reuse, R52 ;  /* 0x000000341d347220 */ /* 0x040fe20000410000 */
[C---:B------:R-:W-:Y:S01]  /*14c0*/  FMUL.FTZ R19, R29.reuse, R54 ;  /* 0x000000361d137220 */ /* 0x040fe20000410000 */
[----:B------:R-:W-:Y:S01]  /*14d0*/  FMUL.FTZ R56, R29, R56 ;  /* 0x000000381d387220 */ /* 0x000fe20000410000 */
[----:B------:R-:W-:Y:S01]  /*14e0*/  F2FP.F16.F32.PACK_AB R18, R43, R18 ;  /* 0x000000122b12723e */ /* 0x000fe200000000ff */
[----:B------:R-:W0:Y:S01]  /*14f0*/  F2I.FTZ.U32.TRUNC.NTZ R49, R49 ;  /* 0x0000003100317305 */ /* 0x000e22000021f000 */
[----:B--2---:R-:W-:Y:S01]  /*1500*/  IMAD.WIDE.U32 R42, R26, 0x2, R32 ;  /* 0x000000021a2a7825 */ /* 0x004fe200078e0020 */
[----:B-1----:R-:W-:-:S03]  /*1510*/  PRMT R32, R45, 0x3340, R44 ;  /* 0x000033402d207816 */ /* 0x002fc6000000002c */
[----:B------:R-:W-:Y:S01]  /*1520*/  FMUL.FTZ R51, R29, R58 ;  /* 0x0000003a1d337220 */ /* 0x000fe20000410000 */
[----:B------:R-:W-:Y:S02]  /*1530*/  LEA R26, R39, R26, 0x3 ;  /* 0x0000001a271a7211 */ /* 0x000fe400078e18ff */
[----:B------:R-:W-:Y:S01]  /*1540*/  PRMT R32, R32, 0x5410, R41 ;  /* 0x0000541020207816 */ /* 0x000fe20000000029 */
[----:B------:R-:W-:Y:S01]  /*1550*/  IMAD.X R41, RZ, RZ, UR9, P0 ;  /* 0x00000009ff297e24 */ /* 0x000fe200080e06ff */
[----:B------:R-:W-:Y:S02]  /*1560*/  ISETP.GE.U32.AND P0, PT, R26, UR10, PT ;  /* 0x0000000a1a007c0c */ /* 0x000fe4000bf06070 */
[----:B----4-:R-:W-:Y:S02]  /*1570*/  PRMT R38, R38, 0x3340, R47 ;  /* 0x0000334026267816 */ /* 0x010fe4000000002f */
[----:B------:R-:W-:Y:S02]  /*1580*/  F2FP.F16.F32.PACK_AB R16, R17, R16 ;  /* 0x000000101110723e */ /* 0x000fe400000000ff */
[----:B------:R-:W-:-:S02]  /*1590*/  F2FP.F16.F32.PACK_AB R17, R19, R52 ;  /* 0x000000341311723e */ /* 0x000fc400000000ff */
[----:B0-----:R-:W-:Y:S02]  /*15a0*/  PRMT R33, R46, 0x3340, R49 ;  /* 0x000033402e217816 */ /* 0x001fe40000000031 */
[----:B------:R-:W-:Y:S02]  /*15b0*/  F2FP.F16.F32.PACK_AB R19, R51, R56 ;  /* 0x000000383313723e */ /* 0x000fe400000000ff */
[----:B------:R-:W-:-:S03]  /*15c0*/  PRMT R33, R38, 0x5410, R33 ;  /* 0x0000541026217816 */ /* 0x000fc60000000021 */
[----:B------:R0:W-:Y:S04]  /*15d0*/  STG.E.128 desc[UR6][R42.64], R16 ;  /* 0x000000102a007986 */ /* 0x0001e8000c101d06 */
[----:B------:R0:W-:Y:S01]  /*15e0*/  STG.E.64 desc[UR6][R40.64], R32 ;  /* 0x0000002028007986 */ /* 0x0001e2000c101b06 */
[----:B------:R-:W-:Y:S06]  /*15f0*/  BAR.SYNC.DEFER_BLOCKING 0x0 ;  /* 0x0000000000007b1d */ /* 0x000fec0000010000 */
[----:B------:R-:W-:Y:S05]  /*1600*/  @!P0 BRA `(.L_x_3321) ;  /* 0xfffffff000648947 */ /* 0x000fea000383ffff */
[----:B------:R-:W-:Y:S05]  /*1610*/  EXIT ;  /* 0x000000000000794d */ /* 0x000fea0003800000 */
        .weak           $__internal_52_$__cuda_sm20_dblrcp_rn_slowpath_v3
        .type           $__internal_52_$__cuda_sm20_dblrcp_rn_slowpath_v3,@function
        .size           $__internal_52_$__cuda_sm20_dblrcp_rn_slowpath_v3,(.L_x_14140 - $__internal_52_$__cuda_sm20_dblrcp_rn_slowpath_v3)
$__internal_52_$__cuda_sm20_dblrcp_rn_slowpath_v3:
        /* <DEDUP_REMOVED lines=26> */
.L_x_3324:
        /* <DEDUP_REMOVED lines=10> */
.L_x_3322:
[----:B------:R-:W-:Y:S01]  /*1860*/  LOP3.LUT R33, R17, 0x80000, RZ, 0xfc, !PT ;  /* 0x0008000011217812 */ /* 0x000fe200078efcff */
[----:B------:R-:W-:-:S07]  /*1870*/  IMAD.MOV.U32 R32, RZ, RZ, R16 ;  /* 0x000000ffff207224 */ /* 0x000fce00078e0010 */
.L_x_3323:
[----:B------:R-:W-:-:S04]  /*1880*/  MOV R41, 0x0 ;  /* 0x0000000000297802 */ /* 0x000fc80000000f00 */
[----:B------:R-:W-:Y:S05]  /*1890*/  RET.REL.NODEC R40 `(_ZN2at6native43_GLOBAL__N__7cc8d1ed_10_Dropout_cu_0e96ed3824fused_dropout_kernel_vecIN3c104HalfEfjLi1ELi8EhEEvNS_4cuda6detail10TensorInfoIKT_T1_EENS7_IS8_SA_EENS7_IT4_SA_EESA_T0_NS_15PhiloxCudaStateE) ;  /* 0xffffffe428d87950 */ /* 0x000fea0003c3ffff */
.L_x_3325:
        /* <DEDUP_REMOVED lines=14> */
.L_x_14140:


//--------------------- .text._ZN2at6native43_GLOBAL__N__7cc8d1ed_10_Dropout_cu_0e96ed3824fused_dropout_kernel_vecIN3c104HalfEfjLi1ELi16EhEEvNS_4cuda6detail10TensorInfoIKT_T1_EENS7_IS8_SA_EENS7_IT4_SA_EESA_T0_NS_15PhiloxCudaStateE --------------------------
	.section	.text._ZN2at6native43_GLOBAL__N__7cc8d1ed_10_Dropout_cu_0e96ed3824fused_dropout_kernel_vecIN3c104HalfEfjLi1ELi16EhEEvNS_4cuda6detail10TensorInfoIKT_T1_EENS7_IS8_SA_EENS7_IT4_SA_EESA_T0_NS_15PhiloxCudaStateE,"ax",@progbits
	.align	128
.text._ZN2at6native43_GLOBAL__N__7cc8d1ed_10_Dropout_cu_0e96ed3824fused_dropout_kernel_vecIN3c104HalfEfjLi1ELi16EhEEvNS_4cuda6detail10TensorInfoIKT_T1_EENS7_IS8_SA_EENS7_IT4_SA_EESA_T0_NS_15PhiloxCudaStateE:
        .type           _ZN2at6native43_GLOBAL__N__7cc8d1ed_10_Dropout_cu_0e96ed3824fused_dropout_kernel_vecIN3c104HalfEfjLi1ELi16EhEEvNS_4cuda6detail10TensorInfoIKT_T1_EENS7_IS8_SA_EENS7_IT4_SA_EESA_T0_NS_15PhiloxCudaStateE,@function
        .size           _ZN2at6native43_GLOBAL__N__7cc8d1ed_10_Dropout_cu_0e96ed3824fused_dropout_kernel_vecIN3c104HalfEfjLi1ELi16EhEEvNS_4cuda6detail10TensorInfoIKT_T1_EENS7_IS8_SA_EENS7_IT4_SA_EESA_T0_NS_15PhiloxCudaStateE,(.L_x_14142 - _ZN2at6native43_GLOBAL__N__7cc8d1ed_10_Dropout_cu_0e96ed3824fused_dropout_kernel_vecIN3c104HalfEfjLi1ELi16EhEEvNS_4cuda6detail10TensorInfoIKT_T1_EENS7_IS8_SA_EENS7_IT4_SA_EESA_T0_NS_15PhiloxCudaStateE)
        .other          _ZN2at6native43_GLOBAL__N__7cc8d1ed_10_Dropout_cu_0e96ed3824fused_dropout_kernel_vecIN3c104HalfEfjLi1ELi16EhEEvNS_4cuda6detail10TensorInfoIKT_T1_EENS7_IS8_SA_EENS7_IT4_SA_EESA_T0_NS_15PhiloxCudaStateE,@"STO_CUDA_ENTRY STV_DEFAULT"
_ZN2at6native43_GLOBAL__N__7cc8d1ed_10_Dropout_cu_0e96ed3824fused_dropout_kernel_vecIN3c104HalfEfjLi1ELi16EhEEvNS_4cuda6detail10TensorInfoIKT_T1_EENS7_IS8_SA_EENS7_IT4_SA_EESA_T0_NS_15PhiloxCudaStateE:
        /* <DEDUP_REMOVED lines=117> */
[----:B------:R-:W-:Y:S05]  /*0750*/  CALL.REL.NOINC `($__internal_53_$__cuda_sm20_dblrcp_rn_slowpath_v3) ;  /* 0x0000001c00647944 */ /* 0x000fea0003c00000 */
.L_x_3326:
        /* <DEDUP_REMOVED lines=16> */
.L_x_3343:
        /* <DEDUP_REMOVED lines=13> */
.L_x_3328:
[----:B------:R-:W-:Y:S05]  /*0930*/  BSYNC.RECONVERGENT B0 ;  /* 0x0000000000007941 */ /* 0x000fea0003800200 */
.L_x_3327:
[----:B------:R-:W-:Y:S01]  /*0940*/  IMAD.WIDE.U32 R10, R0, -0x326172a9, RZ ;  /* 0xcd9e8d57000a7825 */ /* 0x000fe200078e00ff */
[----:B------:R-:W-:Y:S02]  /*0950*/  LOP3.LUT R13, R4, UR11, R13, 0x96, !PT ;  /* 0x0000000b040d7c12 */ /* 0x000fe4000f8e960d */
[----:B------:R-:W-:Y:S01]  /*0960*/  MOV R20, 0xd2511f53 ;  /* 0xd2511f5300147802 */ /* 0x000fe20000000f00 */
[----:B------:R-:W-:Y:S01]  /*0970*/  IMAD.U32 R35, RZ, RZ, UR10 ;  /* 0x0000000aff237e24 */ /* 0x000fe2000f8e00ff */
[----:B------:R-:W-:Y:S01]  /*0980*/  LOP3.LUT R12, R6, UR10, R11, 0x96, !PT ;  /* 0x0000000a060c7c12 */ /* 0x000fe2000f8e960b */
[----:B------:R-:W-:Y:S01]  /*0990*/  IMAD.WIDE.U32 R14, R13, -0x326172a9, RZ ;  /* 0xcd9e8d570d0e7825 */ /* 0x000fe200078e00ff */
[----:B------:R-:W-:-:S03]  /*09a0*/  MOV R33, UR11 ;  /* 0x0000000b00217c02 */ /* 0x000fc60008000f00 */
[----:B------:R-:W-:Y:S01]  /*09b0*/  IMAD R20, R5, R20, -0x2daee0ad ;  /* 0xd2511f5305147424 */ /* 0x000fe200078e0214 */
[----:B------:R-:W-:Y:S01]  /*09c0*/  LOP3.LUT R10, R10, UR9, R15, 0x96, !PT ;  /* 0x000000090a0a7c12 */ /* 0x000fe2000f8e960f */
[----:B------:R-:W-:Y:S01]  /*09d0*/  IMAD.WIDE.U32 R12, R12, -0x2daee0ad, RZ ;  /* 0xd2511f530c0c7825 */ /* 0x000fe200078e00ff */
[----:B------:R-:W-:-:S03]  /*09e0*/  IADD3 R33, PT, PT, R33, -0x695add53, RZ ;  /* 0x96a522ad21217810 */ /* 0x000fc60007ffe0ff */
        /* <DEDUP_REMOVED lines=21> */
[----:B------:R-:W-:Y:S02]  /*0b40*/  MOV R11, UR8 ;  /* 0x00000008000b7c02 */ /* 0x000fe40008000f00 */
[----:B------:R-:W-:Y:S01]  /*0b50*/  LOP3.LUT R14, R14, UR22, R17, 0x96, !PT ;  /* 0x000000160e0e7c12 */ /* 0x000fe2000f8e9611 */
[----:B------:R-:W-:Y:S01]  /*0b60*/  IMAD.WIDE.U32 R18, R18, -0x326172a9, RZ ;  /* 0xcd9e8d5712127825 */ /* 0x000fe200078e00ff */
[----:B------:R-:W-:-:S03]  /*0b70*/  ISETP.GT.AND P0, PT, R11, 0x1, PT ;  /* 0x000000010b00780c */ /* 0x000fc60003f04270 */
[----:B------:R-:W-:Y:S01]  /*0b80*/  IMAD.WIDE.U32 R14, R14, -0x2daee0ad, RZ ;  /* 0xd2511f530e0e7825 */ /* 0x000fe200078e00ff */
[----:B------:R-:W-:-:S03]  /*0b90*/  LOP3.LUT R12, R16, UR24, R19, 0x96, !PT ;  /* 0x00000018100c7c12 */ /* 0x000fc6000f8e9613 */
[----:B------:R-:W-:Y:S01]  /*0ba0*/  IMAD R11, R2, -0x2daee0ad, RZ ;  /* 0xd2511f53020b7824 */ /* 0x000fe200078e02ff */
[----:B------:R-:W-:Y:S01]  /*0bb0*/  LOP3.LUT R16, R10, UR25, R15, 0x96, !PT ;  /* 0x000000190a107c12 */ /* 0x000fe2000f8e960f */
[----:B------:R-:W-:-:S04]  /*0bc0*/  IMAD.WIDE.U32 R12, R12, -0x2daee0ad, RZ ;  /* 0xd2511f530c0c7825 */ /* 0x000fc800078e00ff */
[----:B------:R-:W-:Y:S01]  /*0bd0*/  IMAD.WIDE.U32 R16, R16, -0x326172a9, RZ ;  /* 0xcd9e8d5710107825 */ /* 0x000fe200078e00ff */
[----:B------:R-:W-:-:S03]  /*0be0*/  LOP3.LUT R19, R14, UR27, R13, 0x96, !PT ;  /* 0x0000001b0e137c12 */ /* 0x000fc6000f8e960d */
[----:B------:R-:W-:Y:S01]  /*0bf0*/  IMAD.U32 R10, RZ, RZ, UR10 ;  /* 0x0000000aff0a7e24 */ /* 0x000fe2000f8e00ff */
[----:B------:R-:W-:Y:S01]  /*0c00*/  LOP3.LUT R14, R18, UR26, R17, 0x96, !PT ;  /* 0x0000001a120e7c12 */ /* 0x000fe2000f8e9611 */
[----:B------:R-:W-:-:S04]  /*0c10*/  IMAD.WIDE.U32 R18, R19, -0x326172a9, RZ ;  /* 0xcd9e8d5713127825 */ /* 0x000fc800078e00ff */
[----:B------:R-:W-:Y:S02]  /*0c20*/  VIADD R10, R10, 0x8ff34781 ;  /* 0x8ff347810a0a7836 */ /* 0x000fe40000000000 */
[----:B------:R-:W-:-:S03]  /*0c30*/  IMAD.HI.U32 R17, R14, -0x2daee0ad, RZ ;  /* 0xd2511f530e117827 */ /* 0x000fc600078e00ff */
[----:B------:R-:W-:Y:S02]  /*0c40*/  LOP3.LUT R16, R10, R16, R19, 0x96, !PT ;  /* 0x000000100a107212 */ /* 0x000fe400078e9613 */
        /* <DEDUP_REMOVED lines=8> */
[----:B------:R-:W-:Y:S01]  /*0cd0*/  IMAD.MOV.U32 R15, RZ, RZ, R16 ;  /* 0x000000ffff0f7224 */ /* 0x000fe200078e0010 */
[----:B------:R-:W-:Y:S01]  /*0ce0*/  MOV R8, R7 ;  /* 0x0000000700087202 */ /* 0x000fe20000000f00 */
[----:B------:R-:W-:Y:S06]  /*0cf0*/  BRA `(.L_x_3330) ;  /* 0x0000000000287947 */ /* 0x000fec0003800000 */
.L_x_3329:
        /* <DEDUP_REMOVED lines=10> */
.L_x_3330:
        /* <DEDUP_REMOVED lines=13> */
.L_x_3332:
[----:B------:R-:W-:Y:S05]  /*0e70*/  BSYNC.RECONVERGENT B0 ;  /* 0x0000000000007941 */ /* 0x000fea0003800200 */
.L_x_3331:
[----:B------:R-:W-:Y:S01]  /*0e80*/  IMAD.WIDE.U32 R28, R0, -0x326172a9, RZ ;  /* 0xcd9e8d57001c7825 */ /* 0x000fe200078e00ff */
[----:B------:R-:W-:Y:S02]  /*0e90*/  LOP3.LUT R7, R4, UR11, R7, 0x96, !PT ;  /* 0x0000000b04077c12 */ /* 0x000fe4000f8e9607 */
[----:B------:R-:W-:Y:S02]  /*0ea0*/  I2FP.F32.U32 R8, R8 ;  /* 0x0000000800087245 */ /* 0x000fe40000201000 */
[----:B------:R-:W-:Y:S01]  /*0eb0*/  LOP3.LUT R22, R6, UR10, R29, 0x96, !PT ;  /* 0x0000000a06167c12 */ /* 0x000fe2000f8e961d */
[----:B------:R-:W-:Y:S01]  /*0ec0*/  IMAD.WIDE.U32 R12, R7, -0x326172a9, RZ ;  /* 0xcd9e8d57070c7825 */ /* 0x000fe200078e00ff */
[----:B------:R-:W-:Y:S02]  /*0ed0*/  IADD3 R7, PT, PT, R20, -0x2daee0ad, RZ ;  /* 0xd2511f5314077810 */ /* 0x000fe40007ffe0ff */
[----:B------:R-:W-:Y:S01]  /*0ee0*/  I2FP.F32.U32 R2, R2 ;  /* 0x0000000200027245 */ /* 0x000fe20000201000 */
[----:B------:R-:W-:Y:S01]  /*0ef0*/  IMAD.WIDE.U32 R22, R22, -0x2daee0ad, RZ ;  /* 0xd2511f5316167825 */ /* 0x000fe200078e00ff */
[----:B------:R-:W-:-:S02]  /*0f00*/  LOP3.LUT R28, R28, UR9, R13, 0x96, !PT ;  /* 0x000000091c1c7c12 */ /* 0x000fc4000f8e960d */
[----:B------:R-:W-:Y:S02]  /*0f10*/  I2FP.F32.U32 R46, R15 ;  /* 0x0000000f002e7245 */ /* 0x000fe40000201000 */
        /* <DEDUP_REMOVED lines=24> */
[----:B------:R-:W-:Y:S01]  /*10a0*/  I2FP.F32.U32 R30, R3 ;  /* 0x00000003001e7245 */ /* 0x000fe20000201000 */
[----:B------:R-:W-:Y:S01]  /*10b0*/  IMAD R3, R14, -0x2daee0ad, RZ ;  /* 0xd2511f530e037824 */ /* 0x000fe200078e02ff */
[----:B------:R-:W-:Y:S01]  /*10c0*/  LOP3.LUT R28, R28, UR25, R37, 0x96, !PT ;  /* 0x000000191c1c7c12 */ /* 0x000fe2000f8e9625 */
[----:B------:R-:W-:-:S04]  /*10d0*/  IMAD.WIDE.U32 R22, R22, -0x2daee0ad, RZ ;  /* 0xd2511f5316167825 */ /* 0x000fc800078e00ff */
[----:B------:R-:W-:Y:S01]  /*10e0*/  IMAD.WIDE.U32 R28, R28, -0x326172a9, RZ ;  /* 0xcd9e8d571c1c7825 */ /* 0x000fe200078e00ff */
[----:B------:R-:W-:-:S04]  /*10f0*/  LOP3.LUT R13, R36, UR27, R23, 0x96, !PT ;  /* 0x0000001b240d7c12 */ /* 0x000fc8000f8e9617 */
[----:B------:R-:W-:Y:S01]  /*1100*/  LOP3.LUT R7, R12, UR26, R29, 0x96, !PT ;  /* 0x0000001a0c077c12 */ /* 0x000fe2000f8e961d */
[----:B------:R-:W-:-:S04]  /*1110*/  IMAD.WIDE.U32 R12, R13, -0x326172a9, RZ ;  /* 0xcd9e8d570d0c7825 */ /* 0x000fc800078e00ff */
[----:B------:R-:W-:Y:S01]  /*1120*/  IMAD.HI.U32 R19, R7, -0x2daee0ad, RZ ;  /* 0xd2511f5307137827 */ /* 0x000fe200078e00ff */
[----:B------:R-:W-:-:S03]  /*1130*/  LOP3.LUT R11, R10, R28, R13, 0x96, !PT ;  /* 0x0000001c0a0b7212 */ /* 0x000fc600078e960d */
[----:B------:R-:W-:Y:S01]  /*1140*/  IMAD.MOV.U32 R29, RZ, RZ, 0x2f800000 ;  /* 0x2f800000ff1d7424 */ /* 0x000fe200078e00ff */
[----:B------:R-:W-:-:S03]  /*1150*/  LOP3.LUT R13, R33, R22, R19, 0x96, !PT ;  /* 0x00000016210d7212 */ /* 0x000fc600078e9613 */
[-C--:B------:R-:W-:Y:S01]  /*1160*/  FFMA.FTZ R30, R30, R29.reuse, 1.1641532182693481445e-10 ;  /* 0x2f0000001e1e7423 */ /* 0x080fe2000001001d */
[-C--:B------:R-:W-:Y:S01]  /*1170*/  FFMA.FTZ R31, R8, R29.reuse, 1.1641532182693481445e-10 ;  /* 0x2f000000081f7423 */ /* 0x080fe2000001001d */
[-C--:B------:R-:W-:Y:S01]  /*1180*/  FFMA.FTZ R14, R2, R29.reuse, 1.1641532182693481445e-10 ;  /* 0x2f000000020e7423 */ /* 0x080fe2000001001d */
        /* <DEDUP_REMOVED lines=10> */
.L_x_3333:
        /* <DEDUP_REMOVED lines=10> */
.L_x_3334:
        /* <DEDUP_REMOVED lines=13> */
.L_x_3336:
[----:B------:R-:W-:Y:S05]  /*13a0*/  BSYNC.RECONVERGENT B0 ;  /* 0x0000000000007941 */ /* 0x000fea0003800200 */
.L_x_3335:
[----:B------:R-:W-:Y:S01]  /*13b0*/  IMAD.WIDE.U32 R2, R0, -0x326172a9, RZ ;  /* 0xcd9e8d5700027825 */ /* 0x000fe200078e00ff */
[----:B------:R-:W-:Y:S02]  /*13c0*/  LOP3.LUT R15, R4, UR11, R15, 0x96, !PT ;  /* 0x0000000b040f7c12 */ /* 0x000fe4000f8e960f */
[----:B------:R-:W-:Y:S01]  /*13d0*/  I2FP.F32.U32 R44, R18 ;  /* 0x00000012002c7245 */ /* 0x000fe20000201000 */
[----:B------:R-:W-:Y:S01]  /*13e0*/  IMAD R7, R7, -0x2daee0ad, RZ ;  /* 0xd2511f5307077824 */ /* 0x000fe200078e02ff */
[----:B------:R-:W-:Y:S01]  /*13f0*/  LOP3.LUT R36, R6, UR10, R3, 0x96, !PT ;  /* 0x0000000a06247c12 */ /* 0x000fe2000f8e9603 */
[----:B------:R-:W-:Y:S01]  /*1400*/  IMAD.WIDE.U32 R38, R15, -0x326172a9, RZ ;  /* 0xcd9e8d570f267825 */ /* 0x000fe200078e00ff */
[----:B------:R-:W-:-:S03]  /*1410*/  IADD3 R3, PT, PT, R20, -0x5b5dc15a, RZ ;  /* 0xa4a23ea614037810 */ /* 0x000fc60007ffe0ff */
[----:B------:R-:W-:Y:S01]  /*1420*/  FFMA.FTZ R44, R44, R29, 1.1641532182693481445e-10 ;  /* 0x2f0000002c2c7423 */ /* 0x000fe2000001001d */
        /* <DEDUP_REMOVED lines=36> */
[----:B------:R-:W-:Y:S01]  /*1670*/  IMAD.MOV.U32 R34, RZ, RZ, R36 ;  /* 0x000000ffff227224 */ /* 0x000fe200078e0024 */
        /* <DEDUP_REMOVED lines=14> */
.L_x_3337:
        /* <DEDUP_REMOVED lines=10> */
.L_x_3338:
[----:B------:R-:W-:Y:S01]  /*1800*/  VIADD R5, R5, 0x4 ;  /* 0x0000000405057836 */ /* 0x000fe20000000000 */
[----:B------:R-:W-:Y:S03]  /*1810*/  BSSY.RECONVERGENT B0, `(.L_x_3339) ;  /* 0x000000c000007945 */ /* 0x000fe60003800200 */
[C---:B------:R-:W-:Y:S01]  /*1820*/  IMAD.HI.U32 R3, R5.reuse, -0x2daee0ad, RZ ;  /* 0xd2511f5305037827 */ /* 0x040fe200078e00ff */
        /* <DEDUP_REMOVED lines=10> */
.L_x_3340:
[----:B------:R-:W-:Y:S05]  /*18d0*/  BSYNC.RECONVERGENT B0 ;  /* 0x0000000000007941 */ /* 0x000fea0003800200 */
.L_x_3339:
[----:B------:R-:W-:Y:S01]  /*18e0*/  IMAD.WIDE.U32 R16, R0, -0x326172a9, RZ ;  /* 0xcd9e8d5700107825 */ /* 0x000fe200078e00ff */
[----:B------:R-:W-:Y:S02]  /*18f0*/  LOP3.LUT R3, R4, UR11, R3, 0x96, !PT ;  /* 0x0000000b04037c12 */ /* 0x000fe4000f8e9603 */
[----:B------:R-:W-:Y:S01]  /*1900*/  IADD3 R7, PT, PT, R20, 0x76f35df9, RZ ;  /* 0x76f35df914077810 */ /* 0x000fe20007ffe0ff */
[----:B------:R-:W-:Y:S01]  /*1910*/  IMAD R23, R23, -0x2daee0ad, RZ ;  /* 0xd2511f5317177824 */ /* 0x000fe200078e02ff */
[----:B------:R-:W-:Y:S01]  /*1920*/  LOP3.LUT R2, R6, UR10, R17, 0x96, !PT ;  /* 0x0000000a06027c12 */ /* 0x000fe2000f8e9611 */
[----:B------:R-:W-:Y:S01]  /*1930*/  IMAD.WIDE.U32 R18, R3, -0x326172a9, RZ ;  /* 0xcd9e8d5703127825 */ /* 0x000fe200078e00ff */
[----:B------:R-:W-:Y:S02]  /*1940*/  I2FP.F32.U32 R40, R12 ;  /* 0x0000000c00287245 */ /* 0x000fe40000201000 */
[----:B------:R-:W-:Y:S01]  /*1950*/  I2FP.F32.U32 R12, R13 ;  /* 0x0000000d000c7245 */ /* 0x000fe20000201000 */
[----:B------:R-:W-:Y:S01]  /*1960*/  IMAD.WIDE.U32 R2, R2, -0x2daee0ad, RZ ;  /* 0xd2511f5302027825 */ /* 0x000fe200078e00ff */
[----:B------:R-:W-:-:S03]  /*1970*/  LOP3.LUT R20, R16, UR9, R19, 0x96, !PT ;  /* 0x0000000910147c12 */ /* 0x000fc6000f8e9613 */
[-C--:B------:R-:W-:Y:S01]  /*1980*/  FFMA.FTZ R40, R40, R29.reuse, 1.1641532182693481445e-10 ;  /* 0x2f00000028287423 */ /* 0x080fe2000001001d */
[----:B------:R-:W-:Y:S01]  /*1990*/  I2FP.F32.U32 R38, R22 ;  /* 0x0000001600267245 */ /* 0x000fe20000201000 */
[----:B------:R-:W-:Y:S01]  /*19a0*/  FFMA.FTZ R39, R12, R29, 1.1641532182693481445e-10 ;  /* 0x2f0000000c277423 */ /* 0x000fe2000001001d */
        /* <DEDUP_REMOVED lines=32> */
[----:B------:R-:W-:Y:S02]  /*1bb0*/  LOP3.LUT R3, R10, R20, R19, 0x96, !PT ;  /* 0x000000140a037212 */ /* 0x000fe400078e9613 */
[----:B------:R-:W-:Y:S01]  /*1bc0*/  I2FP.F32.U32 R10, R11 ;  /* 0x0000000b000a7245 */ /* 0x000fe20000201000 */
[----:B------:R-:W-:Y:S01]  /*1bd0*/  IMAD.MOV.U32 R8, RZ, RZ, R18 ;  /* 0x000000ffff087224 */ /* 0x000fe200078e0012 */
[----:B------:R-:W-:-:S03]  /*1be0*/  LOP3.LUT R7, R33, R16, R7, 0x96, !PT ;  /* 0x0000001021077212 */ /* 0x000fc600078e9607 */
        /* <DEDUP_REMOVED lines=10> */
.L_x_3341:
        /* <DEDUP_REMOVED lines=10> */
.L_x_3342:
[----:B-1----:R-:W-:-:S06]  /*1d30*/  IMAD.WIDE.U32 R16, R9, 0x2, R24 ;  /* 0x0000000209107825 */ /* 0x002fcc00078e0018 */
[----:B------:R-:W2:Y:S01]  /*1d40*/  LDG.E.ENL2.256 R16, R20, desc[UR12][R16.64] ;  /* 0xfe00000c1014797e */ /* 0x000ea20008121910 */
[----:B------:R-:W-:Y:S01]  /*1d50*/  I2FP.F32.U32 R36, R32 ;  /* 0x0000002000247245 */ /* 0x000fe20000201000 */
[----:B------:R-:W-:Y:S05]  /*1d60*/  WARPSYNC.ALL ;  /* 0x0000000000007948 */ /* 0x000fea0003800000 */
[----:B------:R-:W-:Y:S01]  /*1d70*/  FSET.BF.LT.FTZ.AND R30, R30, UR28, PT ;  /* 0x0000001c1e1e7c0a */ /* 0x000fe2000b811000 */
[----:B------:R-:W-:Y:S01]  /*1d80*/  FFMA.FTZ R36, R36, R29, 1.1641532182693481445e-10 ;  /* 0x2f00000024247423 */ /* 0x000fe2000001001d */
[----:B------:R-:W-:Y:S01]  /*1d90*/  FSET.BF.LT.FTZ.AND R31, R31, UR28, PT ;  /* 0x0000001c1f1f7c0a */ /* 0x000fe2000b811000 */
[----:B------:R-:W0:Y:S01]  /*1da0*/  LDCU UR5, c[0x0][0x360] ;  /* 0x00006c00ff0577ac */ /* 0x000e220008000800 */
[----:B------:R-:W-:Y:S01]  /*1db0*/  FSET.BF.LT.FTZ.AND R14, R14, UR28, PT ;  /* 0x0000001c0e0e7c0a */ /* 0x000fe2000b811000 */
[----:B------:R-:W-:Y:S01]  /*1dc0*/  F2I.FTZ.U32.TRUNC.NTZ R50, R30 ;  /* 0x0000001e00327305 */ /* 0x000fe2000021f000 */
[----:B------:R-:W-:-:S02]  /*1dd0*/  FSET.BF.LT.FTZ.AND R46, R46, UR28, PT ;  /* 0x0000001c2e2e7c0a */ /* 0x000fc4000b811000 */
[----:B------:R-:W-:Y:S02]  /*1de0*/  I2FP.F32.U32 R48, R15 ;  /* 0x0000000f00307245 */ /* 0x000fe40000201000 */
[----:B------:R-:W-:Y:S02]  /*1df0*/  FSET.BF.LT.FTZ.AND R37, R36, UR28, PT ;  /* 0x0000001c24257c0a */ /* 0x000fe4000b811000 */
[----:B------:R-:W-:Y:S01]  /*1e00*/  I2FP.F32.U32 R36, R10 ;  /* 0x0000000a00247245 */ /* 0x000fe20000201000 */
[----:B------:R-:W1:Y:S01]  /*1e10*/  F2I.FTZ.U32.TRUNC.NTZ R11, R31 ;  /* 0x0000001f000b7305 */ /* 0x000e62000021f000 */
        /* <DEDUP_REMOVED lines=11> */
[----:B-1----:R-:W-:Y:S01]  /*1ed0*/  PRMT R11, R50, 0x3340, R11 ;  /* 0x00003340320b7816 */ /* 0x002fe2000000000b */
[----:B------:R-:W1:Y:S01]  /*1ee0*/  F2I.FTZ.U32.TRUNC.NTZ R12, R46 ;  /* 0x0000002e000c7305 */ /* 0x000e62000021f000 */
[----:B------:R-:W-:Y:S02]  /*1ef0*/  FSET.BF.LT.FTZ.AND R40, R40, UR28, PT ;  /* 0x0000001c28287c0a */ /* 0x000fe4000b811000 */
[----:B------:R-:W-:Y:S02]  /*1f00*/  FSET.BF.LT.FTZ.AND R43, R43, UR28, PT ;  /* 0x0000001c2b2b7c0a */ /* 0x000fe4000b811000 */
[----:B------:R-:W-:-:S02]  /*1f10*/  FSET.BF.LT.FTZ.AND R42, R42, UR28, PT ;  /* 0x0000001c2a2a7c0a */ /* 0x000fc4000b811000 */
[----:B------:R-:W-:Y:S01]  /*1f20*/  FSET.BF.LT.FTZ.AND R39, R39, UR28, PT ;  /* 0x0000001c27277c0a */ /* 0x000fe2000b811000 */
[----:B------:R-:W-:Y:S01]  /*1f30*/  F2I.FTZ.U32.TRUNC.NTZ R49, R45 ;  /* 0x0000002d00317305 */ /* 0x000fe2000021f000 */
[----:B------:R-:W-:Y:S02]  /*1f40*/  FSET.BF.LT.FTZ.AND R38, R38, UR28, PT ;  /* 0x0000001c26267c0a */ /* 0x000fe4000b811000 */
[----:B-1----:R-:W-:-:S05]  /*1f50*/  PRMT R12, R47, 0x3340, R12 ;  /* 0x000033402f0c7816 */ /* 0x002fca000000000c */
[----:B------:R-:W1:Y:S01]  /*1f60*/  F2I.FTZ.U32.TRUNC.NTZ R28, R44 ;  /* 0x0000002c001c7305 */ /* 0x000e62000021f000 */
[----:B------:R-:W-:Y:S02]  /*1f70*/  PRMT R12, R11, 0x5410, R12 ;  /* 0x000054100b0c7816 */ /* 0x000fe4000000000c */
[----:B------:R-:W0:Y:S05]  /*1f80*/  LDC R11, c[0x0][0x370] ;  /* 0x0000dc00ff0b7b82 */ /* 0x000e2a0000000800 */
[----:B------:R-:W-:Y:S01]  /*1f90*/  F2I.FTZ.U32.TRUNC.NTZ R10, R37 ;  /* 0x00000025000a7305 */ /* 0x000fe2000021f000 */
[----:B-1----:R-:W-:-:S07]  /*1fa0*/  PRMT R28, R49, 0x3340, R28 ;  /* 0x00003340311c7816 */ /* 0x002fce000000001c */
[----:B------:R-:W-:Y:S08]  /*1fb0*/  F2I.FTZ.U32.TRUNC.NTZ R15, R35 ;  /* 0x00000023000f7305 */ /* 0x000ff0000021f000 */
[----:B------:R-:W1:Y:S08]  /*1fc0*/  F2I.FTZ.U32.TRUNC.NTZ R48, R34 ;  /* 0x0000002200307305 */ /* 0x000e70000021f000 */
[----:B------:R-:W4:Y:S01]  /*1fd0*/  F2I.FTZ.U32.TRUNC.NTZ R29, R36 ;  /* 0x00000024001d7305 */ /* 0x000f22000021f000 */
[----:B-1----:R-:W-:-:S07]  /*1fe0*/  PRMT R15, R15, 0x3340, R48 ;  /* 0x000033400f0f7816 */ /* 0x002fce0000000030 */
[----:B------:R-:W-:Y:S01]  /*1ff0*/  F2I.FTZ.U32.TRUNC.NTZ R51, R41 ;  /* 0x0000002900337305 */ /* 0x000fe2000021f000 */
[----:B----4-:R-:W-:-:S07]  /*2000*/  PRMT R10, R10, 0x3340, R29 ;  /* 0x000033400a0a7816 */ /* 0x010fce000000001d */
[----:B------:R-:W1:Y:S01]  /*2010*/  F2I.FTZ.U32.TRUNC.NTZ R33, R40 ;  /* 0x0000002800217305 */ /* 0x000e62000021f000 */
[----:B------:R-:W-:Y:S01]  /*2020*/  PRMT R15, R10, 0x5410, R15 ;  /* 0x000054100a0f7816 */ /* 0x000fe2000000000f */
[----:B0-----:R-:W-:-:S06]  /*2030*/  IMAD R10, R11, UR5, RZ ;  /* 0x000000050b0a7c24 */ /* 0x001fcc000f8e02ff */
[----:B------:R-:W-:Y:S01]  /*2040*/  F2I.FTZ.U32.TRUNC.NTZ R52, R43 ;  /* 0x0000002b00347305 */ /* 0x000fe2000021f000 */
[----:B-1----:R-:W-:-:S07]  /*2050*/  PRMT R33, R51, 0x3340, R33 ;  /* 0x0000334033217816 */ /* 0x002fce0000000021 */
[----:B------:R-:W0:Y:S08]  /*2060*/  F2I.FTZ.U32.TRUNC.NTZ R13, R42 ;  /* 0x0000002a000d7305 */ /* 0x000e30000021f000 */
[----:B------:R-:W-:Y:S01]  /*2070*/  F2I.FTZ.U32.TRUNC.NTZ R32, R39 ;  /* 0x0000002700207305 */ /* 0x000fe2000021f000 */
[----:B0-----:R-:W-:-:S07]  /*2080*/  PRMT R13, R52, 0x3340, R13 ;  /* 0x00003340340d7816 */ /* 0x001fce000000000d */
[----:B------:R-:W0:Y:S01]  /*2090*/  F2I.FTZ.U32.TRUNC.NTZ R53, R38 ;  /* 0x0000002600357305 */ /* 0x000e22000021f000 */
[----:B------:R-:W-:Y:S02]  /*20a0*/  PRMT R13, R28, 0x5410, R13 ;  /* 0x000054101c0d7816 */ /* 0x000fe4000000000d */
[----:B0-----:R-:W-:Y:S01]  /*20b0*/  PRMT R32, R32, 0x3340, R53 ;  /* 0x0000334020207816 */ /* 0x001fe20000000035 */
[----:B--2---:R-:W-:Y:S02]  /*20c0*/  HADD2.F32 R29, -RZ, R20.H0_H0 ;  /* 0x20000014ff1d7230 */ /* 0x004fe40000004100 */
[--C-:B------:R-:W-:Y:S02]  /*20d0*/  HADD2.F32 R48, -RZ, R22.reuse.H0_H0 ;  /* 0x20000016ff307230 */ /* 0x100fe40000004100 */
[----:B------:R-:W-:Y:S02]  /*20e0*/  HADD2.F32 R49, -RZ, R22.H1_H1 ;  /* 0x30000016ff317230 */ /* 0x000fe40000004100 */
[----:B------:R-:W-:Y:S01]  /*20f0*/  FMUL.FTZ R29, R30, R29 ;  /* 0x0000001d1e1d7220 */ /* 0x000fe20000410000 */
[----:B------:R-:W-:Y:S01]  /*2100*/  HADD2.F32 R20, -RZ, R20.H1_H1 ;  /* 0x30000014ff147230 */ /* 0x000fe20000004100 */
[----:B------:R-:W-:Y:S01]  /*2110*/  IADD3 R30, P0, PT, R9, UR6, RZ ;  /* 0x00000006091e7c10 */ /* 0x000fe2000ff1e0ff */
[----:B------:R-:W-:-:S02]  /*2120*/  HADD2.F32 R22, -RZ, R23.H0_H0 ;  /* 0x20000017ff167230 */ /* 0x000fc40000004100 */
[----:B------:R-:W-:Y:S01]  /*2130*/  FMUL.FTZ R48, R45, R48 ;  /* 0x000000302d307220 */ /* 0x000fe20000410000 */
[----:B------:R-:W-:Y:S02]  /*2140*/  HADD2.F32 R23, -RZ, R23.H1_H1 ;  /* 0x30000017ff177230 */ /* 0x000fe40000004100 */
[----:B------:R-:W-:Y:S01]  /*2150*/  FMUL.FTZ R20, R31, R20 ;  /* 0x000000141f147220 */ /* 0x000fe20000410000 */
[--C-:B------:R-:W-:Y:S02]  /*2160*/  HADD2.F32 R50, -RZ, R16.reuse.H0_H0 ;  /* 0x20000010ff327230 */ /* 0x100fe40000004100 */
[----:B------:R-:W-:Y:S01]  /*2170*/  FMUL.FTZ R22, R43, R22 ;  /* 0x000000162b167220 */ /* 0x000fe20000410000 */
[----:B------:R-:W-:Y:S02]  /*2180*/  HADD2.F32 R51, -RZ, R16.H1_H1 ;  /* 0x30000010ff337230 */ /* 0x000fe40000004100 */
[----:B------:R-:W-:Y:S01]  /*2190*/  FMUL.FTZ R23, R42, R23 ;  /* 0x000000172a177220 */ /* 0x000fe20000410000 */
[----:B------:R-:W-:-:S02]  /*21a0*/  HADD2.F32 R16, -RZ, R17.H0_H0 ;  /* 0x20000011ff107230 */ /* 0x000fc40000004100 */
[----:B------:R-:W-:Y:S01]  /*21b0*/  FMUL.FTZ R49, R44, R49 ;  /* 0x000000312c317220 */ /* 0x000fe20000410000 */
[--C-:B------:R-:W-:Y:S02]  /*21c0*/  HADD2.F32 R52, -RZ, R18.reuse.H0_H0 ;  /* 0x20000012ff347230 */ /* 0x100fe40000004100 */
[----:B------:R-:W-:Y:S01]  /*21d0*/  FMUL.FTZ R50, R41, R50 ;  /* 0x0000003229327220 */ /* 0x000fe20000410000 */
[----:B------:R-:W-:Y:S02]  /*21e0*/  HADD2.F32 R53, -RZ, R18.H1_H1 ;  /* 0x30000012ff357230 */ /* 0x000fe40000004100 */
[----:B------:R-:W-:Y:S01]  /*21f0*/  FMUL.FTZ R39, R39, R16 ;  /* 0x0000001027277220 */ /* 0x000fe20000410000 */
[----:B------:R-:W-:Y:S02]  /*2200*/  HADD2.F32 R17, -RZ, R17.H1_H1 ;  /* 0x30000011ff117230 */ /* 0x000fe40000004100 */
[----:B------:R-:W-:Y:S01]  /*2210*/  FMUL.FTZ R16, R29, UR4 ;  /* 0x000000041d107c20 */ /* 0x000fe20008410000 */
[----:B------:R-:W-:-:S02]  /*2220*/  HADD2.F32 R18, -RZ, R19.H0_H0 ;  /* 0x20000013ff127230 */ /* 0x000fc40000004100 */
[----:B------:R-:W-:Y:S01]  /*2230*/  FMUL.FTZ R51, R40, R51 ;  /* 0x0000003328337220 */ /* 0x000fe20000410000 */
[----:B------:R-:W-:Y:S02]  /*2240*/  HADD2.F32 R19, -RZ, R19.H1_H1 ;  /* 0x30000013ff137230 */ /* 0x000fe40000004100 */
[----:B------:R-:W-:Y:S01]  /*2250*/  FMUL.FTZ R38, R38, R17 ;  /* 0x0000001126267220 */ /* 0x000fe20000410000 */
[--C-:B------:R-:W-:Y:S02]  /*2260*/  HADD2.F32 R47, -RZ, R21.reuse.H0_H0 ;  /* 0x20000015ff2f7230 */ /* 0x100fe40000004100 */
[----:B------:R-:W-:Y:S01]  /*2270*/  FMUL.FTZ R17, R20, UR4 ;  /* 0x0000000414117c20 */ /* 0x000fe20008410000 */
[----:B------:R-:W-:Y:S02]  /*2280*/  HADD2.F32 R21, -RZ, R21.H1_H1 ;  /* 0x30000015ff157230 */ /* 0x000fe40000004100 */
[----:B------:R-:W-:Y:S01]  /*2290*/  FMUL.FTZ R34, R34, R19 ;  /* 0x0000001322227220 */ /* 0x000fe20000410000 */
[----:B------:R-:W-:Y:S01]  /*22a0*/  FMUL.FTZ R19, R22, UR4 ;  /* 0x0000000416137c20 */ /* 0x000fe20008410000 */
[----:B------:R-:W-:Y:S01]  /*22b0*/  FMUL.FTZ R20, R23, UR4 ;  /* 0x0000000417147c20 */ /* 0x000fe20008410000 */
[----:B------:R-:W-:Y:S01]  /*22c0*/  FMUL.FTZ R47, R14, R47 ;  /* 0x0000002f0e2f7220 */ /* 0x000fe20000410000 */
[----:B------:R-:W-:Y:S01]  /*22d0*/  FMUL.FTZ R21, R46, R21 ;  /* 0x000000152e157220 */ /* 0x000fe20000410000 */
[----:B---3--:R-:W-:-:S04]  /*22e0*/  IMAD.WIDE.U32 R28, R9, 0x2, R26 ;  /* 0x00000002091c7825 */ /* 0x008fc800078e001a */
[----:B------:R-:W-:Y:S01]  /*22f0*/  FMUL.FTZ R52, R37, R52 ;  /* 0x0000003425347220 */ /* 0x000fe20000410000 */
[----:B------:R-:W-:Y:S01]  /*2300*/  FMUL.FTZ R53, R36, R53 ;  /* 0x0000003524357220 */ /* 0x000fe20000410000 */
[----:B------:R-:W-:Y:S01]  /*2310*/  FMUL.FTZ R35, R35, R18 ;  /* 0x0000001223237220 */ /* 0x000fe20000410000 */
[----:B------:R-:W-:Y:S01]  /*2320*/  LEA R9, R10, R9, 0x4 ;  /* 0x000000090a097211 */ /* 0x000fe200078e20ff */
[----:B------:R-:W-:Y:S01]  /*2330*/  FMUL.FTZ R47, R47, UR4 ;  /* 0x000000042f2f7c20 */ /* 0x000fe20008410000 */
[----:B------:R-:W-:Y:S01]  /*2340*/  FMUL.FTZ R18, R21, UR4 ;  /* 0x0000000415127c20 */ /* 0x000fe20008410000 */
[----:B------:R-:W-:Y:S01]  /*2350*/  F2FP.F16.F32.PACK_AB R19, R20, R19 ;  /* 0x000000131413723e */ /* 0x000fe200000000ff */
[----:B------:R-:W-:Y:S02]  /*2360*/  IMAD.X R31, RZ, RZ, UR7, P0 ;  /* 0x00000007ff1f7e24 */ /* 0x000fe400080e06ff */
        /* <DEDUP_REMOVED lines=10> */
[----:B------:R-:W-:-:S02]  /*2410*/  ISETP.GE.U32.AND P0, PT, R9, UR29, PT ;  /* 0x0000001d09007c0c */ /* 0x000fc4000bf06070 */
[----:B------:R-:W-:Y:S02]  /*2420*/  F2FP.F16.F32.PACK_AB R16, R17, R16 ;  /* 0x000000101110723e */ /* 0x000fe400000000ff */
[----:B------:R-:W-:Y:S02]  /*2430*/  F2FP.F16.F32.PACK_AB R17, R18, R47 ;  /* 0x0000002f1211723e */ /* 0x000fe400000000ff */
[----:B------:R-:W-:Y:S02]  /*2440*/  F2FP.F16.F32.PACK_AB R18, R49, R48 ;  /* 0x000000303112723e */ /* 0x000fe400000000ff */
[----:B------:R-:W-:Y:S02]  /*2450*/  F2FP.F16.F32.PACK_AB R20, R51, R20 ;  /* 0x000000143314723e */ /* 0x000fe400000000ff */
[----:B------:R-:W-:Y:S02]  /*2460*/  F2FP.F16.F32.PACK_AB R21, R38, R21 ;  /* 0x000000152615723e */ /* 0x000fe400000000ff */
[----:B------:R-:W-:-:S02]  /*2470*/  F2FP.F16.F32.PACK_AB R22, R53, R22 ;  /* 0x000000163516723e */ /* 0x000fc400000000ff */
[----:B------:R-:W-:Y:S02]  /*2480*/  F2FP.F16.F32.PACK_AB R23, R34, R23 ;  /* 0x000000172217723e */ /* 0x000fe400000000ff */
[----:B------:R-:W-:-:S03]  /*2490*/  PRMT R14, R33, 0x5410, R32 ;  /* 0x00005410210e7816 */ /* 0x000fc60000000020 */
[----:B------:R0:W-:Y:S04]  /*24a0*/  STG.E.ENL2.256 desc[UR12][R28.64], R16, R20 ;  /* 0xf80000101c14797f */ /* 0x0001e8000f12180c */
[----:B------:R0:W-:Y:S01]  /*24b0*/  STG.E.128 desc[UR12][R30.64], R12 ;  /* 0x0000000c1e007986 */ /* 0x0001e2000c101d0c */
[----:B------:R-:W-:Y:S06]  /*24c0*/  BAR.SYNC.DEFER_BLOCKING 0x0 ;  /* 0x0000000000007b1d */ /* 0x000fec0000010000 */
[----:B------:R-:W-:Y:S05]  /*24d0*/  @!P0 BRA `(.L_x_3343) ;  /* 0xffffffe000e08947 */ /* 0x000fea000383ffff */
[----:B------:R-:W-:Y:S05]  /*24e0*/  EXIT ;  /* 0x000000000000794d */ /* 0x000fea0003800000 */
        .weak           $__internal_53_$__cuda_sm20_dblrcp_rn_slowpath_v3
        .type           $__internal_53_$__cuda_sm20_dblrcp_rn_slowpath_v3,@function
        .size           $__internal_53_$__cuda_sm20_dblrcp_rn_slowpath_v3,(.L_x_14142 - $__internal_53_$__cuda_sm20_dblrcp_rn_slowpath_v3)
$__internal_53_$__cuda_sm20_dblrcp_rn_slowpath_v3:
        /* <DEDUP_REMOVED lines=23> */
.L_x_3346:
        /* <DEDUP_REMOVED lines=10> */
.L_x_3344:
[----:B------:R-:W-:Y:S02]  /*2700*/  LOP3.LUT R13, R11, 0x80000, RZ, 0xfc, !PT ;  /* 0x000800000b0d7812 */ /* 0x000fe400078efcff */
[----:B------:R-:W-:-:S07]  /*2710*/  MOV R12, R10 ;  /* 0x0000000a000c7202 */ /* 0x000fce0000000f00 */
.L_x_3345:
[----:B------:R-:W-:Y:S01]  /*2720*/  IMAD.MOV.U32 R10, RZ, RZ, R4 ;  /* 0x000000ffff0a7224 */ /* 0x000fe200078e0004 */
[----:B------:R-:W-:-:S04]  /*2730*/  MOV R11, 0x0 ;  /* 0x00000000000b7802 */ /* 0x000fc80000000f00 */
[----:B------:R-:W-:Y:S05]  /*2740*/  RET.REL.NODEC R10 `(_ZN2at6native43_GLOBAL__N__7cc8d1ed_10_Dropout_cu_0e96ed3824fused_dropout_kernel_vecIN3c104HalfEfjLi1ELi16EhEEvNS_4cuda6detail10TensorInfoIKT_T1_EENS7_IS8_SA_EENS7_IT4_SA_EESA_T0_NS_15PhiloxCudaStateE) ;  /* 0xffffffd80a2c7950 */ /* 0x000fea0003c3ffff */
.L_x_3347:
        /* <DEDUP_REMOVED lines=11> */
.L_x_14142:


//--------------------- .text._ZN2at6native43_GLOBAL__N__7cc8d1ed_10_Dropout_cu_0e96ed3820fused_dropout_kernelIffjLin1ELin1EhEEvNS_4cuda6detail10TensorInfoIKT_T1_EENS5_IS6_S8_EENS5_IT4_S8_EES8_T0_NS_15PhiloxCudaStateE --------------------------
	.section	.text._ZN2at6native43_GLOBAL__N__7cc8d1ed_10_Dropout_cu_0e96ed3820fused_dropout_kernelIffjLin1ELin1EhEEvNS_4cuda6detail10TensorInfoIKT_T1_EENS5_IS6_S8_EENS5_IT4_S8_EES8_T0_NS_15PhiloxCudaStateE,"ax",@progbits
	.align	128
.text._ZN2at6native43_GLOBAL__N__7cc8d1ed_10_Dropout_cu_0e96ed3820fused_dropout_kernelIffjLin1ELin1EhEEvNS_4cuda6detail10TensorInfoIKT_T1_EENS5_IS6_S8_EENS5_IT4_S8_EES8_T0_NS_15PhiloxCudaStateE:
        .type           _ZN2at6native43_GLOBAL__N__7cc8d1ed_10_Dropout_cu_0e96ed3820fused_dropout_kernelIffjLin1ELin1EhEEvNS_4cuda6detail10TensorInfoIKT_T1_EENS5_IS6_S8_EENS5_IT4_S8_EES8_T0_NS_15PhiloxCudaStateE,@function
        .size           _ZN2at6native43_GLOBAL__N__7cc8d1ed_10_Dropout_cu_0e96ed3820fused_dropout_kernelIffjLin1ELin1EhEEvNS_4cuda6detail10TensorInfoIKT_T1_EENS5_IS6_S8_EENS5_IT4_S8_EES8_T0_NS_15PhiloxCudaStateE,(.L_x_14144 - _ZN2at6native43_GLOBAL__N__7cc8d1ed_10_Dropout_cu_0e96ed3820fused_dropout_kernelIffjLin1ELin1EhEEvNS_4cuda6detail10TensorInfoIKT_T1_EENS5_IS6_S8_EENS5_IT4_S8_EES8_T0_NS_15PhiloxCudaStateE)
        .other          _ZN2at6native43_GLOBAL__N__7cc8d1ed_10_Dropout_cu_0e96ed3820fused_dropout_kernelIffjLin1ELin1EhEEvNS_4cuda6detail10TensorInfoIKT_T1_EENS5_IS6_S8_EENS5_IT4_S8_EES8_T0_NS_15PhiloxCudaStateE,@"STO_CUDA_ENTRY STV_DEFAULT"
_ZN2at6native43_GLOBAL__N__7cc8d1ed_10_Dropout_cu_0e96ed3820fused_dropout_kernelIffjLin1ELin1EhEEvNS_4cuda6detail10TensorInfoIKT_T1_EENS5_IS6_S8_EENS5_IT4_S8_EES8_T0_NS_15PhiloxCudaStateE:
        /* <DEDUP_REMOVED lines=95> */
[----:B------:R-:W-:Y:S05]  /*05f0*/  CALL.REL.NOINC `($__internal_54_$__cuda_sm20_dblrcp_rn_slowpath_v3) ;  /* 0x000000e000807944 */ /* 0x000fea0003c00000 */
.L_x_3348:
        /* <DEDUP_REMOVED lines=64> */
.L_x_3416:
        /* <DEDUP_REMOVED lines=13> */
.L_x_3350:
[----:B------:R-:W-:Y:S05]  /*0ad0*/  BSYNC.RECONVERGENT B0 ;  /* 0x0000000000007941 */ /* 0x000fea0003800200 */
.L_x_3349:
        /* <DEDUP_REMOVED lines=72> */
.L_x_3351:
        /* <DEDUP_REMOVED lines=9> */
.L_x_3352:
        /* <DEDUP_REMOVED lines=35> */
.L_x_3358:
        /* <DEDUP_REMOVED lines=205> */
.L_x_3357:
        /* <DEDUP_REMOVED lines=106> */
.L_x_3360:
        /* <DEDUP_REMOVED lines=55> */
.L_x_3361:
        /* <DEDUP_REMOVED lines=27> */
.L_x_3359:
[----:B------:R-:W0:Y:S01]  /*2ab0*/  LDC.64 R28, c[0x0][0x380] ;  /* 0x0000e000ff1c7b82 */ /* 0x000e220000000a00 */
[----:B------:R-:W1:Y:S02]  /*2ac0*/  LDCU UR4, c[0x0][0x3ec] ;  /* 0x00007d80ff0477ac */ /* 0x000e640008000800 */
[----:B-1----:R-:W-:-:S04]  /*2ad0*/  IMAD R33, R24, UR4, R33 ;  /* 0x0000000418217c24 */ /* 0x002fc8000f8e0221 */
[----:B0-----:R-:W-:-:S05]  /*2ae0*/  IMAD.WIDE.U32 R28, R33, 0x4, R28 ;  /* 0x00000004211c7825 */ /* 0x001fca00078e001c */
[----:B------:R0:W5:Y:S02]  /*2af0*/  LDG.E R24, desc[UR20][R28.64] ;  /* 0x000000141c187981 */ /* 0x000164000c1e1900 */
.L_x_3356:
[----:B------:R-:W-:Y:S05]  /*2b00*/  BSYNC.RECONVERGENT B1 ;  /* 0x0000000000017941 */ /* 0x000fea0003800200 */
.L_x_3355:
        /* <DEDUP_REMOVED lines=15> */
.L_x_3365:
        /* <DEDUP_REMOVED lines=205> */
.L_x_3364:
        /* <DEDUP_REMOVED lines=106> */
.L_x_3367:
        /* <DEDUP_REMOVED lines=55> */
.L_x_3368:
        /* <DEDUP_REMOVED lines=27> */
.L_x_3366:
[----:B0-----:R-:W0:Y:S01]  /*4490*/  LDC.64 R28, c[0x0][0x380] ;  /* 0x0000e000ff1c7b82 */ /* 0x001e220000000a00 */
[----:B------:R-:W1:Y:S02]  /*44a0*/  LDCU UR4, c[0x0][0x3ec] ;  /* 0x00007d80ff0477ac */ /* 0x000e640008000800 */
[----:B-1----:R-:W-:-:S04]  /*44b0*/  IMAD R27, R37, UR4, R36 ;  /* 0x00000004251b7c24 */ /* 0x002fc8000f8e0224 */
[----:B0-----:R-:W-:-:S05]  /*44c0*/  IMAD.WIDE.U32 R28, R27, 0x4, R28 ;  /* 0x000000041b1c7825 */ /* 0x001fca00078e001c */
[----:B------:R1:W5:Y:S02]  /*44d0*/  LDG.E R27, desc[UR20][R28.64] ;  /* 0x000000141c1b7981 */ /* 0x000364000c1e1900 */
.L_x_3363:
[----:B------:R-:W-:Y:S05]  /*44e0*/  BSYNC.RECONVERGENT B1 ;  /* 0x0000000000017941 */ /* 0x000fea0003800200 */
.L_x_3362:
        /* <DEDUP_REMOVED lines=15> */
.L_x_3372:
        /* <DEDUP_REMOVED lines=205> */
.L_x_3371:
        /* <DEDUP_REMOVED lines=106> */
.L_x_3374:
        /* <DEDUP_REMOVED lines=55> */
.L_x_3375:
        /* <DEDUP_REMOVED lines=27> */
.L_x_3373:
[----:B01----:R-:W0:Y:S01]  /*5e70*/  LDC.64 R28, c[0x0][0x380] ;  /* 0x0000e000ff1c7b82 */ /* 0x003e220000000a00 */
[----:B------:R-:W1:Y:S02]  /*5e80*/  LDCU UR4, c[0x0][0x3ec] ;  /* 0x00007d80ff0477ac */ /* 0x000e640008000800 */
[----:B-1----:R-:W-:-:S04]  /*5e90*/  IMAD R31, R37, UR4, R36 ;  /* 0x00000004251f7c24 */ /* 0x002fc8000f8e0224 */
[----:B0-----:R-:W-:-:S05]  /*5ea0*/  IMAD.WIDE.U32 R28, R31, 0x4, R28 ;  /* 0x000000041f1c7825 */ /* 0x001fca00078e001c */
[----:B------:R2:W5:Y:S02]  /*5eb0*/  LDG.E R26, desc[UR20][R28.64] ;  /* 0x000000141c1a7981 */ /* 0x000564000c1e1900 */
.L_x_3370:
[----:B------:R-:W-:Y:S05]  /*5ec0*/  BSYNC.RECONVERGENT B1 ;  /* 0x0000000000017941 */ /* 0x000fea0003800200 */
.L_x_3369:
        /* <DEDUP_REMOVED lines=12> */
.L_x_3378:
        /* <DEDUP_REMOVED lines=205> */
.L_x_3377:
        /* <DEDUP_REMOVED lines=106> */
.L_x_3380:
        /* <DEDUP_REMOVED lines=55> */
.L_x_3381:
        /* <DEDUP_REMOVED lines=27> */
.L_x_3379:
[----:B012---:R-:W0:Y:S01]  /*7820*/  LDC.64 R28, c[0x0][0x380] ;  /* 0x0000e000ff1c7b82 */ /* 0x007e220000000a00 */
[----:B------:R-:W1:Y:S02]  /*7830*/  LDCU UR4, c[0x0][0x3ec] ;  /* 0x00007d80ff0477ac */ /* 0x000e640008000800 */
[----:B-1----:R-:W-:-:S04]  /*7840*/  IMAD R33, R37, UR4, R33 ;  /* 0x0000000425217c24 */ /* 0x002fc8000f8e0221 */
[----:B0-----:R-:W-:-:S05]  /*7850*/  IMAD.WIDE.U32 R28, R33, 0x4, R28 ;  /* 0x00000004211c7825 */ /* 0x001fca00078e001c */
[----:B------:R3:W5:Y:S01]  /*7860*/  LDG.E R25, desc[UR20][R28.64] ;  /* 0x000000141c197981 */ /* 0x000762000c1e1900 */
[----:B------:R-:W-:Y:S05]  /*7870*/  BRA `(.L_x_3376) ;  /* 0x0000000000747947 */ /* 0x000fea0003800000 */
.L_x_3354:
        /* <DEDUP_REMOVED lines=22> */
[----:B------:R0:W5:Y:S01]  /*79e0*/  @!P3 LDG.E R24, desc[UR20][R32.64] ;  /* 0x000000142018b981 */ /* 0x000162000c1e1900 */
[----:B-1----:R-:W-:-:S05]  /*79f0*/  @!P0 IMAD.WIDE.U32 R34, R39, 0x4, R34 ;  /* 0x0000000427228825 */ /* 0x002fca00078e0022 */
[----:B------:R0:W5:Y:S01]  /*7a00*/  @!P0 LDG.E R27, desc[UR20][R34.64] ;  /* 0x00000014221b8981 */ /* 0x000162000c1e1900 */
[----:B--2---:R-:W-:-:S05]  /*7a10*/  @!P1 IMAD.WIDE.U32 R28, R41, 0x4, R28 ;  /* 0x00000004291c9825 */ /* 0x004fca00078e001c */
[----:B------:R0:W5:Y:S01]  /*7a20*/  @!P1 LDG.E R26, desc[UR20][R28.64] ;  /* 0x000000141c1a9981 */ /* 0x000162000c1e1900 */
[----:B---3--:R-:W-:-:S05]  /*7a30*/  @!P2 IMAD.WIDE.U32 R30, R43, 0x4, R30 ;  /* 0x000000042b1ea825 */ /* 0x008fca00078e001e */
[----:B------:R0:W5:Y:S02]  /*7a40*/  @!P2 LDG.E R25, desc[UR20][R30.64] ;  /* 0x000000141e19a981 */ /* 0x000164000c1e1900 */
.L_x_3376:
[----:B------:R-:W-:Y:S05]  /*7a50*/  BSYNC.RECONVERGENT B0 ;  /* 0x0000000000007941 */ /* 0x000fea0003800200 */
.L_x_3353:
        /* <DEDUP_REMOVED lines=15> */
.L_x_3386:
        /* <DEDUP_REMOVED lines=205> */
.L_x_3385:
        /* <DEDUP_REMOVED lines=106> */
.L_x_3388:
        /* <DEDUP_REMOVED lines=56> */
.L_x_3389:
        /* <DEDUP_REMOVED lines=28> */
.L_x_3387:
[----:B------:R-:W4:Y:S01]  /*9400*/  LDCU UR4, c[0x0][0x4c4] ;  /* 0x00009880ff0477ac */ /* 0x000f220008000800 */
[----:B-123--:R-:W1:Y:S01]  /*9410*/  LDC.64 R28, c[0x0][0x458] ;  /* 0x00011600ff1c7b82 */ /* 0x00ee620000000a00 */
[----:B------:R-:W2:Y:S01]  /*9420*/  F2I.FTZ.U32.TRUNC.NTZ R35, R19 ;  /* 0x0000001300237305 */ /* 0x000ea2000021f000 */
[----:B-----5:R-:W-:Y:S01]  /*9430*/  FMUL.FTZ R33, R19, R24 ;  /* 0x0000001813217220 */ /* 0x020fe20000410000 */
[----:B0-----:R-:W0:Y:S03]  /*9440*/  LDCU.64 UR14, c[0x0][0x530] ;  /* 0x0000a600ff0e77ac */ /* 0x001e260008000a00 */
[----:B------:R-:W-:Y:S01]  /*9450*/  FMUL.FTZ R33, R10, R33 ;  /* 0x000000210a217220 */ /* 0x000fe20000410000 */
[----:B----4-:R-:W-:-:S05]  /*9460*/  IMAD R31, R30, UR4, R31 ;  /* 0x000000041e1f7c24 */ /* 0x010fca000f8e021f */
[C---:B0-----:R-:W-:Y:S01]  /*9470*/  IADD3 R30, P0, PT, R31.reuse, UR14, RZ ;  /* 0x0000000e1f1e7c10 */ /* 0x041fe2000ff1e0ff */
[----:B-1----:R-:W-:-:S04]  /*9480*/  IMAD.WIDE.U32 R28, R31, 0x4, R28 ;  /* 0x000000041f1c7825 */ /* 0x002fc800078e001c */
[----:B------:R-:W-:Y:S01]  /*9490*/  IMAD.X R31, RZ, RZ, UR15, P0 ;  /* 0x0000000fff1f7e24 */ /* 0x000fe200080e06ff */
[----:B------:R4:W-:Y:S04]  /*94a0*/  STG.E desc[UR20][R28.64], R33 ;  /* 0x000000211c007986 */ /* 0x0009e8000c101914 */
[----:B--2---:R4:W-:Y:S03]  /*94b0*/  STG.E.U8 desc[UR20][R30.64], R35 ;  /* 0x000000231e007986 */ /* 0x0049e6000c101114 */
.L_x_3384:
[----:B------:R-:W-:Y:S05]  /*94c0*/  BSYNC.RECONVERGENT B0 ;  /* 0x0000000000007941 */ /* 0x000fea0003800200 */
.L_x_3383:
        /* <DEDUP_REMOVED lines=13> */
.L_x_3393:
        /* <DEDUP_REMOVED lines=205> */
.L_x_3392:
        /* <DEDUP_REMOVED lines=106> */
.L_x_3395:
        /* <DEDUP_REMOVED lines=56> */
.L_x_3396:
        /* <DEDUP_REMOVED lines=28> */
.L_x_3394:
        /* <DEDUP_REMOVED lines=8> */
[----:B-1----:R-:W-:-:S03]  /*aed0*/  IMAD.WIDE.U32 R28, R19, 0x4, R28 ;  /* 0x00000004131c7825 */ /* 0x002fc600078e001c */
[----:B------:R-:W-:Y:S02]  /*aee0*/  IADD3.X R33, PT, PT, RZ, UR15, RZ, P0, !PT ;  /* 0x0000000fff217c10 */ /* 0x000fe400087fe4ff */
[----:B------:R0:W-:Y:S04]  /*aef0*/  STG.E desc[UR20][R28.64], R31 ;  /* 0x0000001f1c007986 */ /* 0x0001e8000c101914 */
[----:B--2---:R0:W-:Y:S03]  /*af00*/  STG.E.U8 desc[UR20][R32.64], R35 ;  /* 0x0000002320007986 */ /* 0x0041e6000c101114 */
.L_x_3391:
[----:B------:R-:W-:Y:S05]  /*af10*/  BSYNC.RECONVERGENT B0 ;  /* 0x0000000000007941 */ /* 0x000fea0003800200 */
.L_x_3390:
        /* <DEDUP_REMOVED lines=13> */
.L_x_3400:
        /* <DEDUP_REMOVED lines=205> */
.L_x_3399:
        /* <DEDUP_REMOVED lines=106> */
.L_x_3402:
        /* <DEDUP_REMOVED lines=56> */
.L_x_3403:
        /* <DEDUP_REMOVED lines=28> */
.L_x_3401:
[----:B------:R-:W4:Y:S01]  /*c8a0*/  LDCU UR4, c[0x0][0x4c4] ;  /* 0x00009880ff0477ac */ /* 0x000f220008000800 */
[----:B0123--:R-:W0:Y:S01]  /*c8b0*/  LDC.64 R28, c[0x0][0x458] ;  /* 0x00011600ff1c7b82 */ /* 0x00fe220000000a00 */
[----:B------:R-:W1:Y:S01]  /*c8c0*/  F2I.FTZ.U32.TRUNC.NTZ R35, R21 ;  /* 0x0000001500237305 */ /* 0x000e62000021f000 */
[----:B-----5:R-:W-:Y:S01]  /*c8d0*/  FMUL.FTZ R31, R21, R26 ;  /* 0x0000001a151f7220 */ /* 0x020fe20000410000 */
[----:B----4-:R-:W2:Y:S03]  /*c8e0*/  LDCU.64 UR14, c[0x0][0x530] ;  /* 0x0000a600ff0e77ac */ /* 0x010ea60008000a00 */
[----:B------:R-:W-:Y:S01]  /*c8f0*/  FMUL.FTZ R31, R10, R31 ;  /* 0x0000001f0a1f7220 */ /* 0x000fe20000410000 */
[----:B------:R-:W-:-:S05]  /*c900*/  IMAD R19, R20, UR4, R19 ;  /* 0x0000000414137c24 */ /* 0x000fca000f8e0213 */
[C---:B--2---:R-:W-:Y:S01]  /*c910*/  IADD3 R32, P0, PT, R19.reuse, UR14, RZ ;  /* 0x0000000e13207c10 */ /* 0x044fe2000ff1e0ff */
[----:B0-----:R-:W-:-:S03]  /*c920*/  IMAD.WIDE.U32 R28, R19, 0x4, R28 ;  /* 0x00000004131c7825 */ /* 0x001fc600078e001c */
[----:B------:R-:W-:Y:S02]  /*c930*/  IADD3.X R33, PT, PT, RZ, UR15, RZ, P0, !PT ;  /* 0x0000000fff217c10 */ /* 0x000fe400087fe4ff */
[----:B------:R4:W-:Y:S04]  /*c940*/  STG.E desc[UR20][R28.64], R31 ;  /* 0x0000001f1c007986 */ /* 0x0009e8000c101914 */
[----:B-1----:R4:W-:Y:S03]  /*c950*/  STG.E.U8 desc[UR20][R32.64], R35 ;  /* 0x0000002320007986 */ /* 0x0029e6000c101114 */
.L_x_3398:
[----:B------:R-:W-:Y:S05]  /*c960*/  BSYNC.RECONVERGENT B0 ;  /* 0x0000000000007941 */ /* 0x000fea0003800200 */
.L_x_3397:
        /* <DEDUP_REMOVED lines=10> */
.L_x_3406:
        /* <DEDUP_REMOVED lines=205> */
.L_x_3405:
        /* <DEDUP_REMOVED lines=106> */
.L_x_3408:
        /* <DEDUP_REMOVED lines=56> */
.L_x_3409:
        /* <DEDUP_REMOVED lines=28> */
.L_x_3407:
[----:B------:R-:W1:Y:S01]  /*e2c0*/  LDCU UR4, c[0x0][0x4c4] ;  /* 0x00009880ff0477ac */ /* 0x000e620008000800 */
[----:B------:R-:W2:Y:S01]  /*e2d0*/  LDC.64 R20, c[0x0][0x458] ;  /* 0x00011600ff147b82 */ /* 0x000ea20000000a00 */
[----:B------:R-:W3:Y:S01]  /*e2e0*/  F2I.FTZ.U32.TRUNC.NTZ R31, R22 ;  /* 0x00000016001f7305 */ /* 0x000ee2000021f000 */
[----:B-----5:R-:W-:Y:S01]  /*e2f0*/  FMUL.FTZ R23, R22, R25 ;  /* 0x0000001916177220 */ /* 0x020fe20000410000 */
[----:B0-----:R-:W0:Y:S03]  /*e300*/  LDCU.64 UR14, c[0x0][0x530] ;  /* 0x0000a600ff0e77ac */ /* 0x001e260008000a00 */
[----:B------:R-:W-:Y:S01]  /*e310*/  FMUL.FTZ R23, R10, R23 ;  /* 0x000000170a177220 */ /* 0x000fe20000410000 */
[----:B-1----:R-:W-:-:S05]  /*e320*/  IMAD R19, R19, UR4, R28 ;  /* 0x0000000413137c24 */ /* 0x002fca000f8e021c */
[C---:B0-----:R-:W-:Y:S01]  /*e330*/  IADD3 R28, P0, PT, R19.reuse, UR14, RZ ;  /* 0x0000000e131c7c10 */ /* 0x041fe2000ff1e0ff */
[----:B--2---:R-:W-:-:S03]  /*e340*/  IMAD.WIDE.U32 R20, R19, 0x4, R20 ;  /* 0x0000000413147825 */ /* 0x004fc600078e0014 */
[----:B------:R-:W-:Y:S02]  /*e350*/  IADD3.X R29, PT, PT, RZ, UR15, RZ, P0, !PT ;  /* 0x0000000fff1d7c10 */ /* 0x000fe400087fe4ff */
[----:B------:R0:W-:Y:S04]  /*e360*/  STG.E desc[UR20][R20.64], R23 ;  /* 0x0000001714007986 */ /* 0x0001e8000c101914 */
[----:B---3--:R0:W-:Y:S01]  /*e370*/  STG.E.U8 desc[UR20][R28.64], R31 ;  /* 0x0000001f1c007986 */ /* 0x0081e2000c101114 */
[----:B------:R-:W-:Y:S05]  /*e380*/  BRA `(.L_x_3404) ;  /* 0x0000000400047947 */ /* 0x000fea0003800000 */
.L_x_3382:
        /* <DEDUP_REMOVED lines=11> */
[----:B------:R-:W2:Y:S01]  /*e440*/  F2I.FTZ.U32.TRUNC.NTZ R33, R19 ;  /* 0x0000001300217305 */ /* 0x000ea2000021f000 */
[----:B-----5:R-:W-:Y:S01]  /*e450*/  FMUL.FTZ R31, R19, R24 ;  /* 0x00000018131f7220 */ /* 0x020fe20000410000 */
[----:B------:R-:W3:Y:S01]  /*e460*/  LDCU.64 UR14, c[0x0][0x530] ;  /* 0x0000a600ff0e77ac */ /* 0x000ee20008000a00 */
[----:B0-----:R-:W-:-:S05]  /*e470*/  IMAD R23, R0, UR4, RZ ;  /* 0x0000000400177c24 */ /* 0x001fca000f8e02ff */
[C---:B---3--:R-:W-:Y:S01]  /*e480*/  IADD3 R30, P3, PT, R23.reuse, UR14, RZ ;  /* 0x0000000e171e7c10 */ /* 0x048fe2000ff7e0ff */
[----:B-1----:R-:W-:-:S04]  /*e490*/  IMAD.WIDE.U32 R28, R23, 0x4, R28 ;  /* 0x00000004171c7825 */ /* 0x002fc800078e001c */
[----:B------:R-:W-:Y:S01]  /*e4a0*/  FMUL.FTZ R23, R10, R31 ;  /* 0x0000001f0a177220 */ /* 0x000fe20000410000 */
[----:B------:R-:W-:-:S04]  /*e4b0*/  IADD3.X R31, PT, PT, RZ, UR15, RZ, P3, !PT ;  /* 0x0000000fff1f7c10 */ /* 0x000fc80009ffe4ff */
[----:B------:R0:W-:Y:S04]  /*e4c0*/  STG.E desc[UR20][R28.64], R23 ;  /* 0x000000171c007986 */ /* 0x0001e8000c101914 */
[----:B--2---:R0:W-:Y:S02]  /*e4d0*/  STG.E.U8 desc[UR20][R30.64], R33 ;  /* 0x000000211e007986 */ /* 0x0041e4000c101114 */
.L_x_3411:
[----:B------:R-:W-:Y:S05]  /*e4e0*/  BSYNC.RECONVERGENT B0 ;  /* 0x0000000000007941 */ /* 0x000fea0003800200 */
.L_x_3410:
[----:B------:R-:W-:Y:S04]  /*e4f0*/  BSSY.RECONVERGENT B0, `(.L_x_3412) ;  /* 0x000000e000007945 */ /* 0x000fe80003800200 */
[----:B------:R-:W-:Y:S05]  /*e500*/  @P2 BRA `(.L_x_3413) ;  /* 0x0000000000302947 */ /* 0x000fea0003800000 */
[----:B------:R-:W4:Y:S01]  /*e510*/  LDCU UR4, c[0x0][0x4c4] ;  /* 0x00009880ff0477ac */ /* 0x000f220008000800 */
[----:B0123--:R-:W0:Y:S01]  /*e520*/  LDC.64 R28, c[0x0][0x458] ;  /* 0x00011600ff1c7b82 */ /* 0x00fe220000000a00 */
[----:B------:R-:W1:Y:S01]  /*e530*/  F2I.FTZ.U32.TRUNC.NTZ R33, R20 ;  /* 0x0000001400217305 */ /* 0x000e62000021f000 */
[----:B-----5:R-:W-:Y:S01]  /*e540*/  FMUL.FTZ R23, R20, R27 ;  /* 0x0000001b14177220 */ /* 0x020fe20000410000 */
[----:B------:R-:W2:Y:S03]  /*e550*/  LDCU.64 UR14, c[0x0][0x530] ;  /* 0x0000a600ff0e77ac */ /* 0x000ea60008000a00 */
[----:B------:R-:W-:Y:S01]  /*e560*/  FMUL.FTZ R23, R10, R23 ;  /* 0x000000170a177220 */ /* 0x000fe20000410000 */
[----:B----4-:R-:W-:-:S05]  /*e570*/  IMAD R19, R36, UR4, RZ ;  /* 0x0000000424137c24 */ /* 0x010fca000f8e02ff */
[C---:B--2---:R-:W-:Y:S01]  /*e580*/  IADD3 R30, P2, PT, R19.reuse, UR14, RZ ;  /* 0x0000000e131e7c10 */ /* 0x044fe2000ff5e0ff */
[----:B0-----:R-:W-:-:S04]  /*e590*/  IMAD.WIDE.U32 R28, R19, 0x4, R28 ;  /* 0x00000004131c7825 */ /* 0x001fc800078e001c */
[----:B------:R-:W-:Y:S01]  /*e5a0*/  IMAD.X R31, RZ, RZ, UR15, P2 ;  /* 0x0000000fff1f7e24 */ /* 0x000fe200090e06ff */
[----:B------:R4:W-:Y:S04]  /*e5b0*/  STG.E desc[UR20][R28.64], R23 ;  /* 0x000000171c007986 */ /* 0x0009e8000c101914 */
[----:B-1----:R4:W-:Y:S03]  /*e5c0*/  STG.E.U8 desc[UR20][R30.64], R33 ;  /* 0x000000211e007986 */ /* 0x0029e6000c101114 */
.L_x_3413:
[----:B------:R-:W-:Y:S05]  /*e5d0*/  BSYNC.RECONVERGENT B0 ;  /* 0x0000000000007941 */ /* 0x000fea0003800200 */
.L_x_3412:
[----:B------:R-:W-:Y:S04]  /*e5e0*/  BSSY.RECONVERGENT B0, `(.L_x_3414) ;  /* 0x000000e000007945 */ /* 0x000fe80003800200 */
[----:B------:R-:W-:Y:S05]  /*e5f0*/  @P0 BRA `(.L_x_3415) ;  /* 0x0000000000300947 */ /* 0x000fea0003800000 */
[----:B------:R-:W0:Y:S02]  /*e600*/  LDCU UR4, c[0x0][0x4c4] ;  /* 0x00009880ff0477ac */ /* 0x000e240008000800 */
[----:B01234-:R-:W0:Y:S01]  /*e610*/  LDC.64 R28, c[0x0][0x458] ;  /* 0x00011600ff1c7b82 */ /* 0x01fe220000000a00 */
[----:B------:R-:W1:Y:S01]  /*e620*/  F2I.FTZ.U32.TRUNC.NTZ R33, R21 ;  /* 0x0000001500217305 */ /* 0x000e62000021f000 */
[----:B-----5:R-:W-:Y:S01]  /*e630*/  FMUL.FTZ R23, R21, R26 ;  /* 0x0000001a15177220 */ /* 0x020fe20000410000 */
[----:B------:R-:W2:Y:S03]  /*e640*/  LDCU.64 UR14, c[0x0][0x530] ;  /* 0x0000a600ff0e77ac */ /* 0x000ea60008000a00 */
[----:B------:R-:W-:Y:S01]  /*e650*/  FMUL.FTZ R23, R10, R23 ;  /* 0x000000170a177220 */ /* 0x000fe20000410000 */
[----:B------:R-:W-:-:S05]  /*e660*/  IMAD R19, R34, UR4, RZ ;  /* 0x0000000422137c24 */ /* 0x000fca000f8e02ff */
[C---:B--2---:R-:W-:Y:S01]  /*e670*/  IADD3 R30, P0, PT, R19.reuse, UR14, RZ ;  /* 0x0000000e131e7c10 */ /* 0x044fe2000ff1e0ff */
[----:B0-----:R-:W-:-:S03]  /*e680*/  IMAD.WIDE.U32 R28, R19, 0x4, R28 ;  /* 0x00000004131c7825 */ /* 0x001fc600078e001c */
[----:B------:R-:W-:Y:S02]  /*e690*/  IADD3.X R31, PT, PT, RZ, UR15, RZ, P0, !PT ;  /* 0x0000000fff1f7c10 */ /* 0x000fe400087fe4ff */
[----:B------:R0:W-:Y:S04]  /*e6a0*/  STG.E desc[UR20][R28.64], R23 ;  /* 0x000000171c007986 */ /* 0x0001e8000c101914 */
[----:B-1----:R0:W-:Y:S03]  /*e6b0*/  STG.E.U8 desc[UR20][R30.64], R33 ;  /* 0x000000211e007986 */ /* 0x0021e6000c101114 */
.L_x_3415:
[----:B------:R-:W-:Y:S05]  /*e6c0*/  BSYNC.RECONVERGENT B0 ;  /* 0x0000000000007941 */ /* 0x000fea0003800200 */
.L_x_3414:
[----:B------:R-:W-:Y:S05]  /*e6d0*/  @P1 BRA `(.L_x_3404) ;  /* 0x0000000000301947 */ /* 0x000fea0003800000 */
[----:B------:R-:W1:Y:S01]  /*e6e0*/  LDCU UR4, c[0x0][0x4c4] ;  /* 0x00009880ff0477ac */ /* 0x000e620008000800 */
[----:B------:R-:W2:Y:S01]  /*e6f0*/  LDC.64 R20, c[0x0][0x458] ;  /* 0x00011600ff147b82 */ /* 0x000ea20000000a00 */
[----:B0---4-:R-:W0:Y:S01]  /*e700*/  F2I.FTZ.U32.TRUNC.NTZ R31, R22 ;  /* 0x00000016001f7305 */ /* 0x011e22000021f000 */
[----:B-----5:R-:W-:Y:S01]  /*e710*/  FMUL.FTZ R23, R22, R25 ;  /* 0x0000001916177220 */ /* 0x020fe20000410000 */
[----:B------:R-:W2:Y:S03]  /*e720*/  LDCU.64 UR14, c[0x0][0x530] ;  /* 0x0000a600ff0e77ac */ /* 0x000ea60008000a00 */
[----:B------:R-:W-:Y:S01]  /*e730*/  FMUL.FTZ R23, R10, R23 ;  /* 0x000000170a177220 */ /* 0x000fe20000410000 */
[----:B-1----:R-:W-:-:S05]  /*e740*/  IMAD R19, R32, UR4, RZ ;  /* 0x0000000420137c24 */ /* 0x002fca000f8e02ff */
[C---:B--23--:R-:W-:Y:S01]  /*e750*/  IADD3 R28, P0, PT, R19.reuse, UR14, RZ ;  /* 0x0000000e131c7c10 */ /* 0x04cfe2000ff1e0ff */
[----:B------:R-:W-:-:S03]  /*e760*/  IMAD.WIDE.U32 R20, R19, 0x4, R20 ;  /* 0x0000000413147825 */ /* 0x000fc600078e0014 */
[----:B------:R-:W-:Y:S02]  /*e770*/  IADD3.X R29, PT, PT, RZ, UR15, RZ, P0, !PT ;  /* 0x0000000fff1d7c10 */ /* 0x000fe400087fe4ff */
[----:B------:R1:W-:Y:S04]  /*e780*/  STG.E desc[UR20][R20.64], R23 ;  /* 0x0000001714007986 */ /* 0x0003e8000c101914 */
[----:B0-----:R1:W-:Y:S03]  /*e790*/  STG.E.U8 desc[UR20][R28.64], R31 ;  /* 0x0000001f1c007986 */ /* 0x0013e6000c101114 */
.L_x_3404:
[----:B------:R-:W-:Y:S01]  /*e7a0*/  IMAD.IADD R0, R11, 0x1, R0 ;  /* 0x000000010b007824 */ /* 0x000fe200078e0200 */
[----:B------:R-:W-:Y:S05]  /*e7b0*/  WARPSYNC.ALL ;  /* 0x0000000000007948 */ /* 0x000fea0003800000 */
[----:B------:R-:W-:Y:S01]  /*e7c0*/  BAR.SYNC.DEFER_BLOCKING 0x0 ;  /* 0x0000000000007b1d */ /* 0x000fe20000010000 */
[----:B------:R-:W-:-:S13]  /*e7d0*/  ISETP.GE.U32.AND P0, PT, R0, R13, PT ;  /* 0x0000000d0000720c */ /* 0x000fda0003f06070 */
[----:B------:R-:W-:Y:S05]  /*e7e0*/  @!P0 BRA `(.L_x_3416) ;  /* 0xffffff2000848947 */ /* 0x000fea000383ffff */
[----:B------:R-:W-:Y:S05]  /*e7f0*/  EXIT ;  /* 0x000000000000794d */ /* 0x000fea0003800000 */
        .weak           $__internal_54_$__cuda_sm20_dblrcp_rn_slowpath_v3
        .type           $__internal_54_$__cuda_sm20_dblrcp_rn_slowpath_v3,@function
        .size           $__internal_54_$__cuda_sm20_dblrcp_rn_slowpath_v3,(.L_x_14144 - $__internal_54_$__cuda_sm20_dblrcp_rn_slowpath_v3)
$__internal_54_$__cuda_sm20_dblrcp_rn_slowpath_v3:
        /* <DEDUP_REMOVED lines=23> */
.L_x_3419:
        /* <DEDUP_REMOVED lines=10> */
.L_x_3417:
[----:B------:R-:W-:Y:S01]  /*ea10*/  LOP3.LUT R19, R11, 0x80000, RZ, 0xfc, !PT ;  /* 0x000800000b137812 */ /* 0x000fe200078efcff */
[----:B------:R-:W-:-:S07]  /*ea20*/  IMAD.MOV.U32 R18, RZ, RZ, R10 ;  /* 0x000000ffff127224 */ /* 0x000fce00078e000a */
.L_x_3418:
[----:B------:R-:W-:Y:S02]  /*ea30*/  MOV R10, R15 ;  /* 0x0000000f000a7202 */ /* 0x000fe40000000f00 */
[----:B------:R-:W-:-:S04]  /*ea40*/  MOV R11, 0x0 ;  /* 0x00000000000b7802 */ /* 0x000fc80000000f00 */
[----:B------:R-:W-:Y:S05]  /*ea50*/  RET.REL.NODEC R10 `(_ZN2at6native43_GLOBAL__N__7cc8d1ed_10_Dropout_cu_0e96ed3820fused_dropout_kernelIffjLin1ELin1EhEEvNS_4cuda6detail10TensorInfoIKT_T1_EENS5_IS6_S8_EENS5_IT4_S8_EES8_T0_NS_15PhiloxCudaStateE) ;  /* 0xffffff140a687950 */ /* 0x000fea0003c3ffff */
.L_x_3420:
        /* <DEDUP_REMOVED lines=10> */
.L_x_14144:


//--------------------- .text._ZN2at6native43_GLOBAL__N__7cc8d1ed_10_Dropout_cu_0e96ed3820fused_dropout_kernelIffjLin1ELi1EhEEvNS_4cuda6detail10TensorInfoIKT_T1_EENS5_IS6_S8_EENS5_IT4_S8_EES8_T0_NS_15PhiloxCudaStateE --------------------------
	.section	.text._ZN2at6native43_GLOBAL__N__7cc8d1ed_10_Dropout_cu_0e96ed3820fused_dropout_kernelIffjLin1ELi1EhEEvNS_4cuda6detail10TensorInfoIKT_T1_EENS5_IS6_S8_EENS5_IT4_S8_EES8_T0_NS_15PhiloxCudaStateE,"ax",@progbits
	.align	128
.text._ZN2at6native43_GLOBAL__N__7cc8d1ed_10_Dropout_cu_0e96ed3820fused_dropout_kernelIffjLin1ELi1EhEEvNS_4cuda6detail10TensorInfoIKT_T1_EENS5_IS6_S8_EENS5_IT4_S8_EES8_T0_NS_15PhiloxCudaStateE:
        .type           _ZN2at6native43_GLOBAL__N__7cc8d1ed_10_Dropout_cu_0e96ed3820fused_dropout_kernelIffjLin1ELi1EhEEvNS_4cuda6detail10TensorInfoIKT_T1_EENS5_IS6_S8_EENS5_IT4_S8_EES8_T0_NS_15PhiloxCudaStateE,@function
        .size           _ZN2at6native43_GLOBAL__N__7cc8d1ed_10_Dropout_cu_0e96ed3820fused_dropout_kernelIffjLin1ELi1EhEEvNS_4cuda6detail10TensorInfoIKT_T1_EENS5_IS6_S8_EENS5_IT4_S8_EES8_T0_NS_15PhiloxCudaStateE,(.L_x_14146 - _ZN2at6native43_GLOBAL__N__7cc8d1ed_10_Dropout_cu_0e96ed3820fused_dropout_kernelIffjLin1ELi1EhEEvNS_4cuda6detail10TensorInfoIKT_T1_EENS5_IS6_S8_EENS5_IT4_S8_EES8_T0_NS_15PhiloxCudaStateE)
        .other          _ZN2at6native43_GLOBAL__N__7cc8d1ed_10_Dropout_cu_0e96ed3820fused_dropout_kernelIffjLin1ELi1EhEEvNS_4cuda6detail10TensorInfoIKT_T1_EENS5_IS6_S8_EENS5_IT4_S8_EES8_T0_NS_15PhiloxCudaStateE,@"STO_CUDA_ENTRY STV_DEFAULT"
_ZN2at6native43_GLOBAL__N__7cc8d1ed_10_Dropout_cu_0e96ed3820fused_dropout_kernelIffjLin1ELi1EhEEvNS_4cuda6detail10TensorInfoIKT_T1_EENS5_IS6_S8_EENS5_IT4_S8_EES8_T0_NS_15PhiloxCudaStateE:
        /* <DEDUP_REMOVED lines=96> */
[----:B------:R-:W-:Y:S05]  /*0600*/  CALL.REL.NOINC `($__internal_55_$__cuda_sm20_dblrcp_rn_slowpath_v3) ;  /* 0x0000007400d87944 */ /* 0x000fea0003c00000 */
[----:B------:R-:W-:Y:S01]  /*0610*/  IMAD.MOV.U32 R24, RZ, RZ, R26 ;  /* 0x000000ffff187224 */ /* 0x000fe200078e001a */
[----:B------:R-:W-:-:S07]  /*0620*/  MOV R25, R27 ;  /* 0x0000001b00197202 */ /* 0x000fce0000000f00 */
.L_x_3421:
        /* <DEDUP_REMOVED lines=50> */
.L_x_3462:
[----:B------:R-:W-:Y:S01]  /*0950*/  IADD3 R2, PT, PT, R2, 0x1, RZ ;  /* 0x0000000102027810 */ /* 0x000fe20007ffe0ff */
[----:B------:R-:W-:Y:S03]  /*0960*/  BSSY.RECONVERGENT B0, `(.L_x_3422) ;  /* 0x000000c000007945 */ /* 0x000fe60003800200 */
[C---:B------:R-:W-:Y:S01]  /*0970*/  ISETP.NE.AND P0, PT, R2.reuse, RZ, PT ;  /* 0x000000ff0200720c */ /* 0x040fe20003f05270 */
[----:B-1----:R-:W-:-:S12]  /*0980*/  IMAD.WIDE.U32 R26, R2, -0x2daee0ad, RZ ;  /* 0xd2511f53021a7825 */ /* 0x002fd800078e00ff */
        /* <DEDUP_REMOVED lines=9> */
.L_x_3423:
[----:B------:R-:W-:Y:S05]  /*0a20*/  BSYNC.RECONVERGENT B0 ;  /* 0x0000000000007941 */ /* 0x000fea0003800200 */
.L_x_3422:
        /* <DEDUP_REMOVED lines=57> */
.L_x_3424:
        /* <DEDUP_REMOVED lines=9> */
.L_x_3425:
        /* <DEDUP_REMOVED lines=30> */
.L_x_3431:
        /* <DEDUP_REMOVED lines=204> */
.L_x_3430:
        /* <DEDUP_REMOVED lines=106> */
.L_x_3433:
        /* <DEDUP_REMOVED lines=55> */
.L_x_3434:
        /* <DEDUP_REMOVED lines=27> */
.L_x_3432:
[----:B------:R-:W0:Y:S01]  /*28b0*/  LDC.64 R32, c[0x0][0x380] ;  /* 0x0000e000ff207b82 */ /* 0x000e220000000a00 */
[----:B------:R-:W1:Y:S02]  /*28c0*/  LDCU UR4, c[0x0][0x3ec] ;  /* 0x00007d80ff0477ac */ /* 0x000e640008000800 */
[----:B-1----:R-:W-:-:S04]  /*28d0*/  IMAD R43, R38, UR4, R43 ;  /* 0x00000004262b7c24 */ /* 0x002fc8000f8e022b */
[----:B0-----:R-:W-:-:S05]  /*28e0*/  IMAD.WIDE.U32 R32, R43, 0x4, R32 ;  /* 0x000000042b207825 */ /* 0x001fca00078e0020 */
[----:B------:R0:W5:Y:S02]  /*28f0*/  LDG.E R38, desc[UR10][R32.64] ;  /* 0x0000000a20267981 */ /* 0x000164000c1e1900 */
.L_x_3429:
[----:B------:R-:W-:Y:S05]  /*2900*/  BSYNC.RECONVERGENT B1 ;  /* 0x0000000000017941 */ /* 0x000fea0003800200 */
.L_x_3428:
        /* <DEDUP_REMOVED lines=15> */
.L_x_3438:
        /* <DEDUP_REMOVED lines=204> */
.L_x_3437:
        /* <DEDUP_REMOVED lines=107> */
.L_x_3440:
        /* <DEDUP_REMOVED lines=55> */
.L_x_3441:
        /* <DEDUP_REMOVED lines=27> */
.L_x_3439:
[----:B0-----:R-:W0:Y:S01]  /*4290*/  LDC.64 R32, c[0x0][0x380] ;  /* 0x0000e000ff207b82 */ /* 0x001e220000000a00 */
[----:B------:R-:W1:Y:S02]  /*42a0*/  LDCU UR4, c[0x0][0x3ec] ;  /* 0x00007d80ff0477ac */ /* 0x000e640008000800 */
[----:B-1----:R-:W-:-:S04]  /*42b0*/  IMAD R35, R43, UR4, R40 ;  /* 0x000000042b237c24 */ /* 0x002fc8000f8e0228 */
[----:B0-----:R-:W-:-:S05]  /*42c0*/  IMAD.WIDE.U32 R32, R35, 0x4, R32 ;  /* 0x0000000423207825 */ /* 0x001fca00078e0020 */
[----:B------:R1:W5:Y:S02]  /*42d0*/  LDG.E R40, desc[UR10][R32.64] ;  /* 0x0000000a20287981 */ /* 0x000364000c1e1900 */
.L_x_3436:
[----:B------:R-:W-:Y:S05]  /*42e0*/  BSYNC.RECONVERGENT B1 ;  /* 0x0000000000017941 */ /* 0x000fea0003800200 */
.L_x_3435:
        /* <DEDUP_REMOVED lines=15> */
.L_x_3445:
        /* <DEDUP_REMOVED lines=204> */
.L_x_3444:
        /* <DEDUP_REMOVED lines=107> */
.L_x_3447:
        /* <DEDUP_REMOVED lines=55> */
.L_x_3448:
        /* <DEDUP_REMOVED lines=27> */
.L_x_3446:
[----:B01----:R-:W0:Y:S01]  /*5c70*/  LDC.64 R32, c[0x0][0x380] ;  /* 0x0000e000ff207b82 */ /* 0x003e220000000a00 */
[----:B------:R-:W1:Y:S02]  /*5c80*/  LDCU UR4, c[0x0][0x3ec] ;  /* 0x00007d80ff0477ac */ /* 0x000e640008000800 */
[----:B-1----:R-:W-:-:S04]  /*5c90*/  IMAD R43, R44, UR4, R43 ;  /* 0x000000042c2b7c24 */ /* 0x002fc8000f8e022b */
[----:B0-----:R-:W-:-:S05]  /*5ca0*/  IMAD.WIDE.U32 R32, R43, 0x4, R32 ;  /* 0x000000042b207825 */ /* 0x001fca00078e0020 */
[----:B------:R2:W5:Y:S02]  /*5cb0*/  LDG.E R46, desc[UR10][R32.64] ;  /* 0x0000000a202e7981 */ /* 0x000564000c1e1900 */
.L_x_3443:
[----:B------:R-:W-:Y:S05]  /*5cc0*/  BSYNC.RECONVERGENT B1 ;  /* 0x0000000000017941 */ /* 0x000fea0003800200 */
.L_x_3442:
        /* <DEDUP_REMOVED lines=12> */
.L_x_3451:
        /* <DEDUP_REMOVED lines=204> */
.L_x_3450:
        /* <DEDUP_REMOVED lines=106> */
.L_x_3453:
        /* <DEDUP_REMOVED lines=55> */
.L_x_3454:
        /* <DEDUP_REMOVED lines=27> */
.L_x_3452:
[----:B012---:R-:W0:Y:S01]  /*7610*/  LDC.64 R32, c[0x0][0x380] ;  /* 0x0000e000ff207b82 */ /* 0x007e220000000a00 */
[----:B------:R-:W1:Y:S02]  /*7620*/  LDCU UR4, c[0x0][0x3ec] ;  /* 0x00007d80ff0477ac */ /* 0x000e640008000800 */
[----:B-1----:R-:W-:-:S04]  /*7630*/  IMAD R41, R42, UR4, R41 ;  /* 0x000000042a297c24 */ /* 0x002fc8000f8e0229 */
[----:B0-----:R-:W-:-:S05]  /*7640*/  IMAD.WIDE.U32 R32, R41, 0x4, R32 ;  /* 0x0000000429207825 */ /* 0x001fca00078e0020 */
[----:B------:R3:W5:Y:S01]  /*7650*/  LDG.E R41, desc[UR10][R32.64] ;  /* 0x0000000a20297981 */ /* 0x000762000c1e1900 */
[----:B------:R-:W-:Y:S05]  /*7660*/  BRA `(.L_x_3449) ;  /* 0x0000000000747947 */ /* 0x000fea0003800000 */
.L_x_3427:
        /* <DEDUP_REMOVED lines=29> */
.L_x_3449:
[----:B------:R-:W-:Y:S05]  /*7840*/  BSYNC.RECONVERGENT B0 ;  /* 0x0000000000007941 */ /* 0x000fea0003800200 */
.L_x_3426:
        /* <DEDUP_REMOVED lines=11> */
[----:B------:R-:W2:Y:S01]  /*7900*/  LDCU UR4, c[0x0][0x4c4] ;  /* 0x00009880ff0477ac */ /* 0x000ea20008000800 */
[----:B------:R-:W3:Y:S01]  /*7910*/  LDCU.64 UR14, c[0x0][0x530] ;  /* 0x0000a600ff0e77ac */ /* 0x000ee20008000a00 */
[----:B0-----:R-:W-:Y:S01]  /*7920*/  FSET.BF.LT.FTZ.AND R39, R26, UR13, PT ;  /* 0x0000000d1a277c0a */ /* 0x001fe2000b811000 */
[----:B--2---:R-:W-:-:S03]  /*7930*/  IMAD R35, R0, UR4, RZ ;  /* 0x0000000400237c24 */ /* 0x004fc6000f8e02ff */
[----:B------:R-:W0:Y:S01]  /*7940*/  F2I.FTZ.U32.TRUNC.NTZ R45, R39 ;  /* 0x00000027002d7305 */ /* 0x000e22000021f000 */
[----:B-----5:R-:W-:Y:S01]  /*7950*/  FMUL.FTZ R43, R38, R39 ;  /* 0x00000027262b7220 */ /* 0x020fe20000410000 */
[C---:B-1----:R-:W-:Y:S01]  /*7960*/  IMAD.WIDE.U32 R32, R35.reuse, 0x4, R32 ;  /* 0x0000000423207825 */ /* 0x042fe200078e0020 */
[----:B---3--:R-:W-:-:S03]  /*7970*/  IADD3 R34, P3, PT, R35, UR14, RZ ;  /* 0x0000000e23227c10 */ /* 0x008fc6000ff7e0ff */
[----:B------:R-:W-:Y:S02]  /*7980*/  FMUL.FTZ R43, R18, R43 ;  /* 0x0000002b122b7220 */ /* 0x000fe40000410000 */
[----:B------:R-:W-:-:S03]  /*7990*/  IMAD.X R35, RZ, RZ, UR15, P3 ;  /* 0x0000000fff237e24 */ /* 0x000fc600098e06ff */
[----:B------:R4:W-:Y:S04]  /*79a0*/  STG.E desc[UR10][R32.64], R43 ;  /* 0x0000002b20007986 */ /* 0x0009e8000c10190a */
[----:B0-----:R4:W-:Y:S02]  /*79b0*/  STG.E.U8 desc[UR10][R34.64], R45 ;  /* 0x0000002d22007986 */ /* 0x0019e4000c10110a */
.L_x_3456:
[----:B------:R-:W-:Y:S05]  /*79c0*/  BSYNC.RECONVERGENT B0 ;  /* 0x0000000000007941 */ /* 0x000fea0003800200 */
.L_x_3455:
[----:B------:R-:W-:Y:S04]  /*79d0*/  BSSY.RECONVERGENT B0, `(.L_x_3457) ;  /* 0x0000010000007945 */ /* 0x000fe80003800200 */
[----:B------:R-:W-:Y:S05]  /*79e0*/  @P2 BRA `(.L_x_3458) ;  /* 0x0000000000382947 */ /* 0x000fea0003800000 */
[----:B------:R-:W0:Y:S01]  /*79f0*/  LDCU UR4, c[0x0][0x60c] ;  /* 0x0000c180ff0477ac */ /* 0x000e220008000800 */
[----:B-1234-:R-:W1:Y:S01]  /*7a00*/  LDC.64 R32, c[0x0][0x458] ;  /* 0x00011600ff207b82 */ /* 0x01ee620000000a00 */
[----:B------:R-:W2:Y:S01]  /*7a10*/  LDCU UR13, c[0x0][0x4c4] ;  /* 0x00009880ff0d77ac */ /* 0x000ea20008000800 */
[----:B------:R-:W3:Y:S01]  /*7a20*/  LDCU.64 UR14, c[0x0][0x530] ;  /* 0x0000a600ff0e77ac */ /* 0x000ee20008000a00 */
[----:B0-----:R-:W-:-:S04]  /*7a30*/  FSET.BF.LT.FTZ.AND R35, R27, UR4, PT ;  /* 0x000000041b237c0a */ /* 0x001fc8000b811000 */
[----:B------:R-:W0:Y:S01]  /*7a40*/  F2I.FTZ.U32.TRUNC.NTZ R43, R35 ;  /* 0x00000023002b7305 */ /* 0x000e22000021f000 */
[----:B--2---:R-:W-:Y:S02]  /*7a50*/  IMAD R27, R48, UR13, RZ ;  /* 0x0000000d301b7c24 */ /* 0x004fe4000f8e02ff */
[----:B-----5:R-:W-:Y:S02]  /*7a60*/  FMUL.FTZ R39, R40, R35 ;  /* 0x0000002328277220 */ /* 0x020fe40000410000 */
[C---:B-1----:R-:W-:Y:S01]  /*7a70*/  IMAD.WIDE.U32 R32, R27.reuse, 0x4, R32 ;  /* 0x000000041b207825 */ /* 0x042fe200078e0020 */
[----:B---3--:R-:W-:-:S03]  /*7a80*/  IADD3 R26, P2, PT, R27, UR14, RZ ;  /* 0x0000000e1b1a7c10 */ /* 0x008fc6000ff5e0ff */
[----:B------:R-:W-:Y:S01]  /*7a90*/  FMUL.FTZ R39, R18, R39 ;  /* 0x0000002712277220 */ /* 0x000fe20000410000 */
[----:B------:R-:W-:-:S04]  /*7aa0*/  IADD3.X R27, PT, PT, RZ, UR15, RZ, P2, !PT ;  /* 0x0000000fff1b7c10 */ /* 0x000fc800097fe4ff */
[----:B------:R1:W-:Y:S04]  /*7ab0*/  STG.E desc[UR10][R32.64], R39 ;  /* 0x0000002720007986 */ /* 0x0003e8000c10190a */
[----:B0-----:R1:W-:Y:S02]  /*7ac0*/  STG.E.U8 desc[UR10][R26.64], R43 ;  /* 0x0000002b1a007986 */ /* 0x0013e4000c10110a */
.L_x_3458:
[----:B------:R-:W-:Y:S05]  /*7ad0*/  BSYNC.RECONVERGENT B0 ;  /* 0x0000000000007941 */ /* 0x000fea0003800200 */
.L_x_3457:
[----:B------:R-:W-:Y:S04]  /*7ae0*/  BSSY.RECONVERGENT B0, `(.L_x_3459) ;  /* 0x0000010000007945 */ /* 0x000fe80003800200 */
[----:B------:R-:W-:Y:S05]  /*7af0*/  @P0 BRA `(.L_x_3460) ;  /* 0x0000000000380947 */ /* 0x000fea0003800000 */
[----:B------:R-:W4:Y:S01]  /*7b00*/  LDCU UR4, c[0x0][0x60c] ;  /* 0x0000c180ff0477ac */ /* 0x000f220008000800 */
[----:B-1----:R-:W0:Y:S01]  /*7b10*/  LDC.64 R26, c[0x0][0x458] ;  /* 0x00011600ff1a7b82 */ /* 0x002e220000000a00 */
[----:B------:R-:W2:Y:S01]  /*7b20*/  LDCU UR13, c[0x0][0x4c4] ;  /* 0x00009880ff0d77ac */ /* 0x000ea20008000800 */
[----:B------:R-:W1:Y:S01]  /*7b30*/  LDCU.64 UR14, c[0x0][0x530] ;  /* 0x0000a600ff0e77ac */ /* 0x000e620008000a00 */
[----:B----4-:R-:W-:-:S04]  /*7b40*/  FSET.BF.LT.FTZ.AND R35, R36, UR4, PT ;  /* 0x0000000424237c0a */ /* 0x010fc8000b811000 */
[----:B------:R-:W4:Y:S01]  /*7b50*/  F2I.FTZ.U32.TRUNC.NTZ R43, R35 ;  /* 0x00000023002b7305 */ /* 0x000f22000021f000 */
[----:B--23--:R-:W-:Y:S02]  /*7b60*/  IMAD R33, R44, UR13, RZ ;  /* 0x0000000d2c217c24 */ /* 0x00cfe4000f8e02ff */
[----:B-----5:R-:W-:Y:S02]  /*7b70*/  FMUL.FTZ R39, R46, R35 ;  /* 0x000000232e277220 */ /* 0x020fe40000410000 */
[C---:B0-----:R-:W-:Y:S01]  /*7b80*/  IMAD.WIDE.U32 R26, R33.reuse, 0x4, R26 ;  /* 0x00000004211a7825 */ /* 0x041fe200078e001a */
[----:B-1----:R-:W-:-:S03]  /*7b90*/  IADD3 R32, P0, PT, R33, UR14, RZ ;  /* 0x0000000e21207c10 */ /* 0x002fc6000ff1e0ff */
[----:B------:R-:W-:Y:S01]  /*7ba0*/  FMUL.FTZ R39, R18, R39 ;  /* 0x0000002712277220 */ /* 0x000fe20000410000 */
[----:B------:R-:W-:-:S04]  /*7bb0*/  IADD3.X R33, PT, PT, RZ, UR15, RZ, P0, !PT ;  /* 0x0000000fff217c10 */ /* 0x000fc800087fe4ff */
[----:B------:R0:W-:Y:S04]  /*7bc0*/  STG.E desc[UR10][R26.64], R39 ;  /* 0x000000271a007986 */ /* 0x0001e8000c10190a */
[----:B----4-:R0:W-:Y:S02]  /*7bd0*/  STG.E.U8 desc[UR10][R32.64], R43 ;  /* 0x0000002b20007986 */ /* 0x0101e4000c10110a */
.L_x_3460:
[----:B------:R-:W-:Y:S05]  /*7be0*/  BSYNC.RECONVERGENT B0 ;  /* 0x0000000000007941 */ /* 0x000fea0003800200 */
.L_x_3459:
[----:B------:R-:W-:Y:S05]  /*7bf0*/  @P1 BRA `(.L_x_3461) ;  /* 0x0000000000381947 */ /* 0x000fea0003800000 */
[----:B------:R-:W2:Y:S01]  /*7c00*/  LDCU UR4, c[0x0][0x60c] ;  /* 0x0000c180ff0477ac */ /* 0x000ea20008000800 */
[----:B01----:R-:W0:Y:S01]  /*7c10*/  LDC.64 R26, c[0x0][0x458] ;  /* 0x00011600ff1a7b82 */ /* 0x003e220000000a00 */
[----:B------:R-:W3:Y:S01]  /*7c20*/  LDCU UR13, c[0x0][0x4c4] ;  /* 0x00009880ff0d77ac */ /* 0x000ee20008000800 */
[----:B------:R-:W1:Y:S01]  /*7c30*/  LDCU.64 UR14, c[0x0][0x530] ;  /* 0x0000a600ff0e77ac */ /* 0x000e620008000a00 */
[----:B--2---:R-:W-:Y:S01]  /*7c40*/  FSET.BF.LT.FTZ.AND R0, R37, UR4, PT ;  /* 0x0000000425007c0a */ /* 0x004fe2000b811000 */
[----:B---34-:R-:W-:-:S03]  /*7c50*/  IMAD R33, R42, UR13, RZ ;  /* 0x0000000d2a217c24 */ /* 0x018fc6000f8e02ff */
[----:B------:R-:W2:Y:S01]  /*7c60*/  F2I.FTZ.U32.TRUNC.NTZ R37, R0 ;  /* 0x0000000000257305 */ /* 0x000ea2000021f000 */
[----:B-----5:R-:W-:Y:S01]  /*7c70*/  FMUL.FTZ R35, R41, R0 ;  /* 0x0000000029237220 */ /* 0x020fe20000410000 */
[C---:B0-----:R-:W-:Y:S01]  /*7c80*/  IMAD.WIDE.U32 R26, R33.reuse, 0x4, R26 ;  /* 0x00000004211a7825 */ /* 0x041fe200078e001a */
[----:B-1----:R-:W-:-:S03]  /*7c90*/  IADD3 R32, P0, PT, R33, UR14, RZ ;  /* 0x0000000e21207c10 */ /* 0x002fc6000ff1e0ff */
[----:B------:R-:W-:Y:S02]  /*7ca0*/  FMUL.FTZ R35, R18, R35 ;  /* 0x0000002312237220 */ /* 0x000fe40000410000 */
[----:B------:R-:W-:-:S03]  /*7cb0*/  IMAD.X R33, RZ, RZ, UR15, P0 ;  /* 0x0000000fff217e24 */ /* 0x000fc600080e06ff */
[----:B------:R0:W-:Y:S04]  /*7cc0*/  STG.E desc[UR10][R26.64], R35 ;  /* 0x000000231a007986 */ /* 0x0001e8000c10190a */
[----:B--2---:R0:W-:Y:S02]  /*7cd0*/  STG.E.U8 desc[UR10][R32.64], R37 ;  /* 0x0000002520007986 */ /* 0x0041e4000c10110a */
.L_x_3461:
[----:B------:R-:W-:Y:S01]  /*7ce0*/  IADD3 R0, PT, PT, R17, R42, RZ ;  /* 0x0000002a11007210 */ /* 0x000fe20007ffe0ff */
[----:B------:R-:W-:Y:S05]  /*7cf0*/  WARPSYNC.ALL ;  /* 0x0000000000007948 */ /* 0x000fea0003800000 */
[----:B------:R-:W-:Y:S01]  /*7d00*/  BAR.SYNC.DEFER_BLOCKING 0x0 ;  /* 0x0000000000007b1d */ /* 0x000fe20000010000 */
[----:B------:R-:W-:Y:S01]  /*7d10*/  ISETP.GE.U32.AND P0, PT, R0, R19, PT ;  /* 0x000000130000720c */ /* 0x000fe20003f06070 */
[----:B----4-:R-:W-:Y:S01]  /*7d20*/  IMAD.MOV.U32 R34, RZ, RZ, R24 ;  /* 0x000000ffff227224 */ /* 0x010fe200078e0018 */
[----:B------:R-:W-:Y:S02]  /*7d30*/  MOV R36, R30 ;  /* 0x0000001e00247202 */ /* 0x000fe40000000f00 */
[----:B0-----:R-:W-:-:S09]  /*7d40*/  MOV R35, R25 ;  /* 0x0000001900237202 */ /* 0x001fd20000000f00 */
[----:B------:R-:W-:Y:S05]  /*7d50*/  @!P0 BRA `(.L_x_3462) ;  /* 0xffffff8800fc8947 */ /* 0x000fea000383ffff */
[----:B------:R-:W-:Y:S05]  /*7d60*/  EXIT ;  /* 0x000000000000794d */ /* 0x000fea0003800000 */
        .weak           $__internal_55_$__cuda_sm20_dblrcp_rn_slowpath_v3
        .type           $__internal_55_$__cuda_sm20_dblrcp_rn_slowpath_v3,@function
        .size           $__internal_55_$__cuda_sm20_dblrcp_rn_slowpath_v3,(.L_x_14146 - $__internal_55_$__cuda_sm20_dblrcp_rn_slowpath_v3)
$__internal_55_$__cuda_sm20_dblrcp_rn_slowpath_v3:
        /* <DEDUP_REMOVED lines=23> */
.L_x_3465:
        /* <DEDUP_REMOVED lines=10> */
.L_x_3463:
[----:B------:R-:W-:Y:S02]  /*7f80*/  LOP3.LUT R27, R19, 0x80000, RZ, 0xfc, !PT ;  /* 0x00080000131b7812 */ /* 0x000fe400078efcff */
[----:B------:R-:W-:-:S07]  /*7f90*/  MOV R26, R18 ;  /* 0x00000012001a7202 */ /* 0x000fce0000000f00 */
.L_x_3464:
[----:B------:R-:W-:-:S04]  /*7fa0*/  MOV R25, 0x0 ;  /* 0x0000000000197802 */ /* 0x000fc80000000f00 */
[----:B------:R-:W-:Y:S05]  /*7fb0*/  RET.REL.NODEC R24 `(_ZN2at6native43_GLOBAL__N__7cc8d1ed_10_Dropout_cu_0e96ed3820fused_dropout_kernelIffjLin1ELi1EhEEvNS_4cuda6detail10TensorInfoIKT_T1_EENS5_IS6_S8_EENS5_IT4_S8_EES8_T0_NS_15PhiloxCudaStateE) ;  /* 0xffffff8018107950 */ /* 0x000fea0003c3ffff */
.L_x_3466:
        /* <DEDUP_REMOVED lines=12> */
.L_x_14146:


//--------------------- .text._ZN2at6native43_GLOBAL__N__7cc8d1ed_10_Dropout_cu_0e96ed3820fused_dropout_kernelIffjLi1ELi1EhEEvNS_4cuda6detail10TensorInfoIKT_T1_EENS5_IS6_S8_EENS5_IT4_S8_EES8_T0_NS_15PhiloxCudaStateE --------------------------
	.section	.text._ZN2at6native43_GLOBAL__N__7cc8d1ed_10_Dropout_cu_0e96ed3820fused_dropout_kernelIffjLi1ELi1EhEEvNS_4cuda6detail10TensorInfoIKT_T1_EENS5_IS6_S8_EENS5_IT4_S8_EES8_T0_NS_15PhiloxCudaStateE,"ax",@progbits
	.align	128
.text._ZN2at6native43_GLOBAL__N__7cc8d1ed_10_Dropout_cu_0e96ed3820fused_dropout_kernelIffjLi1ELi1EhEEvNS_4cuda6detail10TensorInfoIKT_T1_EENS5_IS6_S8_EENS5_IT4_S8_EES8_T0_NS_15PhiloxCudaStateE:
        .type           _ZN2at6native43_GLOBAL__N__7cc8d1ed_10_Dropout_cu_0e96ed3820fused_dropout_kernelIffjLi1ELi1EhEEvNS_4cuda6detail10TensorInfoIKT_T1_EENS5_IS6_S8_EENS5_IT4_S8_EES8_T0_NS_15PhiloxCudaStateE,@function
        .size           _ZN2at6native43_GLOBAL__N__7cc8d1ed_10_Dropout_cu_0e96ed3820fused_dropout_kernelIffjLi1ELi1EhEEvNS_4cuda6detail10TensorInfoIKT_T1_EENS5_IS6_S8_EENS5_IT4_S8_EES8_T0_NS_15PhiloxCudaStateE,(.L_x_14148 - _ZN2at6native43_GLOBAL__N__7cc8d1ed_10_Dropout_cu_0e96ed3820fused_dropout_kernelIffjLi1ELi1EhEEvNS_4cuda6detail10TensorInfoIKT_T1_EENS5_IS6_S8_EENS5_IT4_S8_EES8_T0_NS_15PhiloxCudaStateE)
        .other          _ZN2at6native43_GLOBAL__N__7cc8d1ed_10_Dropout_cu_0e96ed3820fused_dropout_kernelIffjLi1ELi1EhEEvNS_4cuda6detail10TensorInfoIKT_T1_EENS5_IS6_S8_EENS5_IT4_S8_EES8_T0_NS_15PhiloxCudaStateE,@"STO_CUDA_ENTRY STV_DEFAULT"
_ZN2at6native43_GLOBAL__N__7cc8d1ed_10_Dropout_cu_0e96ed3820fused_dropout_kernelIffjLi1ELi1EhEEvNS_4cuda6detail10TensorInfoIKT_T1_EENS5_IS6_S8_EENS5_IT4_S8_EES8_T0_NS_15PhiloxCudaStateE:
        /* <DEDUP_REMOVED lines=96> */
[----:B------:R-:W-:Y:S05]  /*0600*/  CALL.REL.NOINC `($__internal_56_$__cuda_sm20_dblrcp_rn_slowpath_v3) ;  /* 0x0000000c004c7944 */ /* 0x000fea0003c00000 */
.L_x_3467:
        /* <DEDUP_REMOVED lines=40> */
.L_x_3479:
        /* <DEDUP_REMOVED lines=13> */
.L_x_3469:
[----:B0123--:R-:W-:Y:S05]  /*0960*/  BSYNC.RECONVERGENT B0 ;  /* 0x0000000000007941 */ /* 0x00ffea0003800200 */
.L_x_3468:
        /* <DEDUP_REMOVED lines=51> */
.L_x_3470:
        /* <DEDUP_REMOVED lines=9> */
.L_x_3471:
        /* <DEDUP_REMOVED lines=14> */
[----:B------:R1:W5:Y:S02]  /*0e10*/  @!P3 LDG.E R44, desc[UR6][R34.64] ;  /* 0x00000006222cb981 */ /* 0x000364000c1e1900 */
[----:B------:R-:W4:Y:S01]  /*0e20*/  @!P2 LDC.64 R36, c[0x0][0x380] ;  /* 0x0000e000ff24ab82 */ /* 0x000f220000000a00 */
[----:B--2---:R-:W-:-:S07]  /*0e30*/  @!P2 IMAD R55, R43, R56, RZ ;  /* 0x000000382b37a224 */ /* 0x004fce00078e02ff */
[----:B------:R-:W2:Y:S01]  /*0e40*/  @!P0 LDC.64 R30, c[0x0][0x380] ;  /* 0x0000e000ff1e8b82 */ /* 0x000ea20000000a00 */
[----:B---3--:R-:W-:-:S07]  /*0e50*/  @!P0 IMAD R57, R45, R58, RZ ;  /* 0x0000003a2d398224 */ /* 0x008fce00078e02ff */
[----:B------:R-:W3:Y:S01]  /*0e60*/  @!P1 LDC.64 R32, c[0x0][0x380] ;  /* 0x0000e000ff209b82 */ /* 0x000ee20000000a00 */
[----:B0-----:R-:W-:Y:S02]  /*0e70*/  @!P1 IMAD R59, R47, R54, RZ ;  /* 0x000000362f3b9224 */ /* 0x001fe400078e02ff */
[----:B----4-:R-:W-:-:S05]  /*0e80*/  @!P2 IMAD.WIDE.U32 R36, R55, 0x4, R36 ;  /* 0x000000043724a825 */ /* 0x010fca00078e0024 */
[----:B------:R1:W5:Y:S01]  /*0e90*/  @!P2 LDG.E R46, desc[UR6][R36.64] ;  /* 0x00000006242ea981 */ /* 0x000362000c1e1900 */
[----:B--2---:R-:W-:-:S05]  /*0ea0*/  @!P0 IMAD.WIDE.U32 R30, R57, 0x4, R30 ;  /* 0x00000004391e8825 */ /* 0x004fca00078e001e */
[----:B------:R1:W5:Y:S01]  /*0eb0*/  @!P0 LDG.E R48, desc[UR6][R30.64] ;  /* 0x000000061e308981 */ /* 0x000362000c1e1900 */
[----:B---3--:R-:W-:-:S05]  /*0ec0*/  @!P1 IMAD.WIDE.U32 R32, R59, 0x4, R32 ;  /* 0x000000043b209825 */ /* 0x008fca00078e0020 */
[----:B------:R1:W5:Y:S01]  /*0ed0*/  @!P1 LDG.E R49, desc[UR6][R32.64] ;  /* 0x0000000620319981 */ /* 0x000362000c1e1900 */
        /* <DEDUP_REMOVED lines=9> */
[----:B------:R-:W-:-:S03]  /*0f70*/  IMAD R33, R50, UR4, RZ ;  /* 0x0000000432217c24 */ /* 0x000fc6000f8e02ff */
[----:B------:R-:W1:Y:S01]  /*0f80*/  F2I.FTZ.U32.TRUNC.NTZ R53, R35 ;  /* 0x0000002300357305 */ /* 0x000e62000021f000 */
[----:B-----5:R-:W-:Y:S01]  /*0f90*/  FMUL.FTZ R37, R44, R35 ;  /* 0x000000232c257220 */ /* 0x020fe20000410000 */
[----:B------:R-:W-:-:S03]  /*0fa0*/  IADD3 R32, P3, PT, R33, UR8, RZ ;  /* 0x0000000821207c10 */ /* 0x000fc6000ff7e0ff */
[----:B------:R-:W-:Y:S01]  /*0fb0*/  FMUL.FTZ R37, R24, R37 ;  /* 0x0000002518257220 */ /* 0x000fe20000410000 */
[----:B0-----:R-:W-:Y:S01]  /*0fc0*/  IMAD.WIDE.U32 R30, R33, 0x4, R30 ;  /* 0x00000004211e7825 */ /* 0x001fe200078e001e */
[----:B------:R-:W-:-:S04]  /*0fd0*/  IADD3.X R33, PT, PT, RZ, UR9, RZ, P3, !PT ;  /* 0x00000009ff217c10 */ /* 0x000fc80009ffe4ff */
[----:B------:R0:W-:Y:S04]  /*0fe0*/  STG.E desc[UR6][R30.64], R37 ;  /* 0x000000251e007986 */ /* 0x0001e8000c101906 */
[----:B-1----:R0:W-:Y:S02]  /*0ff0*/  STG.E.U8 desc[UR6][R32.64], R53 ;  /* 0x0000003520007986 */ /* 0x0021e4000c101106 */
.L_x_3473:
[----:B------:R-:W-:Y:S05]  /*1000*/  BSYNC.RECONVERGENT B0 ;  /* 0x0000000000007941 */ /* 0x000fea0003800200 */
.L_x_3472:
[----:B01----:R-:W0:Y:S01]  /*1010*/  LDC.64 R30, c[0x0][0x458] ;  /* 0x00011600ff1e7b82 */ /* 0x003e220000000a00 */
[----:B------:R-:W-:Y:S01]  /*1020*/  BSSY.RECONVERGENT B0, `(.L_x_3474) ;  /* 0x000000f000007945 */ /* 0x000fe20003800200 */
[----:B------:R-:W-:Y:S01]  /*1030*/  I2FP.F32.U32 R36, R42 ;  /* 0x0000002a00247245 */ /* 0x000fe20000201000 */
[-C--:B------:R-:W-:Y:S01]  /*1040*/  FFMA.FTZ R56, R56, R51.reuse, 1.1641532182693481445e-10 ;  /* 0x2f00000038387423 */ /* 0x080fe20000010033 */
[----:B------:R-:W-:Y:S01]  /*1050*/  FFMA.FTZ R37, R52, R51, 1.1641532182693481445e-10 ;  /* 0x2f00000034257423 */ /* 0x000fe20000010033 */
[----:B------:R-:W-:Y:S06]  /*1060*/  @P2 BRA `(.L_x_3475) ;  /* 0x0000000000282947 */ /* 0x000fec0003800000 */
[----:B------:R-:W-:Y:S01]  /*1070*/  FSET.BF.LT.FTZ.AND R37, R37, UR10, PT ;  /* 0x0000000a25257c0a */ /* 0x000fe2000b811000 */
[----:B------:R-:W-:-:S03]  /*1080*/  IMAD R35, R43, UR4, RZ ;  /* 0x000000042b237c24 */ /* 0x000fc6000f8e02ff */
[----:B------:R-:W1:Y:S01]  /*1090*/  F2I.FTZ.U32.TRUNC.NTZ R53, R37 ;  /* 0x0000002500357305 */ /* 0x000e62000021f000 */
[----:B-----5:R-:W-:Y:S01]  /*10a0*/  FMUL.FTZ R33, R46, R37 ;  /* 0x000000252e217220 */ /* 0x020fe20000410000 */
[C---:B------:R-:W-:Y:S01]  /*10b0*/  IADD3 R32, P2, PT, R35.reuse, UR8, RZ ;  /* 0x0000000823207c10 */ /* 0x040fe2000ff5e0ff */
[----:B0-----:R-:W-:-:S04]  /*10c0*/  IMAD.WIDE.U32 R34, R35, 0x4, R30 ;  /* 0x0000000423227825 */ /* 0x001fc800078e001e */
[----:B------:R-:W-:Y:S01]  /*10d0*/  FMUL.FTZ R43, R24, R33 ;  /* 0x00000021182b7220 */ /* 0x000fe20000410000 */
[----:B------:R-:W-:-:S04]  /*10e0*/  IMAD.X R33, RZ, RZ, UR9, P2 ;  /* 0x00000009ff217e24 */ /* 0x000fc800090e06ff */
[----:B------:R2:W-:Y:S04]  /*10f0*/  STG.E desc[UR6][R34.64], R43 ;  /* 0x0000002b22007986 */ /* 0x0005e8000c101906 */
[----:B-1----:R2:W-:Y:S02]  /*1100*/  STG.E.U8 desc[UR6][R32.64], R53 ;  /* 0x0000003520007986 */ /* 0x0025e4000c101106 */
.L_x_3475:
[----:B------:R-:W-:Y:S05]  /*1110*/  BSYNC.RECONVERGENT B0 ;  /* 0x0000000000007941 */ /* 0x000fea0003800200 */
.L_x_3474:
[----:B------:R-:W-:Y:S04]  /*1120*/  BSSY.RECONVERGENT B0, `(.L_x_3476) ;  /* 0x000000c000007945 */ /* 0x000fe80003800200 */
[----:B------:R-:W-:Y:S05]  /*1130*/  @P0 BRA `(.L_x_3477) ;  /* 0x0000000000280947 */ /* 0x000fea0003800000 */
[----:B------:R-:W-:Y:S01]  /*1140*/  FSET.BF.LT.FTZ.AND R37, R56, UR10, PT ;  /* 0x0000000a38257c0a */ /* 0x000fe2000b811000 */
[----:B--2---:R-:W-:-:S03]  /*1150*/  IMAD R35, R45, UR4, RZ ;  /* 0x000000042d237c24 */ /* 0x004fc6000f8e02ff */
[----:B------:R-:W1:Y:S01]  /*1160*/  F2I.FTZ.U32.TRUNC.NTZ R45, R37 ;  /* 0x00000025002d7305 */ /* 0x000e62000021f000 */
[----:B-----5:R-:W-:Y:S01]  /*1170*/  FMUL.FTZ R33, R48, R37 ;  /* 0x0000002530217220 */ /* 0x020fe20000410000 */
[C---:B------:R-:W-:Y:S01]  /*1180*/  IADD3 R32, P0, PT, R35.reuse, UR8, RZ ;  /* 0x0000000823207c10 */ /* 0x040fe2000ff1e0ff */
[----:B0-----:R-:W-:-:S04]  /*1190*/  IMAD.WIDE.U32 R34, R35, 0x4, R30 ;  /* 0x0000000423227825 */ /* 0x001fc800078e001e */
[----:B------:R-:W-:Y:S01]  /*11a0*/  FMUL.FTZ R43, R24, R33 ;  /* 0x00000021182b7220 */ /* 0x000fe20000410000 */
[----:B------:R-:W-:-:S04]  /*11b0*/  IADD3.X R33, PT, PT, RZ, UR9, RZ, P0, !PT ;  /* 0x00000009ff217c10 */ /* 0x000fc800087fe4ff */
[----:B------:R3:W-:Y:S04]  /*11c0*/  STG.E desc[UR6][R34.64], R43 ;  /* 0x0000002b22007986 */ /* 0x0007e8000c101906 */
[----:B-1----:R3:W-:Y:S02]  /*11d0*/  STG.E.U8 desc[UR6][R32.64], R45 ;  /* 0x0000002d20007986 */ /* 0x0027e4000c101106 */
.L_x_3477:
[----:B------:R-:W-:Y:S05]  /*11e0*/  BSYNC.RECONVERGENT B0 ;  /* 0x0000000000007941 */ /* 0x000fea0003800200 */
.L_x_3476:
[----:B--23--:R-:W-:Y:S01]  /*11f0*/  FFMA.FTZ R34, R36, R51, 1.1641532182693481445e-10 ;  /* 0x2f00000024227423 */ /* 0x00cfe20000010033 */
        /* <DEDUP_REMOVED lines=11> */
.L_x_3478:
        /* <DEDUP_REMOVED lines=9> */
        .weak           $__internal_56_$__cuda_sm20_dblrcp_rn_slowpath_v3
        .type           $__internal_56_$__cuda_sm20_dblrcp_rn_slowpath_v3,@function
        .size           $__internal_56_$__cuda_sm20_dblrcp_rn_slowpath_v3,(.L_x_14148 - $__internal_56_$__cuda_sm20_dblrcp_rn_slowpath_v3)
$__internal_56_$__cuda_sm20_dblrcp_rn_slowpath_v3:
        /* <DEDUP_REMOVED lines=24> */
.L_x_3482:
        /* <DEDUP_REMOVED lines=10> */
.L_x_3480:
[----:B------:R-:W-:Y:S02]  /*1560*/  LOP3.LUT R31, R23, 0x80000, RZ, 0xfc, !PT ;  /* 0x00080000171f7812 */ /* 0x000fe400078efcff */
[----:B------:R-:W-:-:S07]  /*1570*/  MOV R30, R22 ;  /* 0x00000016001e7202 */ /* 0x000fce0000000f00 */
.L_x_3481:
[----:B------:R-:W-:-:S04]  /*1580*/  IMAD.MOV.U32 R35, RZ, RZ, 0x0 ;  /* 0x00000000ff237424 */ /* 0x000fc800078e00ff */
[----:B------:R-:W-:Y:S05]  /*1590*/  RET.REL.NODEC R34 `(_ZN2at6native43_GLOBAL__N__7cc8d1ed_10_Dropout_cu_0e96ed3820fused_dropout_kernelIffjLi1ELi1EhEEvNS_4cuda6detail10TensorInfoIKT_T1_EENS5_IS6_S8_EENS5_IT4_S8_EES8_T0_NS_15PhiloxCudaStateE) ;  /* 0xffffffe822987950 */ /* 0x000fea0003c3ffff */
.L_x_3483:
        /* <DEDUP_REMOVED lines=14> */
.L_x_14148:


//--------------------- .text._ZN2at6native43_GLOBAL__N__7cc8d1ed_10_Dropout_cu_0e96ed3824fused_dropout_kernel_vecIffjLi1ELi2EhEEvNS_4cuda6detail10TensorInfoIKT_T1_EENS5_IS6_S8_EENS5_IT4_S8_EES8_T0_NS_15PhiloxCudaStateE --------------------------
	.section	.text._ZN2at6native43_GLOBAL__N__7cc8d1ed_10_Dropout_cu_0e96ed3824fused_dropout_kernel_vecIffjLi1ELi2EhEEvNS_4cuda6detail10TensorInfoIKT_T1_EENS5_IS6_S8_EENS5_IT4_S8_EES8_T0_NS_15PhiloxCudaStateE,"ax",@progbits
	.align	128
.text._ZN2at6native43_GLOBAL__N__7cc8d1ed_10_Dropout_cu_0e96ed3824fused_dropout_kernel_vecIffjLi1ELi2EhEEvNS_4cuda6detail10TensorInfoIKT_T1_EENS5_IS6_S8_EENS5_IT4_S8_EES8_T0_NS_15PhiloxCudaStateE:
        .type           _ZN2at6native43_GLOBAL__N__7cc8d1ed_10_Dropout_cu_0e96ed3824fused_dropout_kernel_vecIffjLi1ELi2EhEEvNS_4cuda6detail10TensorInfoIKT_T1_EENS5_IS6_S8_EENS5_IT4_S8_EES8_T0_NS_15PhiloxCudaStateE,@function
        .size           _ZN2at6native43_GLOBAL__N__7cc8d1ed_10_Dropout_cu_0e96ed3824fused_dropout_kernel_vecIffjLi1ELi2EhEEvNS_4cuda6detail10TensorInfoIKT_T1_EENS5_IS6_S8_EENS5_IT4_S8_EES8_T0_NS_15PhiloxCudaStateE,(.L_x_14150 - _ZN2at6native43_GLOBAL__N__7cc8d1ed_10_Dropout_cu_0e96ed3824fused_dropout_kernel_vecIffjLi1ELi2EhEEvNS_4cuda6detail10TensorInfoIKT_T1_EENS5_IS6_S8_EENS5_IT4_S8_EES8_T0_NS_15PhiloxCudaStateE)
        .other          _ZN2at6native43_GLOBAL__N__7cc8d1ed_10_Dropout_cu_0e96ed3824fused_dropout_kernel_vecIffjLi1ELi2EhEEvNS_4cuda6detail10TensorInfoIKT_T1_EENS5_IS6_S8_EENS5_IT4_S8_EES8_T0_NS_15PhiloxCudaStateE,@"STO_CUDA_ENTRY STV_DEFAULT"
_ZN2at6native43_GLOBAL__N__7cc8d1ed_10_Dropout_cu_0e96ed3824fused_dropout_kernel_vecIffjLi1ELi2EhEEvNS_4cuda6detail10TensorInfoIKT_T1_EENS5_IS6_S8_EENS5_IT4_S8_EES8_T0_NS_15PhiloxCudaStateE:
        /* <DEDUP_REMOVED lines=25> */
[----:B------:R-:W-:-:S03]  /*0190*/  IMAD.WIDE.U32 R10, R37, -0x326172a9, RZ ;  /* 0xcd9e8d57250a7825 */ /* 0x000fc600078e00ff */
[--C-:B------:R-:W-:Y:S01]  /*01a0*/  SHF.R.U64 R0, R38, 0x2, R39.reuse ;  /* 0x0000000226007819 */ /* 0x100fe20000001227 */
[----:B------:R-:W-:Y:S01]  /*01b0*/  VIADD R3, R19, 0xbb67ae85 ;  /* 0xbb67ae8513037836 */ /* 0x000fe20000000000 */
[----:B------:R-:W-:Y:S01]  /*01c0*/  SHF.R.U32.HI R2, RZ, 0x2, R39 ;  /* 0x00000002ff027819 */ /* 0x000fe20000011627 */
[----:B------:R-:W-:Y:S02]  /*01d0*/  VIADD R5, R18, 0x3c6ef372 ;  /* 0x3c6ef37212057836 */ /* 0x000fe40000000000 */
[----:B------:R-:W-:Y:S01]  /*01e0*/  IMAD.WIDE.U32 R6, R0, -0x2daee0ad, RZ ;  /* 0xd2511f5300067825 */ /* 0x000fe200078e00ff */
[----:B------:R-:W-:-:S04]  /*01f0*/  LOP3.LUT R8, R2, R11, R18, 0x96, !PT ;  /* 0x0000000b02087212 */ /* 0x000fc800078e9612 */
        /* <DEDUP_REMOVED lines=40> */
[----:B------:R-:W-:Y:S02]  /*0480*/  VIADD R14, R19, 0x646e171e ;  /* 0x646e171e130e7836 */ /* 0x000fe40000000000 */
[----:B------:R-:W-:-:S03]  /*0490*/  IMAD.WIDE.U32 R32, R32, -0x2daee0ad, RZ ;  /* 0xd2511f5320207825 */ /* 0x000fc600078e00ff */
[----:B------:R-:W-:Y:S01]  /*04a0*/  LOP3.LUT R30, R14, R22, R27, 0x96, !PT ;  /* 0x000000160e1e7212 */ /* 0x000fe200078e961b */
[----:B------:R-:W-:Y:S01]  /*04b0*/  DFMA R22, R34, R28, R34 ;  /* 0x0000001c2216722b */ /* 0x000fe20000000022 */
[C---:B------:R-:W-:Y:S01]  /*04c0*/  VIADD R16, R18.reuse, 0x5384540f ;  /* 0x5384540f12107836 */ /* 0x040fe20000000000 */
[----:B------:R-:W-:Y:S01]  /*04d0*/  LOP3.LUT R25, R15, R26, R33, 0x96, !PT ;  /* 0x0000001a0f197212 */ /* 0x000fe200078e9621 */
[----:B------:R-:W-:Y:S02]  /*04e0*/  VIADD R17, R18, 0xf1bbcdc8 ;  /* 0xf1bbcdc812117836 */ /* 0x000fe40000000000 */
[----:B------:R-:W-:-:S03]  /*04f0*/  IMAD.WIDE.U32 R30, R30, -0x326172a9, RZ ;  /* 0xcd9e8d571e1e7825 */ /* 0x000fc600078e00ff */
[----:B------:R-:W-:Y:S01]  /*0500*/  DFMA R28, -R20, R22, 1 ;  /* 0x3ff00000141c742b */ /* 0x000fe20000000116 */
[----:B------:R-:W-:Y:S01]  /*0510*/  IMAD.MOV.U32 R33, RZ, RZ, R37 ;  /* 0x000000ffff217224 */ /* 0x000fe200078e0025 */
[----:B------:R-:W-:Y:S01]  /*0520*/  LOP3.LUT R26, R16, R24, R31, 0x96, !PT ;  /* 0x00000018101a7212 */ /* 0x000fe200078e961f */
[----:B------:R-:W-:Y:S01]  /*0530*/  IMAD.WIDE.U32 R24, R25, -0x326172a9, RZ ;  /* 0xcd9e8d5719187825 */ /* 0x000fe200078e00ff */
[----:B------:R-:W-:-:S03]  /*0540*/  IADD3 R31, PT, PT, R19, -0x24c28bd8, RZ ;  /* 0xdb3d7428131f7810 */ /* 0x000fc60007ffe0ff */
[----:B------:R-:W-:Y:S01]  /*0550*/  IMAD.WIDE.U32 R26, R26, -0x2daee0ad, RZ ;  /* 0xd2511f531a1a7825 */ /* 0x000fe200078e00ff */
[----:B------:R-:W-:Y:S01]  /*0560*/  DFMA R28, R22, R28, R22 ;  /* 0x0000001c161c722b */ /* 0x000fe20000000016 */
[----:B------:R-:W-:Y:S02]  /*0570*/  LOP3.LUT R30, R17, R30, R25, 0x96, !PT ;  /* 0x0000001e111e7212 */ /* 0x000fe400078e9619 */
[----:B------:R-:W-:Y:S01]  /*0580*/  VIADD R34, R18, 0x8ff34781 ;  /* 0x8ff3478112227836 */ /* 0x000fe20000000000 */
[----:B------:R-:W-:Y:S01]  /*0590*/  LOP3.LUT R32, R31, R32, R27, 0x96, !PT ;  /* 0x000000201f207212 */ /* 0x000fe200078e961b */
[----:B------:R-:W-:Y:S06]  /*05a0*/  @P0 BRA `(.L_x_3484) ;  /* 0x0000000000100947 */ /* 0x000fec0003800000 */
[----:B------:R-:W-:Y:S02]  /*05b0*/  LOP3.LUT R22, R21, 0x7fffffff, RZ, 0xc0, !PT ;  /* 0x7fffffff15167812 */ /* 0x000fe400078ec0ff */
[----:B------:R-:W-:Y:S02]  /*05c0*/  MOV R42, 0x5f0 ;  /* 0x000005f0002a7802 */ /* 0x000fe40000000f00 */
[----:B------:R-:W-:-:S07]  /*05d0*/  IADD3 R22, PT, PT, R22, -0x100000, RZ ;  /* 0xfff0000016167810 */ /* 0x000fce0007ffe0ff */
[----:B------:R-:W-:Y:S05]  /*05e0*/  CALL.REL.NOINC `($__internal_57_$__cuda_sm20_dblrcp_rn_slowpath_v3) ;  /* 0x0000000400d07944 */ /* 0x000fea0003c00000 */
.L_x_3484:
        /* <DEDUP_REMOVED lines=11> */
[----:B------:R-:W-:Y:S01]  /*06a0*/  VIADD R39, R19, 0x96a522ad ;  /* 0x96a522ad13277836 */ /* 0x000fe20000000000 */
[----:B------:R-:W-:Y:S01]  /*06b0*/  LOP3.LUT R37, R34, R24, R37, 0x96, !PT ;  /* 0x0000001822257212 */ /* 0x000fe200078e9625 */
[----:B------:R-:W-:Y:S01]  /*06c0*/  IMAD.MOV.U32 R41, RZ, RZ, RZ ;  /* 0x000000ffff297224 */ /* 0x000fe200078e00ff */
[----:B------:R-:W4:Y:S01]  /*06d0*/  LDCU UR5, c[0x0][0x60c] ;  /* 0x0000c180ff0577ac */ /* 0x000f220008000800 */
[----:B------:R-:W0:Y:S01]  /*06e0*/  LDCU UR10, c[0x0][0x608] ;  /* 0x0000c100ff0a77ac */ /* 0x000e220008000800 */
[----:B-1----:R-:W-:Y:S01]  /*06f0*/  IMAD R36, R36, UR4, RZ ;  /* 0x0000000424247c24 */ /* 0x002fe2000f8e02ff */
[----:B------:R-:W1:Y:S06]  /*0700*/  LDCU.64 UR8, c[0x0][0x530] ;  /* 0x0000a600ff0877ac */ /* 0x000e6c0008000a00 */
[----:B--2---:R-:W-:-:S07]  /*0710*/  @!P0 FMUL R35, R35, 1.175494350822287508e-38 ;  /* 0x0080000023238820 */ /* 0x004fce0000400000 */
.L_x_3489:
[----:B------:R-:W-:Y:S01]  /*0720*/  IADD3 R0, PT, PT, R0, 0x1, RZ ;  /* 0x0000000100007810 */ /* 0x000fe20007ffe0ff */
[----:B------:R-:W-:Y:S03]  /*0730*/  BSSY.RECONVERGENT B0, `(.L_x_3485) ;  /* 0x000000c000007945 */ /* 0x000fe60003800200 */
[C---:B------:R-:W-:Y:S01]  /*0740*/  ISETP.NE.AND P0, PT, R0.reuse, RZ, PT ;  /* 0x000000ff0000720c */ /* 0x040fe20003f05270 */
[----:B--2---:R-:W-:-:S12]  /*0750*/  IMAD.WIDE.U32 R44, R0, -0x2daee0ad, RZ ;  /* 0xd2511f53002c7825 */ /* 0x004fd800078e00ff */
        /* <DEDUP_REMOVED lines=9> */
.L_x_3486:
[----:B01--4-:R-:W-:Y:S05]  /*07f0*/  BSYNC.RECONVERGENT B0 ;  /* 0x0000000000007941 */ /* 0x013fea0003800200 */
.L_x_3485:
[----:B------:R-:W-:Y:S01]  /*0800*/  LOP3.LUT R28, R41, R45, R19, 0x96, !PT ;  /* 0x0000002d291c7212 */ /* 0x000fe200078e9613 */
[----:B------:R-:W-:Y:S01]  /*0810*/  IMAD.WIDE.U32 R24, R33, -0x326172a9, RZ ;  /* 0xcd9e8d5721187825 */ /* 0x000fe200078e00ff */
[----:B------:R-:W-:Y:S02]  /*0820*/  ISETP.GT.AND P0, PT, R38, 0x1, PT ;  /* 0x000000012600780c */ /* 0x000fe40003f04270 */
[----:B------:R-:W-:Y:S01]  /*0830*/  LOP3.LUT R42, R42, R39, RZ, 0x3c, !PT ;  /* 0x000000272a2a7212 */ /* 0x000fe200078e3cff */
        /* <DEDUP_REMOVED lines=45> */
.L_x_3487:
[----:B------:R-:W-:Y:S01]  /*0b10*/  ISETP.NE.AND P0, PT, R38, 0x3, PT ;  /* 0x000000032600780c */ /* 0x000fe20003f05270 */
[----:B------:R-:W-:Y:S01]  /*0b20*/  IMAD.MOV.U32 R28, RZ, RZ, R29 ;  /* 0x000000ffff1c7224 */ /* 0x000fe200078e001d */
[----:B------:R-:W-:-:S11]  /*0b30*/  MOV R40, R37 ;  /* 0x0000002500287202 */ /* 0x000fd60000000f00 */
[----:B------:R-:W-:Y:S01]  /*0b40*/  @P0 IMAD.MOV.U32 R28, RZ, RZ, R42 ;  /* 0x000000ffff1c0224 */ /* 0x000fe200078e002a */
[----:B------:R-:W-:-:S07]  /*0b50*/  @P0 MOV R40, R29 ;  /* 0x0000001d00280202 */ /* 0x000fce0000000f00 */
.L_x_3488:
[----:B------:R-:W-:-:S06]  /*0b60*/  IMAD.WIDE.U32 R26, R43, 0x4, R20 ;  /* 0x000000042b1a7825 */ /* 0x000fcc00078e0014 */
[----:B------:R-:W2:Y:S01]  /*0b70*/  LDG.E.64 R26, desc[UR6][R26.64] ;  /* 0x000000061a1a7981 */ /* 0x000ea2000c1e1b00 */
[----:B------:R-:W-:Y:S01]  /*0b80*/  I2FP.F32.U32 R25, R28 ;  /* 0x0000001c00197245 */ /* 0x000fe20000201000 */
[----:B------:R-:W-:Y:S01]  /*0b90*/  IMAD.MOV.U32 R29, RZ, RZ, 0x2f800000 ;  /* 0x2f800000ff1d7424 */ /* 0x000fe200078e00ff */
[----:B------:R-:W-:Y:S01]  /*0ba0*/  I2FP.F32.U32 R28, R40 ;  /* 0x00000028001c7245 */ /* 0x000fe20000201000 */
[----:B---3--:R-:W-:Y:S01]  /*0bb0*/  IMAD.WIDE.U32 R44, R43, 0x4, R22 ;  /* 0x000000042b2c7825 */ /* 0x008fe200078e0016 */
        /* <DEDUP_REMOVED lines=8> */
[----:B--2---:R-:W-:Y:S01]  /*0c40*/  FMUL.FTZ R28, R29, R26 ;  /* 0x0000001a1d1c7220 */ /* 0x004fe20000410000 */
[----:B------:R-:W-:Y:S01]  /*0c50*/  IADD3 R26, P0, PT, R43, UR8, RZ ;  /* 0x000000082b1a7c10 */ /* 0x000fe2000ff1e0ff */
[----:B------:R-:W-:-:S02]  /*0c60*/  IMAD R43, R36, 0x2, R43 ;  /* 0x00000002242b7824 */ /* 0x000fc400078e022b */
[----:B------:R-:W-:Y:S01]  /*0c70*/  FMUL.FTZ R42, R42, R27 ;  /* 0x0000001b2a2a7220 */ /* 0x000fe20000410000 */
[----:B------:R-:W-:Y:S01]  /*0c80*/  FMUL.FTZ R28, R35, R28 ;  /* 0x0000001c231c7220 */ /* 0x000fe20000410000 */
[----:B------:R-:W-:Y:S02]  /*0c90*/  IADD3.X R27, PT, PT, RZ, UR9, RZ, P0, !PT ;  /* 0x00000009ff1b7c10 */ /* 0x000fe400087fe4ff */
[----:B------:R-:W-:Y:S01]  /*0ca0*/  ISETP.GE.U32.AND P0, PT, R43, UR10, PT ;  /* 0x0000000a2b007c0c */ /* 0x000fe2000bf06070 */
[----:B------:R-:W-:Y:S01]  /*0cb0*/  FMUL.FTZ R29, R35, R42 ;  /* 0x0000002a231d7220 */ /* 0x000fe20000410000 */
[----:B------:R-:W-:-:S04]  /*0cc0*/  IMAD.HI.U32 R42, R30, -0x2daee0ad, RZ ;  /* 0xd2511f531e2a7827 */ /* 0x000fc800078e00ff */
[----:B------:R2:W-:Y:S01]  /*0cd0*/  STG.E.64 desc[UR6][R44.64], R28 ;  /* 0x0000001c2c007986 */ /* 0x0005e2000c101b06 */
[----:B------:R-:W-:-:S03]  /*0ce0*/  LOP3.LUT R42, R24, R42, RZ, 0x3c, !PT ;  /* 0x0000002a182a7212 */ /* 0x000fc600078e3cff */
[----:B------:R2:W-:Y:S01]  /*0cf0*/  STG.E.U16 desc[UR6][R26.64], R25 ;  /* 0x000000191a007986 */ /* 0x0005e2000c101506 */
[----:B------:R-:W-:Y:S06]  /*0d00*/  BAR.SYNC.DEFER_BLOCKING 0x0 ;  /* 0x0000000000007b1d */ /* 0x000fec0000010000 */
[----:B------:R-:W-:Y:S05]  /*0d10*/  @!P0 BRA `(.L_x_3489) ;  /* 0xfffffff800808947 */ /* 0x000fea000383ffff */
[----:B------:R-:W-:Y:S05]  /*0d20*/  EXIT ;  /* 0x000000000000794d */ /* 0x000fea0003800000 */
        .weak           $__internal_57_$__cuda_sm20_dblrcp_rn_slowpath_v3
        .type           $__internal_57_$__cuda_sm20_dblrcp_rn_slowpath_v3,@function
        .size           $__internal_57_$__cuda_sm20_dblrcp_rn_slowpath_v3,(.L_x_14150 - $__internal_57_$__cuda_sm20_dblrcp_rn_slowpath_v3)
$__internal_57_$__cuda_sm20_dblrcp_rn_slowpath_v3:
        /* <DEDUP_REMOVED lines=25> */
.L_x_3492:
        /* <DEDUP_REMOVED lines=9> */
.L_x_3490:
[----:B------:R-:W-:Y:S02]  /*0f50*/  LOP3.LUT R21, R41, 0x80000, RZ, 0xfc, !PT ;  /* 0x0008000029157812 */ /* 0x000fe400078efcff */
[----:B------:R-:W-:-:S07]  /*0f60*/  MOV R20, R40 ;  /* 0x0000002800147202 */ /* 0x000fce0000000f00 */
.L_x_3491:
[----:B------:R-:W-:Y:S01]  /*0f70*/  IMAD.MOV.U32 R28, RZ, RZ, R20 ;  /* 0x000000ffff1c7224 */ /* 0x000fe200078e0014 */
[----:B------:R-:W-:Y:S01]  /*0f80*/  MOV R29, R21 ;  /* 0x00000015001d7202 */ /* 0x000fe20000000f00 */
[----:B------:R-:W-:Y:S01]  /*0f90*/  IMAD.MOV.U32 R20, RZ, RZ, R42 ;  /* 0x000000ffff147224 */ /* 0x000fe200078e002a */
[----:B------:R-:W-:-:S04]  /*0fa0*/  MOV R21, 0x0 ;  /* 0x0000000000157802 */ /* 0x000fc80000000f00 */
[----:B------:R-:W-:Y:S05]  /*0fb0*/  RET.REL.NODEC R20 `(_ZN2at6native43_GLOBAL__N__7cc8d1ed_10_Dropout_cu_0e96ed3824fused_dropout_kernel_vecIffjLi1ELi2EhEEvNS_4cuda6detail10TensorInfoIKT_T1_EENS5_IS6_S8_EENS5_IT4_S8_EES8_T0_NS_15PhiloxCudaStateE) ;  /* 0xfffffff014107950 */ /* 0x000fea0003c3ffff */
.L_x_3493:
        /* <DEDUP_REMOVED lines=12> */
.L_x_14150:


//--------------------- .text._ZN2at6native43_GLOBAL__N__7cc8d1ed_10_Dropout_cu_0e96ed3824fused_dropout_kernel_vecIffjLi1ELi4EhEEvNS_4cuda6detail10TensorInfoIKT_T1_EENS5_IS6_S8_EENS5_IT4_S8_EES8_T0_NS_15PhiloxCudaStateE --------------------------
	.section	.text._ZN2at6native43_GLOBAL__N__7cc8d1ed_10_Dropout_cu_0e96ed3824fused_dropout_kernel_vecIffjLi1ELi4EhEEvNS_4cuda6detail10TensorInfoIKT_T1_EENS5_IS6_S8_EENS5_IT4_S8_EES8_T0_NS_15PhiloxCudaStateE,"ax",@progbits
	.align	128
.text._ZN2at6native43_GLOBAL__N__7cc8d1ed_10_Dropout_cu_0e96ed3824fused_dropout_kernel_vecIffjLi1ELi4EhEEvNS_4cuda6detail10TensorInfoIKT_T1_EENS5_IS6_S8_EENS5_IT4_S8_EES8_T0_NS_15PhiloxCudaStateE:
        .type           _ZN2at6native43_GLOBAL__N__7cc8d1ed_10_Dropout_cu_0e96ed3824fused_dropout_kernel_vecIffjLi1ELi4EhEEvNS_4cuda6detail10TensorInfoIKT_T1_EENS5_IS6_S8_EENS5_IT4_S8_EES8_T0_NS_15PhiloxCudaStateE,@function
        .size           _ZN2at6native43_GLOBAL__N__7cc8d1ed_10_Dropout_cu_0e96ed3824fused_dropout_kernel_vecIffjLi1ELi4EhEEvNS_4cuda6detail10TensorInfoIKT_T1_EENS5_IS6_S8_EENS5_IT4_S8_EES8_T0_NS_15PhiloxCudaStateE,(.L_x_14152 - _ZN2at6native43_GLOBAL__N__7cc8d1ed_10_Dropout_cu_0e96ed3824fused_dropout_kernel_vecIffjLi1ELi4EhEEvNS_4cuda6detail10TensorInfoIKT_T1_EENS5_IS6_S8_EENS5_IT4_S8_EES8_T0_NS_15PhiloxCudaStateE)
        .other          _ZN2at6native43_GLOBAL__N__7cc8d1ed_10_Dropout_cu_0e96ed3824fused_dropout_kernel_vecIffjLi1ELi4EhEEvNS_4cuda6detail10TensorInfoIKT_T1_EENS5_IS6_S8_EENS5_IT4_S8_EES8_T0_NS_15PhiloxCudaStateE,@"STO_CUDA_ENTRY STV_DEFAULT"
_ZN2at6native43_GLOBAL__N__7cc8d1ed_10_Dropout_cu_0e96ed3824fused_dropout_kernel_vecIffjLi1ELi4EhEEvNS_4cuda6detail10TensorInfoIKT_T1_EENS5_IS6_S8_EENS5_IT4_S8_EES8_T0_NS_15PhiloxCudaStateE:
        /* <DEDUP_REMOVED lines=67> */
[C---:B------:R-:W-:Y:S02]  /*0430*/  VIADD R16, R25.reuse, 0x646e171e ;  /* 0x646e171e19107836 */ /* 0x040fe40000000000 */
        /* <DEDUP_REMOVED lines=12> */
[----:B------:R-:W-:Y:S02]  /*0500*/  LOP3.LUT R20, R17, R20, R37, 0x96, !PT ;  /* 0x0000001411147212 */ /* 0x000fe400078e9625 */
[----:B------:R-:W-:Y:S01]  /*0510*/  IADD3 R21, PT, PT, R24, -0x700cb87f, RZ ;  /* 0x8ff3478118157810 */ /* 0x000fe20007ffe0ff */
[----:B------:R-:W-:Y:S01]  /*0520*/  VIADD R39, R25, 0x96a522ad ;  /* 0x96a522ad19277836 */ /* 0x000fe20000000000 */
[----:B------:R-:W-:Y:S01]  /*0530*/  LOP3.LUT R40, R18, R12, R27, 0x96, !PT ;  /* 0x0000000c12287212 */ /* 0x000fe200078e961b */
[----:B------:R-:W-:Y:S01]  /*0540*/  DFMA R12, R28, R22, R28 ;  /* 0x000000161c0c722b */ /* 0x000fe2000000001c */
[----:B------:R-:W-:Y:S01]  /*0550*/  MOV R37, R31 ;  /* 0x0000001f00257202 */ /* 0x000fe20000000f00 */
        /* <DEDUP_REMOVED lines=10> */
[----:B------:R-:W-:-:S05]  /*0600*/  IMAD.HI.U32 R29, R36, -0x326172a9, RZ ;  /* 0xcd9e8d57241d7827 */ /* 0x000fca00078e00ff */
[----:B------:R-:W-:Y:S01]  /*0610*/  LOP3.LUT R44, R21, R22, R29, 0x96, !PT ;  /* 0x00000016152c7212 */ /* 0x000fe200078e961d */
[----:B------:R-:W-:Y:S01]  /*0620*/  IMAD.MOV.U32 R22, RZ, RZ, R33 ;  /* 0x000000ffff167224 */ /* 0x000fe200078e0021 */
[----:B------:R-:W-:Y:S06]  /*0630*/  @P0 BRA `(.L_x_3494) ;  /* 0x0000000000180947 */ /* 0x000fec0003800000 */
[----:B------:R-:W-:Y:S02]  /*0640*/  LOP3.LUT R12, R15, 0x7fffffff, RZ, 0xc0, !PT ;  /* 0x7fffffff0f0c7812 */ /* 0x000fe400078ec0ff */
[----:B------:R-:W-:-:S03]  /*0650*/  MOV R32, 0x680 ;  /* 0x0000068000207802 */ /* 0x000fc60000000f00 */
[----:B------:R-:W-:-:S07]  /*0660*/  VIADD R31, R12, 0xfff00000 ;  /* 0xfff000000c1f7836 */ /* 0x000fce0000000000 */
[----:B------:R-:W-:Y:S05]  /*0670*/  CALL.REL.NOINC `($__internal_58_$__cuda_sm20_dblrcp_rn_slowpath_v3) ;  /* 0x0000000800247944 */ /* 0x000fea0003c00000 */
[----:B------:R-:W-:Y:S01]  /*0680*/  MOV R12, R14 ;  /* 0x0000000e000c7202 */ /* 0x000fe20000000f00 */
[----:B------:R-:W-:-:S07]  /*0690*/  IMAD.MOV.U32 R13, RZ, RZ, R15 ;  /* 0x000000ffff0d7224 */ /* 0x000fce00078e000f */
.L_x_3494:
        /* <DEDUP_REMOVED lines=10> */
[----:B------:R-:W-:Y:S01]  /*0740*/  IMAD.MOV.U32 R43, RZ, RZ, RZ ;  /* 0x000000ffff2b7224 */ /* 0x000fe200078e00ff */
[----:B------:R-:W4:Y:S01]  /*0750*/  LDCU UR5, c[0x0][0x60c] ;  /* 0x0000c180ff0577ac */ /* 0x000f220008000800 */
[----:B------:R-:W0:Y:S01]  /*0760*/  LDCU UR10, c[0x0][0x608] ;  /* 0x0000c100ff0a77ac */ /* 0x000e220008000800 */
[----:B-1----:R-:W-:Y:S01]  /*0770*/  IMAD R42, R42, UR4, RZ ;  /* 0x000000042a2a7c24 */ /* 0x002fe2000f8e02ff */
[----:B------:R-:W1:Y:S09]  /*0780*/  LDCU.64 UR8, c[0x0][0x530] ;  /* 0x0000a600ff0877ac */ /* 0x000e720008000a00 */
[----:B--2---:R-:W-:-:S07]  /*0790*/  @!P0 FMUL R38, R38, 1.175494350822287508e-38 ;  /* 0x0080000026268820 */ /* 0x004fce0000400000 */
.L_x_3499:
        /* <DEDUP_REMOVED lines=8> */
[----:B------:R-:W-:Y:S02]  /*0820*/  @!P0 IADD3 R12, PT, PT, R43, 0x1, RZ ;  /* 0x000000012b0c8810 */ /* 0x000fe40007ffe0ff */
[----:B------:R-:W-:Y:S02]  /*0830*/  @!P0 MOV R35, RZ ;  /* 0x000000ff00238202 */ /* 0x000fe40000000f00 */
[----:B------:R-:W-:-:S13]  /*0840*/  ISETP.NE.AND P1, PT, R22, RZ, !P0 ;  /* 0x000000ff1600720c */ /* 0x000fda0004725270 */
[----:B------:R-:W-:-:S04]  /*0850*/  @P1 IMAD.MOV R12, RZ, RZ, R43 ;  /* 0x000000ffff0c1224 */ /* 0x000fc800078e022b */
[----:B------:R-:W-:-:S07]  /*0860*/  @!P0 IMAD.MOV.U32 R43, RZ, RZ, R12 ;  /* 0x000000ffff2b8224 */ /* 0x000fce00078e000c */
.L_x_3496:
[----:B01--4-:R-:W-:Y:S05]  /*0870*/  BSYNC.RECONVERGENT B0 ;  /* 0x0000000000007941 */ /* 0x013fea0003800200 */
.L_x_3495:
        /* <DEDUP_REMOVED lines=37> */
[----:B------:R-:W-:Y:S01]  /*0ad0*/  IMAD.WIDE.U32 R12, R13, -0x326172a9, RZ ;  /* 0xcd9e8d570d0c7825 */ /* 0x000fe200078e00ff */
[----:B------:R-:W-:-:S03]  /*0ae0*/  MOV R33, R44 ;  /* 0x0000002c00217202 */ /* 0x000fc60000000f00 */
        /* <DEDUP_REMOVED lines=16> */
.L_x_3497:
        /* <DEDUP_REMOVED lines=9> */
.L_x_3498:
[----:B------:R-:W-:-:S06]  /*0c80*/  IMAD.WIDE.U32 R12, R37, 0x4, R26 ;  /* 0x00000004250c7825 */ /* 0x000fcc00078e001a */
[----:B------:R-:W2:Y:S01]  /*0c90*/  LDG.E.128 R12, desc[UR6][R12.64] ;  /* 0x000000060c0c7981 */ /* 0x000ea2000c1e1d00 */
[----:B------:R-:W-:Y:S01]  /*0ca0*/  HFMA2 R30, -RZ, RZ, 0.1171875, 0 ;  /* 0x2f800000ff1e7431 */ /* 0x000fe200000001ff */
[----:B------:R-:W-:Y:S01]  /*0cb0*/  I2FP.F32.U32 R45, R45 ;  /* 0x0000002d002d7245 */ /* 0x000fe20000201000 */
[----:B------:R-:W-:Y:S05]  /*0cc0*/  WARPSYNC.ALL ;  /* 0x0000000000007948 */ /* 0x000fea0003800000 */
[----:B------:R-:W-:Y:S02]  /*0cd0*/  I2FP.F32.U32 R47, R32 ;  /* 0x00000020002f7245 */ /* 0x000fe40000201000 */
[----:B------:R-:W-:Y:S01]  /*0ce0*/  I2FP.F32.U32 R33, R33 ;  /* 0x0000002100217245 */ /* 0x000fe20000201000 */
[-C--:B------:R-:W-:Y:S01]  /*0cf0*/  FFMA.FTZ R45, R45, R30.reuse, 1.1641532182693481445e-10 ;  /* 0x2f0000002d2d7423 */ /* 0x080fe2000001001e */
        /* <DEDUP_REMOVED lines=8> */
[----:B------:R-:W-:Y:S02]  /*0d80*/  FSET.BF.LT.FTZ.AND R50, R31, UR5, PT ;  /* 0x000000051f327c0a */ /* 0x000fe4000b811000 */
[----:B------:R-:W-:-:S05]  /*0d90*/  IADD3 R30, P0, PT, R37, UR8, RZ ;  /* 0x00000008251e7c10 */ /* 0x000fca000ff1e0ff */
[----:B------:R-:W0:Y:S08]  /*0da0*/  F2I.FTZ.U32.TRUNC.NTZ R47, R48 ;  /* 0x00000030002f7305 */ /* 0x000e30000021f000 */
[----:B------:R-:W-:Y:S01]  /*0db0*/  F2I.FTZ.U32.TRUNC.NTZ R32, R33 ;  /* 0x0000002100207305 */ /* 0x000fe2000021f000 */
[----:B0-----:R-:W-:-:S07]  /*0dc0*/  PRMT R31, R46, 0x3340, R47 ;  /* 0x000033402e1f7816 */ /* 0x001fce000000002f */
[----:B------:R-:W0:Y:S02]  /*0dd0*/  F2I.FTZ.U32.TRUNC.NTZ R49, R50 ;  /* 0x0000003200317305 */ /* 0x000e24000021f000 */
[----:B0-----:R-:W-:Y:S01]  /*0de0*/  PRMT R46, R32, 0x3340, R49 ;  /* 0x00003340202e7816 */ /* 0x001fe20000000031 */
[----:B--2---:R-:W-:Y:S01]  /*0df0*/  FMUL.FTZ R47, R33, R12 ;  /* 0x0000000c212f7220 */ /* 0x004fe20000410000 */
[----:B---3--:R-:W-:Y:S01]  /*0e00*/  IMAD.WIDE.U32 R32, R37, 0x4, R28 ;  /* 0x0000000425207825 */ /* 0x008fe200078e001c */
[----:B------:R-:W-:-:S03]  /*0e10*/  LEA R37, R42, R37, 0x2 ;  /* 0x000000252a257211 */ /* 0x000fc600078e10ff */
[----:B------:R-:W-:Y:S01]  /*0e20*/  FMUL.FTZ R49, R45, R14 ;  /* 0x0000000e2d317220 */ /* 0x000fe20000410000 */
[----:B------:R-:W-:Y:S01]  /*0e30*/  PRMT R45, R46, 0x5410, R31 ;  /* 0x000054102e2d7816 */ /* 0x000fe2000000001f */
[----:B------:R-:W-:Y:S01]  /*0e40*/  IMAD.X R31, RZ, RZ, UR9, P0 ;  /* 0x00000009ff1f7e24 */ /* 0x000fe200080e06ff */
[----:B------:R-:W-:Y:S01]  /*0e50*/  ISETP.GE.U32.AND P0, PT, R37, UR10, PT ;  /* 0x0000000a25007c0c */ /* 0x000fe2000bf06070 */
[----:B------:R-:W-:Y:S01]  /*0e60*/  FMUL.FTZ R13, R50, R13 ;  /* 0x0000000d320d7220 */ /* 0x000fe20000410000 */
[----:B------:R-:W-:Y:S01]  /*0e70*/  FMUL.FTZ R15, R48, R15 ;  /* 0x0000000f300f7220 */ /* 0x000fe20000410000 */
[C---:B------:R-:W-:Y:S01]  /*0e80*/  FMUL.FTZ R12, R38.reuse, R47 ;  /* 0x0000002f260c7220 */ /* 0x040fe20000410000 */
[C---:B------:R-:W-:Y:S01]  /*0e90*/  FMUL.FTZ R14, R38.reuse, R49 ;  /* 0x00000031260e7220 */ /* 0x040fe20000410000 */
[C---:B------:R-:W-:Y:S01]  /*0ea0*/  FMUL.FTZ R13, R38.reuse, R13 ;  /* 0x0000000d260d7220 */ /* 0x040fe20000410000 */
[----:B------:R-:W-:-:S05]  /*0eb0*/  FMUL.FTZ R15, R38, R15 ;  /* 0x0000000f260f7220 */ /* 0x000fca0000410000 */
[----:B------:R2:W-:Y:S04]  /*0ec0*/  STG.E.128 desc[UR6][R32.64], R12 ;  /* 0x0000000c20007986 */ /* 0x0005e8000c101d06 */
[----:B------:R2:W-:Y:S01]  /*0ed0*/  STG.E desc[UR6][R30.64], R45 ;  /* 0x0000002d1e007986 */ /* 0x0005e2000c101906 */
[----:B------:R-:W-:Y:S06]  /*0ee0*/  BAR.SYNC.DEFER_BLOCKING 0x0 ;  /* 0x0000000000007b1d */ /* 0x000fec0000010000 */
[----:B------:R-:W-:Y:S05]  /*0ef0*/  @!P0 BRA `(.L_x_3499) ;  /* 0xfffffff800288947 */ /* 0x000fea000383ffff */
[----:B------:R-:W-:Y:S05]  /*0f00*/  EXIT ;  /* 0x000000000000794d */ /* 0x000fea0003800000 */
        .weak           $__internal_58_$__cuda_sm20_dblrcp_rn_slowpath_v3
        .type           $__internal_58_$__cuda_sm20_dblrcp_rn_slowpath_v3,@function
        .size           $__internal_58_$__cuda_sm20_dblrcp_rn_slowpath_v3,(.L_x_14152 - $__internal_58_$__cuda_sm20_dblrcp_rn_slowpath_v3)
$__internal_58_$__cuda_sm20_dblrcp_rn_slowpath_v3:
        /* <DEDUP_REMOVED lines=26> */
.L_x_3502:
        /* <DEDUP_REMOVED lines=10> */
.L_x_3500:
[----:B------:R-:W-:Y:S01]  /*1150*/  LOP3.LUT R13, R29, 0x80000, RZ, 0xfc, !PT ;  /* 0x000800001d0d7812 */ /* 0x000fe200078efcff */
[----:B------:R-:W-:-:S07]  /*1160*/  IMAD.MOV.U32 R12, RZ, RZ, R28 ;  /* 0x000000ffff0c7224 */ /* 0x000fce00078e001c */
.L_x_3501:
[----:B------:R-:W-:Y:S01]  /*1170*/  MOV R33, 0x0 ;  /* 0x0000000000217802 */ /* 0x000fe20000000f00 */
[----:B------:R-:W-:Y:S01]  /*1180*/  IMAD.MOV.U32 R15, RZ, RZ, R13 ;  /* 0x000000ffff0f7224 */ /* 0x000fe200078e000d */
[----:B------:R-:W-:Y:S02]  /*1190*/  MOV R14, R12 ;  /* 0x0000000c000e7202 */ /* 0x000fe40000000f00 */
[----:B------:R-:W-:Y:S05]  /*11a0*/  RET.REL.NODEC R32 `(_ZN2at6native43_GLOBAL__N__7cc8d1ed_10_Dropout_cu_0e96ed3824fused_dropout_kernel_vecIffjLi1ELi4EhEEvNS_4cuda6detail10TensorInfoIKT_T1_EENS5_IS6_S8_EENS5_IT4_S8_EES8_T0_NS_15PhiloxCudaStateE) ;  /* 0xffffffec20947950 */ /* 0x000fea0003c3ffff */
.L_x_3503:
        /* <DEDUP_REMOVED lines=13> */
.L_x_14152:


//--------------------- .text._ZN2at6native43_GLOBAL__N__7cc8d1ed_10_Dropout_cu_0e96ed3824fused_dropout_kernel_vecIffjLi1ELi8EhEEvNS_4cuda6detail10TensorInfoIKT_T1_EENS5_IS6_S8_EENS5_IT4_S8_EES8_T0_NS_15PhiloxCudaStateE --------------------------
	.section	.text._ZN2at6native43_GLOBAL__N__7cc8d1ed_10_Dropout_cu_0e96ed3824fused_dropout_kernel_vecIffjLi1ELi8EhEEvNS_4cuda6detail10TensorInfoIKT_T1_EENS5_IS6_S8_EENS5_IT4_S8_EES8_T0_NS_15PhiloxCudaStateE,"ax",@progbits
	.align	128
.text._ZN2at6native43_GLOBAL__N__7cc8d1ed_10_Dropout_cu_0e96ed3824fused_dropout_kernel_vecIffjLi1ELi8EhEEvNS_4cuda6detail10TensorInfoIKT_T1_EENS5_IS6_S8_EENS5_IT4_S8_EES8_T0_NS_15PhiloxCudaStateE:
        .type           _ZN2at6native43_GLOBAL__N__7cc8d1ed_10_Dropout_cu_0e96ed3824fused_dropout_kernel_vecIffjLi1ELi8EhEEvNS_4cuda6detail10TensorInfoIKT_T1_EENS5_IS6_S8_EENS5_IT4_S8_EES8_T0_NS_15PhiloxCudaStateE,@function
        .size           _ZN2at6native43_GLOBAL__N__7cc8d1ed_10_Dropout_cu_0e96ed3824fused_dropout_kernel_vecIffjLi1ELi8EhEEvNS_4cuda6detail10TensorInfoIKT_T1_EENS5_IS6_S8_EENS5_IT4_S8_EES8_T0_NS_15PhiloxCudaStateE,(.L_x_14154 - _ZN2at6native43_GLOBAL__N__7cc8d1ed_10_Dropout_cu_0e96ed3824fused_dropout_kernel_vecIffjLi1ELi8EhEEvNS_4cuda6detail10TensorInfoIKT_T1_EENS5_IS6_S8_EENS5_IT4_S8_EES8_T0_NS_15PhiloxCudaStateE)
        .other          _ZN2at6native43_GLOBAL__N__7cc8d1ed_10_Dropout_cu_0e96ed3824fused_dropout_kernel_vecIffjLi1ELi8EhEEvNS_4cuda6detail10TensorInfoIKT_T1_EENS5_IS6_S8_EENS5_IT4_S8_EES8_T0_NS_15PhiloxCudaStateE,@"STO_CUDA_ENTRY STV_DEFAULT"
_ZN2at6native43_GLOBAL__N__7cc8d1ed_10_Dropout_cu_0e96ed3824fused_dropout_kernel_vecIffjLi1ELi8EhEEvNS_4cuda6detail10TensorInfoIKT_T1_EENS5_IS6_S8_EENS5_IT4_S8_EES8_T0_NS_15PhiloxCudaStateE:
        /* <DEDUP_REMOVED lines=17> */
[----:B-1----:R-:W-:-:S04]  /*0110*/  IMAD R28, R39, UR4, R28 ;  /* 0x00000004271c7c24 */ /* 0x002fc8000f8e021c */
[C---:B------:R-:W-:Y:S01]  /*0120*/  IMAD.WIDE.U32 R6, R28.reuse, -0x326172a9, RZ ;  /* 0xcd9e8d571c067825 */ /* 0x040fe200078e00ff */
[----:B------:R-:W-:-:S04]  /*0130*/  SHF.L.U32 R32, R28, 0x3, RZ ;  /* 0x000000031c207819 */ /* 0x000fc800000006ff */
        /* <DEDUP_REMOVED lines=8> */
[C---:B-----5:R-:W-:Y:S02]  /*01c0*/  IADD3 R2, PT, PT, R30.reuse, -0x61c88647, RZ ;  /* 0x9e3779b91e027810 */ /* 0x060fe40007ffe0ff */
[----:B------:R-:W-:Y:S01]  /*01d0*/  LOP3.LUT R8, R29, R7, R30, 0x96, !PT ;  /* 0x000000071d087212 */ /* 0x000fe200078e961e */
[----:B------:R-:W-:Y:S01]  /*01e0*/  VIADD R0, R31, 0xbb67ae85 ;  /* 0xbb67ae851f007836 */ /* 0x000fe20000000000 */
[----:B------:R-:W-:Y:S01]  /*01f0*/  LOP3.LUT R10, R5, R31, RZ, 0x3c, !PT ;  /* 0x0000001f050a7212 */ /* 0x000fe200078e3cff */
[----:B------:R-:W-:Y:S01]  /*0200*/  VIADD R3, R30, 0x3c6ef372 ;  /* 0x3c6ef3721e037836 */ /* 0x000fe20000000000 */
[----:B------:R-:W-:Y:S01]  /*0210*/  IADD3 R5, PT, PT, R31, 0x32370b8f, RZ ;  /* 0x32370b8f1f057810 */ /* 0x000fe20007ffe0ff */
        /* <DEDUP_REMOVED lines=26> */
[----:B------:R-:W-:Y:S01]  /*03c0*/  IADD3 R13, PT, PT, R31, 0x1fd5c5a3, RZ ;  /* 0x1fd5c5a31f0d7810 */ /* 0x000fe20007ffe0ff */
[----:B------:R-:W-:Y:S01]  /*03d0*/  IMAD.WIDE.U32 R26, R26, -0x326172a9, RZ ;  /* 0xcd9e8d571a1a7825 */ /* 0x000fe200078e00ff */
[----:B------:R-:W-:-:S02]  /*03e0*/  LOP3.LUT R21, R9, R12, R15, 0x96, !PT ;  /* 0x0000000c09157212 */ /* 0x000fc400078e960f */
[----:B------:R-:W-:Y:S01]  /*03f0*/  FSETP.GEU.AND P0, PT, |R16|, 5.8789094863358348022e-39, PT ;  /* 0x004004021000780b */ /* 0x000fe20003f0e200 */
[C---:B------:R-:W-:Y:S02]  /*0400*/  VIADD R10, R30.reuse, 0x1715609d ;  /* 0x1715609d1e0a7836 */ /* 0x040fe40000000000 */
[----:B------:R-:W-:Y:S02]  /*0410*/  VIADD R11, R30, 0xb54cda56 ;  /* 0xb54cda561e0b7836 */ /* 0x000fe40000000000 */
        /* <DEDUP_REMOVED lines=12> */
[----:B------:R-:W-:-:S04]  /*04e0*/  LOP3.LUT R22, R13, R22, R37, 0x96, !PT ;  /* 0x000000160d167212 */ /* 0x000fc800078e9625 */
[----:B------:R-:W-:Y:S01]  /*04f0*/  LOP3.LUT R46, R14, R20, R27, 0x96, !PT ;  /* 0x000000140e2e7212 */ /* 0x000fe200078e961b */
[----:B------:R-:W-:Y:S01]  /*0500*/  DFMA R20, R16, R24, R16 ;  /* 0x000000181014722b */ /* 0x000fe20000000010 */
[----:B------:R-:W-:Y:S01]  /*0510*/  IMAD.WIDE.U32 R22, R22, -0x326172a9, RZ ;  /* 0xcd9e8d5716167825 */ /* 0x000fe200078e00ff */
[----:B------:R-:W-:-:S03]  /*0520*/  IADD3 R24, PT, PT, R31, -0x24c28bd8, RZ ;  /* 0xdb3d74281f187810 */ /* 0x000fc60007ffe0ff */
[----:B------:R-:W-:Y:S01]  /*0530*/  IMAD.WIDE.U32 R46, R46, -0x2daee0ad, RZ ;  /* 0xd2511f532e2e7825 */ /* 0x000fe200078e00ff */
[----:B------:R-:W-:Y:S02]  /*0540*/  LOP3.LUT R45, R15, R26, R23, 0x96, !PT ;  /* 0x0000001a0f2d7212 */ /* 0x000fe400078e9617 */
[----:B------:R-:W-:Y:S01]  /*0550*/  DFMA R26, -R18, R20, 1 ;  /* 0x3ff00000121a742b */ /* 0x000fe20000000114 */
[----:B------:R-:W-:Y:S01]  /*0560*/  VIADD R25, R30, 0x8ff34781 ;  /* 0x8ff347811e197836 */ /* 0x000fe20000000000 */
[----:B------:R-:W-:Y:S01]  /*0570*/  LOP3.LUT R36, R24, R36, R47, 0x96, !PT ;  /* 0x0000002418247212 */ /* 0x000fe200078e962f */
[----:B------:R-:W-:-:S04]  /*0580*/  IMAD.HI.U32 R17, R45, -0x2daee0ad, RZ ;  /* 0xd2511f532d117827 */ /* 0x000fc800078e00ff */
[----:B------:R-:W-:Y:S01]  /*0590*/  IMAD.HI.U32 R23, R36, -0x326172a9, RZ ;  /* 0xcd9e8d5724177827 */ /* 0x000fe200078e00ff */
[----:B------:R-:W-:Y:S01]  /*05a0*/  LOP3.LUT R46, R46, R17, RZ, 0x3c, !PT ;  /* 0x000000112e2e7212 */ /* 0x000fe200078e3cff */
[----:B------:R-:W-:Y:S02]  /*05b0*/  DFMA R16, R20, R26, R20 ;  /* 0x0000001a1410722b */ /* 0x000fe40000000014 */
[----:B------:R-:W-:Y:S01]  /*05c0*/  IMAD.MOV.U32 R27, RZ, RZ, R28 ;  /* 0x000000ffff1b7224 */ /* 0x000fe200078e001c */
[----:B------:R-:W-:Y:S02]  /*05d0*/  LOP3.LUT R23, R25, R22, R23, 0x96, !PT ;  /* 0x0000001619177212 */ /* 0x000fe400078e9617 */
[----:B------:R-:W-:Y:S02]  /*05e0*/  LOP3.LUT R26, R34, 0x3, RZ, 0xc0, !PT ;  /* 0x00000003221a7812 */ /* 0x000fe400078ec0ff */
[----:B------:R-:W-:Y:S01]  /*05f0*/  MOV R28, R33 ;  /* 0x00000021001c7202 */ /* 0x000fe20000000f00 */
[----:B------:R-:W-:-:S02]  /*0600*/  VIADD R33, R31, 0x96a522ad ;  /* 0x96a522ad1f217836 */ /* 0x000fc40000000000 */
[----:B------:R-:W-:Y:S01]  /*0610*/  IMAD.MOV.U32 R34, RZ, RZ, R23 ;  /* 0x000000ffff227224 */ /* 0x000fe200078e0017 */
[----:B------:R-:W-:Y:S06]  /*0620*/  @P0 BRA `(.L_x_3504) ;  /* 0x0000000000180947 */ /* 0x000fec0003800000 */
[----:B------:R-:W-:Y:S02]  /*0630*/  LOP3.LUT R16, R19, 0x7fffffff, RZ, 0xc0, !PT ;  /* 0x7fffffff13107812 */ /* 0x000fe400078ec0ff */
[----:B------:R-:W-:Y:S02]  /*0640*/  MOV R38, 0x670 ;  /* 0x0000067000267802 */ /* 0x000fe40000000f00 */
[----:B------:R-:W-:-:S07]  /*0650*/  IADD3 R23, PT, PT, R16, -0x100000, RZ ;  /* 0xfff0000010177810 */ /* 0x000fce0007ffe0ff */
[----:B------:R-:W-:Y:S05]  /*0660*/  CALL.REL.NOINC `($__internal_59_$__cuda_sm20_dblrcp_rn_slowpath_v3) ;  /* 0x0000000c00ac7944 */ /* 0x000fea0003c00000 */
[----:B------:R-:W-:Y:S02]  /*0670*/  IMAD.MOV.U32 R16, RZ, RZ, R20 ;  /* 0x000000ffff107224 */ /* 0x000fe400078e0014 */
[----:B------:R-:W-:-:S07]  /*0680*/  IMAD.MOV.U32 R17, RZ, RZ, R21 ;  /* 0x000000ffff117224 */ /* 0x000fce00078e0015 */
.L_x_3504:
[----:B------:R-:W0:Y:S01]  /*0690*/  LDCU UR4, c[0x0][0x370] ;  /* 0x00006e00ff0477ac */ /* 0x000e220008000800 */
[----:B------:R-:W1:Y:S01]  /*06a0*/  F2F.F32.F64 R35, R16 ;  /* 0x0000001000237310 */ /* 0x000e620000301000 */
[----:B------:R-:W-:Y:S01]  /*06b0*/  IMAD R36, R36, -0x326172a9, RZ ;  /* 0xcd9e8d5724247824 */ /* 0x000fe200078e02ff */
[----:B------:R-:W-:Y:S01]  /*06c0*/  LOP3.LUT R46, R46, R33, RZ, 0x3c, !PT ;  /* 0x000000212e2e7212 */ /* 0x000fe200078e3cff */
[----:B------:R-:W-:Y:S01]  /*06d0*/  UMOV UR8, 0xf0000000 ;  /* 0xf000000000087882 */ /* 0x000fe20000000000 */
[----:B------:R-:W-:Y:S01]  /*06e0*/  UMOV UR9, 0x380fffff ;  /* 0x380fffff00097882 */ /* 0x000fe20000000000 */
[----:B------:R-:W-:Y:S01]  /*06f0*/  MOV R37, RZ ;  /* 0x000000ff00257202 */ /* 0x000fe20000000f00 */
[----:B------:R-:W-:Y:S01]  /*0700*/  DSETP.GEU.AND P0, PT, |R16|, UR8, PT ;  /* 0x0000000810007e2a */ /* 0x000fe2000bf0e200 */
[----:B------:R-:W2:Y:S01]  /*0710*/  LDCU UR5, c[0x0][0x60c] ;  /* 0x0000c180ff0577ac */ /* 0x000ea20008000800 */
[----:B------:R-:W3:Y:S01]  /*0720*/  LDCU UR10, c[0x0][0x608] ;  /* 0x0000c100ff0a77ac */ /* 0x000ee20008000800 */
[----:B------:R-:W4:Y:S01]  /*0730*/  LDCU.64 UR8, c[0x0][0x530] ;  /* 0x0000a600ff0877ac */ /* 0x000f220008000a00 */
[----:B0-----:R-:W-:-:S10]  /*0740*/  IMAD R39, R39, UR4, RZ ;  /* 0x0000000427277c24 */ /* 0x001fd4000f8e02ff */
[----:B-1----:R-:W-:-:S07]  /*0750*/  @!P0 FMUL R35, R35, 1.175494350822287508e-38 ;  /* 0x0080000023238820 */ /* 0x002fce0000400000 */
.L_x_3513:
[----:B0-----:R-:W-:Y:S01]  /*0760*/  VIADD R18, R28, 0x1 ;  /* 0x000000011c127836 */ /* 0x001fe20000000000 */
        /* <DEDUP_REMOVED lines=12> */
.L_x_3506:
[----:B--234-:R-:W-:Y:S05]  /*0830*/  BSYNC.RECONVERGENT B0 ;  /* 0x0000000000007941 */ /* 0x01cfea0003800200 */
.L_x_3505:
        /* <DEDUP_REMOVED lines=53> */
.L_x_3507:
        /* <DEDUP_REMOVED lines=9> */
.L_x_3508:
        /* <DEDUP_REMOVED lines=13> */
.L_x_3510:
[----:B------:R-:W-:Y:S05]  /*0cf0*/  BSYNC.RECONVERGENT B0 ;  /* 0x0000000000007941 */ /* 0x000fea0003800200 */
.L_x_3509:
[----:B------:R-:W-:Y:S01]  /*0d00*/  IMAD.WIDE.U32 R20, R27, -0x326172a9, RZ ;  /* 0xcd9e8d571b147825 */ /* 0x000fe200078e00ff */
[----:B------:R-:W-:-:S03]  /*0d10*/  LOP3.LUT R16, R37, R16, R31, 0x96, !PT ;  /* 0x0000001025107212 */ /* 0x000fc600078e961f */
[----:B------:R-:W-:Y:S01]  /*0d20*/  HFMA2 R48, -RZ, RZ, 0.1171875, 0 ;  /* 0x2f800000ff307431 */ /* 0x000fe200000001ff */
[----:B------:R-:W-:Y:S01]  /*0d30*/  IADD3 R47, PT, PT, R47, -0x2daee0ad, RZ ;  /* 0xd2511f532f2f7810 */ /* 0x000fe20007ffe0ff */
        /* <DEDUP_REMOVED lines=33> */
[----:B------:R-:W-:-:S03]  /*0f50*/  LOP3.LUT R17, R24, R18, R21, 0x96, !PT ;  /* 0x0000001218117212 */ /* 0x000fc600078e9615 */
[----:B------:R-:W-:Y:S01]  /*0f60*/  FFMA.FTZ R51, R19, R48, 1.1641532182693481445e-10 ;  /* 0x2f00000013337423 */ /* 0x000fe20000010030 */
[----:B------:R-:W-:Y:S02]  /*0f70*/  I2FP.F32.U32 R21, R36 ;  /* 0x0000002400157245 */ /* 0x000fe40000201000 */
[----:B------:R-:W-:Y:S01]  /*0f80*/  LOP3.LUT R45, R15, R16, R23, 0x96, !PT ;  /* 0x000000100f2d7212 */ /* 0x000fe200078e9617 */
[----:B------:R-:W-:Y:S01]  /*0f90*/  IMAD.WIDE.U32 R16, R17, -0x326172a9, RZ ;  /* 0xcd9e8d5711107825 */ /* 0x000fe200078e00ff */
[----:B------:R-:W-:-:S03]  /*0fa0*/  I2FP.F32.U32 R23, R44 ;  /* 0x0000002c00177245 */ /* 0x000fc60000201000 */
[----:B------:R-:W-:Y:S01]  /*0fb0*/  FFMA.FTZ R56, R21, R48, 1.1641532182693481445e-10 ;  /* 0x2f00000015387423 */ /* 0x000fe20000010030 */
[----:B------:R-:W-:Y:S01]  /*0fc0*/  IMAD.HI.U32 R46, R45, -0x2daee0ad, RZ ;  /* 0xd2511f532d2e7827 */ /* 0x000fe200078e00ff */
[----:B------:R-:W-:-:S03]  /*0fd0*/  LOP3.LUT R34, R25, R22, R17, 0x96, !PT ;  /* 0x0000001619227212 */ /* 0x000fc600078e9611 */
[----:B------:R-:W-:Y:S01]  /*0fe0*/  FFMA.FTZ R50, R23, R48, 1.1641532182693481445e-10 ;  /* 0x2f00000017327423 */ /* 0x000fe20000010030 */
[----:B------:R-:W-:Y:S01]  /*0ff0*/  I2FP.F32.U32 R17, R42 ;  /* 0x0000002a00117245 */ /* 0x000fe20000201000 */
[----:B------:R-:W-:Y:S01]  /*1000*/  IMAD.MOV.U32 R36, RZ, RZ, R16 ;  /* 0x000000ffff247224 */ /* 0x000fe200078e0010 */
[----:B------:R-:W-:-:S03]  /*1010*/  LOP3.LUT R46, R33, R20, R46, 0x96, !PT ;  /* 0x00000014212e7212 */ /* 0x000fc600078e962e */
[----:B------:R-:W-:Y:S01]  /*1020*/  FFMA.FTZ R49, R17, R48, 1.1641532182693481445e-10 ;  /* 0x2f00000011317423 */ /* 0x000fe20000010030 */
[----:B------:R-:W-:Y:S06]  /*1030*/  @P0 BRA `(.L_x_3511) ;  /* 0x0000000000200947 */ /* 0x000fec0003800000 */
        /* <DEDUP_REMOVED lines=8> */
.L_x_3511:
        /* <DEDUP_REMOVED lines=9> */
.L_x_3512:
[----:B------:R-:W0:Y:S02]  /*1150*/  LDC.64 R16, c[0x0][0x380] ;  /* 0x0000e000ff107b82 */ /* 0x000e240000000a00 */
[----:B0-----:R-:W-:-:S06]  /*1160*/  IMAD.WIDE.U32 R16, R32, 0x4, R16 ;  /* 0x0000000420107825 */ /* 0x001fcc00078e0010 */
[----:B------:R-:W2:Y:S01]  /*1170*/  LDG.E.ENL2.256 R20, R16, desc[UR6][R16.64] ;  /* 0xfe0000061010797e */ /* 0x000ea20008121914 */
[----:B------:R-:W-:Y:S01]  /*1180*/  I2FP.F32.U32 R43, R38 ;  /* 0x00000026002b7245 */ /* 0x000fe20000201000 */
[----:B------:R-:W-:Y:S05]  /*1190*/  WARPSYNC.ALL ;  /* 0x0000000000007948 */ /* 0x000fea0003800000 */
[----:B------:R-:W-:Y:S01]  /*11a0*/  FSET.BF.LT.FTZ.AND R49, R49, UR5, PT ;  /* 0x0000000531317c0a */ /* 0x000fe2000b811000 */
[----:B------:R-:W-:Y:S01]  /*11b0*/  FFMA.FTZ R43, R43, R48, 1.1641532182693481445e-10 ;  /* 0x2f0000002b2b7423 */ /* 0x000fe20000010030 */
[----:B------:R-:W-:Y:S02]  /*11c0*/  FSET.BF.LT.FTZ.AND R50, R50, UR5, PT ;  /* 0x0000000532327c0a */ /* 0x000fe4000b811000 */
[----:B------:R-:W-:Y:S01]  /*11d0*/  I2FP.F32.U32 R53, R41 ;  /* 0x0000002900357245 */ /* 0x000fe20000201000 */
[----:B------:R-:W-:Y:S01]  /*11e0*/  F2I.FTZ.U32.TRUNC.NTZ R54, R49 ;  /* 0x0000003100367305 */ /* 0x000fe2000021f000 */
[----:B------:R-:W-:-:S02]  /*11f0*/  I2FP.F32.U32 R59, R42 ;  /* 0x0000002a003b7245 */ /* 0x000fc40000201000 */
[----:B------:R-:W-:Y:S01]  /*1200*/  FSET.BF.LT.FTZ.AND R55, R43, UR5, PT ;  /* 0x000000052b377c0a */ /* 0x000fe2000b811000 */
[----:B------:R-:W-:Y:S01]  /*1210*/  FFMA.FTZ R53, R53, R48, 1.1641532182693481445e-10 ;  /* 0x2f00000035357423 */ /* 0x000fe20000010030 */
[----:B------:R-:W0:Y:S01]  /*1220*/  LDC.64 R42, c[0x0][0x458] ;  /* 0x00011600ff2a7b82 */ /* 0x000e220000000a00 */
[----:B------:R-:W-:Y:S01]  /*1230*/  I2FP.F32.U32 R57, R40 ;  /* 0x0000002800397245 */ /* 0x000fe20000201000 */
[-C--:B------:R-:W-:Y:S01]  /*1240*/  FFMA.FTZ R52, R59, R48.reuse, 1.1641532182693481445e-10 ;  /* 0x2f0000003b347423 */ /* 0x080fe20000010030 */
[----:B------:R-:W1:Y:S01]  /*1250*/  F2I.FTZ.U32.TRUNC.NTZ R41, R50 ;  /* 0x0000003200297305 */ /* 0x000e62000021f000 */
[----:B------:R-:W-:Y:S02]  /*1260*/  FSET.BF.LT.FTZ.AND R51, R51, UR5, PT ;  /* 0x0000000533337c0a */ /* 0x000fe4000b811000 */
[----:B------:R-:W-:Y:S01]  /*1270*/  FFMA.FTZ R57, R57, R48, 1.1641532182693481445e-10 ;  /* 0x2f00000039397423 */ /* 0x000fe20000010030 */
[----:B------:R-:W-:Y:S02]  /*1280*/  FSET.BF.LT.FTZ.AND R56, R56, UR5, PT ;  /* 0x0000000538387c0a */ /* 0x000fe4000b811000 */
[----:B------:R-:W-:-:S02]  /*1290*/  FSET.BF.LT.FTZ.AND R53, R53, UR5, PT ;  /* 0x0000000535357c0a */ /* 0x000fc4000b811000 */
[----:B------:R-:W-:Y:S01]  /*12a0*/  FSET.BF.LT.FTZ.AND R52, R52, UR5, PT ;  /* 0x0000000534347c0a */ /* 0x000fe2000b811000 */
[----:B------:R-:W-:Y:S01]  /*12b0*/  F2I.FTZ.U32.TRUNC.NTZ R47, R51 ;  /* 0x00000033002f7305 */ /* 0x000fe2000021f000 */
[----:B-1----:R-:W-:Y:S02]  /*12c0*/  PRMT R41, R54, 0x3340, R41 ;  /* 0x0000334036297816 */ /* 0x002fe40000000029 */
[----:B------:R-:W-:-:S05]  /*12d0*/  FSET.BF.LT.FTZ.AND R54, R57, UR5, PT ;  /* 0x0000000539367c0a */ /* 0x000fca000b811000 */
[----:B------:R-:W1:Y:S08]  /*12e0*/  F2I.FTZ.U32.TRUNC.NTZ R44, R56 ;  /* 0x00000038002c7305 */ /* 0x000e70000021f000 */
[----:B------:R-:W-:Y:S01]  /*12f0*/  F2I.FTZ.U32.TRUNC.NTZ R38, R55 ;  /* 0x0000003700267305 */ /* 0x000fe2000021f000 */
[----:B-1----:R-:W-:-:S07]  /*1300*/  PRMT R44, R47, 0x3340, R44 ;  /* 0x000033402f2c7816 */ /* 0x002fce000000002c */
[----:B------:R-:W-:Y:S01]  /*1310*/  F2I.FTZ.U32.TRUNC.NTZ R40, R53 ;  /* 0x0000003500287305 */ /* 0x000fe2000021f000 */
[----:B--2---:R-:W-:Y:S01]  /*1320*/  FMUL.FTZ R16, R51, R16 ;  /* 0x0000001033107220 */ /* 0x004fe20000410000 */
[----:B------:R-:W-:-:S06]  /*1330*/  FMUL.FTZ R20, R55, R20 ;  /* 0x0000001437147220 */ /* 0x000fcc0000410000 */
[----:B------:R-:W1:Y:S01]  /*1340*/  F2I.FTZ.U32.TRUNC.NTZ R51, R52 ;  /* 0x0000003400337305 */ /* 0x000e62000021f000 */
[----:B------:R-:W-:Y:S01]  /*1350*/  FMUL.FTZ R18, R49, R18 ;  /* 0x0000001231127220 */ /* 0x000fe20000410000 */
[C---:B0-----:R-:W-:Y:S01]  /*1360*/  IMAD.WIDE.U32 R48, R32.reuse, 0x4, R42 ;  /* 0x0000000420307825 */ /* 0x041fe200078e002a */
[----:B------:R-:W-:-:S03]  /*1370*/  IADD3 R42, P0, PT, R32, UR8, RZ ;  /* 0x00000008202a7c10 */ /* 0x000fc6000ff1e0ff */
[----:B------:R-:W-:Y:S01]  /*1380*/  FMUL.FTZ R56, R56, R17 ;  /* 0x0000001138387220 */ /* 0x000fe20000410000 */
[----:B------:R-:W-:Y:S01]  /*1390*/  FMUL.FTZ R50, R50, R19 ;  /* 0x0000001332327220 */ /* 0x000fe20000410000 */
[----:B------:R-:W-:Y:S01]  /*13a0*/  IMAD R32, R39, 0x8, R32 ;  /* 0x0000000827207824 */ /* 0x000fe200078e0220 */
[----:B------:R-:W-:Y:S01]  /*13b0*/  IADD3.X R43, PT, PT, RZ, UR9, RZ, P0, !PT ;  /* 0x00000009ff2b7c10 */ /* 0x000fe200087fe4ff */
[----:B------:R-:W0:Y:S01]  /*13c0*/  F2I.FTZ.U32.TRUNC.NTZ R55, R54 ;  /* 0x0000003600377305 */ /* 0x000e22000021f000 */
[----:B------:R-:W-:Y:S01]  /*13d0*/  FMUL.FTZ R58, R54, R21 ;  /* 0x00000015363a7220 */ /* 0x000fe20000410000 */
[----:B------:R-:W-:Y:S01]  /*13e0*/  FMUL.FTZ R22, R53, R22 ;  /* 0x0000001635167220 */ /* 0x000fe20000410000 */
[----:B------:R-:W-:Y:S01]  /*13f0*/  ISETP.GE.U32.AND P0, PT, R32, UR10, PT ;  /* 0x0000000a20007c0c */ /* 0x000fe2000bf06070 */
[----:B------:R-:W-:Y:S01]  /*1400*/  FMUL.FTZ R60, R52, R23 ;  /* 0x00000017343c7220 */ /* 0x000fe20000410000 */
[C---:B------:R-:W-:Y:S01]  /*1410*/  FMUL.FTZ R16, R35.reuse, R16 ;  /* 0x0000001023107220 */ /* 0x040fe20000410000 */
[C---:B------:R-:W-:Y:S01]  /*1420*/  FMUL.FTZ R17, R35.reuse, R56 ;  /* 0x0000003823117220 */ /* 0x040fe20000410000 */
[----:B-1----:R-:W-:Y:S01]  /*1430*/  PRMT R51, R40, 0x3340, R51 ;  /* 0x0000334028337816 */ /* 0x002fe20000000033 */
[C---:B------:R-:W-:Y:S01]  /*1440*/  FMUL.FTZ R18, R35.reuse, R18 ;  /* 0x0000001223127220 */ /* 0x040fe20000410000 */
[C---:B------:R-:W-:Y:S01]  /*1450*/  FMUL.FTZ R19, R35.reuse, R50 ;  /* 0x0000003223137220 */ /* 0x040fe20000410000 */
[C---:B------:R-:W-:Y:S01]  /*1460*/  FMUL.FTZ R20, R35.reuse, R20 ;  /* 0x0000001423147220 */ /* 0x040fe20000410000 */
[C---:B------:R-:W-:Y:S01]  /*1470*/  FMUL.FTZ R21, R35.reuse, R58 ;  /* 0x0000003a23157220 */ /* 0x040fe20000410000 */
[C---:B------:R-:W-:Y:S01]  /*1480*/  FMUL.FTZ R22, R35.reuse, R22 ;  /* 0x0000001623167220 */ /* 0x040fe20000410000 */
[----:B------:R-:W-:Y:S01]  /*1490*/  FMUL.FTZ R23, R35, R60 ;  /* 0x0000003c23177220 */ /* 0x000fe20000410000 */
[----:B------:R-:W-:-:S02]  /*14a0*/  PRMT R40, R44, 0x5410, R41 ;  /* 0x000054102c287816 */ /* 0x000fc40000000029 */
[----:B0-----:R-:W-:Y:S02]  /*14b0*/  PRMT R38, R38, 0x3340, R55 ;  /* 0x0000334026267816 */ /* 0x001fe40000000037 */
[----:B------:R0:W-:Y:S02]  /*14c0*/  STG.E.ENL2.256 desc[UR6][R48.64], R16, R20 ;  /* 0xf80000103014797f */ /* 0x0001e4000f121806 */
[----:B------:R-:W-:-:S05]  /*14d0*/  PRMT R41, R38, 0x5410, R51 ;  /* 0x0000541026297816 */ /* 0x000fca0000000033 */
[----:B------:R0:W-:Y:S01]  /*14e0*/  STG.E.64 desc[UR6][R42.64], R40 ;  /* 0x000000282a007986 */ /* 0x0001e2000c101b06 */
[----:B------:R-:W-:Y:S06]  /*14f0*/  BAR.SYNC.DEFER_BLOCKING 0x0 ;  /* 0x0000000000007b1d */ /* 0x000fec0000010000 */
[----:B------:R-:W-:Y:S05]  /*1500*/  @!P0 BRA `(.L_x_3513) ;  /* 0xfffffff000948947 */ /* 0x000fea000383ffff */
[----:B------:R-:W-:Y:S05]  /*1510*/  EXIT ;  /* 0x000000000000794d */ /* 0x000fea0003800000 */
        .weak           $__internal_59_$__cuda_sm20_dblrcp_rn_slowpath_v3
        .type           $__internal_59_$__cuda_sm20_dblrcp_rn_slowpath_v3,@function
        .size           $__internal_59_$__cuda_sm20_dblrcp_rn_slowpath_v3,(.L_x_14154 - $__internal_59_$__cuda_sm20_dblrcp_rn_slowpath_v3)
$__internal_59_$__cuda_sm20_dblrcp_rn_slowpath_v3:
        /* <DEDUP_REMOVED lines=26> */
.L_x_3516:
        /* <DEDUP_REMOVED lines=10> */
.L_x_3514:
[----:B------:R-:W-:Y:S02]  /*1760*/  LOP3.LUT R21, R17, 0x80000, RZ, 0xfc, !PT ;  /* 0x0008000011157812 */ /* 0x000fe400078efcff */
[----:B------:R-:W-:-:S07]  /*1770*/  MOV R20, R16 ;  /* 0x0000001000147202 */ /* 0x000fce0000000f00 */
.L_x_3515:
[----:B------:R-:W-:Y:S01]  /*1780*/  IMAD.MOV.U32 R16, RZ, RZ, R38 ;  /* 0x000000ffff107224 */ /* 0x000fe200078e0026 */
[----:B------:R-:W-:-:S04]  /*1790*/  MOV R17, 0x0 ;  /* 0x0000000000117802 */ /* 0x000fc80000000f00 */
[----:B------:R-:W-:Y:S05]  /*17a0*/  RET.REL.NODEC R16 `(_ZN2at6native43_GLOBAL__N__7cc8d1ed_10_Dropout_cu_0e96ed3824fused_dropout_kernel_vecIffjLi1ELi8EhEEvNS_4cuda6detail10TensorInfoIKT_T1_EENS5_IS6_S8_EENS5_IT4_S8_EES8_T0_NS_15PhiloxCudaStateE) ;  /* 0xffffffe810147950 */ /* 0x000fea0003c3ffff */
.L_x_3517:
        /* <DEDUP_REMOVED lines=13> */
.L_x_14154:


//--------------------- .text._ZN2at6native43_GLOBAL__N__7cc8d1ed_10_Dropout_cu_0e96ed3824fused_dropout_kernel_vecIffjLi1ELi16EhEEvNS_4cuda6detail10TensorInfoIKT_T1_EENS5_IS6_S8_EENS5_IT4_S8_EES8_T0_NS_15PhiloxCudaStateE --------------------------
	.section	.text._ZN2at6native43_GLOBAL__N__7cc8d1ed_10_Dropout_cu_0e96ed3824fused_dropout_kernel_vecIffjLi1ELi16EhEEvNS_4cuda6detail10TensorInfoIKT_T1_EENS5_IS6_S8_EENS5_IT4_S8_EES8_T0_NS_15PhiloxCudaStateE,"ax",@progbits
	.align	128
.text._ZN2at6native43_GLOBAL__N__7cc8d1ed_10_Dropout_cu_0e96ed3824fused_dropout_kernel_vecIffjLi1ELi16EhEEvNS_4cuda6detail10TensorInfoIKT_T1_EENS5_IS6_S8_EENS5_IT4_S8_EES8_T0_NS_15PhiloxCudaStateE:
        .type           _ZN2at6native43_GLOBAL__N__7cc8d1ed_10_Dropout_cu_0e96ed3824fused_dropout_kernel_vecIffjLi1ELi16EhEEvNS_4cuda6detail10TensorInfoIKT_T1_EENS5_IS6_S8_EENS5_IT4_S8_EES8_T0_NS_15PhiloxCudaStateE,@function
        .size           _ZN2at6native43_GLOBAL__N__7cc8d1ed_10_Dropout_cu_0e96ed3824fused_dropout_kernel_vecIffjLi1ELi16EhEEvNS_4cuda6detail10TensorInfoIKT_T1_EENS5_IS6_S8_EENS5_IT4_S8_EES8_T0_NS_15PhiloxCudaStateE,(.L_x_14156 - _ZN2at6native43_GLOBAL__N__7cc8d1ed_10_Dropout_cu_0e96ed3824fused_dropout_kernel_vecIffjLi1ELi16EhEEvNS_4cuda6detail10TensorInfoIKT_T1_EENS5_IS6_S8_EENS5_IT4_S8_EES8_T0_NS_15PhiloxCudaStateE)
        .other          _ZN2at6native43_GLOBAL__N__7cc8d1ed_10_Dropout_cu_0e96ed3824fused_dropout_kernel_vecIffjLi1ELi16EhEEvNS_4cuda6detail10TensorInfoIKT_T1_EENS5_IS6_S8_EENS5_IT4_S8_EES8_T0_NS_15PhiloxCudaStateE,@"STO_CUDA_ENTRY STV_DEFAULT"
_ZN2at6native43_GLOBAL__N__7cc8d1ed_10_Dropout_cu_0e96ed3824fused_dropout_kernel_vecIffjLi1ELi16EhEEvNS_4cuda6detail10TensorInfoIKT_T1_EENS5_IS6_S8_EENS5_IT4_S8_EES8_T0_NS_15PhiloxCudaStateE:
        /* <DEDUP_REMOVED lines=96> */
[----:B------:R-:W-:Y:S01]  /*0600*/  MOV R33, R12 ;  /* 0x0000000c00217202 */ /* 0x000fe20000000f00 */
[----:B------:R-:W-:Y:S01]  /*0610*/  UIADD3 UR5, UPT, UPT, UR11, -0x695add53, URZ ;  /* 0x96a522ad0b057890 */ /* 0x000fe2000fffe0ff */
[----:B------:R-:W-:Y:S01]  /*0620*/  IMAD.U32 R29, RZ, RZ, UR7 ;  /* 0x00000007ff1d7e24 */ /* 0x000fe2000f8e00ff */
        /* <DEDUP_REMOVED lines=14> */
[----:B------:R-:W-:Y:S02]  /*0710*/  MOV R10, 0x740 ;  /* 0x00000740000a7802 */ /* 0x000fe40000000f00 */
[----:B------:R-:W-:-:S07]  /*0720*/  IADD3 R6, PT, PT, R4, -0x100000, RZ ;  /* 0xfff0000004067810 */ /* 0x000fce0007ffe0ff */
[----:B------:R-:W-:Y:S05]  /*0730*/  CALL.REL.NOINC `($__internal_60_$__cuda_sm20_dblrcp_rn_slowpath_v3) ;  /* 0x0000001c000c7944 */ /* 0x000fea0003c00000 */
.L_x_3518:
[----:B------:R-:W0:Y:S01]  /*0740*/  F2F.F32.F64 R2, R6 ;  /* 0x0000000600027310 */ /* 0x000e220000301000 */
[----:B------:R-:W-:Y:S01]  /*0750*/  UMOV UR6, 0xf0000000 ;  /* 0xf000000000067882 */ /* 0x000fe20000000000 */
[----:B------:R-:W-:Y:S01]  /*0760*/  UMOV UR7, 0x380fffff ;  /* 0x380fffff00077882 */ /* 0x000fe20000000000 */
[----:B------:R-:W1:Y:S01]  /*0770*/  LDC.64 R24, c[0x0][0x380] ;  /* 0x0000e000ff187b82 */ /* 0x000e620000000a00 */
[----:B------:R-:W-:Y:S01]  /*0780*/  DSETP.GEU.AND P0, PT, |R6|, UR6, PT ;  /* 0x0000000606007e2a */ /* 0x000fe2000bf0e200 */
[----:B------:R-:W-:Y:S01]  /*0790*/  IMAD R32, R32, -0x326172a9, RZ ;  /* 0xcd9e8d5720207824 */ /* 0x000fe200078e02ff */
[----:B------:R-:W-:Y:S01]  /*07a0*/  LOP3.LUT R31, R31, UR5, RZ, 0x3c, !PT ;  /* 0x000000051f1f7c12 */ /* 0x000fe2000f8e3cff */
[----:B------:R-:W-:Y:S01]  /*07b0*/  IMAD.MOV.U32 R28, RZ, RZ, RZ ;  /* 0x000000ffff1c7224 */ /* 0x000fe200078e00ff */
[----:B------:R-:W2:Y:S01]  /*07c0*/  LDCU UR28, c[0x0][0x60c] ;  /* 0x0000c180ff1c77ac */ /* 0x000ea20008000800 */
[----:B------:R-:W3:Y:S01]  /*07d0*/  LDCU UR29, c[0x0][0x608] ;  /* 0x0000c100ff1d77ac */ /* 0x000ee20008000800 */
[----:B0-----:R-:W-:Y:S01]  /*07e0*/  R2UR UR4, R2 ;  /* 0x00000000020472ca */ /* 0x001fe200000e0000 */
[----:B------:R-:W0:Y:S01]  /*07f0*/  LDCU.64 UR6, c[0x0][0x530] ;  /* 0x0000a600ff0677ac */ /* 0x000e220008000a00 */
[----:B------:R-:W4:Y:S11]  /*0800*/  LDC.64 R2, c[0x0][0x458] ;  /* 0x00011600ff027b82 */ /* 0x000f360000000a00 */
[----:B------:R-:W-:-:S04]  /*0810*/  IMAD.U32 R4, RZ, RZ, UR4 ;  /* 0x00000004ff047e24 */ /* 0x000fc8000f8e00ff */
[----:B------:R-:W-:-:S05]  /*0820*/  @!P0 FMUL R4, R4, 1.175494350822287508e-38 ;  /* 0x0080000004048820 */ /* 0x000fca0000400000 */
[----:B0-23--:R-:W-:-:S15]  /*0830*/  @!P0 R2UR UR4, R4 ;  /* 0x00000000040482ca */ /* 0x00dfde00000e0000 */
.L_x_3535:
        /* <DEDUP_REMOVED lines=13> */
.L_x_3520:
[----:B------:R-:W-:Y:S05]  /*0910*/  BSYNC.RECONVERGENT B0 ;  /* 0x0000000000007941 */ /* 0x000fea0003800200 */
.L_x_3519:
        /* <DEDUP_REMOVED lines=13> */
[----:B------:R-:W-:-:S03]  /*09f0*/  IMAD.WIDE.U32 R12, R12, -0x326172a9, RZ ;  /* 0xcd9e8d570c0c7825 */ /* 0x000fc600078e00ff */
[----:B------:R-:W-:Y:S01]  /*0a00*/  IADD3 R23, PT, PT, R23, -0x255992d5, RZ ;  /* 0xdaa66d2b17177810 */ /* 0x000fe20007ffe0ff */
[----:B------:R-:W-:Y:S01]  /*0a10*/  IMAD.U32 R7, RZ, RZ, UR8 ;  /* 0x00000008ff077e24 */ /* 0x000fe2000f8e00ff */
[----:B------:R-:W-:Y:S01]  /*0a20*/  LOP3.LUT R8, R10, UR14, R13, 0x96, !PT ;  /* 0x0000000e0a087c12 */ /* 0x000fe2000f8e960d */
[----:B------:R-:W-:-:S03]  /*0a30*/  IMAD.WIDE.U32 R10, R11, -0x326172a9, RZ ;  /* 0xcd9e8d570b0a7825 */ /* 0x000fc600078e00ff */
[----:B------:R-:W-:Y:S01]  /*0a40*/  ISETP.GT.AND P0, PT, R7, 0x1, PT ;  /* 0x000000010700780c */ /* 0x000fe20003f04270 */
[----:B------:R-:W-:Y:S01]  /*0a50*/  IMAD.WIDE.U32 R8, R8, -0x2daee0ad, RZ ;  /* 0xd2511f5308087825 */ /* 0x000fe200078e00ff */
[----:B------:R-:W-:-:S03]  /*0a60*/  LOP3.LUT R5, R23, R12, R11, 0x96, !PT ;  /* 0x0000000c17057212 */ /* 0x000fc600078e960b */
[----:B------:R-:W-:Y:S01]  /*0a70*/  VIADD R19, R19, 0x96a522ad ;  /* 0x96a522ad13137836 */ /* 0x000fe20000000000 */
[----:B------:R-:W-:Y:S01]  /*0a80*/  LOP3.LUT R12, R4, UR15, R9, 0x96, !PT ;  /* 0x0000000f040c7c12 */ /* 0x000fe2000f8e9609 */
[----:B------:R-:W-:-:S04]  /*0a90*/  IMAD.WIDE.U32 R4, R5, -0x2daee0ad, RZ ;  /* 0xd2511f5305047825 */ /* 0x000fc800078e00ff */
        /* <DEDUP_REMOVED lines=22> */
[----:B------:R-:W-:Y:S01]  /*0c00*/  VIADD R13, R13, 0x8ff34781 ;  /* 0x8ff347810d0d7836 */ /* 0x000fe20000000000 */
[----:B------:R-:W-:Y:S01]  /*0c10*/  MOV R8, R10 ;  /* 0x0000000a00087202 */ /* 0x000fe20000000f00 */
[----:B------:R-:W-:-:S03]  /*0c20*/  IMAD.HI.U32 R5, R9, -0x2daee0ad, RZ ;  /* 0xd2511f5309057827 */ /* 0x000fc600078e00ff */
[----:B------:R-:W-:Y:S02]  /*0c30*/  LOP3.LUT R4, R13, R4, R11, 0x96, !PT ;  /* 0x000000040d047212 */ /* 0x000fe400078e960b */
        /* <DEDUP_REMOVED lines=11> */
.L_x_3521:
        /* <DEDUP_REMOVED lines=10> */
.L_x_3522:
        /* <DEDUP_REMOVED lines=13> */
.L_x_3524:
[----:B------:R-:W-:Y:S05]  /*0e60*/  BSYNC.RECONVERGENT B0 ;  /* 0x0000000000007941 */ /* 0x000fea0003800200 */
.L_x_3523:
[----:B------:R-:W-:Y:S01]  /*0e70*/  IMAD.WIDE.U32 R16, R0, -0x326172a9, RZ ;  /* 0xcd9e8d5700107825 */ /* 0x000fe200078e00ff */
[----:B------:R-:W-:Y:S02]  /*0e80*/  LOP3.LUT R7, R28, UR11, R7, 0x96, !PT ;  /* 0x0000000b1c077c12 */ /* 0x000fe4000f8e9607 */
[----:B------:R-:W-:Y:S02]  /*0e90*/  I2FP.F32.U32 R37, R27 ;  /* 0x0000001b00257245 */ /* 0x000fe40000201000 */
        /* <DEDUP_REMOVED lines=8> */
[----:B------:R-:W-:Y:S01]  /*0f20*/  LOP3.LUT R7, R7, UR16, R35, 0x96, !PT ;  /* 0x0000001007077c12 */ /* 0x000fe2000f8e9623 */
[----:B------:R-:W-:Y:S01]  /*0f30*/  IMAD R10, R9, -0x2daee0ad, RZ ;  /* 0xd2511f53090a7824 */ /* 0x000fe200078e02ff */
[----:B------:R-:W-:-:S03]  /*0f40*/  LOP3.LUT R34, R34, UR17, R17, 0x96, !PT ;  /* 0x0000001122227c12 */ /* 0x000fc6000f8e9611 */
        /* <DEDUP_REMOVED lines=29> */
[----:B------:R-:W-:Y:S01]  /*1120*/  HFMA2 R20, -RZ, RZ, 0.1171875, 0 ;  /* 0x2f800000ff147431 */ /* 0x000fe200000001ff */
[----:B------:R-:W-:Y:S02]  /*1130*/  LOP3.LUT R15, R19, R16, R17, 0x96, !PT ;  /* 0x00000010130f7212 */ /* 0x000fe400078e9611 */
[----:B------:R-:W-:Y:S02]  /*1140*/  I2FP.F32.U32 R17, R32 ;  /* 0x0000002000117245 */ /* 0x000fe40000201000 */
[----:B------:R-:W-:-:S03]  /*1150*/  FFMA.FTZ R37, R37, R20, 1.1641532182693481445e-10 ;  /* 0x2f00000025257423 */ /* 0x000fc60000010014 */
[-C--:B------:R-:W-:Y:S01]  /*1160*/  FFMA.FTZ R38, R17, R20.reuse, 1.1641532182693481445e-10 ;  /* 0x2f00000011267423 */ /* 0x080fe20000010014 */
[-C--:B------:R-:W-:Y:S01]  /*1170*/  FFMA.FTZ R41, R41, R20.reuse, 1.1641532182693481445e-10 ;  /* 0x2f00000029297423 */ /* 0x080fe20000010014 */
        /* <DEDUP_REMOVED lines=10> */
.L_x_3525:
        /* <DEDUP_REMOVED lines=10> */
.L_x_3526:
        /* <DEDUP_REMOVED lines=13> */
.L_x_3528:
[----:B------:R-:W-:Y:S05]  /*1390*/  BSYNC.RECONVERGENT B0 ;  /* 0x0000000000007941 */ /* 0x000fea0003800200 */
.L_x_3527:
        /* <DEDUP_REMOVED lines=42> */
[----:B------:R-:W-:Y:S02]  /*1640*/  I2FP.F32.U32 R11, R8 ;  /* 0x00000008000b7245 */ /* 0x000fe40000201000 */
        /* <DEDUP_REMOVED lines=15> */
.L_x_3529:
        /* <DEDUP_REMOVED lines=10> */
.L_x_3530:
        /* <DEDUP_REMOVED lines=13> */
.L_x_3532:
[----:B------:R-:W-:Y:S05]  /*18b0*/  BSYNC.RECONVERGENT B0 ;  /* 0x0000000000007941 */ /* 0x000fea0003800200 */
.L_x_3531:
[----:B------:R-:W-:Y:S01]  /*18c0*/  IMAD.WIDE.U32 R4, R0, -0x326172a9, RZ ;  /* 0xcd9e8d5700047825 */ /* 0x000fe200078e00ff */
[----:B------:R-:W-:Y:S02]  /*18d0*/  LOP3.LUT R7, R28, UR11, R7, 0x96, !PT ;  /* 0x0000000b1c077c12 */ /* 0x000fe4000f8e9607 */
[----:B------:R-:W-:Y:S01]  /*18e0*/  I2FP.F32.U32 R53, R12 ;  /* 0x0000000c00357245 */ /* 0x000fe20000201000 */
[----:B------:R-:W-:Y:S01]  /*18f0*/  IMAD R17, R17, -0x2daee0ad, RZ ;  /* 0xd2511f5311117824 */ /* 0x000fe200078e02ff */
[----:B------:R-:W-:Y:S01]  /*1900*/  LOP3.LUT R10, R30, UR10, R5, 0x96, !PT ;  /* 0x0000000a1e0a7c12 */ /* 0x000fe2000f8e9605 */
[----:B------:R-:W-:Y:S01]  /*1910*/  IMAD.WIDE.U32 R8, R7, -0x326172a9, RZ ;  /* 0xcd9e8d5707087825 */ /* 0x000fe200078e00ff */
[----:B------:R-:W-:-:S03]  /*1920*/  IADD3 R5, PT, PT, R6, 0x76f35df9, RZ ;  /* 0x76f35df906057810 */ /* 0x000fc60007ffe0ff */
        /* <DEDUP_REMOVED lines=40> */
[----:B------:R-:W-:-:S03]  /*1bb0*/  LOP3.LUT R27, R13, R6, R9, 0x96, !PT ;  /* 0x000000060d1b7212 */ /* 0x000fc600078e9609 */
[----:B------:R-:W-:Y:S01]  /*1bc0*/  IMAD.MOV.U32 R32, RZ, RZ, R8 ;  /* 0x000000ffff207224 */ /* 0x000fe200078e0008 */
        /* <DEDUP_REMOVED lines=10> */
.L_x_3533:
        /* <DEDUP_REMOVED lines=10> */
.L_x_3534:
[----:B-1----:R-:W-:-:S05]  /*1d10*/  IMAD.WIDE.U32 R46, R33, 0x4, R24 ;  /* 0x00000004212e7825 */ /* 0x002fca00078e0018 */
[----:B------:R-:W2:Y:S04]  /*1d20*/  LDG.E.ENL2.256 R8, R4, desc[UR12][R46.64] ;  /* 0xfe00000c2e04797e */ /* 0x000ea80008121908 */
[----:B------:R0:W3:Y:S01]  /*1d30*/  LDG.E.ENL2.256 R16, R12, desc[UR12][R46.64+0x20] ;  /* 0xfe00010c2e0c797e */ /* 0x0000e20008121910 */
[----:B------:R-:W-:Y:S01]  /*1d40*/  I2FP.F32.U32 R59, R35 ;  /* 0x00000023003b7245 */ /* 0x000fe20000201000 */
[----:B------:R-:W-:Y:S05]  /*1d50*/  WARPSYNC.ALL ;  /* 0x0000000000007948 */ /* 0x000fea0003800000 */
[----:B------:R-:W-:Y:S01]  /*1d60*/  FSET.BF.LT.FTZ.AND R56, R23, UR28, PT ;  /* 0x0000001c17387c0a */ /* 0x000fe2000b811000 */
[----:B------:R-:W1:Y:S01]  /*1d70*/  LDCU UR5, c[0x0][0x360] ;  /* 0x00006c00ff0577ac */ /* 0x000e620008000800 */
[----:B------:R-:W-:Y:S01]  /*1d80*/  I2FP.F32.U32 R23, R21 ;  /* 0x0000001500177245 */ /* 0x000fe20000201000 */
[----:B------:R-:W-:Y:S01]  /*1d90*/  FFMA.FTZ R21, R59, R20, 1.1641532182693481445e-10 ;  /* 0x2f0000003b157423 */ /* 0x000fe20000010014 */
[----:B------:R-:W-:-:S02]  /*1da0*/  I2FP.F32.U32 R59, R34 ;  /* 0x00000022003b7245 */ /* 0x000fc40000201000 */
[----:B------:R-:W-:Y:S01]  /*1db0*/  I2FP.F32.U32 R61, R22 ;  /* 0x00000016003d7245 */ /* 0x000fe20000201000 */
[----:B------:R-:W-:Y:S01]  /*1dc0*/  F2I.FTZ.U32.TRUNC.NTZ R34, R56 ;  /* 0x0000003800227305 */ /* 0x000fe2000021f000 */
[----:B------:R-:W-:Y:S01]  /*1dd0*/  FSET.BF.LT.FTZ.AND R41, R41, UR28, PT ;  /* 0x0000001c29297c0a */ /* 0x000fe2000b811000 */
        /* <DEDUP_REMOVED lines=10> */
[----:B------:R-:W-:Y:S01]  /*1e80*/  FSET.BF.LT.FTZ.AND R23, R23, UR28, PT ;  /* 0x0000001c17177c0a */ /* 0x000fe2000b811000 */
[----:B------:R-:W5:Y:S01]  /*1e90*/  F2I.FTZ.U32.TRUNC.NTZ R43, R42 ;  /* 0x0000002a002b7305 */ /* 0x000f62000021f000 */
[----:B------:R-:W-:Y:S02]  /*1ea0*/  FSET.BF.LT.FTZ.AND R58, R58, UR28, PT ;  /* 0x0000001c3a3a7c0a */ /* 0x000fe4000b811000 */
[----:B------:R-:W-:Y:S02]  /*1eb0*/  FSET.BF.LT.FTZ.AND R45, R45, UR28, PT ;  /* 0x0000001c2d2d7c0a */ /* 0x000fe4000b811000 */
[----:B0-----:R-:W-:-:S02]  /*1ec0*/  FSET.BF.LT.FTZ.AND R46, R48, UR28, PT ;  /* 0x0000001c302e7c0a */ /* 0x001fc4000b811000 */
[----:B------:R-:W-:Y:S01]  /*1ed0*/  FSET.BF.LT.FTZ.AND R49, R49, UR28, PT ;  /* 0x0000001c31317c0a */ /* 0x000fe2000b811000 */
[----:B------:R-:W-:Y:S01]  /*1ee0*/  F2I.FTZ.U32.TRUNC.NTZ R36, R37 ;  /* 0x0000002500247305 */ /* 0x000fe2000021f000 */
[----:B------:R-:W-:Y:S02]  /*1ef0*/  FSET.BF.LT.FTZ.AND R50, R50, UR28, PT ;  /* 0x0000001c32327c0a */ /* 0x000fe4000b811000 */
[----:B------:R-:W-:Y:S02]  /*1f00*/  FSET.BF.LT.FTZ.AND R53, R53, UR28, PT ;  /* 0x0000001c35357c0a */ /* 0x000fe4000b811000 */
[----:B------:R-:W-:Y:S02]  /*1f10*/  FSET.BF.LT.FTZ.AND R54, R54, UR28, PT ;  /* 0x0000001c36367c0a */ /* 0x000fe4000b811000 */
[----:B-----5:R-:W-:Y:S01]  /*1f20*/  PRMT R40, R40, 0x3340, R43 ;  /* 0x0000334028287816 */ /* 0x020fe2000000002b */
[----:B------:R-:W0:Y:S08]  /*1f30*/  F2I.FTZ.U32.TRUNC.NTZ R39, R38 ;  /* 0x0000002600277305 */ /* 0x000e30000021f000 */
[----:B------:R-:W5:Y:S01]  /*1f40*/  F2I.FTZ.U32.TRUNC.NTZ R35, R57 ;  /* 0x0000003900237305 */ /* 0x000f62000021f000 */
[----:B0-----:R-:W-:-:S07]  /*1f50*/  PRMT R39, R36, 0x3340, R39 ;  /* 0x0000334024277816 */ /* 0x001fce0000000027 */
[----:B------:R-:W-:Y:S01]  /*1f60*/  F2I.FTZ.U32.TRUNC.NTZ R20, R21 ;  /* 0x0000001500147305 */ /* 0x000fe2000021f000 */
[----:B------:R-:W-:Y:S02]  /*1f70*/  IADD3 R36, P0, PT, R33, UR6, RZ ;  /* 0x0000000621247c10 */ /* 0x000fe4000ff1e0ff */
[----:B-----5:R-:W-:-:S05]  /*1f80*/  PRMT R59, R35, 0x3340, R34 ;  /* 0x00003340233b7816 */ /* 0x020fca0000000022 */
[----:B------:R-:W-:Y:S08]  /*1f90*/  F2I.FTZ.U32.TRUNC.NTZ R44, R45 ;  /* 0x0000002d002c7305 */ /* 0x000ff0000021f000 */
[----:B------:R-:W0:Y:S08]  /*1fa0*/  F2I.FTZ.U32.TRUNC.NTZ R47, R46 ;  /* 0x0000002e002f7305 */ /* 0x000e30000021f000 */
[----:B------:R-:W-:Y:S01]  /*1fb0*/  F2I.FTZ.U32.TRUNC.NTZ R48, R49 ;  /* 0x0000003100307305 */ /* 0x000fe2000021f000 */
[----:B0-----:R-:W-:-:S07]  /*1fc0*/  PRMT R47, R44, 0x3340, R47 ;  /* 0x000033402c2f7816 */ /* 0x001fce000000002f */
[----:B------:R-:W0:Y:S08]  /*1fd0*/  F2I.FTZ.U32.TRUNC.NTZ R51, R50 ;  /* 0x0000003200337305 */ /* 0x000e30000021f000 */
[----:B------:R-:W-:Y:S01]  /*1fe0*/  F2I.FTZ.U32.TRUNC.NTZ R52, R53 ;  /* 0x0000003500347305 */ /* 0x000fe2000021f000 */
[----:B0-----:R-:W-:-:S07]  /*1ff0*/  PRMT R48, R48, 0x3340, R51 ;  /* 0x0000334030307816 */ /* 0x001fce0000000033 */
[----:B------:R-:W0:Y:S02]  /*2000*/  F2I.FTZ.U32.TRUNC.NTZ R55, R54 ;  /* 0x0000003600377305 */ /* 0x000e24000021f000 */
[----:B0-----:R-:W-:Y:S01]  /*2010*/  PRMT R52, R52, 0x3340, R55 ;  /* 0x0000334034347816 */ /* 0x001fe20000000037 */
[----:B--2---:R-:W-:Y:S01]  /*2020*/  FMUL.FTZ R6, R41, R6 ;  /* 0x0000000629067220 */ /* 0x004fe20000410000 */
[----:B------:R-:W-:-:S04]  /*2030*/  FMUL.FTZ R4, R37, R4 ;  /* 0x0000000425047220 */ /* 0x000fc80000410000 */
[----:B------:R-:W0:Y:S01]  /*2040*/  F2I.FTZ.U32.TRUNC.NTZ R41, R22 ;  /* 0x0000001600297305 */ /* 0x000e22000021f000 */
[----:B------:R-:W-:Y:S01]  /*2050*/  FMUL.FTZ R5, R38, R5 ;  /* 0x0000000526057220 */ /* 0x000fe20000410000 */
[----:B---3--:R-:W-:Y:S01]  /*2060*/  FMUL.FTZ R18, R23, R18 ;  /* 0x0000001217127220 */ /* 0x008fe20000410000 */
[----:B------:R-:W-:Y:S01]  /*2070*/  FMUL.FTZ R7, R42, R7 ;  /* 0x000000072a077220 */ /* 0x000fe20000410000 */
[----:B------:R-:W-:Y:S01]  /*2080*/  FMUL.FTZ R8, R45, R8 ;  /* 0x000000082d087220 */ /* 0x000fe20000410000 */
[----:B------:R-:W-:Y:S01]  /*2090*/  FMUL.FTZ R9, R46, R9 ;  /* 0x000000092e097220 */ /* 0x000fe20000410000 */
[----:B------:R-:W-:Y:S01]  /*20a0*/  FMUL.FTZ R10, R49, R10 ;  /* 0x0000000a310a7220 */ /* 0x000fe20000410000 */
[----:B------:R-:W-:Y:S01]  /*20b0*/  FMUL.FTZ R11, R50, R11 ;  /* 0x0000000b320b7220 */ /* 0x000fe20000410000 */
[----:B------:R-:W-:Y:S01]  /*20c0*/  F2I.FTZ.U32.TRUNC.NTZ R37, R23 ;  /* 0x0000001700257305 */ /* 0x000fe2000021f000 */
[----:B------:R-:W-:Y:S01]  /*20d0*/  FMUL.FTZ R12, R53, R12 ;  /* 0x0000000c350c7220 */ /* 0x000fe20000410000 */
[----:B------:R-:W-:Y:S01]  /*20e0*/  FMUL.FTZ R13, R54, R13 ;  /* 0x0000000d360d7220 */ /* 0x000fe20000410000 */
[----:B------:R-:W-:Y:S01]  /*20f0*/  FMUL.FTZ R14, R57, R14 ;  /* 0x0000000e390e7220 */ /* 0x000fe20000410000 */
[----:B------:R-:W-:Y:S01]  /*2100*/  FMUL.FTZ R15, R56, R15 ;  /* 0x0000000f380f7220 */ /* 0x000fe20000410000 */
[----:B------:R-:W-:Y:S01]  /*2110*/  FMUL.FTZ R16, R21, R16 ;  /* 0x0000001015107220 */ /* 0x000fe20000410000 */
[----:B------:R-:W-:Y:S01]  /*2120*/  FMUL.FTZ R17, R22, R17 ;  /* 0x0000001116117220 */ /* 0x000fe20000410000 */
[----:B0-----:R-:W-:Y:S01]  /*2130*/  PRMT R35, R20, 0x3340, R41 ;  /* 0x0000334014237816 */ /* 0x001fe20000000029 */
[----:B------:R-:W0:Y:S01]  /*2140*/  F2I.FTZ.U32.TRUNC.NTZ R38, R58 ;  /* 0x0000003a00267305 */ /* 0x000e22000021f000 */
[----:B------:R-:W-:Y:S01]  /*2150*/  PRMT R20, R39, 0x5410, R40 ;  /* 0x0000541027147816 */ /* 0x000fe20000000028 */
[----:B------:R-:W-:Y:S01]  /*2160*/  FMUL.FTZ R19, R58, R19 ;  /* 0x000000133a137220 */ /* 0x000fe20000410000 */
[----:B------:R-:W1:Y:S01]  /*2170*/  LDC R40, c[0x0][0x370] ;  /* 0x0000dc00ff287b82 */ /* 0x000e620000000800 */
        /* <DEDUP_REMOVED lines=11> */
[----:B0-----:R-:W-:Y:S01]  /*2230*/  PRMT R34, R37, 0x3340, R38 ;  /* 0x0000334025227816 */ /* 0x001fe20000000026 */
[----:B----4-:R-:W-:-:S04]  /*2240*/  IMAD.WIDE.U32 R38, R33, 0x4, R2 ;  /* 0x0000000421267825 */ /* 0x010fc800078e0002 */
[----:B------:R-:W-:Y:S01]  /*2250*/  FMUL.FTZ R15, R15, UR4 ;  /* 0x000000040f0f7c20 */ /* 0x000fe20008410000 */
[----:B------:R-:W-:Y:S01]  /*2260*/  FMUL.FTZ R16, R16, UR4 ;  /* 0x0000000410107c20 */ /* 0x000fe20008410000 */
[----:B------:R-:W-:Y:S01]  /*2270*/  PRMT R23, R35, 0x5410, R34 ;  /* 0x0000541023177816 */ /* 0x000fe20000000022 */
[----:B------:R-:W-:Y:S02]  /*2280*/  IMAD.X R37, RZ, RZ, UR7, P0 ;  /* 0x00000007ff257e24 */ /* 0x000fe400080e06ff */
[----:B------:R-:W-:Y:S01]  /*2290*/  FMUL.FTZ R17, R17, UR4 ;  /* 0x0000000411117c20 */ /* 0x000fe20008410000 */
[----:B------:R-:W-:Y:S01]  /*22a0*/  FMUL.FTZ R18, R18, UR4 ;  /* 0x0000000412127c20 */ /* 0x000fe20008410000 */
[----:B------:R-:W-:Y:S01]  /*22b0*/  FMUL.FTZ R19, R19, UR4 ;  /* 0x0000000413137c20 */ /* 0x000fe20008410000 */
[----:B------:R-:W-:Y:S01]  /*22c0*/  PRMT R22, R52, 0x5410, R59 ;  /* 0x0000541034167816 */ /* 0x000fe2000000003b */
[----:B------:R0:W-:Y:S01]  /*22d0*/  STG.E.ENL2.256 desc[UR12][R38.64], R4, R8 ;  /* 0xf80000042608797f */ /* 0x0001e2000f12180c */
[----:B------:R-:W-:Y:S01]  /*22e0*/  PRMT R21, R47, 0x5410, R48 ;  /* 0x000054102f157816 */ /* 0x000fe20000000030 */
[----:B-1----:R-:W-:-:S02]  /*22f0*/  IMAD R34, R40, UR5, RZ ;  /* 0x0000000528227c24 */ /* 0x002fc4000f8e02ff */
[----:B------:R0:W-:Y:S03]  /*2300*/  STG.E.ENL2.256 desc[UR12][R38.64+0x20], R12, R16 ;  /* 0xf800010c2610797f */ /* 0x0001e6000f12180c */
[----:B------:R-:W-:Y:S01]  /*2310*/  LEA R33, R34, R33, 0x4 ;  /* 0x0000002122217211 */ /* 0x000fe200078e20ff */
[----:B------:R0:W-:Y:S01]  /*2320*/  STG.E.128 desc[UR12][R36.64], R20 ;  /* 0x0000001424007986 */ /* 0x0001e2000c101d0c */
[----:B------:R-:W-:Y:S02]  /*2330*/  BAR.SYNC.DEFER_BLOCKING 0x0 ;  /* 0x0000000000007b1d */ /* 0x000fe40000010000 */
[----:B------:R-:W-:-:S13]  /*2340*/  ISETP.GE.U32.AND P0, PT, R33, UR29, PT ;  /* 0x0000001d21007c0c */ /* 0x000fda000bf06070 */
[----:B------:R-:W-:Y:S05]  /*2350*/  @!P0 BRA `(.L_x_3535) ;  /* 0xffffffe400388947 */ /* 0x000fea000383ffff */
[----:B------:R-:W-:Y:S05]  /*2360*/  EXIT ;  /* 0x000000000000794d */ /* 0x000fea0003800000 */
        .weak           $__internal_60_$__cuda_sm20_dblrcp_rn_slowpath_v3
        .type           $__internal_60_$__cuda_sm20_dblrcp_rn_slowpath_v3,@function
        .size           $__internal_60_$__cuda_sm20_dblrcp_rn_slowpath_v3,(.L_x_14156 - $__internal_60_$__cuda_sm20_dblrcp_rn_slowpath_v3)
$__internal_60_$__cuda_sm20_dblrcp_rn_slowpath_v3:
        /* <DEDUP_REMOVED lines=23> */
.L_x_3538:
        /* <DEDUP_REMOVED lines=10> */
.L_x_3536:
[----:B------:R-:W-:Y:S02]  /*2580*/  LOP3.LUT R5, R3, 0x80000, RZ, 0xfc, !PT ;  /* 0x0008000003057812 */ /* 0x000fe400078efcff */
[----:B------:R-:W-:-:S07]  /*2590*/  MOV R4, R2 ;  /* 0x0000000200047202 */ /* 0x000fce0000000f00 */
.L_x_3537:
[----:B------:R-:W-:Y:S01]  /*25a0*/  IMAD.MOV.U32 R2, RZ, RZ, R10 ;  /* 0x000000ffff027224 */ /* 0x000fe200078e000a */
[----:B------:R-:W-:Y:S01]  /*25b0*/  MOV R3, 0x0 ;  /* 0x0000000000037802 */ /* 0x000fe20000000f00 */
[----:B------:R-:W-:Y:S01]  /*25c0*/  IMAD.MOV.U32 R6, RZ, RZ, R4 ;  /* 0x000000ffff067224 */ /* 0x000fe200078e0004 */
[----:B------:R-:W-:Y:S02]  /*25d0*/  MOV R7, R5 ;  /* 0x0000000500077202 */ /* 0x000fe40000000f00 */
[----:B------:R-:W-:Y:S05]  /*25e0*/  RET.REL.NODEC R2 `(_ZN2at6native43_GLOBAL__N__7cc8d1ed_10_Dropout_cu_0e96ed3824fused_dropout_kernel_vecIffjLi1ELi16EhEEvNS_4cuda6detail10TensorInfoIKT_T1_EENS5_IS6_S8_EENS5_IT4_S8_EES8_T0_NS_15PhiloxCudaStateE) ;  /* 0xffffffd802847950 */ /* 0x000fea0003c3ffff */
.L_x_3539:
        /* <DEDUP_REMOVED lines=9> */
.L_x_14156:


//--------------------- .text._ZN2at6native43_GLOBAL__N__7cc8d1ed_10_Dropout_cu_0e96ed3820fused_dropout_kernelIddjLin1ELin1EhEEvNS_4cuda6detail10TensorInfoIKT_T1_EENS5_IS6_S8_EENS5_IT4_S8_EES8_T0_NS_15PhiloxCudaStateE --------------------------
	.section	.text._ZN2at6native43_GLOBAL__N__7cc8d1ed_10_Dropout_cu_0e96ed3820fused_dropout_kernelIddjLin1ELin1EhEEvNS_4cuda6detail10TensorInfoIKT_T1_EENS5_IS6_S8_EENS5_IT4_S8_EES8_T0_NS_15PhiloxCudaStateE,"ax",@progbits
	.align	128
.text._ZN2at6native43_GLOBAL__N__7cc8d1ed_10_Dropout_cu_0e96ed3820fused_dropout_kernelIddjLin1ELin1EhEEvNS_4cuda6detail10TensorInfoIKT_T1_EENS5_IS6_S8_EENS5_IT4_S8_EES8_T0_NS_15PhiloxCudaStateE:
        .type           _ZN2at6native43_GLOBAL__N__7cc8d1ed_10_Dropout_cu_0e96ed3820fused_dropout_kernelIddjLin1ELin1EhEEvNS_4cuda6detail10TensorInfoIKT_T1_EENS5_IS6_S8_EENS5_IT4_S8_EES8_T0_NS_15PhiloxCudaStateE,@function
        .size           _ZN2at6native43_GLOBAL__N__7cc8d1ed_10_Dropout_cu_0e96ed3820fused_dropout_kernelIddjLin1ELin1EhEEvNS_4cuda6detail10TensorInfoIKT_T1_EENS5_IS6_S8_EENS5_IT4_S8_EES8_T0_NS_15PhiloxCudaStateE,(.L_x_14158 - _ZN2at6native43_GLOBAL__N__7cc8d1ed_10_Dropout_cu_0e96ed3820fused_dropout_kernelIddjLin1ELin1EhEEvNS_4cuda6detail10TensorInfoIKT_T1_EENS5_IS6_S8_EENS5_IT4_S8_EES8_T0_NS_15PhiloxCudaStateE)
        .other          _ZN2at6native43_GLOBAL__N__7cc8d1ed_10_Dropout_cu_0e96ed3820fused_dropout_kernelIddjLin1ELin1EhEEvNS_4cuda6detail10TensorInfoIKT_T1_EENS5_IS6_S8_EENS5_IT4_S8_EES8_T0_NS_15PhiloxCudaStateE,@"STO_CUDA_ENTRY STV_DEFAULT"
_ZN2at6native43_GLOBAL__N__7cc8d1ed_10_Dropout_cu_0e96ed3820fused_dropout_kernelIddjLin1ELin1EhEEvNS_4cuda6detail10TensorInfoIKT_T1_EENS5_IS6_S8_EENS5_IT4_S8_EES8_T0_NS_15PhiloxCudaStateE:
        /* <DEDUP_REMOVED lines=8> */
[----:B-1----:R-:W-:Y:S01]  /*0080*/  @P0 MOV R4, R12 ;  /* 0x0000000c00040202 */ /* 0x002fe20000000f00 */
[----:B---3--:R-:W-:Y:S01]  /*0090*/  @P0 IMAD.MOV.U32 R5, RZ, RZ, R13 ;  /* 0x000000ffff050224 */ /* 0x008fe200078e000d */
[----:B------:R-:W1:Y:S01]  /*00a0*/  S2R R0, SR_TID.X ;  /* 0x0000000000007919 */ /* 0x000e620000002100 */
[----:B------:R-:W3:Y:S03]  /*00b0*/  @P0 LDC R9, c[0x0][0x628] ;  /* 0x00018a00ff090b82 */ /* 0x000ee60000000800 */
[----:B--2---:R-:W3:Y:S01]  /*00c0*/  @P0 LDG.E.64 R2, desc[UR16][R4.64] ;  /* 0x0000001004020981 */ /* 0x004ee2000c1e1b00 */
[----:B0-----:R-:W-:Y:S01]  /*00d0*/  MOV R20, UR4 ;  /* 0x0000000400147c02 */ /* 0x001fe20008000f00 */
[----:B------:R-:W-:-:S06]  /*00e0*/  IMAD.U32 R21, RZ, RZ, UR5 ;  /* 0x00000005ff157e24 */ /* 0x000fcc000f8e00ff */
[----:B------:R-:W2:Y:S01]  /*00f0*/  @P0 LDG.E.64 R20, desc[UR16][R20.64] ;  /* 0x0000001014140981 */ /* 0x000ea2000c1e1b00 */
[----:B------:R-:W1:Y:S08]  /*0100*/  S2UR UR4, SR_CTAID.X ;  /* 0x00000000000479c3 */ /* 0x000e700000002500 */
[----:B------:R-:W1:Y:S02]  /*0110*/  LDC R7, c[0x0][0x360] ;  /* 0x0000d800ff077b82 */ /* 0x000e640000000800 */
[----:B-1----:R-:W-:-:S04]  /*0120*/  IMAD R0, R7, UR4, R0 ;  /* 0x0000000407007c24 */ /* 0x002fc8000f8e0200 */
[----:B------:R-:W-:Y:S01]  /*0130*/  IMAD.WIDE.U32 R14, R0, -0x326172a9, RZ ;  /* 0xcd9e8d57000e7825 */ /* 0x000fe200078e00ff */
[----:B---3--:R-:W-:Y:S02]  /*0140*/  @P0 IADD3 R12, P1, PT, R2, R9, RZ ;  /* 0x00000009020c0210 */ /* 0x008fe40007f3e0ff */
[----:B------:R-:W0:Y:S02]  /*0150*/  LDC R9, c[0x0][0x614] ;  /* 0x00018500ff097b82 */ /* 0x000e240000000800 */
        /* <DEDUP_REMOVED lines=11> */
[----:B------:R-:W-:Y:S02]  /*0210*/  LOP3.LUT R5, R5, R10, R17, 0x96, !PT ;  /* 0x0000000a05057212 */ /* 0x000fe400078e9611 */
[----:B------:R-:W1:Y:S02]  /*0220*/  LDC.64 R10, c[0x0][0x610] ;  /* 0x00018400ff0a7b82 */ /* 0x000e640000000a00 */
        /* <DEDUP_REMOVED lines=8> */
[----:B0-----:R-:W1:Y:S03]  /*02b0*/  MUFU.RCP64H R15, R9 ;  /* 0x00000009000f7308 */ /* 0x001e660000001800 */
[----:B------:R-:W-:Y:S01]  /*02c0*/  IMAD.WIDE.U32 R18, R5, -0x326172a9, RZ ;  /* 0xcd9e8d5705127825 */ /* 0x000fe200078e00ff */
[C---:B------:R-:W-:Y:S02]  /*02d0*/  IADD3 R5, PT, PT, R20.reuse, -0x255992d5, RZ ;  /* 0xdaa66d2b14057810 */ /* 0x040fe40007ffe0ff */
[----:B------:R-:W-:Y:S01]  /*02e0*/  LOP3.LUT R23, R23, R14, R17, 0x96, !PT ;  /* 0x0000000e17177212 */ /* 0x000fe200078e9611 */
[----:B------:R-:W-:Y:S01]  /*02f0*/  VIADD R13, R21, 0xed9eba14 ;  /* 0xed9eba14150d7836 */ /* 0x000fe20000000000 */
[----:B------:R-:W-:Y:S01]  /*0300*/  LOP3.LUT R22, R5, R22, R19, 0x96, !PT ;  /* 0x0000001605167212 */ /* 0x000fe200078e9613 */
[----:B------:R-:W-:Y:S01]  /*0310*/  VIADD R14, R9, 0x300402 ;  /* 0x00300402090e7836 */ /* 0x000fe20000000000 */
[----:B------:R-:W-:Y:S01]  /*0320*/  IADD3 R5, PT, PT, R20, 0x78dde6e4, RZ ;  /* 0x78dde6e414057810 */ /* 0x000fe20007ffe0ff */
[----:B------:R-:W-:-:S03]  /*0330*/  IMAD.WIDE.U32 R24, R23, -0x326172a9, RZ ;  /* 0xcd9e8d5717187825 */ /* 0x000fc600078e00ff */
[----:B------:R-:W-:Y:S01]  /*0340*/  FSETP.GEU.AND P0, PT, |R14|, 5.8789094863358348022e-39, PT ;  /* 0x004004020e00780b */ /* 0x000fe20003f0e200 */
[----:B------:R-:W-:Y:S01]  /*0350*/  IMAD.WIDE.U32 R22, R22, -0x2daee0ad, RZ ;  /* 0xd2511f5316167825 */ /* 0x000fe200078e00ff */
[----:B------:R-:W-:-:S03]  /*0360*/  LOP3.LUT R18, R5, R18, R25, 0x96, !PT ;  /* 0x0000001205127212 */ /* 0x000fc600078e9619 */
[----:B------:R-:W-:Y:S01]  /*0370*/  VIADD R5, R20, 0x1715609d ;  /* 0x1715609d14057836 */ /* 0x000fe20000000000 */
[----:B------:R-:W-:Y:S01]  /*0380*/  LOP3.LUT R13, R13, R16, R23, 0x96, !PT ;  /* 0x000000100d0d7212 */ /* 0x000fe200078e9617 */
[----:B------:R-:W-:Y:S01]  /*0390*/  IMAD.WIDE.U32 R18, R18, -0x2daee0ad, RZ ;  /* 0xd2511f5312127825 */ /* 0x000fe200078e00ff */
[----:B------:R-:W-:Y:S01]  /*03a0*/  IADD3 R23, PT, PT, R21, -0x56f99767, RZ ;  /* 0xa906689915177810 */ /* 0x000fe20007ffe0ff */
[----:B-1----:R-:W-:Y:S02]  /*03b0*/  DFMA R16, R14, -R10, 1 ;  /* 0x3ff000000e10742b */ /* 0x002fe4000000080a */
[----:B------:R-:W-:Y:S01]  /*03c0*/  IMAD.WIDE.U32 R26, R13, -0x326172a9, RZ ;  /* 0xcd9e8d570d1a7825 */ /* 0x000fe200078e00ff */
[----:B------:R-:W-:Y:S02]  /*03d0*/  LOP3.LUT R23, R23, R22, R19, 0x96, !PT ;  /* 0x0000001617177212 */ /* 0x000fe400078e9613 */
[----:B------:R-:W-:Y:S02]  /*03e0*/  IADD3 R13, PT, PT, R20, -0x4ab325aa, RZ ;  /* 0xb54cda56140d7810 */ /* 0x000fe40007ffe0ff */
[----:B------:R-:W-:Y:S01]  /*03f0*/  LOP3.LUT R5, R5, R24, R27, 0x96, !PT ;  /* 0x0000001805057212 */ /* 0x000fe200078e961b */
[----:B------:R-:W-:Y:S01]  /*0400*/  IMAD.WIDE.U32 R24, R23, -0x326172a9, RZ ;  /* 0xcd9e8d5717187825 */ /* 0x000fe200078e00ff */
[----:B------:R-:W-:-:S03]  /*0410*/  DFMA R16, R16, R16, R16 ;  /* 0x000000101010722b */ /* 0x000fc60000000010 */
[----:B------:R-:W-:Y:S01]  /*0420*/  IMAD.WIDE.U32 R22, R5, -0x2daee0ad, RZ ;  /* 0xd2511f5305167825 */ /* 0x000fe200078e00ff */
[----:B------:R-:W-:-:S03]  /*0430*/  LOP3.LUT R13, R13, R26, R25, 0x96, !PT ;  /* 0x0000001a0d0d7212 */ /* 0x000fc600078e9619 */
[C---:B------:R-:W-:Y:S01]  /*0440*/  VIADD R5, R21.reuse, 0x646e171e ;  /* 0x646e171e15057836 */ /* 0x040fe20000000000 */
[----:B------:R-:W-:Y:S01]  /*0450*/  DFMA R16, R14, R16, R14 ;  /* 0x000000100e10722b */ /* 0x000fe2000000000e */
[----:B------:R-:W-:-:S03]  /*0460*/  IADD3 R15, PT, PT, R21, 0x1fd5c5a3, RZ ;  /* 0x1fd5c5a3150f7810 */ /* 0x000fc60007ffe0ff */
[----:B------:R-:W-:Y:S01]  /*0470*/  LOP3.LUT R5, R5, R18, R23, 0x96, !PT ;  /* 0x0000001205057212 */ /* 0x000fe200078e9617 */
[----:B------:R-:W-:-:S03]  /*0480*/  IMAD.WIDE.U32 R18, R13, -0x2daee0ad, RZ ;  /* 0xd2511f530d127825 */ /* 0x000fc600078e00ff */
[----:B------:R-:W-:Y:S01]  /*0490*/  DFMA R10, R16, -R10, 1 ;  /* 0x3ff00000100a742b */ /* 0x000fe2000000080a */
[----:B------:R-:W-:Y:S01]  /*04a0*/  IMAD.WIDE.U32 R26, R5, -0x326172a9, RZ ;  /* 0xcd9e8d57051a7825 */ /* 0x000fe200078e00ff */
[----:B------:R-:W-:-:S03]  /*04b0*/  LOP3.LUT R15, R15, R22, R19, 0x96, !PT ;  /* 0x000000160f0f7212 */ /* 0x000fc600078e9613 */
[C---:B------:R-:W-:Y:S02]  /*04c0*/  VIADD R5, R20.reuse, 0x5384540f ;  /* 0x5384540f14057836 */ /* 0x040fe40000000000 */
[----:B------:R-:W-:Y:S01]  /*04d0*/  IMAD.WIDE.U32 R28, R15, -0x326172a9, RZ ;  /* 0xcd9e8d570f1c7825 */ /* 0x000fe200078e00ff */
[----:B------:R-:W-:Y:S02]  /*04e0*/  DFMA R22, R16, R10, R16 ;  /* 0x0000000a1016722b */ /* 0x000fe40000000010 */
[----:B------:R-:W-:Y:S01]  /*04f0*/  LOP3.LUT R24, R5, R24, R27, 0x96, !PT ;  /* 0x0000001805187212 */ /* 0x000fe200078e961b */
[----:B------:R-:W-:Y:S01]  /*0500*/  VIADD R13, R21, 0xdb3d7428 ;  /* 0xdb3d7428150d7836 */ /* 0x000fe20000000000 */
[C---:B------:R-:W-:Y:S02]  /*0510*/  IADD3 R5, PT, PT, R20.reuse, -0xe443238, RZ ;  /* 0xf1bbcdc814057810 */ /* 0x040fe40007ffe0ff */
[----:B------:R-:W-:Y:S01]  /*0520*/  IADD3 R11, PT, PT, R20, -0x700cb87f, RZ ;  /* 0x8ff34781140b7810 */ /* 0x000fe20007ffe0ff */
[----:B------:R-:W-:Y:S01]  /*0530*/  IMAD.WIDE.U32 R24, R24, -0x2daee0ad, RZ ;  /* 0xd2511f5318187825 */ /* 0x000fe200078e00ff */
[----:B------:R-:W-:-:S04]  /*0540*/  LOP3.LUT R5, R5, R26, R29, 0x96, !PT ;  /* 0x0000001a05057212 */ /* 0x000fc800078e961d */
[----:B------:R-:W-:Y:S01]  /*0550*/  LOP3.LUT R8, R13, R18, R25, 0x96, !PT ;  /* 0x000000120d087212 */ /* 0x000fe200078e9619 */
[----:B------:R-:W-:-:S04]  /*0560*/  IMAD.HI.U32 R13, R5, -0x2daee0ad, RZ ;  /* 0xd2511f53050d7827 */ /* 0x000fc800078e00ff */
[----:B------:R-:W-:Y:S01]  /*0570*/  IMAD.HI.U32 R6, R8, -0x326172a9, RZ ;  /* 0xcd9e8d5708067827 */ /* 0x000fe200078e00ff */
[----:B------:R-:W-:-:S04]  /*0580*/  LOP3.LUT R10, R24, R13, RZ, 0x3c, !PT ;  /* 0x0000000d180a7212 */ /* 0x000fc800078e3cff */
[----:B------:R-:W-:Y:S01]  /*0590*/  LOP3.LUT R6, R11, R28, R6, 0x96, !PT ;  /* 0x0000001c0b067212 */ /* 0x000fe200078e9606 */
[----:B------:R-:W-:Y:S06]  /*05a0*/  @P0 BRA `(.L_x_3540) ;  /* 0x0000000000100947 */ /* 0x000fec0003800000 */
[----:B------:R-:W-:Y:S02]  /*05b0*/  LOP3.LUT R9, R9, 0x7fffffff, RZ, 0xc0, !PT ;  /* 0x7fffffff09097812 */ /* 0x000fe400078ec0ff */
[----:B------:R-:W-:-:S03]  /*05c0*/  MOV R11, 0x5f0 ;  /* 0x000005f0000b7802 */ /* 0x000fc60000000f00 */
[----:B------:R-:W-:-:S07]  /*05d0*/  VIADD R9, R9, 0xfff00000 ;  /* 0xfff0000009097836 */ /* 0x000fce0000000000 */
[----:B------:R-:W-:Y:S05]  /*05e0*/  CALL.REL.NOINC `($__internal_61_$__cuda_sm20_dblrcp_rn_slowpath_v3) ;  /* 0x000000e000d87944 */ /* 0x000fea0003c00000 */
.L_x_3540:
[----:B------:R-:W0:Y:S02]  /*05f0*/  LDCU UR4, c[0x0][0x370] ;  /* 0x00006e00ff0477ac */ /* 0x000e240008000800 */
        /* <DEDUP_REMOVED lines=21> */
[----:B------:R-:W-:-:S05]  /*0750*/  @!P2 LOP3.LUT R16, RZ, R9, RZ, 0x33, !PT ;  /* 0x00000009ff10a212 */ /* 0x000fca00078e33ff */
[----:B------:R-:W-:-:S05]  /*0760*/  IMAD R9, R9, R16, R9 ;  /* 0x0000001009097224 */ /* 0x000fca00078e0209 */
[----:B------:R-:W-:-:S13]  /*0770*/  ISETP.GE.U32.AND P0, PT, R0, R9, PT ;  /* 0x000000090000720c */ /* 0x000fda0003f06070 */
[----:B------:R-:W-:Y:S05]  /*0780*/  @P0 EXIT ;  /* 0x000000000000094d */ /* 0x000fea0003800000 */
[----:B------:R-:W0:Y:S01]  /*0790*/  LDCU UR5, c[0x0][0x450] ;  /* 0x00008a00ff0577ac */ /* 0x000e220008000800 */
[----:B------:R-:W-:Y:S01]  /*07a0*/  IADD3 R11, PT, PT, R21, -0x695add53, RZ ;  /* 0x96a522ad150b7810 */ /* 0x000fe20007ffe0ff */
[----:B------:R-:W-:Y:S01]  /*07b0*/  IMAD R8, R8, -0x326172a9, RZ ;  /* 0xcd9e8d5708087824 */ /* 0x000fe200078e02ff */
[----:B------:R-:W-:Y:S02]  /*07c0*/  MOV R13, R0 ;  /* 0x00000000000d7202 */ /* 0x000fe40000000f00 */
[----:B------:R-:W-:Y:S02]  /*07d0*/  LOP3.LUT R10, R10, R11, RZ, 0x3c, !PT ;  /* 0x0000000b0a0a7212 */ /* 0x000fe400078e3cff */
[----:B------:R-:W-:Y:S01]  /*07e0*/  LOP3.LUT R11, R12, 0x3, RZ, 0xc0, !PT ;  /* 0x000000030c0b7812 */ /* 0x000fe200078ec0ff */
[----:B------:R-:W-:Y:S01]  /*07f0*/  IMAD.MOV.U32 R12, RZ, RZ, RZ ;  /* 0x000000ffff0c7224 */ /* 0x000fe200078e00ff */
[----:B0-----:R-:W-:-:S04]  /*0800*/  UIADD3 UR5, UPT, UPT, UR5, -0x1, URZ ;  /* 0xffffffff05057890 */ /* 0x001fc8000fffe0ff */
[----:B------:R-:W-:-:S04]  /*0810*/  ULOP3.LUT UR15, UR5, 0x7, URZ, 0xc0, !UPT ;  /* 0x00000007050f7892 */ /* 0x000fc8000f8ec0ff */
[----:B------:R-:W-:-:S12]  /*0820*/  UIADD3 UR18, UPT, UPT, UR15, -0x1, URZ ;  /* 0xffffffff0f127890 */ /* 0x000fd8000fffe0ff */
.L_x_3608:
[----:B------:R-:W-:Y:S01]  /*0830*/  VIADD R2, R2, 0x1 ;  /* 0x0000000102027836 */ /* 0x000fe20000000000 */
[----:B------:R-:W-:Y:S03]  /*0840*/  BSSY.RECONVERGENT B0, `(.L_x_3541) ;  /* 0x000000c000007945 */ /* 0x000fe60003800200 */
[C---:B------:R-:W-:Y:S01]  /*0850*/  IMAD.WIDE.U32 R16, R2.reuse, -0x2daee0ad, RZ ;  /* 0xd2511f5302107825 */ /* 0x040fe200078e00ff */
[----:B------:R-:W-:-:S13]  /*0860*/  ISETP.NE.AND P0, PT, R2, RZ, PT ;  /* 0x000000ff0200720c */ /* 0x000fda0003f05270 */
[----:B0123-5:R-:W-:Y:S05]  /*0870*/  @P0 BRA `(.L_x_3542) ;  /* 0x0000000000200947 */ /* 0x02ffea0003800000 */
        /* <DEDUP_REMOVED lines=8> */
.L_x_3542:
[----:B------:R-:W-:Y:S05]  /*0900*/  BSYNC.RECONVERGENT B0 ;  /* 0x0000000000007941 */ /* 0x000fea0003800200 */
.L_x_3541:
[----:B------:R-:W-:Y:S01]  /*0910*/  LOP3.LUT R18, R12, R17, R21, 0x96, !PT ;  /* 0x000000110c127212 */ /* 0x000fe200078e9615 */
[----:B------:R-:W-:Y:S01]  /*0920*/  IMAD.WIDE.U32 R14, R13, -0x326172a9, RZ ;  /* 0xcd9e8d570d0e7825 */ /* 0x000fe200078e00ff */
[----:B------:R-:W-:Y:S02]  /*0930*/  IADD3 R17, PT, PT, R21, -0x4498517b, RZ ;  /* 0xbb67ae8515117810 */ /* 0x000fe40007ffe0ff */
[----:B------:R-:W-:Y:S01]  /*0940*/  ISETP.GT.AND P0, PT, R11, 0x1, PT ;  /* 0x000000010b00780c */ /* 0x000fe20003f04270 */
[----:B------:R-:W-:Y:S01]  /*0950*/  IMAD.WIDE.U32 R18, R18, -0x326172a9, RZ ;  /* 0xcd9e8d5712127825 */ /* 0x000fe200078e00ff */
[----:B------:R-:W-:-:S03]  /*0960*/  LOP3.LUT R24, R3, R15, R20, 0x96, !PT ;  /* 0x0000000f03187212 */ /* 0x000fc600078e9614 */
[----:B------:R-:W-:Y:S01]  /*0970*/  IMAD R26, R5, -0x2daee0ad, RZ ;  /* 0xd2511f53051a7824 */ /* 0x000fe200078e02ff */
[----:B------:R-:W-:Y:S01]  /*0980*/  LOP3.LUT R14, R4, R14, R19, 0x96, !PT ;  /* 0x0000000e040e7212 */ /* 0x000fe200078e9613 */
[----:B------:R-:W-:-:S04]  /*0990*/  IMAD.WIDE.U32 R24, R24, -0x2daee0ad, RZ ;  /* 0xd2511f5318187825 */ /* 0x000fc800078e00ff */
[----:B------:R-:W-:Y:S01]  /*09a0*/  VIADD R19, R21, 0x76cf5d0a ;  /* 0x76cf5d0a15137836 */ /* 0x000fe20000000000 */
[----:B------:R-:W-:Y:S01]  /*09b0*/  LOP3.LUT R25, R17, R16, R25, 0x96, !PT ;  /* 0x0000001011197212 */ /* 0x000fe200078e9619 */
[----:B------:R-:W-:-:S05]  /*09c0*/  IMAD.WIDE.U32 R14, R14, -0x2daee0ad, RZ ;  /* 0xd2511f530e0e7825 */ /* 0x000fca00078e00ff */
[----:B------:R-:W-:Y:S01]  /*09d0*/  LOP3.LUT R16, R19, R24, R15, 0x96, !PT ;  /* 0x0000001813107212 */ /* 0x000fe200078e960f */
[----:B------:R-:W-:Y:S01]  /*09e0*/  IMAD.WIDE.U32 R24, R25, -0x326172a9, RZ ;  /* 0xcd9e8d5719187825 */ /* 0x000fe200078e00ff */
[----:B------:R-:W-:-:S03]  /*09f0*/  IADD3 R15, PT, PT, R20, 0x3c6ef372, RZ ;  /* 0x3c6ef372140f7810 */ /* 0x000fc60007ffe0ff */
[----:B------:R-:W-:Y:S01]  /*0a00*/  VIADD R19, R20, 0xdaa66d2b ;  /* 0xdaa66d2b14137836 */ /* 0x000fe20000000000 */
[----:B------:R-:W-:Y:S01]  /*0a10*/  LOP3.LUT R25, R15, R18, R25, 0x96, !PT ;  /* 0x000000120f197212 */ /* 0x000fe200078e9619 */
[----:B------:R-:W-:Y:S01]  /*0a20*/  IMAD.WIDE.U32 R16, R16, -0x326172a9, RZ ;  /* 0xcd9e8d5710107825 */ /* 0x000fe200078e00ff */
[----:B------:R-:W-:-:S04]  /*0a30*/  IADD3 R15, PT, PT, R21, 0x32370b8f, RZ ;  /* 0x32370b8f150f7810 */ /* 0x000fc80007ffe0ff */
        /* <DEDUP_REMOVED lines=10> */
[----:B------:R-:W-:-:S05]  /*0ae0*/  IMAD.WIDE.U32 R14, R14, -0x326172a9, RZ ;  /* 0xcd9e8d570e0e7825 */ /* 0x000fca00078e00ff */
[----:B------:R-:W-:Y:S01]  /*0af0*/  LOP3.LUT R16, R19, R24, R15, 0x96, !PT ;  /* 0x0000001813107212 */ /* 0x000fe200078e960f */
[----:B------:R-:W-:Y:S01]  /*0b00*/  IMAD.WIDE.U32 R24, R25, -0x2daee0ad, RZ ;  /* 0xd2511f5319187825 */ /* 0x000fe200078e00ff */
[----:B------:R-:W-:-:S03]  /*0b10*/  IADD3 R15, PT, PT, R21, -0x56f99767, RZ ;  /* 0xa9066899150f7810 */ /* 0x000fc60007ffe0ff */
        /* <DEDUP_REMOVED lines=17> */
[C---:B------:R-:W-:Y:S01]  /*0c30*/  IADD3 R15, PT, PT, R20.reuse, -0xe443238, RZ ;  /* 0xf1bbcdc8140f7810 */ /* 0x040fe20007ffe0ff */
[----:B------:R-:W-:Y:S02]  /*0c40*/  VIADD R19, R20, 0x8ff34781 ;  /* 0x8ff3478114137836 */ /* 0x000fe40000000000 */
[----:B------:R-:W-:Y:S01]  /*0c50*/  IMAD.WIDE.U32 R24, R24, -0x326172a9, RZ ;  /* 0xcd9e8d5718187825 */ /* 0x000fe200078e00ff */
[----:B------:R-:W-:Y:S02]  /*0c60*/  LOP3.LUT R5, R15, R18, R17, 0x96, !PT ;  /* 0x000000120f057212 */ /* 0x000fe400078e9611 */
[----:B------:R-:W-:Y:S02]  /*0c70*/  MOV R17, R6 ;  /* 0x0000000600117202 */ /* 0x000fe40000000f00 */
[----:B------:R-:W-:Y:S01]  /*0c80*/  LOP3.LUT R6, R19, R16, R25, 0x96, !PT ;  /* 0x0000001013067212 */ /* 0x000fe200078e9619 */
[----:B------:R-:W-:Y:S01]  /*0c90*/  IMAD.HI.U32 R19, R5, -0x2daee0ad, RZ ;  /* 0xd2511f5305137827 */ /* 0x000fe200078e00ff */
[----:B------:R-:W-:-:S03]  /*0ca0*/  MOV R15, R8 ;  /* 0x00000008000f7202 */ /* 0x000fc60000000f00 */
[----:B------:R-:W-:Y:S02]  /*0cb0*/  VIADD R16, R21, 0x96a522ad ;  /* 0x96a522ad15107836 */ /* 0x000fe40000000000 */
[----:B------:R-:W-:Y:S01]  /*0cc0*/  IMAD.MOV.U32 R8, RZ, RZ, R24 ;  /* 0x000000ffff087224 */ /* 0x000fe200078e0018 */
[----:B------:R-:W-:Y:S02]  /*0cd0*/  MOV R24, R10 ;  /* 0x0000000a00187202 */ /* 0x000fe40000000f00 */
        /* <DEDUP_REMOVED lines=11> */
.L_x_3543:
        /* <DEDUP_REMOVED lines=9> */
.L_x_3544:
[----:B------:R-:W-:Y:S01]  /*0e20*/  I2FP.F32.U32 R14, R17 ;  /* 0x00000011000e7245 */ /* 0x000fe20000201000 */
[----:B------:R-:W-:Y:S01]  /*0e30*/  IMAD.MOV.U32 R28, RZ, RZ, 0x2f800000 ;  /* 0x2f800000ff1c7424 */ /* 0x000fe200078e00ff */
[----:B------:R-:W-:Y:S01]  /*0e40*/  I2FP.F32.U32 R15, R15 ;  /* 0x0000000f000f7245 */ /* 0x000fe20000201000 */
[----:B------:R-:W0:Y:S01]  /*0e50*/  LDC.64 R24, c[0x0][0x610] ;  /* 0x00018400ff187b82 */ /* 0x000e220000000a00 */
[----:B------:R-:W-:Y:S01]  /*0e60*/  I2FP.F32.U32 R16, R16 ;  /* 0x0000001000107245 */ /* 0x000fe20000201000 */
[----:B------:R-:W-:Y:S01]  /*0e70*/  FFMA.FTZ R14, R14, R28, 1.1641532182693481445e-10 ;  /* 0x2f0000000e0e7423 */ /* 0x000fe2000001001c */
[----:B------:R-:W-:Y:S01]  /*0e80*/  I2FP.F32.U32 R19, R18 ;  /* 0x0000001200137245 */ /* 0x000fe20000201000 */
[-C--:B------:R-:W-:Y:S01]  /*0e90*/  FFMA.FTZ R17, R15, R28.reuse, 1.1641532182693481445e-10 ;  /* 0x2f0000000f117423 */ /* 0x080fe2000001001c */
[----:B------:R-:W-:Y:S01]  /*0ea0*/  BSSY.RECONVERGENT B0, `(.L_x_3545) ;  /* 0x00006a6000007945 */ /* 0x000fe20003800200 */
[-C--:B------:R-:W-:Y:S01]  /*0eb0*/  FFMA.FTZ R18, R16, R28.reuse, 1.1641532182693481445e-10 ;  /* 0x2f00000010127423 */ /* 0x080fe2000001001c */
[----:B------:R-:W-:Y:S01]  /*0ec0*/  FMUL.FTZ R14, R14, 1 ;  /* 0x3f8000000e0e7820 */ /* 0x000fe20000410000 */
[----:B------:R-:W-:Y:S01]  /*0ed0*/  FFMA.FTZ R28, R19, R28, 1.1641532182693481445e-10 ;  /* 0x2f000000131c7423 */ /* 0x000fe2000001001c */
[----:B------:R-:W-:Y:S01]  /*0ee0*/  FMUL.FTZ R17, R17, 1 ;  /* 0x3f80000011117820 */ /* 0x000fe20000410000 */
[----:B------:R-:W1:Y:S01]  /*0ef0*/  LDC R19, c[0x0][0x450] ;  /* 0x00011400ff137b82 */ /* 0x000e620000000800 */
[----:B------:R-:W-:Y:S01]  /*0f00*/  FMUL.FTZ R18, R18, 1 ;  /* 0x3f80000012127820 */ /* 0x000fe20000410000 */
[----:B------:R-:W-:Y:S01]  /*0f10*/  FMUL.FTZ R28, R28, 1 ;  /* 0x3f8000001c1c7820 */ /* 0x000fe20000410000 */
[----:B------:R-:W0:Y:S08]  /*0f20*/  F2F.F64.F32 R14, R14 ;  /* 0x0000000e000e7310 */ /* 0x000e300000201800 */
[----:B------:R-:W2:Y:S01]  /*0f30*/  F2F.F64.F32 R16, R17 ;  /* 0x0000001100107310 */ /* 0x000ea20000201800 */
[----:B0-----:R-:W-:-:S07]  /*0f40*/  DSETP.GEU.AND P1, PT, R14, R24, PT ;  /* 0x000000180e00722a */ /* 0x001fce0003f2e000 */
[----:B------:R-:W0:Y:S01]  /*0f50*/  F2F.F64.F32 R26, R18 ;  /* 0x00000012001a7310 */ /* 0x000e220000201800 */
[----:B-1----:R-:W-:Y:S01]  /*0f60*/  ISETP.GE.AND P4, PT, R19, 0x2, PT ;  /* 0x000000021300780c */ /* 0x002fe20003f86270 */
[----:B--2---:R-:W-:-:S06]  /*0f70*/  DSETP.GEU.AND P0, PT, R16, R24, PT ;  /* 0x000000181000722a */ /* 0x004fcc0003f0e000 */
[----:B------:R-:W1:Y:S01]  /*0f80*/  F2F.F64.F32 R28, R28 ;  /* 0x0000001c001c7310 */ /* 0x000e620000201800 */
[----:B------:R-:W-:Y:S02]  /*0f90*/  FSEL R42, RZ, 1, P1 ;  /* 0x3f800000ff2a7808 */ /* 0x000fe40000800000 */
[----:B------:R-:W-:Y:S01]  /*0fa0*/  FSEL R14, RZ, 1, P0 ;  /* 0x3f800000ff0e7808 */ /* 0x000fe20000000000 */
[----:B0-----:R-:W-:-:S06]  /*0fb0*/  DSETP.GEU.AND P2, PT, R26, R24, PT ;  /* 0x000000181a00722a */ /* 0x001fcc0003f4e000 */
[----:B------:R-:W-:Y:S01]  /*0fc0*/  FSEL R15, RZ, 1, P2 ;  /* 0x3f800000ff0f7808 */ /* 0x000fe20001000000 */
[----:B-1----:R-:W-:-:S06]  /*0fd0*/  DSETP.GEU.AND P3, PT, R28, R24, PT ;  /* 0x000000181c00722a */ /* 0x002fcc0003f6e000 */
[----:B------:R-:W-:Y:S01]  /*0fe0*/  FSEL R16, RZ, 1, P3 ;  /* 0x3f800000ff107808 */ /* 0x000fe20001800000 */
[----:B------:R-:W-:Y:S07]  /*0ff0*/  @!P4 BRA `(.L_x_3546) ;  /* 0x0000006400ccc947 */ /* 0x000fee0003800000 */
[----:B------:R-:W0:Y:S01]  /*1000*/  LDCU UR4, c[0x0][0x608] ;  /* 0x0000c100ff0477ac */ /* 0x000e220008000800 */
[----:B------:R-:W-:Y:S01]  /*1010*/  BSSY.RECONVERGENT B1, `(.L_x_3547) ;  /* 0x000019d000017945 */ /* 0x000fe20003800200 */
[----:B0-----:R-:W-:-:S04]  /*1020*/  MOV R17, UR4 ;  /* 0x0000000400117c02 */ /* 0x001fc80008000f00 */
[----:B------:R-:W-:-:S13]  /*1030*/  ISETP.GE.U32.AND P2, PT, R0, R17, PT ;  /* 0x000000110000720c */ /* 0x000fda0003f46070 */
[----:B------:R-:W-:Y:S05]  /*1040*/  @P2 BRA `(.L_x_3548) ;  /* 0x0000001800642947 */ /* 0x000fea0003800000 */
[----:B------:R-:W0:Y:S01]  /*1050*/  LDCU UR4, c[0x0][0x450] ;  /* 0x00008a00ff0477ac */ /* 0x000e220008000800 */
[----:B------:R-:W-:Y:S02]  /*1060*/  VIADD R18, R19, 0xfffffffe ;  /* 0xfffffffe13127836 */ /* 0x000fe40000000000 */
[----:B------:R-:W-:Y:S02]  /*1070*/  HFMA2 R48, -RZ, RZ, 0, 0 ;  /* 0x00000000ff307431 */ /* 0x000fe400000001ff */
[----:B------:R-:W-:Y:S01]  /*1080*/  IMAD.MOV.U32 R51, RZ, RZ, R0 ;  /* 0x000000ffff337224 */ /* 0x000fe200078e0000 */
[----:B------:R-:W-:Y:S02]  /*1090*/  ISETP.GE.U32.AND P2, PT, R18, 0x7, PT ;  /* 0x000000071200780c */ /* 0x000fe40003f46070 */
[----:B0-----:R-:W-:-:S11]  /*10a0*/  MOV R18, UR4 ;  /* 0x0000000400127c02 */ /* 0x001fd60008000f00 */
[----:B------:R-:W-:Y:S05]  /*10b0*/  @!P2 BRA `(.L_x_3549) ;  /* 0x0000000c0040a947 */ /* 0x000fea0003800000 */
[----:B------:R-:W-:Y:S01]  /*10c0*/  ULOP3.LUT UR4, UR5, 0xfffffff8, URZ, 0xc0, !UPT ;  /* 0xfffffff805047892 */ /* 0x000fe2000f8ec0ff */
[----:B------:R-:W-:Y:S01]  /*10d0*/  VIADD R18, R19, 0xfffffffc ;  /* 0xfffffffc13127836 */ /* 0x000fe20000000000 */
[----:B------:R-:W-:Y:S01]  /*10e0*/  MOV R48, RZ ;  /* 0x000000ff00307202 */ /* 0x000fe20000000f00 */
[----:B------:R-:W-:Y:S01]  /*10f0*/  IMAD.MOV.U32 R51, RZ, RZ, R0 ;  /* 0x000000ffff337224 */ /* 0x000fe200078e0000 */
[----:B------:R-:W-:-:S12]  /*1100*/  UIADD3 UR4, UPT, UPT, -UR4, URZ, URZ ;  /* 0x000000ff04047290 */ /* 0x000fd8000fffe1ff */
.L_x_3550:
[C---:B------:R-:W-:Y:S01]  /*1110*/  IADD3 R49, PT, PT, R18.reuse, 0x3, RZ ;  /* 0x0000000312317810 */ /* 0x040fe20007ffe0ff */
[----:B------:R-:W-:Y:S01]  /*1120*/  UIADD3 UR4, UPT, UPT, UR4, 0x8, URZ ;  /* 0x0000000804047890 */ /* 0x000fe2000fffe0ff */
[C---:B------:R-:W-:Y:S02]  /*1130*/  IADD3 R40, PT, PT, R18.reuse, 0x1, RZ ;  /* 0x0000000112287810 */ /* 0x040fe40007ffe0ff */
[C---:B------:R-:W-:Y:S01]  /*1140*/  IADD3 R46, PT, PT, R18.reuse, 0x2, RZ ;  /* 0x00000002122e7810 */ /* 0x040fe20007ffe0ff */
[----:B------:R-:W-:Y:S01]  /*1150*/  IMAD.SHL.U32 R49, R49, 0x4, RZ ;  /* 0x0000000431317824 */ /* 0x000fe200078e00ff */
[----:B------:R-:W-:Y:S01]  /*1160*/  SHF.L.U32 R41, R18, 0x2, RZ ;  /* 0x0000000212297819 */ /* 0x000fe200000006ff */
[----:B------:R-:W-:Y:S01]  /*1170*/  IMAD.SHL.U32 R40, R40, 0x4, RZ ;  /* 0x0000000428287824 */ /* 0x000fe200078e00ff */
[----:B------:R-:W-:Y:S01]  /*1180*/  IADD3 R44, PT, PT, R18, -0x1, RZ ;  /* 0xffffffff122c7810 */ /* 0x000fe20007ffe0ff */
[----:B------:R-:W0:Y:S01]  /*1190*/  LDC R52, c[0x0][R49+0x388] ;  /* 0x0000e20031347b82 */ /* 0x000e220000000800 */
[----:B------:R-:W-:Y:S01]  /*11a0*/  IMAD.SHL.U32 R46, R46, 0x4, RZ ;  /* 0x000000042e2e7824 */ /* 0x000fe200078e00ff */
[----:B------:R-:W-:Y:S01]  /*11b0*/  UISETP.NE.AND UP0, UPT, UR4, URZ, UPT ;  /* 0x000000ff0400728c */ /* 0x000fe2000bf05270 */
[----:B------:R-:W-:-:S05]  /*11c0*/  SHF.L.U32 R44, R44, 0x2, RZ ;  /* 0x000000022c2c7819 */ /* 0x000fca00000006ff */
[----:B------:R-:W1:Y:S08]  /*11d0*/  LDC R47, c[0x0][R40+0x388] ;  /* 0x0000e200282f7b82 */ /* 0x000e700000000800 */
[----:B------:R-:W2:Y:S01]  /*11e0*/  LDC R50, c[0x0][R46+0x388] ;  /* 0x0000e2002e327b82 */ /* 0x000ea20000000800 */
[----:B0-----:R-:W0:Y:S07]  /*11f0*/  I2F.U32.RP R31, R52 ;  /* 0x00000034001f7306 */ /* 0x001e2e0000209000 */
[----:B------:R3:W4:Y:S01]  /*1200*/  LDC R43, c[0x0][R41+0x388] ;  /* 0x0000e200292b7b82 */ /* 0x0007220000000800 */
[----:B------:R-:W-:Y:S01]  /*1210*/  IMAD.MOV R55, RZ, RZ, -R52 ;  /* 0x000000ffff377224 */ /* 0x000fe200078e0a34 */
[----:B------:R-:W-:Y:S01]  /*1220*/  ISETP.NE.U32.AND P4, PT, R52, RZ, PT ;  /* 0x000000ff3400720c */ /* 0x000fe20003f85070 */
[----:B-1----:R-:W1:Y:S01]  /*1230*/  I2F.U32.RP R53, R47 ;  /* 0x0000002f00357306 */ /* 0x002e620000209000 */
[----:B------:R-:W-:-:S04]  /*1240*/  IMAD.MOV R59, RZ, RZ, -R47 ;  /* 0x000000ffff3b7224 */ /* 0x000fc800078e0a2f */
[----:B------:R-:W5:Y:S03]  /*1250*/  LDC R49, c[0x0][R49+0x3ec] ;  /* 0x0000fb0031317b82 */ /* 0x000f660000000800 */
[----:B0-----:R-:W0:Y:S01]  /*1260*/  MUFU.RCP R31, R31 ;  /* 0x0000001f001f7308 */ /* 0x001e220000001000 */
[----:B--2---:R-:W-:-:S04]  /*1270*/  IADD3 R57, PT, PT, RZ, -R50, RZ ;  /* 0x80000032ff397210 */ /* 0x004fc80007ffe0ff */
[----:B------:R-:W2:Y:S03]  /*1280*/  LDC R40, c[0x0][R40+0x3ec] ;  /* 0x0000fb0028287b82 */ /* 0x000ea60000000800 */
[----:B------:R-:W0:Y:S05]  /*1290*/  I2F.U32.RP R45, R50 ;  /* 0x00000032002d7306 */ /* 0x000e2a0000209000 */
[----:B---3--:R-:W3:Y:S03]  /*12a0*/  LDC R41, c[0x0][R41+0x3ec] ;  /* 0x0000fb0029297b82 */ /* 0x008ee60000000800 */
[----:B-1----:R-:W1:Y:S01]  /*12b0*/  MUFU.RCP R38, R53 ;  /* 0x0000003500267308 */ /* 0x002e620000001000 */
[----:B0-----:R-:W-:-:S07]  /*12c0*/  VIADD R39, R31, 0xffffffe ;  /* 0x0ffffffe1f277836 */ /* 0x001fce0000000000 */
[----:B------:R-:W0:Y:S08]  /*12d0*/  MUFU.RCP R45, R45 ;  /* 0x0000002d002d7308 */ /* 0x000e300000001000 */
[----:B------:R-:W5:Y:S01]  /*12e0*/  F2I.FTZ.U32.TRUNC.NTZ R39, R39 ;  /* 0x0000002700277305 */ /* 0x000f62000021f000 */
[----:B-1----:R-:W-:Y:S01]  /*12f0*/  IADD3 R53, PT, PT, R38, 0xffffffe, RZ ;  /* 0x0ffffffe26357810 */ /* 0x002fe20007ffe0ff */
[----:B------:R-:W-:-:S06]  /*1300*/  IMAD.MOV.U32 R38, RZ, RZ, RZ ;  /* 0x000000ffff267224 */ /* 0x000fcc00078e00ff */
[----:B----4-:R-:W-:Y:S01]  /*1310*/  I2F.U32.RP R30, R43 ;  /* 0x0000002b001e7306 */ /* 0x010fe20000209000 */
[----:B0-----:R-:W-:Y:S02]  /*1320*/  VIADD R31, R45, 0xffffffe ;  /* 0x0ffffffe2d1f7836 */ /* 0x001fe40000000000 */
[----:B------:R0:W1:Y:S01]  /*1330*/  LDC R45, c[0x0][R44+0x388] ;  /* 0x0000e2002c2d7b82 */ /* 0x0000620000000800 */
[----:B-----5:R-:W-:-:S04]  /*1340*/  IMAD R55, R55, R39, RZ ;  /* 0x0000002737377224 */ /* 0x020fc800078e02ff */
[----:B------:R-:W4:Y:S01]  /*1350*/  F2I.FTZ.U32.TRUNC.NTZ R31, R31 ;  /* 0x0000001f001f7305 */ /* 0x000f22000021f000 */
[----:B------:R-:W-:Y:S02]  /*1360*/  IMAD.HI.U32 R56, R39, R55, R38 ;  /* 0x0000003727387227 */ /* 0x000fe400078e0026 */
[----:B0-----:R-:W0:Y:S05]  /*1370*/  LDC R44, c[0x0][R44+0x3ec] ;  /* 0x0000fb002c2c7b82 */ /* 0x001e2a0000000800 */
[----:B------:R5:W2:Y:S01]  /*1380*/  F2I.FTZ.U32.TRUNC.NTZ R39, R53 ;  /* 0x0000003500277305 */ /* 0x000aa2000021f000 */
[----:B----4-:R-:W-:-:S07]  /*1390*/  IMAD R57, R57, R31, RZ ;  /* 0x0000001f39397224 */ /* 0x010fce00078e02ff */
[----:B------:R4:W3:Y:S01]  /*13a0*/  MUFU.RCP R55, R30 ;  /* 0x0000001e00377308 */ /* 0x0008e20000001000 */
[----:B-----5:R-:W-:-:S04]  /*13b0*/  IMAD.HI.U32 R53, R56, R51, RZ ;  /* 0x0000003338357227 */ /* 0x020fc800078e00ff */
[----:B--2---:R-:W-:Y:S02]  /*13c0*/  IMAD R59, R59, R39, RZ ;  /* 0x000000273b3b7224 */ /* 0x004fe400078e02ff */
[----:B----4-:R-:W-:Y:S02]  /*13d0*/  HFMA2 R30, -RZ, RZ, 0, 0 ;  /* 0x00000000ff1e7431 */ /* 0x010fe400000001ff */
[----:B------:R-:W-:Y:S01]  /*13e0*/  IMAD.HI.U32 R59, R39, R59, R38 ;  /* 0x0000003b273b7227 */ /* 0x000fe200078e0026 */
[----:B------:R-:W-:Y:S01]  /*13f0*/  IADD3 R39, PT, PT, -R53, RZ, RZ ;  /* 0x000000ff35277210 */ /* 0x000fe20007ffe1ff */
[----:B-1----:R-:W1:Y:S02]  /*1400*/  I2F.U32.RP R38, R45 ;  /* 0x0000002d00267306 */ /* 0x002e640000209000 */
[----:B---3--:R-:W-:Y:S02]  /*1410*/  VIADD R55, R55, 0xffffffe ;  /* 0x0ffffffe37377836 */ /* 0x008fe40000000000 */
[----:B------:R-:W-:-:S02]  /*1420*/  IMAD R39, R52, R39, R51 ;  /* 0x0000002734277224 */ /* 0x000fc400078e0233 */
[----:B------:R-:W-:Y:S02]  /*1430*/  IMAD.HI.U32 R54, R31, R57, R30 ;  /* 0x000000391f367227 */ /* 0x000fe400078e001e */
[----:B------:R2:W3:Y:S01]  /*1440*/  F2I.FTZ.U32.TRUNC.NTZ R31, R55 ;  /* 0x00000037001f7305 */ /* 0x0004e2000021f000 */
[----:B------:R-:W-:Y:S01]  /*1450*/  ISETP.GE.U32.AND P2, PT, R39, R52, PT ;  /* 0x000000342700720c */ /* 0x000fe20003f46070 */
[----:B------:R-:W-:-:S06]  /*1460*/  IMAD.MOV R57, RZ, RZ, -R43 ;  /* 0x000000ffff397224 */ /* 0x000fcc00078e0a2b */
[----:B-1----:R-:W1:Y:S01]  /*1470*/  MUFU.RCP R38, R38 ;  /* 0x0000002600267308 */ /* 0x002e620000001000 */
[----:B--2---:R-:W-:-:S05]  /*1480*/  IMAD.MOV R55, RZ, RZ, -R45 ;  /* 0x000000ffff377224 */ /* 0x004fca00078e0a2d */
[----:B------:R-:W-:Y:S01]  /*1490*/  @P2 IADD3 R39, PT, PT, -R52, R39, RZ ;  /* 0x0000002734272210 */ /* 0x000fe20007ffe1ff */
[----:B---3--:R-:W-:Y:S01]  /*14a0*/  IMAD R57, R57, R31, RZ ;  /* 0x0000001f39397224 */ /* 0x008fe200078e02ff */
[----:B------:R-:W-:Y:S02]  /*14b0*/  @P2 IADD3 R53, PT, PT, R53, 0x1, RZ ;  /* 0x0000000135352810 */ /* 0x000fe40007ffe0ff */
[----:B------:R-:W-:Y:S01]  /*14c0*/  ISETP.GE.U32.AND P3, PT, R39, R52, PT ;  /* 0x000000342700720c */ /* 0x000fe20003f66070 */
[----:B------:R-:W-:-:S04]  /*14d0*/  IMAD.HI.U32 R57, R31, R57, R30 ;  /* 0x000000391f397227 */ /* 0x000fc800078e001e */
[----:B------:R-:W-:Y:S02]  /*14e0*/  VIADD R39, R18, 0xfffffffe ;  /* 0xfffffffe12277836 */ /* 0x000fe40000000000 */
[----:B-1----:R-:W-:-:S03]  /*14f0*/  VIADD R30, R38, 0xffffffe ;  /* 0x0ffffffe261e7836 */ /* 0x002fc60000000000 */
[----:B------:R-:W-:Y:S01]  /*1500*/  SHF.L.U32 R39, R39, 0x2, RZ ;  /* 0x0000000227277819 */ /* 0x000fe200000006ff */
[----:B------:R1:W2:Y:S02]  /*1510*/  F2I.FTZ.U32.TRUNC.NTZ R31, R30 ;  /* 0x0000001e001f7305 */ /* 0x0002a4000021f000 */
[----:B------:R-:W-:Y:S01]  /*1520*/  @P3 IADD3 R53, PT, PT, R53, 0x1, RZ ;  /* 0x0000000135353810 */ /* 0x000fe20007ffe0ff */
[----:B------:R3:W4:Y:S01]  /*1530*/  LDC R38, c[0x0][R39+0x388] ;  /* 0x0000e20027267b82 */ /* 0x0007220000000800 */
[----:B------:R-:W-:Y:S02]  /*1540*/  @!P4 LOP3.LUT R53, RZ, R52, RZ, 0x33, !PT ;  /* 0x00000034ff35c212 */ /* 0x000fe400078e33ff */
[----:B------:R-:W-:-:S03]  /*1550*/  ISETP.NE.U32.AND P4, PT, R50, RZ, PT ;  /* 0x000000ff3200720c */ /* 0x000fc60003f85070 */
[----:B------:R-:W-:Y:S02]  /*1560*/  IMAD.HI.U32 R54, R54, R53, RZ ;  /* 0x0000003536367227 */ /* 0x000fe400078e00ff */
[----:B---3--:R-:W3:Y:S02]  /*1570*/  LDC R39, c[0x0][R39+0x3ec] ;  /* 0x0000fb0027277b82 */ /* 0x008ee40000000800 */
[----:B-1----:R-:W-:Y:S02]  /*1580*/  IMAD.MOV.U32 R30, RZ, RZ, RZ ;  /* 0x000000ffff1e7224 */ /* 0x002fe400078e00ff */
[----:B--2---:R-:W-:-:S04]  /*1590*/  IMAD R55, R55, R31, RZ ;  /* 0x0000001f37377224 */ /* 0x004fc800078e02ff */
[----:B------:R-:W-:Y:S01]  /*15a0*/  IMAD.HI.U32 R55, R31, R55, R30 ;  /* 0x000000371f377227 */ /* 0x000fe200078e001e */
[----:B------:R-:W-:Y:S02]  /*15b0*/  IADD3 R31, PT, PT, -R54, RZ, RZ ;  /* 0x000000ff361f7210 */ /* 0x000fe40007ffe1ff */
[----:B------:R-:W-:-:S03]  /*15c0*/  IADD3 R30, PT, PT, -R53, RZ, RZ ;  /* 0x000000ff351e7210 */ /* 0x000fc60007ffe1ff */
[----:B------:R-:W-:Y:S02]  /*15d0*/  IMAD R31, R50, R31, R53 ;  /* 0x0000001f321f7224 */ /* 0x000fe400078e0235 */
[----:B------:R-:W-:Y:S01]  /*15e0*/  IMAD R51, R52, R30, R51 ;  /* 0x0000001e34337224 */ /* 0x000fe200078e0233 */
[----:B----4-:R-:W1:Y:S02]  /*15f0*/  I2F.U32.RP R56, R38 ;  /* 0x0000002600387306 */ /* 0x010e640000209000 */
[----:B------:R-:W-:-:S13]  /*1600*/  ISETP.GE.U32.AND P2, PT, R31, R50, PT ;  /* 0x000000321f00720c */ /* 0x000fda0003f46070 */
[----:B------:R-:W-:Y:S01]  /*1610*/  @P2 IMAD.IADD R31, R31, 0x1, -R50 ;  /* 0x000000011f1f2824 */ /* 0x000fe200078e0a32 */
[----:B-1----:R-:W1:Y:S01]  /*1620*/  MUFU.RCP R56, R56 ;  /* 0x0000003800387308 */ /* 0x002e620000001000 */
[----:B------:R-:W-:-:S03]  /*1630*/  @P2 VIADD R54, R54, 0x1 ;  /* 0x0000000136362836 */ /* 0x000fc60000000000 */
[----:B------:R-:W-:-:S13]  /*1640*/  ISETP.GE.U32.AND P3, PT, R31, R50, PT ;  /* 0x000000321f00720c */ /* 0x000fda0003f66070 */
[----:B------:R-:W-:Y:S02]  /*1650*/  @P3 IADD3 R54, PT, PT, R54, 0x1, RZ ;  /* 0x0000000136363810 */ /* 0x000fe40007ffe0ff */
[----:B------:R-:W-:Y:S02]  /*1660*/  @!P4 LOP3.LUT R54, RZ, R50, RZ, 0x33, !PT ;  /* 0x00000032ff36c212 */ /* 0x000fe400078e33ff */
[----:B------:R-:W-:Y:S02]  /*1670*/  ISETP.NE.U32.AND P4, PT, R47, RZ, PT ;  /* 0x000000ff2f00720c */ /* 0x000fe40003f85070 */
[----:B-1----:R-:W-:Y:S01]  /*1680*/  IADD3 R31, PT, PT, R56, 0xffffffe, RZ ;  /* 0x0ffffffe381f7810 */ /* 0x002fe20007ffe0ff */
[----:B------:R-:W-:-:S04]  /*1690*/  IMAD.HI.U32 R52, R59, R54, RZ ;  /* 0x000000363b347227 */ /* 0x000fc800078e00ff */
[----:B------:R-:W-:Y:S01]  /*16a0*/  IMAD.MOV R30, RZ, RZ, -R52 ;  /* 0x000000ffff1e7224 */ /* 0x000fe200078e0a34 */
[----:B------:R-:W1:Y:S01]  /*16b0*/  F2I.FTZ.U32.TRUNC.NTZ R31, R31 ;  /* 0x0000001f001f7305 */ /* 0x000e62000021f000 */
[----:B------:R-:W-:Y:S02]  /*16c0*/  IMAD.MOV R59, RZ, RZ, -R38 ;  /* 0x000000ffff3b7224 */ /* 0x000fe400078e0a26 */
[----:B------:R-:W-:-:S05]  /*16d0*/  IMAD R30, R47, R30, R54 ;  /* 0x0000001e2f1e7224 */ /* 0x000fca00078e0236 */
[----:B------:R-:W-:Y:S01]  /*16e0*/  ISETP.GE.U32.AND P2, PT, R30, R47, PT ;  /* 0x0000002f1e00720c */ /* 0x000fe20003f46070 */
[----:B-1----:R-:W-:-:S12]  /*16f0*/  IMAD R59, R59, R31, RZ ;  /* 0x0000001f3b3b7224 */ /* 0x002fd800078e02ff */
[----:B------:R-:W-:Y:S02]  /*1700*/  @P2 IADD3 R30, PT, PT, -R47, R30, RZ ;  /* 0x0000001e2f1e2210 */ /* 0x000fe40007ffe1ff */
[----:B------:R-:W-:Y:S02]  /*1710*/  @P2 IADD3 R52, PT, PT, R52, 0x1, RZ ;  /* 0x0000000134342810 */ /* 0x000fe40007ffe0ff */
[----:B------:R-:W-:Y:S01]  /*1720*/  ISETP.GE.U32.AND P3, PT, R30, R47, PT ;  /* 0x0000002f1e00720c */ /* 0x000fe20003f66070 */
[----:B------:R-:W-:-:S04]  /*1730*/  IMAD.MOV.U32 R30, RZ, RZ, RZ ;  /* 0x000000ffff1e7224 */ /* 0x000fc800078e00ff */
[----:B------:R-:W-:-:S08]  /*1740*/  IMAD.HI.U32 R58, R31, R59, R30 ;  /* 0x0000003b1f3a7227 */ /* 0x000fd000078e001e */
[----:B------:R-:W-:Y:S01]  /*1750*/  @P3 VIADD R52, R52, 0x1 ;  /* 0x0000000134343836 */ /* 0x000fe20000000000 */
[----:B------:R-:W-:Y:S02]  /*1760*/  @!P4 LOP3.LUT R52, RZ, R47, RZ, 0x33, !PT ;  /* 0x0000002fff34c212 */ /* 0x000fe400078e33ff */
[----:B------:R-:W-:-:S03]  /*1770*/  ISETP.NE.U32.AND P4, PT, R43, RZ, PT ;  /* 0x000000ff2b00720c */ /* 0x000fc60003f85070 */
[----:B------:R-:W-:-:S04]  /*1780*/  IMAD.HI.U32 R56, R57, R52, RZ ;  /* 0x0000003439387227 */ /* 0x000fc800078e00ff */
[----:B------:R-:W-:Y:S01]  /*1790*/  IMAD R57, R51, R49, R48 ;  /* 0x0000003133397224 */ /* 0x000fe200078e0230 */
[----:B------:R-:W-:Y:S01]  /*17a0*/  IADD3 R30, PT, PT, -R56, RZ, RZ ;  /* 0x000000ff381e7210 */ /* 0x000fe20007ffe1ff */
[----:B------:R-:W-:-:S04]  /*17b0*/  VIADD R51, R18, 0xfffffffd ;  /* 0xfffffffd12337836 */ /* 0x000fc80000000000 */
[----:B------:R-:W-:Y:S01]  /*17c0*/  IMAD R30, R43, R30, R52 ;  /* 0x0000001e2b1e7224 */ /* 0x000fe200078e0234 */
[----:B------:R-:W-:-:S04]  /*17d0*/  SHF.L.U32 R51, R51, 0x2, RZ ;  /* 0x0000000233337819 */ /* 0x000fc800000006ff */
[----:B------:R1:W2:Y:S01]  /*17e0*/  LDC R48, c[0x0][R51+0x388] ;  /* 0x0000e20033307b82 */ /* 0x0002a20000000800 */
[----:B------:R-:W-:-:S07]  /*17f0*/  ISETP.GE.U32.AND P2, PT, R30, R43, PT ;  /* 0x0000002b1e00720c */ /* 0x000fce0003f46070 */
[----:B-1----:R-:W1:Y:S06]  /*1800*/  LDC R51, c[0x0][R51+0x3ec] ;  /* 0x0000fb0033337b82 */ /* 0x002e6c0000000800 */
[----:B------:R-:W-:Y:S02]  /*1810*/  @P2 IMAD.IADD R30, R30, 0x1, -R43 ;  /* 0x000000011e1e2824 */ /* 0x000fe400078e0a2b */
[----:B------:R-:W-:-:S03]  /*1820*/  @P2 VIADD R56, R56, 0x1 ;  /* 0x0000000138382836 */ /* 0x000fc60000000000 */
[----:B------:R-:W-:Y:S02]  /*1830*/  ISETP.GE.U32.AND P3, PT, R30, R43, PT ;  /* 0x0000002b1e00720c */ /* 0x000fe40003f66070 */
[----:B------:R-:W-:Y:S01]  /*1840*/  IADD3 R30, PT, PT, -R54, RZ, RZ ;  /* 0x000000ff361e7210 */ /* 0x000fe20007ffe1ff */
[----:B--2---:R-:W2:Y:S04]  /*1850*/  I2F.U32.RP R49, R48 ;  /* 0x0000003000317306 */ /* 0x004ea80000209000 */
[----:B------:R-:W-:Y:S02]  /*1860*/  IMAD R50, R50, R30, R53 ;  /* 0x0000001e32327224 */ /* 0x000fe400078e0235 */
[----:B------:R-:W-:-:S04]  /*1870*/  IMAD.MOV R53, RZ, RZ, -R48 ;  /* 0x000000ffff357224 */ /* 0x000fc800078e0a30 */
[----:B------:R-:W-:Y:S02]  /*1880*/  @P3 IADD3 R56, PT, PT, R56, 0x1, RZ ;  /* 0x0000000138383810 */ /* 0x000fe40007ffe0ff */
[----:B------:R-:W-:Y:S02]  /*1890*/  @!P4 LOP3.LUT R56, RZ, R43, RZ, 0x33, !PT ;  /* 0x0000002bff38c212 */ /* 0x000fe400078e33ff */
[----:B------:R-:W-:Y:S01]  /*18a0*/  ISETP.NE.U32.AND P4, PT, R45, RZ, PT ;  /* 0x000000ff2d00720c */ /* 0x000fe20003f85070 */
[----:B--2---:R-:W2:Y:S02]  /*18b0*/  MUFU.RCP R49, R49 ;  /* 0x0000003100317308 */ /* 0x004ea40000001000 */
[----:B------:R-:W-:-:S04]  /*18c0*/  IMAD.HI.U32 R55, R55, R56, RZ ;  /* 0x0000003837377227 */ /* 0x000fc800078e00ff */
[----:B------:R-:W-:-:S04]  /*18d0*/  IMAD.MOV R30, RZ, RZ, -R55 ;  /* 0x000000ffff1e7224 */ /* 0x000fc800078e0a37 */
[----:B------:R-:W-:-:S05]  /*18e0*/  IMAD R30, R45, R30, R56 ;  /* 0x0000001e2d1e7224 */ /* 0x000fca00078e0238 */
[----:B------:R-:W-:Y:S02]  /*18f0*/  ISETP.GE.U32.AND P2, PT, R30, R45, PT ;  /* 0x0000002d1e00720c */ /* 0x000fe40003f46070 */
[----:B--2---:R-:W-:-:S06]  /*1900*/  IADD3 R31, PT, PT, R49, 0xffffffe, RZ ;  /* 0x0ffffffe311f7810 */ /* 0x004fcc0007ffe0ff */
[----:B------:R-:W2:Y:S05]  /*1910*/  F2I.FTZ.U32.TRUNC.NTZ R31, R31 ;  /* 0x0000001f001f7305 */ /* 0x000eaa000021f000 */
[----:B------:R-:W-:Y:S02]  /*1920*/  @P2 IADD3 R30, PT, PT, -R45, R30, RZ ;  /* 0x0000001e2d1e2210 */ /* 0x000fe40007ffe1ff */
[----:B------:R-:W-:Y:S02]  /*1930*/  @P2 IADD3 R55, PT, PT, R55, 0x1, RZ ;  /* 0x0000000137372810 */ /* 0x000fe40007ffe0ff */
[----:B------:R-:W-:Y:S01]  /*1940*/  ISETP.GE.U32.AND P3, PT, R30, R45, PT ;  /* 0x0000002d1e00720c */ /* 0x000fe20003f66070 */
[----:B------:R-:W-:-:S02]  /*1950*/  IMAD.MOV.U32 R30, RZ, RZ, RZ ;  /* 0x000000ffff1e7224 */ /* 0x000fc400078e00ff */
[----:B--2---:R-:W-:Y:S02]  /*1960*/  IMAD R49, R53, R31, RZ ;  /* 0x0000001f35317224 */ /* 0x004fe400078e02ff */
[----:B------:R-:W2:Y:S02]  /*1970*/  LDC R53, c[0x0][R46+0x3ec] ;  /* 0x0000fb002e357b82 */ /* 0x000ea40000000800 */
[----:B------:R-:W-:-:S06]  /*1980*/  IMAD.HI.U32 R30, R31, R49, R30 ;  /* 0x000000311f1e7227 */ /* 0x000fcc00078e001e */
[----:B------:R-:W-:Y:S01]  /*1990*/  @P3 VIADD R55, R55, 0x1 ;  /* 0x0000000137373836 */ /* 0x000fe20000000000 */
[----:B------:R-:W-:Y:S02]  /*19a0*/  @!P4 LOP3.LUT R55, RZ, R45, RZ, 0x33, !PT ;  /* 0x0000002dff37c212 */ /* 0x000fe400078e33ff */
[----:B------:R-:W-:-:S03]  /*19b0*/  ISETP.NE.U32.AND P4, PT, R38, RZ, PT ;  /* 0x000000ff2600720c */ /* 0x000fc60003f85070 */
[----:B------:R-:W-:-:S05]  /*19c0*/  IMAD.HI.U32 R49, R58, R55, RZ ;  /* 0x000000373a317227 */ /* 0x000fca00078e00ff */
[----:B------:R-:W-:-:S05]  /*19d0*/  IADD3 R31, PT, PT, -R49, RZ, RZ ;  /* 0x000000ff311f7210 */ /* 0x000fca0007ffe1ff */
[----:B------:R-:W-:Y:S02]  /*19e0*/  IMAD R31, R38, R31, R55 ;  /* 0x0000001f261f7224 */ /* 0x000fe400078e0237 */
[----:B--2---:R-:W-:Y:S02]  /*19f0*/  IMAD R53, R50, R53, R57 ;  /* 0x0000003532357224 */ /* 0x004fe400078e0239 */
[C---:B------:R-:W-:Y:S01]  /*1a00*/  VIADD R50, R18.reuse, 0xfffffffc ;  /* 0xfffffffc12327836 */ /* 0x040fe20000000000 */
[----:B------:R-:W-:Y:S01]  /*1a10*/  ISETP.GE.U32.AND P2, PT, R31, R38, PT ;  /* 0x000000261f00720c */ /* 0x000fe20003f46070 */
[----:B------:R-:W-:-:S03]  /*1a20*/  VIADD R18, R18, 0xfffffff8 ;  /* 0xfffffff812127836 */ /* 0x000fc60000000000 */
[----:B------:R-:W-:-:S04]  /*1a30*/  SHF.L.U32 R50, R50, 0x2, RZ ;  /* 0x0000000232327819 */ /* 0x000fc800000006ff */
[----:B------:R2:W4:Y:S05]  /*1a40*/  LDC R46, c[0x0][R50+0x388] ;  /* 0x0000e200322e7b82 */ /* 0x00052a0000000800 */
[----:B------:R-:W-:Y:S02]  /*1a50*/  @P2 IMAD.IADD R31, R31, 0x1, -R38 ;  /* 0x000000011f1f2824 */ /* 0x000fe400078e0a26 */
[----:B------:R-:W-:Y:S01]  /*1a60*/  @P2 VIADD R49, R49, 0x1 ;  /* 0x0000000131312836 */ /* 0x000fe20000000000 */
[----:B--2---:R-:W2:Y:S02]  /*1a70*/  LDC R50, c[0x0][R50+0x3ec] ;  /* 0x0000fb0032327b82 */ /* 0x004ea40000000800 */
[----:B------:R-:W-:-:S02]  /*1a80*/  ISETP.GE.U32.AND P3, PT, R31, R38, PT ;  /* 0x000000261f00720c */ /* 0x000fc40003f66070 */
[----:B------:R-:W-:-:S05]  /*1a90*/  IADD3 R31, PT, PT, -R52, RZ, RZ ;  /* 0x000000ff341f7210 */ /* 0x000fca0007ffe1ff */
[----:B------:R-:W-:-:S04]  /*1aa0*/  IMAD R54, R47, R31, R54 ;  /* 0x0000001f2f367224 */ /* 0x000fc800078e0236 */
[----:B------:R-:W-:Y:S02]  /*1ab0*/  IMAD R54, R54, R40, R53 ;  /* 0x0000002836367224 */ /* 0x000fe400078e0235 */
[----:B------:R-:W-:Y:S01]  /*1ac0*/  @P3 IADD3 R49, PT, PT, R49, 0x1, RZ ;  /* 0x0000000131313810 */ /* 0x000fe20007ffe0ff */
[----:B----4-:R-:W4:Y:S01]  /*1ad0*/  I2F.U32.RP R58, R46 ;  /* 0x0000002e003a7306 */ /* 0x010f220000209000 */
[----:B------:R-:W-:Y:S01]  /*1ae0*/  @!P4 LOP3.LUT R49, RZ, R38, RZ, 0x33, !PT ;  /* 0x00000026ff31c212 */ /* 0x000fe200078e33ff */
[----:B------:R-:W-:Y:S01]  /*1af0*/  IMAD.MOV R59, RZ, RZ, -R46 ;  /* 0x000000ffff3b7224 */ /* 0x000fe200078e0a2e */
[----:B------:R-:W-:Y:S01]  /*1b00*/  ISETP.NE.U32.AND P4, PT, R48, RZ, PT ;  /* 0x000000ff3000720c */ /* 0x000fe20003f85070 */
[----:B------:R-:W-:Y:S02]  /*1b10*/  IMAD.MOV R53, RZ, RZ, -R56 ;  /* 0x000000ffff357224 */ /* 0x000fe400078e0a38 */
[----:B------:R-:W-:-:S04]  /*1b20*/  IMAD.HI.U32 R47, R30, R49, RZ ;  /* 0x000000311e2f7227 */ /* 0x000fc800078e00ff */
[----:B------:R-:W-:Y:S02]  /*1b30*/  IMAD.MOV R57, RZ, RZ, -R47 ;  /* 0x000000ffff397224 */ /* 0x000fe400078e0a2f */
[----:B------:R-:W-:Y:S02]  /*1b40*/  IMAD R43, R43, R53, R52 ;  /* 0x000000352b2b7224 */ /* 0x000fe400078e0234 */
[----:B------:R-:W-:Y:S01]  /*1b50*/  IMAD R57, R48, R57, R49 ;  /* 0x0000003930397224 */ /* 0x000fe200078e0231 */
[----:B----4-:R-:W4:Y:S01]  /*1b60*/  MUFU.RCP R58, R58 ;  /* 0x0000003a003a7308 */ /* 0x010f220000001000 */
[----:B------:R-:W-:-:S03]  /*1b70*/  IMAD R41, R43, R41, R54 ;  /* 0x000000292b297224 */ /* 0x000fc600078e0236 */
[----:B------:R-:W-:Y:S02]  /*1b80*/  ISETP.GE.U32.AND P2, PT, R57, R48, PT ;  /* 0x000000303900720c */ /* 0x000fe40003f46070 */
[----:B----4-:R-:W-:-:S11]  /*1b90*/  IADD3 R30, PT, PT, R58, 0xffffffe, RZ ;  /* 0x0ffffffe3a1e7810 */ /* 0x010fd60007ffe0ff */
[----:B------:R-:W-:Y:S01]  /*1ba0*/  @P2 IADD3 R57, PT, PT, -R48, R57, RZ ;  /* 0x0000003930392210 */ /* 0x000fe20007ffe1ff */
[----:B------:R4:W5:Y:S01]  /*1bb0*/  F2I.FTZ.U32.TRUNC.NTZ R31, R30 ;  /* 0x0000001e001f7305 */ /* 0x000962000021f000 */
[----:B------:R-:W-:Y:S02]  /*1bc0*/  @P2 IADD3 R47, PT, PT, R47, 0x1, RZ ;  /* 0x000000012f2f2810 */ /* 0x000fe40007ffe0ff */
[----:B------:R-:W-:Y:S01]  /*1bd0*/  ISETP.GE.U32.AND P3, PT, R57, R48, PT ;  /* 0x000000303900720c */ /* 0x000fe20003f66070 */
[----:B----4-:R-:W-:Y:S02]  /*1be0*/  IMAD.MOV.U32 R30, RZ, RZ, RZ ;  /* 0x000000ffff1e7224 */ /* 0x010fe400078e00ff */
[----:B-----5:R-:W-:-:S10]  /*1bf0*/  IMAD R57, R59, R31, RZ ;  /* 0x0000001f3b397224 */ /* 0x020fd400078e02ff */
        /* <DEDUP_REMOVED lines=19> */
[----:B---3--:R-:W-:Y:S02]  /*1d30*/  IMAD R38, R38, R39, R44 ;  /* 0x0000002726267224 */ /* 0x008fe400078e022c */
[----:B------:R-:W-:Y:S01]  /*1d40*/  IMAD R48, R48, R31, R49 ;  /* 0x0000001f30307224 */ /* 0x000fe200078e0231 */
[----:B------:R-:W-:-:S03]  /*1d50*/  IADD3 R31, PT, PT, -R30, RZ, RZ ;  /* 0x000000ff1e1f7210 */ /* 0x000fc60007ffe1ff */
[----:B-1----:R-:W-:Y:S01]  /*1d60*/  IMAD R48, R48, R51, R38 ;  /* 0x0000003330307224 */ /* 0x002fe200078e0226 */
[----:B------:R-:W-:Y:S01]  /*1d70*/  MOV R51, R30 ;  /* 0x0000001e00337202 */ /* 0x000fe20000000f00 */
[----:B------:R-:W-:-:S04]  /*1d80*/  IMAD R47, R46, R31, R47 ;  /* 0x0000001f2e2f7224 */ /* 0x000fc800078e022f */
[----:B--2---:R-:W-:Y:S01]  /*1d90*/  IMAD R48, R47, R50, R48 ;  /* 0x000000322f307224 */ /* 0x004fe200078e0230 */
[----:B------:R-:W-:Y:S06]  /*1da0*/  BRA.U UP0, `(.L_x_3550) ;  /* 0xfffffff100d87547 */ /* 0x000fec000b83ffff */
[----:B------:R-:W-:-:S07]  /*1db0*/  VIADD R18, R18, 0x4 ;  /* 0x0000000412127836 */ /* 0x000fce0000000000 */
.L_x_3549:
[----:B------:R-:W-:-:S09]  /*1dc0*/  UISETP.NE.AND UP0, UPT, UR15, URZ, UPT ;  /* 0x000000ff0f00728c */ /* 0x000fd2000bf05270 */
[----:B------:R-:W-:Y:S05]  /*1dd0*/  BRA.U !UP0, `(.L_x_3551) ;  /* 0x0000000908ec7547 */ /* 0x000fea000b800000 */
[----:B------:R-:W-:Y:S02]  /*1de0*/  UISETP.GE.U32.AND UP0, UPT, UR18, 0x3, UPT ;  /* 0x000000031200788c */ /* 0x000fe4000bf06070 */
[----:B------:R-:W-:-:S07]  /*1df0*/  ULOP3.LUT UP1, UR4, UR5, 0x3, URZ, 0xc0, !UPT ;  /* 0x0000000305047892 */ /* 0x000fce000f82c0ff */
        /* <DEDUP_REMOVED lines=20> */
[----:B------:R-:W-:Y:S02]  /*1f40*/  IADD3 R45, PT, PT, R18, -0x3, RZ ;  /* 0xfffffffd122d7810 */ /* 0x000fe40007ffe0ff */
[----:B------:R-:W-:Y:S01]  /*1f50*/  IADD3 R30, PT, PT, R46, 0xffffffe, RZ ;  /* 0x0ffffffe2e1e7810 */ /* 0x000fe20007ffe0ff */
[----:B------:R-:W-:Y:S02]  /*1f60*/  VIADD R18, R18, 0xfffffffc ;  /* 0xfffffffc12127836 */ /* 0x000fe40000000000 */
[----:B------:R-:W-:Y:S01]  /*1f70*/  IMAD.HI.U32 R44, R44, R51, RZ ;  /* 0x000000332c2c7227 */ /* 0x000fe200078e00ff */
[----:B------:R1:W3:Y:S02]  /*1f80*/  F2I.FTZ.U32.TRUNC.NTZ R31, R30 ;  /* 0x0000001e001f7305 */ /* 0x0002e4000021f000 */
[----:B------:R-:W-:Y:S01]  /*1f90*/  SHF.L.U32 R49, R18, 0x2, RZ ;  /* 0x0000000212317819 */ /* 0x000fe200000006ff */
[----:B------:R-:W-:-:S02]  /*1fa0*/  IMAD.MOV R47, RZ, RZ, -R44 ;  /* 0x000000ffff2f7224 */ /* 0x000fc400078e0a2c */
[----:B------:R-:W-:Y:S02]  /*1fb0*/  IMAD.SHL.U32 R45, R45, 0x4, RZ ;  /* 0x000000042d2d7824 */ /* 0x000fe400078e00ff */
[----:B------:R-:W-:Y:S02]  /*1fc0*/  IMAD R47, R40, R47, R51 ;  /* 0x0000002f282f7224 */ /* 0x000fe400078e0233 */
[----:B------:R4:W5:Y:S01]  /*1fd0*/  LDC R43, c[0x0][R45+0x388] ;  /* 0x0000e2002d2b7b82 */ /* 0x0009620000000800 */
[----:B-1----:R-:W-:Y:S02]  /*1fe0*/  IMAD.MOV.U32 R30, RZ, RZ, RZ ;  /* 0x000000ffff1e7224 */ /* 0x002fe400078e00ff */
[----:B------:R-:W-:-:S05]  /*1ff0*/  ISETP.GE.U32.AND P2, PT, R47, R40, PT ;  /* 0x000000282f00720c */ /* 0x000fca0003f46070 */
[----:B----4-:R-:W1:Y:S08]  /*2000*/  LDC R45, c[0x0][R45+0x3ec] ;  /* 0x0000fb002d2d7b82 */ /* 0x010e700000000800 */
[----:B------:R-:W-:Y:S02]  /*2010*/  @P2 IMAD.IADD R47, R47, 0x1, -R40 ;  /* 0x000000012f2f2824 */ /* 0x000fe400078e0a28 */
[----:B------:R-:W-:-:S03]  /*2020*/  @P2 VIADD R44, R44, 0x1 ;  /* 0x000000012c2c2836 */ /* 0x000fc60000000000 */
[----:B------:R-:W-:Y:S02]  /*2030*/  ISETP.GE.U32.AND P3, PT, R47, R40, PT ;  /* 0x000000282f00720c */ /* 0x000fe40003f66070 */
[----:B------:R-:W-:Y:S01]  /*2040*/  IADD3 R47, PT, PT, RZ, -R41, RZ ;  /* 0x80000029ff2f7210 */ /* 0x000fe20007ffe0ff */
[----:B-----5:R-:W4:Y:S01]  /*2050*/  I2F.U32.RP R50, R43 ;  /* 0x0000002b00327306 */ /* 0x020f220000209000 */
[----:B------:R-:W-:-:S03]  /*2060*/  IMAD.MOV R53, RZ, RZ, -R43 ;  /* 0x000000ffff357224 */ /* 0x000fc600078e0a2b */
[----:B---3--:R-:W-:-:S04]  /*2070*/  IMAD R47, R47, R31, RZ ;  /* 0x0000001f2f2f7224 */ /* 0x008fc800078e02ff */
[----:B------:R-:W-:Y:S02]  /*2080*/  IMAD.HI.U32 R31, R31, R47, R30 ;  /* 0x0000002f1f1f7227 */ /* 0x000fe400078e001e */
[----:B------:R-:W-:Y:S01]  /*2090*/  @P3 IADD3 R44, PT, PT, R44, 0x1, RZ ;  /* 0x000000012c2c3810 */ /* 0x000fe20007ffe0ff */
[----:B------:R3:W5:Y:S01]  /*20a0*/  LDC R47, c[0x0][R49+0x388] ;  /* 0x0000e200312f7b82 */ /* 0x0007620000000800 */
[----:B------:R-:W-:Y:S02]  /*20b0*/  @!P4 LOP3.LUT R44, RZ, R40, RZ, 0x33, !PT ;  /* 0x00000028ff2cc212 */ /* 0x000fe400078e33ff */
[----:B------:R-:W-:Y:S01]  /*20c0*/  ISETP.NE.U32.AND P4, PT, R41, RZ, PT ;  /* 0x000000ff2900720c */ /* 0x000fe20003f85070 */
[----:B----4-:R-:W4:Y:S02]  /*20d0*/  MUFU.RCP R50, R50 ;  /* 0x0000003200327308 */ /* 0x010f240000001000 */
[----:B------:R-:W-:Y:S02]  /*20e0*/  IMAD.HI.U32 R46, R31, R44, RZ ;  /* 0x0000002c1f2e7227 */ /* 0x000fe400078e00ff */
[----:B---3--:R-:W3:Y:S03]  /*20f0*/  LDC R49, c[0x0][R49+0x3ec] ;  /* 0x0000fb0031317b82 */ /* 0x008ee60000000800 */
[----:B------:R-:W-:-:S05]  /*2100*/  IADD3 R30, PT, PT, -R46, RZ, RZ ;  /* 0x000000ff2e1e7210 */ /* 0x000fca0007ffe1ff */
[----:B------:R-:W-:-:S05]  /*2110*/  IMAD R30, R41, R30, R44 ;  /* 0x0000001e291e7224 */ /* 0x000fca00078e022c */
[----:B------:R-:W-:Y:S01]  /*2120*/  ISETP.GE.U32.AND P2, PT, R30, R41, PT ;  /* 0x000000291e00720c */ /* 0x000fe20003f46070 */
[----:B----4-:R-:W-:Y:S01]  /*2130*/  VIADD R31, R50, 0xffffffe ;  /* 0x0ffffffe321f7836 */ /* 0x010fe20000000000 */
[----:B-----5:R-:W4:Y:S08]  /*2140*/  I2F.U32.RP R52, R47 ;  /* 0x0000002f00347306 */ /* 0x020f300000209000 */
[----:B------:R-:W5:Y:S03]  /*2150*/  F2I.FTZ.U32.TRUNC.NTZ R31, R31 ;  /* 0x0000001f001f7305 */ /* 0x000f66000021f000 */
[----:B------:R-:W-:-:S02]  /*2160*/  @P2 IADD3 R30, PT, PT, -R41, R30, RZ ;  /* 0x0000001e291e2210 */ /* 0x000fc40007ffe1ff */
[----:B------:R-:W-:Y:S02]  /*2170*/  @P2 IADD3 R46, PT, PT, R46, 0x1, RZ ;  /* 0x000000012e2e2810 */ /* 0x000fe40007ffe0ff */
[----:B------:R-:W-:Y:S01]  /*2180*/  ISETP.GE.U32.AND P3, PT, R30, R41, PT ;  /* 0x000000291e00720c */ /* 0x000fe20003f66070 */
[----:B------:R-:W-:Y:S01]  /*2190*/  HFMA2 R30, -RZ, RZ, 0, 0 ;  /* 0x00000000ff1e7431 */ /* 0x000fe200000001ff */
[----:B----4-:R-:W4:Y:S01]  /*21a0*/  MUFU.RCP R52, R52 ;  /* 0x0000003400347308 */ /* 0x010f220000001000 */
[----:B-----5:R-:W-:-:S10]  /*21b0*/  IMAD R53, R53, R31, RZ ;  /* 0x0000001f35357224 */ /* 0x020fd400078e02ff */
[----:B------:R-:W-:Y:S01]  /*21c0*/  @P3 VIADD R46, R46, 0x1 ;  /* 0x000000012e2e3836 */ /* 0x000fe20000000000 */
[----:B------:R-:W-:Y:S01]  /*21d0*/  @!P4 LOP3.LUT R46, RZ, R41, RZ, 0x33, !PT ;  /* 0x00000029ff2ec212 */ /* 0x000fe200078e33ff */
[----:B------:R-:W-:Y:S01]  /*21e0*/  IMAD.HI.U32 R53, R31, R53, R30 ;  /* 0x000000351f357227 */ /* 0x000fe200078e001e */
[----:B------:R-:W-:Y:S02]  /*21f0*/  ISETP.NE.U32.AND P4, PT, R43, RZ, PT ;  /* 0x000000ff2b00720c */ /* 0x000fe40003f85070 */
[----:B----4-:R-:W-:-:S03]  /*2200*/  IADD3 R31, PT, PT, R52, 0xffffffe, RZ ;  /* 0x0ffffffe341f7810 */ /* 0x010fc60007ffe0ff */
[----:B------:R-:W-:Y:S01]  /*2210*/  IMAD.HI.U32 R50, R53, R46, RZ ;  /* 0x0000002e35327227 */ /* 0x000fe200078e00ff */
[----:B------:R-:W-:-:S03]  /*2220*/  IADD3 R53, PT, PT, RZ, -R47, RZ ;  /* 0x8000002fff357210 */ /* 0x000fc60007ffe0ff */
[----:B------:R-:W-:Y:S01]  /*2230*/  IMAD.MOV R30, RZ, RZ, -R50 ;  /* 0x000000ffff1e7224 */ /* 0x000fe200078e0a32 */
[----:B------:R-:W4:Y:S03]  /*2240*/  F2I.FTZ.U32.TRUNC.NTZ R31, R31 ;  /* 0x0000001f001f7305 */ /* 0x000f26000021f000 */
[----:B------:R-:W-:-:S05]  /*2250*/  IMAD R30, R43, R30, R46 ;  /* 0x0000001e2b1e7224 */ /* 0x000fca00078e022e */
[----:B------:R-:W-:Y:S01]  /*2260*/  ISETP.GE.U32.AND P2, PT, R30, R43, PT ;  /* 0x0000002b1e00720c */ /* 0x000fe20003f46070 */
[----:B----4-:R-:W-:-:S12]  /*2270*/  IMAD R53, R53, R31, RZ ;  /* 0x0000001f35357224 */ /* 0x010fd800078e02ff */
[----:B------:R-:W-:Y:S02]  /*2280*/  @P2 IMAD.IADD R30, R30, 0x1, -R43 ;  /* 0x000000011e1e2824 */ /* 0x000fe400078e0a2b */
[----:B------:R-:W-:-:S03]  /*2290*/  @P2 VIADD R50, R50, 0x1 ;  /* 0x0000000132322836 */ /* 0x000fc60000000000 */
[----:B------:R-:W-:Y:S01]  /*22a0*/  ISETP.GE.U32.AND P3, PT, R30, R43, PT ;  /* 0x0000002b1e00720c */ /* 0x000fe20003f66070 */
[----:B------:R-:W-:-:S04]  /*22b0*/  IMAD.MOV.U32 R30, RZ, RZ, RZ ;  /* 0x000000ffff1e7224 */ /* 0x000fc800078e00ff */
[----:B------:R-:W-:Y:S01]  /*22c0*/  IMAD.HI.U32 R53, R31, R53, R30 ;  /* 0x000000351f357227 */ /* 0x000fe200078e001e */
[----:B------:R-:W-:-:S05]  /*22d0*/  IADD3 R31, PT, PT, -R44, RZ, RZ ;  /* 0x000000ff2c1f7210 */ /* 0x000fca0007ffe1ff */
[----:B------:R-:W-:Y:S02]  /*22e0*/  IMAD R31, R40, R31, R51 ;  /* 0x0000001f281f7224 */ /* 0x000fe400078e0233 */
[----:B------:R-:W-:Y:S01]  /*22f0*/  @P3 IADD3 R50, PT, PT, R50, 0x1, RZ ;  /* 0x0000000132323810 */ /* 0x000fe20007ffe0ff */
[----:B------:R-:W-:Y:S01]  /*2300*/  IMAD.MOV R40, RZ, RZ, -R46 ;  /* 0x000000ffff287224 */ /* 0x000fe200078e0a2e */
[----:B------:R-:W-:Y:S01]  /*2310*/  @!P4 LOP3.LUT R50, RZ, R43, RZ, 0x33, !PT ;  /* 0x0000002bff32c212 */ /* 0x000fe200078e33ff */
[----:B0-----:R-:W-:Y:S01]  /*2320*/  IMAD R31, R31, R38, R48 ;  /* 0x000000261f1f7224 */ /* 0x001fe200078e0230 */
[----:B------:R-:W-:Y:S01]  /*2330*/  ISETP.NE.U32.AND P4, PT, R47, RZ, PT ;  /* 0x000000ff2f00720c */ /* 0x000fe20003f85070 */
[----:B------:R-:W-:Y:S01]  /*2340*/  IMAD R44, R41, R40, R44 ;  /* 0x00000028292c7224 */ /* 0x000fe200078e022c */
[----:B------:R-:W-:Y:S01]  /*2350*/  IADD3 R38, PT, PT, -R50, RZ, RZ ;  /* 0x000000ff32267210 */ /* 0x000fe20007ffe1ff */
[----:B------:R-:W-:-:S04]  /*2360*/  IMAD.HI.U32 R30, R53, R50, RZ ;  /* 0x00000032351e7227 */ /* 0x000fc800078e00ff */
[----:B--2---:R-:W-:Y:S01]  /*2370*/  IMAD R31, R44, R39, R31 ;  /* 0x000000272c1f7224 */ /* 0x004fe200078e021f */
[----:B------:R-:W-:Y:S01]  /*2380*/  IADD3 R52, PT, PT, -R30, RZ, RZ ;  /* 0x000000ff1e347210 */ /* 0x000fe20007ffe1ff */
[----:B------:R-:W-:-:S04]  /*2390*/  IMAD R46, R43, R38, R46 ;  /* 0x000000262b2e7224 */ /* 0x000fc800078e022e */
[----:B------:R-:W-:Y:S02]  /*23a0*/  IMAD R52, R47, R52, R50 ;  /* 0x000000342f347224 */ /* 0x000fe400078e0232 */
[----:B-1----:R-:W-:-:S03]  /*23b0*/  IMAD R31, R46, R45, R31 ;  /* 0x0000002d2e1f7224 */ /* 0x002fc600078e021f */
[----:B------:R-:W-:-:S13]  /*23c0*/  ISETP.GE.U32.AND P2, PT, R52, R47, PT ;  /* 0x0000002f3400720c */ /* 0x000fda0003f46070 */
        /* <DEDUP_REMOVED lines=8> */
[----:B---3--:R-:W-:-:S07]  /*2450*/  IMAD R48, R48, R49, R31 ;  /* 0x0000003130307224 */ /* 0x008fce00078e021f */
.L_x_3552:
[----:B------:R-:W-:Y:S05]  /*2460*/  BRA.U !UP1, `(.L_x_3551) ;  /* 0x0000000509487547 */ /* 0x000fea000b800000 */
[----:B------:R-:W-:Y:S01]  /*2470*/  UISETP.NE.AND UP0, UPT, UR4, 0x1, UPT ;  /* 0x000000010400788c */ /* 0x000fe2000bf05270 */
[----:B------:R-:W-:-:S04]  /*2480*/  LOP3.LUT R30, R19, 0x1, RZ, 0xc0, !PT ;  /* 0x00000001131e7812 */ /* 0x000fc800078ec0ff */
[----:B------:R-:W-:-:S04]  /*2490*/  ISETP.NE.U32.AND P2, PT, R30, 0x1, PT ;  /* 0x000000011e00780c */ /* 0x000fc80003f45070 */
[----:B------:R-:W-:Y:S09]  /*24a0*/  BRA.U !UP0, `(.L_x_3553) ;  /* 0x0000000108cc7547 */ /* 0x000ff2000b800000 */
[C---:B------:R-:W-:Y:S02]  /*24b0*/  VIADD R41, R18.reuse, 0xffffffff ;  /* 0xffffffff12297836 */ /* 0x040fe40000000000 */
[----:B------:R-:W-:-:S03]  /*24c0*/  VIADD R18, R18, 0xfffffffe ;  /* 0xfffffffe12127836 */ /* 0x000fc60000000000 */
[----:B------:R-:W-:Y:S02]  /*24d0*/  SHF.L.U32 R41, R41, 0x2, RZ ;  /* 0x0000000229297819 */ /* 0x000fe400000006ff */
[----:B------:R-:W-:Y:S02]  /*24e0*/  SHF.L.U32 R39, R18, 0x2, RZ ;  /* 0x0000000212277819 */ /* 0x000fe400000006ff */
[----:B------:R0:W1:Y:S08]  /*24f0*/  LDC R40, c[0x0][R41+0x388] ;  /* 0x0000e20029287b82 */ /* 0x0000700000000800 */
[----:B------:R2:W3:Y:S08]  /*2500*/  LDC R38, c[0x0][R39+0x388] ;  /* 0x0000e20027267b82 */ /* 0x0004f00000000800 */
        /* <DEDUP_REMOVED lines=38> */
[----:B0-----:R-:W-:-:S08]  /*2770*/  IMAD R31, R31, R41, R48 ;  /* 0x000000291f1f7224 */ /* 0x001fd000078e0230 */
[----:B------:R-:W-:Y:S02]  /*2780*/  @P4 IADD3 R44, PT, PT, R44, 0x1, RZ ;  /* 0x000000012c2c4810 */ /* 0x000fe40007ffe0ff */
[----:B------:R-:W-:-:S04]  /*2790*/  @!P5 LOP3.LUT R44, RZ, R38, RZ, 0x33, !PT ;  /* 0x00000026ff2cd212 */ /* 0x000fc800078e33ff */
[----:B------:R-:W-:Y:S01]  /*27a0*/  IADD3 R30, PT, PT, -R44, RZ, RZ ;  /* 0x000000ff2c1e7210 */ /* 0x000fe20007ffe1ff */
[----:B------:R-:W-:-:S04]  /*27b0*/  IMAD.MOV.U32 R51, RZ, RZ, R44 ;  /* 0x000000ffff337224 */ /* 0x000fc800078e002c */
[----:B------:R-:W-:-:S04]  /*27c0*/  IMAD R30, R38, R30, R43 ;  /* 0x0000001e261e7224 */ /* 0x000fc800078e022b */
[----:B--2---:R-:W-:-:S07]  /*27d0*/  IMAD R48, R30, R39, R31 ;  /* 0x000000271e307224 */ /* 0x004fce00078e021f */
.L_x_3553:
[----:B------:R-:W-:Y:S05]  /*27e0*/  @!P2 BRA `(.L_x_3551) ;  /* 0x000000000068a947 */ /* 0x000fea0003800000 */
[----:B------:R-:W-:-:S05]  /*27f0*/  IADD3 R18, PT, PT, R18, -0x1, RZ ;  /* 0xffffffff12127810 */ /* 0x000fca0007ffe0ff */
[----:B------:R-:W-:-:S04]  /*2800*/  IMAD.SHL.U32 R18, R18, 0x4, RZ ;  /* 0x0000000412127824 */ /* 0x000fc800078e00ff */
[----:B------:R0:W1:Y:S08]  /*2810*/  LDC R38, c[0x0][R18+0x388] ;  /* 0x0000e20012267b82 */ /* 0x0000700000000800 */
[----:B0-----:R-:W0:Y:S01]  /*2820*/  LDC R18, c[0x0][R18+0x3ec] ;  /* 0x0000fb0012127b82 */ /* 0x001e220000000800 */
[----:B-1----:R-:W1:Y:S01]  /*2830*/  I2F.U32.RP R39, R38 ;  /* 0x0000002600277306 */ /* 0x002e620000209000 */
[----:B------:R-:W-:Y:S01]  /*2840*/  IMAD.MOV R41, RZ, RZ, -R38 ;  /* 0x000000ffff297224 */ /* 0x000fe200078e0a26 */
[----:B------:R-:W-:-:S06]  /*2850*/  ISETP.NE.U32.AND P4, PT, R38, RZ, PT ;  /* 0x000000ff2600720c */ /* 0x000fcc0003f85070 */
[----:B-1----:R-:W1:Y:S02]  /*2860*/  MUFU.RCP R39, R39 ;  /* 0x0000002700277308 */ /* 0x002e640000001000 */
[----:B-1----:R-:W-:-:S06]  /*2870*/  IADD3 R30, PT, PT, R39, 0xffffffe, RZ ;  /* 0x0ffffffe271e7810 */ /* 0x002fcc0007ffe0ff */
[----:B------:R1:W2:Y:S02]  /*2880*/  F2I.FTZ.U32.TRUNC.NTZ R31, R30 ;  /* 0x0000001e001f7305 */ /* 0x0002a4000021f000 */
[----:B-1----:R-:W-:Y:S02]  /*2890*/  HFMA2 R30, -RZ, RZ, 0, 0 ;  /* 0x00000000ff1e7431 */ /* 0x002fe400000001ff */
        /* <DEDUP_REMOVED lines=15> */
.L_x_3551:
[----:B------:R-:W0:Y:S01]  /*2990*/  LDC.64 R30, c[0x0][0x380] ;  /* 0x0000e000ff1e7b82 */ /* 0x000e220000000a00 */
[----:B------:R-:W1:Y:S02]  /*29a0*/  LDCU UR4, c[0x0][0x3ec] ;  /* 0x00007d80ff0477ac */ /* 0x000e640008000800 */
[----:B-1----:R-:W-:-:S04]  /*29b0*/  IMAD R39, R51, UR4, R48 ;  /* 0x0000000433277c24 */ /* 0x002fc8000f8e0230 */
[----:B0-----:R-:W-:-:S06]  /*29c0*/  IMAD.WIDE.U32 R30, R39, 0x8, R30 ;  /* 0x00000008271e7825 */ /* 0x001fcc00078e001e */
[----:B------:R-:W5:Y:S02]  /*29d0*/  LDG.E.64 R30, desc[UR16][R30.64] ;  /* 0x000000101e1e7981 */ /* 0x000f64000c1e1b00 */
.L_x_3548:
[----:B------:R-:W-:Y:S05]  /*29e0*/  BSYNC.RECONVERGENT B1 ;  /* 0x0000000000017941 */ /* 0x000fea0003800200 */
.L_x_3547:
[----:B------:R-:W-:Y:S01]  /*29f0*/  IMAD.IADD R18, R7, 0x1, R0 ;  /* 0x0000000107127824 */ /* 0x000fe200078e0200 */
[----:B------:R-:W-:Y:S04]  /*2a00*/  BSSY.RECONVERGENT B1, `(.L_x_3554) ;  /* 0x000019b000017945 */ /* 0x000fe80003800200 */
[----:B------:R-:W-:-:S13]  /*2a10*/  ISETP.GE.U32.AND P2, PT, R18, R17, PT ;  /* 0x000000111200720c */ /* 0x000fda0003f46070 */
[----:B------:R-:W-:Y:S05]  /*2a20*/  @P2 BRA `(.L_x_3555) ;  /* 0x0000001800602947 */ /* 0x000fea0003800000 */
[----:B------:R-:W-:Y:S01]  /*2a30*/  IADD3 R32, PT, PT, R19, -0x2, RZ ;  /* 0xfffffffe13207810 */ /* 0x000fe20007ffe0ff */
[----:B------:R-:W0:Y:S01]  /*2a40*/  LDCU UR6, c[0x0][0x450] ;  /* 0x00008a00ff0677ac */ /* 0x000e220008000800 */
[----:B------:R-:W-:Y:S02]  /*2a50*/  MOV R33, R18 ;  /* 0x0000001200217202 */ /* 0x000fe40000000f00 */
[----:B------:R-:W-:Y:S01]  /*2a60*/  ISETP.GE.U32.AND P2, PT, R32, 0x7, PT ;  /* 0x000000072000780c */ /* 0x000fe20003f46070 */
[----:B------:R-:W-:Y:S01]  /*2a70*/  UISETP.NE.AND UP1, UPT, UR15, URZ, UPT ;  /* 0x000000ff0f00728c */ /* 0x000fe2000bf25270 */
[----:B------:R-:W-:-:S11]  /*2a80*/  IMAD.MOV.U32 R32, RZ, RZ, RZ ;  /* 0x000000ffff207224 */ /* 0x000fd600078e00ff */
[----:B------:R-:W-:Y:S05]  /*2a90*/  @!P2 BRA `(.L_x_3556) ;  /* 0x0000000c0040a947 */ /* 0x000fea0003800000 */
[----:B------:R-:W-:Y:S01]  /*2aa0*/  IMAD.MOV.U32 R32, RZ, RZ, RZ ;  /* 0x000000ffff207224 */ /* 0x000fe200078e00ff */
[----:B------:R-:W-:Y:S01]  /*2ab0*/  MOV R33, R18 ;  /* 0x0000001200217202 */ /* 0x000fe20000000f00 */
[----:B------:R-:W-:-:S06]  /*2ac0*/  UMOV UR4, URZ ;  /* 0x000000ff00047c82 */ /* 0x000fcc0008000000 */
.L_x_3557:
[----:B0-----:R-:W-:Y:S02]  /*2ad0*/  UIADD3 UR7, UPT, UPT, UR6, -0x1, URZ ;  /* 0xffffffff06077890 */ /* 0x001fe4000fffe0ff */
[----:B------:R-:W-:Y:S02]  /*2ae0*/  UIADD3 UR8, UPT, UPT, UR6, -0x2, URZ ;  /* 0xfffffffe06087890 */ /* 0x000fe4000fffe0ff */
[----:B------:R-:W-:Y:S02]  /*2af0*/  USHF.L.U32 UR7, UR7, 0x2, URZ ;  /* 0x0000000207077899 */ /* 0x000fe400080006ff */
[----:B------:R-:W-:Y:S02]  /*2b00*/  USHF.L.U32 UR8, UR8, 0x2, URZ ;  /* 0x0000000208087899 */ /* 0x000fe400080006ff */
[----:B------:R-:W-:Y:S02]  /*2b10*/  UIADD3 UR9, UPT, UPT, UR6, -0x3, URZ ;  /* 0xfffffffd06097890 */ /* 0x000fe4000fffe0ff */
[----:B------:R-:W-:-:S02]  /*2b20*/  UIADD3 UR10, UPT, UPT, UR6, -0x4, URZ ;  /* 0xfffffffc060a7890 */ /* 0x000fc4000fffe0ff */
[----:B------:R-:W-:Y:S02]  /*2b30*/  USHF.L.U32 UR9, UR9, 0x2, URZ ;  /* 0x0000000209097899 */ /* 0x000fe400080006ff */
[----:B------:R-:W-:Y:S02]  /*2b40*/  USHF.L.U32 UR10, UR10, 0x2, URZ ;  /* 0x000000020a0a7899 */ /* 0x000fe400080006ff */
[----:B------:R-:W0:Y:S02]  /*2b50*/  LDCU UR19, c[0x0][UR7+0x388] ;  /* 0x00007100071377ac */ /* 0x000e240008000800 */
[----:B------:R-:W1:Y:S06]  /*2b60*/  LDCU UR20, c[0x0][UR8+0x388] ;  /* 0x00007100081477ac */ /* 0x000e6c0008000800 */
[----:B------:R-:W2:Y:S02]  /*2b70*/  LDCU UR21, c[0x0][UR9+0x388] ;  /* 0x00007100091577ac */ /* 0x000ea40008000800 */
[----:B------:R-:W3:Y:S01]  /*2b80*/  LDCU UR22, c[0x0][UR10+0x388] ;  /* 0x000071000a1677ac */ /* 0x000ee20008000800 */
[----:B------:R-:W-:Y:S01]  /*2b90*/  UIADD3 UR11, UPT, UPT, UR6, -0x5, URZ ;  /* 0xfffffffb060b7890 */ /* 0x000fe2000fffe0ff */
[----:B0-----:R-:W0:Y:S01]  /*2ba0*/  I2F.U32.RP R40, UR19 ;  /* 0x0000001300287d06 */ /* 0x001e220008209000 */
[----:B------:R-:W-:-:S02]  /*2bb0*/  IADD3 R43, PT, PT, RZ, -UR19, RZ ;  /* 0x80000013ff2b7c10 */ /* 0x000fc4000fffe0ff */
[----:B------:R-:W-:Y:S01]  /*2bc0*/  USHF.L.U32 UR11, UR11, 0x2, URZ ;  /* 0x000000020b0b7899 */ /* 0x000fe200080006ff */
[----:B------:R-:W-:Y:S01]  /*2bd0*/  ISETP.NE.U32.AND P4, PT, RZ, UR19, PT ;  /* 0x00000013ff007c0c */ /* 0x000fe2000bf85070 */
[----:B------:R-:W-:Y:S02]  /*2be0*/  UIADD3 UR12, UPT, UPT, UR6, -0x6, URZ ;  /* 0xfffffffa060c7890 */ /* 0x000fe4000fffe0ff */
[----:B------:R-:W-:Y:S01]  /*2bf0*/  UIADD3 UR13, UPT, UPT, UR6, -0x7, URZ ;  /* 0xfffffff9060d7890 */ /* 0x000fe2000fffe0ff */
[----:B-1----:R-:W1:Y:S01]  /*2c00*/  I2F.U32.RP R41, UR20 ;  /* 0x0000001400297d06 */ /* 0x002e620008209000 */
[----:B------:R-:W-:Y:S02]  /*2c10*/  USHF.L.U32 UR12, UR12, 0x2, URZ ;  /* 0x000000020c0c7899 */ /* 0x000fe400080006ff */
[----:B------:R-:W-:Y:S01]  /*2c20*/  USHF.L.U32 UR13, UR13, 0x2, URZ ;  /* 0x000000020d0d7899 */ /* 0x000fe200080006ff */
[----:B---3--:R-:W-:Y:S01]  /*2c30*/  IMAD R47, RZ, RZ, -UR22 ;  /* 0x80000016ff2f7e24 */ /* 0x008fe2000f8e02ff */
[----:B------:R-:W-:-:S02]  /*2c40*/  UIADD3 UR6, UPT, UPT, UR6, -0x8, URZ ;  /* 0xfffffff806067890 */ /* 0x000fc4000fffe0ff */
[----:B------:R-:W3:Y:S01]  /*2c50*/  LDCU UR23, c[0x0][UR11+0x388] ;  /* 0x000071000b1777ac */ /* 0x000ee20008000800 */
[----:B0-----:R-:W0:Y:S01]  /*2c60*/  MUFU.RCP R40, R40 ;  /* 0x0000002800287308 */ /* 0x001e220000001000 */
[----:B------:R-:W-:-:S04]  /*2c70*/  USHF.L.U32 UR14, UR6, 0x2, URZ ;  /* 0x00000002060e7899 */ /* 0x000fc800080006ff */
[----:B------:R-:W4:Y:S03]  /*2c80*/  LDCU UR24, c[0x0][UR12+0x388] ;  /* 0x000071000c1877ac */ /* 0x000f260008000800 */
[----:B-1----:R-:W-:Y:S01]  /*2c90*/  MUFU.RCP R41, R41 ;  /* 0x0000002900297308 */ /* 0x002fe20000001000 */
[----:B------:R-:W1:Y:S01]  /*2ca0*/  LDCU UR25, c[0x0][UR13+0x388] ;  /* 0x000071000d1977ac */ /* 0x000e620008000800 */
[----:B------:R-:W1:Y:S01]  /*2cb0*/  LDCU UR7, c[0x0][UR7+0x3ec] ;  /* 0x00007d80070777ac */ /* 0x000e620008000800 */
[----:B0-----:R-:W-:-:S05]  /*2cc0*/  VIADD R38, R40, 0xffffffe ;  /* 0x0ffffffe28267836 */ /* 0x001fca0000000000 */
[----:B---3--:R-:W0:Y:S01]  /*2cd0*/  I2F.U32.RP R45, UR23 ;  /* 0x00000017002d7d06 */ /* 0x008e220008209000 */
[----:B------:R-:W3:Y:S01]  /*2ce0*/  LDCU UR26, c[0x0][UR14+0x388] ;  /* 0x000071000e1a77ac */ /* 0x000ee20008000800 */
[----:B----4-:R-:W-:Y:S01]  /*2cf0*/  IMAD R49, RZ, RZ, -UR24 ;  /* 0x80000018ff317e24 */ /* 0x010fe2000f8e02ff */
[----:B------:R-:W4:Y:S05]  /*2d00*/  LDCU UR8, c[0x0][UR8+0x3ec] ;  /* 0x00007d80080877ac */ /* 0x000f2a0008000800 */
[----:B------:R2:W1:Y:S01]  /*2d10*/  F2I.FTZ.U32.TRUNC.NTZ R39, R38 ;  /* 0x0000002600277305 */ /* 0x000462000021f000 */
[----:B------:R-:W4:Y:S01]  /*2d20*/  LDCU UR9, c[0x0][UR9+0x3ec] ;  /* 0x00007d80090977ac */ /* 0x000f220008000800 */
[----:B------:R-:W4:Y:S06]  /*2d30*/  LDCU UR10, c[0x0][UR10+0x3ec] ;  /* 0x00007d800a0a77ac */ /* 0x000f2c0008000800 */
[----:B0-----:R-:W-:Y:S01]  /*2d40*/  MUFU.RCP R45, R45 ;  /* 0x0000002d002d7308 */ /* 0x001fe20000001000 */
[----:B--2---:R-:W-:Y:S01]  /*2d50*/  IMAD.MOV.U32 R38, RZ, RZ, RZ ;  /* 0x000000ffff267224 */ /* 0x004fe200078e00ff */
[----:B------:R-:W0:Y:S01]  /*2d60*/  LDCU UR11, c[0x0][UR11+0x3ec] ;  /* 0x00007d800b0b77ac */ /* 0x000e220008000800 */
[----:B------:R-:W2:Y:S01]  /*2d70*/  LDCU UR12, c[0x0][UR12+0x3ec] ;  /* 0x00007d800c0c77ac */ /* 0x000ea20008000800 */
[----:B-1----:R-:W-:-:S04]  /*2d80*/  IMAD R43, R43, R39, RZ ;  /* 0x000000272b2b7224 */ /* 0x002fc800078e02ff */
[----:B------:R-:W-:Y:S01]  /*2d90*/  I2F.U32.RP R46, UR24 ;  /* 0x00000018002e7d06 */ /* 0x000fe20008209000 */
[----:B------:R-:W1:Y:S01]  /*2da0*/  LDCU UR13, c[0x0][UR13+0x3ec] ;  /* 0x00007d800d0d77ac */ /* 0x000e620008000800 */
[----:B------:R-:W-:Y:S01]  /*2db0*/  IMAD.HI.U32 R40, R39, R43, R38 ;  /* 0x0000002b27287227 */ /* 0x000fe200078e0026 */
[----:B------:R-:W1:Y:S03]  /*2dc0*/  LDCU UR14, c[0x0][UR14+0x3ec] ;  /* 0x00007d800e0e77ac */ /* 0x000e660008000800 */
[----:B------:R-:W-:Y:S02]  /*2dd0*/  VIADD R39, R41, 0xffffffe ;  /* 0x0ffffffe29277836 */ /* 0x000fe40000000000 */
[----:B------:R-:W3:Y:S01]  /*2de0*/  I2F.U32.RP R43, UR21 ;  /* 0x00000015002b7d06 */ /* 0x000ee20008209000 */
[----:B------:R-:W-:Y:S01]  /*2df0*/  IMAD.HI.U32 R40, R40, R33, RZ ;  /* 0x0000002128287227 */ /* 0x000fe200078e00ff */
[----:B------:R-:W-:-:S03]  /*2e00*/  UIADD3 UR4, UPT, UPT, UR4, 0x8, URZ ;  /* 0x0000000804047890 */ /* 0x000fc6000fffe0ff */
[----:B------:R-:W-:Y:S01]  /*2e10*/  IMAD R41, RZ, RZ, -UR20 ;  /* 0x80000014ff297e24 */ /* 0x000fe2000f8e02ff */
[----:B------:R-:W-:Y:S02]  /*2e20*/  IADD3 R44, PT, PT, -R40, RZ, RZ ;  /* 0x000000ff282c7210 */ /* 0x000fe40007ffe1ff */
[----:B------:R-:W4:Y:S03]  /*2e30*/  F2I.FTZ.U32.TRUNC.NTZ R39, R39 ;  /* 0x0000002700277305 */ /* 0x000f26000021f000 */
[----:B------:R-:W-:-:S05]  /*2e40*/  IMAD R38, R44, UR19, R33 ;  /* 0x000000132c267c24 */ /* 0x000fca000f8e0221 */
[----:B------:R-:W-:Y:S01]  /*2e50*/  ISETP.GE.U32.AND P2, PT, R38, UR19, PT ;  /* 0x0000001326007c0c */ /* 0x000fe2000bf46070 */
[----:B---3--:R-:W-:Y:S01]  /*2e60*/  MUFU.RCP R43, R43 ;  /* 0x0000002b002b7308 */ /* 0x008fe20000001000 */
[----:B----4-:R-:W-:-:S07]  /*2e70*/  IMAD R41, R41, R39, RZ ;  /* 0x0000002729297224 */ /* 0x010fce00078e02ff */
[----:B------:R-:W3:Y:S04]  /*2e80*/  I2F.U32.RP R44, UR22 ;  /* 0x00000016002c7d06 */ /* 0x000ee80008209000 */
[----:B------:R-:W-:Y:S02]  /*2e90*/  @P2 IADD3 R38, PT, PT, R38, -UR19, RZ ;  /* 0x8000001326262c10 */ /* 0x000fe4000fffe0ff */
[----:B------:R-:W-:Y:S02]  /*2ea0*/  @P2 IADD3 R40, PT, PT, R40, 0x1, RZ ;  /* 0x0000000128282810 */ /* 0x000fe40007ffe0ff */
[----:B------:R-:W-:Y:S01]  /*2eb0*/  ISETP.GE.U32.AND P3, PT, R38, UR19, PT ;  /* 0x0000001326007c0c */ /* 0x000fe2000bf66070 */
[----:B------:R-:W-:Y:S01]  /*2ec0*/  HFMA2 R38, -RZ, RZ, 0, 0 ;  /* 0x00000000ff267431 */ /* 0x000fe200000001ff */
[----:B------:R-:W-:Y:S08]  /*2ed0*/  MUFU.RCP R46, R46 ;  /* 0x0000002e002e7308 */ /* 0x000ff00000001000 */
[----:B---3--:R-:W-:Y:S01]  /*2ee0*/  MUFU.RCP R44, R44 ;  /* 0x0000002c002c7308 */ /* 0x008fe20000001000 */
[----:B------:R-:W-:-:S04]  /*2ef0*/  IMAD.HI.U32 R41, R39, R41, R38 ;  /* 0x0000002927297227 */ /* 0x000fc800078e0026 */
[----:B------:R-:W-:Y:S01]  /*2f00*/  @P3 VIADD R40, R40, 0x1 ;  /* 0x0000000128283836 */ /* 0x000fe20000000000 */
[----:B------:R-:W-:Y:S02]  /*2f10*/  @!P4 LOP3.LUT R40, RZ, UR19, RZ, 0x33, !PT ;  /* 0x00000013ff28cc12 */ /* 0x000fe4000f8e33ff */
[----:B------:R-:W-:Y:S01]  /*2f20*/  ISETP.NE.U32.AND P4, PT, RZ, UR20, PT ;  /* 0x00000014ff007c0c */ /* 0x000fe2000bf85070 */
[----:B------:R-:W3:Y:S02]  /*2f30*/  I2F.U32.RP R48, UR26 ;  /* 0x0000001a00307d06 */ /* 0x000ee40008209000 */
[----:B------:R-:W-:-:S04]  /*2f40*/  IMAD.HI.U32 R41, R41, R40, RZ ;  /* 0x0000002829297227 */ /* 0x000fc800078e00ff */
[----:B------:R-:W-:-:S04]  /*2f50*/  IMAD.MOV R39, RZ, RZ, -R41 ;  /* 0x000000ffff277224 */ /* 0x000fc800078e0a29 */
[----:B------:R-:W-:Y:S01]  /*2f60*/  IMAD R38, R39, UR20, R40 ;  /* 0x0000001427267c24 */ /* 0x000fe2000f8e0228 */
[----:B------:R-:W-:Y:S02]  /*2f70*/  IADD3 R39, PT, PT, R43, 0xffffffe, RZ ;  /* 0x0ffffffe2b277810 */ /* 0x000fe40007ffe0ff */
[----:B------:R-:W-:Y:S02]  /*2f80*/  IADD3 R43, PT, PT, RZ, -UR21, RZ ;  /* 0x80000015ff2b7c10 */ /* 0x000fe4000fffe0ff */
[C---:B------:R-:W-:Y:S01]  /*2f90*/  ISETP.GE.U32.AND P2, PT, R38.reuse, UR20, PT ;  /* 0x0000001426007c0c */ /* 0x040fe2000bf46070 */
[----:B---3--:R-:W-:Y:S08]  /*2fa0*/  MUFU.RCP R48, R48 ;  /* 0x0000003000307308 */ /* 0x008ff00000001000 */
[----:B------:R-:W3:Y:S04]  /*2fb0*/  F2I.FTZ.U32.TRUNC.NTZ R39, R39 ;  /* 0x0000002700277305 */ /* 0x000ee8000021f000 */
[----:B------:R-:W-:-:S02]  /*2fc0*/  @P2 VIADD R38, R38, -UR20 ;  /* 0x8000001426262c36 */ /* 0x000fc40008000000 */
[----:B------:R-:W-:-:S03]  /*2fd0*/  @P2 VIADD R41, R41, 0x1 ;  /* 0x0000000129292836 */ /* 0x000fc60000000000 */
[----:B------:R-:W-:Y:S01]  /*2fe0*/  ISETP.GE.U32.AND P3, PT, R38, UR20, PT ;  /* 0x0000001426007c0c */ /* 0x000fe2000bf66070 */
[----:B------:R-:W-:Y:S02]  /*2ff0*/  IMAD.MOV.U32 R38, RZ, RZ, RZ ;  /* 0x000000ffff267224 */ /* 0x000fe400078e00ff */
[----:B---3--:R-:W-:-:S04]  /*3000*/  IMAD R43, R43, R39, RZ ;  /* 0x000000272b2b7224 */ /* 0x008fc800078e02ff */
[----:B------:R-:W-:-:S06]  /*3010*/  IMAD.HI.U32 R38, R39, R43, R38 ;  /* 0x0000002b27267227 */ /* 0x000fcc00078e0026 */
[----:B------:R-:W-:Y:S01]  /*3020*/  @P3 IADD3 R41, PT, PT, R41, 0x1, RZ ;  /* 0x0000000129293810 */ /* 0x000fe20007ffe0ff */
[----:B------:R-:W-:Y:S01]  /*3030*/  VIADD R39, R44, 0xffffffe ;  /* 0x0ffffffe2c277836 */ /* 0x000fe20000000000 */
[----:B------:R-:W-:Y:S02]  /*3040*/  @!P4 LOP3.LUT R41, RZ, UR20, RZ, 0x33, !PT ;  /* 0x00000014ff29cc12 */ /* 0x000fe4000f8e33ff */
[----:B------:R-:W-:-:S03]  /*3050*/  ISETP.NE.U32.AND P4, PT, RZ, UR21, PT ;  /* 0x00000015ff007c0c */ /* 0x000fc6000bf85070 */
[----:B------:R-:W-:Y:S01]  /*3060*/  IMAD.HI.U32 R43, R38, R41, RZ ;  /* 0x00000029262b7227 */ /* 0x000fe200078e00ff */
[----:B------:R-:W3:Y:S04]  /*3070*/  F2I.FTZ.U32.TRUNC.NTZ R39, R39 ;  /* 0x0000002700277305 */ /* 0x000ee8000021f000 */
[----:B------:R-:W-:-:S05]  /*3080*/  IADD3 R38, PT, PT, -R43, RZ, RZ ;  /* 0x000000ff2b267210 */ /* 0x000fca0007ffe1ff */
[----:B------:R-:W-:-:S05]  /*3090*/  IMAD R38, R38, UR21, R41 ;  /* 0x0000001526267c24 */ /* 0x000fca000f8e0229 */
[----:B------:R-:W-:Y:S01]  /*30a0*/  ISETP.GE.U32.AND P2, PT, R38, UR21, PT ;  /* 0x0000001526007c0c */ /* 0x000fe2000bf46070 */
[----:B---3--:R-:W-:-:S12]  /*30b0*/  IMAD R47, R47, R39, RZ ;  /* 0x000000272f2f7224 */ /* 0x008fd800078e02ff */
[----:B------:R-:W-:Y:S02]  /*30c0*/  @P2 IADD3 R38, PT, PT, R38, -UR21, RZ ;  /* 0x8000001526262c10 */ /* 0x000fe4000fffe0ff */
[----:B------:R-:W-:Y:S02]  /*30d0*/  @P2 IADD3 R43, PT, PT, R43, 0x1, RZ ;  /* 0x000000012b2b2810 */ /* 0x000fe40007ffe0ff */
[----:B------:R-:W-:Y:S01]  /*30e0*/  ISETP.GE.U32.AND P3, PT, R38, UR21, PT ;  /* 0x0000001526007c0c */ /* 0x000fe2000bf66070 */
[----:B------:R-:W-:-:S05]  /*30f0*/  HFMA2 R38, -RZ, RZ, 0, 0 ;  /* 0x00000000ff267431 */ /* 0x000fca00000001ff */
[----:B------:R-:W-:Y:S01]  /*3100*/  IMAD.HI.U32 R38, R39, R47, R38 ;  /* 0x0000002f27267227 */ /* 0x000fe200078e0026 */
[----:B------:R-:W-:Y:S01]  /*3110*/  IADD3 R39, PT, PT, R45, 0xffffffe, RZ ;  /* 0x0ffffffe2d277810 */ /* 0x000fe20007ffe0ff */
[----:B------:R-:W3:Y:S01]  /*3120*/  I2F.U32.RP R47, UR25 ;  /* 0x00000019002f7d06 */ /* 0x000ee20008209000 */
[----:B------:R-:W-:-:S04]  /*3130*/  IADD3 R45, PT, PT, RZ, -UR23, RZ ;  /* 0x80000017ff2d7c10 */ /* 0x000fc8000fffe0ff */
[----:B------:R-:W-:Y:S01]  /*3140*/  @P3 VIADD R43, R43, 0x1 ;  /* 0x000000012b2b3836 */ /* 0x000fe20000000000 */
[----:B------:R-:W-:Y:S02]  /*3150*/  @!P4 LOP3.LUT R43, RZ, UR21, RZ, 0x33, !PT ;  /* 0x00000015ff2bcc12 */ /* 0x000fe4000f8e33ff */
[----:B------:R-:W-:-:S03]  /*3160*/  ISETP.NE.U32.AND P4, PT, RZ, UR22, PT ;  /* 0x00000016ff007c0c */ /* 0x000fc6000bf85070 */
[----:B------:R-:W-:Y:S01]  /*3170*/  IMAD.HI.U32 R44, R38, R43, RZ ;  /* 0x0000002b262c7227 */ /* 0x000fe200078e00ff */
[----:B------:R-:W4:Y:S03]  /*3180*/  F2I.FTZ.U32.TRUNC.NTZ R39, R39 ;  /* 0x0000002700277305 */ /* 0x000f26000021f000 */
[----:B------:R-:W-:-:S04]  /*3190*/  IMAD.MOV R38, RZ, RZ, -R44 ;  /* 0x000000ffff267224 */ /* 0x000fc800078e0a2c */
[----:B------:R-:W-:Y:S01]  /*31a0*/  IMAD R38, R38, UR22, R43 ;  /* 0x0000001626267c24 */ /* 0x000fe2000f8e022b */
[----:B---3--:R-:W-:Y:S04]  /*31b0*/  MUFU.RCP R47, R47 ;  /* 0x0000002f002f7308 */ /* 0x008fe80000001000 */
[----:B------:R-:W-:Y:S01]  /*31c0*/  ISETP.GE.U32.AND P2, PT, R38, UR22, PT ;  /* 0x0000001626007c0c */ /* 0x000fe2000bf46070 */
[----:B----4-:R-:W-:-:S12]  /*31d0*/  IMAD R45, R45, R39, RZ ;  /* 0x000000272d2d7224 */ /* 0x010fd800078e02ff */
[----:B------:R-:W-:Y:S02]  /*31e0*/  @P2 VIADD R38, R38, -UR22 ;  /* 0x8000001626262c36 */ /* 0x000fe40008000000 */
[----:B------:R-:W-:-:S03]  /*31f0*/  @P2 VIADD R44, R44, 0x1 ;  /* 0x000000012c2c2836 */ /* 0x000fc60000000000 */
        /* <DEDUP_REMOVED lines=8> */
[----:B------:R-:W-:Y:S02]  /*3280*/  IMAD R38, R39, UR23, R44 ;  /* 0x0000001727267c24 */ /* 0x000fe4000f8e022c */
[----:B------:R-:W-:-:S03]  /*3290*/  VIADD R39, R46, 0xffffffe ;  /* 0x0ffffffe2e277836 */ /* 0x000fc60000000000 */
[----:B------:R-:W-:-:S03]  /*32a0*/  ISETP.GE.U32.AND P2, PT, R38, UR23, PT ;  /* 0x0000001726007c0c */ /* 0x000fc6000bf46070 */
[----:B------:R-:W3:Y:S10]  /*32b0*/  F2I.FTZ.U32.TRUNC.NTZ R39, R39 ;  /* 0x0000002700277305 */ /* 0x000ef4000021f000 */
[----:B------:R-:W-:-:S02]  /*32c0*/  @P2 IADD3 R38, PT, PT, R38, -UR23, RZ ;  /* 0x8000001726262c10 */ /* 0x000fc4000fffe0ff */
[----:B------:R-:W-:Y:S02]  /*32d0*/  @P2 IADD3 R45, PT, PT, R45, 0x1, RZ ;  /* 0x000000012d2d2810 */ /* 0x000fe40007ffe0ff */
[----:B------:R-:W-:Y:S01]  /*32e0*/  ISETP.GE.U32.AND P3, PT, R38, UR23, PT ;  /* 0x0000001726007c0c */ /* 0x000fe2000bf66070 */
[----:B------:R-:W-:Y:S02]  /*32f0*/  HFMA2 R38, -RZ, RZ, 0, 0 ;  /* 0x00000000ff267431 */ /* 0x000fe400000001ff */
[----:B---3--:R-:W-:-:S04]  /*3300*/  IMAD R49, R49, R39, RZ ;  /* 0x0000002731317224 */ /* 0x008fc800078e02ff */
[----:B------:R-:W-:Y:S01]  /*3310*/  IMAD.HI.U32 R38, R39, R49, R38 ;  /* 0x0000003127267227 */ /* 0x000fe200078e0026 */
[----:B------:R-:W-:Y:S02]  /*3320*/  IADD3 R39, PT, PT, R47, 0xffffffe, RZ ;  /* 0x0ffffffe2f277810 */ /* 0x000fe40007ffe0ff */
[----:B------:R-:W-:-:S03]  /*3330*/  IADD3 R47, PT, PT, RZ, -UR25, RZ ;  /* 0x80000019ff2f7c10 */ /* 0x000fc6000fffe0ff */
[----:B------:R-:W-:Y:S01]  /*3340*/  @P3 VIADD R45, R45, 0x1 ;  /* 0x000000012d2d3836 */ /* 0x000fe20000000000 */
[----:B------:R-:W-:Y:S01]  /*3350*/  @!P4 LOP3.LUT R45, RZ, UR23, RZ, 0x33, !PT ;  /* 0x00000017ff2dcc12 */ /* 0x000fe2000f8e33ff */
[----:B------:R-:W-:Y:S01]  /*3360*/  IMAD R49, RZ, RZ, -UR26 ;  /* 0x8000001aff317e24 */ /* 0x000fe2000f8e02ff */
[----:B------:R-:W3:Y:S01]  /*3370*/  F2I.FTZ.U32.TRUNC.NTZ R39, R39 ;  /* 0x0000002700277305 */ /* 0x000ee2000021f000 */
[----:B------:R-:W-:Y:S02]  /*3380*/  ISETP.NE.U32.AND P4, PT, RZ, UR24, PT ;  /* 0x00000018ff007c0c */ /* 0x000fe4000bf85070 */
[----:B------:R-:W-:-:S04]  /*3390*/  IMAD.HI.U32 R46, R38, R45, RZ ;  /* 0x0000002d262e7227 */ /* 0x000fc800078e00ff */
[----:B------:R-:W-:-:S04]  /*33a0*/  IMAD.MOV R38, RZ, RZ, -R46 ;  /* 0x000000ffff267224 */ /* 0x000fc800078e0a2e */
[----:B------:R-:W-:Y:S02]  /*33b0*/  IMAD R38, R38, UR24, R45 ;  /* 0x0000001826267c24 */ /* 0x000fe4000f8e022d */
[----:B---3--:R-:W-:-:S03]  /*33c0*/  IMAD R47, R47, R39, RZ ;  /* 0x000000272f2f7224 */ /* 0x008fc600078e02ff */
[----:B------:R-:W-:-:S13]  /*33d0*/  ISETP.GE.U32.AND P2, PT, R38, UR24, PT ;  /* 0x0000001826007c0c */ /* 0x000fda000bf46070 */
        /* <DEDUP_REMOVED lines=11> */
[----:B------:R-:W-:Y:S02]  /*3490*/  VIADD R39, R48, 0xffffffe ;  /* 0x0ffffffe30277836 */ /* 0x000fe40000000000 */
[----:B------:R-:W-:Y:S01]  /*34a0*/  IMAD.MOV R48, RZ, RZ, -R40 ;  /* 0x000000ffff307224 */ /* 0x000fe200078e0a28 */
[----:B------:R-:W-:-:S03]  /*34b0*/  ISETP.GE.U32.AND P2, PT, R38, UR25, PT ;  /* 0x0000001926007c0c */ /* 0x000fc6000bf46070 */
[----:B------:R-:W3:Y:S01]  /*34c0*/  F2I.FTZ.U32.TRUNC.NTZ R39, R39 ;  /* 0x0000002700277305 */ /* 0x000ee2000021f000 */
[----:B------:R-:W-:-:S04]  /*34d0*/  IMAD R33, R48, UR19, R33 ;  /* 0x0000001330217c24 */ /* 0x000fc8000f8e0221 */
[----:B------:R-:W-:Y:S01]  /*34e0*/  IMAD R33, R33, UR7, R32 ;  /* 0x0000000721217c24 */ /* 0x000fe2000f8e0220 */
[----:B------:R-:W-:Y:S01]  /*34f0*/  IADD3 R32, PT, PT, -R43, RZ, RZ ;  /* 0x000000ff2b207210 */ /* 0x000fe20007ffe1ff */
[----:B------:R-:W-:-:S03]  /*3500*/  ULOP3.LUT UR7, UR5, 0xfffffff8, URZ, 0xc0, !UPT ;  /* 0xfffffff805077892 */ /* 0x000fc6000f8ec0ff */
[----:B------:R-:W-:Y:S01]  /*3510*/  @P2 IADD3 R38, PT, PT, R38, -UR25, RZ ;  /* 0x8000001926262c10 */ /* 0x000fe2000fffe0ff */
[----:B------:R-:W-:Y:S01]  /*3520*/  IMAD R32, R32, UR21, R41 ;  /* 0x0000001520207c24 */ /* 0x000fe2000f8e0229 */
[----:B------:R-:W-:Y:S01]  /*3530*/  @P2 IADD3 R47, PT, PT, R47, 0x1, RZ ;  /* 0x000000012f2f2810 */ /* 0x000fe20007ffe0ff */
[----:B------:R-:W-:Y:S01]  /*3540*/  UISETP.NE.AND UP0, UPT, UR4, UR7, UPT ;  /* 0x000000070400728c */ /* 0x000fe2000bf05270 */
[----:B------:R-:W-:Y:S01]  /*3550*/  ISETP.GE.U32.AND P3, PT, R38, UR25, PT ;  /* 0x0000001926007c0c */ /* 0x000fe2000bf66070 */
[----:B------:R-:W-:Y:S02]  /*3560*/  HFMA2 R38, -RZ, RZ, 0, 0 ;  /* 0x00000000ff267431 */ /* 0x000fe400000001ff */
[----:B---3--:R-:W-:-:S04]  /*3570*/  IMAD R49, R49, R39, RZ ;  /* 0x0000002731317224 */ /* 0x008fc800078e02ff */
[----:B------:R-:W-:-:S06]  /*3580*/  IMAD.HI.U32 R38, R39, R49, R38 ;  /* 0x0000003127267227 */ /* 0x000fcc00078e0026 */
[----:B------:R-:W-:Y:S01]  /*3590*/  @P3 VIADD R47, R47, 0x1 ;  /* 0x000000012f2f3836 */ /* 0x000fe20000000000 */
[----:B------:R-:W-:Y:S01]  /*35a0*/  @!P4 LOP3.LUT R47, RZ, UR25, RZ, 0x33, !PT ;  /* 0x00000019ff2fcc12 */ /* 0x000fe2000f8e33ff */
[----:B------:R-:W-:Y:S01]  /*35b0*/  IMAD.MOV R49, RZ, RZ, -R41 ;  /* 0x000000ffff317224 */ /* 0x000fe200078e0a29 */
[----:B------:R-:W-:-:S03]  /*35c0*/  ISETP.NE.U32.AND P4, PT, RZ, UR26, PT ;  /* 0x0000001aff007c0c */ /* 0x000fc6000bf85070 */
[----:B------:R-:W-:-:S04]  /*35d0*/  IMAD.HI.U32 R38, R38, R47, RZ ;  /* 0x0000002f26267227 */ /* 0x000fc800078e00ff */
[----:B------:R-:W-:Y:S01]  /*35e0*/  IMAD R40, R49, UR20, R40 ;  /* 0x0000001431287c24 */ /* 0x000fe2000f8e0228 */
[----:B------:R-:W-:-:S03]  /*35f0*/  IADD3 R50, PT, PT, -R38, RZ, RZ ;  /* 0x000000ff26327210 */ /* 0x000fc60007ffe1ff */
[----:B------:R-:W-:Y:S02]  /*3600*/  IMAD R33, R40, UR8, R33 ;  /* 0x0000000828217c24 */ /* 0x000fe4000f8e0221 */
[----:B------:R-:W-:Y:S02]  /*3610*/  IMAD R39, R50, UR26, R47 ;  /* 0x0000001a32277c24 */ /* 0x000fe4000f8e022f */
[----:B------:R-:W-:Y:S02]  /*3620*/  IMAD.MOV R40, RZ, RZ, -R44 ;  /* 0x000000ffff287224 */ /* 0x000fe400078e0a2c */
[----:B------:R-:W-:Y:S01]  /*3630*/  IMAD R32, R32, UR9, R33 ;  /* 0x0000000920207c24 */ /* 0x000fe2000f8e0221 */
[----:B------:R-:W-:Y:S01]  /*3640*/  ISETP.GE.U32.AND P2, PT, R39, UR26, PT ;  /* 0x0000001a27007c0c */ /* 0x000fe2000bf46070 */
[----:B------:R-:W-:Y:S01]  /*3650*/  IMAD R43, R40, UR22, R43 ;  /* 0x00000016282b7c24 */ /* 0x000fe2000f8e022b */
[----:B------:R-:W-:Y:S01]  /*3660*/  IADD3 R40, PT, PT, -R46, RZ, RZ ;  /* 0x000000ff2e287210 */ /* 0x000fe20007ffe1ff */
[----:B------:R-:W-:-:S02]  /*3670*/  IMAD.MOV R33, RZ, RZ, -R45 ;  /* 0x000000ffff217224 */ /* 0x000fc400078e0a2d */
[----:B------:R-:W-:Y:S02]  /*3680*/  IMAD R32, R43, UR10, R32 ;  /* 0x0000000a2b207c24 */ /* 0x000fe4000f8e0220 */
[----:B------:R-:W-:Y:S02]  /*3690*/  IMAD R33, R33, UR23, R44 ;  /* 0x0000001721217c24 */ /* 0x000fe4000f8e022c */
[----:B------:R-:W-:Y:S02]  /*36a0*/  IMAD R45, R40, UR24, R45 ;  /* 0x00000018282d7c24 */ /* 0x000fe4000f8e022d */
[----:B0-----:R-:W-:Y:S02]  /*36b0*/  IMAD R32, R33, UR11, R32 ;  /* 0x0000000b21207c24 */ /* 0x001fe4000f8e0220 */
[----:B------:R-:W-:Y:S01]  /*36c0*/  @P2 IADD3 R39, PT, PT, R39, -UR26, RZ ;  /* 0x8000001a27272c10 */ /* 0x000fe2000fffe0ff */
[----:B------:R-:W-:Y:S02]  /*36d0*/  @P2 VIADD R38, R38, 0x1 ;  /* 0x0000000126262836 */ /* 0x000fe40000000000 */
[----:B------:R-:W-:Y:S01]  /*36e0*/  IMAD.MOV R33, RZ, RZ, -R47 ;  /* 0x000000ffff217224 */ /* 0x000fe200078e0a2f */
[----:B------:R-:W-:Y:S01]  /*36f0*/  ISETP.GE.U32.AND P3, PT, R39, UR26, PT ;  /* 0x0000001a27007c0c */ /* 0x000fe2000bf66070 */
[----:B--2---:R-:W-:-:S02]  /*3700*/  IMAD R32, R45, UR12, R32 ;  /* 0x0000000c2d207c24 */ /* 0x004fc4000f8e0220 */
[----:B------:R-:W-:-:S04]  /*3710*/  IMAD R33, R33, UR25, R46 ;  /* 0x0000001921217c24 */ /* 0x000fc8000f8e022e */
[----:B-1----:R-:W-:-:S06]  /*3720*/  IMAD R32, R33, UR13, R32 ;  /* 0x0000000d21207c24 */ /* 0x002fcc000f8e0220 */
[----:B------:R-:W-:Y:S02]  /*3730*/  @P3 IADD3 R38, PT, PT, R38, 0x1, RZ ;  /* 0x0000000126263810 */ /* 0x000fe40007ffe0ff */
[----:B------:R-:W-:-:S04]  /*3740*/  @!P4 LOP3.LUT R38, RZ, UR26, RZ, 0x33, !PT ;  /* 0x0000001aff26cc12 */ /* 0x000fc8000f8e33ff */
[----:B------:R-:W-:Y:S01]  /*3750*/  IADD3 R40, PT, PT, -R38, RZ, RZ ;  /* 0x000000ff26287210 */ /* 0x000fe20007ffe1ff */
[----:B------:R-:W-:-:S04]  /*3760*/  IMAD.MOV.U32 R33, RZ, RZ, R38 ;  /* 0x000000ffff217224 */ /* 0x000fc800078e0026 */
[----:B------:R-:W-:-:S04]  /*3770*/  IMAD R47, R40, UR26, R47 ;  /* 0x0000001a282f7c24 */ /* 0x000fc8000f8e022f */
[----:B------:R-:W-:Y:S01]  /*3780*/  IMAD R32, R47, UR14, R32 ;  /* 0x0000000e2f207c24 */ /* 0x000fe2000f8e0220 */
[----:B------:R-:W-:Y:S06]  /*3790*/  BRA.U UP0, `(.L_x_3557) ;  /* 0xfffffff100cc7547 */ /* 0x000fec000b83ffff */
.L_x_3556:
[----:B------:R-:W-:Y:S05]  /*37a0*/  BRA.U !UP1, `(.L_x_3558) ;  /* 0x0000000909ec7547 */ /* 0x000fea000b800000 */
[----:B------:R-:W-:Y:S02]  /*37b0*/  UISETP.GE.U32.AND UP0, UPT, UR18, 0x3, UPT ;  /* 0x000000031200788c */ /* 0x000fe4000bf06070 */
[----:B------:R-:W-:-:S07]  /*37c0*/  ULOP3.LUT UP1, UR14, UR5, 0x3, URZ, 0xc0, !UPT ;  /* 0x00000003050e7892 */ /* 0x000fce000f82c0ff */
[----:B------:R-:W-:Y:S05]  /*37d0*/  BRA.U !UP0, `(.L_x_3559) ;  /* 0x0000000508947547 */ /* 0x000fea000b800000 */
        /* <DEDUP_REMOVED lines=19> */
[----:B------:R-:W4:Y:S01]  /*3910*/  LDCU UR9, c[0x0][UR9+0x3ec] ;  /* 0x00007d80090977ac */ /* 0x000f220008000800 */
[----:B---3--:R-:W-:-:S06]  /*3920*/  IADD3 R45, PT, PT, RZ, -UR13, RZ ;  /* 0x8000000dff2d7c10 */ /* 0x008fcc000fffe0ff */
[----:B0-----:R-:W0:Y:S08]  /*3930*/  MUFU.RCP R40, R40 ;  /* 0x0000002800287308 */ /* 0x001e300000001000 */
[----:B-1----:R-:W-:Y:S01]  /*3940*/  MUFU.RCP R41, R41 ;  /* 0x0000002900297308 */ /* 0x002fe20000001000 */
[----:B0-----:R-:W-:-:S07]  /*3950*/  IADD3 R38, PT, PT, R40, 0xffffffe, RZ ;  /* 0x0ffffffe28267810 */ /* 0x001fce0007ffe0ff */
[----:B------:R0:W1:Y:S02]  /*3960*/  F2I.FTZ.U32.TRUNC.NTZ R39, R38 ;  /* 0x0000002600277305 */ /* 0x000064000021f000 */
[----:B0-----:R-:W-:Y:S02]  /*3970*/  HFMA2 R38, -RZ, RZ, 0, 0 ;  /* 0x00000000ff267431 */ /* 0x001fe400000001ff */
[----:B-1----:R-:W-:-:S04]  /*3980*/  IMAD R43, R43, R39, RZ ;  /* 0x000000272b2b7224 */ /* 0x002fc800078e02ff */
[----:B------:R-:W-:Y:S01]  /*3990*/  IMAD.HI.U32 R40, R39, R43, R38 ;  /* 0x0000002b27287227 */ /* 0x000fe200078e0026 */
[----:B------:R-:W-:Y:S01]  /*39a0*/  IADD3 R39, PT, PT, R41, 0xffffffe, RZ ;  /* 0x0ffffffe29277810 */ /* 0x000fe20007ffe0ff */
[----:B--2---:R-:W0:Y:S01]  /*39b0*/  I2F.U32.RP R43, UR12 ;  /* 0x0000000c002b7d06 */ /* 0x004e220008209000 */
[----:B------:R-:W-:-:S03]  /*39c0*/  IADD3 R41, PT, PT, RZ, -UR11, RZ ;  /* 0x8000000bff297c10 */ /* 0x000fc6000fffe0ff */
[----:B------:R-:W-:-:S04]  /*39d0*/  IMAD.HI.U32 R40, R40, R33, RZ ;  /* 0x0000002128287227 */ /* 0x000fc800078e00ff */
[----:B------:R-:W-:Y:S01]  /*39e0*/  IMAD.MOV R44, RZ, RZ, -R40 ;  /* 0x000000ffff2c7224 */ /* 0x000fe200078e0a28 */
[----:B------:R-:W1:Y:S03]  /*39f0*/  F2I.FTZ.U32.TRUNC.NTZ R39, R39 ;  /* 0x0000002700277305 */ /* 0x000e66000021f000 */
[----:B------:R-:W-:-:S05]  /*3a00*/  IMAD R38, R44, UR10, R33 ;  /* 0x0000000a2c267c24 */ /* 0x000fca000f8e0221 */
[----:B------:R-:W-:Y:S01]  /*3a10*/  ISETP.GE.U32.AND P2, PT, R38, UR10, PT ;  /* 0x0000000a26007c0c */ /* 0x000fe2000bf46070 */
[----:B0-----:R-:W-:Y:S01]  /*3a20*/  MUFU.RCP R43, R43 ;  /* 0x0000002b002b7308 */ /* 0x001fe20000001000 */
[----:B-1----:R-:W-:-:S07]  /*3a30*/  IMAD R41, R41, R39, RZ ;  /* 0x0000002729297224 */ /* 0x002fce00078e02ff */
[----:B------:R-:W0:Y:S04]  /*3a40*/  I2F.U32.RP R44, UR13 ;  /* 0x0000000d002c7d06 */ /* 0x000e280008209000 */
[----:B------:R-:W-:Y:S02]  /*3a50*/  @P2 VIADD R38, R38, -UR10 ;  /* 0x8000000a26262c36 */ /* 0x000fe40008000000 */
[----:B------:R-:W-:-:S03]  /*3a60*/  @P2 VIADD R40, R40, 0x1 ;  /* 0x0000000128282836 */ /* 0x000fc60000000000 */
[----:B------:R-:W-:Y:S01]  /*3a70*/  ISETP.GE.U32.AND P3, PT, R38, UR10, PT ;  /* 0x0000000a26007c0c */ /* 0x000fe2000bf66070 */
[----:B------:R-:W-:-:S04]  /*3a80*/  IMAD.MOV.U32 R38, RZ, RZ, RZ ;  /* 0x000000ffff267224 */ /* 0x000fc800078e00ff */
[----:B------:R-:W-:Y:S01]  /*3a90*/  IMAD.HI.U32 R41, R39, R41, R38 ;  /* 0x0000002927297227 */ /* 0x000fe200078e0026 */
[----:B0-----:R-:W-:Y:S07]  /*3aa0*/  MUFU.RCP R44, R44 ;  /* 0x0000002c002c7308 */ /* 0x001fee0000001000 */
[----:B------:R-:W-:Y:S02]  /*3ab0*/  @P3 IADD3 R40, PT, PT, R40, 0x1, RZ ;  /* 0x0000000128283810 */ /* 0x000fe40007ffe0ff */
[----:B------:R-:W-:-:S02]  /*3ac0*/  @!P4 LOP3.LUT R40, RZ, UR10, RZ, 0x33, !PT ;  /* 0x0000000aff28cc12 */ /* 0x000fc4000f8e33ff */
[----:B------:R-:W-:-:S03]  /*3ad0*/  ISETP.NE.U32.AND P4, PT, RZ, UR11, PT ;  /* 0x0000000bff007c0c */ /* 0x000fc6000bf85070 */
[----:B------:R-:W-:-:S05]  /*3ae0*/  IMAD.HI.U32 R41, R41, R40, RZ ;  /* 0x0000002829297227 */ /* 0x000fca00078e00ff */
[----:B------:R-:W-:-:S05]  /*3af0*/  IADD3 R39, PT, PT, -R41, RZ, RZ ;  /* 0x000000ff29277210 */ /* 0x000fca0007ffe1ff */
[----:B------:R-:W-:Y:S02]  /*3b00*/  IMAD R38, R39, UR11, R40 ;  /* 0x0000000b27267c24 */ /* 0x000fe4000f8e0228 */
[----:B------:R-:W-:Y:S02]  /*3b10*/  VIADD R39, R43, 0xffffffe ;  /* 0x0ffffffe2b277836 */ /* 0x000fe40000000000 */
[----:B------:R-:W-:Y:S01]  /*3b20*/  IMAD R43, RZ, RZ, -UR12 ;  /* 0x8000000cff2b7e24 */ /* 0x000fe2000f8e02ff */
[----:B------:R-:W-:-:S03]  /*3b30*/  ISETP.GE.U32.AND P2, PT, R38, UR11, PT ;  /* 0x0000000b26007c0c */ /* 0x000fc6000bf46070 */
[----:B------:R-:W0:Y:S10]  /*3b40*/  F2I.FTZ.U32.TRUNC.NTZ R39, R39 ;  /* 0x0000002700277305 */ /* 0x000e34000021f000 */
[----:B------:R-:W-:-:S02]  /*3b50*/  @P2 IADD3 R38, PT, PT, R38, -UR11, RZ ;  /* 0x8000000b26262c10 */ /* 0x000fc4000fffe0ff */
[----:B------:R-:W-:Y:S02]  /*3b60*/  @P2 IADD3 R41, PT, PT, R41, 0x1, RZ ;  /* 0x0000000129292810 */ /* 0x000fe40007ffe0ff */
[----:B------:R-:W-:Y:S01]  /*3b70*/  ISETP.GE.U32.AND P3, PT, R38, UR11, PT ;  /* 0x0000000b26007c0c */ /* 0x000fe2000bf66070 */
[----:B------:R-:W-:Y:S02]  /*3b80*/  HFMA2 R38, -RZ, RZ, 0, 0 ;  /* 0x00000000ff267431 */ /* 0x000fe400000001ff */
[----:B0-----:R-:W-:-:S04]  /*3b90*/  IMAD R43, R43, R39, RZ ;  /* 0x000000272b2b7224 */ /* 0x001fc800078e02ff */
[----:B------:R-:W-:Y:S01]  /*3ba0*/  IMAD.HI.U32 R38, R39, R43, R38 ;  /* 0x0000002b27267227 */ /* 0x000fe200078e0026 */
[----:B------:R-:W-:-:S05]  /*3bb0*/  IADD3 R39, PT, PT, R44, 0xffffffe, RZ ;  /* 0x0ffffffe2c277810 */ /* 0x000fca0007ffe0ff */
[----:B------:R-:W-:Y:S01]  /*3bc0*/  @P3 VIADD R41, R41, 0x1 ;  /* 0x0000000129293836 */ /* 0x000fe20000000000 */
[----:B------:R-:W-:Y:S01]  /*3bd0*/  @!P4 LOP3.LUT R41, RZ, UR11, RZ, 0x33, !PT ;  /* 0x0000000bff29cc12 */ /* 0x000fe2000f8e33ff */
[----:B------:R-:W0:Y:S01]  /*3be0*/  F2I.FTZ.U32.TRUNC.NTZ R39, R39 ;  /* 0x0000002700277305 */ /* 0x000e22000021f000 */
[----:B------:R-:W-:-:S03]  /*3bf0*/  ISETP.NE.U32.AND P4, PT, RZ, UR12, PT ;  /* 0x0000000cff007c0c */ /* 0x000fc6000bf85070 */
[----:B------:R-:W-:-:S04]  /*3c00*/  IMAD.HI.U32 R43, R38, R41, RZ ;  /* 0x00000029262b7227 */ /* 0x000fc800078e00ff */
[----:B------:R-:W-:-:S04]  /*3c10*/  IMAD.MOV R38, RZ, RZ, -R43 ;  /* 0x000000ffff267224 */ /* 0x000fc800078e0a2b */
[----:B------:R-:W-:Y:S02]  /*3c20*/  IMAD R38, R38, UR12, R41 ;  /* 0x0000000c26267c24 */ /* 0x000fe4000f8e0229 */
[----:B0-----:R-:W-:-:S03]  /*3c30*/  IMAD R45, R45, R39, RZ ;  /* 0x000000272d2d7224 */ /* 0x001fc600078e02ff */
        /* <DEDUP_REMOVED lines=12> */
[----:B------:R-:W-:-:S04]  /*3d00*/  IADD3 R44, PT, PT, -R40, RZ, RZ ;  /* 0x000000ff282c7210 */ /* 0x000fc80007ffe1ff */
[----:B------:R-:W-:Y:S01]  /*3d10*/  ISETP.GE.U32.AND P2, PT, R39, UR13, PT ;  /* 0x0000000d27007c0c */ /* 0x000fe2000bf46070 */
[----:B------:R-:W-:-:S04]  /*3d20*/  IMAD R33, R44, UR10, R33 ;  /* 0x0000000a2c217c24 */ /* 0x000fc8000f8e0221 */
[----:B----4-:R-:W-:Y:S01]  /*3d30*/  IMAD R33, R33, UR4, R32 ;  /* 0x0000000421217c24 */ /* 0x010fe2000f8e0220 */
[----:B------:R-:W-:-:S05]  /*3d40*/  IADD3 R32, PT, PT, -R43, RZ, RZ ;  /* 0x000000ff2b207210 */ /* 0x000fca0007ffe1ff */
[----:B------:R-:W-:Y:S02]  /*3d50*/  IMAD R32, R32, UR12, R41 ;  /* 0x0000000c20207c24 */ /* 0x000fe4000f8e0229 */
[----:B------:R-:W-:Y:S01]  /*3d60*/  @P2 VIADD R39, R39, -UR13 ;  /* 0x8000000d27272c36 */ /* 0x000fe20008000000 */
[----:B------:R-:W-:-:S04]  /*3d70*/  @P2 IADD3 R38, PT, PT, R38, 0x1, RZ ;  /* 0x0000000126262810 */ /* 0x000fc80007ffe0ff */
[----:B------:R-:W-:Y:S01]  /*3d80*/  ISETP.GE.U32.AND P3, PT, R39, UR13, PT ;  /* 0x0000000d27007c0c */ /* 0x000fe2000bf66070 */
[----:B------:R-:W-:-:S04]  /*3d90*/  IMAD.MOV R39, RZ, RZ, -R41 ;  /* 0x000000ffff277224 */ /* 0x000fc800078e0a29 */
[----:B------:R-:W-:-:S04]  /*3da0*/  IMAD R40, R39, UR11, R40 ;  /* 0x0000000b27287c24 */ /* 0x000fc8000f8e0228 */
[----:B------:R-:W-:-:S04]  /*3db0*/  IMAD R33, R40, UR7, R33 ;  /* 0x0000000728217c24 */ /* 0x000fc8000f8e0221 */
[----:B------:R-:W-:Y:S01]  /*3dc0*/  @P3 VIADD R38, R38, 0x1 ;  /* 0x0000000126263836 */ /* 0x000fe20000000000 */
[----:B------:R-:W-:Y:S01]  /*3dd0*/  @!P4 LOP3.LUT R38, RZ, UR13, RZ, 0x33, !PT ;  /* 0x0000000dff26cc12 */ /* 0x000fe2000f8e33ff */
[----:B------:R-:W-:-:S03]  /*3de0*/  IMAD R32, R32, UR8, R33 ;  /* 0x0000000820207c24 */ /* 0x000fc6000f8e0221 */
[----:B------:R-:W-:Y:S01]  /*3df0*/  MOV R33, R38 ;  /* 0x0000002600217202 */ /* 0x000fe20000000f00 */
[----:B------:R-:W-:-:S04]  /*3e00*/  IMAD.MOV R40, RZ, RZ, -R38 ;  /* 0x000000ffff287224 */ /* 0x000fc800078e0a26 */
[----:B------:R-:W-:-:S04]  /*3e10*/  IMAD R43, R40, UR13, R43 ;  /* 0x0000000d282b7c24 */ /* 0x000fc8000f8e022b */
[----:B------:R-:W-:-:S07]  /*3e20*/  IMAD R32, R43, UR9, R32 ;  /* 0x000000092b207c24 */ /* 0x000fce000f8e0220 */
.L_x_3559:
[----:B------:R-:W-:Y:S05]  /*3e30*/  BRA.U !UP1, `(.L_x_3558) ;  /* 0x0000000509487547 */ /* 0x000fea000b800000 */
[----:B------:R-:W-:Y:S01]  /*3e40*/  UISETP.NE.AND UP0, UPT, UR14, 0x1, UPT ;  /* 0x000000010e00788c */ /* 0x000fe2000bf05270 */
[----:B------:R-:W-:-:S04]  /*3e50*/  LOP3.LUT R38, R19, 0x1, RZ, 0xc0, !PT ;  /* 0x0000000113267812 */ /* 0x000fc800078ec0ff */
[----:B------:R-:W-:-:S04]  /*3e60*/  ISETP.NE.U32.AND P2, PT, R38, 0x1, PT ;  /* 0x000000012600780c */ /* 0x000fc80003f45070 */
[----:B------:R-:W-:Y:S09]  /*3e70*/  BRA.U !UP0, `(.L_x_3560) ;  /* 0x0000000108cc7547 */ /* 0x000ff2000b800000 */
[----:B0-----:R-:W-:Y:S02]  /*3e80*/  UIADD3 UR4, UPT, UPT, UR6, -0x1, URZ ;  /* 0xffffffff06047890 */ /* 0x001fe4000fffe0ff */
[----:B------:R-:W-:Y:S02]  /*3e90*/  UIADD3 UR6, UPT, UPT, UR6, -0x2, URZ ;  /* 0xfffffffe06067890 */ /* 0x000fe4000fffe0ff */
[----:B------:R-:W-:Y:S02]  /*3ea0*/  USHF.L.U32 UR4, UR4, 0x2, URZ ;  /* 0x0000000204047899 */ /* 0x000fe400080006ff */
[----:B------:R-:W-:-:S10]  /*3eb0*/  USHF.L.U32 UR7, UR6, 0x2, URZ ;  /* 0x0000000206077899 */ /* 0x000fd400080006ff */
        /* <DEDUP_REMOVED lines=10> */
[----:B0-----:R-:W-:-:S07]  /*3f60*/  VIADD R38, R40, 0xffffffe ;  /* 0x0ffffffe28267836 */ /* 0x001fce0000000000 */
[----:B------:R0:W1:Y:S02]  /*3f70*/  F2I.FTZ.U32.TRUNC.NTZ R39, R38 ;  /* 0x0000002600277305 */ /* 0x000064000021f000 */
[----:B0-----:R-:W-:Y:S02]  /*3f80*/  IMAD.MOV.U32 R38, RZ, RZ, RZ ;  /* 0x000000ffff267224 */ /* 0x001fe400078e00ff */
[----:B-1----:R-:W-:-:S04]  /*3f90*/  IMAD R41, R41, R39, RZ ;  /* 0x0000002729297224 */ /* 0x002fc800078e02ff */
[----:B------:R-:W-:-:S04]  /*3fa0*/  IMAD.HI.U32 R40, R39, R41, R38 ;  /* 0x0000002927287227 */ /* 0x000fc800078e0026 */
[----:B------:R-:W-:Y:S02]  /*3fb0*/  VIADD R38, R43, 0xffffffe ;  /* 0x0ffffffe2b267836 */ /* 0x000fe40000000000 */
[----:B------:R-:W-:Y:S02]  /*3fc0*/  IMAD.HI.U32 R40, R40, R33, RZ ;  /* 0x0000002128287227 */ /* 0x000fe400078e00ff */
[----:B------:R0:W1:Y:S02]  /*3fd0*/  F2I.FTZ.U32.TRUNC.NTZ R39, R38 ;  /* 0x0000002600277305 */ /* 0x000064000021f000 */
[----:B------:R-:W-:Y:S01]  /*3fe0*/  IMAD R41, RZ, RZ, -UR9 ;  /* 0x80000009ff297e24 */ /* 0x000fe2000f8e02ff */
[----:B------:R-:W-:-:S05]  /*3ff0*/  IADD3 R44, PT, PT, -R40, RZ, RZ ;  /* 0x000000ff282c7210 */ /* 0x000fca0007ffe1ff */
[----:B------:R-:W-:Y:S02]  /*4000*/  IMAD R44, R44, UR8, R33 ;  /* 0x000000082c2c7c24 */ /* 0x000fe4000f8e0221 */
[----:B0-----:R-:W-:-:S03]  /*4010*/  HFMA2 R38, -RZ, RZ, 0, 0 ;  /* 0x00000000ff267431 */ /* 0x001fc600000001ff */
[----:B------:R-:W-:Y:S01]  /*4020*/  ISETP.GE.U32.AND P3, PT, R44, UR8, PT ;  /* 0x000000082c007c0c */ /* 0x000fe2000bf66070 */
[----:B-1----:R-:W-:-:S04]  /*4030*/  IMAD R41, R41, R39, RZ ;  /* 0x0000002729297224 */ /* 0x002fc800078e02ff */
[----:B------:R-:W-:-:S08]  /*4040*/  IMAD.HI.U32 R41, R39, R41, R38 ;  /* 0x0000002927297227 */ /* 0x000fd000078e0026 */
[----:B------:R-:W-:Y:S02]  /*4050*/  @P3 IADD3 R44, PT, PT, R44, -UR8, RZ ;  /* 0x800000082c2c3c10 */ /* 0x000fe4000fffe0ff */
[----:B------:R-:W-:Y:S02]  /*4060*/  @P3 IADD3 R40, PT, PT, R40, 0x1, RZ ;  /* 0x0000000128283810 */ /* 0x000fe40007ffe0ff */
[----:B------:R-:W-:-:S13]  /*4070*/  ISETP.GE.U32.AND P4, PT, R44, UR8, PT ;  /* 0x000000082c007c0c */ /* 0x000fda000bf86070 */
[----:B------:R-:W-:Y:S01]  /*4080*/  @P4 VIADD R40, R40, 0x1 ;  /* 0x0000000128284836 */ /* 0x000fe20000000000 */
[----:B------:R-:W-:Y:S02]  /*4090*/  @!P5 LOP3.LUT R40, RZ, UR8, RZ, 0x33, !PT ;  /* 0x00000008ff28dc12 */ /* 0x000fe4000f8e33ff */
[----:B------:R-:W-:-:S03]  /*40a0*/  ISETP.NE.U32.AND P5, PT, RZ, UR9, PT ;  /* 0x00000009ff007c0c */ /* 0x000fc6000bfa5070 */
[----:B------:R-:W-:-:S04]  /*40b0*/  IMAD.HI.U32 R41, R41, R40, RZ ;  /* 0x0000002829297227 */ /* 0x000fc800078e00ff */
[----:B------:R-:W-:Y:S02]  /*40c0*/  IMAD.MOV R39, RZ, RZ, -R41 ;  /* 0x000000ffff277224 */ /* 0x000fe400078e0a29 */
[--C-:B------:R-:W-:Y:S02]  /*40d0*/  IMAD.MOV R38, RZ, RZ, -R40.reuse ;  /* 0x000000ffff267224 */ /* 0x100fe400078e0a28 */
[----:B------:R-:W-:Y:S02]  /*40e0*/  IMAD R39, R39, UR9, R40 ;  /* 0x0000000927277c24 */ /* 0x000fe4000f8e0228 */
[----:B------:R-:W-:-:S03]  /*40f0*/  IMAD R33, R38, UR8, R33 ;  /* 0x0000000826217c24 */ /* 0x000fc6000f8e0221 */
[----:B------:R-:W-:Y:S01]  /*4100*/  ISETP.GE.U32.AND P3, PT, R39, UR9, PT ;  /* 0x0000000927007c0c */ /* 0x000fe2000bf66070 */
[----:B--2---:R-:W-:-:S12]  /*4110*/  IMAD R32, R33, UR4, R32 ;  /* 0x0000000421207c24 */ /* 0x004fd8000f8e0220 */
[----:B------:R-:W-:Y:S01]  /*4120*/  @P3 IADD3 R39, PT, PT, R39, -UR9, RZ ;  /* 0x8000000927273c10 */ /* 0x000fe2000fffe0ff */
[----:B------:R-:W-:-:S03]  /*4130*/  @P3 VIADD R41, R41, 0x1 ;  /* 0x0000000129293836 */ /* 0x000fc60000000000 */
[----:B------:R-:W-:-:S13]  /*4140*/  ISETP.GE.U32.AND P4, PT, R39, UR9, PT ;  /* 0x0000000927007c0c */ /* 0x000fda000bf86070 */
[----:B------:R-:W-:Y:S02]  /*4150*/  @P4 IADD3 R41, PT, PT, R41, 0x1, RZ ;  /* 0x0000000129294810 */ /* 0x000fe40007ffe0ff */
[----:B------:R-:W-:-:S04]  /*4160*/  @!P5 LOP3.LUT R41, RZ, UR9, RZ, 0x33, !PT ;  /* 0x00000009ff29dc12 */ /* 0x000fc8000f8e33ff */
[----:B------:R-:W-:Y:S01]  /*4170*/  IADD3 R39, PT, PT, -R41, RZ, RZ ;  /* 0x000000ff29277210 */ /* 0x000fe20007ffe1ff */
[----:B------:R-:W-:-:S04]  /*4180*/  IMAD.MOV.U32 R33, RZ, RZ, R41 ;  /* 0x000000ffff217224 */ /* 0x000fc800078e0029 */
[----:B------:R-:W-:-:S04]  /*4190*/  IMAD R39, R39, UR9, R40 ;  /* 0x0000000927277c24 */ /* 0x000fc8000f8e0228 */
[----:B---3--:R-:W-:-:S07]  /*41a0*/  IMAD R32, R39, UR7, R32 ;  /* 0x0000000727207c24 */ /* 0x008fce000f8e0220 */
.L_x_3560:
[----:B------:R-:W-:Y:S05]  /*41b0*/  @!P2 BRA `(.L_x_3558) ;  /* 0x000000000068a947 */ /* 0x000fea0003800000 */
[----:B0-----:R-:W-:-:S04]  /*41c0*/  UIADD3 UR6, UPT, UPT, UR6, -0x1, URZ ;  /* 0xffffffff06067890 */ /* 0x001fc8000fffe0ff */
[----:B------:R-:W-:-:S12]  /*41d0*/  USHF.L.U32 UR6, UR6, 0x2, URZ ;  /* 0x0000000206067899 */ /* 0x000fd800080006ff */
        /* <DEDUP_REMOVED lines=11> */
[----:B------:R-:W-:-:S04]  /*4290*/  IMAD.HI.U32 R44, R44, R33, RZ ;  /* 0x000000212c2c7227 */ /* 0x000fc800078e00ff */
[----:B------:R-:W-:-:S04]  /*42a0*/  IMAD.MOV R46, RZ, RZ, -R44 ;  /* 0x000000ffff2e7224 */ /* 0x000fc800078e0a2c */
[----:B------:R-:W-:-:S05]  /*42b0*/  IMAD R39, R46, UR4, R33 ;  /* 0x000000042e277c24 */ /* 0x000fca000f8e0221 */
[----:B------:R-:W-:-:S13]  /*42c0*/  ISETP.GE.U32.AND P2, PT, R39, UR4, PT ;  /* 0x0000000427007c0c */ /* 0x000fda000bf46070 */
[----:B------:R-:W-:Y:S01]  /*42d0*/  @P2 IADD3 R39, PT, PT, R39, -UR4, RZ ;  /* 0x8000000427272c10 */ /* 0x000fe2000fffe0ff */
[----:B------:R-:W-:-:S03]  /*42e0*/  @P2 VIADD R44, R44, 0x1 ;  /* 0x000000012c2c2836 */ /* 0x000fc60000000000 */
[----:B------:R-:W-:-:S13]  /*42f0*/  ISETP.GE.U32.AND P3, PT, R39, UR4, PT ;  /* 0x0000000427007c0c */ /* 0x000fda000bf66070 */
[----:B------:R-:W-:Y:S02]  /*4300*/  @P3 IADD3 R44, PT, PT, R44, 0x1, RZ ;  /* 0x000000012c2c3810 */ /* 0x000fe40007ffe0ff */
[----:B------:R-:W-:-:S05]  /*4310*/  @!P4 LOP3.LUT R44, RZ, UR4, RZ, 0x33, !PT ;  /* 0x00000004ff2ccc12 */ /* 0x000fca000f8e33ff */
[----:B------:R-:W-:-:S04]  /*4320*/  IMAD.MOV R38, RZ, RZ, -R44 ;  /* 0x000000ffff267224 */ /* 0x000fc800078e0a2c */
[----:B------:R-:W-:-:S04]  /*4330*/  IMAD R33, R38, UR4, R33 ;  /* 0x0000000426217c24 */ /* 0x000fc8000f8e0221 */
[----:B-1----:R-:W-:Y:S01]  /*4340*/  IMAD R32, R33, UR6, R32 ;  /* 0x0000000621207c24 */ /* 0x002fe2000f8e0220 */
[----:B------:R-:W-:-:S07]  /*4350*/  MOV R33, R44 ;  /* 0x0000002c00217202 */ /* 0x000fce0000000f00 */
.L_x_3558:
[----:B------:R-:W1:Y:S01]  /*4360*/  LDC.64 R38, c[0x0][0x380] ;  /* 0x0000e000ff267b82 */ /* 0x000e620000000a00 */
[----:B------:R-:W2:Y:S02]  /*4370*/  LDCU UR4, c[0x0][0x3ec] ;  /* 0x00007d80ff0477ac */ /* 0x000ea40008000800 */
[----:B--2---:R-:W-:-:S04]  /*4380*/  IMAD R33, R33, UR4, R32 ;  /* 0x0000000421217c24 */ /* 0x004fc8000f8e0220 */
[----:B-1----:R-:W-:-:S05]  /*4390*/  IMAD.WIDE.U32 R38, R33, 0x8, R38 ;  /* 0x0000000821267825 */ /* 0x002fca00078e0026 */
[----:B------:R1:W5:Y:S02]  /*43a0*/  LDG.E.64 R32, desc[UR16][R38.64] ;  /* 0x0000001026207981 */ /* 0x000364000c1e1b00 */
.L_x_3555:
[----:B0-----:R-:W-:Y:S05]  /*43b0*/  BSYNC.RECONVERGENT B1 ;  /* 0x0000000000017941 */ /* 0x001fea0003800200 */
.L_x_3554:
        /* <DEDUP_REMOVED lines=14> */
.L_x_3564:
        /* <DEDUP_REMOVED lines=9> */
[----:B------:R-:W2:Y:S06]  /*4530*/  LDCU UR20, c[0x0][UR8+0x388] ;  /* 0x00007100081477ac */ /* 0x000eac0008000800 */
[----:B------:R-:W3:Y:S02]  /*4540*/  LDCU UR21, c[0x0][UR9+0x388] ;  /* 0x00007100091577ac */ /* 0x000ee40008000800 */
[----:B------:R-:W4:Y:S01]  /*4550*/  LDCU UR22, c[0x0][UR10+0x388] ;  /* 0x000071000a1677ac */ /* 0x000f220008000800 */
[----:B------:R-:W-:Y:S01]  /*4560*/  UIADD3 UR11, UPT, UPT, UR6, -0x5, URZ ;  /* 0xfffffffb060b7890 */ /* 0x000fe2000fffe0ff */
[----:B0-----:R-:W0:Y:S01]  /*4570*/  I2F.U32.RP R40, UR19 ;  /* 0x0000001300287d06 */ /* 0x001e220008209000 */
[----:B------:R-:W-:-:S02]  /*4580*/  IADD3 R43, PT, PT, RZ, -UR19, RZ ;  /* 0x80000013ff2b7c10 */ /* 0x000fc4000fffe0ff */
[----:B------:R-:W-:Y:S01]  /*4590*/  USHF.L.U32 UR11, UR11, 0x2, URZ ;  /* 0x000000020b0b7899 */ /* 0x000fe200080006ff */
[----:B------:R-:W-:Y:S01]  /*45a0*/  ISETP.NE.U32.AND P4, PT, RZ, UR19, PT ;  /* 0x00000013ff007c0c */ /* 0x000fe2000bf85070 */
[----:B------:R-:W-:Y:S02]  /*45b0*/  UIADD3 UR12, UPT, UPT, UR6, -0x6, URZ ;  /* 0xfffffffa060c7890 */ /* 0x000fe4000fffe0ff */
[----:B------:R-:W-:Y:S01]  /*45c0*/  UIADD3 UR13, UPT, UPT, UR6, -0x7, URZ ;  /* 0xfffffff9060d7890 */ /* 0x000fe2000fffe0ff */
[----:B--2---:R-:W2:Y:S01]  /*45d0*/  I2F.U32.RP R41, UR20 ;  /* 0x0000001400297d06 */ /* 0x004ea20008209000 */
[----:B------:R-:W-:Y:S02]  /*45e0*/  USHF.L.U32 UR12, UR12, 0x2, URZ ;  /* 0x000000020c0c7899 */ /* 0x000fe400080006ff */
[----:B------:R-:W-:Y:S01]  /*45f0*/  USHF.L.U32 UR13, UR13, 0x2, URZ ;  /* 0x000000020d0d7899 */ /* 0x000fe200080006ff */
[----:B----4-:R-:W-:Y:S01]  /*4600*/  IMAD R47, RZ, RZ, -UR22 ;  /* 0x80000016ff2f7e24 */ /* 0x010fe2000f8e02ff */
[----:B------:R-:W-:-:S02]  /*4610*/  UIADD3 UR6, UPT, UPT, UR6, -0x8, URZ ;  /* 0xfffffff806067890 */ /* 0x000fc4000fffe0ff */
[----:B------:R-:W4:Y:S01]  /*4620*/  LDCU UR23, c[0x0][UR11+0x388] ;  /* 0x000071000b1777ac */ /* 0x000f220008000800 */
[----:B0-----:R-:W1:Y:S01]  /*4630*/  MUFU.RCP R40, R40 ;  /* 0x0000002800287308 */ /* 0x001e620000001000 */
[----:B------:R-:W-:-:S04]  /*4640*/  USHF.L.U32 UR14, UR6, 0x2, URZ ;  /* 0x00000002060e7899 */ /* 0x000fc800080006ff */
[----:B------:R-:W0:Y:S03]  /*4650*/  LDCU UR24, c[0x0][UR12+0x388] ;  /* 0x000071000c1877ac */ /* 0x000e260008000800 */
[----:B--2---:R-:W-:Y:S01]  /*4660*/  MUFU.RCP R41, R41 ;  /* 0x0000002900297308 */ /* 0x004fe20000001000 */
[----:B------:R-:W2:Y:S01]  /*4670*/  LDCU UR25, c[0x0][UR13+0x388] ;  /* 0x000071000d1977ac */ /* 0x000ea20008000800 */
[----:B------:R-:W2:Y:S01]  /*4680*/  LDCU UR7, c[0x0][UR7+0x3ec] ;  /* 0x00007d80070777ac */ /* 0x000ea20008000800 */
[----:B-1----:R-:W-:-:S05]  /*4690*/  VIADD R38, R40, 0xffffffe ;  /* 0x0ffffffe28267836 */ /* 0x002fca0000000000 */
[----:B----4-:R-:W1:Y:S01]  /*46a0*/  I2F.U32.RP R45, UR23 ;  /* 0x00000017002d7d06 */ /* 0x010e620008209000 */
[----:B------:R-:W4:Y:S01]  /*46b0*/  LDCU UR26, c[0x0][UR14+0x388] ;  /* 0x000071000e1a77ac */ /* 0x000f220008000800 */
[----:B0-----:R-:W-:Y:S01]  /*46c0*/  IMAD R49, RZ, RZ, -UR24 ;  /* 0x80000018ff317e24 */ /* 0x001fe2000f8e02ff */
[----:B------:R-:W0:Y:S05]  /*46d0*/  LDCU UR8, c[0x0][UR8+0x3ec] ;  /* 0x00007d80080877ac */ /* 0x000e2a0008000800 */
[----:B------:R3:W2:Y:S01]  /*46e0*/  F2I.FTZ.U32.TRUNC.NTZ R39, R38 ;  /* 0x0000002600277305 */ /* 0x0006a2000021f000 */
[----:B------:R-:W0:Y:S01]  /*46f0*/  LDCU UR9, c[0x0][UR9+0x3ec] ;  /* 0x00007d80090977ac */ /* 0x000e220008000800 */
[----:B------:R-:W0:Y:S06]  /*4700*/  LDCU UR10, c[0x0][UR10+0x3ec] ;  /* 0x00007d800a0a77ac */ /* 0x000e2c0008000800 */
[----:B-1----:R-:W-:Y:S01]  /*4710*/  MUFU.RCP R45, R45 ;  /* 0x0000002d002d7308 */ /* 0x002fe20000001000 */
[----:B---3--:R-:W-:Y:S01]  /*4720*/  IMAD.MOV.U32 R38, RZ, RZ, RZ ;  /* 0x000000ffff267224 */ /* 0x008fe200078e00ff */
[----:B------:R-:W1:Y:S01]  /*4730*/  LDCU UR11, c[0x0][UR11+0x3ec] ;  /* 0x00007d800b0b77ac */ /* 0x000e620008000800 */
[----:B------:R-:W3:Y:S01]  /*4740*/  LDCU UR12, c[0x0][UR12+0x3ec] ;  /* 0x00007d800c0c77ac */ /* 0x000ee20008000800 */
[----:B--2---:R-:W-:-:S04]  /*4750*/  IMAD R43, R43, R39, RZ ;  /* 0x000000272b2b7224 */ /* 0x004fc800078e02ff */
[----:B------:R-:W-:Y:S01]  /*4760*/  I2F.U32.RP R46, UR24 ;  /* 0x00000018002e7d06 */ /* 0x000fe20008209000 */
[----:B------:R-:W2:Y:S01]  /*4770*/  LDCU UR13, c[0x0][UR13+0x3ec] ;  /* 0x00007d800d0d77ac */ /* 0x000ea20008000800 */
[----:B------:R-:W-:Y:S01]  /*4780*/  IMAD.HI.U32 R40, R39, R43, R38 ;  /* 0x0000002b27287227 */ /* 0x000fe200078e0026 */
[----:B------:R-:W2:Y:S03]  /*4790*/  LDCU UR14, c[0x0][UR14+0x3ec] ;  /* 0x00007d800e0e77ac */ /* 0x000ea60008000800 */
[----:B------:R-:W-:Y:S02]  /*47a0*/  VIADD R39, R41, 0xffffffe ;  /* 0x0ffffffe29277836 */ /* 0x000fe40000000000 */
[----:B------:R-:W4:Y:S01]  /*47b0*/  I2F.U32.RP R43, UR21 ;  /* 0x00000015002b7d06 */ /* 0x000f220008209000 */
[----:B------:R-:W-:Y:S01]  /*47c0*/  IMAD.HI.U32 R40, R40, R35, RZ ;  /* 0x0000002328287227 */ /* 0x000fe200078e00ff */
[----:B------:R-:W-:-:S03]  /*47d0*/  UIADD3 UR4, UPT, UPT, UR4, 0x8, URZ ;  /* 0x0000000804047890 */ /* 0x000fc6000fffe0ff */
[----:B------:R-:W-:Y:S01]  /*47e0*/  IMAD R41, RZ, RZ, -UR20 ;  /* 0x80000014ff297e24 */ /* 0x000fe2000f8e02ff */
[----:B------:R-:W-:Y:S02]  /*47f0*/  IADD3 R44, PT, PT, -R40, RZ, RZ ;  /* 0x000000ff282c7210 */ /* 0x000fe40007ffe1ff */
[----:B------:R-:W0:Y:S03]  /*4800*/  F2I.FTZ.U32.TRUNC.NTZ R39, R39 ;  /* 0x0000002700277305 */ /* 0x000e26000021f000 */
[----:B------:R-:W-:-:S05]  /*4810*/  IMAD R38, R44, UR19, R35 ;  /* 0x000000132c267c24 */ /* 0x000fca000f8e0223 */
[----:B------:R-:W-:Y:S01]  /*4820*/  ISETP.GE.U32.AND P2, PT, R38, UR19, PT ;  /* 0x0000001326007c0c */ /* 0x000fe2000bf46070 */
[----:B----4-:R-:W-:Y:S01]  /*4830*/  MUFU.RCP R43, R43 ;  /* 0x0000002b002b7308 */ /* 0x010fe20000001000 */
[----:B0-----:R-:W-:-:S07]  /*4840*/  IMAD R41, R41, R39, RZ ;  /* 0x0000002729297224 */ /* 0x001fce00078e02ff */
[----:B------:R-:W0:Y:S04]  /*4850*/  I2F.U32.RP R44, UR22 ;  /* 0x00000016002c7d06 */ /* 0x000e280008209000 */
[----:B------:R-:W-:Y:S02]  /*4860*/  @P2 IADD3 R38, PT, PT, R38, -UR19, RZ ;  /* 0x8000001326262c10 */ /* 0x000fe4000fffe0ff */
[----:B------:R-:W-:Y:S02]  /*4870*/  @P2 IADD3 R40, PT, PT, R40, 0x1, RZ ;  /* 0x0000000128282810 */ /* 0x000fe40007ffe0ff */
[----:B------:R-:W-:Y:S01]  /*4880*/  ISETP.GE.U32.AND P3, PT, R38, UR19, PT ;  /* 0x0000001326007c0c */ /* 0x000fe2000bf66070 */
[----:B------:R-:W-:Y:S01]  /*4890*/  HFMA2 R38, -RZ, RZ, 0, 0 ;  /* 0x00000000ff267431 */ /* 0x000fe200000001ff */
[----:B------:R-:W-:Y:S08]  /*48a0*/  MUFU.RCP R46, R46 ;  /* 0x0000002e002e7308 */ /* 0x000ff00000001000 */
[----:B0-----:R-:W-:Y:S01]  /*48b0*/  MUFU.RCP R44, R44 ;  /* 0x0000002c002c7308 */ /* 0x001fe20000001000 */
[----:B------:R-:W-:-:S04]  /*48c0*/  IMAD.HI.U32 R41, R39, R41, R38 ;  /* 0x0000002927297227 */ /* 0x000fc800078e0026 */
[----:B------:R-:W-:Y:S01]  /*48d0*/  @P3 VIADD R40, R40, 0x1 ;  /* 0x0000000128283836 */ /* 0x000fe20000000000 */
[----:B------:R-:W-:Y:S02]  /*48e0*/  @!P4 LOP3.LUT R40, RZ, UR19, RZ, 0x33, !PT ;  /* 0x00000013ff28cc12 */ /* 0x000fe4000f8e33ff */
[----:B------:R-:W-:Y:S01]  /*48f0*/  ISETP.NE.U32.AND P4, PT, RZ, UR20, PT ;  /* 0x00000014ff007c0c */ /* 0x000fe2000bf85070 */
[----:B------:R-:W0:Y:S02]  /*4900*/  I2F.U32.RP R48, UR26 ;  /* 0x0000001a00307d06 */ /* 0x000e240008209000 */
[----:B------:R-:W-:-:S04]  /*4910*/  IMAD.HI.U32 R41, R41, R40, RZ ;  /* 0x0000002829297227 */ /* 0x000fc800078e00ff */
[----:B------:R-:W-:-:S04]  /*4920*/  IMAD.MOV R39, RZ, RZ, -R41 ;  /* 0x000000ffff277224 */ /* 0x000fc800078e0a29 */
[----:B------:R-:W-:Y:S01]  /*4930*/  IMAD R38, R39, UR20, R40 ;  /* 0x0000001427267c24 */ /* 0x000fe2000f8e0228 */
[----:B------:R-:W-:Y:S02]  /*4940*/  IADD3 R39, PT, PT, R43, 0xffffffe, RZ ;  /* 0x0ffffffe2b277810 */ /* 0x000fe40007ffe0ff */
[----:B------:R-:W-:Y:S02]  /*4950*/  IADD3 R43, PT, PT, RZ, -UR21, RZ ;  /* 0x80000015ff2b7c10 */ /* 0x000fe4000fffe0ff */
[C---:B------:R-:W-:Y:S01]  /*4960*/  ISETP.GE.U32.AND P2, PT, R38.reuse, UR20, PT ;  /* 0x0000001426007c0c */ /* 0x040fe2000bf46070 */
[----:B0-----:R-:W-:Y:S08]  /*4970*/  MUFU.RCP R48, R48 ;  /* 0x0000003000307308 */ /* 0x001ff00000001000 */
[----:B------:R-:W0:Y:S04]  /*4980*/  F2I.FTZ.U32.TRUNC.NTZ R39, R39 ;  /* 0x0000002700277305 */ /* 0x000e28000021f000 */
[----:B------:R-:W-:-:S02]  /*4990*/  @P2 VIADD R38, R38, -UR20 ;  /* 0x8000001426262c36 */ /* 0x000fc40008000000 */
[----:B------:R-:W-:-:S03]  /*49a0*/  @P2 VIADD R41, R41, 0x1 ;  /* 0x0000000129292836 */ /* 0x000fc60000000000 */
[----:B------:R-:W-:Y:S01]  /*49b0*/  ISETP.GE.U32.AND P3, PT, R38, UR20, PT ;  /* 0x0000001426007c0c */ /* 0x000fe2000bf66070 */
[----:B------:R-:W-:Y:S02]  /*49c0*/  IMAD.MOV.U32 R38, RZ, RZ, RZ ;  /* 0x000000ffff267224 */ /* 0x000fe400078e00ff */
[----:B0-----:R-:W-:-:S04]  /*49d0*/  IMAD R43, R43, R39, RZ ;  /* 0x000000272b2b7224 */ /* 0x001fc800078e02ff */
[----:B------:R-:W-:-:S06]  /*49e0*/  IMAD.HI.U32 R38, R39, R43, R38 ;  /* 0x0000002b27267227 */ /* 0x000fcc00078e0026 */
[----:B------:R-:W-:Y:S01]  /*49f0*/  @P3 IADD3 R41, PT, PT, R41, 0x1, RZ ;  /* 0x0000000129293810 */ /* 0x000fe20007ffe0ff */
[----:B------:R-:W-:Y:S01]  /*4a00*/  VIADD R39, R44, 0xffffffe ;  /* 0x0ffffffe2c277836 */ /* 0x000fe20000000000 */
[----:B------:R-:W-:Y:S02]  /*4a10*/  @!P4 LOP3.LUT R41, RZ, UR20, RZ, 0x33, !PT ;  /* 0x00000014ff29cc12 */ /* 0x000fe4000f8e33ff */
[----:B------:R-:W-:-:S03]  /*4a20*/  ISETP.NE.U32.AND P4, PT, RZ, UR21, PT ;  /* 0x00000015ff007c0c */ /* 0x000fc6000bf85070 */
[----:B------:R-:W-:Y:S01]  /*4a30*/  IMAD.HI.U32 R43, R38, R41, RZ ;  /* 0x00000029262b7227 */ /* 0x000fe200078e00ff */
[----:B------:R-:W0:Y:S04]  /*4a40*/  F2I.FTZ.U32.TRUNC.NTZ R39, R39 ;  /* 0x0000002700277305 */ /* 0x000e28000021f000 */
[----:B------:R-:W-:-:S05]  /*4a50*/  IADD3 R38, PT, PT, -R43, RZ, RZ ;  /* 0x000000ff2b267210 */ /* 0x000fca0007ffe1ff */
[----:B------:R-:W-:-:S05]  /*4a60*/  IMAD R38, R38, UR21, R41 ;  /* 0x0000001526267c24 */ /* 0x000fca000f8e0229 */
[----:B------:R-:W-:Y:S01]  /*4a70*/  ISETP.GE.U32.AND P2, PT, R38, UR21, PT ;  /* 0x0000001526007c0c */ /* 0x000fe2000bf46070 */
[----:B0-----:R-:W-:-:S12]  /*4a80*/  IMAD R47, R47, R39, RZ ;  /* 0x000000272f2f7224 */ /* 0x001fd800078e02ff */
[----:B------:R-:W-:Y:S02]  /*4a90*/  @P2 IADD3 R38, PT, PT, R38, -UR21, RZ ;  /* 0x8000001526262c10 */ /* 0x000fe4000fffe0ff */
[----:B------:R-:W-:Y:S02]  /*4aa0*/  @P2 IADD3 R43, PT, PT, R43, 0x1, RZ ;  /* 0x000000012b2b2810 */ /* 0x000fe40007ffe0ff */
[----:B------:R-:W-:Y:S01]  /*4ab0*/  ISETP.GE.U32.AND P3, PT, R38, UR21, PT ;  /* 0x0000001526007c0c */ /* 0x000fe2000bf66070 */
[----:B------:R-:W-:-:S05]  /*4ac0*/  HFMA2 R38, -RZ, RZ, 0, 0 ;  /* 0x00000000ff267431 */ /* 0x000fca00000001ff */
[----:B------:R-:W-:Y:S01]  /*4ad0*/  IMAD.HI.U32 R38, R39, R47, R38 ;  /* 0x0000002f27267227 */ /* 0x000fe200078e0026 */
[----:B------:R-:W-:Y:S01]  /*4ae0*/  IADD3 R39, PT, PT, R45, 0xffffffe, RZ ;  /* 0x0ffffffe2d277810 */ /* 0x000fe20007ffe0ff */
[----:B------:R-:W0:Y:S01]  /*4af0*/  I2F.U32.RP R47, UR25 ;  /* 0x00000019002f7d06 */ /* 0x000e220008209000 */
        /* <DEDUP_REMOVED lines=8> */
[----:B0-----:R-:W-:Y:S04]  /*4b80*/  MUFU.RCP R47, R47 ;  /* 0x0000002f002f7308 */ /* 0x001fe80000001000 */
        /* <DEDUP_REMOVED lines=22> */
[----:B------:R-:W-:Y:S02]  /*4cf0*/  IADD3 R39, PT, PT, R47, 0xffffffe, RZ ;  /* 0x0ffffffe2f277810 */ /* 0x000fe40007ffe0ff */
[----:B------:R-:W-:-:S03]  /*4d00*/  IADD3 R47, PT, PT, RZ, -UR25, RZ ;  /* 0x80000019ff2f7c10 */ /* 0x000fc6000fffe0ff */
[----:B------:R-:W-:Y:S01]  /*4d10*/  @P3 VIADD R45, R45, 0x1 ;  /* 0x000000012d2d3836 */ /* 0x000fe20000000000 */
[----:B------:R-:W-:Y:S01]  /*4d20*/  @!P4 LOP3.LUT R45, RZ, UR23, RZ, 0x33, !PT ;  /* 0x00000017ff2dcc12 */ /* 0x000fe2000f8e33ff */
[----:B------:R-:W-:Y:S01]  /*4d30*/  IMAD R49, RZ, RZ, -UR26 ;  /* 0x8000001aff317e24 */ /* 0x000fe2000f8e02ff */
[----:B------:R-:W0:Y:S01]  /*4d40*/  F2I.FTZ.U32.TRUNC.NTZ R39, R39 ;  /* 0x0000002700277305 */ /* 0x000e22000021f000 */
[----:B------:R-:W-:Y:S02]  /*4d50*/  ISETP.NE.U32.AND P4, PT, RZ, UR24, PT ;  /* 0x00000018ff007c0c */ /* 0x000fe4000bf85070 */
        /* <DEDUP_REMOVED lines=19> */
[----:B------:R-:W0:Y:S01]  /*4e90*/  F2I.FTZ.U32.TRUNC.NTZ R39, R39 ;  /* 0x0000002700277305 */ /* 0x000e22000021f000 */
        /* <DEDUP_REMOVED lines=10> */
[----:B0-----:R-:W-:-:S04]  /*4f40*/  IMAD R49, R49, R39, RZ ;  /* 0x0000002731317224 */ /* 0x001fc800078e02ff */
        /* <DEDUP_REMOVED lines=19> */
[----:B-1----:R-:W-:Y:S02]  /*5080*/  IMAD R34, R35, UR11, R34 ;  /* 0x0000000b23227c24 */ /* 0x002fe4000f8e0222 */
[----:B------:R-:W-:Y:S01]  /*5090*/  @P2 IADD3 R39, PT, PT, R39, -UR26, RZ ;  /* 0x8000001a27272c10 */ /* 0x000fe2000fffe0ff */
[----:B------:R-:W-:Y:S02]  /*50a0*/  @P2 VIADD R38, R38, 0x1 ;  /* 0x0000000126262836 */ /* 0x000fe40000000000 */
[----:B------:R-:W-:Y:S01]  /*50b0*/  IMAD.MOV R35, RZ, RZ, -R47 ;  /* 0x000000ffff237224 */ /* 0x000fe200078e0a2f */
[----:B------:R-:W-:Y:S01]  /*50c0*/  ISETP.GE.U32.AND P3, PT, R39, UR26, PT ;  /* 0x0000001a27007c0c */ /* 0x000fe2000bf66070 */
[----:B---3--:R-:W-:-:S02]  /*50d0*/  IMAD R34, R45, UR12, R34 ;  /* 0x0000000c2d227c24 */ /* 0x008fc4000f8e0222 */
[----:B------:R-:W-:-:S04]  /*50e0*/  IMAD R35, R35, UR25, R46 ;  /* 0x0000001923237c24 */ /* 0x000fc8000f8e022e */
[----:B--2---:R-:W-:-:S06]  /*50f0*/  IMAD R34, R35, UR13, R34 ;  /* 0x0000000d23227c24 */ /* 0x004fcc000f8e0222 */
[----:B------:R-:W-:Y:S02]  /*5100*/  @P3 IADD3 R38, PT, PT, R38, 0x1, RZ ;  /* 0x0000000126263810 */ /* 0x000fe40007ffe0ff */
[----:B------:R-:W-:-:S04]  /*5110*/  @!P4 LOP3.LUT R38, RZ, UR26, RZ, 0x33, !PT ;  /* 0x0000001aff26cc12 */ /* 0x000fc8000f8e33ff */
[----:B------:R-:W-:Y:S01]  /*5120*/  IADD3 R40, PT, PT, -R38, RZ, RZ ;  /* 0x000000ff26287210 */ /* 0x000fe20007ffe1ff */
[----:B------:R-:W-:-:S04]  /*5130*/  IMAD.MOV.U32 R35, RZ, RZ, R38 ;  /* 0x000000ffff237224 */ /* 0x000fc800078e0026 */
[----:B------:R-:W-:-:S04]  /*5140*/  IMAD R47, R40, UR26, R47 ;  /* 0x0000001a282f7c24 */ /* 0x000fc8000f8e022f */
[----:B------:R-:W-:Y:S01]  /*5150*/  IMAD R34, R47, UR14, R34 ;  /* 0x0000000e2f227c24 */ /* 0x000fe2000f8e0222 */
[----:B------:R-:W-:Y:S06]  /*5160*/  BRA.U UP0, `(.L_x_3564) ;  /* 0xfffffff100cc7547 */ /* 0x000fec000b83ffff */
.L_x_3563:
        /* <DEDUP_REMOVED lines=16> */
[----:B------:R-:W3:Y:S01]  /*5270*/  LDCU UR4, c[0x0][UR4+0x3ec] ;  /* 0x00007d80040477ac */ /* 0x000ee20008000800 */
[----:B0-----:R-:W0:Y:S01]  /*5280*/  I2F.U32.RP R40, UR10 ;  /* 0x0000000a00287d06 */ /* 0x001e220008209000 */
[----:B------:R-:W-:Y:S01]  /*5290*/  IMAD R43, RZ, RZ, -UR10 ;  /* 0x8000000aff2b7e24 */ /* 0x000fe2000f8e02ff */
[----:B------:R-:W-:Y:S01]  /*52a0*/  ISETP.NE.U32.AND P4, PT, RZ, UR10, PT ;  /* 0x0000000aff007c0c */ /* 0x000fe2000bf85070 */
[----:B------:R-:W3:Y:S01]  /*52b0*/  LDCU UR7, c[0x0][UR7+0x3ec] ;  /* 0x00007d80070777ac */ /* 0x000ee20008000800 */
[----:B------:R-:W3:Y:S04]  /*52c0*/  LDCU UR8, c[0x0][UR8+0x3ec] ;  /* 0x00007d80080877ac */ /* 0x000ee80008000800 */
[----:B--2---:R-:W2:Y:S01]  /*52d0*/  I2F.U32.RP R41, UR11 ;  /* 0x0000000b00297d06 */ /* 0x004ea20008209000 */
[----:B------:R-:W3:Y:S01]  /*52e0*/  LDCU UR9, c[0x0][UR9+0x3ec] ;  /* 0x00007d80090977ac */ /* 0x000ee20008000800 */
[----:B----4-:R-:W-:-:S06]  /*52f0*/  IADD3 R45, PT, PT, RZ, -UR13, RZ ;  /* 0x8000000dff2d7c10 */ /* 0x010fcc000fffe0ff */
[----:B0-----:R-:W1:Y:S08]  /*5300*/  MUFU.RCP R40, R40 ;  /* 0x0000002800287308 */ /* 0x001e700000001000 */
[----:B--2---:R-:W-:Y:S01]  /*5310*/  MUFU.RCP R41, R41 ;  /* 0x0000002900297308 */ /* 0x004fe20000001000 */
[----:B-1----:R-:W-:-:S07]  /*5320*/  IADD3 R38, PT, PT, R40, 0xffffffe, RZ ;  /* 0x0ffffffe28267810 */ /* 0x002fce0007ffe0ff */
[----:B------:R0:W1:Y:S02]  /*5330*/  F2I.FTZ.U32.TRUNC.NTZ R39, R38 ;  /* 0x0000002600277305 */ /* 0x000064000021f000 */
[----:B0-----:R-:W-:Y:S02]  /*5340*/  HFMA2 R38, -RZ, RZ, 0, 0 ;  /* 0x00000000ff267431 */ /* 0x001fe400000001ff */
[----:B-1----:R-:W-:-:S04]  /*5350*/  IMAD R43, R43, R39, RZ ;  /* 0x000000272b2b7224 */ /* 0x002fc800078e02ff */
[----:B------:R-:W-:Y:S01]  /*5360*/  IMAD.HI.U32 R40, R39, R43, R38 ;  /* 0x0000002b27287227 */ /* 0x000fe200078e0026 */
[----:B------:R-:W-:Y:S01]  /*5370*/  IADD3 R39, PT, PT, R41, 0xffffffe, RZ ;  /* 0x0ffffffe29277810 */ /* 0x000fe20007ffe0ff */
[----:B---3--:R-:W0:Y:S01]  /*5380*/  I2F.U32.RP R43, UR12 ;  /* 0x0000000c002b7d06 */ /* 0x008e220008209000 */
        /* <DEDUP_REMOVED lines=55> */
[----:B------:R-:W-:Y:S01]  /*5700*/  IMAD R35, R35, UR4, R34 ;  /* 0x0000000423237c24 */ /* 0x000fe2000f8e0222 */
        /* <DEDUP_REMOVED lines=15> */
.L_x_3566:
[----:B------:R-:W-:Y:S05]  /*5800*/  BRA.U !UP1, `(.L_x_3565) ;  /* 0x0000000509487547 */ /* 0x000fea000b800000 */
[----:B------:R-:W-:Y:S01]  /*5810*/  UISETP.NE.AND UP0, UPT, UR14, 0x1, UPT ;  /* 0x000000010e00788c */ /* 0x000fe2000bf05270 */
[----:B-1----:R-:W-:-:S04]  /*5820*/  LOP3.LUT R38, R19, 0x1, RZ, 0xc0, !PT ;  /* 0x0000000113267812 */ /* 0x002fc800078ec0ff */
        /* <DEDUP_REMOVED lines=53> */
.L_x_3567:
        /* <DEDUP_REMOVED lines=27> */
.L_x_3565:
[----:B-1----:R-:W1:Y:S01]  /*5d30*/  LDC.64 R38, c[0x0][0x380] ;  /* 0x0000e000ff267b82 */ /* 0x002e620000000a00 */
[----:B------:R-:W2:Y:S02]  /*5d40*/  LDCU UR4, c[0x0][0x3ec] ;  /* 0x00007d80ff0477ac */ /* 0x000ea40008000800 */
[----:B--2---:R-:W-:-:S04]  /*5d50*/  IMAD R35, R35, UR4, R34 ;  /* 0x0000000423237c24 */ /* 0x004fc8000f8e0222 */
[----:B-1----:R-:W-:-:S05]  /*5d60*/  IMAD.WIDE.U32 R38, R35, 0x8, R38 ;  /* 0x0000000823267825 */ /* 0x002fca00078e0026 */
[----:B------:R2:W5:Y:S02]  /*5d70*/  LDG.E.64 R34, desc[UR16][R38.64] ;  /* 0x0000001026227981 */ /* 0x000564000c1e1b00 */
.L_x_3562:
[----:B0-----:R-:W-:Y:S05]  /*5d80*/  BSYNC.RECONVERGENT B1 ;  /* 0x0000000000017941 */ /* 0x001fea0003800200 */
.L_x_3561:
[----:B-12---:R-:W-:-:S05]  /*5d90*/  IMAD.IADD R39, R7, 0x1, R18 ;  /* 0x0000000107277824 */ /* 0x006fca00078e0212 */
[----:B------:R-:W-:-:S13]  /*5da0*/  ISETP.GE.U32.AND P2, PT, R39, R17, PT ;  /* 0x000000112700720c */ /* 0x000fda0003f46070 */
[----:B------:R-:W-:Y:S05]  /*5db0*/  @P2 BRA `(.L_x_3568) ;  /* 0x0000001800d02947 */ /* 0x000fea0003800000 */
[----:B------:R-:W-:Y:S01]  /*5dc0*/  IADD3 R18, PT, PT, R19, -0x2, RZ ;  /* 0xfffffffe13127810 */ /* 0x000fe20007ffe0ff */
[----:B------:R-:W0:Y:S03]  /*5dd0*/  LDCU UR6, c[0x0][0x450] ;  /* 0x00008a00ff0677ac */ /* 0x000e260008000800 */
[----:B------:R-:W-:Y:S01]  /*5de0*/  ISETP.GE.U32.AND P2, PT, R18, 0x7, PT ;  /* 0x000000071200780c */ /* 0x000fe20003f46070 */
[----:B------:R-:W-:Y:S01]  /*5df0*/  UISETP.NE.AND UP1, UPT, UR15, URZ, UPT ;  /* 0x000000ff0f00728c */ /* 0x000fe2000bf25270 */
[----:B------:R-:W-:-:S11]  /*5e00*/  IMAD.MOV.U32 R18, RZ, RZ, RZ ;  /* 0x000000ffff127224 */ /* 0x000fd600078e00ff */
[----:B------:R-:W-:Y:S05]  /*5e10*/  @!P2 BRA `(.L_x_3569) ;  /* 0x0000000c003ca947 */ /* 0x000fea0003800000 */
[----:B------:R-:W-:Y:S01]  /*5e20*/  HFMA2 R18, -RZ, RZ, 0, 0 ;  /* 0x00000000ff127431 */ /* 0x000fe200000001ff */
[----:B------:R-:W-:-:S06]  /*5e30*/  UMOV UR4, URZ ;  /* 0x000000ff00047c82 */ /* 0x000fcc0008000000 */
.L_x_3570:
        /* <DEDUP_REMOVED lines=21> */
[----:B------:R-:W-:Y:S02]  /*5f90*/  USHF.L.U32 UR13, UR13, 0x2, URZ ;  /* 0x000000020d0d7899 */ /* 0x000fe400080006ff */
[----:B------:R-:W-:-:S02]  /*5fa0*/  UIADD3 UR6, UPT, UPT, UR6, -0x8, URZ ;  /* 0xfffffff806067890 */ /* 0x000fc4000fffe0ff */
[----:B------:R-:W4:Y:S01]  /*5fb0*/  LDCU UR23, c[0x0][UR11+0x388] ;  /* 0x000071000b1777ac */ /* 0x000f220008000800 */
[----:B0-----:R-:W0:Y:S01]  /*5fc0*/  MUFU.RCP R38, R38 ;  /* 0x0000002600267308 */ /* 0x001e220000001000 */
[----:B------:R-:W-:-:S04]  /*5fd0*/  USHF.L.U32 UR14, UR6, 0x2, URZ ;  /* 0x00000002060e7899 */ /* 0x000fc800080006ff */
[----:B------:R-:W3:Y:S03]  /*5fe0*/  LDCU UR24, c[0x0][UR12+0x388] ;  /* 0x000071000c1877ac */ /* 0x000ee60008000800 */
[----:B-1----:R-:W-:Y:S01]  /*5ff0*/  MUFU.RCP R40, R40 ;  /* 0x0000002800287308 */ /* 0x002fe20000001000 */
[----:B------:R-:W1:Y:S01]  /*6000*/  LDCU UR25, c[0x0][UR13+0x388] ;  /* 0x000071000d1977ac */ /* 0x000e620008000800 */
[----:B------:R-:W3:Y:S06]  /*6010*/  LDCU UR7, c[0x0][UR7+0x3ec] ;  /* 0x00007d80070777ac */ /* 0x000eec0008000800 */
[----:B--2---:R-:W2:Y:S01]  /*6020*/  I2F.U32.RP R43, UR21 ;  /* 0x00000015002b7d06 */ /* 0x004ea20008209000 */
[----:B0-----:R-:W-:Y:S01]  /*6030*/  VIADD R36, R38, 0xffffffe ;  /* 0x0ffffffe26247836 */ /* 0x001fe20000000000 */
[----:B----4-:R-:W-:Y:S01]  /*6040*/  IADD3 R47, PT, PT, RZ, -UR23, RZ ;  /* 0x80000017ff2f7c10 */ /* 0x010fe2000fffe0ff */
[----:B------:R-:W0:Y:S01]  /*6050*/  LDCU UR26, c[0x0][UR14+0x388] ;  /* 0x000071000e1a77ac */ /* 0x000e220008000800 */
[----:B------:R-:W4:Y:S04]  /*6060*/  LDCU UR8, c[0x0][UR8+0x3ec] ;  /* 0x00007d80080877ac */ /* 0x000f280008000800 */
[----:B------:R3:W0:Y:S01]  /*6070*/  F2I.FTZ.U32.TRUNC.NTZ R37, R36 ;  /* 0x0000002400257305 */ /* 0x000622000021f000 */
[----:B-1----:R-:W-:Y:S01]  /*6080*/  IADD3 R49, PT, PT, RZ, -UR25, RZ ;  /* 0x80000019ff317c10 */ /* 0x002fe2000fffe0ff */
[----:B------:R-:W1:Y:S06]  /*6090*/  LDCU UR9, c[0x0][UR9+0x3ec] ;  /* 0x00007d80090977ac */ /* 0x000e6c0008000800 */
[----:B--2---:R-:W-:Y:S01]  /*60a0*/  MUFU.RCP R43, R43 ;  /* 0x0000002b002b7308 */ /* 0x004fe20000001000 */
[----:B---3--:R-:W-:Y:S01]  /*60b0*/  IMAD.MOV.U32 R36, RZ, RZ, RZ ;  /* 0x000000ffff247224 */ /* 0x008fe200078e00ff */
[----:B------:R-:W2:Y:S01]  /*60c0*/  LDCU UR10, c[0x0][UR10+0x3ec] ;  /* 0x00007d800a0a77ac */ /* 0x000ea20008000800 */
[----:B------:R-:W3:Y:S01]  /*60d0*/  LDCU UR11, c[0x0][UR11+0x3ec] ;  /* 0x00007d800b0b77ac */ /* 0x000ee20008000800 */
[----:B0-----:R-:W-:-:S04]  /*60e0*/  IMAD R41, R41, R37, RZ ;  /* 0x0000002529297224 */ /* 0x001fc800078e02ff */
[----:B------:R-:W-:Y:S01]  /*60f0*/  I2F.U32.RP R45, UR24 ;  /* 0x00000018002d7d06 */ /* 0x000fe20008209000 */
[----:B------:R-:W0:Y:S01]  /*6100*/  LDCU UR12, c[0x0][UR12+0x3ec] ;  /* 0x00007d800c0c77ac */ /* 0x000e220008000800 */
[----:B------:R-:W-:Y:S01]  /*6110*/  IMAD.HI.U32 R38, R37, R41, R36 ;  /* 0x0000002925267227 */ /* 0x000fe200078e0024 */
[----:B------:R-:W0:Y:S03]  /*6120*/  LDCU UR13, c[0x0][UR13+0x3ec] ;  /* 0x00007d800d0d77ac */ /* 0x000e260008000800 */
[----:B------:R-:W-:Y:S02]  /*6130*/  VIADD R37, R40, 0xffffffe ;  /* 0x0ffffffe28257836 */ /* 0x000fe40000000000 */
[----:B------:R-:W-:Y:S01]  /*6140*/  I2F.U32.RP R46, UR25 ;  /* 0x00000019002e7d06 */ /* 0x000fe20008209000 */
[----:B------:R-:W-:Y:S01]  /*6150*/  IMAD.HI.U32 R38, R38, R39, RZ ;  /* 0x0000002726267227 */ /* 0x000fe200078e00ff */
[----:B------:R-:W0:Y:S03]  /*6160*/  LDCU UR14, c[0x0][UR14+0x3ec] ;  /* 0x00007d800e0e77ac */ /* 0x000e260008000800 */
[----:B------:R-:W-:Y:S01]  /*6170*/  IMAD R41, RZ, RZ, -UR20 ;  /* 0x80000014ff297e24 */ /* 0x000fe2000f8e02ff */
[----:B------:R-:W-:Y:S01]  /*6180*/  IADD3 R44, PT, PT, -R38, RZ, RZ ;  /* 0x000000ff262c7210 */ /* 0x000fe20007ffe1ff */
[----:B------:R-:W-:Y:S01]  /*6190*/  UIADD3 UR4, UPT, UPT, UR4, 0x8, URZ ;  /* 0x0000000804047890 */ /* 0x000fe2000fffe0ff */
[----:B------:R-:W4:Y:S03]  /*61a0*/  F2I.FTZ.U32.TRUNC.NTZ R37, R37 ;  /* 0x0000002500257305 */ /* 0x000f26000021f000 */
[----:B------:R-:W-:-:S05]  /*61b0*/  IMAD R36, R44, UR19, R39 ;  /* 0x000000132c247c24 */ /* 0x000fca000f8e0227 */
[----:B------:R-:W-:Y:S01]  /*61c0*/  ISETP.GE.U32.AND P2, PT, R36, UR19, PT ;  /* 0x0000001324007c0c */ /* 0x000fe2000bf46070 */
[----:B------:R-:W1:Y:S01]  /*61d0*/  I2F.U32.RP R44, UR23 ;  /* 0x00000017002c7d06 */ /* 0x000e620008209000 */
[----:B----4-:R-:W-:-:S07]  /*61e0*/  IMAD R41, R41, R37, RZ ;  /* 0x0000002529297224 */ /* 0x010fce00078e02ff */
[----:B------:R-:W-:Y:S04]  /*61f0*/  MUFU.RCP R45, R45 ;  /* 0x0000002d002d7308 */ /* 0x000fe80000001000 */
[----:B------:R-:W-:Y:S02]  /*6200*/  @P2 IADD3 R36, PT, PT, R36, -UR19, RZ ;  /* 0x8000001324242c10 */ /* 0x000fe4000fffe0ff */
[----:B------:R-:W-:Y:S02]  /*6210*/  @P2 IADD3 R38, PT, PT, R38, 0x1, RZ ;  /* 0x0000000126262810 */ /* 0x000fe40007ffe0ff */
[----:B------:R-:W-:Y:S01]  /*6220*/  ISETP.GE.U32.AND P3, PT, R36, UR19, PT ;  /* 0x0000001324007c0c */ /* 0x000fe2000bf66070 */
[----:B-1----:R-:W-:Y:S01]  /*6230*/  MUFU.RCP R44, R44 ;  /* 0x0000002c002c7308 */ /* 0x002fe20000001000 */
[----:B------:R-:W-:-:S05]  /*6240*/  MOV R36, RZ ;  /* 0x000000ff00247202 */ /* 0x000fca0000000f00 */
[----:B------:R-:W-:Y:S02]  /*6250*/  IMAD.HI.U32 R41, R37, R41, R36 ;  /* 0x0000002925297227 */ /* 0x000fe400078e0024 */
[----:B------:R-:W-:Y:S04]  /*6260*/  MUFU.RCP R46, R46 ;  /* 0x0000002e002e7308 */ /* 0x000fe80000001000 */
[----:B------:R-:W-:Y:S01]  /*6270*/  @P3 VIADD R38, R38, 0x1 ;  /* 0x0000000126263836 */ /* 0x000fe20000000000 */
[----:B------:R-:W-:Y:S02]  /*6280*/  @!P4 LOP3.LUT R38, RZ, UR19, RZ, 0x33, !PT ;  /* 0x00000013ff26cc12 */ /* 0x000fe4000f8e33ff */
[----:B------:R-:W-:-:S03]  /*6290*/  ISETP.NE.U32.AND P4, PT, RZ, UR20, PT ;  /* 0x00000014ff007c0c */ /* 0x000fc6000bf85070 */
[----:B------:R-:W-:Y:S01]  /*62a0*/  IMAD.HI.U32 R40, R41, R38, RZ ;  /* 0x0000002629287227 */ /* 0x000fe200078e00ff */
[----:B------:R-:W-:-:S03]  /*62b0*/  IADD3 R41, PT, PT, RZ, -UR21, RZ ;  /* 0x80000015ff297c10 */ /* 0x000fc6000fffe0ff */
[----:B------:R-:W-:Y:S02]  /*62c0*/  IMAD.MOV R37, RZ, RZ, -R40 ;  /* 0x000000ffff257224 */ /* 0x000fe400078e0a28 */
[--C-:B------:R-:W-:Y:S02]  /*62d0*/  IMAD.MOV R48, RZ, RZ, -R38.reuse ;  /* 0x000000ffff307224 */ /* 0x100fe400078e0a26 */
[----:B------:R-:W-:Y:S01]  /*62e0*/  IMAD R36, R37, UR20, R38 ;  /* 0x0000001425247c24 */ /* 0x000fe2000f8e0226 */
[----:B------:R-:W-:Y:S02]  /*62f0*/  IADD3 R37, PT, PT, R43, 0xffffffe, RZ ;  /* 0x0ffffffe2b257810 */ /* 0x000fe40007ffe0ff */
[----:B------:R-:W1:Y:S02]  /*6300*/  I2F.U32.RP R43, UR22 ;  /* 0x00000016002b7d06 */ /* 0x000e640008209000 */
[----:B------:R-:W-:-:S06]  /*6310*/  ISETP.GE.U32.AND P2, PT, R36, UR20, PT ;  /* 0x0000001424007c0c */ /* 0x000fcc000bf46070 */
[----:B------:R-:W4:Y:S07]  /*6320*/  F2I.FTZ.U32.TRUNC.NTZ R37, R37 ;  /* 0x0000002500257305 */ /* 0x000f2e000021f000 */
[----:B------:R-:W-:Y:S01]  /*6330*/  @P2 VIADD R36, R36, -UR20 ;  /* 0x8000001424242c36 */ /* 0x000fe20008000000 */
[----:B-1----:R-:W1:Y:S01]  /*6340*/  MUFU.RCP R43, R43 ;  /* 0x0000002b002b7308 */ /* 0x002e620000001000 */
[----:B------:R-:W-:-:S03]  /*6350*/  @P2 VIADD R40, R40, 0x1 ;  /* 0x0000000128282836 */ /* 0x000fc60000000000 */
[----:B------:R-:W-:Y:S01]  /*6360*/  ISETP.GE.U32.AND P3, PT, R36, UR20, PT ;  /* 0x0000001424007c0c */ /* 0x000fe2000bf66070 */
[----:B------:R-:W-:Y:S02]  /*6370*/  IMAD.MOV.U32 R36, RZ, RZ, RZ ;  /* 0x000000ffff247224 */ /* 0x000fe400078e00ff */
[----:B----4-:R-:W-:-:S04]  /*6380*/  IMAD R41, R41, R37, RZ ;  /* 0x0000002529297224 */ /* 0x010fc800078e02ff */
[----:B------:R-:W-:-:S06]  /*6390*/  IMAD.HI.U32 R41, R37, R41, R36 ;  /* 0x0000002925297227 */ /* 0x000fcc00078e0024 */
[----:B------:R-:W-:Y:S02]  /*63a0*/  @P3 IADD3 R40, PT, PT, R40, 0x1, RZ ;  /* 0x0000000128283810 */ /* 0x000fe40007ffe0ff */
[----:B------:R-:W-:Y:S02]  /*63b0*/  @!P4 LOP3.LUT R40, RZ, UR20, RZ, 0x33, !PT ;  /* 0x00000014ff28cc12 */ /* 0x000fe4000f8e33ff */
[----:B------:R-:W-:-:S03]  /*63c0*/  ISETP.NE.U32.AND P4, PT, RZ, UR21, PT ;  /* 0x00000015ff007c0c */ /* 0x000fc6000bf85070 */
[----:B------:R-:W-:-:S05]  /*63d0*/  IMAD.HI.U32 R41, R41, R40, RZ ;  /* 0x0000002829297227 */ /* 0x000fca00078e00ff */
[----:B------:R-:W-:-:S05]  /*63e0*/  IADD3 R37, PT, PT, -R41, RZ, RZ ;  /* 0x000000ff29257210 */ /* 0x000fca0007ffe1ff */
[----:B------:R-:W-:Y:S02]  /*63f0*/  IMAD R36, R37, UR21, R40 ;  /* 0x0000001525247c24 */ /* 0x000fe4000f8e0228 */
[----:B-1----:R-:W-:Y:S02]  /*6400*/  VIADD R37, R43, 0xffffffe ;  /* 0x0ffffffe2b257836 */ /* 0x002fe40000000000 */
[----:B------:R-:W-:Y:S01]  /*6410*/  IMAD R43, RZ, RZ, -UR22 ;  /* 0x80000016ff2b7e24 */ /* 0x000fe2000f8e02ff */
[----:B------:R-:W-:-:S03]  /*6420*/  ISETP.GE.U32.AND P2, PT, R36, UR21, PT ;  /* 0x0000001524007c0c */ /* 0x000fc6000bf46070 */
[----:B------:R-:W1:Y:S10]  /*6430*/  F2I.FTZ.U32.TRUNC.NTZ R37, R37 ;  /* 0x0000002500257305 */ /* 0x000e74000021f000 */
[----:B------:R-:W-:-:S02]  /*6440*/  @P2 IADD3 R36, PT, PT, R36, -UR21, RZ ;  /* 0x8000001524242c10 */ /* 0x000fc4000fffe0ff */
[----:B------:R-:W-:Y:S02]  /*6450*/  @P2 IADD3 R41, PT, PT, R41, 0x1, RZ ;  /* 0x0000000129292810 */ /* 0x000fe40007ffe0ff */
[----:B------:R-:W-:Y:S01]  /*6460*/  ISETP.GE.U32.AND P3, PT, R36, UR21, PT ;  /* 0x0000001524007c0c */ /* 0x000fe2000bf66070 */
[----:B-1----:R-:W-:Y:S01]  /*6470*/  IMAD R43, R43, R37, RZ ;  /* 0x000000252b2b7224 */ /* 0x002fe200078e02ff */
[----:B------:R-:W-:-:S05]  /*6480*/  MOV R36, RZ ;  /* 0x000000ff00247202 */ /* 0x000fca0000000f00 */
[----:B------:R-:W-:Y:S01]  /*6490*/  IMAD.HI.U32 R36, R37, R43, R36 ;  /* 0x0000002b25247227 */ /* 0x000fe200078e0024 */
[----:B------:R-:W-:-:S05]  /*64a0*/  IADD3 R37, PT, PT, R44, 0xffffffe, RZ ;  /* 0x0ffffffe2c257810 */ /* 0x000fca0007ffe0ff */
[----:B------:R-:W-:Y:S01]  /*64b0*/  @P3 VIADD R41, R41, 0x1 ;  /* 0x0000000129293836 */ /* 0x000fe20000000000 */
[----:B------:R-:W-:Y:S01]  /*64c0*/  @!P4 LOP3.LUT R41, RZ, UR21, RZ, 0x33, !PT ;  /* 0x00000015ff29cc12 */ /* 0x000fe2000f8e33ff */
[----:B------:R-:W1:Y:S01]  /*64d0*/  F2I.FTZ.U32.TRUNC.NTZ R37, R37 ;  /* 0x0000002500257305 */ /* 0x000e62000021f000 */
[----:B------:R-:W-:-:S03]  /*64e0*/  ISETP.NE.U32.AND P4, PT, RZ, UR22, PT ;  /* 0x00000016ff007c0c */ /* 0x000fc6000bf85070 */
[----:B------:R-:W-:-:S04]  /*64f0*/  IMAD.HI.U32 R43, R36, R41, RZ ;  /* 0x00000029242b7227 */ /* 0x000fc800078e00ff */
[----:B------:R-:W-:-:S04]  /*6500*/  IMAD.MOV R36, RZ, RZ, -R43 ;  /* 0x000000ffff247224 */ /* 0x000fc800078e0a2b */
[----:B------:R-:W-:Y:S02]  /*6510*/  IMAD R36, R36, UR22, R41 ;  /* 0x0000001624247c24 */ /* 0x000fe4000f8e0229 */
[----:B-1----:R-:W-:-:S03]  /*6520*/  IMAD R47, R47, R37, RZ ;  /* 0x000000252f2f7224 */ /* 0x002fc600078e02ff */
[----:B------:R-:W-:-:S13]  /*6530*/  ISETP.GE.U32.AND P2, PT, R36, UR22, PT ;  /* 0x0000001624007c0c */ /* 0x000fda000bf46070 */
[----:B------:R-:W-:Y:S02]  /*6540*/  @P2 VIADD R36, R36, -UR22 ;  /* 0x8000001624242c36 */ /* 0x000fe40008000000 */
[----:B------:R-:W-:-:S03]  /*6550*/  @P2 VIADD R43, R43, 0x1 ;  /* 0x000000012b2b2836 */ /* 0x000fc60000000000 */
[----:B------:R-:W-:Y:S01]  /*6560*/  ISETP.GE.U32.AND P3, PT, R36, UR22, PT ;  /* 0x0000001624007c0c */ /* 0x000fe2000bf66070 */
[----:B------:R-:W-:-:S04]  /*6570*/  IMAD.MOV.U32 R36, RZ, RZ, RZ ;  /* 0x000000ffff247224 */ /* 0x000fc800078e00ff */
[----:B------:R-:W-:Y:S02]  /*6580*/  IMAD.HI.U32 R36, R37, R47, R36 ;  /* 0x0000002f25247227 */ /* 0x000fe400078e0024 */
[----:B------:R-:W1:Y:S02]  /*6590*/  I2F.U32.RP R47, UR26 ;  /* 0x0000001a002f7d06 */ /* 0x000e640008209000 */
[----:B------:R-:W-:Y:S02]  /*65a0*/  VIADD R37, R45, 0xffffffe ;  /* 0x0ffffffe2d257836 */ /* 0x000fe40000000000 */
[----:B------:R-:W-:Y:S02]  /*65b0*/  IMAD R45, RZ, RZ, -UR24 ;  /* 0x80000018ff2d7e24 */ /* 0x000fe4000f8e02ff */
[----:B------:R-:W-:Y:S02]  /*65c0*/  @P3 IADD3 R43, PT, PT, R43, 0x1, RZ ;  /* 0x000000012b2b3810 */ /* 0x000fe40007ffe0ff */
[----:B------:R-:W-:Y:S01]  /*65d0*/  @!P4 LOP3.LUT R43, RZ, UR22, RZ, 0x33, !PT ;  /* 0x00000016ff2bcc12 */ /* 0x000fe2000f8e33ff */
[----:B------:R-:W4:Y:S01]  /*65e0*/  F2I.FTZ.U32.TRUNC.NTZ R37, R37 ;  /* 0x0000002500257305 */ /* 0x000f22000021f000 */
[----:B------:R-:W-:-:S03]  /*65f0*/  ISETP.NE.U32.AND P4, PT, RZ, UR23, PT ;  /* 0x00000017ff007c0c */ /* 0x000fc6000bf85070 */
[----:B------:R-:W-:-:S04]  /*6600*/  IMAD.HI.U32 R44, R36, R43, RZ ;  /* 0x0000002b242c7227 */ /* 0x000fc800078e00ff */
[----:B-1----:R-:W-:Y:S01]  /*6610*/  MUFU.RCP R47, R47 ;  /* 0x0000002f002f7308 */ /* 0x002fe20000001000 */
[----:B------:R-:W-:-:S05]  /*6620*/  IADD3 R36, PT, PT, -R44, RZ, RZ ;  /* 0x000000ff2c247210 */ /* 0x000fca0007ffe1ff */
[----:B------:R-:W-:Y:S02]  /*6630*/  IMAD R36, R36, UR23, R43 ;  /* 0x0000001724247c24 */ /* 0x000fe4000f8e022b */
[----:B----4-:R-:W-:-:S03]  /*6640*/  IMAD R45, R45, R37, RZ ;  /* 0x000000252d2d7224 */ /* 0x010fc600078e02ff */
[----:B------:R-:W-:-:S13]  /*6650*/  ISETP.GE.U32.AND P2, PT, R36, UR23, PT ;  /* 0x0000001724007c0c */ /* 0x000fda000bf46070 */
[----:B------:R-:W-:Y:S02]  /*6660*/  @P2 IADD3 R36, PT, PT, R36, -UR23, RZ ;  /* 0x8000001724242c10 */ /* 0x000fe4000fffe0ff */
[----:B------:R-:W-:Y:S02]  /*6670*/  @P2 IADD3 R44, PT, PT, R44, 0x1, RZ ;  /* 0x000000012c2c2810 */ /* 0x000fe40007ffe0ff */
[----:B------:R-:W-:Y:S02]  /*6680*/  ISETP.GE.U32.AND P3, PT, R36, UR23, PT ;  /* 0x0000001724007c0c */ /* 0x000fe4000bf66070 */
[----:B------:R-:W-:-:S05]  /*6690*/  MOV R36, RZ ;  /* 0x000000ff00247202 */ /* 0x000fca0000000f00 */
[----:B------:R-:W-:-:S06]  /*66a0*/  IMAD.HI.U32 R45, R37, R45, R36 ;  /* 0x0000002d252d7227 */ /* 0x000fcc00078e0024 */
[----:B------:R-:W-:Y:S01]  /*66b0*/  @P3 VIADD R44, R44, 0x1 ;  /* 0x000000012c2c3836 */ /* 0x000fe20000000000 */
        /* <DEDUP_REMOVED lines=8> */
[----:B------:R-:W-:-:S02]  /*6740*/  @P2 VIADD R36, R36, -UR24 ;  /* 0x8000001824242c36 */ /* 0x000fc40008000000 */
[----:B------:R-:W-:Y:S02]  /*6750*/  @P2 VIADD R45, R45, 0x1 ;  /* 0x000000012d2d2836 */ /* 0x000fe40000000000 */
[----:B-1----:R-:W-:Y:S01]  /*6760*/  IMAD R49, R49, R37, RZ ;  /* 0x0000002531317224 */ /* 0x002fe200078e02ff */
[----:B------:R-:W-:Y:S01]  /*6770*/  ISETP.GE.U32.AND P3, PT, R36, UR24, PT ;  /* 0x0000001824007c0c */ /* 0x000fe2000bf66070 */
[----:B------:R-:W-:-:S04]  /*6780*/  IMAD.MOV.U32 R36, RZ, RZ, RZ ;  /* 0x000000ffff247224 */ /* 0x000fc800078e00ff */
[----:B------:R-:W-:-:S04]  /*6790*/  IMAD.HI.U32 R36, R37, R49, R36 ;  /* 0x0000003125247227 */ /* 0x000fc800078e0024 */
[----:B------:R-:W-:-:S04]  /*67a0*/  VIADD R37, R47, 0xffffffe ;  /* 0x0ffffffe2f257836 */ /* 0x000fc80000000000 */
[----:B------:R-:W-:Y:S02]  /*67b0*/  @P3 IADD3 R45, PT, PT, R45, 0x1, RZ ;  /* 0x000000012d2d3810 */ /* 0x000fe40007ffe0ff */
[----:B------:R-:W-:Y:S01]  /*67c0*/  @!P4 LOP3.LUT R45, RZ, UR24, RZ, 0x33, !PT ;  /* 0x00000018ff2dcc12 */ /* 0x000fe2000f8e33ff */
[----:B------:R-:W1:Y:S01]  /*67d0*/  F2I.FTZ.U32.TRUNC.NTZ R37, R37 ;  /* 0x0000002500257305 */ /* 0x000e62000021f000 */
        /* <DEDUP_REMOVED lines=8> */
[----:B------:R-:W-:-:S04]  /*6860*/  IMAD R36, RZ, RZ, -UR26 ;  /* 0x8000001aff247e24 */ /* 0x000fc8000f8e02ff */
[----:B-1----:R-:W-:Y:S01]  /*6870*/  IMAD R47, R36, R37, RZ ;  /* 0x00000025242f7224 */ /* 0x002fe200078e02ff */
[----:B------:R-:W-:-:S05]  /*6880*/  MOV R36, RZ ;  /* 0x000000ff00247202 */ /* 0x000fca0000000f00 */
[----:B------:R-:W-:-:S04]  /*6890*/  IMAD.HI.U32 R47, R37, R47, R36 ;  /* 0x0000002f252f7227 */ /* 0x000fc800078e0024 */
[----:B------:R-:W-:Y:S01]  /*68a0*/  @P3 VIADD R46, R46, 0x1 ;  /* 0x000000012e2e3836 */ /* 0x000fe20000000000 */
[----:B------:R-:W-:Y:S01]  /*68b0*/  @!P4 LOP3.LUT R46, RZ, UR25, RZ, 0x33, !PT ;  /* 0x00000019ff2ecc12 */ /* 0x000fe2000f8e33ff */
[----:B------:R-:W-:Y:S01]  /*68c0*/  IMAD R37, R48, UR19, R39 ;  /* 0x0000001330257c24 */ /* 0x000fe2000f8e0227 */
[----:B------:R-:W-:-:S03]  /*68d0*/  ISETP.NE.U32.AND P4, PT, RZ, UR26, PT ;  /* 0x0000001aff007c0c */ /* 0x000fc6000bf85070 */
[----:B------:R-:W-:-:S04]  /*68e0*/  IMAD.HI.U32 R36, R47, R46, RZ ;  /* 0x0000002e2f247227 */ /* 0x000fc800078e00ff */
[----:B------:R-:W-:Y:S01]  /*68f0*/  IMAD R37, R37, UR7, R18 ;  /* 0x0000000725257c24 */ /* 0x000fe2000f8e0212 */
[----:B------:R-:W-:Y:S01]  /*6900*/  IADD3 R47, PT, PT, -R36, RZ, RZ ;  /* 0x000000ff242f7210 */ /* 0x000fe20007ffe1ff */
[----:B------:R-:W-:Y:S01]  /*6910*/  IMAD.MOV R18, RZ, RZ, -R43 ;  /* 0x000000ffff127224 */ /* 0x000fe200078e0a2b */
[----:B------:R-:W-:-:S03]  /*6920*/  ULOP3.LUT UR7, UR5, 0xfffffff8, URZ, 0xc0, !UPT ;  /* 0xfffffff805077892 */ /* 0x000fc6000f8ec0ff */
[----:B------:R-:W-:Y:S01]  /*6930*/  IMAD R39, R47, UR26, R46 ;  /* 0x0000001a2f277c24 */ /* 0x000fe2000f8e022e */
[----:B------:R-:W-:Y:S01]  /*6940*/  UISETP.NE.AND UP0, UPT, UR4, UR7, UPT ;  /* 0x000000070400728c */ /* 0x000fe2000bf05270 */
[----:B------:R-:W-:Y:S02]  /*6950*/  IMAD.MOV R47, RZ, RZ, -R40 ;  /* 0x000000ffff2f7224 */ /* 0x000fe400078e0a28 */
[----:B------:R-:W-:Y:S01]  /*6960*/  IMAD R18, R18, UR22, R41 ;  /* 0x0000001612127c24 */ /* 0x000fe2000f8e0229 */
[----:B------:R-:W-:Y:S01]  /*6970*/  ISETP.GE.U32.AND P2, PT, R39, UR26, PT ;  /* 0x0000001a27007c0c */ /* 0x000fe2000bf46070 */
[----:B------:R-:W-:Y:S01]  /*6980*/  IMAD R38, R47, UR20, R38 ;  /* 0x000000142f267c24 */ /* 0x000fe2000f8e0226 */
[----:B------:R-:W-:-:S03]  /*6990*/  IADD3 R47, PT, PT, -R41, RZ, RZ ;  /* 0x000000ff292f7210 */ /* 0x000fc60007ffe1ff */
[----:B------:R-:W-:Y:S02]  /*69a0*/  IMAD R37, R38, UR8, R37 ;  /* 0x0000000826257c24 */ /* 0x000fe4000f8e0225 */
[----:B------:R-:W-:Y:S02]  /*69b0*/  IMAD R40, R47, UR21, R40 ;  /* 0x000000152f287c24 */ /* 0x000fe4000f8e0228 */
[----:B------:R-:W-:Y:S02]  /*69c0*/  IMAD.MOV R38, RZ, RZ, -R44 ;  /* 0x000000ffff267224 */ /* 0x000fe400078e0a2c */
[----:B------:R-:W-:Y:S02]  /*69d0*/  IMAD R37, R40, UR9, R37 ;  /* 0x0000000928257c24 */ /* 0x000fe4000f8e0225 */
[----:B------:R-:W-:Y:S01]  /*69e0*/  @P2 IADD3 R39, PT, PT, R39, -UR26, RZ ;  /* 0x8000001a27272c10 */ /* 0x000fe2000fffe0ff */
[----:B------:R-:W-:Y:S02]  /*69f0*/  @P2 VIADD R36, R36, 0x1 ;  /* 0x0000000124242836 */ /* 0x000fe40000000000 */
[----:B--2---:R-:W-:Y:S01]  /*6a00*/  IMAD R18, R18, UR10, R37 ;  /* 0x0000000a12127c24 */ /* 0x004fe2000f8e0225 */
[----:B------:R-:W-:Y:S01]  /*6a10*/  ISETP.GE.U32.AND P3, PT, R39, UR26, PT ;  /* 0x0000001a27007c0c */ /* 0x000fe2000bf66070 */
[----:B------:R-:W-:Y:S01]  /*6a20*/  IMAD R43, R38, UR23, R43 ;  /* 0x00000017262b7c24 */ /* 0x000fe2000f8e022b */
[----:B------:R-:W-:Y:S01]  /*6a30*/  IADD3 R37, PT, PT, -R45, RZ, RZ ;  /* 0x000000ff2d257210 */ /* 0x000fe20007ffe1ff */
[----:B------:R-:W-:-:S02]  /*6a40*/  IMAD.MOV R38, RZ, RZ, -R46 ;  /* 0x000000ffff267224 */ /* 0x000fc400078e0a2e */
[----:B---3--:R-:W-:Y:S02]  /*6a50*/  IMAD R18, R43, UR11, R18 ;  /* 0x0000000b2b127c24 */ /* 0x008fe4000f8e0212 */
[----:B------:R-:W-:Y:S02]  /*6a60*/  IMAD R37, R37, UR24, R44 ;  /* 0x0000001825257c24 */ /* 0x000fe4000f8e022c */
[----:B------:R-:W-:Y:S02]  /*6a70*/  IMAD R45, R38, UR25, R45 ;  /* 0x00000019262d7c24 */ /* 0x000fe4000f8e022d */
[----:B0-----:R-:W-:Y:S02]  /*6a80*/  IMAD R18, R37, UR12, R18 ;  /* 0x0000000c25127c24 */ /* 0x001fe4000f8e0212 */
[----:B------:R-:W-:Y:S02]  /*6a90*/  @P3 IADD3 R36, PT, PT, R36, 0x1, RZ ;  /* 0x0000000124243810 */ /* 0x000fe40007ffe0ff */
[----:B------:R-:W-:Y:S01]  /*6aa0*/  @!P4 LOP3.LUT R36, RZ, UR26, RZ, 0x33, !PT ;  /* 0x0000001aff24cc12 */ /* 0x000fe2000f8e33ff */
[----:B------:R-:W-:-:S03]  /*6ab0*/  IMAD R18, R45, UR13, R18 ;  /* 0x0000000d2d127c24 */ /* 0x000fc6000f8e0212 */
[----:B------:R-:W-:Y:S01]  /*6ac0*/  IADD3 R37, PT, PT, -R36, RZ, RZ ;  /* 0x000000ff24257210 */ /* 0x000fe20007ffe1ff */
[----:B------:R-:W-:-:S04]  /*6ad0*/  IMAD.MOV.U32 R39, RZ, RZ, R36 ;  /* 0x000000ffff277224 */ /* 0x000fc800078e0024 */
[----:B------:R-:W-:-:S04]  /*6ae0*/  IMAD R37, R37, UR26, R46 ;  /* 0x0000001a25257c24 */ /* 0x000fc8000f8e022e */
[----:B------:R-:W-:Y:S01]  /*6af0*/  IMAD R18, R37, UR14, R18 ;  /* 0x0000000e25127c24 */ /* 0x000fe2000f8e0212 */
[----:B------:R-:W-:Y:S06]  /*6b00*/  BRA.U UP0, `(.L_x_3570) ;  /* 0xfffffff100cc7547 */ /* 0x000fec000b83ffff */
.L_x_3569:
        /* <DEDUP_REMOVED lines=25> */
[----:B-1----:R-:W-:Y:S08]  /*6ca0*/  MUFU.RCP R40, R40 ;  /* 0x0000002800287308 */ /* 0x002ff00000001000 */
[----:B--2---:R-:W1:Y:S01]  /*6cb0*/  I2F.U32.RP R43, UR12 ;  /* 0x0000000c002b7d06 */ /* 0x004e620008209000 */
[----:B0-----:R-:W-:-:S07]  /*6cc0*/  IADD3 R36, PT, PT, R38, 0xffffffe, RZ ;  /* 0x0ffffffe26247810 */ /* 0x001fce0007ffe0ff */
[----:B------:R0:W2:Y:S08]  /*6cd0*/  F2I.FTZ.U32.TRUNC.NTZ R37, R36 ;  /* 0x0000002400257305 */ /* 0x0000b0000021f000 */
[----:B-1----:R-:W-:Y:S01]  /*6ce0*/  MUFU.RCP R43, R43 ;  /* 0x0000002b002b7308 */ /* 0x002fe20000001000 */
[----:B0-----:R-:W-:Y:S02]  /*6cf0*/  HFMA2 R36, -RZ, RZ, 0, 0 ;  /* 0x00000000ff247431 */ /* 0x001fe400000001ff */
[----:B--2---:R-:W-:-:S04]  /*6d00*/  IMAD R41, R41, R37, RZ ;  /* 0x0000002529297224 */ /* 0x004fc800078e02ff */
[----:B------:R-:W-:Y:S01]  /*6d10*/  IMAD.HI.U32 R38, R37, R41, R36 ;  /* 0x0000002925267227 */ /* 0x000fe200078e0024 */
[----:B------:R-:W-:Y:S02]  /*6d20*/  IADD3 R37, PT, PT, R40, 0xffffffe, RZ ;  /* 0x0ffffffe28257810 */ /* 0x000fe40007ffe0ff */
[----:B------:R-:W-:-:S03]  /*6d30*/  IADD3 R41, PT, PT, RZ, -UR11, RZ ;  /* 0x8000000bff297c10 */ /* 0x000fc6000fffe0ff */
[----:B------:R-:W-:Y:S01]  /*6d40*/  IMAD.HI.U32 R38, R38, R39, RZ ;  /* 0x0000002726267227 */ /* 0x000fe200078e00ff */
[----:B------:R-:W0:Y:S03]  /*6d50*/  F2I.FTZ.U32.TRUNC.NTZ R37, R37 ;  /* 0x0000002500257305 */ /* 0x000e26000021f000 */
[----:B------:R-:W-:-:S04]  /*6d60*/  IMAD.MOV R44, RZ, RZ, -R38 ;  /* 0x000000ffff2c7224 */ /* 0x000fc800078e0a26 */
[----:B------:R-:W-:-:S05]  /*6d70*/  IMAD R36, R44, UR10, R39 ;  /* 0x0000000a2c247c24 */ /* 0x000fca000f8e0227 */
[----:B------:R-:W-:Y:S01]  /*6d80*/  ISETP.GE.U32.AND P2, PT, R36, UR10, PT ;  /* 0x0000000a24007c0c */ /* 0x000fe2000bf46070 */
[----:B0-----:R-:W-:-:S12]  /*6d90*/  IMAD R41, R41, R37, RZ ;  /* 0x0000002529297224 */ /* 0x001fd800078e02ff */
        /* <DEDUP_REMOVED lines=8> */
[----:B------:R-:W-:-:S04]  /*6e20*/  IMAD.HI.U32 R40, R41, R38, RZ ;  /* 0x0000002629287227 */ /* 0x000fc800078e00ff */
[----:B------:R-:W-:Y:S01]  /*6e30*/  IMAD R41, RZ, RZ, -UR12 ;  /* 0x8000000cff297e24 */ /* 0x000fe2000f8e02ff */
[----:B------:R-:W-:-:S05]  /*6e40*/  IADD3 R37, PT, PT, -R40, RZ, RZ ;  /* 0x000000ff28257210 */ /* 0x000fca0007ffe1ff */
[----:B------:R-:W-:Y:S02]  /*6e50*/  IMAD R36, R37, UR11, R38 ;  /* 0x0000000b25247c24 */ /* 0x000fe4000f8e0226 */
[----:B------:R-:W-:Y:S02]  /*6e60*/  VIADD R37, R43, 0xffffffe ;  /* 0x0ffffffe2b257836 */ /* 0x000fe40000000000 */
[----:B---3--:R-:W0:Y:S01]  /*6e70*/  I2F.U32.RP R43, UR13 ;  /* 0x0000000d002b7d06 */ /* 0x008e220008209000 */
[----:B------:R-:W-:-:S07]  /*6e80*/  ISETP.GE.U32.AND P2, PT, R36, UR11, PT ;  /* 0x0000000b24007c0c */ /* 0x000fce000bf46070 */
[----:B------:R-:W1:Y:S06]  /*6e90*/  F2I.FTZ.U32.TRUNC.NTZ R37, R37 ;  /* 0x0000002500257305 */ /* 0x000e6c000021f000 */
[----:B------:R-:W-:Y:S02]  /*6ea0*/  @P2 IADD3 R36, PT, PT, R36, -UR11, RZ ;  /* 0x8000000b24242c10 */ /* 0x000fe4000fffe0ff */
[----:B------:R-:W-:Y:S01]  /*6eb0*/  @P2 IADD3 R40, PT, PT, R40, 0x1, RZ ;  /* 0x0000000128282810 */ /* 0x000fe20007ffe0ff */
[----:B0-----:R-:W0:Y:S01]  /*6ec0*/  MUFU.RCP R43, R43 ;  /* 0x0000002b002b7308 */ /* 0x001e220000001000 */
[----:B------:R-:W-:Y:S01]  /*6ed0*/  ISETP.GE.U32.AND P3, PT, R36, UR11, PT ;  /* 0x0000000b24007c0c */ /* 0x000fe2000bf66070 */
[----:B------:R-:W-:-:S02]  /*6ee0*/  HFMA2 R36, -RZ, RZ, 0, 0 ;  /* 0x00000000ff247431 */ /* 0x000fc400000001ff */
[----:B-1----:R-:W-:-:S04]  /*6ef0*/  IMAD R41, R41, R37, RZ ;  /* 0x0000002529297224 */ /* 0x002fc800078e02ff */
[----:B------:R-:W-:-:S06]  /*6f00*/  IMAD.HI.U32 R41, R37, R41, R36 ;  /* 0x0000002925297227 */ /* 0x000fcc00078e0024 */
[----:B------:R-:W-:Y:S01]  /*6f10*/  @P3 VIADD R40, R40, 0x1 ;  /* 0x0000000128283836 */ /* 0x000fe20000000000 */
[----:B------:R-:W-:Y:S02]  /*6f20*/  @!P4 LOP3.LUT R40, RZ, UR11, RZ, 0x33, !PT ;  /* 0x0000000bff28cc12 */ /* 0x000fe4000f8e33ff */
[----:B------:R-:W-:-:S03]  /*6f30*/  ISETP.NE.U32.AND P4, PT, RZ, UR12, PT ;  /* 0x0000000cff007c0c */ /* 0x000fc6000bf85070 */
[----:B------:R-:W-:-:S04]  /*6f40*/  IMAD.HI.U32 R41, R41, R40, RZ ;  /* 0x0000002829297227 */ /* 0x000fc800078e00ff */
[----:B------:R-:W-:-:S04]  /*6f50*/  IMAD.MOV R37, RZ, RZ, -R41 ;  /* 0x000000ffff257224 */ /* 0x000fc800078e0a29 */
[----:B------:R-:W-:Y:S01]  /*6f60*/  IMAD R36, R37, UR12, R40 ;  /* 0x0000000c25247c24 */ /* 0x000fe2000f8e0228 */
[----:B0-----:R-:W-:-:S04]  /*6f70*/  IADD3 R37, PT, PT, R43, 0xffffffe, RZ ;  /* 0x0ffffffe2b257810 */ /* 0x001fc80007ffe0ff */
[C---:B------:R-:W-:Y:S02]  /*6f80*/  ISETP.GE.U32.AND P2, PT, R36.reuse, UR12, PT ;  /* 0x0000000c24007c0c */ /* 0x040fe4000bf46070 */
[----:B------:R-:W0:Y:S11]  /*6f90*/  F2I.FTZ.U32.TRUNC.NTZ R37, R37 ;  /* 0x0000002500257305 */ /* 0x000e36000021f000 */
[----:B------:R-:W-:-:S02]  /*6fa0*/  @P2 VIADD R36, R36, -UR12 ;  /* 0x8000000c24242c36 */ /* 0x000fc40008000000 */
[----:B------:R-:W-:-:S03]  /*6fb0*/  @P2 VIADD R41, R41, 0x1 ;  /* 0x0000000129292836 */ /* 0x000fc60000000000 */
[----:B------:R-:W-:Y:S02]  /*6fc0*/  ISETP.GE.U32.AND P3, PT, R36, UR12, PT ;  /* 0x0000000c24007c0c */ /* 0x000fe4000bf66070 */
[----:B------:R-:W-:-:S05]  /*6fd0*/  IADD3 R36, PT, PT, RZ, -UR13, RZ ;  /* 0x8000000dff247c10 */ /* 0x000fca000fffe0ff */
[----:B0-----:R-:W-:Y:S02]  /*6fe0*/  IMAD R43, R36, R37, RZ ;  /* 0x00000025242b7224 */ /* 0x001fe400078e02ff */
[----:B------:R-:W-:-:S04]  /*6ff0*/  IMAD.MOV.U32 R36, RZ, RZ, RZ ;  /* 0x000000ffff247224 */ /* 0x000fc800078e00ff */
[----:B------:R-:W-:Y:S01]  /*7000*/  @P3 IADD3 R41, PT, PT, R41, 0x1, RZ ;  /* 0x0000000129293810 */ /* 0x000fe20007ffe0ff */
[----:B------:R-:W-:Y:S01]  /*7010*/  IMAD.HI.U32 R36, R37, R43, R36 ;  /* 0x0000002b25247227 */ /* 0x000fe200078e0024 */
[----:B------:R-:W-:Y:S02]  /*7020*/  @!P4 LOP3.LUT R41, RZ, UR12, RZ, 0x33, !PT ;  /* 0x0000000cff29cc12 */ /* 0x000fe4000f8e33ff */
[----:B------:R-:W-:-:S03]  /*7030*/  ISETP.NE.U32.AND P4, PT, RZ, UR13, PT ;  /* 0x0000000dff007c0c */ /* 0x000fc6000bf85070 */
[----:B------:R-:W-:-:S05]  /*7040*/  IMAD.HI.U32 R36, R36, R41, RZ ;  /* 0x0000002924247227 */ /* 0x000fca00078e00ff */
[----:B------:R-:W-:-:S05]  /*7050*/  IADD3 R44, PT, PT, -R36, RZ, RZ ;  /* 0x000000ff242c7210 */ /* 0x000fca0007ffe1ff */
[----:B------:R-:W-:Y:S01]  /*7060*/  IMAD R37, R44, UR13, R41 ;  /* 0x0000000d2c257c24 */ /* 0x000fe2000f8e0229 */
[----:B------:R-:W-:-:S04]  /*7070*/  IADD3 R44, PT, PT, -R38, RZ, RZ ;  /* 0x000000ff262c7210 */ /* 0x000fc80007ffe1ff */
[----:B------:R-:W-:-:S13]  /*7080*/  ISETP.GE.U32.AND P2, PT, R37, UR13, PT ;  /* 0x0000000d25007c0c */ /* 0x000fda000bf46070 */
[----:B------:R-:W-:Y:S01]  /*7090*/  @P2 VIADD R37, R37, -UR13 ;  /* 0x8000000d25252c36 */ /* 0x000fe20008000000 */
[----:B------:R-:W-:-:S04]  /*70a0*/  @P2 IADD3 R36, PT, PT, R36, 0x1, RZ ;  /* 0x0000000124242810 */ /* 0x000fc80007ffe0ff */
[----:B------:R-:W-:Y:S01]  /*70b0*/  ISETP.GE.U32.AND P3, PT, R37, UR13, PT ;  /* 0x0000000d25007c0c */ /* 0x000fe2000bf66070 */
[----:B------:R-:W-:Y:S02]  /*70c0*/  IMAD R37, R44, UR10, R39 ;  /* 0x0000000a2c257c24 */ /* 0x000fe4000f8e0227 */
[----:B------:R-:W-:Y:S02]  /*70d0*/  IMAD.MOV R39, RZ, RZ, -R40 ;  /* 0x000000ffff277224 */ /* 0x000fe400078e0a28 */
[----:B----4-:R-:W-:Y:S02]  /*70e0*/  IMAD R37, R37, UR4, R18 ;  /* 0x0000000425257c24 */ /* 0x010fe4000f8e0212 */
[----:B------:R-:W-:Y:S01]  /*70f0*/  IMAD R38, R39, UR11, R38 ;  /* 0x0000000b27267c24 */ /* 0x000fe2000f8e0226 */
[----:B------:R-:W-:-:S03]  /*7100*/  IADD3 R39, PT, PT, -R41, RZ, RZ ;  /* 0x000000ff29277210 */ /* 0x000fc60007ffe1ff */
[----:B------:R-:W-:Y:S02]  /*7110*/  IMAD R37, R38, UR7, R37 ;  /* 0x0000000726257c24 */ /* 0x000fe4000f8e0225 */
[----:B------:R-:W-:Y:S01]  /*7120*/  @P3 VIADD R36, R36, 0x1 ;  /* 0x0000000124243836 */ /* 0x000fe20000000000 */
[----:B------:R-:W-:Y:S01]  /*7130*/  @!P4 LOP3.LUT R36, RZ, UR13, RZ, 0x33, !PT ;  /* 0x0000000dff24cc12 */ /* 0x000fe2000f8e33ff */
[----:B------:R-:W-:-:S03]  /*7140*/  IMAD R40, R39, UR12, R40 ;  /* 0x0000000c27287c24 */ /* 0x000fc6000f8e0228 */
[----:B------:R-:W-:Y:S01]  /*7150*/  MOV R39, R36 ;  /* 0x0000002400277202 */ /* 0x000fe20000000f00 */
[----:B------:R-:W-:Y:S02]  /*7160*/  IMAD.MOV R18, RZ, RZ, -R36 ;  /* 0x000000ffff127224 */ /* 0x000fe400078e0a24 */
[----:B------:R-:W-:Y:S02]  /*7170*/  IMAD R37, R40, UR8, R37 ;  /* 0x0000000828257c24 */ /* 0x000fe4000f8e0225 */
[----:B------:R-:W-:-:S04]  /*7180*/  IMAD R18, R18, UR13, R41 ;  /* 0x0000000d12127c24 */ /* 0x000fc8000f8e0229 */
[----:B------:R-:W-:-:S07]  /*7190*/  IMAD R18, R18, UR9, R37 ;  /* 0x0000000912127c24 */ /* 0x000fce000f8e0225 */
.L_x_3572:
        /* <DEDUP_REMOVED lines=22> */
[----:B0-----:R-:W-:Y:S02]  /*7300*/  IMAD.MOV.U32 R36, RZ, RZ, RZ ;  /* 0x000000ffff247224 */ /* 0x001fe400078e00ff */
[----:B-1----:R-:W-:-:S04]  /*7310*/  IMAD R41, R41, R37, RZ ;  /* 0x0000002529297224 */ /* 0x002fc800078e02ff */
[----:B------:R-:W-:-:S04]  /*7320*/  IMAD.HI.U32 R38, R37, R41, R36 ;  /* 0x0000002925267227 */ /* 0x000fc800078e0024 */
[----:B------:R-:W-:Y:S02]  /*7330*/  VIADD R36, R43, 0xffffffe ;  /* 0x0ffffffe2b247836 */ /* 0x000fe40000000000 */
[----:B------:R-:W-:Y:S02]  /*7340*/  IMAD.HI.U32 R38, R38, R39, RZ ;  /* 0x0000002726267227 */ /* 0x000fe400078e00ff */
[----:B------:R0:W1:Y:S03]  /*7350*/  F2I.FTZ.U32.TRUNC.NTZ R37, R36 ;  /* 0x0000002400257305 */ /* 0x000066000021f000 */
        /* <DEDUP_REMOVED lines=15> */
[----:B------:R-:W-:-:S05]  /*7450*/  IMAD R19, R19, UR9, R38 ;  /* 0x0000000913137c24 */ /* 0x000fca000f8e0226 */
[----:B------:R-:W-:-:S13]  /*7460*/  ISETP.GE.U32.AND P3, PT, R19, UR9, PT ;  /* 0x0000000913007c0c */ /* 0x000fda000bf66070 */
[----:B------:R-:W-:Y:S01]  /*7470*/  @P3 IADD3 R19, PT, PT, R19, -UR9, RZ ;  /* 0x8000000913133c10 */ /* 0x000fe2000fffe0ff */
[----:B------:R-:W-:-:S03]  /*7480*/  @P3 VIADD R37, R37, 0x1 ;  /* 0x0000000125253836 */ /* 0x000fc60000000000 */
[----:B------:R-:W-:Y:S01]  /*7490*/  ISETP.GE.U32.AND P4, PT, R19, UR9, PT ;  /* 0x0000000913007c0c */ /* 0x000fe2000bf86070 */
[----:B------:R-:W-:-:S04]  /*74a0*/  IMAD R19, R36, UR8, R39 ;  /* 0x0000000824137c24 */ /* 0x000fc8000f8e0227 */
[----:B--2---:R-:W-:-:S08]  /*74b0*/  IMAD R18, R19, UR4, R18 ;  /* 0x0000000413127c24 */ /* 0x004fd0000f8e0212 */
[----:B------:R-:W-:Y:S02]  /*74c0*/  @P4 IADD3 R37, PT, PT, R37, 0x1, RZ ;  /* 0x0000000125254810 */ /* 0x000fe40007ffe0ff */
[----:B------:R-:W-:-:S04]  /*74d0*/  @!P5 LOP3.LUT R37, RZ, UR9, RZ, 0x33, !PT ;  /* 0x00000009ff25dc12 */ /* 0x000fc8000f8e33ff */
[----:B------:R-:W-:-:S05]  /*74e0*/  IADD3 R39, PT, PT, -R37, RZ, RZ ;  /* 0x000000ff25277210 */ /* 0x000fca0007ffe1ff */
[----:B------:R-:W-:Y:S02]  /*74f0*/  IMAD R19, R39, UR9, R38 ;  /* 0x0000000927137c24 */ /* 0x000fe4000f8e0226 */
[----:B------:R-:W-:Y:S02]  /*7500*/  IMAD.MOV.U32 R39, RZ, RZ, R37 ;  /* 0x000000ffff277224 */ /* 0x000fe400078e0025 */
[----:B---3--:R-:W-:-:S07]  /*7510*/  IMAD R18, R19, UR7, R18 ;  /* 0x0000000713127c24 */ /* 0x008fce000f8e0212 */
.L_x_3573:
        /* <DEDUP_REMOVED lines=24> */
[----:B------:R-:W-:Y:S01]  /*76a0*/  IMAD R19, R36, UR4, R39 ;  /* 0x0000000424137c24 */ /* 0x000fe2000f8e0227 */
[----:B------:R-:W-:-:S03]  /*76b0*/  MOV R39, R38 ;  /* 0x0000002600277202 */ /* 0x000fc60000000f00 */
[----:B-1----:R-:W-:-:S07]  /*76c0*/  IMAD R18, R19, UR6, R18 ;  /* 0x0000000613127c24 */ /* 0x002fce000f8e0212 */
.L_x_3571:
[----:B------:R-:W1:Y:S01]  /*76d0*/  LDC.64 R36, c[0x0][0x380] ;  /* 0x0000e000ff247b82 */ /* 0x000e620000000a00 */
[----:B------:R-:W2:Y:S02]  /*76e0*/  LDCU UR4, c[0x0][0x3ec] ;  /* 0x00007d80ff0477ac */ /* 0x000ea40008000800 */
[----:B--2---:R-:W-:-:S04]  /*76f0*/  IMAD R39, R39, UR4, R18 ;  /* 0x0000000427277c24 */ /* 0x004fc8000f8e0212 */
[----:B-1----:R-:W-:-:S06]  /*7700*/  IMAD.WIDE.U32 R36, R39, 0x8, R36 ;  /* 0x0000000827247825 */ /* 0x002fcc00078e0024 */
[----:B------:R-:W5:Y:S01]  /*7710*/  LDG.E.64 R36, desc[UR16][R36.64] ;  /* 0x0000001024247981 */ /* 0x000f62000c1e1b00 */
[----:B------:R-:W-:Y:S05]  /*7720*/  BRA `(.L_x_3568) ;  /* 0x0000000000747947 */ /* 0x000fea0003800000 */
.L_x_3546:
[----:B------:R-:W0:Y:S01]  /*7730*/  LDCU UR4, c[0x0][0x608] ;  /* 0x0000c100ff0477ac */ /* 0x000e220008000800 */
[----:B------:R-:W-:-:S05]  /*7740*/  IMAD.IADD R50, R7, 0x1, R0 ;  /* 0x0000000107327824 */ /* 0x000fca00078e0200 */
        /* <DEDUP_REMOVED lines=20> */
[----:B------:R0:W5:Y:S01]  /*7890*/  @!P5 LDG.E.64 R30, desc[UR16][R44.64] ;  /* 0x000000102c1ed981 */ /* 0x000162000c1e1b00 */
[----:B-1----:R-:W-:-:S05]  /*78a0*/  @!P2 IMAD.WIDE.U32 R18, R47, 0x8, R18 ;  /* 0x000000082f12a825 */ /* 0x002fca00078e0012 */
[----:B------:R0:W5:Y:S01]  /*78b0*/  @!P2 LDG.E.64 R32, desc[UR16][R18.64] ;  /* 0x000000101220a981 */ /* 0x000162000c1e1b00 */
[----:B--2---:R-:W-:-:S05]  /*78c0*/  @!P3 IMAD.WIDE.U32 R38, R49, 0x8, R38 ;  /* 0x000000083126b825 */ /* 0x004fca00078e0026 */
[----:B------:R0:W5:Y:S01]  /*78d0*/  @!P3 LDG.E.64 R34, desc[UR16][R38.64] ;  /* 0x000000102622b981 */ /* 0x000162000c1e1b00 */
[----:B---3--:R-:W-:-:S05]  /*78e0*/  @!P4 IMAD.WIDE.U32 R40, R51, 0x8, R40 ;  /* 0x000000083328c825 */ /* 0x008fca00078e0028 */
[----:B------:R0:W5:Y:S02]  /*78f0*/  @!P4 LDG.E.64 R36, desc[UR16][R40.64] ;  /* 0x000000102824c981 */ /* 0x000164000c1e1b00 */
.L_x_3568:
[----:B0-----:R-:W-:Y:S05]  /*7900*/  BSYNC.RECONVERGENT B0 ;  /* 0x0000000000007941 */ /* 0x001fea0003800200 */
.L_x_3545:
[----:B------:R-:W0:Y:S02]  /*7910*/  LDC R18, c[0x0][0x528] ;  /* 0x00014a00ff127b82 */ /* 0x000e240000000800 */
[----:B0-----:R-:W-:-:S13]  /*7920*/  ISETP.GE.AND P2, PT, R18, 0x2, PT ;  /* 0x000000021200780c */ /* 0x001fda0003f46270 */
[----:B------:R-:W-:Y:S05]  /*7930*/  @!P2 BRA `(.L_x_3574) ;  /* 0x0000006800c0a947 */ /* 0x000fea0003800000 */
[----:B------:R-:W-:Y:S01]  /*7940*/  ISETP.GE.U32.AND P2, PT, R0, R17, PT ;  /* 0x000000110000720c */ /* 0x000fe20003f46070 */
[----:B------:R-:W-:Y:S01]  /*7950*/  BSSY.RECONVERGENT B0, `(.L_x_3575) ;  /* 0x00001aa000007945 */ /* 0x000fe20003800200 */
[----:B------:R-:W-:-:S11]  /*7960*/  VIADD R19, R18, 0xfffffffe ;  /* 0xfffffffe12137836 */ /* 0x000fd60000000000 */
[----:B------:R-:W-:Y:S05]  /*7970*/  @P2 BRA `(.L_x_3576) ;  /* 0x00000018009c2947 */ /* 0x000fea0003800000 */
[----:B------:R-:W-:Y:S01]  /*7980*/  ISETP.GE.U32.AND P3, PT, R19, 0x7, PT ;  /* 0x000000071300780c */ /* 0x000fe20003f66070 */
[----:B------:R-:W0:Y:S01]  /*7990*/  LDCU UR6, c[0x0][0x528] ;  /* 0x0000a500ff0677ac */ /* 0x000e220008000800 */
[----:B------:R-:W-:Y:S01]  /*79a0*/  IADD3 R45, PT, PT, R18, -0x1, RZ ;  /* 0xffffffff122d7810 */ /* 0x000fe20007ffe0ff */
[----:B------:R-:W-:Y:S01]  /*79b0*/  IMAD.MOV.U32 R43, RZ, RZ, RZ ;  /* 0x000000ffff2b7224 */ /* 0x000fe200078e00ff */
[----:B------:R-:W-:Y:S02]  /*79c0*/  MOV R44, R0 ;  /* 0x00000000002c7202 */ /* 0x000fe40000000f00 */
[----:B------:R-:W-:-:S07]  /*79d0*/  LOP3.LUT P2, R41, R45, 0x7, RZ, 0xc0, !PT ;  /* 0x000000072d297812 */ /* 0x000fce000784c0ff */
[----:B------:R-:W-:Y:S06]  /*79e0*/  @!P3 BRA `(.L_x_3577) ;  /* 0x0000000c0048b947 */ /* 0x000fec0003800000 */
[----:B------:R-:W-:Y:S02]  /*79f0*/  VIADD R40, R18, 0xffffffff ;  /* 0xffffffff12287836 */ /* 0x000fe40000000000 */
[----:B------:R-:W-:Y:S02]  /*7a00*/  HFMA2 R43, -RZ, RZ, 0, 0 ;  /* 0x00000000ff2b7431 */ /* 0x000fe400000001ff */
[----:B------:R-:W-:Y:S01]  /*7a10*/  IMAD.MOV.U32 R44, RZ, RZ, R0 ;  /* 0x000000ffff2c7224 */ /* 0x000fe200078e0000 */
[----:B------:R-:W-:Y:S01]  /*7a20*/  UMOV UR4, URZ ;  /* 0x000000ff00047c82 */ /* 0x000fe20008000000 */
[----:B------:R-:W-:-:S07]  /*7a30*/  LOP3.LUT R40, R40, 0xfffffff8, RZ, 0xc0, !PT ;  /* 0xfffffff828287812 */ /* 0x000fce00078ec0ff */
.L_x_3578:
        /* <DEDUP_REMOVED lines=15> */
[----:B------:R-:W-:Y:S01]  /*7b30*/  IMAD R49, RZ, RZ, -UR19 ;  /* 0x80000013ff317e24 */ /* 0x000fe2000f8e02ff */
[----:B------:R-:W-:Y:S01]  /*7b40*/  ISETP.NE.U32.AND P5, PT, RZ, UR19, PT ;  /* 0x00000013ff007c0c */ /* 0x000fe2000bfa5070 */
[----:B------:R-:W-:-:S02]  /*7b50*/  ULEA UR11, UR11, UR14, 0x2 ;  /* 0x0000000e0b0b7291 */ /* 0x000fc4000f8e10ff */
[----:B------:R-:W-:Y:S02]  /*7b60*/  UIADD3 UR12, UPT, UPT, UR6, -0x6, URZ ;  /* 0xfffffffa060c7890 */ /* 0x000fe4000fffe0ff */
[----:B------:R-:W-:Y:S01]  /*7b70*/  UIADD3 UR13, UPT, UPT, UR6, -0x7, URZ ;  /* 0xfffffff9060d7890 */ /* 0x000fe2000fffe0ff */
[----:B-1----:R-:W1:Y:S01]  /*7b80*/  I2F.U32.RP R47, UR20 ;  /* 0x00000014002f7d06 */ /* 0x002e620008209000 */
[----:B--2---:R-:W-:Y:S01]  /*7b90*/  IMAD R51, RZ, RZ, -UR21 ;  /* 0x80000015ff337e24 */ /* 0x004fe2000f8e02ff */
[----:B------:R-:W-:Y:S02]  /*7ba0*/  ULEA UR12, UR12, UR14, 0x2 ;  /* 0x0000000e0c0c7291 */ /* 0x000fe4000f8e10ff */
[----:B------:R-:W-:Y:S02]  /*7bb0*/  ULEA UR13, UR13, UR14, 0x2 ;  /* 0x0000000e0d0d7291 */ /* 0x000fe4000f8e10ff */
[----:B------:R-:W-:Y:S02]  /*7bc0*/  UIADD3 UR6, UPT, UPT, UR6, -0x8, URZ ;  /* 0xfffffff806067890 */ /* 0x000fe4000fffe0ff */
[----:B0-----:R-:W0:Y:S01]  /*7bd0*/  MUFU.RCP R46, R46 ;  /* 0x0000002e002e7308 */ /* 0x001e220000001000 */
[----:B------:R-:W2:Y:S01]  /*7be0*/  LDCU UR23, c[0x0][UR11+0x388] ;  /* 0x000071000b1777ac */ /* 0x000ea20008000800 */
[----:B------:R-:W-:-:S04]  /*7bf0*/  ULEA UR14, UR6, UR14, 0x2 ;  /* 0x0000000e060e7291 */ /* 0x000fc8000f8e10ff */
[----:B------:R-:W4:Y:S02]  /*7c00*/  LDCU UR24, c[0x0][UR12+0x388] ;  /* 0x000071000c1877ac */ /* 0x000f240008000800 */
[----:B-1----:R-:W-:Y:S01]  /*7c10*/  MUFU.RCP R47, R47 ;  /* 0x0000002f002f7308 */ /* 0x002fe20000001000 */
[----:B------:R-:W1:Y:S01]  /*7c20*/  LDCU UR25, c[0x0][UR13+0x388] ;  /* 0x000071000d1977ac */ /* 0x000e620008000800 */
[----:B------:R-:W4:Y:S06]  /*7c30*/  LDCU UR7, c[0x0][UR7+0x3ec] ;  /* 0x00007d80070777ac */ /* 0x000f2c0008000800 */
[----:B------:R-:W3:Y:S01]  /*7c40*/  I2F.U32.RP R48, UR21 ;  /* 0x0000001500307d06 */ /* 0x000ee20008209000 */
[----:B0-----:R-:W-:Y:S01]  /*7c50*/  IADD3 R38, PT, PT, R46, 0xffffffe, RZ ;  /* 0x0ffffffe2e267810 */ /* 0x001fe20007ffe0ff */
[----:B--2---:R-:W-:Y:S01]  /*7c60*/  IMAD R53, RZ, RZ, -UR23 ;  /* 0x80000017ff357e24 */ /* 0x004fe2000f8e02ff */
[----:B------:R-:W0:Y:S05]  /*7c70*/  LDCU UR26, c[0x0][UR14+0x388] ;  /* 0x000071000e1a77ac */ /* 0x000e2a0008000800 */
[----:B------:R2:W4:Y:S01]  /*7c80*/  F2I.FTZ.U32.TRUNC.NTZ R39, R38 ;  /* 0x0000002600277305 */ /* 0x000522000021f000 */
[----:B------:R-:W0:Y:S01]  /*7c90*/  LDCU UR8, c[0x0][UR8+0x3ec] ;  /* 0x00007d80080877ac */ /* 0x000e220008000800 */
[----:B-1----:R-:W-:Y:S01]  /*7ca0*/  IADD3 R55, PT, PT, RZ, -UR25, RZ ;  /* 0x80000019ff377c10 */ /* 0x002fe2000fffe0ff */
[----:B------:R-:W1:Y:S05]  /*7cb0*/  LDCU UR9, c[0x0][UR9+0x3ec] ;  /* 0x00007d80090977ac */ /* 0x000e6a0008000800 */
[----:B---3--:R-:W-:Y:S01]  /*7cc0*/  MUFU.RCP R48, R48 ;  /* 0x0000003000307308 */ /* 0x008fe20000001000 */
[----:B--2---:R-:W-:Y:S01]  /*7cd0*/  MOV R38, RZ ;  /* 0x000000ff00267202 */ /* 0x004fe20000000f00 */
[----:B------:R-:W2:Y:S01]  /*7ce0*/  LDCU UR10, c[0x0][UR10+0x3ec] ;  /* 0x00007d800a0a77ac */ /* 0x000ea20008000800 */
[----:B------:R-:W3:Y:S01]  /*7cf0*/  LDCU UR11, c[0x0][UR11+0x3ec] ;  /* 0x00007d800b0b77ac */ /* 0x000ee20008000800 */
[----:B----4-:R-:W-:-:S04]  /*7d00*/  IMAD R49, R49, R39, RZ ;  /* 0x0000002731317224 */ /* 0x010fc800078e02ff */
[----:B------:R-:W4:Y:S01]  /*7d10*/  I2F.U32.RP R50, UR23 ;  /* 0x0000001700327d06 */ /* 0x000f220008209000 */
[----:B------:R-:W3:Y:S01]  /*7d20*/  LDCU UR12, c[0x0][UR12+0x3ec] ;  /* 0x00007d800c0c77ac */ /* 0x000ee20008000800 */
[----:B------:R-:W-:Y:S01]  /*7d30*/  IMAD.HI.U32 R39, R39, R49, R38 ;  /* 0x0000003127277227 */ /* 0x000fe200078e0026 */
[----:B------:R-:W3:Y:S05]  /*7d40*/  LDCU UR13, c[0x0][UR13+0x3ec] ;  /* 0x00007d800d0d77ac */ /* 0x000eea0008000800 */
[----:B------:R-:W0:Y:S01]  /*7d50*/  I2F.U32.RP R49, UR22 ;  /* 0x0000001600317d06 */ /* 0x000e220008209000 */
[----:B------:R-:W-:Y:S01]  /*7d60*/  IMAD.HI.U32 R46, R39, R44, RZ ;  /* 0x0000002c272e7227 */ /* 0x000fe200078e00ff */
[----:B------:R-:W3:Y:S03]  /*7d70*/  LDCU UR14, c[0x0][UR14+0x3ec] ;  /* 0x00007d800e0e77ac */ /* 0x000ee60008000800 */
[----:B------:R-:W-:Y:S01]  /*7d80*/  IMAD.MOV R39, RZ, RZ, -R46 ;  /* 0x000000ffff277224 */ /* 0x000fe200078e0a2e */
[----:B------:R-:W-:-:S02]  /*7d90*/  UIADD3 UR4, UPT, UPT, UR4, 0x8, URZ ;  /* 0x0000000804047890 */ /* 0x000fc4000fffe0ff */
[----:B----4-:R-:W-:Y:S01]  /*7da0*/  MUFU.RCP R50, R50 ;  /* 0x0000003200327308 */ /* 0x010fe20000001000 */
[----:B------:R-:W-:Y:S01]  /*7db0*/  IMAD R38, R39, UR19, R44 ;  /* 0x0000001327267c24 */ /* 0x000fe2000f8e022c */
[----:B------:R-:W-:Y:S02]  /*7dc0*/  IADD3 R39, PT, PT, R47, 0xffffffe, RZ ;  /* 0x0ffffffe2f277810 */ /* 0x000fe40007ffe0ff */
[----:B------:R-:W-:Y:S02]  /*7dd0*/  IADD3 R47, PT, PT, RZ, -UR20, RZ ;  /* 0x80000014ff2f7c10 */ /* 0x000fe4000fffe0ff */
[C---:B------:R-:W-:Y:S02]  /*7de0*/  ISETP.GE.U32.AND P3, PT, R38.reuse, UR19, PT ;  /* 0x0000001326007c0c */ /* 0x040fe4000bf66070 */
[----:B------:R-:W4:Y:S08]  /*7df0*/  F2I.FTZ.U32.TRUNC.NTZ R39, R39 ;  /* 0x0000002700277305 */ /* 0x000f30000021f000 */
[----:B0-----:R-:W-:Y:S03]  /*7e00*/  MUFU.RCP R49, R49 ;  /* 0x0000003100317308 */ /* 0x001fe60000001000 */
[----:B------:R-:W-:-:S02]  /*7e10*/  @P3 VIADD R38, R38, -UR19 ;  /* 0x8000001326263c36 */ /* 0x000fc40008000000 */
[----:B------:R-:W-:Y:S02]  /*7e20*/  @P3 VIADD R46, R46, 0x1 ;  /* 0x000000012e2e3836 */ /* 0x000fe40000000000 */
[----:B----4-:R-:W-:Y:S01]  /*7e30*/  IMAD R47, R47, R39, RZ ;  /* 0x000000272f2f7224 */ /* 0x010fe200078e02ff */
[----:B------:R-:W-:Y:S01]  /*7e40*/  ISETP.GE.U32.AND P4, PT, R38, UR19, PT ;  /* 0x0000001326007c0c */ /* 0x000fe2000bf86070 */
[----:B------:R-:W-:Y:S01]  /*7e50*/  IMAD.MOV.U32 R38, RZ, RZ, RZ ;  /* 0x000000ffff267224 */ /* 0x000fe200078e00ff */
[----:B------:R-:W0:Y:S03]  /*7e60*/  I2F.U32.RP R52, UR25 ;  /* 0x0000001900347d06 */ /* 0x000e260008209000 */
[----:B------:R-:W-:-:S08]  /*7e70*/  IMAD.HI.U32 R47, R39, R47, R38 ;  /* 0x0000002f272f7227 */ /* 0x000fd000078e0026 */
[----:B------:R-:W-:Y:S02]  /*7e80*/  @P4 IADD3 R46, PT, PT, R46, 0x1, RZ ;  /* 0x000000012e2e4810 */ /* 0x000fe40007ffe0ff */
[----:B------:R-:W-:Y:S02]  /*7e90*/  @!P5 LOP3.LUT R46, RZ, UR19, RZ, 0x33, !PT ;  /* 0x00000013ff2edc12 */ /* 0x000fe4000f8e33ff */
[----:B------:R-:W-:Y:S01]  /*7ea0*/  ISETP.NE.U32.AND P5, PT, RZ, UR20, PT ;  /* 0x00000014ff007c0c */ /* 0x000fe2000bfa5070 */
[----:B0-----:R-:W-:Y:S02]  /*7eb0*/  MUFU.RCP R52, R52 ;  /* 0x0000003400347308 */ /* 0x001fe40000001000 */
        /* <DEDUP_REMOVED lines=9> */
[----:B0-----:R-:W-:Y:S01]  /*7f50*/  IMAD R51, R51, R39, RZ ;  /* 0x0000002733337224 */ /* 0x001fe200078e02ff */
[----:B------:R-:W-:-:S05]  /*7f60*/  MOV R38, RZ ;  /* 0x000000ff00267202 */ /* 0x000fca0000000f00 */
[----:B------:R-:W-:Y:S01]  /*7f70*/  IMAD.HI.U32 R38, R39, R51, R38 ;  /* 0x0000003327267227 */ /* 0x000fe200078e0026 */
[----:B------:R-:W-:Y:S01]  /*7f80*/  IADD3 R39, PT, PT, R49, 0xffffffe, RZ ;  /* 0x0ffffffe31277810 */ /* 0x000fe20007ffe0ff */
[----:B------:R-:W0:Y:S01]  /*7f90*/  I2F.U32.RP R51, UR24 ;  /* 0x0000001800337d06 */ /* 0x000e220008209000 */
[----:B------:R-:W-:-:S03]  /*7fa0*/  IADD3 R49, PT, PT, RZ, -UR22, RZ ;  /* 0x80000016ff317c10 */ /* 0x000fc6000fffe0ff */
[----:B------:R-:W-:Y:S01]  /*7fb0*/  @P4 VIADD R47, R47, 0x1 ;  /* 0x000000012f2f4836 */ /* 0x000fe20000000000 */
[----:B------:R-:W-:Y:S02]  /*7fc0*/  @!P5 LOP3.LUT R47, RZ, UR20, RZ, 0x33, !PT ;  /* 0x00000014ff2fdc12 */ /* 0x000fe4000f8e33ff */
[----:B------:R-:W-:Y:S01]  /*7fd0*/  ISETP.NE.U32.AND P5, PT, RZ, UR21, PT ;  /* 0x00000015ff007c0c */ /* 0x000fe2000bfa5070 */
[----:B------:R-:W4:Y:S02]  /*7fe0*/  F2I.FTZ.U32.TRUNC.NTZ R39, R39 ;  /* 0x0000002700277305 */ /* 0x000f24000021f000 */
[----:B------:R-:W-:-:S04]  /*7ff0*/  IMAD.HI.U32 R48, R38, R47, RZ ;  /* 0x0000002f26307227 */ /* 0x000fc800078e00ff */
[----:B------:R-:W-:Y:S02]  /*8000*/  IMAD.MOV R38, RZ, RZ, -R48 ;  /* 0x000000ffff267224 */ /* 0x000fe400078e0a30 */
[----:B0-----:R-:W-:Y:S02]  /*8010*/  MUFU.RCP R51, R51 ;  /* 0x0000003300337308 */ /* 0x001fe40000001000 */
[----:B------:R-:W-:-:S05]  /*8020*/  IMAD R38, R38, UR21, R47 ;  /* 0x0000001526267c24 */ /* 0x000fca000f8e022f */
        /* <DEDUP_REMOVED lines=23> */
[----:B------:R-:W0:Y:S02]  /*81a0*/  I2F.U32.RP R53, UR26 ;  /* 0x0000001a00357d06 */ /* 0x000e240008209000 */
[----:B------:R-:W-:Y:S02]  /*81b0*/  IMAD R51, RZ, RZ, -UR24 ;  /* 0x80000018ff337e24 */ /* 0x000fe4000f8e02ff */
        /* <DEDUP_REMOVED lines=27> */
[----:B------:R-:W-:Y:S02]  /*8370*/  ISETP.GE.U32.AND P4, PT, R38, UR24, PT ;  /* 0x0000001826007c0c */ /* 0x000fe4000bf86070 */
[----:B------:R-:W-:-:S05]  /*8380*/  MOV R38, RZ ;  /* 0x000000ff00267202 */ /* 0x000fca0000000f00 */
[----:B------:R-:W-:-:S04]  /*8390*/  IMAD.HI.U32 R38, R39, R55, R38 ;  /* 0x0000003727267227 */ /* 0x000fc800078e0026 */
[----:B------:R-:W-:Y:S02]  /*83a0*/  VIADD R39, R53, 0xffffffe ;  /* 0x0ffffffe35277836 */ /* 0x000fe40000000000 */
[----:B------:R-:W-:Y:S01]  /*83b0*/  @P4 VIADD R51, R51, 0x1 ;  /* 0x0000000133334836 */ /* 0x000fe20000000000 */
[----:B------:R-:W-:Y:S02]  /*83c0*/  @!P5 LOP3.LUT R51, RZ, UR24, RZ, 0x33, !PT ;  /* 0x00000018ff33dc12 */ /* 0x000fe4000f8e33ff */
[----:B------:R-:W-:Y:S01]  /*83d0*/  ISETP.NE.U32.AND P5, PT, RZ, UR25, PT ;  /* 0x00000019ff007c0c */ /* 0x000fe2000bfa5070 */
[----:B------:R-:W0:Y:S02]  /*83e0*/  F2I.FTZ.U32.TRUNC.NTZ R39, R39 ;  /* 0x0000002700277305 */ /* 0x000e24000021f000 */
[----:B------:R-:W-:-:S05]  /*83f0*/  IMAD.HI.U32 R52, R38, R51, RZ ;  /* 0x0000003326347227 */ /* 0x000fca00078e00ff */
        /* <DEDUP_REMOVED lines=12> */
[----:B------:R-:W-:-:S03]  /*84c0*/  ISETP.NE.U32.AND P5, PT, RZ, UR26, PT ;  /* 0x0000001aff007c0c */ /* 0x000fc6000bfa5070 */
[----:B------:R-:W-:Y:S01]  /*84d0*/  IMAD.HI.U32 R38, R53, R52, RZ ;  /* 0x0000003435267227 */ /* 0x000fe200078e00ff */
[----:B------:R-:W-:-:S03]  /*84e0*/  IADD3 R53, PT, PT, -R46, RZ, RZ ;  /* 0x000000ff2e357210 */ /* 0x000fc60007ffe1ff */
[----:B------:R-:W-:Y:S02]  /*84f0*/  IMAD.MOV R39, RZ, RZ, -R38 ;  /* 0x000000ffff277224 */ /* 0x000fe400078e0a26 */
[----:B------:R-:W-:Y:S01]  /*8500*/  IMAD R44, R53, UR19, R44 ;  /* 0x00000013352c7c24 */ /* 0x000fe2000f8e022c */
[----:B------:R-:W-:Y:S01]  /*8510*/  IADD3 R53, PT, PT, -R47, RZ, RZ ;  /* 0x000000ff2f357210 */ /* 0x000fe20007ffe1ff */
[----:B------:R-:W-:Y:S02]  /*8520*/  IMAD R39, R39, UR26, R52 ;  /* 0x0000001a27277c24 */ /* 0x000fe4000f8e0234 */
[----:B------:R-:W-:Y:S02]  /*8530*/  IMAD R44, R44, UR7, R43 ;  /* 0x000000072c2c7c24 */ /* 0x000fe4000f8e022b */
[----:B------:R-:W-:Y:S01]  /*8540*/  IMAD R43, R53, UR20, R46 ;  /* 0x00000014352b7c24 */ /* 0x000fe2000f8e022e */
[----:B------:R-:W-:Y:S01]  /*8550*/  ISETP.GE.U32.AND P3, PT, R39, UR26, PT ;  /* 0x0000001a27007c0c */ /* 0x000fe2000bf66070 */
[----:B------:R-:W-:-:S02]  /*8560*/  IMAD.MOV R46, RZ, RZ, -R48 ;  /* 0x000000ffff2e7224 */ /* 0x000fc400078e0a30 */
[----:B------:R-:W-:Y:S02]  /*8570*/  IMAD R43, R43, UR8, R44 ;  /* 0x000000082b2b7c24 */ /* 0x000fe4000f8e022c */
[----:B------:R-:W-:Y:S01]  /*8580*/  IMAD R44, R46, UR21, R47 ;  /* 0x000000152e2c7c24 */ /* 0x000fe2000f8e022f */
[----:B------:R-:W-:-:S03]  /*8590*/  IADD3 R47, PT, PT, -R49, RZ, RZ ;  /* 0x000000ff312f7210 */ /* 0x000fc60007ffe1ff */
[----:B-1----:R-:W-:Y:S02]  /*85a0*/  IMAD R43, R44, UR9, R43 ;  /* 0x000000092c2b7c24 */ /* 0x002fe4000f8e022b */
[----:B------:R-:W-:Y:S02]  /*85b0*/  IMAD R48, R47, UR22, R48 ;  /* 0x000000162f307c24 */ /* 0x000fe4000f8e0230 */
[----:B------:R-:W-:Y:S01]  /*85c0*/  @P3 IADD3 R39, PT, PT, R39, -UR26, RZ ;  /* 0x8000001a27273c10 */ /* 0x000fe2000fffe0ff */
[----:B------:R-:W-:Y:S01]  /*85d0*/  IMAD.MOV R44, RZ, RZ, -R50 ;  /* 0x000000ffff2c7224 */ /* 0x000fe200078e0a32 */
[----:B------:R-:W-:Y:S01]  /*85e0*/  @P3 IADD3 R38, PT, PT, R38, 0x1, RZ ;  /* 0x0000000126263810 */ /* 0x000fe20007ffe0ff */
[----:B--2---:R-:W-:Y:S01]  /*85f0*/  IMAD R43, R48, UR10, R43 ;  /* 0x0000000a302b7c24 */ /* 0x004fe2000f8e022b */
[----:B------:R-:W-:Y:S01]  /*8600*/  ISETP.GE.U32.AND P4, PT, R39, UR26, PT ;  /* 0x0000001a27007c0c */ /* 0x000fe2000bf86070 */
[----:B------:R-:W-:Y:S01]  /*8610*/  IMAD R44, R44, UR23, R49 ;  /* 0x000000172c2c7c24 */ /* 0x000fe2000f8e0231 */
[----:B------:R-:W-:-:S02]  /*8620*/  IADD3 R39, PT, PT, -R51, RZ, RZ ;  /* 0x000000ff33277210 */ /* 0x000fc40007ffe1ff */
[----:B------:R-:W-:Y:S01]  /*8630*/  ISETP.NE.AND P3, PT, R40, UR4, PT ;  /* 0x0000000428007c0c */ /* 0x000fe2000bf65270 */
[----:B---3--:R-:W-:Y:S01]  /*8640*/  IMAD R43, R44, UR11, R43 ;  /* 0x0000000b2c2b7c24 */ /* 0x008fe2000f8e022b */
[----:B------:R-:W-:Y:S01]  /*8650*/  IADD3 R44, PT, PT, -R52, RZ, RZ ;  /* 0x000000ff342c7210 */ /* 0x000fe20007ffe1ff */
[----:B------:R-:W-:-:S04]  /*8660*/  IMAD R50, R39, UR24, R50 ;  /* 0x0000001827327c24 */ /* 0x000fc8000f8e0232 */
[----:B------:R-:W-:Y:S02]  /*8670*/  IMAD R43, R50, UR12, R43 ;  /* 0x0000000c322b7c24 */ /* 0x000fe4000f8e022b */
[----:B------:R-:W-:Y:S01]  /*8680*/  @P4 VIADD R38, R38, 0x1 ;  /* 0x0000000126264836 */ /* 0x000fe20000000000 */
[----:B------:R-:W-:Y:S01]  /*8690*/  @!P5 LOP3.LUT R38, RZ, UR26, RZ, 0x33, !PT ;  /* 0x0000001aff26dc12 */ /* 0x000fe2000f8e33ff */
[----:B------:R-:W-:-:S03]  /*86a0*/  IMAD R44, R44, UR25, R51 ;  /* 0x000000192c2c7c24 */ /* 0x000fc6000f8e0233 */
[----:B------:R-:W-:Y:S01]  /*86b0*/  IADD3 R39, PT, PT, -R38, RZ, RZ ;  /* 0x000000ff26277210 */ /* 0x000fe20007ffe1ff */
[----:B------:R-:W-:Y:S02]  /*86c0*/  IMAD R43, R44, UR13, R43 ;  /* 0x0000000d2c2b7c24 */ /* 0x000fe4000f8e022b */
[----:B------:R-:W-:Y:S02]  /*86d0*/  IMAD.MOV.U32 R44, RZ, RZ, R38 ;  /* 0x000000ffff2c7224 */ /* 0x000fe400078e0026 */
[----:B------:R-:W-:-:S04]  /*86e0*/  IMAD R52, R39, UR26, R52 ;  /* 0x0000001a27347c24 */ /* 0x000fc8000f8e0234 */
[----:B------:R-:W-:Y:S01]  /*86f0*/  IMAD R43, R52, UR14, R43 ;  /* 0x0000000e342b7c24 */ /* 0x000fe2000f8e022b */
[----:B------:R-:W-:Y:S06]  /*8700*/  @P3 BRA `(.L_x_3578) ;  /* 0xfffffff000cc3947 */ /* 0x000fec000383ffff */
.L_x_3577:
[----:B------:R-:W-:Y:S05]  /*8710*/  @!P2 BRA `(.L_x_3579) ;  /* 0x0000000800fca947 */ /* 0x000fea0003800000 */
[----:B------:R-:W-:Y:S02]  /*8720*/  IADD3 R41, PT, PT, R41, -0x1, RZ ;  /* 0xffffffff29297810 */ /* 0x000fe40007ffe0ff */
[----:B------:R-:W-:Y:S02]  /*8730*/  LOP3.LUT P2, R45, R45, 0x3, RZ, 0xc0, !PT ;  /* 0x000000032d2d7812 */ /* 0x000fe4000784c0ff */
[----:B------:R-:W-:-:S13]  /*8740*/  ISETP.GE.U32.AND P3, PT, R41, 0x3, PT ;  /* 0x000000032900780c */ /* 0x000fda0003f66070 */
[----:B------:R-:W-:Y:S05]  /*8750*/  @!P3 BRA `(.L_x_3580) ;  /* 0x000000040098b947 */ /* 0x000fea0003800000 */
        /* <DEDUP_REMOVED lines=20> */
[----:B--2---:R-:W-:Y:S01]  /*88a0*/  IMAD R49, RZ, RZ, -UR12 ;  /* 0x8000000cff317e24 */ /* 0x004fe2000f8e02ff */
[----:B------:R-:W2:Y:S06]  /*88b0*/  LDCU UR9, c[0x0][UR9+0x3ec] ;  /* 0x00007d80090977ac */ /* 0x000eac0008000800 */
[----:B0-----:R-:W0:Y:S08]  /*88c0*/  MUFU.RCP R40, R40 ;  /* 0x0000002800287308 */ /* 0x001e300000001000 */
[----:B-1----:R-:W-:Y:S08]  /*88d0*/  MUFU.RCP R41, R41 ;  /* 0x0000002900297308 */ /* 0x002ff00000001000 */
[----:B------:R-:W1:Y:S01]  /*88e0*/  I2F.U32.RP R46, UR12 ;  /* 0x0000000c002e7d06 */ /* 0x000e620008209000 */
[----:B0-----:R-:W-:-:S07]  /*88f0*/  IADD3 R38, PT, PT, R40, 0xffffffe, RZ ;  /* 0x0ffffffe28267810 */ /* 0x001fce0007ffe0ff */
[----:B------:R0:W3:Y:S08]  /*8900*/  F2I.FTZ.U32.TRUNC.NTZ R39, R38 ;  /* 0x0000002600277305 */ /* 0x0000f0000021f000 */
[----:B-1----:R-:W-:Y:S01]  /*8910*/  MUFU.RCP R46, R46 ;  /* 0x0000002e002e7308 */ /* 0x002fe20000001000 */
[----:B0-----:R-:W-:Y:S02]  /*8920*/  HFMA2 R38, -RZ, RZ, 0, 0 ;  /* 0x00000000ff267431 */ /* 0x001fe400000001ff */
        /* <DEDUP_REMOVED lines=60> */
[----:B------:R-:W-:-:S03]  /*8cf0*/  IADD3 R39, PT, PT, -R41, RZ, RZ ;  /* 0x000000ff29277210 */ /* 0x000fc60007ffe1ff */
[----:B----4-:R-:W-:Y:S02]  /*8d00*/  IMAD R38, R38, UR4, R43 ;  /* 0x0000000426267c24 */ /* 0x010fe4000f8e022b */
[----:B------:R-:W-:Y:S01]  /*8d10*/  IMAD R39, R39, UR11, R40 ;  /* 0x0000000b27277c24 */ /* 0x000fe2000f8e0228 */
[----:B------:R-:W-:-:S03]  /*8d20*/  IADD3 R40, PT, PT, -R46, RZ, RZ ;  /* 0x000000ff2e287210 */ /* 0x000fc60007ffe1ff */
        /* <DEDUP_REMOVED lines=8> */
[----:B--2---:R-:W-:-:S07]  /*8db0*/  IMAD R43, R43, UR9, R38 ;  /* 0x000000092b2b7c24 */ /* 0x004fce000f8e0226 */
.L_x_3580:
[----:B------:R-:W-:Y:S05]  /*8dc0*/  @!P2 BRA `(.L_x_3579) ;  /* 0x000000040050a947 */ /* 0x000fea0003800000 */
[----:B------:R-:W-:Y:S02]  /*8dd0*/  ISETP.NE.AND P3, PT, R45, 0x1, PT ;  /* 0x000000012d00780c */ /* 0x000fe40003f65270 */
[----:B------:R-:W-:-:S04]  /*8de0*/  LOP3.LUT R38, R18, 0x1, RZ, 0xc0, !PT ;  /* 0x0000000112267812 */ /* 0x000fc800078ec0ff */
[----:B------:R-:W-:-:S07]  /*8df0*/  ISETP.NE.U32.AND P2, PT, R38, 0x1, PT ;  /* 0x000000012600780c */ /* 0x000fce0003f45070 */
[----:B------:R-:W-:Y:S06]  /*8e00*/  @!P3 BRA `(.L_x_3581) ;  /* 0x0000000000d0b947 */ /* 0x000fec0003800000 */
        /* <DEDUP_REMOVED lines=11> */
[----:B------:R-:W-:Y:S02]  /*8ec0*/  ISETP.NE.U32.AND P5, PT, RZ, UR8, PT ;  /* 0x00000008ff007c0c */ /* 0x000fe4000bfa5070 */
[----:B-1----:R-:W-:-:S04]  /*8ed0*/  IADD3 R47, PT, PT, RZ, -UR9, RZ ;  /* 0x80000009ff2f7c10 */ /* 0x002fc8000fffe0ff */
[----:B------:R-:W1:Y:S08]  /*8ee0*/  I2F.U32.RP R45, UR9 ;  /* 0x00000009002d7d06 */ /* 0x000e700008209000 */
[----:B0-----:R-:W0:Y:S08]  /*8ef0*/  MUFU.RCP R40, R40 ;  /* 0x0000002800287308 */ /* 0x001e300000001000 */
[----:B-1----:R-:W-:Y:S01]  /*8f00*/  MUFU.RCP R45, R45 ;  /* 0x0000002d002d7308 */ /* 0x002fe20000001000 */
[----:B0-----:R-:W-:-:S07]  /*8f10*/  IADD3 R38, PT, PT, R40, 0xffffffe, RZ ;  /* 0x0ffffffe28267810 */ /* 0x001fce0007ffe0ff */
        /* <DEDUP_REMOVED lines=28> */
[----:B--2---:R-:W-:-:S08]  /*90e0*/  IMAD R38, R38, UR4, R43 ;  /* 0x0000000426267c24 */ /* 0x004fd0000f8e022b */
[----:B------:R-:W-:Y:S01]  /*90f0*/  @P4 VIADD R40, R40, 0x1 ;  /* 0x0000000128284836 */ /* 0x000fe20000000000 */
[----:B------:R-:W-:-:S04]  /*9100*/  @!P5 LOP3.LUT R40, RZ, UR9, RZ, 0x33, !PT ;  /* 0x00000009ff28dc12 */ /* 0x000fc8000f8e33ff */
[----:B------:R-:W-:-:S05]  /*9110*/  IADD3 R44, PT, PT, -R40, RZ, RZ ;  /* 0x000000ff282c7210 */ /* 0x000fca0007ffe1ff */
[----:B------:R-:W-:Y:S02]  /*9120*/  IMAD R41, R44, UR9, R41 ;  /* 0x000000092c297c24 */ /* 0x000fe4000f8e0229 */
[----:B------:R-:W-:Y:S02]  /*9130*/  IMAD.MOV.U32 R44, RZ, RZ, R40 ;  /* 0x000000ffff2c7224 */ /* 0x000fe400078e0028 */
[----:B---3--:R-:W-:-:S07]  /*9140*/  IMAD R43, R41, UR7, R38 ;  /* 0x00000007292b7c24 */ /* 0x008fce000f8e0226 */
.L_x_3581:
[----:B------:R-:W-:Y:S05]  /*9150*/  @!P2 BRA `(.L_x_3579) ;  /* 0x00000000006ca947 */ /* 0x000fea0003800000 */
        /* <DEDUP_REMOVED lines=26> */
[----:B-1----:R-:W-:-:S07]  /*9300*/  IMAD R43, R38, UR6, R43 ;  /* 0x00000006262b7c24 */ /* 0x002fce000f8e022b */
.L_x_3579:
[----:B------:R-:W1:Y:S01]  /*9310*/  LDCU UR4, c[0x0][0x4c4] ;  /* 0x00009880ff0477ac */ /* 0x000e620008000800 */
[----:B------:R-:W2:Y:S01]  /*9320*/  LDC.64 R38, c[0x0][0x458] ;  /* 0x00011600ff267b82 */ /* 0x000ea20000000a00 */
[----:B------:R-:W-:Y:S01]  /*9330*/  HFMA2 R40, -RZ, RZ, 0, 0 ;  /* 0x00000000ff287431 */ /* 0x000fe200000001ff */
[----:B------:R-:W-:Y:S01]  /*9340*/  FSEL R41, RZ, 1.875, P1 ;  /* 0x3ff00000ff297808 */ /* 0x000fe20000800000 */
[----:B0-----:R-:W0:Y:S01]  /*9350*/  LDCU.64 UR6, c[0x0][0x530] ;  /* 0x0000a600ff0677ac */ /* 0x001e220008000a00 */
[----:B------:R-:W3:Y:S04]  /*9360*/  F2I.FTZ.U32.TRUNC.NTZ R47, R42 ;  /* 0x0000002a002f7305 */ /* 0x000ee8000021f000 */
[----:B-----5:R-:W-:Y:S01]  /*9370*/  DMUL R40, R30, R40 ;  /* 0x000000281e287228 */ /* 0x020fe20000000000 */
[----:B-1----:R-:W-:-:S07]  /*9380*/  IMAD R43, R44, UR4, R43 ;  /* 0x000000042c2b7c24 */ /* 0x002fce000f8e022b */
[----:B------:R-:W-:Y:S01]  /*9390*/  DMUL R40, R40, R22 ;  /* 0x0000001628287228 */ /* 0x000fe20000000000 */
[C---:B0-----:R-:W-:Y:S01]  /*93a0*/  IADD3 R44, P1, PT, R43.reuse, UR6, RZ ;  /* 0x000000062b2c7c10 */ /* 0x041fe2000ff3e0ff */
[----:B--2---:R-:W-:-:S03]  /*93b0*/  IMAD.WIDE.U32 R38, R43, 0x8, R38 ;  /* 0x000000082b267825 */ /* 0x004fc600078e0026 */
[----:B------:R-:W-:Y:S02]  /*93c0*/  IADD3.X R45, PT, PT, RZ, UR7, RZ, P1, !PT ;  /* 0x00000007ff2d7c10 */ /* 0x000fe40008ffe4ff */
[----:B------:R0:W-:Y:S04]  /*93d0*/  STG.E.64 desc[UR16][R38.64], R40 ;  /* 0x0000002826007986 */ /* 0x0001e8000c101b10 */
[----:B---3--:R0:W-:Y:S03]  /*93e0*/  STG.E.U8 desc[UR16][R44.64], R47 ;  /* 0x0000002f2c007986 */ /* 0x0081e6000c101110 */
.L_x_3576:
[----:B------:R-:W-:Y:S05]  /*93f0*/  BSYNC.RECONVERGENT B0 ;  /* 0x0000000000007941 */ /* 0x000fea0003800200 */
.L_x_3575:
[----:B------:R-:W-:Y:S01]  /*9400*/  IMAD.IADD R42, R7, 0x1, R0 ;  /* 0x00000001072a7824 */ /* 0x000fe200078e0200 */
[----:B------:R-:W-:Y:S04]  /*9410*/  BSSY.RECONVERGENT B0, `(.L_x_3582) ;  /* 0x00001aa000007945 */ /* 0x000fe80003800200 */
[----:B------:R-:W-:-:S13]  /*9420*/  ISETP.GE.U32.AND P1, PT, R42, R17, PT ;  /* 0x000000112a00720c */ /* 0x000fda0003f26070 */
[----:B------:R-:W-:Y:S05]  /*9430*/  @P1 BRA `(.L_x_3583) ;  /* 0x00000018009c1947 */ /* 0x000fea0003800000 */
[----:B------:R-:W-:Y:S01]  /*9440*/  ISETP.GE.U32.AND P2, PT, R19, 0x7, PT ;  /* 0x000000071300780c */ /* 0x000fe20003f46070 */
[----:B------:R-:W1:Y:S01]  /*9450*/  LDCU UR6, c[0x0][0x528] ;  /* 0x0000a500ff0677ac */ /* 0x000e620008000800 */
[----:B0-----:R-:W-:Y:S01]  /*9460*/  IADD3 R45, PT, PT, R18, -0x1, RZ ;  /* 0xffffffff122d7810 */ /* 0x001fe20007ffe0ff */
[----:B------:R-:W-:Y:S02]  /*9470*/  HFMA2 R43, -RZ, RZ, 0, 0 ;  /* 0x00000000ff2b7431 */ /* 0x000fe400000001ff */
[----:B------:R-:W-:Y:S01]  /*9480*/  IMAD.MOV.U32 R44, RZ, RZ, R42 ;  /* 0x000000ffff2c7224 */ /* 0x000fe200078e002a */
[----:B------:R-:W-:-:S07]  /*9490*/  LOP3.LUT P1, R41, R45, 0x7, RZ, 0xc0, !PT ;  /* 0x000000072d297812 */ /* 0x000fce000782c0ff */
[----:B------:R-:W-:Y:S06]  /*94a0*/  @!P2 BRA `(.L_x_3584) ;  /* 0x0000000c0048a947 */ /* 0x000fec0003800000 */
[----:B------:R-:W-:Y:S01]  /*94b0*/  IADD3 R40, PT, PT, R18, -0x1, RZ ;  /* 0xffffffff12287810 */ /* 0x000fe20007ffe0ff */
[----:B------:R-:W-:Y:S01]  /*94c0*/  IMAD.MOV.U32 R44, RZ, RZ, R42 ;  /* 0x000000ffff2c7224 */ /* 0x000fe200078e002a */
[----:B------:R-:W-:Y:S01]  /*94d0*/  MOV R43, RZ ;  /* 0x000000ff002b7202 */ /* 0x000fe20000000f00 */
[----:B------:R-:W-:Y:S01]  /*94e0*/  UMOV UR4, URZ ;  /* 0x000000ff00047c82 */ /* 0x000fe20008000000 */
[----:B------:R-:W-:-:S07]  /*94f0*/  LOP3.LUT R40, R40, 0xfffffff8, RZ, 0xc0, !PT ;  /* 0xfffffff828287812 */ /* 0x000fce00078ec0ff */
.L_x_3585:
[----:B-1----:R-:W-:Y:S01]  /*9500*/  UIADD3 UR7, UPT, UPT, UR6, -0x1, URZ ;  /* 0xffffffff06077890 */ /* 0x002fe2000fffe0ff */
        /* <DEDUP_REMOVED lines=30> */
[----:B------:R-:W4:Y:S01]  /*96f0*/  I2F.U32.RP R48, UR21 ;  /* 0x0000001500307d06 */ /* 0x000f220008209000 */
[----:B0-----:R-:W-:Y:S01]  /*9700*/  IADD3 R38, PT, PT, R46, 0xffffffe, RZ ;  /* 0x0ffffffe2e267810 */ /* 0x001fe20007ffe0ff */
[----:B------:R-:W-:Y:S01]  /*9710*/  ULEA UR14, UR6, UR14, 0x2 ;  /* 0x0000000e060e7291 */ /* 0x000fe2000f8e10ff */
[----:B--2---:R-:W-:Y:S01]  /*9720*/  IADD3 R53, PT, PT, RZ, -UR23, RZ ;  /* 0x80000017ff357c10 */ /* 0x004fe2000fffe0ff */
[----:B------:R-:W0:Y:S04]  /*9730*/  LDCU UR8, c[0x0][UR8+0x3ec] ;  /* 0x00007d80080877ac */ /* 0x000e280008000800 */
[----:B------:R2:W1:Y:S01]  /*9740*/  F2I.FTZ.U32.TRUNC.NTZ R39, R38 ;  /* 0x0000002600277305 */ /* 0x000462000021f000 */
[----:B------:R-:W0:Y:S01]  /*9750*/  LDCU UR9, c[0x0][UR9+0x3ec] ;  /* 0x00007d80090977ac */ /* 0x000e220008000800 */
[----:B------:R-:W0:Y:S01]  /*9760*/  LDCU UR10, c[0x0][UR10+0x3ec] ;  /* 0x00007d800a0a77ac */ /* 0x000e220008000800 */
[----:B---3--:R-:W-:-:S05]  /*9770*/  IMAD R55, RZ, RZ, -UR25 ;  /* 0x80000019ff377e24 */ /* 0x008fca000f8e02ff */
[----:B----4-:R-:W-:Y:S01]  /*9780*/  MUFU.RCP R48, R48 ;  /* 0x0000003000307308 */ /* 0x010fe20000001000 */
[----:B--2---:R-:W-:Y:S01]  /*9790*/  IMAD.MOV.U32 R38, RZ, RZ, RZ ;  /* 0x000000ffff267224 */ /* 0x004fe200078e00ff */
[----:B------:R-:W2:Y:S01]  /*97a0*/  LDCU UR26, c[0x0][UR14+0x388] ;  /* 0x000071000e1a77ac */ /* 0x000ea20008000800 */
[----:B------:R-:W3:Y:S01]  /*97b0*/  LDCU UR11, c[0x0][UR11+0x3ec] ;  /* 0x00007d800b0b77ac */ /* 0x000ee20008000800 */
[----:B-1----:R-:W-:-:S04]  /*97c0*/  IMAD R49, R49, R39, RZ ;  /* 0x0000002731317224 */ /* 0x002fc800078e02ff */
[----:B------:R-:W1:Y:S01]  /*97d0*/  I2F.U32.RP R50, UR23 ;  /* 0x0000001700327d06 */ /* 0x000e620008209000 */
[----:B------:R-:W4:Y:S01]  /*97e0*/  LDCU UR12, c[0x0][UR12+0x3ec] ;  /* 0x00007d800c0c77ac */ /* 0x000f220008000800 */
[----:B------:R-:W-:Y:S01]  /*97f0*/  IMAD.HI.U32 R39, R39, R49, R38 ;  /* 0x0000003127277227 */ /* 0x000fe200078e0026 */
[----:B------:R-:W4:Y:S05]  /*9800*/  LDCU UR13, c[0x0][UR13+0x3ec] ;  /* 0x00007d800d0d77ac */ /* 0x000f2a0008000800 */
[----:B------:R-:W0:Y:S01]  /*9810*/  I2F.U32.RP R49, UR22 ;  /* 0x0000001600317d06 */ /* 0x000e220008209000 */
[----:B------:R-:W-:Y:S01]  /*9820*/  IMAD.HI.U32 R46, R39, R44, RZ ;  /* 0x0000002c272e7227 */ /* 0x000fe200078e00ff */
[----:B------:R-:W4:Y:S04]  /*9830*/  LDCU UR14, c[0x0][UR14+0x3ec] ;  /* 0x00007d800e0e77ac */ /* 0x000f280008000800 */
[----:B------:R-:W-:Y:S01]  /*9840*/  IADD3 R39, PT, PT, -R46, RZ, RZ ;  /* 0x000000ff2e277210 */ /* 0x000fe20007ffe1ff */
[----:B------:R-:W-:Y:S01]  /*9850*/  UIADD3 UR4, UPT, UPT, UR4, 0x8, URZ ;  /* 0x0000000804047890 */ /* 0x000fe2000fffe0ff */
[----:B-1----:R-:W-:Y:S03]  /*9860*/  MUFU.RCP R50, R50 ;  /* 0x0000003200327308 */ /* 0x002fe60000001000 */
[----:B------:R-:W-:Y:S01]  /*9870*/  IMAD R38, R39, UR19, R44 ;  /* 0x0000001327267c24 */ /* 0x000fe2000f8e022c */
[----:B------:R-:W-:-:S02]  /*9880*/  IADD3 R39, PT, PT, R47, 0xffffffe, RZ ;  /* 0x0ffffffe2f277810 */ /* 0x000fc40007ffe0ff */
[----:B------:R-:W-:Y:S02]  /*9890*/  IADD3 R47, PT, PT, RZ, -UR20, RZ ;  /* 0x80000014ff2f7c10 */ /* 0x000fe4000fffe0ff */
[C---:B------:R-:W-:Y:S01]  /*98a0*/  ISETP.GE.U32.AND P2, PT, R38.reuse, UR19, PT ;  /* 0x0000001326007c0c */ /* 0x040fe2000bf46070 */
[----:B0-----:R-:W-:Y:S08]  /*98b0*/  MUFU.RCP R49, R49 ;  /* 0x0000003100317308 */ /* 0x001ff00000001000 */
[----:B------:R-:W0:Y:S04]  /*98c0*/  F2I.FTZ.U32.TRUNC.NTZ R39, R39 ;  /* 0x0000002700277305 */ /* 0x000e28000021f000 */
[----:B------:R-:W-:Y:S01]  /*98d0*/  @P2 VIADD R38, R38, -UR19 ;  /* 0x8000001326262c36 */ /* 0x000fe20008000000 */
[----:B------:R-:W-:-:S03]  /*98e0*/  @P2 IADD3 R46, PT, PT, R46, 0x1, RZ ;  /* 0x000000012e2e2810 */ /* 0x000fc60007ffe0ff */
[----:B------:R-:W1:Y:S01]  /*98f0*/  I2F.U32.RP R52, UR25 ;  /* 0x0000001900347d06 */ /* 0x000e620008209000 */
[----:B------:R-:W-:Y:S01]  /*9900*/  ISETP.GE.U32.AND P3, PT, R38, UR19, PT ;  /* 0x0000001326007c0c */ /* 0x000fe2000bf66070 */
[----:B------:R-:W-:Y:S02]  /*9910*/  HFMA2 R38, -RZ, RZ, 0, 0 ;  /* 0x00000000ff267431 */ /* 0x000fe400000001ff */
[----:B0-----:R-:W-:-:S04]  /*9920*/  IMAD R47, R47, R39, RZ ;  /* 0x000000272f2f7224 */ /* 0x001fc800078e02ff */
[----:B------:R-:W-:Y:S01]  /*9930*/  IMAD.HI.U32 R47, R39, R47, R38 ;  /* 0x0000002f272f7227 */ /* 0x000fe200078e0026 */
[----:B-1----:R-:W-:Y:S05]  /*9940*/  MUFU.RCP R52, R52 ;  /* 0x0000003400347308 */ /* 0x002fea0000001000 */
        /* <DEDUP_REMOVED lines=22> */
[----:B------:R-:W1:Y:S03]  /*9ab0*/  F2I.FTZ.U32.TRUNC.NTZ R39, R39 ;  /* 0x0000002700277305 */ /* 0x000e66000021f000 */
[----:B------:R-:W-:-:S04]  /*9ac0*/  IMAD.MOV R38, RZ, RZ, -R48 ;  /* 0x000000ffff267224 */ /* 0x000fc800078e0a30 */
[----:B------:R-:W-:Y:S01]  /*9ad0*/  IMAD R38, R38, UR21, R47 ;  /* 0x0000001526267c24 */ /* 0x000fe2000f8e022f */
[----:B0-----:R-:W-:Y:S04]  /*9ae0*/  MUFU.RCP R51, R51 ;  /* 0x0000003300337308 */ /* 0x001fe80000001000 */
[----:B------:R-:W-:Y:S01]  /*9af0*/  ISETP.GE.U32.AND P2, PT, R38, UR21, PT ;  /* 0x0000001526007c0c */ /* 0x000fe2000bf46070 */
[----:B-1----:R-:W-:-:S12]  /*9b00*/  IMAD R49, R49, R39, RZ ;  /* 0x0000002731317224 */ /* 0x002fd800078e02ff */
        /* <DEDUP_REMOVED lines=20> */
[----:B--2---:R-:W0:Y:S05]  /*9c50*/  I2F.U32.RP R53, UR26 ;  /* 0x0000001a00357d06 */ /* 0x004e2a0008209000 */
[----:B------:R-:W-:Y:S01]  /*9c60*/  @P3 VIADD R49, R49, 0x1 ;  /* 0x0000000131313836 */ /* 0x000fe20000000000 */
[----:B------:R-:W-:Y:S01]  /*9c70*/  @!P4 LOP3.LUT R49, RZ, UR22, RZ, 0x33, !PT ;  /* 0x00000016ff31cc12 */ /* 0x000fe2000f8e33ff */
[----:B------:R-:W-:Y:S01]  /*9c80*/  VIADD R39, R51, 0xffffffe ;  /* 0x0ffffffe33277836 */ /* 0x000fe20000000000 */
[----:B------:R-:W-:-:S02]  /*9c90*/  ISETP.NE.U32.AND P4, PT, RZ, UR23, PT ;  /* 0x00000017ff007c0c */ /* 0x000fc4000bf85070 */
[----:B------:R-:W-:Y:S01]  /*9ca0*/  IADD3 R51, PT, PT, RZ, -UR24, RZ ;  /* 0x80000018ff337c10 */ /* 0x000fe2000fffe0ff */
[----:B------:R-:W-:Y:S02]  /*9cb0*/  IMAD.HI.U32 R50, R38, R49, RZ ;  /* 0x0000003126327227 */ /* 0x000fe400078e00ff */
[----:B------:R-:W1:Y:S03]  /*9cc0*/  F2I.FTZ.U32.TRUNC.NTZ R39, R39 ;  /* 0x0000002700277305 */ /* 0x000e66000021f000 */
[----:B------:R-:W-:-:S05]  /*9cd0*/  IADD3 R38, PT, PT, -R50, RZ, RZ ;  /* 0x000000ff32267210 */ /* 0x000fca0007ffe1ff */
[----:B------:R-:W-:Y:S01]  /*9ce0*/  IMAD R38, R38, UR23, R49 ;  /* 0x0000001726267c24 */ /* 0x000fe2000f8e0231 */
[----:B0-----:R-:W-:Y:S04]  /*9cf0*/  MUFU.RCP R53, R53 ;  /* 0x0000003500357308 */ /* 0x001fe80000001000 */
[----:B------:R-:W-:Y:S01]  /*9d00*/  ISETP.GE.U32.AND P2, PT, R38, UR23, PT ;  /* 0x0000001726007c0c */ /* 0x000fe2000bf46070 */
[----:B-1----:R-:W-:-:S12]  /*9d10*/  IMAD R51, R51, R39, RZ ;  /* 0x0000002733337224 */ /* 0x002fd800078e02ff */
        /* <DEDUP_REMOVED lines=39> */
[----:B------:R-:W-:-:S04]  /*9f90*/  IMAD.HI.U32 R38, R53, R52, RZ ;  /* 0x0000003435267227 */ /* 0x000fc800078e00ff */
[----:B------:R-:W-:Y:S01]  /*9fa0*/  IMAD.MOV R53, RZ, RZ, -R46 ;  /* 0x000000ffff357224 */ /* 0x000fe200078e0a2e */
[----:B------:R-:W-:-:S03]  /*9fb0*/  IADD3 R39, PT, PT, -R38, RZ, RZ ;  /* 0x000000ff26277210 */ /* 0x000fc60007ffe1ff */
[----:B------:R-:W-:Y:S01]  /*9fc0*/  IMAD R44, R53, UR19, R44 ;  /* 0x00000013352c7c24 */ /* 0x000fe2000f8e022c */
[----:B------:R-:W-:Y:S01]  /*9fd0*/  IADD3 R53, PT, PT, -R47, RZ, RZ ;  /* 0x000000ff2f357210 */ /* 0x000fe20007ffe1ff */
[----:B------:R-:W-:Y:S02]  /*9fe0*/  IMAD R39, R39, UR26, R52 ;  /* 0x0000001a27277c24 */ /* 0x000fe4000f8e0234 */
[----:B------:R-:W-:Y:S02]  /*9ff0*/  IMAD R44, R44, UR7, R43 ;  /* 0x000000072c2c7c24 */ /* 0x000fe4000f8e022b */
[----:B------:R-:W-:Y:S01]  /*a000*/  IMAD R43, R53, UR20, R46 ;  /* 0x00000014352b7c24 */ /* 0x000fe2000f8e022e */
[----:B------:R-:W-:Y:S02]  /*a010*/  ISETP.GE.U32.AND P2, PT, R39, UR26, PT ;  /* 0x0000001a27007c0c */ /* 0x000fe4000bf46070 */
[----:B------:R-:W-:Y:S01]  /*a020*/  IADD3 R46, PT, PT, -R48, RZ, RZ ;  /* 0x000000ff302e7210 */ /* 0x000fe20007ffe1ff */
[----:B------:R-:W-:-:S04]  /*a030*/  IMAD R43, R43, UR8, R44 ;  /* 0x000000082b2b7c24 */ /* 0x000fc8000f8e022c */
[----:B------:R-:W-:Y:S02]  /*a040*/  IMAD R44, R46, UR21, R47 ;  /* 0x000000152e2c7c24 */ /* 0x000fe4000f8e022f */
[----:B------:R-:W-:Y:S02]  /*a050*/  IMAD.MOV R47, RZ, RZ, -R49 ;  /* 0x000000ffff2f7224 */ /* 0x000fe400078e0a31 */
[----:B------:R-:W-:Y:S01]  /*a060*/  IMAD R43, R44, UR9, R43 ;  /* 0x000000092c2b7c24 */ /* 0x000fe2000f8e022b */
[----:B------:R-:W-:Y:S01]  /*a070*/  IADD3 R44, PT, PT, -R50, RZ, RZ ;  /* 0x000000ff322c7210 */ /* 0x000fe20007ffe1ff */
[----:B------:R-:W-:Y:S01]  /*a080*/  IMAD R48, R47, UR22, R48 ;  /* 0x000000162f307c24 */ /* 0x000fe2000f8e0230 */
[----:B------:R-:W-:Y:S02]  /*a090*/  @P2 IADD3 R39, PT, PT, R39, -UR26, RZ ;  /* 0x8000001a27272c10 */ /* 0x000fe4000fffe0ff */
[----:B------:R-:W-:Y:S01]  /*a0a0*/  @P2 IADD3 R38, PT, PT, R38, 0x1, RZ ;  /* 0x0000000126262810 */ /* 0x000fe20007ffe0ff */
[----:B------:R-:W-:Y:S01]  /*a0b0*/  IMAD R43, R48, UR10, R43 ;  /* 0x0000000a302b7c24 */ /* 0x000fe2000f8e022b */
[----:B------:R-:W-:Y:S01]  /*a0c0*/  ISETP.GE.U32.AND P3, PT, R39, UR26, PT ;  /* 0x0000001a27007c0c */ /* 0x000fe2000bf66070 */
[----:B------:R-:W-:Y:S01]  /*a0d0*/  IMAD R44, R44, UR23, R49 ;  /* 0x000000172c2c7c24 */ /* 0x000fe2000f8e0231 */
[----:B------:R-:W-:Y:S01]  /*a0e0*/  ISETP.NE.AND P2, PT, R40, UR4, PT ;  /* 0x0000000428007c0c */ /* 0x000fe2000bf45270 */
[----:B------:R-:W-:-:S02]  /*a0f0*/  IMAD.MOV R39, RZ, RZ, -R51 ;  /* 0x000000ffff277224 */ /* 0x000fc400078e0a33 */
[----:B---3--:R-:W-:Y:S02]  /*a100*/  IMAD R43, R44, UR11, R43 ;  /* 0x0000000b2c2b7c24 */ /* 0x008fe4000f8e022b */
[----:B------:R-:W-:Y:S02]  /*a110*/  IMAD R50, R39, UR24, R50 ;  /* 0x0000001827327c24 */ /* 0x000fe4000f8e0232 */
[----:B------:R-:W-:Y:S02]  /*a120*/  IMAD.MOV R44, RZ, RZ, -R52 ;  /* 0x000000ffff2c7224 */ /* 0x000fe400078e0a34 */
[----:B----4-:R-:W-:Y:S02]  /*a130*/  IMAD R43, R50, UR12, R43 ;  /* 0x0000000c322b7c24 */ /* 0x010fe4000f8e022b */
[----:B------:R-:W-:Y:S01]  /*a140*/  @P3 IADD3 R38, PT, PT, R38, 0x1, RZ ;  /* 0x0000000126263810 */ /* 0x000fe20007ffe0ff */
[----:B------:R-:W-:Y:S01]  /*a150*/  IMAD R44, R44, UR25, R51 ;  /* 0x000000192c2c7c24 */ /* 0x000fe2000f8e0233 */
[----:B------:R-:W-:-:S03]  /*a160*/  @!P4 LOP3.LUT R38, RZ, UR26, RZ, 0x33, !PT ;  /* 0x0000001aff26cc12 */ /* 0x000fc6000f8e33ff */
[----:B------:R-:W-:Y:S01]  /*a170*/  IMAD R43, R44, UR13, R43 ;  /* 0x0000000d2c2b7c24 */ /* 0x000fe2000f8e022b */
[----:B------:R-:W-:Y:S02]  /*a180*/  IADD3 R39, PT, PT, -R38, RZ, RZ ;  /* 0x000000ff26277210 */ /* 0x000fe40007ffe1ff */
[----:B------:R-:W-:-:S03]  /*a190*/  MOV R44, R38 ;  /* 0x00000026002c7202 */ /* 0x000fc60000000f00 */
[----:B------:R-:W-:-:S04]  /*a1a0*/  IMAD R52, R39, UR26, R52 ;  /* 0x0000001a27347c24 */ /* 0x000fc8000f8e0234 */
[----:B------:R-:W-:Y:S01]  /*a1b0*/  IMAD R43, R52, UR14, R43 ;  /* 0x0000000e342b7c24 */ /* 0x000fe2000f8e022b */
[----:B------:R-:W-:Y:S06]  /*a1c0*/  @P2 BRA `(.L_x_3585) ;  /* 0xfffffff000cc2947 */ /* 0x000fec000383ffff */
.L_x_3584:
[----:B------:R-:W-:Y:S05]  /*a1d0*/  @!P1 BRA `(.L_x_3586) ;  /* 0x0000000800fc9947 */ /* 0x000fea0003800000 */
[----:B------:R-:W-:Y:S01]  /*a1e0*/  VIADD R41, R41, 0xffffffff ;  /* 0xffffffff29297836 */ /* 0x000fe20000000000 */
[----:B------:R-:W-:-:S04]  /*a1f0*/  LOP3.LUT P1, R45, R45, 0x3, RZ, 0xc0, !PT ;  /* 0x000000032d2d7812 */ /* 0x000fc8000782c0ff */
[----:B------:R-:W-:-:S13]  /*a200*/  ISETP.GE.U32.AND P2, PT, R41, 0x3, PT ;  /* 0x000000032900780c */ /* 0x000fda0003f46070 */
[----:B------:R-:W-:Y:S05]  /*a210*/  @!P2 BRA `(.L_x_3587) ;  /* 0x000000040098a947 */ /* 0x000fea0003800000 */
        /* <DEDUP_REMOVED lines=20> */
[----:B--2---:R-:W-:Y:S01]  /*a360*/  IADD3 R49, PT, PT, RZ, -UR12, RZ ;  /* 0x8000000cff317c10 */ /* 0x004fe2000fffe0ff */
[----:B------:R-:W2:Y:S06]  /*a370*/  LDCU UR9, c[0x0][UR9+0x3ec] ;  /* 0x00007d80090977ac */ /* 0x000eac0008000800 */
[----:B0-----:R-:W0:Y:S08]  /*a380*/  MUFU.RCP R40, R40 ;  /* 0x0000002800287308 */ /* 0x001e300000001000 */
[----:B-1----:R-:W-:Y:S08]  /*a390*/  MUFU.RCP R41, R41 ;  /* 0x0000002900297308 */ /* 0x002ff00000001000 */
[----:B------:R-:W1:Y:S01]  /*a3a0*/  I2F.U32.RP R46, UR12 ;  /* 0x0000000c002e7d06 */ /* 0x000e620008209000 */
[----:B0-----:R-:W-:-:S07]  /*a3b0*/  IADD3 R38, PT, PT, R40, 0xffffffe, RZ ;  /* 0x0ffffffe28267810 */ /* 0x001fce0007ffe0ff */
[----:B------:R0:W3:Y:S08]  /*a3c0*/  F2I.FTZ.U32.TRUNC.NTZ R39, R38 ;  /* 0x0000002600277305 */ /* 0x0000f0000021f000 */
[----:B-1----:R-:W-:Y:S01]  /*a3d0*/  MUFU.RCP R46, R46 ;  /* 0x0000002e002e7308 */ /* 0x002fe20000001000 */
[----:B0-----:R-:W-:Y:S02]  /*a3e0*/  IMAD.MOV.U32 R38, RZ, RZ, RZ ;  /* 0x000000ffff267224 */ /* 0x001fe400078e00ff */
        /* <DEDUP_REMOVED lines=60> */
[----:B------:R-:W-:-:S03]  /*a7b0*/  IADD3 R39, PT, PT, -R41, RZ, RZ ;  /* 0x000000ff29277210 */ /* 0x000fc60007ffe1ff */
[----:B----4-:R-:W-:Y:S02]  /*a7c0*/  IMAD R38, R38, UR4, R43 ;  /* 0x0000000426267c24 */ /* 0x010fe4000f8e022b */
[----:B------:R-:W-:Y:S01]  /*a7d0*/  IMAD R39, R39, UR11, R40 ;  /* 0x0000000b27277c24 */ /* 0x000fe2000f8e0228 */
[----:B------:R-:W-:-:S03]  /*a7e0*/  IADD3 R40, PT, PT, -R46, RZ, RZ ;  /* 0x000000ff2e287210 */ /* 0x000fc60007ffe1ff */
        /* <DEDUP_REMOVED lines=8> */
[----:B--2---:R-:W-:-:S07]  /*a870*/  IMAD R43, R43, UR9, R38 ;  /* 0x000000092b2b7c24 */ /* 0x004fce000f8e0226 */
.L_x_3587:
[----:B------:R-:W-:Y:S05]  /*a880*/  @!P1 BRA `(.L_x_3586) ;  /* 0x0000000400509947 */ /* 0x000fea0003800000 */
[----:B------:R-:W-:Y:S02]  /*a890*/  ISETP.NE.AND P2, PT, R45, 0x1, PT ;  /* 0x000000012d00780c */ /* 0x000fe40003f45270 */
[----:B------:R-:W-:-:S04]  /*a8a0*/  LOP3.LUT R38, R18, 0x1, RZ, 0xc0, !PT ;  /* 0x0000000112267812 */ /* 0x000fc800078ec0ff */
[----:B------:R-:W-:-:S07]  /*a8b0*/  ISETP.NE.U32.AND P1, PT, R38, 0x1, PT ;  /* 0x000000012600780c */ /* 0x000fce0003f25070 */
[----:B------:R-:W-:Y:S06]  /*a8c0*/  @!P2 BRA `(.L_x_3588) ;  /* 0x0000000000d0a947 */ /* 0x000fec0003800000 */
[----:B-1----:R-:W-:Y:S01]  /*a8d0*/  UIADD3 UR4, UPT, UPT, UR6, -0x1, URZ ;  /* 0xffffffff06047890 */ /* 0x002fe2000fffe0ff */
        /* <DEDUP_REMOVED lines=10> */
[----:B------:R-:W-:Y:S02]  /*a980*/  ISETP.NE.U32.AND P4, PT, RZ, UR8, PT ;  /* 0x00000008ff007c0c */ /* 0x000fe4000bf85070 */
[----:B-1----:R-:W-:-:S03]  /*a990*/  IADD3 R47, PT, PT, RZ, -UR9, RZ ;  /* 0x80000009ff2f7c10 */ /* 0x002fc6000fffe0ff */
[----:B------:R-:W1:Y:S08]  /*a9a0*/  I2F.U32.RP R45, UR9 ;  /* 0x00000009002d7d06 */ /* 0x000e700008209000 */
[----:B0-----:R-:W0:Y:S08]  /*a9b0*/  MUFU.RCP R40, R40 ;  /* 0x0000002800287308 */ /* 0x001e300000001000 */
[----:B-1----:R-:W-:Y:S01]  /*a9c0*/  MUFU.RCP R45, R45 ;  /* 0x0000002d002d7308 */ /* 0x002fe20000001000 */
[----:B0-----:R-:W-:-:S07]  /*a9d0*/  IADD3 R38, PT, PT, R40, 0xffffffe, RZ ;  /* 0x0ffffffe28267810 */ /* 0x001fce0007ffe0ff */
        /* <DEDUP_REMOVED lines=28> */
[----:B--2---:R-:W-:-:S08]  /*aba0*/  IMAD R38, R38, UR4, R43 ;  /* 0x0000000426267c24 */ /* 0x004fd0000f8e022b */
[----:B------:R-:W-:Y:S02]  /*abb0*/  @P3 IADD3 R40, PT, PT, R40, 0x1, RZ ;  /* 0x0000000128283810 */ /* 0x000fe40007ffe0ff */
[----:B------:R-:W-:-:S04]  /*abc0*/  @!P4 LOP3.LUT R40, RZ, UR9, RZ, 0x33, !PT ;  /* 0x00000009ff28cc12 */ /* 0x000fc8000f8e33ff */
[----:B------:R-:W-:-:S05]  /*abd0*/  IADD3 R44, PT, PT, -R40, RZ, RZ ;  /* 0x000000ff282c7210 */ /* 0x000fca0007ffe1ff */
[----:B------:R-:W-:Y:S01]  /*abe0*/  IMAD R41, R44, UR9, R41 ;  /* 0x000000092c297c24 */ /* 0x000fe2000f8e0229 */
[----:B------:R-:W-:-:S03]  /*abf0*/  MOV R44, R40 ;  /* 0x00000028002c7202 */ /* 0x000fc60000000f00 */
[----:B---3--:R-:W-:-:S07]  /*ac00*/  IMAD R43, R41, UR7, R38 ;  /* 0x00000007292b7c24 */ /* 0x008fce000f8e0226 */
.L_x_3588:
[----:B------:R-:W-:Y:S05]  /*ac10*/  @!P1 BRA `(.L_x_3586) ;  /* 0x00000000006c9947 */ /* 0x000fea0003800000 */
[----:B-1----:R-:W-:Y:S01]  /*ac20*/  UIADD3 UR6, UPT, UPT, UR6, -0x1, URZ ;  /* 0xffffffff06067890 */ /* 0x002fe2000fffe0ff */
        /* <DEDUP_REMOVED lines=8> */
[----:B0-----:R-:W-:-:S06]  /*acb0*/  VIADD R38, R40, 0xffffffe ;  /* 0x0ffffffe28267836 */ /* 0x001fcc0000000000 */
        /* <DEDUP_REMOVED lines=16> */
[----:B-1----:R-:W-:-:S07]  /*adc0*/  IMAD R43, R38, UR6, R43 ;  /* 0x00000006262b7c24 */ /* 0x002fce000f8e022b */
.L_x_3586:
[----:B------:R-:W0:Y:S01]  /*add0*/  LDCU UR4, c[0x0][0x4c4] ;  /* 0x00009880ff0477ac */ /* 0x000e220008000800 */
[----:B------:R-:W2:Y:S01]  /*ade0*/  LDC.64 R38, c[0x0][0x458] ;  /* 0x00011600ff267b82 */ /* 0x000ea20000000a00 */
[----:B------:R-:W-:Y:S01]  /*adf0*/  FSEL R41, RZ, 1.875, P0 ;  /* 0x3ff00000ff297808 */ /* 0x000fe20000000000 */
[----:B------:R-:W-:Y:S01]  /*ae00*/  IMAD.MOV.U32 R40, RZ, RZ, RZ ;  /* 0x000000ffff287224 */ /* 0x000fe200078e00ff */
[----:B-1----:R-:W1:Y:S01]  /*ae10*/  LDCU.64 UR6, c[0x0][0x530] ;  /* 0x0000a600ff0677ac */ /* 0x002e620008000a00 */
[----:B------:R-:W3:Y:S04]  /*ae20*/  F2I.FTZ.U32.TRUNC.NTZ R47, R14 ;  /* 0x0000000e002f7305 */ /* 0x000ee8000021f000 */
[----:B-----5:R-:W-:-:S08]  /*ae30*/  DMUL R40, R32, R40 ;  /* 0x0000002820287228 */ /* 0x020fd00000000000 */
[----:B------:R-:W-:Y:S01]  /*ae40*/  DMUL R40, R40, R22 ;  /* 0x0000001628287228 */ /* 0x000fe20000000000 */
[----:B0-----:R-:W-:-:S05]  /*ae50*/  IMAD R43, R44, UR4, R43 ;  /* 0x000000042c2b7c24 */ /* 0x001fca000f8e022b */
[C---:B-1----:R-:W-:Y:S01]  /*ae60*/  IADD3 R44, P0, PT, R43.reuse, UR6, RZ ;  /* 0x000000062b2c7c10 */ /* 0x042fe2000ff1e0ff */
[----:B--2---:R-:W-:-:S03]  /*ae70*/  IMAD.WIDE.U32 R38, R43, 0x8, R38 ;  /* 0x000000082b267825 */ /* 0x004fc600078e0026 */
[----:B------:R-:W-:Y:S02]  /*ae80*/  IADD3.X R45, PT, PT, RZ, UR7, RZ, P0, !PT ;  /* 0x00000007ff2d7c10 */ /* 0x000fe400087fe4ff */
[----:B------:R1:W-:Y:S04]  /*ae90*/  STG.E.64 desc[UR16][R38.64], R40 ;  /* 0x0000002826007986 */ /* 0x0003e8000c101b10 */
[----:B---3--:R1:W-:Y:S03]  /*aea0*/  STG.E.U8 desc[UR16][R44.64], R47 ;  /* 0x0000002f2c007986 */ /* 0x0083e6000c101110 */
.L_x_3583:
[----:B------:R-:W-:Y:S05]  /*aeb0*/  BSYNC.RECONVERGENT B0 ;  /* 0x0000000000007941 */ /* 0x000fea0003800200 */
.L_x_3582:
[----:B------:R-:W-:Y:S01]  /*aec0*/  IADD3 R42, PT, PT, R7, R42, RZ ;  /* 0x0000002a072a7210 */ /* 0x000fe20007ffe0ff */
[----:B------:R-:W-:Y:S03]  /*aed0*/  BSSY.RECONVERGENT B0, `(.L_x_3589) ;  /* 0x00001ab000007945 */ /* 0x000fe60003800200 */
[----:B------:R-:W-:-:S13]  /*aee0*/  ISETP.GE.U32.AND P0, PT, R42, R17, PT ;  /* 0x000000112a00720c */ /* 0x000fda0003f06070 */
[----:B------:R-:W-:Y:S05]  /*aef0*/  @P0 BRA `(.L_x_3590) ;  /* 0x0000001800a00947 */ /* 0x000fea0003800000 */
[----:B------:R-:W-:Y:S01]  /*af00*/  ISETP.GE.U32.AND P1, PT, R19, 0x7, PT ;  /* 0x000000071300780c */ /* 0x000fe20003f26070 */
[----:B01----:R-:W-:Y:S01]  /*af10*/  VIADD R44, R18, 0xffffffff ;  /* 0xffffffff122c7836 */ /* 0x003fe20000000000 */
[----:B------:R-:W0:Y:S01]  /*af20*/  LDCU UR6, c[0x0][0x528] ;  /* 0x0000a500ff0677ac */ /* 0x000e220008000800 */
[----:B------:R-:W-:Y:S01]  /*af30*/  HFMA2 R14, -RZ, RZ, 0, 0 ;  /* 0x00000000ff0e7431 */ /* 0x000fe200000001ff */
[----:B------:R-:W-:Y:S02]  /*af40*/  MOV R41, R42 ;  /* 0x0000002a00297202 */ /* 0x000fe40000000f00 */
[----:B------:R-:W-:-:S07]  /*af50*/  LOP3.LUT P0, R43, R44, 0x7, RZ, 0xc0, !PT ;  /* 0x000000072c2b7812 */ /* 0x000fce000780c0ff */
[----:B------:R-:W-:Y:S06]  /*af60*/  @!P1 BRA `(.L_x_3591) ;  /* 0x0000000c00489947 */ /* 0x000fec0003800000 */
[----:B------:R-:W-:Y:S01]  /*af70*/  VIADD R40, R18, 0xffffffff ;  /* 0xffffffff12287836 */ /* 0x000fe20000000000 */
[----:B------:R-:W-:Y:S01]  /*af80*/  MOV R14, RZ ;  /* 0x000000ff000e7202 */ /* 0x000fe20000000f00 */
[----:B------:R-:W-:Y:S01]  /*af90*/  UMOV UR4, URZ ;  /* 0x000000ff00047c82 */ /* 0x000fe20008000000 */
[----:B------:R-:W-:Y:S02]  /*afa0*/  MOV R41, R42 ;  /* 0x0000002a00297202 */ /* 0x000fe40000000f00 */
[----:B------:R-:W-:-:S07]  /*afb0*/  LOP3.LUT R40, R40, 0xfffffff8, RZ, 0xc0, !PT ;  /* 0xfffffff828287812 */ /* 0x000fce00078ec0ff */
.L_x_3592:
        /* <DEDUP_REMOVED lines=21> */
[----:B------:R-:W-:Y:S02]  /*b110*/  ULEA UR12, UR12, UR14, 0x2 ;  /* 0x0000000e0c0c7291 */ /* 0x000fe4000f8e10ff */
[----:B------:R-:W-:Y:S01]  /*b120*/  ULEA UR13, UR13, UR14, 0x2 ;  /* 0x0000000e0d0d7291 */ /* 0x000fe2000f8e10ff */
[----:B---3--:R-:W-:Y:S01]  /*b130*/  IADD3 R51, PT, PT, RZ, -UR22, RZ ;  /* 0x80000016ff337c10 */ /* 0x008fe2000fffe0ff */
[----:B------:R-:W-:-:S02]  /*b140*/  UIADD3 UR6, UPT, UPT, UR6, -0x8, URZ ;  /* 0xfffffff806067890 */ /* 0x000fc4000fffe0ff */
[----:B------:R-:W3:Y:S01]  /*b150*/  LDCU UR23, c[0x0][UR11+0x388] ;  /* 0x000071000b1777ac */ /* 0x000ee20008000800 */
[----:B0-----:R-:W0:Y:S01]  /*b160*/  MUFU.RCP R45, R45 ;  /* 0x0000002d002d7308 */ /* 0x001e220000001000 */
[----:B------:R-:W-:-:S04]  /*b170*/  ULEA UR14, UR6, UR14, 0x2 ;  /* 0x0000000e060e7291 */ /* 0x000fc8000f8e10ff */
[----:B------:R-:W4:Y:S03]  /*b180*/  LDCU UR24, c[0x0][UR12+0x388] ;  /* 0x000071000c1877ac */ /* 0x000f260008000800 */
[----:B-1----:R-:W-:Y:S01]  /*b190*/  MUFU.RCP R47, R47 ;  /* 0x0000002f002f7308 */ /* 0x002fe20000001000 */
[----:B------:R-:W1:Y:S01]  /*b1a0*/  LDCU UR25, c[0x0][UR13+0x388] ;  /* 0x000071000d1977ac */ /* 0x000e620008000800 */
[----:B------:R-:W1:Y:S06]  /*b1b0*/  LDCU UR7, c[0x0][UR7+0x3ec] ;  /* 0x00007d80070777ac */ /* 0x000e6c0008000800 */
[----:B------:R-:W2:Y:S01]  /*b1c0*/  I2F.U32.RP R48, UR22 ;  /* 0x0000001600307d06 */ /* 0x000ea20008209000 */
[----:B0-----:R-:W-:Y:S01]  /*b1d0*/  VIADD R38, R45, 0xffffffe ;  /* 0x0ffffffe2d267836 */ /* 0x001fe20000000000 */
[----:B------:R-:W0:Y:S01]  /*b1e0*/  LDCU UR26, c[0x0][UR14+0x388] ;  /* 0x000071000e1a77ac */ /* 0x000e220008000800 */
[----:B------:R-:W1:Y:S01]  /*b1f0*/  LDCU UR8, c[0x0][UR8+0x3ec] ;  /* 0x00007d80080877ac */ /* 0x000e620008000800 */
[----:B----4-:R-:W-:-:S04]  /*b200*/  IADD3 R53, PT, PT, RZ, -UR24, RZ ;  /* 0x80000018ff357c10 */ /* 0x010fc8000fffe0ff */
[----:B------:R4:W3:Y:S01]  /*b210*/  F2I.FTZ.U32.TRUNC.NTZ R39, R38 ;  /* 0x0000002600277305 */ /* 0x0008e2000021f000 */
[----:B------:R-:W1:Y:S01]  /*b220*/  LDCU UR9, c[0x0][UR9+0x3ec] ;  /* 0x00007d80090977ac */ /* 0x000e620008000800 */
[----:B------:R-:W1:Y:S06]  /*b230*/  LDCU UR10, c[0x0][UR10+0x3ec] ;  /* 0x00007d800a0a77ac */ /* 0x000e6c0008000800 */
[----:B--2---:R-:W-:Y:S01]  /*b240*/  MUFU.RCP R48, R48 ;  /* 0x0000003000307308 */ /* 0x004fe20000001000 */
[----:B----4-:R-:W-:Y:S01]  /*b250*/  HFMA2 R38, -RZ, RZ, 0, 0 ;  /* 0x00000000ff267431 */ /* 0x010fe200000001ff */
[----:B------:R-:W2:Y:S01]  /*b260*/  LDCU UR11, c[0x0][UR11+0x3ec] ;  /* 0x00007d800b0b77ac */ /* 0x000ea20008000800 */
[----:B------:R-:W4:Y:S01]  /*b270*/  LDCU UR12, c[0x0][UR12+0x3ec] ;  /* 0x00007d800c0c77ac */ /* 0x000f220008000800 */
[----:B---3--:R-:W-:-:S04]  /*b280*/  IMAD R49, R49, R39, RZ ;  /* 0x0000002731317224 */ /* 0x008fc800078e02ff */
[----:B------:R-:W-:Y:S01]  /*b290*/  I2F.U32.RP R50, UR24 ;  /* 0x0000001800327d06 */ /* 0x000fe20008209000 */
[----:B------:R-:W3:Y:S01]  /*b2a0*/  LDCU UR13, c[0x0][UR13+0x3ec] ;  /* 0x00007d800d0d77ac */ /* 0x000ee20008000800 */
[----:B------:R-:W-:Y:S01]  /*b2b0*/  IMAD.HI.U32 R46, R39, R49, R38 ;  /* 0x00000031272e7227 */ /* 0x000fe200078e0026 */
[----:B------:R-:W-:Y:S01]  /*b2c0*/  IADD3 R39, PT, PT, R47, 0xffffffe, RZ ;  /* 0x0ffffffe2f277810 */ /* 0x000fe20007ffe0ff */
[----:B------:R-:W3:Y:S02]  /*b2d0*/  LDCU UR14, c[0x0][UR14+0x3ec] ;  /* 0x00007d800e0e77ac */ /* 0x000ee40008000800 */
[----:B------:R-:W-:Y:S02]  /*b2e0*/  IMAD R49, RZ, RZ, -UR20 ;  /* 0x80000014ff317e24 */ /* 0x000fe4000f8e02ff */
[----:B------:R-:W0:Y:S01]  /*b2f0*/  I2F.U32.RP R47, UR21 ;  /* 0x00000015002f7d06 */ /* 0x000e220008209000 */
[----:B------:R-:W-:Y:S01]  /*b300*/  IMAD.HI.U32 R45, R46, R41, RZ ;  /* 0x000000292e2d7227 */ /* 0x000fe200078e00ff */
[----:B------:R-:W-:-:S03]  /*b310*/  UIADD3 UR4, UPT, UPT, UR4, 0x8, URZ ;  /* 0x0000000804047890 */ /* 0x000fc6000fffe0ff */
[----:B------:R-:W-:-:S03]  /*b320*/  IMAD.MOV R46, RZ, RZ, -R45 ;  /* 0x000000ffff2e7224 */ /* 0x000fc600078e0a2d */
[----:B------:R-:W1:Y:S01]  /*b330*/  F2I.FTZ.U32.TRUNC.NTZ R39, R39 ;  /* 0x0000002700277305 */ /* 0x000e62000021f000 */
[----:B------:R-:W-:-:S05]  /*b340*/  IMAD R38, R46, UR19, R41 ;  /* 0x000000132e267c24 */ /* 0x000fca000f8e0229 */
[----:B------:R-:W-:Y:S02]  /*b350*/  ISETP.GE.U32.AND P1, PT, R38, UR19, PT ;  /* 0x0000001326007c0c */ /* 0x000fe4000bf26070 */
[----:B0-----:R-:W0:Y:S01]  /*b360*/  MUFU.RCP R47, R47 ;  /* 0x0000002f002f7308 */ /* 0x001e220000001000 */
[----:B-1----:R-:W-:-:S07]  /*b370*/  IMAD R49, R49, R39, RZ ;  /* 0x0000002731317224 */ /* 0x002fce00078e02ff */
[----:B------:R-:W-:Y:S03]  /*b380*/  MUFU.RCP R50, R50 ;  /* 0x0000003200327308 */ /* 0x000fe60000001000 */
[----:B------:R-:W-:Y:S02]  /*b390*/  @P1 IADD3 R38, PT, PT, R38, -UR19, RZ ;  /* 0x8000001326261c10 */ /* 0x000fe4000fffe0ff */
[----:B------:R-:W-:Y:S02]  /*b3a0*/  @P1 IADD3 R45, PT, PT, R45, 0x1, RZ ;  /* 0x000000012d2d1810 */ /* 0x000fe40007ffe0ff */
[----:B------:R-:W-:Y:S01]  /*b3b0*/  ISETP.GE.U32.AND P2, PT, R38, UR19, PT ;  /* 0x0000001326007c0c */ /* 0x000fe2000bf46070 */
[----:B------:R-:W-:Y:S01]  /*b3c0*/  IMAD.MOV.U32 R38, RZ, RZ, RZ ;  /* 0x000000ffff267224 */ /* 0x000fe200078e00ff */
[----:B------:R-:W-:Y:S03]  /*b3d0*/  I2F.U32.RP R52, UR26 ;  /* 0x0000001a00347d06 */ /* 0x000fe60008209000 */
[----:B------:R-:W-:Y:S01]  /*b3e0*/  IMAD.HI.U32 R38, R39, R49, R38 ;  /* 0x0000003127267227 */ /* 0x000fe200078e0026 */
[----:B0-----:R-:W-:-:S02]  /*b3f0*/  IADD3 R39, PT, PT, R47, 0xffffffe, RZ ;  /* 0x0ffffffe2f277810 */ /* 0x001fc40007ffe0ff */
[----:B------:R-:W-:Y:S02]  /*b400*/  IADD3 R47, PT, PT, RZ, -UR21, RZ ;  /* 0x80000015ff2f7c10 */ /* 0x000fe4000fffe0ff */
[----:B------:R-:W0:Y:S03]  /*b410*/  I2F.U32.RP R49, UR23 ;  /* 0x0000001700317d06 */ /* 0x000e260008209000 */
[----:B------:R-:W-:Y:S02]  /*b420*/  @P2 IADD3 R45, PT, PT, R45, 0x1, RZ ;  /* 0x000000012d2d2810 */ /* 0x000fe40007ffe0ff */
[----:B------:R-:W-:Y:S02]  /*b430*/  @!P3 LOP3.LUT R45, RZ, UR19, RZ, 0x33, !PT ;  /* 0x00000013ff2dbc12 */ /* 0x000fe4000f8e33ff */
[----:B------:R-:W-:Y:S01]  /*b440*/  ISETP.NE.U32.AND P3, PT, RZ, UR20, PT ;  /* 0x00000014ff007c0c */ /* 0x000fe2000bf65070 */
[----:B------:R-:W1:Y:S02]  /*b450*/  F2I.FTZ.U32.TRUNC.NTZ R39, R39 ;  /* 0x0000002700277305 */ /* 0x000e64000021f000 */
[----:B------:R-:W-:-:S05]  /*b460*/  IMAD.HI.U32 R46, R38, R45, RZ ;  /* 0x0000002d262e7227 */ /* 0x000fca00078e00ff */
[----:B------:R-:W-:Y:S01]  /*b470*/  IADD3 R38, PT, PT, -R46, RZ, RZ ;  /* 0x000000ff2e267210 */ /* 0x000fe20007ffe1ff */
[----:B0-----:R-:W-:Y:S04]  /*b480*/  MUFU.RCP R49, R49 ;  /* 0x0000003100317308 */ /* 0x001fe80000001000 */
[----:B------:R-:W-:Y:S02]  /*b490*/  IMAD R38, R38, UR20, R45 ;  /* 0x0000001426267c24 */ /* 0x000fe4000f8e022d */
[----:B-1----:R-:W-:Y:S02]  /*b4a0*/  IMAD R47, R47, R39, RZ ;  /* 0x000000272f2f7224 */ /* 0x002fe400078e02ff */
[----:B------:R-:W-:Y:S01]  /*b4b0*/  MUFU.RCP R52, R52 ;  /* 0x0000003400347308 */ /* 0x000fe20000001000 */
        /* <DEDUP_REMOVED lines=57> */
[----:B------:R-:W-:Y:S01]  /*b850*/  ISETP.NE.U32.AND P3, PT, RZ, UR24, PT ;  /* 0x00000018ff007c0c */ /* 0x000fe2000bf65070 */
[----:B------:R-:W-:Y:S01]  /*b860*/  IMAD R53, RZ, RZ, -UR26 ;  /* 0x8000001aff357e24 */ /* 0x000fe2000f8e02ff */
[----:B------:R-:W-:Y:S01]  /*b870*/  IADD3 R51, PT, PT, RZ, -UR25, RZ ;  /* 0x80000019ff337c10 */ /* 0x000fe2000fffe0ff */
        /* <DEDUP_REMOVED lines=17> */
[----:B------:R-:W-:Y:S02]  /*b990*/  IADD3 R39, PT, PT, R52, 0xffffffe, RZ ;  /* 0x0ffffffe34277810 */ /* 0x000fe40007ffe0ff */
[----:B------:R-:W-:Y:S02]  /*b9a0*/  IADD3 R52, PT, PT, -R45, RZ, RZ ;  /* 0x000000ff2d347210 */ /* 0x000fe40007ffe1ff */
[----:B------:R-:W-:Y:S02]  /*b9b0*/  ISETP.GE.U32.AND P1, PT, R38, UR25, PT ;  /* 0x0000001926007c0c */ /* 0x000fe4000bf26070 */
[----:B------:R-:W0:Y:S01]  /*b9c0*/  F2I.FTZ.U32.TRUNC.NTZ R39, R39 ;  /* 0x0000002700277305 */ /* 0x000e22000021f000 */
[----:B------:R-:W-:Y:S02]  /*b9d0*/  IMAD R41, R52, UR19, R41 ;  /* 0x0000001334297c24 */ /* 0x000fe4000f8e0229 */
[----:B------:R-:W-:-:S02]  /*b9e0*/  IMAD.MOV R52, RZ, RZ, -R46 ;  /* 0x000000ffff347224 */ /* 0x000fc400078e0a2e */
[----:B------:R-:W-:Y:S02]  /*b9f0*/  IMAD R41, R41, UR7, R14 ;  /* 0x0000000729297c24 */ /* 0x000fe4000f8e020e */
[----:B------:R-:W-:Y:S01]  /*ba00*/  IMAD R14, R52, UR20, R45 ;  /* 0x00000014340e7c24 */ /* 0x000fe2000f8e022d */
[----:B------:R-:W-:-:S03]  /*ba10*/  IADD3 R45, PT, PT, -R47, RZ, RZ ;  /* 0x000000ff2f2d7210 */ /* 0x000fc60007ffe1ff */
[----:B------:R-:W-:Y:S01]  /*ba20*/  @P1 IADD3 R38, PT, PT, R38, -UR25, RZ ;  /* 0x8000001926261c10 */ /* 0x000fe2000fffe0ff */
[----:B------:R-:W-:Y:S01]  /*ba30*/  IMAD R14, R14, UR8, R41 ;  /* 0x000000080e0e7c24 */ /* 0x000fe2000f8e0229 */
[----:B------:R-:W-:Y:S01]  /*ba40*/  @P1 IADD3 R51, PT, PT, R51, 0x1, RZ ;  /* 0x0000000133331810 */ /* 0x000fe20007ffe0ff */
[----:B------:R-:W-:Y:S01]  /*ba50*/  IMAD R41, R45, UR21, R46 ;  /* 0x000000152d297c24 */ /* 0x000fe2000f8e022e */
[----:B------:R-:W-:Y:S01]  /*ba60*/  ISETP.GE.U32.AND P2, PT, R38, UR25, PT ;  /* 0x0000001926007c0c */ /* 0x000fe2000bf46070 */
[----:B0-----:R-:W-:Y:S01]  /*ba70*/  IMAD R53, R53, R39, RZ ;  /* 0x0000002735357224 */ /* 0x001fe200078e02ff */
[----:B------:R-:W-:Y:S01]  /*ba80*/  IADD3 R46, PT, PT, -R48, RZ, RZ ;  /* 0x000000ff302e7210 */ /* 0x000fe20007ffe1ff */
[----:B------:R-:W-:Y:S02]  /*ba90*/  IMAD.MOV.U32 R38, RZ, RZ, RZ ;  /* 0x000000ffff267224 */ /* 0x000fe400078e00ff */
[----:B------:R-:W-:Y:S02]  /*baa0*/  IMAD R14, R41, UR9, R14 ;  /* 0x00000009290e7c24 */ /* 0x000fe4000f8e020e */
[----:B------:R-:W-:-:S04]  /*bab0*/  IMAD.HI.U32 R38, R39, R53, R38 ;  /* 0x0000003527267227 */ /* 0x000fc800078e0026 */
[----:B------:R-:W-:Y:S01]  /*bac0*/  IMAD R47, R46, UR22, R47 ;  /* 0x000000162e2f7c24 */ /* 0x000fe2000f8e022f */
[----:B------:R-:W-:Y:S02]  /*bad0*/  IADD3 R46, PT, PT, -R50, RZ, RZ ;  /* 0x000000ff322e7210 */ /* 0x000fe40007ffe1ff */
[----:B------:R-:W-:Y:S01]  /*bae0*/  @P2 IADD3 R51, PT, PT, R51, 0x1, RZ ;  /* 0x0000000133332810 */ /* 0x000fe20007ffe0ff */
[----:B------:R-:W-:Y:S01]  /*baf0*/  IMAD R14, R47, UR10, R14 ;  /* 0x0000000a2f0e7c24 */ /* 0x000fe2000f8e020e */
[----:B------:R-:W-:Y:S02]  /*bb00*/  @!P3 LOP3.LUT R51, RZ, UR25, RZ, 0x33, !PT ;  /* 0x00000019ff33bc12 */ /* 0x000fe4000f8e33ff */
[----:B------:R-:W-:-:S03]  /*bb10*/  ISETP.NE.U32.AND P3, PT, RZ, UR26, PT ;  /* 0x0000001aff007c0c */ /* 0x000fc6000bf65070 */
[----:B------:R-:W-:-:S05]  /*bb20*/  IMAD.HI.U32 R38, R38, R51, RZ ;  /* 0x0000003326267227 */ /* 0x000fca00078e00ff */
[----:B------:R-:W-:-:S05]  /*bb30*/  IADD3 R54, PT, PT, -R38, RZ, RZ ;  /* 0x000000ff26367210 */ /* 0x000fca0007ffe1ff */
[----:B------:R-:W-:-:S05]  /*bb40*/  IMAD R39, R54, UR26, R51 ;  /* 0x0000001a36277c24 */ /* 0x000fca000f8e0233 */
[----:B------:R-:W-:-:S13]  /*bb50*/  ISETP.GE.U32.AND P1, PT, R39, UR26, PT ;  /* 0x0000001a27007c0c */ /* 0x000fda000bf26070 */
[----:B------:R-:W-:Y:S02]  /*bb60*/  @P1 VIADD R39, R39, -UR26 ;  /* 0x8000001a27271c36 */ /* 0x000fe40008000000 */
[----:B------:R-:W-:Y:S01]  /*bb70*/  @P1 VIADD R38, R38, 0x1 ;  /* 0x0000000126261836 */ /* 0x000fe20000000000 */
[----:B------:R-:W-:Y:S02]  /*bb80*/  ISETP.NE.AND P1, PT, R40, UR4, PT ;  /* 0x0000000428007c0c */ /* 0x000fe4000bf25270 */
[----:B------:R-:W-:Y:S02]  /*bb90*/  ISETP.GE.U32.AND P2, PT, R39, UR26, PT ;  /* 0x0000001a27007c0c */ /* 0x000fe4000bf46070 */
[----:B------:R-:W-:Y:S01]  /*bba0*/  IADD3 R39, PT, PT, -R49, RZ, RZ ;  /* 0x000000ff31277210 */ /* 0x000fe20007ffe1ff */
[----:B------:R-:W-:-:S04]  /*bbb0*/  IMAD R49, R46, UR24, R49 ;  /* 0x000000182e317c24 */ /* 0x000fc8000f8e0231 */
[----:B------:R-:W-:-:S04]  /*bbc0*/  IMAD R39, R39, UR23, R48 ;  /* 0x0000001727277c24 */ /* 0x000fc8000f8e0230 */
[----:B--2---:R-:W-:Y:S01]  /*bbd0*/  IMAD R14, R39, UR11, R14 ;  /* 0x0000000b270e7c24 */ /* 0x004fe2000f8e020e */
[----:B------:R-:W-:Y:S02]  /*bbe0*/  IADD3 R39, PT, PT, -R51, RZ, RZ ;  /* 0x000000ff33277210 */ /* 0x000fe40007ffe1ff */
[----:B------:R-:W-:Y:S01]  /*bbf0*/  @P2 IADD3 R38, PT, PT, R38, 0x1, RZ ;  /* 0x0000000126262810 */ /* 0x000fe20007ffe0ff */
[----:B----4-:R-:W-:Y:S01]  /*bc00*/  IMAD R14, R49, UR12, R14 ;  /* 0x0000000c310e7c24 */ /* 0x010fe2000f8e020e */
[----:B------:R-:W-:Y:S01]  /*bc10*/  @!P3 LOP3.LUT R38, RZ, UR26, RZ, 0x33, !PT ;  /* 0x0000001aff26bc12 */ /* 0x000fe2000f8e33ff */
[----:B------:R-:W-:-:S03]  /*bc20*/  IMAD R39, R39, UR25, R50 ;  /* 0x0000001927277c24 */ /* 0x000fc6000f8e0232 */
[----:B------:R-:W-:Y:S01]  /*bc30*/  MOV R41, R38 ;  /* 0x0000002600297202 */ /* 0x000fe20000000f00 */
[----:B------:R-:W-:Y:S02]  /*bc40*/  IMAD.MOV R46, RZ, RZ, -R38 ;  /* 0x000000ffff2e7224 */ /* 0x000fe400078e0a26 */
[----:B---3--:R-:W-:Y:S02]  /*bc50*/  IMAD R14, R39, UR13, R14 ;  /* 0x0000000d270e7c24 */ /* 0x008fe4000f8e020e */
[----:B------:R-:W-:-:S04]  /*bc60*/  IMAD R51, R46, UR26, R51 ;  /* 0x0000001a2e337c24 */ /* 0x000fc8000f8e0233 */
[----:B------:R-:W-:Y:S01]  /*bc70*/  IMAD R14, R51, UR14, R14 ;  /* 0x0000000e330e7c24 */ /* 0x000fe2000f8e020e */
[----:B------:R-:W-:Y:S06]  /*bc80*/  @P1 BRA `(.L_x_3592) ;  /* 0xfffffff000cc1947 */ /* 0x000fec000383ffff */
.L_x_3591:
        /* <DEDUP_REMOVED lines=25> */
[----:B------:R-:W4:Y:S01]  /*be20*/  LDCU UR9, c[0x0][UR9+0x3ec] ;  /* 0x00007d80090977ac */ /* 0x000f220008000800 */
[----:B---3--:R-:W-:-:S06]  /*be30*/  IADD3 R47, PT, PT, RZ, -UR13, RZ ;  /* 0x8000000dff2f7c10 */ /* 0x008fcc000fffe0ff */
[----:B0-----:R-:W0:Y:S08]  /*be40*/  MUFU.RCP R40, R40 ;  /* 0x0000002800287308 */ /* 0x001e300000001000 */
[----:B-1----:R-:W-:Y:S01]  /*be50*/  MUFU.RCP R43, R43 ;  /* 0x0000002b002b7308 */ /* 0x002fe20000001000 */
[----:B0-----:R-:W-:-:S07]  /*be60*/  VIADD R38, R40, 0xffffffe ;  /* 0x0ffffffe28267836 */ /* 0x001fce0000000000 */
[----:B------:R0:W1:Y:S02]  /*be70*/  F2I.FTZ.U32.TRUNC.NTZ R39, R38 ;  /* 0x0000002600277305 */ /* 0x000064000021f000 */
[----:B0-----:R-:W-:Y:S02]  /*be80*/  HFMA2 R38, -RZ, RZ, 0, 0 ;  /* 0x00000000ff267431 */ /* 0x001fe400000001ff */
[----:B-1----:R-:W-:-:S04]  /*be90*/  IMAD R45, R45, R39, RZ ;  /* 0x000000272d2d7224 */ /* 0x002fc800078e02ff */
[----:B------:R-:W-:Y:S01]  /*bea0*/  IMAD.HI.U32 R40, R39, R45, R38 ;  /* 0x0000002d27287227 */ /* 0x000fe200078e0026 */
[----:B------:R-:W-:Y:S01]  /*beb0*/  IADD3 R39, PT, PT, R43, 0xffffffe, RZ ;  /* 0x0ffffffe2b277810 */ /* 0x000fe20007ffe0ff */
[----:B--2---:R-:W0:Y:S02]  /*bec0*/  I2F.U32.RP R45, UR12 ;  /* 0x0000000c002d7d06 */ /* 0x004e240008209000 */
[----:B------:R-:W-:Y:S02]  /*bed0*/  IMAD R43, RZ, RZ, -UR11 ;  /* 0x8000000bff2b7e24 */ /* 0x000fe4000f8e02ff */
        /* <DEDUP_REMOVED lines=8> */
[----:B------:R-:W-:Y:S02]  /*bf60*/  @P1 IADD3 R38, PT, PT, R38, -UR10, RZ ;  /* 0x8000000a26261c10 */ /* 0x000fe4000fffe0ff */
[----:B------:R-:W-:Y:S02]  /*bf70*/  @P1 IADD3 R40, PT, PT, R40, 0x1, RZ ;  /* 0x0000000128281810 */ /* 0x000fe40007ffe0ff */
        /* <DEDUP_REMOVED lines=9> */
[----:B------:R-:W-:Y:S01]  /*c010*/  IMAD R38, R39, UR11, R40 ;  /* 0x0000000b27267c24 */ /* 0x000fe2000f8e0228 */
[----:B------:R-:W-:Y:S02]  /*c020*/  IADD3 R39, PT, PT, R45, 0xffffffe, RZ ;  /* 0x0ffffffe2d277810 */ /* 0x000fe40007ffe0ff */
[----:B------:R-:W-:Y:S02]  /*c030*/  IADD3 R45, PT, PT, RZ, -UR12, RZ ;  /* 0x8000000cff2d7c10 */ /* 0x000fe4000fffe0ff */
        /* <DEDUP_REMOVED lines=29> */
[----:B------:R-:W-:-:S04]  /*c210*/  IADD3 R46, PT, PT, -R40, RZ, RZ ;  /* 0x000000ff282e7210 */ /* 0x000fc80007ffe1ff */
[----:B------:R-:W-:-:S13]  /*c220*/  ISETP.GE.U32.AND P1, PT, R39, UR13, PT ;  /* 0x0000000d27007c0c */ /* 0x000fda000bf26070 */
[----:B------:R-:W-:Y:S02]  /*c230*/  @P1 IADD3 R39, PT, PT, R39, -UR13, RZ ;  /* 0x8000000d27271c10 */ /* 0x000fe4000fffe0ff */
[----:B------:R-:W-:Y:S02]  /*c240*/  @P1 IADD3 R38, PT, PT, R38, 0x1, RZ ;  /* 0x0000000126261810 */ /* 0x000fe40007ffe0ff */
[----:B------:R-:W-:Y:S01]  /*c250*/  ISETP.GE.U32.AND P2, PT, R39, UR13, PT ;  /* 0x0000000d27007c0c */ /* 0x000fe2000bf46070 */
[----:B------:R-:W-:Y:S02]  /*c260*/  IMAD R39, R46, UR10, R41 ;  /* 0x0000000a2e277c24 */ /* 0x000fe4000f8e0229 */
[----:B------:R-:W-:Y:S02]  /*c270*/  IMAD.MOV R41, RZ, RZ, -R43 ;  /* 0x000000ffff297224 */ /* 0x000fe400078e0a2b */
[----:B----4-:R-:W-:Y:S02]  /*c280*/  IMAD R39, R39, UR4, R14 ;  /* 0x0000000427277c24 */ /* 0x010fe4000f8e020e */
[----:B------:R-:W-:-:S02]  /*c290*/  IMAD R40, R41, UR11, R40 ;  /* 0x0000000b29287c24 */ /* 0x000fc4000f8e0228 */
[----:B------:R-:W-:Y:S02]  /*c2a0*/  IMAD.MOV R14, RZ, RZ, -R45 ;  /* 0x000000ffff0e7224 */ /* 0x000fe400078e0a2d */
[----:B------:R-:W-:Y:S02]  /*c2b0*/  IMAD R39, R40, UR7, R39 ;  /* 0x0000000728277c24 */ /* 0x000fe4000f8e0227 */
[----:B------:R-:W-:Y:S01]  /*c2c0*/  @P2 IADD3 R38, PT, PT, R38, 0x1, RZ ;  /* 0x0000000126262810 */ /* 0x000fe20007ffe0ff */
[----:B------:R-:W-:Y:S01]  /*c2d0*/  IMAD R14, R14, UR12, R43 ;  /* 0x0000000c0e0e7c24 */ /* 0x000fe2000f8e022b */
[----:B------:R-:W-:-:S03]  /*c2e0*/  @!P3 LOP3.LUT R38, RZ, UR13, RZ, 0x33, !PT ;  /* 0x0000000dff26bc12 */ /* 0x000fc6000f8e33ff */
[----:B------:R-:W-:Y:S01]  /*c2f0*/  IMAD R14, R14, UR8, R39 ;  /* 0x000000080e0e7c24 */ /* 0x000fe2000f8e0227 */
[----:B------:R-:W-:Y:S02]  /*c300*/  IADD3 R40, PT, PT, -R38, RZ, RZ ;  /* 0x000000ff26287210 */ /* 0x000fe40007ffe1ff */
[----:B------:R-:W-:-:S03]  /*c310*/  MOV R41, R38 ;  /* 0x0000002600297202 */ /* 0x000fc60000000f00 */
[----:B------:R-:W-:-:S04]  /*c320*/  IMAD R45, R40, UR13, R45 ;  /* 0x0000000d282d7c24 */ /* 0x000fc8000f8e022d */
[----:B------:R-:W-:-:S07]  /*c330*/  IMAD R14, R45, UR9, R14 ;  /* 0x000000092d0e7c24 */ /* 0x000fce000f8e020e */
.L_x_3594:
        /* <DEDUP_REMOVED lines=22> */
[----:B0-----:R-:W-:Y:S02]  /*c4a0*/  HFMA2 R38, -RZ, RZ, 0, 0 ;  /* 0x00000000ff267431 */ /* 0x001fe400000001ff */
[----:B-1----:R-:W-:-:S04]  /*c4b0*/  IMAD R43, R43, R39, RZ ;  /* 0x000000272b2b7224 */ /* 0x002fc800078e02ff */
[----:B------:R-:W-:Y:S01]  /*c4c0*/  IMAD.HI.U32 R40, R39, R43, R38 ;  /* 0x0000002b27287227 */ /* 0x000fe200078e0026 */
[----:B------:R-:W-:-:S03]  /*c4d0*/  IADD3 R38, PT, PT, R45, 0xffffffe, RZ ;  /* 0x0ffffffe2d267810 */ /* 0x000fc60007ffe0ff */
[----:B------:R-:W-:Y:S01]  /*c4e0*/  IMAD R43, RZ, RZ, -UR9 ;  /* 0x80000009ff2b7e24 */ /* 0x000fe2000f8e02ff */
        /* <DEDUP_REMOVED lines=15> */
[----:B------:R-:W-:-:S05]  /*c5e0*/  IMAD.HI.U32 R43, R43, R40, RZ ;  /* 0x000000282b2b7227 */ /* 0x000fca00078e00ff */
[----:B------:R-:W-:-:S05]  /*c5f0*/  IADD3 R39, PT, PT, -R43, RZ, RZ ;  /* 0x000000ff2b277210 */ /* 0x000fca0007ffe1ff */
        /* <DEDUP_REMOVED lines=8> */
[----:B------:R-:W-:-:S05]  /*c680*/  @!P3 LOP3.LUT R43, RZ, UR9, RZ, 0x33, !PT ;  /* 0x00000009ff2bbc12 */ /* 0x000fca000f8e33ff */
[----:B------:R-:W-:-:S04]  /*c690*/  IMAD.MOV R41, RZ, RZ, -R43 ;  /* 0x000000ffff297224 */ /* 0x000fc800078e0a2b */
[----:B------:R-:W-:Y:S01]  /*c6a0*/  IMAD R39, R41, UR9, R40 ;  /* 0x0000000929277c24 */ /* 0x000fe2000f8e0228 */
[----:B------:R-:W-:-:S03]  /*c6b0*/  MOV R41, R43 ;  /* 0x0000002b00297202 */ /* 0x000fc60000000f00 */
[----:B---3--:R-:W-:-:S07]  /*c6c0*/  IMAD R14, R39, UR7, R14 ;  /* 0x00000007270e7c24 */ /* 0x008fce000f8e020e */
.L_x_3595:
[----:B------:R-:W-:Y:S05]  /*c6d0*/  @!P0 BRA `(.L_x_3593) ;  /* 0x00000000006c8947 */ /* 0x000fea0003800000 */
        /* <DEDUP_REMOVED lines=24> */
[----:B------:R-:W-:Y:S01]  /*c860*/  IMAD R39, R38, UR4, R41 ;  /* 0x0000000426277c24 */ /* 0x000fe2000f8e0229 */
[----:B------:R-:W-:-:S03]  /*c870*/  MOV R41, R44 ;  /* 0x0000002c00297202 */ /* 0x000fc60000000f00 */
[----:B-1----:R-:W-:-:S07]  /*c880*/  IMAD R14, R39, UR6, R14 ;  /* 0x00000006270e7c24 */ /* 0x002fce000f8e020e */
.L_x_3593:
[----:B------:R-:W1:Y:S01]  /*c890*/  LDCU UR4, c[0x0][0x4c4] ;  /* 0x00009880ff0477ac */ /* 0x000e620008000800 */
[----:B------:R-:W2:Y:S01]  /*c8a0*/  LDC.64 R38, c[0x0][0x458] ;  /* 0x00011600ff267b82 */ /* 0x000ea20000000a00 */
[----:B------:R-:W-:Y:S01]  /*c8b0*/  DSETP.GEU.AND P0, PT, R26, R24, PT ;  /* 0x000000181a00722a */ /* 0x000fe20003f0e000 */
[----:B------:R-:W3:Y:S01]  /*c8c0*/  F2I.FTZ.U32.TRUNC.NTZ R15, R15 ;  /* 0x0000000f000f7305 */ /* 0x000ee2000021f000 */
[----:B0-----:R-:W0:Y:S01]  /*c8d0*/  LDCU.64 UR6, c[0x0][0x530] ;  /* 0x0000a600ff0677ac */ /* 0x001e220008000a00 */
[----:B------:R-:W-:-:S03]  /*c8e0*/  MOV R26, RZ ;  /* 0x000000ff001a7202 */ /* 0x000fc60000000f00 */
[----:B------:R-:W-:Y:S01]  /*c8f0*/  FSEL R27, RZ, 1.875, P0 ;  /* 0x3ff00000ff1b7808 */ /* 0x000fe20000000000 */
[----:B-1----:R-:W-:-:S05]  /*c900*/  IMAD R43, R41, UR4, R14 ;  /* 0x00000004292b7c24 */ /* 0x002fca000f8e020e */
[----:B-----5:R-:W-:Y:S01]  /*c910*/  DMUL R40, R34, R26 ;  /* 0x0000001a22287228 */ /* 0x020fe20000000000 */
[C---:B0-----:R-:W-:Y:S01]  /*c920*/  IADD3 R26, P0, PT, R43.reuse, UR6, RZ ;  /* 0x000000062b1a7c10 */ /* 0x041fe2000ff1e0ff */
[----:B--2---:R-:W-:-:S06]  /*c930*/  IMAD.WIDE.U32 R38, R43, 0x8, R38 ;  /* 0x000000082b267825 */ /* 0x004fcc00078e0026 */
[----:B------:R-:W-:Y:S01]  /*c940*/  DMUL R40, R40, R22 ;  /* 0x0000001628287228 */ /* 0x000fe20000000000 */
[----:B------:R-:W-:-:S06]  /*c950*/  IMAD.X R27, RZ, RZ, UR7, P0 ;  /* 0x00000007ff1b7e24 */ /* 0x000fcc00080e06ff */
[----:B------:R2:W-:Y:S04]  /*c960*/  STG.E.64 desc[UR16][R38.64], R40 ;  /* 0x0000002826007986 */ /* 0x0005e8000c101b10 */
[----:B---3--:R2:W-:Y:S02]  /*c970*/  STG.E.U8 desc[UR16][R26.64], R15 ;  /* 0x0000000f1a007986 */ /* 0x0085e4000c101110 */
.L_x_3590:
[----:B------:R-:W-:Y:S05]  /*c980*/  BSYNC.RECONVERGENT B0 ;  /* 0x0000000000007941 */ /* 0x000fea0003800200 */
.L_x_3589:
[----:B------:R-:W-:-:S04]  /*c990*/  IADD3 R42, PT, PT, R7, R42, RZ ;  /* 0x0000002a072a7210 */ /* 0x000fc80007ffe0ff */
[----:B------:R-:W-:-:S13]  /*c9a0*/  ISETP.GE.U32.AND P0, PT, R42, R17, PT ;  /* 0x000000112a00720c */ /* 0x000fda0003f06070 */
[----:B------:R-:W-:Y:S05]  /*c9b0*/  @P0 BRA `(.L_x_3596) ;  /* 0x0000001c00cc0947 */ /* 0x000fea0003800000 */
[----:B------:R-:W-:Y:S01]  /*c9c0*/  ISETP.GE.U32.AND P1, PT, R19, 0x7, PT ;  /* 0x000000071300780c */ /* 0x000fe20003f26070 */
[----:B------:R-:W3:Y:S01]  /*c9d0*/  LDCU UR6, c[0x0][0x528] ;  /* 0x0000a500ff0677ac */ /* 0x000ee20008000800 */
[----:B--2---:R-:W-:Y:S01]  /*c9e0*/  IADD3 R27, PT, PT, R18, -0x1, RZ ;  /* 0xffffffff121b7810 */ /* 0x004fe20007ffe0ff */
[----:B------:R-:W-:Y:S02]  /*c9f0*/  HFMA2 R26, -RZ, RZ, 0, 0 ;  /* 0x00000000ff1a7431 */ /* 0x000fe400000001ff */
[----:B------:R-:W-:Y:S01]  /*ca00*/  IMAD.MOV.U32 R17, RZ, RZ, R42 ;  /* 0x000000ffff117224 */ /* 0x000fe200078e002a */
[----:B------:R-:W-:-:S07]  /*ca10*/  LOP3.LUT P0, R19, R27, 0x7, RZ, 0xc0, !PT ;  /* 0x000000071b137812 */ /* 0x000fce000780c0ff */
[----:B------:R-:W-:Y:S06]  /*ca20*/  @!P1 BRA `(.L_x_3597) ;  /* 0x0000000c00449947 */ /* 0x000fec0003800000 */
[----:B01----:R-:W-:Y:S01]  /*ca30*/  IADD3 R38, PT, PT, R18, -0x1, RZ ;  /* 0xffffffff12267810 */ /* 0x003fe20007ffe0ff */
[----:B------:R-:W-:Y:S01]  /*ca40*/  IMAD.MOV.U32 R26, RZ, RZ, RZ ;  /* 0x000000ffff1a7224 */ /* 0x000fe200078e00ff */
[----:B------:R-:W-:Y:S02]  /*ca50*/  UMOV UR4, URZ ;  /* 0x000000ff00047c82 */ /* 0x000fe40008000000 */
[----:B------:R-:W-:-:S07]  /*ca60*/  LOP3.LUT R38, R38, 0xfffffff8, RZ, 0xc0, !PT ;  /* 0xfffffff826267812 */ /* 0x000fce00078ec0ff */
.L_x_3598:
[----:B---3--:R-:W-:Y:S01]  /*ca70*/  UIADD3 UR7, UPT, UPT, UR6, -0x1, URZ ;  /* 0xffffffff06077890 */ /* 0x008fe2000fffe0ff */
        /* <DEDUP_REMOVED lines=22> */
[----:B---3--:R-:W-:Y:S01]  /*cbe0*/  IMAD R45, RZ, RZ, -UR22 ;  /* 0x80000016ff2d7e24 */ /* 0x008fe2000f8e02ff */
        /* <DEDUP_REMOVED lines=9> */
[----:B0-----:R-:W-:Y:S01]  /*cc80*/  IADD3 R14, PT, PT, R39, 0xffffffe, RZ ;  /* 0x0ffffffe270e7810 */ /* 0x001fe20007ffe0ff */
[----:B------:R-:W0:Y:S01]  /*cc90*/  LDCU UR26, c[0x0][UR14+0x388] ;  /* 0x000071000e1a77ac */ /* 0x000e220008000800 */
[----:B------:R-:W1:Y:S01]  /*cca0*/  LDCU UR8, c[0x0][UR8+0x3ec] ;  /* 0x00007d80080877ac */ /* 0x000e620008000800 */
[----:B----4-:R-:W-:-:S04]  /*ccb0*/  IADD3 R47, PT, PT, RZ, -UR24, RZ ;  /* 0x80000018ff2f7c10 */ /* 0x010fc8000fffe0ff */
[----:B------:R4:W3:Y:S01]  /*ccc0*/  F2I.FTZ.U32.TRUNC.NTZ R15, R14 ;  /* 0x0000000e000f7305 */ /* 0x0008e2000021f000 */
[----:B------:R-:W1:Y:S01]  /*ccd0*/  LDCU UR9, c[0x0][UR9+0x3ec] ;  /* 0x00007d80090977ac */ /* 0x000e620008000800 */
[----:B------:R-:W1:Y:S06]  /*cce0*/  LDCU UR10, c[0x0][UR10+0x3ec] ;  /* 0x00007d800a0a77ac */ /* 0x000e6c0008000800 */
[----:B--2---:R-:W-:Y:S01]  /*ccf0*/  MUFU.RCP R42, R42 ;  /* 0x0000002a002a7308 */ /* 0x004fe20000001000 */
[----:B----4-:R-:W-:Y:S01]  /*cd00*/  IMAD.MOV.U32 R14, RZ, RZ, RZ ;  /* 0x000000ffff0e7224 */ /* 0x010fe200078e00ff */
[----:B------:R-:W2:Y:S01]  /*cd10*/  LDCU UR11, c[0x0][UR11+0x3ec] ;  /* 0x00007d800b0b77ac */ /* 0x000ea20008000800 */
[----:B------:R-:W4:Y:S01]  /*cd20*/  LDCU UR12, c[0x0][UR12+0x3ec] ;  /* 0x00007d800c0c77ac */ /* 0x000f220008000800 */
[----:B---3--:R-:W-:-:S04]  /*cd30*/  IMAD R43, R43, R15, RZ ;  /* 0x0000000f2b2b7224 */ /* 0x008fc800078e02ff */
[----:B------:R-:W-:Y:S01]  /*cd40*/  I2F.U32.RP R44, UR24 ;  /* 0x00000018002c7d06 */ /* 0x000fe20008209000 */
[----:B------:R-:W3:Y:S01]  /*cd50*/  LDCU UR13, c[0x0][UR13+0x3ec] ;  /* 0x00007d800d0d77ac */ /* 0x000ee20008000800 */
[----:B------:R-:W-:Y:S01]  /*cd60*/  IMAD.HI.U32 R40, R15, R43, R14 ;  /* 0x0000002b0f287227 */ /* 0x000fe200078e000e */
[----:B------:R-:W-:Y:S02]  /*cd70*/  IADD3 R15, PT, PT, R41, 0xffffffe, RZ ;  /* 0x0ffffffe290f7810 */ /* 0x000fe40007ffe0ff */
[----:B------:R-:W-:Y:S01]  /*cd80*/  IADD3 R43, PT, PT, RZ, -UR20, RZ ;  /* 0x80000014ff2b7c10 */ /* 0x000fe2000fffe0ff */
[----:B------:R-:W3:Y:S02]  /*cd90*/  LDCU UR14, c[0x0][UR14+0x3ec] ;  /* 0x00007d800e0e77ac */ /* 0x000ee40008000800 */
[----:B------:R-:W0:Y:S01]  /*cda0*/  I2F.U32.RP R41, UR21 ;  /* 0x0000001500297d06 */ /* 0x000e220008209000 */
[----:B------:R-:W-:Y:S01]  /*cdb0*/  IMAD.HI.U32 R39, R40, R17, RZ ;  /* 0x0000001128277227 */ /* 0x000fe200078e00ff */
[----:B------:R-:W-:-:S04]  /*cdc0*/  UIADD3 UR4, UPT, UPT, UR4, 0x8, URZ ;  /* 0x0000000804047890 */ /* 0x000fc8000fffe0ff */
[----:B------:R-:W-:Y:S02]  /*cdd0*/  IADD3 R40, PT, PT, -R39, RZ, RZ ;  /* 0x000000ff27287210 */ /* 0x000fe40007ffe1ff */
[----:B------:R-:W1:Y:S03]  /*cde0*/  F2I.FTZ.U32.TRUNC.NTZ R15, R15 ;  /* 0x0000000f000f7305 */ /* 0x000e66000021f000 */
[----:B------:R-:W-:-:S05]  /*cdf0*/  IMAD R14, R40, UR19, R17 ;  /* 0x00000013280e7c24 */ /* 0x000fca000f8e0211 */
[----:B------:R-:W-:Y:S01]  /*ce00*/  ISETP.GE.U32.AND P1, PT, R14, UR19, PT ;  /* 0x000000130e007c0c */ /* 0x000fe2000bf26070 */
[----:B0-----:R-:W0:Y:S01]  /*ce10*/  MUFU.RCP R41, R41 ;  /* 0x0000002900297308 */ /* 0x001e220000001000 */
[----:B-1----:R-:W-:-:S07]  /*ce20*/  IMAD R43, R43, R15, RZ ;  /* 0x0000000f2b2b7224 */ /* 0x002fce00078e02ff */
[----:B------:R-:W-:Y:S04]  /*ce30*/  MUFU.RCP R44, R44 ;  /* 0x0000002c002c7308 */ /* 0x000fe80000001000 */
[----:B------:R-:W-:Y:S01]  /*ce40*/  @P1 VIADD R14, R14, -UR19 ;  /* 0x800000130e0e1c36 */ /* 0x000fe20008000000 */
[----:B------:R-:W-:-:S03]  /*ce50*/  @P1 IADD3 R39, PT, PT, R39, 0x1, RZ ;  /* 0x0000000127271810 */ /* 0x000fc60007ffe0ff */
[----:B------:R-:W1:Y:S01]  /*ce60*/  I2F.U32.RP R46, UR26 ;  /* 0x0000001a002e7d06 */ /* 0x000e620008209000 */
[----:B------:R-:W-:Y:S01]  /*ce70*/  ISETP.GE.U32.AND P2, PT, R14, UR19, PT ;  /* 0x000000130e007c0c */ /* 0x000fe2000bf46070 */
[----:B------:R-:W-:-:S05]  /*ce80*/  HFMA2 R14, -RZ, RZ, 0, 0 ;  /* 0x00000000ff0e7431 */ /* 0x000fca00000001ff */
[----:B------:R-:W-:Y:S02]  /*ce90*/  IMAD.HI.U32 R14, R15, R43, R14 ;  /* 0x0000002b0f0e7227 */ /* 0x000fe400078e000e */
[----:B------:R-:W2:Y:S05]  /*cea0*/  I2F.U32.RP R43, UR23 ;  /* 0x00000017002b7d06 */ /* 0x000eaa0008209000 */
[----:B------:R-:W-:Y:S01]  /*ceb0*/  @P2 VIADD R39, R39, 0x1 ;  /* 0x0000000127272836 */ /* 0x000fe20000000000 */
[----:B------:R-:W-:Y:S01]  /*cec0*/  @!P3 LOP3.LUT R39, RZ, UR19, RZ, 0x33, !PT ;  /* 0x00000013ff27bc12 */ /* 0x000fe2000f8e33ff */
[----:B0-----:R-:W-:Y:S01]  /*ced0*/  VIADD R15, R41, 0xffffffe ;  /* 0x0ffffffe290f7836 */ /* 0x001fe20000000000 */
[----:B------:R-:W-:-:S02]  /*cee0*/  ISETP.NE.U32.AND P3, PT, RZ, UR20, PT ;  /* 0x00000014ff007c0c */ /* 0x000fc4000bf65070 */
[----:B------:R-:W-:Y:S01]  /*cef0*/  IADD3 R41, PT, PT, RZ, -UR21, RZ ;  /* 0x80000015ff297c10 */ /* 0x000fe2000fffe0ff */
[----:B------:R-:W-:Y:S01]  /*cf00*/  IMAD.HI.U32 R40, R14, R39, RZ ;  /* 0x000000270e287227 */ /* 0x000fe200078e00ff */
[----:B-1----:R-:W-:Y:S03]  /*cf10*/  MUFU.RCP R46, R46 ;  /* 0x0000002e002e7308 */ /* 0x002fe60000001000 */
[----:B------:R-:W-:Y:S01]  /*cf20*/  IMAD.MOV R48, RZ, RZ, -R39 ;  /* 0x000000ffff307224 */ /* 0x000fe200078e0a27 */
[----:B------:R-:W-:-:S04]  /*cf30*/  IADD3 R14, PT, PT, -R40, RZ, RZ ;  /* 0x000000ff280e7210 */ /* 0x000fc80007ffe1ff */
[----:B------:R-:W0:Y:S01]  /*cf40*/  F2I.FTZ.U32.TRUNC.NTZ R15, R15 ;  /* 0x0000000f000f7305 */ /* 0x000e22000021f000 */
[----:B------:R-:W-:-:S05]  /*cf50*/  IMAD R14, R14, UR20, R39 ;  /* 0x000000140e0e7c24 */ /* 0x000fca000f8e0227 */
[----:B------:R-:W-:Y:S02]  /*cf60*/  ISETP.GE.U32.AND P1, PT, R14, UR20, PT ;  /* 0x000000140e007c0c */ /* 0x000fe4000bf26070 */
[----:B--2---:R-:W-:Y:S01]  /*cf70*/  MUFU.RCP R43, R43 ;  /* 0x0000002b002b7308 */ /* 0x004fe20000001000 */
[----:B0-----:R-:W-:-:S10]  /*cf80*/  IMAD R41, R41, R15, RZ ;  /* 0x0000000f29297224 */ /* 0x001fd400078e02ff */
        /* <DEDUP_REMOVED lines=54> */
[----:B------:R-:W-:Y:S01]  /*d2f0*/  @P2 IADD3 R43, PT, PT, R43, 0x1, RZ ;  /* 0x000000012b2b2810 */ /* 0x000fe20007ffe0ff */
[----:B------:R-:W-:Y:S01]  /*d300*/  IMAD R45, RZ, RZ, -UR25 ;  /* 0x80000019ff2d7e24 */ /* 0x000fe2000f8e02ff */
[----:B------:R-:W-:Y:S01]  /*d310*/  @!P3 LOP3.LUT R43, RZ, UR23, RZ, 0x33, !PT ;  /* 0x00000017ff2bbc12 */ /* 0x000fe2000f8e33ff */
[----:B------:R-:W0:Y:S01]  /*d320*/  F2I.FTZ.U32.TRUNC.NTZ R15, R15 ;  /* 0x0000000f000f7305 */ /* 0x000e22000021f000 */
[----:B------:R-:W-:-:S03]  /*d330*/  ISETP.NE.U32.AND P3, PT, RZ, UR24, PT ;  /* 0x00000018ff007c0c */ /* 0x000fc6000bf65070 */
[----:B------:R-:W-:Y:S01]  /*d340*/  IMAD.HI.U32 R44, R14, R43, RZ ;  /* 0x0000002b0e2c7227 */ /* 0x000fe200078e00ff */
[----:B------:R-:W-:-:S03]  /*d350*/  IADD3 R47, PT, PT, RZ, -UR26, RZ ;  /* 0x8000001aff2f7c10 */ /* 0x000fc6000fffe0ff */
[----:B------:R-:W-:-:S04]  /*d360*/  IMAD.MOV R14, RZ, RZ, -R44 ;  /* 0x000000ffff0e7224 */ /* 0x000fc800078e0a2c */
[----:B------:R-:W-:Y:S02]  /*d370*/  IMAD R14, R14, UR24, R43 ;  /* 0x000000180e0e7c24 */ /* 0x000fe4000f8e022b */
[----:B0-----:R-:W-:-:S03]  /*d380*/  IMAD R45, R45, R15, RZ ;  /* 0x0000000f2d2d7224 */ /* 0x001fc600078e02ff */
        /* <DEDUP_REMOVED lines=23> */
[----:B------:R-:W-:Y:S01]  /*d500*/  IMAD R15, R48, UR19, R17 ;  /* 0x00000013300f7c24 */ /* 0x000fe2000f8e0211 */
[----:B------:R-:W-:Y:S02]  /*d510*/  IADD3 R48, PT, PT, -R40, RZ, RZ ;  /* 0x000000ff28307210 */ /* 0x000fe40007ffe1ff */
[----:B------:R-:W-:Y:S01]  /*d520*/  IADD3 R17, PT, PT, -R41, RZ, RZ ;  /* 0x000000ff29117210 */ /* 0x000fe20007ffe1ff */
[----:B------:R-:W-:Y:S01]  /*d530*/  IMAD.HI.U32 R14, R14, R45, RZ ;  /* 0x0000002d0e0e7227 */ /* 0x000fe200078e00ff */
[----:B------:R-:W-:-:S03]  /*d540*/  ISETP.NE.U32.AND P3, PT, RZ, UR26, PT ;  /* 0x0000001aff007c0c */ /* 0x000fc6000bf65070 */
[----:B------:R-:W-:Y:S01]  /*d550*/  IMAD R15, R15, UR7, R26 ;  /* 0x000000070f0f7c24 */ /* 0x000fe2000f8e021a */
[----:B------:R-:W-:Y:S01]  /*d560*/  IADD3 R46, PT, PT, -R14, RZ, RZ ;  /* 0x000000ff0e2e7210 */ /* 0x000fe20007ffe1ff */
[----:B------:R-:W-:Y:S02]  /*d570*/  IMAD R26, R48, UR20, R39 ;  /* 0x00000014301a7c24 */ /* 0x000fe4000f8e0227 */
        /* <DEDUP_REMOVED lines=9> */
[----:B------:R-:W-:Y:S02]  /*d610*/  IMAD R15, R26, UR10, R15 ;  /* 0x0000000a1a0f7c24 */ /* 0x000fe4000f8e020f */
[--C-:B------:R-:W-:Y:S02]  /*d620*/  IMAD.MOV R26, RZ, RZ, -R44.reuse ;  /* 0x000000ffff1a7224 */ /* 0x100fe400078e0a2c */
[----:B------:R-:W-:Y:S02]  /*d630*/  IMAD R15, R42, UR11, R15 ;  /* 0x0000000b2a0f7c24 */ /* 0x000fe4000f8e020f */
[----:B------:R-:W-:Y:S01]  /*d640*/  @P1 IADD3 R46, PT, PT, R46, -UR26, RZ ;  /* 0x8000001a2e2e1c10 */ /* 0x000fe2000fffe0ff */
[----:B------:R-:W-:Y:S01]  /*d650*/  IMAD R26, R26, UR24, R43 ;  /* 0x000000181a1a7c24 */ /* 0x000fe2000f8e022b */
[----:B------:R-:W-:Y:S01]  /*d660*/  @P1 IADD3 R14, PT, PT, R14, 0x1, RZ ;  /* 0x000000010e0e1810 */ /* 0x000fe20007ffe0ff */
[----:B------:R-:W-:Y:S01]  /*d670*/  IMAD.MOV R17, RZ, RZ, -R45 ;  /* 0x000000ffff117224 */ /* 0x000fe200078e0a2d */
[----:B------:R-:W-:Y:S01]  /*d680*/  ISETP.GE.U32.AND P2, PT, R46, UR26, PT ;  /* 0x0000001a2e007c0c */ /* 0x000fe2000bf46070 */
[----:B----4-:R-:W-:Y:S01]  /*d690*/  IMAD R15, R26, UR12, R15 ;  /* 0x0000000c1a0f7c24 */ /* 0x010fe2000f8e020f */
[----:B------:R-:W-:Y:S01]  /*d6a0*/  ISETP.NE.AND P1, PT, R38, UR4, PT ;  /* 0x0000000426007c0c */ /* 0x000fe2000bf25270 */
[----:B------:R-:W-:-:S04]  /*d6b0*/  IMAD R44, R17, UR25, R44 ;  /* 0x00000019112c7c24 */ /* 0x000fc8000f8e022c */
[----:B---3--:R-:W-:-:S06]  /*d6c0*/  IMAD R15, R44, UR13, R15 ;  /* 0x0000000d2c0f7c24 */ /* 0x008fcc000f8e020f */
[----:B------:R-:W-:Y:S02]  /*d6d0*/  @P2 IADD3 R14, PT, PT, R14, 0x1, RZ ;  /* 0x000000010e0e2810 */ /* 0x000fe40007ffe0ff */
[----:B------:R-:W-:-:S04]  /*d6e0*/  @!P3 LOP3.LUT R14, RZ, UR26, RZ, 0x33, !PT ;  /* 0x0000001aff0ebc12 */ /* 0x000fc8000f8e33ff */
[----:B------:R-:W-:Y:S02]  /*d6f0*/  IADD3 R26, PT, PT, -R14, RZ, RZ ;  /* 0x000000ff0e1a7210 */ /* 0x000fe40007ffe1ff */
[----:B------:R-:W-:-:S03]  /*d700*/  MOV R17, R14 ;  /* 0x0000000e00117202 */ /* 0x000fc60000000f00 */
[----:B------:R-:W-:-:S04]  /*d710*/  IMAD R26, R26, UR26, R45 ;  /* 0x0000001a1a1a7c24 */ /* 0x000fc8000f8e022d */
[----:B------:R-:W-:Y:S01]  /*d720*/  IMAD R26, R26, UR14, R15 ;  /* 0x0000000e1a1a7c24 */ /* 0x000fe2000f8e020f */
[----:B------:R-:W-:Y:S06]  /*d730*/  @P1 BRA `(.L_x_3598) ;  /* 0xfffffff000cc1947 */ /* 0x000fec000383ffff */
.L_x_3597:
[----:B------:R-:W-:Y:S05]  /*d740*/  @!P0 BRA `(.L_x_3599) ;  /* 0x0000000800fc8947 */ /* 0x000fea0003800000 */
[----:B------:R-:W-:Y:S01]  /*d750*/  VIADD R19, R19, 0xffffffff ;  /* 0xffffffff13137836 */ /* 0x000fe20000000000 */
[----:B------:R-:W-:-:S04]  /*d760*/  LOP3.LUT P0, R27, R27, 0x3, RZ, 0xc0, !PT ;  /* 0x000000031b1b7812 */ /* 0x000fc8000780c0ff */
[----:B------:R-:W-:-:S13]  /*d770*/  ISETP.GE.U32.AND P1, PT, R19, 0x3, PT ;  /* 0x000000031300780c */ /* 0x000fda0003f26070 */
[----:B------:R-:W-:Y:S05]  /*d780*/  @!P1 BRA `(.L_x_3600) ;  /* 0x0000000400989947 */ /* 0x000fea0003800000 */
        /* <DEDUP_REMOVED lines=9> */
[----:B------:R-:W2:Y:S02]  /*d820*/  LDCU UR10, c[0x0][UR4+0x388] ;  /* 0x00007100040a77ac */ /* 0x000ea40008000800 */
[----:B------:R-:W3:Y:S06]  /*d830*/  LDCU UR11, c[0x0][UR7+0x388] ;  /* 0x00007100070b77ac */ /* 0x000eec0008000800 */
[----:B------:R-:W4:Y:S02]  /*d840*/  LDCU UR12, c[0x0][UR8+0x388] ;  /* 0x00007100080c77ac */ /* 0x000f240008000800 */
[----:B------:R-:W4:Y:S01]  /*d850*/  LDCU UR13, c[0x0][UR9+0x388] ;  /* 0x00007100090d77ac */ /* 0x000f220008000800 */
[----:B------:R-:W4:Y:S01]  /*d860*/  LDCU UR4, c[0x0][UR4+0x3ec] ;  /* 0x00007d80040477ac */ /* 0x000f220008000800 */
[----:B--2---:R-:W2:Y:S01]  /*d870*/  I2F.U32.RP R19, UR10 ;  /* 0x0000000a00137d06 */ /* 0x004ea20008209000 */
[----:B01----:R-:W-:Y:S01]  /*d880*/  IADD3 R41, PT, PT, RZ, -UR10, RZ ;  /* 0x8000000aff297c10 */ /* 0x003fe2000fffe0ff */
[----:B------:R-:W0:Y:S01]  /*d890*/  LDCU UR7, c[0x0][UR7+0x3ec] ;  /* 0x00007d80070777ac */ /* 0x000e220008000800 */
[----:B------:R-:W-:Y:S01]  /*d8a0*/  ISETP.NE.U32.AND P3, PT, RZ, UR10, PT ;  /* 0x0000000aff007c0c */ /* 0x000fe2000bf65070 */
[----:B------:R-:W1:Y:S04]  /*d8b0*/  LDCU UR8, c[0x0][UR8+0x3ec] ;  /* 0x00007d80080877ac */ /* 0x000e680008000800 */
[----:B---3--:R-:W3:Y:S01]  /*d8c0*/  I2F.U32.RP R39, UR11 ;  /* 0x0000000b00277d06 */ /* 0x008ee20008209000 */
[----:B------:R-:W1:Y:S07]  /*d8d0*/  LDCU UR9, c[0x0][UR9+0x3ec] ;  /* 0x00007d80090977ac */ /* 0x000e6e0008000800 */
[----:B--2---:R-:W2:Y:S08]  /*d8e0*/  MUFU.RCP R19, R19 ;  /* 0x0000001300137308 */ /* 0x004eb00000001000 */
[----:B---3--:R-:W-:Y:S08]  /*d8f0*/  MUFU.RCP R39, R39 ;  /* 0x0000002700277308 */ /* 0x008ff00000001000 */
[----:B----4-:R-:W3:Y:S01]  /*d900*/  I2F.U32.RP R40, UR13 ;  /* 0x0000000d00287d06 */ /* 0x010ee20008209000 */
[----:B--2---:R-:W-:-:S07]  /*d910*/  IADD3 R14, PT, PT, R19, 0xffffffe, RZ ;  /* 0x0ffffffe130e7810 */ /* 0x004fce0007ffe0ff */
[----:B------:R2:W4:Y:S08]  /*d920*/  F2I.FTZ.U32.TRUNC.NTZ R15, R14 ;  /* 0x0000000e000f7305 */ /* 0x000530000021f000 */
[----:B---3--:R-:W-:Y:S01]  /*d930*/  MUFU.RCP R40, R40 ;  /* 0x0000002800287308 */ /* 0x008fe20000001000 */
[----:B--2---:R-:W-:Y:S02]  /*d940*/  IMAD.MOV.U32 R14, RZ, RZ, RZ ;  /* 0x000000ffff0e7224 */ /* 0x004fe400078e00ff */
[----:B----4-:R-:W-:-:S04]  /*d950*/  IMAD R41, R41, R15, RZ ;  /* 0x0000000f29297224 */ /* 0x010fc800078e02ff */
[----:B------:R-:W-:Y:S01]  /*d960*/  IMAD.HI.U32 R38, R15, R41, R14 ;  /* 0x000000290f267227 */ /* 0x000fe200078e000e */
[----:B------:R-:W-:Y:S02]  /*d970*/  IADD3 R15, PT, PT, R39, 0xffffffe, RZ ;  /* 0x0ffffffe270f7810 */ /* 0x000fe40007ffe0ff */
[----:B------:R-:W-:Y:S01]  /*d980*/  IADD3 R41, PT, PT, RZ, -UR11, RZ ;  /* 0x8000000bff297c10 */ /* 0x000fe2000fffe0ff */
[----:B------:R-:W2:Y:S02]  /*d990*/  I2F.U32.RP R39, UR12 ;  /* 0x0000000c00277d06 */ /* 0x000ea40008209000 */
[----:B------:R-:W-:-:S05]  /*d9a0*/  IMAD.HI.U32 R19, R38, R17, RZ ;  /* 0x0000001126137227 */ /* 0x000fca00078e00ff */
[----:B------:R-:W-:Y:S01]  /*d9b0*/  IADD3 R38, PT, PT, -R19, RZ, RZ ;  /* 0x000000ff13267210 */ /* 0x000fe20007ffe1ff */
[----:B------:R-:W3:Y:S04]  /*d9c0*/  F2I.FTZ.U32.TRUNC.NTZ R15, R15 ;  /* 0x0000000f000f7305 */ /* 0x000ee8000021f000 */
[----:B------:R-:W-:-:S04]  /*d9d0*/  IMAD R14, R38, UR10, R17 ;  /* 0x0000000a260e7c24 */ /* 0x000fc8000f8e0211 */
[----:B--2---:R-:W2:Y:S01]  /*d9e0*/  MUFU.RCP R39, R39 ;  /* 0x0000002700277308 */ /* 0x004ea20000001000 */
[----:B------:R-:W-:Y:S01]  /*d9f0*/  ISETP.GE.U32.AND P1, PT, R14, UR10, PT ;  /* 0x0000000a0e007c0c */ /* 0x000fe2000bf26070 */
[----:B---3--:R-:W-:-:S12]  /*da00*/  IMAD R41, R41, R15, RZ ;  /* 0x0000000f29297224 */ /* 0x008fd800078e02ff */
[----:B------:R-:W-:Y:S01]  /*da10*/  @P1 VIADD R14, R14, -UR10 ;  /* 0x8000000a0e0e1c36 */ /* 0x000fe20008000000 */
[----:B------:R-:W-:-:S04]  /*da20*/  @P1 IADD3 R19, PT, PT, R19, 0x1, RZ ;  /* 0x0000000113131810 */ /* 0x000fc80007ffe0ff */
[----:B------:R-:W-:Y:S01]  /*da30*/  ISETP.GE.U32.AND P2, PT, R14, UR10, PT ;  /* 0x0000000a0e007c0c */ /* 0x000fe2000bf46070 */
[----:B------:R-:W-:-:S05]  /*da40*/  HFMA2 R14, -RZ, RZ, 0, 0 ;  /* 0x00000000ff0e7431 */ /* 0x000fca00000001ff */
[----:B------:R-:W-:-:S07]  /*da50*/  IMAD.HI.U32 R14, R15, R41, R14 ;  /* 0x000000290f0e7227 */ /* 0x000fce00078e000e */
[----:B------:R-:W-:Y:S01]  /*da60*/  @P2 VIADD R19, R19, 0x1 ;  /* 0x0000000113132836 */ /* 0x000fe20000000000 */
[----:B------:R-:W-:Y:S01]  /*da70*/  @!P3 LOP3.LUT R19, RZ, UR10, RZ, 0x33, !PT ;  /* 0x0000000aff13bc12 */ /* 0x000fe2000f8e33ff */
[----:B--2---:R-:W-:Y:S01]  /*da80*/  VIADD R15, R39, 0xffffffe ;  /* 0x0ffffffe270f7836 */ /* 0x004fe20000000000 */
[----:B------:R-:W-:Y:S01]  /*da90*/  ISETP.NE.U32.AND P3, PT, RZ, UR11, PT ;  /* 0x0000000bff007c0c */ /* 0x000fe2000bf65070 */
[----:B------:R-:W-:Y:S01]  /*daa0*/  IMAD R41, RZ, RZ, -UR13 ;  /* 0x8000000dff297e24 */ /* 0x000fe2000f8e02ff */
[----:B------:R-:W-:Y:S01]  /*dab0*/  IADD3 R39, PT, PT, RZ, -UR12, RZ ;  /* 0x8000000cff277c10 */ /* 0x000fe2000fffe0ff */
[----:B------:R-:W-:Y:S02]  /*dac0*/  IMAD.HI.U32 R38, R14, R19, RZ ;  /* 0x000000130e267227 */ /* 0x000fe400078e00ff */
[----:B------:R-:W2:Y:S03]  /*dad0*/  F2I.FTZ.U32.TRUNC.NTZ R15, R15 ;  /* 0x0000000f000f7305 */ /* 0x000ea6000021f000 */
[----:B------:R-:W-:-:S05]  /*dae0*/  IADD3 R14, PT, PT, -R38, RZ, RZ ;  /* 0x000000ff260e7210 */ /* 0x000fca0007ffe1ff */
[----:B------:R-:W-:-:S05]  /*daf0*/  IMAD R14, R14, UR11, R19 ;  /* 0x0000000b0e0e7c24 */ /* 0x000fca000f8e0213 */
        /* <DEDUP_REMOVED lines=15> */
[----:B------:R-:W2:Y:S11]  /*dbf0*/  F2I.FTZ.U32.TRUNC.NTZ R15, R15 ;  /* 0x0000000f000f7305 */ /* 0x000eb6000021f000 */
[----:B------:R-:W-:-:S02]  /*dc00*/  @P1 IADD3 R14, PT, PT, R14, -UR12, RZ ;  /* 0x8000000c0e0e1c10 */ /* 0x000fc4000fffe0ff */
[----:B------:R-:W-:Y:S02]  /*dc10*/  @P1 IADD3 R39, PT, PT, R39, 0x1, RZ ;  /* 0x0000000127271810 */ /* 0x000fe40007ffe0ff */
[----:B------:R-:W-:Y:S01]  /*dc20*/  ISETP.GE.U32.AND P2, PT, R14, UR12, PT ;  /* 0x0000000c0e007c0c */ /* 0x000fe2000bf46070 */
[----:B--2---:R-:W-:Y:S02]  /*dc30*/  IMAD R41, R41, R15, RZ ;  /* 0x0000000f29297224 */ /* 0x004fe400078e02ff */
[----:B------:R-:W-:-:S04]  /*dc40*/  IMAD.MOV.U32 R14, RZ, RZ, RZ ;  /* 0x000000ffff0e7224 */ /* 0x000fc800078e00ff */
[----:B------:R-:W-:-:S06]  /*dc50*/  IMAD.HI.U32 R14, R15, R41, R14 ;  /* 0x000000290f0e7227 */ /* 0x000fcc00078e000e */
        /* <DEDUP_REMOVED lines=12> */
[----:B------:R-:W-:Y:S02]  /*dd20*/  IADD3 R14, PT, PT, -R38, RZ, RZ ;  /* 0x000000ff260e7210 */ /* 0x000fe40007ffe1ff */
[----:B------:R-:W-:Y:S01]  /*dd30*/  IADD3 R17, PT, PT, -R39, RZ, RZ ;  /* 0x000000ff27117210 */ /* 0x000fe20007ffe1ff */
[----:B------:R-:W-:Y:S02]  /*dd40*/  IMAD R15, R15, UR4, R26 ;  /* 0x000000040f0f7c24 */ /* 0x000fe4000f8e021a */
[----:B------:R-:W-:Y:S02]  /*dd50*/  IMAD R14, R14, UR11, R19 ;  /* 0x0000000b0e0e7c24 */ /* 0x000fe4000f8e0213 */
[----:B------:R-:W-:Y:S01]  /*dd60*/  @P2 VIADD R40, R40, 0x1 ;  /* 0x0000000128282836 */ /* 0x000fe20000000000 */
[----:B------:R-:W-:Y:S01]  /*dd70*/  @!P3 LOP3.LUT R40, RZ, UR13, RZ, 0x33, !PT ;  /* 0x0000000dff28bc12 */ /* 0x000fe2000f8e33ff */
[----:B0-----:R-:W-:-:S02]  /*dd80*/  IMAD R14, R14, UR7, R15 ;  /* 0x000000070e0e7c24 */ /* 0x001fc4000f8e020f */
[----:B------:R-:W-:Y:S01]  /*dd90*/  IMAD R15, R17, UR12, R38 ;  /* 0x0000000c110f7c24 */ /* 0x000fe2000f8e0226 */
[----:B------:R-:W-:Y:S01]  /*dda0*/  IADD3 R26, PT, PT, -R40, RZ, RZ ;  /* 0x000000ff281a7210 */ /* 0x000fe20007ffe1ff */
[----:B------:R-:W-:Y:S02]  /*ddb0*/  IMAD.MOV.U32 R17, RZ, RZ, R40 ;  /* 0x000000ffff117224 */ /* 0x000fe400078e0028 */
[----:B-1----:R-:W-:Y:S02]  /*ddc0*/  IMAD R14, R15, UR8, R14 ;  /* 0x000000080f0e7c24 */ /* 0x002fe4000f8e020e */
[----:B------:R-:W-:-:S04]  /*ddd0*/  IMAD R39, R26, UR13, R39 ;  /* 0x0000000d1a277c24 */ /* 0x000fc8000f8e0227 */
[----:B------:R-:W-:-:S07]  /*dde0*/  IMAD R26, R39, UR9, R14 ;  /* 0x00000009271a7c24 */ /* 0x000fce000f8e020e */
.L_x_3600:
[----:B------:R-:W-:Y:S05]  /*ddf0*/  @!P0 BRA `(.L_x_3599) ;  /* 0x0000000400508947 */ /* 0x000fea0003800000 */
[----:B------:R-:W-:Y:S02]  /*de00*/  ISETP.NE.AND P1, PT, R27, 0x1, PT ;  /* 0x000000011b00780c */ /* 0x000fe40003f25270 */
[----:B------:R-:W-:-:S04]  /*de10*/  LOP3.LUT R18, R18, 0x1, RZ, 0xc0, !PT ;  /* 0x0000000112127812 */ /* 0x000fc800078ec0ff */
[----:B------:R-:W-:-:S07]  /*de20*/  ISETP.NE.U32.AND P0, PT, R18, 0x1, PT ;  /* 0x000000011200780c */ /* 0x000fce0003f05070 */
[----:B------:R-:W-:Y:S06]  /*de30*/  @!P1 BRA `(.L_x_3601) ;  /* 0x0000000000d09947 */ /* 0x000fec0003800000 */
[----:B---3--:R-:W-:Y:S01]  /*de40*/  UIADD3 UR4, UPT, UPT, UR6, -0x1, URZ ;  /* 0xffffffff06047890 */ /* 0x008fe2000fffe0ff */
[----:B------:R-:W-:Y:S01]  /*de50*/  UMOV UR7, 0xd8 ;  /* 0x000000d800077882 */ /* 0x000fe20000000000 */
[----:B------:R-:W-:Y:S02]  /*de60*/  UIADD3 UR6, UPT, UPT, UR6, -0x2, URZ ;  /* 0xfffffffe06067890 */ /* 0x000fe4000fffe0ff */
[----:B------:R-:W-:Y:S02]  /*de70*/  ULEA UR4, UR4, UR7, 0x2 ;  /* 0x0000000704047291 */ /* 0x000fe4000f8e10ff */
[----:B------:R-:W-:-:S10]  /*de80*/  ULEA UR7, UR6, UR7, 0x2 ;  /* 0x0000000706077291 */ /* 0x000fd4000f8e10ff */
[----:B------:R-:W2:Y:S02]  /*de90*/  LDCU UR8, c[0x0][UR4+0x388] ;  /* 0x00007100040877ac */ /* 0x000ea40008000800 */
[----:B------:R-:W3:Y:S01]  /*dea0*/  LDCU UR9, c[0x0][UR7+0x388] ;  /* 0x00007100070977ac */ /* 0x000ee20008000800 */
[----:B------:R-:W4:Y:S01]  /*deb0*/  LDCU UR4, c[0x0][UR4+0x3ec] ;  /* 0x00007d80040477ac */ /* 0x000f220008000800 */
[----:B------:R-:W4:Y:S01]  /*dec0*/  LDCU UR7, c[0x0][UR7+0x3ec] ;  /* 0x00007d80070777ac */ /* 0x000f220008000800 */
[----:B--2---:R-:W2:Y:S01]  /*ded0*/  I2F.U32.RP R18, UR8 ;  /* 0x0000000800127d06 */ /* 0x004ea20008209000 */
[----:B------:R-:W-:Y:S02]  /*dee0*/  IADD3 R19, PT, PT, RZ, -UR8, RZ ;  /* 0x80000008ff137c10 */ /* 0x000fe4000fffe0ff */
[----:B------:R-:W-:-:S05]  /*def0*/  ISETP.NE.U32.AND P3, PT, RZ, UR8, PT ;  /* 0x00000008ff007c0c */ /* 0x000fca000bf65070 */
[----:B---3--:R-:W3:Y:S08]  /*df00*/  I2F.U32.RP R27, UR9 ;  /* 0x00000009001b7d06 */ /* 0x008ef00008209000 */
[----:B--2---:R-:W2:Y:S08]  /*df10*/  MUFU.RCP R18, R18 ;  /* 0x0000001200127308 */ /* 0x004eb00000001000 */
[----:B---3--:R-:W-:Y:S01]  /*df20*/  MUFU.RCP R27, R27 ;  /* 0x0000001b001b7308 */ /* 0x008fe20000001000 */
[----:B--2---:R-:W-:-:S07]  /*df30*/  IADD3 R14, PT, PT, R18, 0xffffffe, RZ ;  /* 0x0ffffffe120e7810 */ /* 0x004fce0007ffe0ff */
[----:B------:R2:W3:Y:S02]  /*df40*/  F2I.FTZ.U32.TRUNC.NTZ R15, R14 ;  /* 0x0000000e000f7305 */ /* 0x0004e4000021f000 */
[----:B--2---:R-:W-:Y:S02]  /*df50*/  IMAD.MOV.U32 R14, RZ, RZ, RZ ;  /* 0x000000ffff0e7224 */ /* 0x004fe400078e00ff */
[----:B---3--:R-:W-:-:S04]  /*df60*/  IMAD R19, R19, R15, RZ ;  /* 0x0000000f13137224 */ /* 0x008fc800078e02ff */
[----:B------:R-:W-:Y:S01]  /*df70*/  IMAD.HI.U32 R18, R15, R19, R14 ;  /* 0x000000130f127227 */ /* 0x000fe200078e000e */
[----:B------:R-:W-:Y:S02]  /*df80*/  IADD3 R14, PT, PT, R27, 0xffffffe, RZ ;  /* 0x0ffffffe1b0e7810 */ /* 0x000fe40007ffe0ff */
[----:B------:R-:W-:Y:S02]  /*df90*/  IADD3 R19, PT, PT, RZ, -UR9, RZ ;  /* 0x80000009ff137c10 */ /* 0x000fe4000fffe0ff */
[----:B------:R2:W3:Y:S01]  /*dfa0*/  F2I.FTZ.U32.TRUNC.NTZ R15, R14 ;  /* 0x0000000e000f7305 */ /* 0x0004e2000021f000 */
[----:B------:R-:W-:-:S05]  /*dfb0*/  IMAD.HI.U32 R18, R18, R17, RZ ;  /* 0x0000001112127227 */ /* 0x000fca00078e00ff */
[----:B01----:R-:W-:Y:S01]  /*dfc0*/  IADD3 R38, PT, PT, -R18, RZ, RZ ;  /* 0x000000ff12267210 */ /* 0x003fe20007ffe1ff */
[----:B--2---:R-:W-:-:S04]  /*dfd0*/  HFMA2 R14, -RZ, RZ, 0, 0 ;  /* 0x00000000ff0e7431 */ /* 0x004fc800000001ff */
[----:B------:R-:W-:Y:S02]  /*dfe0*/  IMAD R38, R38, UR8, R17 ;  /* 0x0000000826267c24 */ /* 0x000fe4000f8e0211 */
[----:B---3--:R-:W-:-:S03]  /*dff0*/  IMAD R19, R19, R15, RZ ;  /* 0x0000000f13137224 */ /* 0x008fc600078e02ff */
        /* <DEDUP_REMOVED lines=17> */
[----:B----4-:R-:W-:-:S08]  /*e110*/  IMAD R15, R15, UR4, R26 ;  /* 0x000000040f0f7c24 */ /* 0x010fd0000f8e021a */
[----:B------:R-:W-:Y:S02]  /*e120*/  @P2 IADD3 R19, PT, PT, R19, 0x1, RZ ;  /* 0x0000000113132810 */ /* 0x000fe40007ffe0ff */
[----:B------:R-:W-:-:S04]  /*e130*/  @!P3 LOP3.LUT R19, RZ, UR9, RZ, 0x33, !PT ;  /* 0x00000009ff13bc12 */ /* 0x000fc8000f8e33ff */
[----:B------:R-:W-:-:S05]  /*e140*/  IADD3 R17, PT, PT, -R19, RZ, RZ ;  /* 0x000000ff13117210 */ /* 0x000fca0007ffe1ff */
[----:B------:R-:W-:Y:S01]  /*e150*/  IMAD R18, R17, UR9, R18 ;  /* 0x0000000911127c24 */ /* 0x000fe2000f8e0212 */
[----:B------:R-:W-:-:S03]  /*e160*/  MOV R17, R19 ;  /* 0x0000001300117202 */ /* 0x000fc60000000f00 */
[----:B------:R-:W-:-:S07]  /*e170*/  IMAD R26, R18, UR7, R15 ;  /* 0x00000007121a7c24 */ /* 0x000fce000f8e020f */
.L_x_3601:
[----:B------:R-:W-:Y:S05]  /*e180*/  @!P0 BRA `(.L_x_3599) ;  /* 0x00000000006c8947 */ /* 0x000fea0003800000 */
[----:B---3--:R-:W-:Y:S01]  /*e190*/  UIADD3 UR6, UPT, UPT, UR6, -0x1, URZ ;  /* 0xffffffff06067890 */ /* 0x008fe2000fffe0ff */
[----:B------:R-:W-:-:S03]  /*e1a0*/  UMOV UR4, 0xd8 ;  /* 0x000000d800047882 */ /* 0x000fc60000000000 */
[----:B------:R-:W-:-:S12]  /*e1b0*/  ULEA UR6, UR6, UR4, 0x2 ;  /* 0x0000000406067291 */ /* 0x000fd8000f8e10ff */
[----:B------:R-:W2:Y:S01]  /*e1c0*/  LDCU UR4, c[0x0][UR6+0x388] ;  /* 0x00007100060477ac */ /* 0x000ea20008000800 */
[----:B------:R-:W3:Y:S01]  /*e1d0*/  LDCU UR6, c[0x0][UR6+0x3ec] ;  /* 0x00007d80060677ac */ /* 0x000ee20008000800 */
[----:B--2---:R-:W2:Y:S01]  /*e1e0*/  I2F.U32.RP R18, UR4 ;  /* 0x0000000400127d06 */ /* 0x004ea20008209000 */
[----:B------:R-:W-:Y:S02]  /*e1f0*/  IADD3 R19, PT, PT, RZ, -UR4, RZ ;  /* 0x80000004ff137c10 */ /* 0x000fe4000fffe0ff */
[----:B------:R-:W-:-:S05]  /*e200*/  ISETP.NE.U32.AND P2, PT, RZ, UR4, PT ;  /* 0x00000004ff007c0c */ /* 0x000fca000bf45070 */
[----:B--2---:R-:W2:Y:S02]  /*e210*/  MUFU.RCP R18, R18 ;  /* 0x0000001200127308 */ /* 0x004ea40000001000 */
[----:B--2---:R-:W-:-:S06]  /*e220*/  VIADD R14, R18, 0xffffffe ;  /* 0x0ffffffe120e7836 */ /* 0x004fcc0000000000 */
[----:B------:R2:W4:Y:S02]  /*e230*/  F2I.FTZ.U32.TRUNC.NTZ R15, R14 ;  /* 0x0000000e000f7305 */ /* 0x000524000021f000 */
[----:B--2---:R-:W-:Y:S02]  /*e240*/  HFMA2 R14, -RZ, RZ, 0, 0 ;  /* 0x00000000ff0e7431 */ /* 0x004fe400000001ff */
[----:B----4-:R-:W-:-:S04]  /*e250*/  IMAD R19, R19, R15, RZ ;  /* 0x0000000f13137224 */ /* 0x010fc800078e02ff */
[----:B01----:R-:W-:-:S06]  /*e260*/  IMAD.HI.U32 R38, R15, R19, R14 ;  /* 0x000000130f267227 */ /* 0x003fcc00078e000e */
        /* <DEDUP_REMOVED lines=12> */
[----:B---3--:R-:W-:-:S07]  /*e330*/  IMAD R26, R15, UR6, R26 ;  /* 0x000000060f1a7c24 */ /* 0x008fce000f8e021a */
.L_x_3599:
[----:B------:R-:W2:Y:S01]  /*e340*/  LDCU UR4, c[0x0][0x4c4] ;  /* 0x00009880ff0477ac */ /* 0x000ea20008000800 */
[----:B------:R-:W4:Y:S01]  /*e350*/  LDC.64 R14, c[0x0][0x458] ;  /* 0x00011600ff0e7b82 */ /* 0x000f220000000a00 */
[----:B------:R-:W-:Y:S01]  /*e360*/  DSETP.GEU.AND P0, PT, R28, R24, PT ;  /* 0x000000181c00722a */ /* 0x000fe20003f0e000 */
[----:B------:R-:W-:Y:S01]  /*e370*/  IMAD.MOV.U32 R18, RZ, RZ, RZ ;  /* 0x000000ffff127224 */ /* 0x000fe200078e00ff */
[----:B---3--:R-:W3:Y:S01]  /*e380*/  LDCU.64 UR6, c[0x0][0x530] ;  /* 0x0000a600ff0677ac */ /* 0x008ee20008000a00 */
[----:B------:R-:W0:Y:S03]  /*e390*/  F2I.FTZ.U32.TRUNC.NTZ R27, R16 ;  /* 0x00000010001b7305 */ /* 0x000e26000021f000 */
[----:B------:R-:W-:-:S06]  /*e3a0*/  FSEL R19, RZ, 1.875, P0 ;  /* 0x3ff00000ff137808 */ /* 0x000fcc0000000000 */
[----:B-----5:R-:W-:Y:S01]  /*e3b0*/  DMUL R18, R36, R18 ;  /* 0x0000001224127228 */ /* 0x020fe20000000000 */
[----:B--2---:R-:W-:-:S07]  /*e3c0*/  IMAD R17, R17, UR4, R26 ;  /* 0x0000000411117c24 */ /* 0x004fce000f8e021a */
[----:B------:R-:W-:Y:S01]  /*e3d0*/  DMUL R18, R18, R22 ;  /* 0x0000001612127228 */ /* 0x000fe20000000000 */
[C---:B---3--:R-:W-:Y:S01]  /*e3e0*/  IADD3 R24, P0, PT, R17.reuse, UR6, RZ ;  /* 0x0000000611187c10 */ /* 0x048fe2000ff1e0ff */
[----:B----4-:R-:W-:-:S03]  /*e3f0*/  IMAD.WIDE.U32 R14, R17, 0x8, R14 ;  /* 0x00000008110e7825 */ /* 0x010fc600078e000e */
[----:B------:R-:W-:Y:S02]  /*e400*/  IADD3.X R25, PT, PT, RZ, UR7, RZ, P0, !PT ;  /* 0x00000007ff197c10 */ /* 0x000fe400087fe4ff */
[----:B------:R3:W-:Y:S04]  /*e410*/  STG.E.64 desc[UR16][R14.64], R18 ;  /* 0x000000120e007986 */ /* 0x0007e8000c101b10 */
[----:B0-----:R3:W-:Y:S01]  /*e420*/  STG.E.U8 desc[UR16][R24.64], R27 ;  /* 0x0000001b18007986 */ /* 0x0017e2000c101110 */
[----:B------:R-:W-:Y:S05]  /*e430*/  BRA `(.L_x_3596) ;  /* 0x00000004002c7947 */ /* 0x000fea0003800000 */
.L_x_3574:
[----:B------:R-:W-:Y:S01]  /*e440*/  ISETP.GE.U32.AND P5, PT, R0, R17, PT ;  /* 0x000000110000720c */ /* 0x000fe20003fa6070 */
[----:B------:R-:W-:Y:S01]  /*e450*/  BSSY.RECONVERGENT B0, `(.L_x_3602) ;  /* 0x0000016000007945 */ /* 0x000fe20003800200 */
[----:B------:R-:W-:-:S04]  /*e460*/  IADD3 R48, PT, PT, R7, R0, RZ ;  /* 0x0000000007307210 */ /* 0x000fc80007ffe0ff */
[----:B------:R-:W-:Y:S01]  /*e470*/  ISETP.GE.U32.AND P4, PT, R48, R17, PT ;  /* 0x000000113000720c */ /* 0x000fe20003f86070 */
[----:B------:R-:W-:-:S05]  /*e480*/  IMAD.IADD R44, R7, 0x1, R48 ;  /* 0x00000001072c7824 */ /* 0x000fca00078e0230 */
[----:B------:R-:W-:Y:S02]  /*e490*/  IADD3 R46, PT, PT, R7, R44, RZ ;  /* 0x0000002c072e7210 */ /* 0x000fe40007ffe0ff */
[-C--:B------:R-:W-:Y:S02]  /*e4a0*/  ISETP.GE.U32.AND P2, PT, R44, R17.reuse, PT ;  /* 0x000000112c00720c */ /* 0x080fe40003f46070 */
[----:B------:R-:W-:Y:S01]  /*e4b0*/  ISETP.GE.U32.AND P3, PT, R46, R17, PT ;  /* 0x000000112e00720c */ /* 0x000fe20003f66070 */
[----:B------:R-:W-:-:S12]  /*e4c0*/  @P5 BRA `(.L_x_3603) ;  /* 0x0000000000385947 */ /* 0x000fd80003800000 */
[----:B------:R-:W0:Y:S01]  /*e4d0*/  LDCU UR4, c[0x0][0x4c4] ;  /* 0x00009880ff0477ac */ /* 0x000e220008000800 */
[----:B------:R-:W1:Y:S01]  /*e4e0*/  LDC.64 R18, c[0x0][0x458] ;  /* 0x00011600ff127b82 */ /* 0x000e620000000a00 */
[----:B------:R-:W-:Y:S01]  /*e4f0*/  FSEL R39, RZ, 1.875, P1 ;  /* 0x3ff00000ff277808 */ /* 0x000fe20000800000 */
[----:B------:R-:W2:Y:S01]  /*e500*/  F2I.FTZ.U32.TRUNC.NTZ R43, R42 ;  /* 0x0000002a002b7305 */ /* 0x000ea2000021f000 */
[----:B------:R-:W3:Y:S01]  /*e510*/  LDCU.64 UR6, c[0x0][0x530] ;  /* 0x0000a600ff0677ac */ /* 0x000ee20008000a00 */
[----:B------:R-:W-:-:S06]  /*e520*/  MOV R38, RZ ;  /* 0x000000ff00267202 */ /* 0x000fcc0000000f00 */
[----:B-----5:R-:W-:Y:S01]  /*e530*/  DMUL R38, R30, R38 ;  /* 0x000000261e267228 */ /* 0x020fe20000000000 */
[----:B0-----:R-:W-:-:S07]  /*e540*/  IMAD R17, R0, UR4, RZ ;  /* 0x0000000400117c24 */ /* 0x001fce000f8e02ff */
[----:B------:R-:W-:Y:S01]  /*e550*/  DMUL R38, R38, R22 ;  /* 0x0000001626267228 */ /* 0x000fe20000000000 */
[C---:B---3--:R-:W-:Y:S01]  /*e560*/  IADD3 R40, P1, PT, R17.reuse, UR6, RZ ;  /* 0x0000000611287c10 */ /* 0x048fe2000ff3e0ff */
[----:B-1----:R-:W-:-:S04]  /*e570*/  IMAD.WIDE.U32 R18, R17, 0x8, R18 ;  /* 0x0000000811127825 */ /* 0x002fc800078e0012 */
[----:B------:R-:W-:Y:S01]  /*e580*/  IMAD.X R41, RZ, RZ, UR7, P1 ;  /* 0x00000007ff297e24 */ /* 0x000fe200088e06ff */
[----:B------:R0:W-:Y:S04]  /*e590*/  STG.E.64 desc[UR16][R18.64], R38 ;  /* 0x0000002612007986 */ /* 0x0001e8000c101b10 */
[----:B--2---:R0:W-:Y:S03]  /*e5a0*/  STG.E.U8 desc[UR16][R40.64], R43 ;  /* 0x0000002b28007986 */ /* 0x0041e6000c101110 */
.L_x_3603:
[----:B------:R-:W-:Y:S05]  /*e5b0*/  BSYNC.RECONVERGENT B0 ;  /* 0x0000000000007941 */ /* 0x000fea0003800200 */
.L_x_3602:
[----:B------:R-:W-:Y:S04]  /*e5c0*/  BSSY.RECONVERGENT B0, `(.L_x_3604) ;  /* 0x0000010000007945 */ /* 0x000fe80003800200 */
[----:B------:R-:W-:Y:S05]  /*e5d0*/  @P4 BRA `(.L_x_3605) ;  /* 0x0000000000384947 */ /* 0x000fea0003800000 */
[----:B------:R-:W1:Y:S01]  /*e5e0*/  LDCU UR4, c[0x0][0x4c4] ;  /* 0x00009880ff0477ac */ /* 0x000e620008000800 */
[----:B0-----:R-:W0:Y:S01]  /*e5f0*/  LDC.64 R18, c[0x0][0x458] ;  /* 0x00011600ff127b82 */ /* 0x001e220000000a00 */
[----:B------:R-:W-:Y:S01]  /*e600*/  FSEL R41, RZ, 1.875, P0 ;  /* 0x3ff00000ff297808 */ /* 0x000fe20000000000 */
[----:B------:R-:W2:Y:S01]  /*e610*/  F2I.FTZ.U32.TRUNC.NTZ R43, R14 ;  /* 0x0000000e002b7305 */ /* 0x000ea2000021f000 */
[----:B------:R-:W3:Y:S01]  /*e620*/  LDCU.64 UR6, c[0x0][0x530] ;  /* 0x0000a600ff0677ac */ /* 0x000ee20008000a00 */
[----:B------:R-:W-:-:S06]  /*e630*/  MOV R40, RZ ;  /* 0x000000ff00287202 */ /* 0x000fcc0000000f00 */
[----:B-----5:R-:W-:Y:S01]  /*e640*/  DMUL R40, R32, R40 ;  /* 0x0000002820287228 */ /* 0x020fe20000000000 */
[----:B-1----:R-:W-:-:S07]  /*e650*/  IMAD R17, R48, UR4, RZ ;  /* 0x0000000430117c24 */ /* 0x002fce000f8e02ff */
[----:B------:R-:W-:Y:S01]  /*e660*/  DMUL R40, R40, R22 ;  /* 0x0000001628287228 */ /* 0x000fe20000000000 */
[C---:B---3--:R-:W-:Y:S01]  /*e670*/  IADD3 R38, P0, PT, R17.reuse, UR6, RZ ;  /* 0x0000000611267c10 */ /* 0x048fe2000ff1e0ff */
[----:B0-----:R-:W-:-:S03]  /*e680*/  IMAD.WIDE.U32 R18, R17, 0x8, R18 ;  /* 0x0000000811127825 */ /* 0x001fc600078e0012 */
[----:B------:R-:W-:Y:S02]  /*e690*/  IADD3.X R39, PT, PT, RZ, UR7, RZ, P0, !PT ;  /* 0x00000007ff277c10 */ /* 0x000fe400087fe4ff */
[----:B------:R1:W-:Y:S04]  /*e6a0*/  STG.E.64 desc[UR16][R18.64], R40 ;  /* 0x0000002812007986 */ /* 0x0003e8000c101b10 */
[----:B--2---:R1:W-:Y:S03]  /*e6b0*/  STG.E.U8 desc[UR16][R38.64], R43 ;  /* 0x0000002b26007986 */ /* 0x0043e6000c101110 */
.L_x_3605:
[----:B------:R-:W-:Y:S05]  /*e6c0*/  BSYNC.RECONVERGENT B0 ;  /* 0x0000000000007941 */ /* 0x000fea0003800200 */
.L_x_3604:
[----:B------:R-:W-:Y:S04]  /*e6d0*/  BSSY.RECONVERGENT B0, `(.L_x_3606) ;  /* 0x0000011000007945 */ /* 0x000fe80003800200 */
[----:B------:R-:W-:Y:S05]  /*e6e0*/  @P2 BRA `(.L_x_3607) ;  /* 0x00000000003c2947 */ /* 0x000fea0003800000 */
[----:B------:R-:W2:Y:S01]  /*e6f0*/  LDCU UR4, c[0x0][0x4c4] ;  /* 0x00009880ff0477ac */ /* 0x000ea20008000800 */
[----:B01----:R-:W0:Y:S01]  /*e700*/  LDC.64 R18, c[0x0][0x458] ;  /* 0x00011600ff127b82 */ /* 0x003e220000000a00 */
[----:B------:R-:W-:Y:S01]  /*e710*/  DSETP.GEU.AND P0, PT, R26, R24, PT ;  /* 0x000000181a00722a */ /* 0x000fe20003f0e000 */
[----:B------:R-:W1:Y:S01]  /*e720*/  F2I.FTZ.U32.TRUNC.NTZ R15, R15 ;  /* 0x0000000f000f7305 */ /* 0x000e62000021f000 */
[----:B------:R-:W3:Y:S01]  /*e730*/  LDCU.64 UR6, c[0x0][0x530] ;  /* 0x0000a600ff0677ac */ /* 0x000ee20008000a00 */
[----:B------:R-:W-:-:S03]  /*e740*/  IMAD.MOV.U32 R26, RZ, RZ, RZ ;  /* 0x000000ffff1a7224 */ /* 0x000fc600078e00ff */
[----:B------:R-:W-:-:S06]  /*e750*/  FSEL R27, RZ, 1.875, P0 ;  /* 0x3ff00000ff1b7808 */ /* 0x000fcc0000000000 */
[----:B-----5:R-:W-:Y:S01]  /*e760*/  DMUL R38, R34, R26 ;  /* 0x0000001a22267228 */ /* 0x020fe20000000000 */
[----:B--2---:R-:W-:-:S07]  /*e770*/  IMAD R17, R44, UR4, RZ ;  /* 0x000000042c117c24 */ /* 0x004fce000f8e02ff */
[----:B------:R-:W-:Y:S01]  /*e780*/  DMUL R38, R38, R22 ;  /* 0x0000001626267228 */ /* 0x000fe20000000000 */
[C---:B---3--:R-:W-:Y:S01]  /*e790*/  IADD3 R26, P0, PT, R17.reuse, UR6, RZ ;  /* 0x00000006111a7c10 */ /* 0x048fe2000ff1e0ff */
[----:B0-----:R-:W-:-:S03]  /*e7a0*/  IMAD.WIDE.U32 R18, R17, 0x8, R18 ;  /* 0x0000000811127825 */ /* 0x001fc600078e0012 */
[----:B------:R-:W-:Y:S02]  /*e7b0*/  IADD3.X R27, PT, PT, RZ, UR7, RZ, P0, !PT ;  /* 0x00000007ff1b7c10 */ /* 0x000fe400087fe4ff */
[----:B------:R2:W-:Y:S04]  /*e7c0*/  STG.E.64 desc[UR16][R18.64], R38 ;  /* 0x0000002612007986 */ /* 0x0005e8000c101b10 */
[----:B-1----:R2:W-:Y:S03]  /*e7d0*/  STG.E.U8 desc[UR16][R26.64], R15 ;  /* 0x0000000f1a007986 */ /* 0x0025e6000c101110 */
.L_x_3607:
[----:B------:R-:W-:Y:S05]  /*e7e0*/  BSYNC.RECONVERGENT B0 ;  /* 0x0000000000007941 */ /* 0x000fea0003800200 */
.L_x_3606:
[----:B------:R-:W-:Y:S05]  /*e7f0*/  @P3 BRA `(.L_x_3596) ;  /* 0x00000000003c3947 */ /* 0x000fea0003800000 */
[----:B------:R-:W3:Y:S01]  /*e800*/  LDCU UR4, c[0x0][0x4c4] ;  /* 0x00009880ff0477ac */ /* 0x000ee20008000800 */
[----:B--2---:R-:W2:Y:S01]  /*e810*/  LDC.64 R26, c[0x0][0x458] ;  /* 0x00011600ff1a7b82 */ /* 0x004ea20000000a00 */
[----:B------:R-:W-:Y:S01]  /*e820*/  DSETP.GEU.AND P0, PT, R28, R24, PT ;  /* 0x000000181c00722a */ /* 0x000fe20003f0e000 */
[----:B------:R-:W-:Y:S01]  /*e830*/  MOV R14, RZ ;  /* 0x000000ff000e7202 */ /* 0x000fe20000000f00 */
[----:B------:R-:W0:Y:S01]  /*e840*/  LDCU.64 UR6, c[0x0][0x530] ;  /* 0x0000a600ff0677ac */ /* 0x000e220008000a00 */
[----:B------:R-:W4:Y:S03]  /*e850*/  F2I.FTZ.U32.TRUNC.NTZ R29, R16 ;  /* 0x00000010001d7305 */ /* 0x000f26000021f000 */
[----:B------:R-:W-:-:S06]  /*e860*/  FSEL R15, RZ, 1.875, P0 ;  /* 0x3ff00000ff0f7808 */ /* 0x000fcc0000000000 */
[----:B-----5:R-:W-:Y:S01]  /*e870*/  DMUL R14, R36, R14 ;  /* 0x0000000e240e7228 */ /* 0x020fe20000000000 */
[----:B---3--:R-:W-:-:S07]  /*e880*/  IMAD R17, R46, UR4, RZ ;  /* 0x000000042e117c24 */ /* 0x008fce000f8e02ff */
[----:B------:R-:W-:Y:S01]  /*e890*/  DMUL R24, R14, R22 ;  /* 0x000000160e187228 */ /* 0x000fe20000000000 */
[C---:B01----:R-:W-:Y:S01]  /*e8a0*/  IADD3 R18, P0, PT, R17.reuse, UR6, RZ ;  /* 0x0000000611127c10 */ /* 0x043fe2000ff1e0ff */
[----:B--2---:R-:W-:-:S04]  /*e8b0*/  IMAD.WIDE.U32 R14, R17, 0x8, R26 ;  /* 0x00000008110e7825 */ /* 0x004fc800078e001a */
[----:B------:R-:W-:Y:S01]  /*e8c0*/  IMAD.X R19, RZ, RZ, UR7, P0 ;  /* 0x00000007ff137e24 */ /* 0x000fe200080e06ff */
[----:B------:R0:W-:Y:S04]  /*e8d0*/  STG.E.64 desc[UR16][R14.64], R24 ;  /* 0x000000180e007986 */ /* 0x0001e8000c101b10 */
[----:B----4-:R0:W-:Y:S03]  /*e8e0*/  STG.E.U8 desc[UR16][R18.64], R29 ;  /* 0x0000001d12007986 */ /* 0x0101e6000c101110 */
.L_x_3596:
[----:B------:R-:W-:Y:S01]  /*e8f0*/  LEA R0, R7, R0, 0x2 ;  /* 0x0000000007007211 */ /* 0x000fe200078e10ff */
[----:B------:R-:W-:Y:S05]  /*e900*/  WARPSYNC.ALL ;  /* 0x0000000000007948 */ /* 0x000fea0003800000 */
[----:B------:R-:W-:Y:S01]  /*e910*/  BAR.SYNC.DEFER_BLOCKING 0x0 ;  /* 0x0000000000007b1d */ /* 0x000fe20000010000 */
[----:B------:R-:W-:-:S13]  /*e920*/  ISETP.GE.U32.AND P0, PT, R0, R9, PT ;  /* 0x000000090000720c */ /* 0x000fda0003f06070 */
[----:B------:R-:W-:Y:S05]  /*e930*/  @!P0 BRA `(.L_x_3608) ;  /* 0xffffff1c00bc8947 */ /* 0x000fea000383ffff */
[----:B------:R-:W-:Y:S05]  /*e940*/  EXIT ;  /* 0x000000000000794d */ /* 0x000fea0003800000 */
        .weak           $__internal_61_$__cuda_sm20_dblrcp_rn_slowpath_v3
        .type           $__internal_61_$__cuda_sm20_dblrcp_rn_slowpath_v3,@function
        .size           $__internal_61_$__cuda_sm20_dblrcp_rn_slowpath_v3,(.L_x_14158 - $__internal_61_$__cuda_sm20_dblrcp_rn_slowpath_v3)
$__internal_61_$__cuda_sm20_dblrcp_rn_slowpath_v3:
        /* <DEDUP_REMOVED lines=27> */
.L_x_3611:
        /* <DEDUP_REMOVED lines=10> */
.L_x_3609:
[----:B------:R-:W0:Y:S01]  /*eba0*/  LDC R14, c[0x0][0x610] ;  /* 0x00018400ff0e7b82 */ /* 0x000e220000000800 */
[----:B------:R-:W-:-:S07]  /*ebb0*/  LOP3.LUT R15, R13, 0x80000, RZ, 0xfc, !PT ;  /* 0x000800000d0f7812 */ /* 0x000fce00078efcff */
.L_x_3610:
[----:B0-----:R-:W-:Y:S01]  /*ebc0*/  MOV R22, R14 ;  /* 0x0000000e00167202 */ /* 0x001fe20000000f00 */
[----:B------:R-:W-:Y:S01]  /*ebd0*/  IMAD.MOV.U32 R23, RZ, RZ, R15 ;  /* 0x000000ffff177224 */ /* 0x000fe200078e000f */
[----:B------:R-:W-:Y:S02]  /*ebe0*/  MOV R14, R11 ;  /* 0x0000000b000e7202 */ /* 0x000fe40000000f00 */
[----:B------:R-:W-:-:S04]  /*ebf0*/  MOV R15, 0x0 ;  /* 0x00000000000f7802 */ /* 0x000fc80000000f00 */
[----:B------:R-:W-:Y:S05]  /*ec00*/  RET.REL.NODEC R14 `(_ZN2at6native43_GLOBAL__N__7cc8d1ed_10_Dropout_cu_0e96ed3820fused_dropout_kernelIddjLin1ELin1EhEEvNS_4cuda6detail10TensorInfoIKT_T1_EENS5_IS6_S8_EENS5_IT4_S8_EES8_T0_NS_15PhiloxCudaStateE) ;  /* 0xffffff100efc7950 */ /* 0x000fea0003c3ffff */
.L_x_3612:
        /* <DEDUP_REMOVED lines=15> */
.L_x_14158:


//--------------------- .text._ZN2at6native43_GLOBAL__N__7cc8d1ed_10_Dropout_cu_0e96ed3820fused_dropout_kernelIddjLin1ELi1EhEEvNS_4cuda6detail10TensorInfoIKT_T1_EENS5_IS6_S8_EENS5_IT4_S8_EES8_T0_NS_15PhiloxCudaStateE --------------------------
	.section	.text._ZN2at6native43_GLOBAL__N__7cc8d1ed_10_Dropout_cu_0e96ed3820fused_dropout_kernelIddjLin1ELi1EhEEvNS_4cuda6detail10TensorInfoIKT_T1_EENS5_IS6_S8_EENS5_IT4_S8_EES8_T0_NS_15PhiloxCudaStateE,"ax",@progbits
	.align	128
.text._ZN2at6native43_GLOBAL__N__7cc8d1ed_10_Dropout_cu_0e96ed3820fused_dropout_kernelIddjLin1ELi1EhEEvNS_4cuda6detail10TensorInfoIKT_T1_EENS5_IS6_S8_EENS5_IT4_S8_EES8_T0_NS_15PhiloxCudaStateE:
        .type           _ZN2at6native43_GLOBAL__N__7cc8d1ed_10_Dropout_cu_0e96ed3820fused_dropout_kernelIddjLin1ELi1EhEEvNS_4cuda6detail10TensorInfoIKT_T1_EENS5_IS6_S8_EENS5_IT4_S8_EES8_T0_NS_15PhiloxCudaStateE,@function
        .size           _ZN2at6native43_GLOBAL__N__7cc8d1ed_10_Dropout_cu_0e96ed3820fused_dropout_kernelIddjLin1ELi1EhEEvNS_4cuda6detail10TensorInfoIKT_T1_EENS5_IS6_S8_EENS5_IT4_S8_EES8_T0_NS_15PhiloxCudaStateE,(.L_x_14160 - _ZN2at6native43_GLOBAL__N__7cc8d1ed_10_Dropout_cu_0e96ed3820fused_dropout_kernelIddjLin1ELi1EhEEvNS_4cuda6detail10TensorInfoIKT_T1_EENS5_IS6_S8_EENS5_IT4_S8_EES8_T0_NS_15PhiloxCudaStateE)
        .other          _ZN2at6native43_GLOBAL__N__7cc8d1ed_10_Dropout_cu_0e96ed3820fused_dropout_kernelIddjLin1ELi1EhEEvNS_4cuda6detail10TensorInfoIKT_T1_EENS5_IS6_S8_EENS5_IT4_S8_EES8_T0_NS_15PhiloxCudaStateE,@"STO_CUDA_ENTRY STV_DEFAULT"
_ZN2at6native43_GLOBAL__N__7cc8d1ed_10_Dropout_cu_0e96ed3820fused_dropout_kernelIddjLin1ELi1EhEEvNS_4cuda6detail10TensorInfoIKT_T1_EENS5_IS6_S8_EENS5_IT4_S8_EES8_T0_NS_15PhiloxCudaStateE:
[----:B------:R-:W-:Y:S01]  /*0000*/  LDC R1, c[0x0][0x37c] ;  /* 0x0000df00ff017b82 */ /* 0x000fe20000000800 */
[----:B------:R-:W0:Y:S07]  /*0010*/  LDCU UR4, c[0x0][0x62c] ;  /* 0x0000c580ff0477ac */ /* 0x000e2e0008000800 */
[----:B------:R-:W1:Y:S01]  /*0020*/  LDC R12, c[0x0][0x620] ;  /* 0x00018800ff0c7b82 */ /* 0x000e620000000800 */
[----:B------:R-:W2:Y:S07]  /*0030*/  LDCU.64 UR10, c[0x0][0x358] ;  /* 0x00006b00ff0a77ac */ /* 0x000eae0008000a00 */
[----:B------:R-:W2:Y:S01]  /*0040*/  LDC R5, c[0x0][0x624] ;  /* 0x00018900ff057b82 */ /* 0x000ea20000000800 */
[----:B------:R-:W3:Y:S07]  /*0050*/  S2R R0, SR_TID.X ;  /* 0x0000000000007919 */ /* 0x000eee0000002100 */
[----:B------:R-:W3:Y:S01]  /*0060*/  LDC R13, c[0x0][0x360] ;  /* 0x0000d800ff0d7b82 */ /* 0x000ee20000000800 */
[----:B0-----:R-:W-:-:S06]  /*0070*/  UPRMT UR4, UR4, 0x7770, URZ ;  /* 0x0000777004047896 */ /* 0x001fcc00080000ff */
[----:B------:R-:W-:Y:S01]  /*0080*/  ISETP.NE.AND P0, PT, RZ, UR4, PT ;  /* 0x00000004ff007c0c */ /* 0x000fe2000bf05270 */
[----:B------:R-:W0:Y:S04]  /*0090*/  LDC R15, c[0x0][0x614] ;  /* 0x00018500ff0f7b82 */ /* 0x000e280000000800 */
[----:B------:R-:W4:Y:S08]  /*00a0*/  LDCU.64 UR4, c[0x0][0x618] ;  /* 0x0000c300ff0477ac */ /* 0x000f300008000a00 */
[----:B-1----:R-:W-:Y:S01]  /*00b0*/  @P0 MOV R4, R12 ;  /* 0x0000000c00040202 */ /* 0x002fe20000000f00 */
[----:B------:R-:W1:Y:S04]  /*00c0*/  @P0 LDC R7, c[0x0][0x628] ;  /* 0x00018a00ff070b82 */ /* 0x000e680000000800 */
[----:B--2---:R-:W1:Y:S01]  /*00d0*/  @P0 LDG.E.64 R2, desc[UR10][R4.64] ;  /* 0x0000000a04020981 */ /* 0x004e62000c1e1b00 */
[----:B----4-:R-:W-:Y:S01]  /*00e0*/  IMAD.U32 R20, RZ, RZ, UR4 ;  /* 0x00000004ff147e24 */ /* 0x010fe2000f8e00ff */
[----:B------:R-:W-:-:S06]  /*00f0*/  MOV R21, UR5 ;  /* 0x0000000500157c02 */ /* 0x000fcc0008000f00 */
[----:B------:R-:W2:Y:S01]  /*0100*/  @P0 LDG.E.64 R20, desc[UR10][R20.64] ;  /* 0x0000000a14140981 */ /* 0x000ea2000c1e1b00 */
[----:B------:R-:W3:Y:S02]  /*0110*/  S2UR UR4, SR_CTAID.X ;  /* 0x00000000000479c3 */ /* 0x000ee40000002500 */
[----:B---3--:R-:W-:-:S04]  /*0120*/  IMAD R0, R13, UR4, R0 ;  /* 0x000000040d007c24 */ /* 0x008fc8000f8e0200 */
[----:B------:R-:W-:Y:S01]  /*0130*/  IMAD.WIDE.U32 R8, R0, -0x326172a9, RZ ;  /* 0xcd9e8d5700087825 */ /* 0x000fe200078e00ff */
[----:B-1----:R-:W-:-:S05]  /*0140*/  @P0 IADD3 R12, P1, PT, R2, R7, RZ ;  /* 0x00000007020c0210 */ /* 0x002fca0007f3e0ff */
[----:B------:R-:W-:-:S05]  /*0150*/  @P0 IMAD.X R5, RZ, RZ, R3, P1 ;  /* 0x000000ffff050224 */ /* 0x000fca00008e0603 */
[--C-:B------:R-:W-:Y:S02]  /*0160*/  SHF.R.U64 R2, R12, 0x2, R5.reuse ;  /* 0x000000020c027819 */ /* 0x100fe40000001205 */
[----:B------:R-:W-:Y:S01]  /*0170*/  SHF.R.U32.HI R3, RZ, 0x2, R5 ;  /* 0x00000002ff037819 */ /* 0x000fe20000011605 */
[----:B--2---:R-:W-:Y:S01]  /*0180*/  VIADD R4, R20, 0x9e3779b9 ;  /* 0x9e3779b914047836 */ /* 0x004fe20000000000 */
[----:B------:R-:W-:Y:S01]  /*0190*/  IADD3 R5, PT, PT, R21, -0x4498517b, RZ ;  /* 0xbb67ae8515057810 */ /* 0x000fe20007ffe0ff */
[----:B------:R-:W-:Y:S01]  /*01a0*/  IMAD.WIDE.U32 R6, R2, -0x2daee0ad, RZ ;  /* 0xd2511f5302067825 */ /* 0x000fe200078e00ff */
[----:B------:R-:W-:-:S04]  /*01b0*/  LOP3.LUT R10, R3, R9, R20, 0x96, !PT ;  /* 0x00000009030a7212 */ /* 0x000fc800078e9614 */
[----:B------:R-:W-:Y:S01]  /*01c0*/  LOP3.LUT R16, R7, R21, RZ, 0x3c, !PT ;  /* 0x0000001507107212 */ /* 0x000fe200078e3cff */
        /* <DEDUP_REMOVED lines=9> */
[----:B------:R-:W-:Y:S02]  /*0260*/  IADD3 R9, PT, PT, R21, 0x32370b8f, RZ ;  /* 0x32370b8f15097810 */ /* 0x000fe40007ffe0ff */
[----:B------:R-:W-:Y:S01]  /*0270*/  LOP3.LUT R18, R11, R10, R7, 0x96, !PT ;  /* 0x0000000a0b127212 */ /* 0x000fe200078e9607 */
[----:B------:R-:W-:Y:S02]  /*0280*/  IMAD.WIDE.U32 R10, R16, -0x2daee0ad, RZ ;  /* 0xd2511f53100a7825 */ /* 0x000fe400078e00ff */
[----:B------:R-:W1:Y:S02]  /*0290*/  LDC.64 R16, c[0x0][0x610] ;  /* 0x00018400ff107b82 */ /* 0x000e640000000a00 */
[----:B------:R-:W-:Y:S01]  /*02a0*/  IMAD.WIDE.U32 R18, R18, -0x326172a9, RZ ;  /* 0xcd9e8d5712127825 */ /* 0x000fe200078e00ff */
[----:B------:R-:W-:-:S03]  /*02b0*/  LOP3.LUT R9, R9, R6, R11, 0x96, !PT ;  /* 0x0000000609097212 */ /* 0x000fc600078e960b */
[----:B------:R-:W-:Y:S02]  /*02c0*/  VIADD R7, R20, 0xdaa66d2b ;  /* 0xdaa66d2b14077836 */ /* 0x000fe40000000000 */
[----:B------:R-:W-:-:S03]  /*02d0*/  IMAD.WIDE.U32 R22, R9, -0x326172a9, RZ ;  /* 0xcd9e8d5709167825 */ /* 0x000fc600078e00ff */
[----:B------:R-:W-:Y:S01]  /*02e0*/  LOP3.LUT R8, R7, R8, R19, 0x96, !PT ;  /* 0x0000000807087212 */ /* 0x000fe200078e9613 */
[C---:B------:R-:W-:Y:S01]  /*02f0*/  VIADD R11, R21.reuse, 0xed9eba14 ;  /* 0xed9eba14150b7836 */ /* 0x040fe20000000000 */
[----:B------:R-:W-:Y:S01]  /*0300*/  IADD3 R7, PT, PT, R20, 0x78dde6e4, RZ ;  /* 0x78dde6e414077810 */ /* 0x000fe20007ffe0ff */
[----:B0-----:R-:W1:Y:S01]  /*0310*/  MUFU.RCP64H R19, R15 ;  /* 0x0000000f00137308 */ /* 0x001e620000001800 */
[----:B------:R-:W-:Y:S02]  /*0320*/  VIADD R6, R21, 0xa9066899 ;  /* 0xa906689915067836 */ /* 0x000fe40000000000 */
[----:B------:R-:W-:Y:S01]  /*0330*/  IMAD.WIDE.U32 R8, R8, -0x2daee0ad, RZ ;  /* 0xd2511f5308087825 */ /* 0x000fe200078e00ff */
[----:B------:R-:W-:Y:S02]  /*0340*/  LOP3.LUT R7, R7, R18, R23, 0x96, !PT ;  /* 0x0000001207077212 */ /* 0x000fe400078e9617 */
[----:B------:R-:W-:Y:S02]  /*0350*/  IADD3 R18, PT, PT, R15, 0x300402, RZ ;  /* 0x003004020f127810 */ /* 0x000fe40007ffe0ff */
[----:B------:R-:W-:Y:S01]  /*0360*/  LOP3.LUT R11, R11, R10, R9, 0x96, !PT ;  /* 0x0000000a0b0b7212 */ /* 0x000fe200078e9609 */
[----:B------:R-:W-:Y:S01]  /*0370*/  IMAD.WIDE.U32 R24, R7, -0x2daee0ad, RZ ;  /* 0xd2511f5307187825 */ /* 0x000fe200078e00ff */
[----:B------:R-:W-:-:S02]  /*0380*/  IADD3 R7, PT, PT, R20, 0x1715609d, RZ ;  /* 0x1715609d14077810 */ /* 0x000fc40007ffe0ff */
[----:B------:R-:W-:Y:S01]  /*0390*/  IADD3 R9, PT, PT, R20, 0x5384540f, RZ ;  /* 0x5384540f14097810 */ /* 0x000fe20007ffe0ff */
[----:B------:R-:W-:Y:S01]  /*03a0*/  IMAD.WIDE.U32 R26, R11, -0x326172a9, RZ ;  /* 0xcd9e8d570b1a7825 */ /* 0x000fe200078e00ff */
[----:B------:R-:W-:Y:S02]  /*03b0*/  LOP3.LUT R28, R6, R8, R25, 0x96, !PT ;  /* 0x00000008061c7212 */ /* 0x000fe400078e9619 */
[----:B------:R-:W-:Y:S01]  /*03c0*/  IADD3 R8, PT, PT, R21, 0x646e171e, RZ ;  /* 0x646e171e15087810 */ /* 0x000fe20007ffe0ff */
[----:B-1----:R-:W-:Y:S01]  /*03d0*/  DFMA R10, R18, -R16, 1 ;  /* 0x3ff00000120a742b */ /* 0x002fe20000000810 */
[----:B------:R-:W-:Y:S01]  /*03e0*/  LOP3.LUT R22, R7, R22, R27, 0x96, !PT ;  /* 0x0000001607167212 */ /* 0x000fe200078e961b */
[----:B------:R-:W-:Y:S01]  /*03f0*/  IMAD.WIDE.U32 R28, R28, -0x326172a9, RZ ;  /* 0xcd9e8d571c1c7825 */ /* 0x000fe200078e00ff */
[----:B------:R-:W-:-:S03]  /*0400*/  FSETP.GEU.AND P0, PT, |R18|, 5.8789094863358348022e-39, PT ;  /* 0x004004021200780b */ /* 0x000fc60003f0e200 */
[----:B------:R-:W-:Y:S02]  /*0410*/  IMAD.WIDE.U32 R22, R22, -0x2daee0ad, RZ ;  /* 0xd2511f5316167825 */ /* 0x000fe400078e00ff */
[----:B------:R-:W-:Y:S02]  /*0420*/  DFMA R10, R10, R10, R10 ;  /* 0x0000000a0a0a722b */ /* 0x000fe4000000000a */
[----:B------:R-:W-:Y:S01]  /*0430*/  VIADD R7, R20, 0xb54cda56 ;  /* 0xb54cda5614077836 */ /* 0x000fe20000000000 */
[----:B------:R-:W-:Y:S01]  /*0440*/  LOP3.LUT R24, R8, R24, R23, 0x96, !PT ;  /* 0x0000001808187212 */ /* 0x000fe200078e9617 */
[----:B------:R-:W-:-:S03]  /*0450*/  VIADD R23, R21, 0x1fd5c5a3 ;  /* 0x1fd5c5a315177836 */ /* 0x000fc60000000000 */
[----:B------:R-:W-:Y:S01]  /*0460*/  LOP3.LUT R40, R7, R26, R29, 0x96, !PT ;  /* 0x0000001a07287212 */ /* 0x000fe200078e961d */
        /* <DEDUP_REMOVED lines=9> */
[----:B------:R-:W-:Y:S01]  /*0500*/  DFMA R16, R22, -R16, 1 ;  /* 0x3ff000001610742b */ /* 0x000fe20000000810 */
[----:B------:R-:W-:Y:S02]  /*0510*/  VIADD R10, R20, 0xf1bbcdc8 ;  /* 0xf1bbcdc8140a7836 */ /* 0x000fe40000000000 */
[----:B------:R-:W-:-:S03]  /*0520*/  IMAD.HI.U32 R14, R40, -0x326172a9, RZ ;  /* 0xcd9e8d57280e7827 */ /* 0x000fc600078e00ff */
[----:B------:R-:W-:Y:S01]  /*0530*/  LOP3.LUT R11, R10, R24, R39, 0x96, !PT ;  /* 0x000000180a0b7212 */ /* 0x000fe200078e9627 */
[----:B------:R-:W-:Y:S01]  /*0540*/  VIADD R19, R20, 0x8ff34781 ;  /* 0x8ff3478114137836 */ /* 0x000fe20000000000 */
[----:B------:R-:W-:-:S03]  /*0550*/  DFMA R22, R22, R16, R22 ;  /* 0x000000101616722b */ /* 0x000fc60000000016 */
[----:B------:R-:W-:Y:S01]  /*0560*/  IMAD.HI.U32 R39, R11, -0x2daee0ad, RZ ;  /* 0xd2511f530b277827 */ /* 0x000fe200078e00ff */
[----:B------:R-:W-:Y:S02]  /*0570*/  LOP3.LUT R38, R19, R38, R14, 0x96, !PT ;  /* 0x0000002613267212 */ /* 0x000fe400078e960e */
[----:B------:R-:W-:Y:S02]  /*0580*/  IADD3 R14, PT, PT, R21, -0x695add53, RZ ;  /* 0x96a522ad150e7810 */ /* 0x000fe40007ffe0ff */
[----:B------:R-:W-:Y:S01]  /*0590*/  LOP3.LUT R39, R26, R39, RZ, 0x3c, !PT ;  /* 0x000000271a277212 */ /* 0x000fe200078e3cff */
[----:B------:R-:W-:Y:S06]  /*05a0*/  @P0 BRA `(.L_x_3613) ;  /* 0x0000000000100947 */ /* 0x000fec0003800000 */
[----:B------:R-:W-:Y:S02]  /*05b0*/  LOP3.LUT R15, R15, 0x7fffffff, RZ, 0xc0, !PT ;  /* 0x7fffffff0f0f7812 */ /* 0x000fe400078ec0ff */
[----:B------:R-:W-:-:S03]  /*05c0*/  MOV R18, 0x5f0 ;  /* 0x000005f000127802 */ /* 0x000fc60000000f00 */
[----:B------:R-:W-:-:S07]  /*05d0*/  VIADD R24, R15, 0xfff00000 ;  /* 0xfff000000f187836 */ /* 0x000fce0000000000 */
[----:B------:R-:W-:Y:S05]  /*05e0*/  CALL.REL.NOINC `($__internal_62_$__cuda_sm20_dblrcp_rn_slowpath_v3) ;  /* 0x00000078001c7944 */ /* 0x000fea0003c00000 */
.L_x_3613:
        /* <DEDUP_REMOVED lines=27> */
[----:B------:R-:W-:Y:S01]  /*07a0*/  LOP3.LUT R39, R39, R14, RZ, 0x3c, !PT ;  /* 0x0000000e27277212 */ /* 0x000fe200078e3cff */
[----:B------:R-:W-:Y:S01]  /*07b0*/  IMAD R40, R40, -0x326172a9, RZ ;  /* 0xcd9e8d5728287824 */ /* 0x000fe200078e02ff */
[----:B------:R-:W-:Y:S01]  /*07c0*/  LOP3.LUT R12, R12, 0x3, RZ, 0xc0, !PT ;  /* 0x000000030c0c7812 */ /* 0x000fe200078ec0ff */
[----:B------:R-:W-:Y:S01]  /*07d0*/  IMAD.MOV.U32 R16, RZ, RZ, R0 ;  /* 0x000000ffff107224 */ /* 0x000fe200078e0000 */
[----:B------:R-:W-:Y:S01]  /*07e0*/  MOV R14, RZ ;  /* 0x000000ff000e7202 */ /* 0x000fe20000000f00 */
[----:B0-----:R-:W-:Y:S02]  /*07f0*/  UIADD3 UR4, UPT, UPT, UR5, -0x1, URZ ;  /* 0xffffffff05047890 */ /* 0x001fe4000fffe0ff */
[----:B------:R-:W-:Y:S02]  /*0800*/  UIADD3 UR6, UPT, UPT, UR5, 0x7, URZ ;  /* 0x0000000705067890 */ /* 0x000fe4000fffe0ff */
[----:B------:R-:W-:-:S02]  /*0810*/  ULOP3.LUT UR12, UR4, 0x7, URZ, 0xc0, !UPT ;  /* 0x00000007040c7892 */ /* 0x000fc4000f8ec0ff */
[----:B------:R-:W-:Y:S02]  /*0820*/  ULOP3.LUT UR4, UR4, 0xfffffff8, URZ, 0xc0, !UPT ;  /* 0xfffffff804047892 */ /* 0x000fe4000f8ec0ff */
[----:B------:R-:W-:Y:S02]  /*0830*/  UIADD3 UR8, UPT, UPT, UR5, 0x3, URZ ;  /* 0x0000000305087890 */ /* 0x000fe4000fffe0ff */
[----:B------:R-:W-:Y:S02]  /*0840*/  ULOP3.LUT UR7, UR6, 0x7, URZ, 0xc0, !UPT ;  /* 0x0000000706077892 */ /* 0x000fe4000f8ec0ff */
[----:B------:R-:W-:Y:S01]  /*0850*/  ULOP3.LUT UR9, UR8, 0x3, URZ, 0xc0, !UPT ;  /* 0x0000000308097892 */ /* 0x000fe2000f8ec0ff */
[----:B------:R-:W-:Y:S01]  /*0860*/  MOV R17, UR4 ;  /* 0x0000000400117c02 */ /* 0x000fe20008000f00 */
[----:B------:R-:W-:Y:S02]  /*0870*/  UIADD3 UR5, UPT, UPT, UR5, -0x2, URZ ;  /* 0xfffffffe05057890 */ /* 0x000fe4000fffe0ff */
[----:B------:R-:W-:-:S02]  /*0880*/  ULOP3.LUT UR6, UR6, 0x3, URZ, 0xc0, !UPT ;  /* 0x0000000306067892 */ /* 0x000fc4000f8ec0ff */
[----:B------:R-:W-:Y:S02]  /*0890*/  ULOP3.LUT UR8, UR8, 0x1, URZ, 0xc0, !UPT ;  /* 0x0000000108087892 */ /* 0x000fe4000f8ec0ff */
[----:B------:R-:W-:Y:S02]  /*08a0*/  UIADD3 UR7, UPT, UPT, UR7, -0x1, URZ ;  /* 0xffffffff07077890 */ /* 0x000fe4000fffe0ff */
[----:B------:R-:W-:-:S12]  /*08b0*/  UIADD3 UR9, UPT, UPT, UR9, -0x1, URZ ;  /* 0xffffffff09097890 */ /* 0x000fd8000fffe0ff */
.L_x_3654:
[----:B------:R-:W-:Y:S01]  /*08c0*/  VIADD R2, R2, 0x1 ;  /* 0x0000000102027836 */ /* 0x000fe20000000000 */
[----:B------:R-:W-:Y:S03]  /*08d0*/  BSSY.RECONVERGENT B0, `(.L_x_3614) ;  /* 0x000000c000007945 */ /* 0x000fe60003800200 */
[C---:B------:R-:W-:Y:S01]  /*08e0*/  IMAD.WIDE.U32 R34, R2.reuse, -0x2daee0ad, RZ ;  /* 0xd2511f5302227825 */ /* 0x040fe200078e00ff */
[----:B------:R-:W-:-:S13]  /*08f0*/  ISETP.NE.AND P0, PT, R2, RZ, PT ;  /* 0x000000ff0200720c */ /* 0x000fda0003f05270 */
[----:B-----5:R-:W-:Y:S05]  /*0900*/  @P0 BRA `(.L_x_3615) ;  /* 0x0000000000200947 */ /* 0x020fea0003800000 */
        /* <DEDUP_REMOVED lines=8> */
.L_x_3615:
[----:B------:R-:W-:Y:S05]  /*0990*/  BSYNC.RECONVERGENT B0 ;  /* 0x0000000000007941 */ /* 0x000fea0003800200 */
.L_x_3614:
[----:B------:R-:W-:Y:S01]  /*09a0*/  IMAD.WIDE.U32 R36, R16, -0x326172a9, RZ ;  /* 0xcd9e8d5710247825 */ /* 0x000fe200078e00ff */
[----:B------:R-:W-:Y:S02]  /*09b0*/  LOP3.LUT R18, R14, R35, R21, 0x96, !PT ;  /* 0x000000230e127212 */ /* 0x000fe400078e9615 */
[----:B------:R-:W-:Y:S01]  /*09c0*/  ISETP.GT.AND P0, PT, R12, 0x1, PT ;  /* 0x000000010c00780c */ /* 0x000fe20003f04270 */
[----:B------:R-:W-:Y:S01]  /*09d0*/  IMAD R41, R11, -0x2daee0ad, RZ ;  /* 0xd2511f530b297824 */ /* 0x000fe200078e02ff */
        /* <DEDUP_REMOVED lines=13> */
[----:B------:R-:W-:Y:S01]  /*0ab0*/  IMAD.WIDE.U32 R24, R24, -0x2daee0ad, RZ ;  /* 0xd2511f5318187825 */ /* 0x000fe200078e00ff */
[----:B------:R-:W-:Y:S02]  /*0ac0*/  LOP3.LUT R35, R35, R36, R19, 0x96, !PT ;  /* 0x0000002423237212 */ /* 0x000fe400078e9613 */
[C---:B------:R-:W-:Y:S01]  /*0ad0*/  IADD3 R19, PT, PT, R21.reuse, -0x126145ec, RZ ;  /* 0xed9eba1415137810 */ /* 0x040fe20007ffe0ff */
[----:B------:R-:W-:-:S05]  /*0ae0*/  VIADD R37, R21, 0x32370b8f ;  /* 0x32370b8f15257836 */ /* 0x000fca0000000000 */
        /* <DEDUP_REMOVED lines=41> */
.L_x_3616:
        /* <DEDUP_REMOVED lines=9> */
.L_x_3617:
        /* <DEDUP_REMOVED lines=30> */
.L_x_3623:
[C---:B------:R-:W-:Y:S01]  /*0ff0*/  VIADD R51, R38.reuse, 0x3 ;  /* 0x0000000326337836 */ /* 0x040fe20000000000 */
[C---:B------:R-:W-:Y:S01]  /*1000*/  IADD3 R46, PT, PT, R38.reuse, 0x1, RZ ;  /* 0x00000001262e7810 */ /* 0x040fe20007ffe0ff */
[C---:B------:R-:W-:Y:S01]  /*1010*/  VIADD R48, R38.reuse, 0x2 ;  /* 0x0000000226307836 */ /* 0x040fe20000000000 */
[----:B------:R-:W-:Y:S01]  /*1020*/  SHF.L.U32 R39, R38, 0x2, RZ ;  /* 0x0000000226277819 */ /* 0x000fe200000006ff */
[----:B------:R-:W-:Y:S01]  /*1030*/  VIADD R40, R40, 0x8 ;  /* 0x0000000828287836 */ /* 0x000fe20000000000 */
[----:B------:R-:W-:Y:S01]  /*1040*/  SHF.L.U32 R51, R51, 0x2, RZ ;  /* 0x0000000233337819 */ /* 0x000fe200000006ff */
[----:B------:R-:W-:Y:S01]  /*1050*/  IMAD.SHL.U32 R48, R48, 0x4, RZ ;  /* 0x0000000430307824 */ /* 0x000fe200078e00ff */
[----:B------:R-:W0:Y:S01]  /*1060*/  LDC R41, c[0x0][R39+0x388] ;  /* 0x0000e20027297b82 */ /* 0x000e220000000800 */
[----:B------:R-:W-:-:S07]  /*1070*/  IMAD.SHL.U32 R46, R46, 0x4, RZ ;  /* 0x000000042e2e7824 */ /* 0x000fce00078e00ff */
[----:B------:R-:W1:Y:S08]  /*1080*/  LDC R52, c[0x0][R51+0x388] ;  /* 0x0000e20033347b82 */ /* 0x000e700000000800 */
[----:B------:R-:W2:Y:S08]  /*1090*/  LDC R50, c[0x0][R48+0x388] ;  /* 0x0000e20030327b82 */ /* 0x000eb00000000800 */
[----:B------:R3:W4:Y:S01]  /*10a0*/  LDC R49, c[0x0][R46+0x388] ;  /* 0x0000e2002e317b82 */ /* 0x0007220000000800 */
[----:B0-----:R-:W-:Y:S01]  /*10b0*/  I2F.U32.RP R56, R41 ;  /* 0x0000002900387306 */ /* 0x001fe20000209000 */
[----:B-1----:R-:W-:-:S07]  /*10c0*/  IMAD.MOV R57, RZ, RZ, -R52 ;  /* 0x000000ffff397224 */ /* 0x002fce00078e0a34 */
[----:B------:R-:W0:Y:S01]  /*10d0*/  I2F.U32.RP R54, R52 ;  /* 0x0000003400367306 */ /* 0x000e220000209000 */
[----:B------:R-:W-:Y:S01]  /*10e0*/  ISETP.NE.U32.AND P2, PT, R52, RZ, PT ;  /* 0x000000ff3400720c */ /* 0x000fe20003f45070 */
[----:B------:R-:W1:Y:S06]  /*10f0*/  LDC R51, c[0x0][R51+0x3ec] ;  /* 0x0000fb0033337b82 */ /* 0x000e6c0000000800 */
[----:B--2---:R-:W2:Y:S02]  /*1100*/  I2F.U32.RP R55, R50 ;  /* 0x0000003200377306 */ /* 0x004ea40000209000 */
[----:B------:R-:W5:Y:S06]  /*1110*/  LDC R48, c[0x0][R48+0x3ec] ;  /* 0x0000fb0030307b82 */ /* 0x000f6c0000000800 */
[----:B0-----:R-:W0:Y:S02]  /*1120*/  MUFU.RCP R54, R54 ;  /* 0x0000003600367308 */ /* 0x001e240000001000 */
[----:B---3--:R-:W3:Y:S06]  /*1130*/  LDC R46, c[0x0][R46+0x3ec] ;  /* 0x0000fb002e2e7b82 */ /* 0x008eec0000000800 */
[----:B----4-:R-:W4:Y:S02]  /*1140*/  I2F.U32.RP R53, R49 ;  /* 0x0000003100357306 */ /* 0x010f240000209000 */
[----:B------:R-:W3:Y:S06]  /*1150*/  LDC R39, c[0x0][R39+0x3ec] ;  /* 0x0000fb0027277b82 */ /* 0x000eec0000000800 */
[----:B--2---:R-:W2:Y:S01]  /*1160*/  MUFU.RCP R55, R55 ;  /* 0x0000003700377308 */ /* 0x004ea20000001000 */
[----:B0-----:R-:W-:-:S07]  /*1170*/  IADD3 R34, PT, PT, R54, 0xffffffe, RZ ;  /* 0x0ffffffe36227810 */ /* 0x001fce0007ffe0ff */
[----:B------:R0:W1:Y:S08]  /*1180*/  F2I.FTZ.U32.TRUNC.NTZ R35, R34 ;  /* 0x0000002200237305 */ /* 0x000070000021f000 */
[----:B----4-:R-:W4:Y:S01]  /*1190*/  MUFU.RCP R53, R53 ;  /* 0x0000003500357308 */ /* 0x010f220000001000 */
[----:B--2---:R-:W-:Y:S01]  /*11a0*/  IADD3 R27, PT, PT, R55, 0xffffffe, RZ ;  /* 0x0ffffffe371b7810 */ /* 0x004fe20007ffe0ff */
[----:B0-----:R-:W-:Y:S01]  /*11b0*/  IMAD.MOV.U32 R34, RZ, RZ, RZ ;  /* 0x000000ffff227224 */ /* 0x001fe200078e00ff */
[----:B------:R-:W-:Y:S01]  /*11c0*/  IADD3 R55, PT, PT, RZ, -R50, RZ ;  /* 0x80000032ff377210 */ /* 0x000fe20007ffe0ff */
[----:B-1----:R-:W-:-:S04]  /*11d0*/  IMAD R57, R57, R35, RZ ;  /* 0x0000002339397224 */ /* 0x002fc800078e02ff */
[----:B------:R-:W-:Y:S01]  /*11e0*/  MUFU.RCP R26, R56 ;  /* 0x00000038001a7308 */ /* 0x000fe20000001000 */
[----:B------:R-:W-:-:S07]  /*11f0*/  IMAD.HI.U32 R58, R35, R57, R34 ;  /* 0x00000039233a7227 */ /* 0x000fce00078e0022 */
[----:B------:R-:W0:Y:S01]  /*1200*/  F2I.FTZ.U32.TRUNC.NTZ R27, R27 ;  /* 0x0000001b001b7305 */ /* 0x000e22000021f000 */
[----:B----4-:R-:W-:Y:S02]  /*1210*/  VIADD R34, R53, 0xffffffe ;  /* 0x0ffffffe35227836 */ /* 0x010fe40000000000 */
[----:B------:R-:W-:-:S05]  /*1220*/  IMAD.HI.U32 R59, R58, R37, RZ ;  /* 0x000000253a3b7227 */ /* 0x000fca00078e00ff */
[----:B------:R1:W2:Y:S01]  /*1230*/  F2I.FTZ.U32.TRUNC.NTZ R35, R34 ;  /* 0x0000002200237305 */ /* 0x0002a2000021f000 */
[----:B0-----:R-:W-:Y:S01]  /*1240*/  IMAD R53, R55, R27, RZ ;  /* 0x0000001b37357224 */ /* 0x001fe200078e02ff */
[----:B------:R-:W-:Y:S01]  /*1250*/  IADD3 R55, PT, PT, R26, 0xffffffe, RZ ;  /* 0x0ffffffe1a377810 */ /* 0x000fe20007ffe0ff */
[----:B------:R-:W-:Y:S01]  /*1260*/  IMAD.MOV.U32 R26, RZ, RZ, RZ ;  /* 0x000000ffff1a7224 */ /* 0x000fe200078e00ff */
[----:B-1----:R-:W-:-:S03]  /*1270*/  MOV R34, RZ ;  /* 0x000000ff00227202 */ /* 0x002fc60000000f00 */
[----:B------:R-:W-:Y:S01]  /*1280*/  IMAD.HI.U32 R56, R27, R53, R26 ;  /* 0x000000351b387227 */ /* 0x000fe200078e001a */
[----:B------:R-:W-:Y:S01]  /*1290*/  IADD3 R53, PT, PT, RZ, -R49, RZ ;  /* 0x80000031ff357210 */ /* 0x000fe20007ffe0ff */
[----:B------:R-:W0:Y:S02]  /*12a0*/  F2I.FTZ.U32.TRUNC.NTZ R27, R55 ;  /* 0x00000037001b7305 */ /* 0x000e24000021f000 */
[----:B------:R-:W-:Y:S02]  /*12b0*/  IMAD.MOV R26, RZ, RZ, -R41 ;  /* 0x000000ffff1a7224 */ /* 0x000fe400078e0a29 */
[----:B--2---:R-:W-:-:S04]  /*12c0*/  IMAD R53, R53, R35, RZ ;  /* 0x0000002335357224 */ /* 0x004fc800078e02ff */
[----:B------:R-:W-:Y:S01]  /*12d0*/  IMAD.HI.U32 R54, R35, R53, R34 ;  /* 0x0000003523367227 */ /* 0x000fe200078e0022 */
[----:B------:R-:W-:-:S05]  /*12e0*/  IADD3 R34, PT, PT, R38, -0x1, RZ ;  /* 0xffffffff26227810 */ /* 0x000fca0007ffe0ff */
[----:B------:R-:W-:Y:S02]  /*12f0*/  IMAD.SHL.U32 R34, R34, 0x4, RZ ;  /* 0x0000000422227824 */ /* 0x000fe400078e00ff */
[----:B0-----:R-:W-:Y:S02]  /*1300*/  IMAD R53, R26, R27, RZ ;  /* 0x0000001b1a357224 */ /* 0x001fe400078e02ff */
[----:B------:R0:W1:Y:S01]  /*1310*/  LDC R35, c[0x0][R34+0x388] ;  /* 0x0000e20022237b82 */ /* 0x0000620000000800 */
[----:B------:R-:W-:-:S04]  /*1320*/  IMAD.MOV.U32 R26, RZ, RZ, RZ ;  /* 0x000000ffff1a7224 */ /* 0x000fc800078e00ff */
[----:B------:R-:W-:Y:S01]  /*1330*/  IMAD.HI.U32 R53, R27, R53, R26 ;  /* 0x000000351b357227 */ /* 0x000fe200078e001a */
[----:B------:R-:W-:Y:S02]  /*1340*/  IADD3 R27, PT, PT, -R59, RZ, RZ ;  /* 0x000000ff3b1b7210 */ /* 0x000fe40007ffe1ff */
[----:B0-----:R-:W0:Y:S03]  /*1350*/  LDC R34, c[0x0][R34+0x3ec] ;  /* 0x0000fb0022227b82 */ /* 0x001e260000000800 */
[----:B------:R-:W-:-:S05]  /*1360*/  IMAD R27, R52, R27, R37 ;  /* 0x0000001b341b7224 */ /* 0x000fca00078e0225 */
[----:B------:R-:W-:Y:S01]  /*1370*/  ISETP.GE.U32.AND P0, PT, R27, R52, PT ;  /* 0x000000341b00720c */ /* 0x000fe20003f06070 */
[----:B-1----:R-:W1:-:S12]  /*1380*/  I2F.U32.RP R55, R35 ;  /* 0x0000002300377306 */ /* 0x002e580000209000 */
[----:B------:R-:W-:Y:S01]  /*1390*/  @P0 IMAD.IADD R27, R27, 0x1, -R52 ;  /* 0x000000011b1b0824 */ /* 0x000fe200078e0a34 */
[----:B------:R-:W-:-:S04]  /*13a0*/  @P0 IADD3 R59, PT, PT, R59, 0x1, RZ ;  /* 0x000000013b3b0810 */ /* 0x000fc80007ffe0ff */
[----:B------:R-:W-:Y:S01]  /*13b0*/  ISETP.GE.U32.AND P1, PT, R27, R52, PT ;  /* 0x000000341b00720c */ /* 0x000fe20003f26070 */
[----:B-1----:R-:W1:-:S12]  /*13c0*/  MUFU.RCP R55, R55 ;  /* 0x0000003700377308 */ /* 0x002e580000001000 */
[----:B------:R-:W-:Y:S01]  /*13d0*/  @P1 VIADD R59, R59, 0x1 ;  /* 0x000000013b3b1836 */ /* 0x000fe20000000000 */
[----:B------:R-:W-:Y:S02]  /*13e0*/  @!P2 LOP3.LUT R59, RZ, R52, RZ, 0x33, !PT ;  /* 0x00000034ff3ba212 */ /* 0x000fe400078e33ff */
[----:B------:R-:W-:-:S03]  /*13f0*/  ISETP.NE.U32.AND P2, PT, R50, RZ, PT ;  /* 0x000000ff3200720c */ /* 0x000fc60003f45070 */
[----:B------:R-:W-:Y:S02]  /*1400*/  IMAD.MOV R57, RZ, RZ, -R59 ;  /* 0x000000ffff397224 */ /* 0x000fe400078e0a3b */
[----:B------:R-:W-:Y:S01]  /*1410*/  IMAD.HI.U32 R56, R56, R59, RZ ;  /* 0x0000003b38387227 */ /* 0x000fe200078e00ff */
[----:B-1----:R-:W-:-:S03]  /*1420*/  IADD3 R26, PT, PT, R55, 0xffffffe, RZ ;  /* 0x0ffffffe371a7810 */ /* 0x002fc60007ffe0ff */
[----:B------:R-:W-:Y:S01]  /*1430*/  IMAD R57, R52, R57, R37 ;  /* 0x0000003934397224 */ /* 0x000fe200078e0225 */
[----:B------:R1:W2:Y:S01]  /*1440*/  F2I.FTZ.U32.TRUNC.NTZ R27, R26 ;  /* 0x0000001a001b7305 */ /* 0x0002a2000021f000 */
[----:B------:R-:W-:Y:S02]  /*1450*/  IADD3 R37, PT, PT, RZ, -R35, RZ ;  /* 0x80000023ff257210 */ /* 0x000fe40007ffe0ff */
[----:B------:R-:W-:Y:S02]  /*1460*/  IMAD R57, R57, R51, R36 ;  /* 0x0000003339397224 */ /* 0x000fe400078e0224 */
[----:B-1----:R-:W-:Y:S02]  /*1470*/  IMAD.MOV.U32 R26, RZ, RZ, RZ ;  /* 0x000000ffff1a7224 */ /* 0x002fe400078e00ff */
[----:B--2---:R-:W-:Y:S01]  /*1480*/  IMAD R55, R37, R27, RZ ;  /* 0x0000001b25377224 */ /* 0x004fe200078e02ff */
[----:B------:R-:W-:-:S03]  /*1490*/  IADD3 R37, PT, PT, R38, -0x2, RZ ;  /* 0xfffffffe26257810 */ /* 0x000fc60007ffe0ff */
[----:B------:R-:W-:Y:S01]  /*14a0*/  IMAD.HI.U32 R55, R27, R55, R26 ;  /* 0x000000371b377227 */ /* 0x000fe200078e001a */
[----:B------:R-:W-:-:S03]  /*14b0*/  SHF.L.U32 R37, R37, 0x2, RZ ;  /* 0x0000000225257819 */ /* 0x000fc600000006ff */
[----:B------:R-:W-:Y:S01]  /*14c0*/  IMAD.MOV R27, RZ, RZ, -R56 ;  /* 0x000000ffff1b7224 */ /* 0x000fe200078e0a38 */
[----:B------:R1:W2:Y:S03]  /*14d0*/  LDC R52, c[0x0][R37+0x388] ;  /* 0x0000e20025347b82 */ /* 0x0002a60000000800 */
[----:B------:R-:W-:-:S05]  /*14e0*/  IMAD R27, R50, R27, R59 ;  /* 0x0000001b321b7224 */ /* 0x000fca00078e023b */
[----:B------:R-:W-:Y:S01]  /*14f0*/  ISETP.GE.U32.AND P0, PT, R27, R50, PT ;  /* 0x000000321b00720c */ /* 0x000fe20003f06070 */
[----:B-1----:R-:W1:-:S12]  /*1500*/  LDC R37, c[0x0][R37+0x3ec] ;  /* 0x0000fb0025257b82 */ /* 0x002e580000000800 */
[----:B------:R-:W-:Y:S01]  /*1510*/  @P0 IMAD.IADD R27, R27, 0x1, -R50 ;  /* 0x000000011b1b0824 */ /* 0x000fe200078e0a32 */
[----:B------:R-:W-:Y:S01]  /*1520*/  @P0 IADD3 R56, PT, PT, R56, 0x1, RZ ;  /* 0x0000000138380810 */ /* 0x000fe20007ffe0ff */
[----:B--2---:R-:W2:Y:S01]  /*1530*/  I2F.U32.RP R58, R52 ;  /* 0x00000034003a7306 */ /* 0x004ea20000209000 */
[----:B------:R-:W-:Y:S02]  /*1540*/  IMAD.MOV R51, RZ, RZ, -R52 ;  /* 0x000000ffff337224 */ /* 0x000fe400078e0a34 */
[----:B------:R-:W-:-:S13]  /*1550*/  ISETP.GE.U32.AND P1, PT, R27, R50, PT ;  /* 0x000000321b00720c */ /* 0x000fda0003f26070 */
[----:B------:R-:W-:Y:S01]  /*1560*/  @P1 VIADD R56, R56, 0x1 ;  /* 0x0000000138381836 */ /* 0x000fe20000000000 */
[----:B------:R-:W-:Y:S01]  /*1570*/  @!P2 LOP3.LUT R56, RZ, R50, RZ, 0x33, !PT ;  /* 0x00000032ff38a212 */ /* 0x000fe200078e33ff */
[----:B--2---:R-:W2:Y:S01]  /*1580*/  MUFU.RCP R58, R58 ;  /* 0x0000003a003a7308 */ /* 0x004ea20000001000 */
[----:B------:R-:W-:Y:S02]  /*1590*/  ISETP.NE.U32.AND P2, PT, R49, RZ, PT ;  /* 0x000000ff3100720c */ /* 0x000fe40003f45070 */
[----:B------:R-:W-:Y:S01]  /*15a0*/  IADD3 R60, PT, PT, -R56, RZ, RZ ;  /* 0x000000ff383c7210 */ /* 0x000fe20007ffe1ff */
[----:B------:R-:W-:-:S04]  /*15b0*/  IMAD.HI.U32 R54, R54, R56, RZ ;  /* 0x0000003836367227 */ /* 0x000fc800078e00ff */
[----:B------:R-:W-:Y:S01]  /*15c0*/  IMAD R60, R50, R60, R59 ;  /* 0x0000003c323c7224 */ /* 0x000fe200078e023b */
[----:B------:R-:W-:-:S03]  /*15d0*/  IADD3 R36, PT, PT, -R54, RZ, RZ ;  /* 0x000000ff36247210 */ /* 0x000fc60007ffe1ff */
[----:B-----5:R-:W-:Y:S02]  /*15e0*/  IMAD R57, R60, R48, R57 ;  /* 0x000000303c397224 */ /* 0x020fe400078e0239 */
[----:B------:R-:W-:Y:S02]  /*15f0*/  IMAD R36, R49, R36, R56 ;  /* 0x0000002431247224 */ /* 0x000fe400078e0238 */
[----:B--2---:R-:W-:-:S03]  /*1600*/  VIADD R26, R58, 0xffffffe ;  /* 0x0ffffffe3a1a7836 */ /* 0x004fc60000000000 */
[----:B------:R-:W-:Y:S01]  /*1610*/  ISETP.GE.U32.AND P0, PT, R36, R49, PT ;  /* 0x000000312400720c */ /* 0x000fe20003f06070 */
[----:B------:R2:W4:Y:S02]  /*1620*/  F2I.FTZ.U32.TRUNC.NTZ R27, R26 ;  /* 0x0000001a001b7305 */ /* 0x000524000021f000 */
[----:B--2---:R-:W-:-:S10]  /*1630*/  MOV R26, RZ ;  /* 0x000000ff001a7202 */ /* 0x004fd40000000f00 */
[----:B------:R-:W-:Y:S01]  /*1640*/  @P0 IMAD.IADD R36, R36, 0x1, -R49 ;  /* 0x0000000124240824 */ /* 0x000fe200078e0a31 */
[----:B------:R-:W-:Y:S01]  /*1650*/  @P0 IADD3 R54, PT, PT, R54, 0x1, RZ ;  /* 0x0000000136360810 */ /* 0x000fe20007ffe0ff */
[----:B----4-:R-:W-:-:S03]  /*1660*/  IMAD R51, R51, R27, RZ ;  /* 0x0000001b33337224 */ /* 0x010fc600078e02ff */
[----:B------:R-:W-:Y:S02]  /*1670*/  ISETP.GE.U32.AND P1, PT, R36, R49, PT ;  /* 0x000000312400720c */ /* 0x000fe40003f26070 */
[----:B------:R-:W-:Y:S01]  /*1680*/  IADD3 R36, PT, PT, R38, -0x3, RZ ;  /* 0xfffffffd26247810 */ /* 0x000fe20007ffe0ff */
[----:B------:R-:W-:-:S03]  /*1690*/  IMAD.HI.U32 R51, R27, R51, R26 ;  /* 0x000000331b337227 */ /* 0x000fc600078e001a */
[----:B------:R-:W-:-:S04]  /*16a0*/  SHF.L.U32 R36, R36, 0x2, RZ ;  /* 0x0000000224247819 */ /* 0x000fc800000006ff */
[----:B------:R2:W4:Y:S03]  /*16b0*/  LDC R50, c[0x0][R36+0x388] ;  /* 0x0000e20024327b82 */ /* 0x0005260000000800 */
[----:B------:R-:W-:Y:S01]  /*16c0*/  @P1 VIADD R54, R54, 0x1 ;  /* 0x0000000136361836 */ /* 0x000fe20000000000 */
[----:B------:R-:W-:Y:S02]  /*16d0*/  @!P2 LOP3.LUT R54, RZ, R49, RZ, 0x33, !PT ;  /* 0x00000031ff36a212 */ /* 0x000fe400078e33ff */
[----:B------:R-:W-:Y:S02]  /*16e0*/  ISETP.NE.U32.AND P2, PT, R41, RZ, PT ;  /* 0x000000ff2900720c */ /* 0x000fe40003f45070 */
[----:B--2---:R-:W2:Y:S01]  /*16f0*/  LDC R36, c[0x0][R36+0x3ec] ;  /* 0x0000fb0024247b82 */ /* 0x004ea20000000800 */
[----:B------:R-:W-:-:S04]  /*1700*/  IMAD.HI.U32 R58, R53, R54, RZ ;  /* 0x00000036353a7227 */ /* 0x000fc800078e00ff */
[----:B------:R-:W-:-:S04]  /*1710*/  IMAD.MOV R26, RZ, RZ, -R58 ;  /* 0x000000ffff1a7224 */ /* 0x000fc800078e0a3a */
[----:B------:R-:W-:-:S05]  /*1720*/  IMAD R26, R41, R26, R54 ;  /* 0x0000001a291a7224 */ /* 0x000fca00078e0236 */
[----:B------:R-:W-:Y:S01]  /*1730*/  ISETP.GE.U32.AND P0, PT, R26, R41, PT ;  /* 0x000000291a00720c */ /* 0x000fe20003f06070 */
[----:B----4-:R-:W4:-:S12]  /*1740*/  I2F.U32.RP R53, R50 ;  /* 0x0000003200357306 */ /* 0x010f180000209000 */
[----:B------:R-:W-:Y:S01]  /*1750*/  @P0 IMAD.IADD R26, R26, 0x1, -R41 ;  /* 0x000000011a1a0824 */ /* 0x000fe200078e0a29 */
[----:B------:R-:W-:Y:S01]  /*1760*/  @P0 IADD3 R58, PT, PT, R58, 0x1, RZ ;  /* 0x000000013a3a0810 */ /* 0x000fe20007ffe0ff */
[----:B----4-:R-:W4:Y:S03]  /*1770*/  MUFU.RCP R53, R53 ;  /* 0x0000003500357308 */ /* 0x010f260000001000 */
[----:B------:R-:W-:Y:S02]  /*1780*/  ISETP.GE.U32.AND P1, PT, R26, R41, PT ;  /* 0x000000291a00720c */ /* 0x000fe40003f26070 */
[----:B------:R-:W-:-:S05]  /*1790*/  IADD3 R26, PT, PT, -R54, RZ, RZ ;  /* 0x000000ff361a7210 */ /* 0x000fca0007ffe1ff */
[----:B------:R-:W-:Y:S01]  /*17a0*/  IMAD R56, R49, R26, R56 ;  /* 0x0000001a31387224 */ /* 0x000fe200078e0238 */
[----:B------:R-:W-:Y:S01]  /*17b0*/  MOV R26, RZ ;  /* 0x000000ff001a7202 */ /* 0x000fe20000000f00 */
[----:B------:R-:W-:Y:S02]  /*17c0*/  IMAD.MOV R49, RZ, RZ, -R50 ;  /* 0x000000ffff317224 */ /* 0x000fe400078e0a32 */
[----:B---3--:R-:W-:Y:S02]  /*17d0*/  IMAD R57, R56, R46, R57 ;  /* 0x0000002e38397224 */ /* 0x008fe400078e0239 */
[----:B------:R-:W-:Y:S01]  /*17e0*/  @P1 VIADD R58, R58, 0x1 ;  /* 0x000000013a3a1836 */ /* 0x000fe20000000000 */
[----:B------:R-:W-:Y:S01]  /*17f0*/  @!P2 LOP3.LUT R58, RZ, R41, RZ, 0x33, !PT ;  /* 0x00000029ff3aa212 */ /* 0x000fe200078e33ff */
[----:B----4-:R-:W-:Y:S01]  /*1800*/  VIADD R27, R53, 0xffffffe ;  /* 0x0ffffffe351b7836 */ /* 0x010fe20000000000 */
[----:B------:R-:W-:-:S03]  /*1810*/  ISETP.NE.U32.AND P2, PT, R35, RZ, PT ;  /* 0x000000ff2300720c */ /* 0x000fc60003f45070 */
[----:B------:R-:W-:Y:S02]  /*1820*/  IMAD.HI.U32 R55, R55, R58, RZ ;  /* 0x0000003a37377227 */ /* 0x000fe400078e00ff */
[----:B------:R-:W3:Y:S03]  /*1830*/  F2I.FTZ.U32.TRUNC.NTZ R27, R27 ;  /* 0x0000001b001b7305 */ /* 0x000ee6000021f000 */
[----:B------:R-:W-:-:S05]  /*1840*/  IADD3 R48, PT, PT, -R55, RZ, RZ ;  /* 0x000000ff37307210 */ /* 0x000fca0007ffe1ff */
[----:B------:R-:W-:-:S05]  /*1850*/  IMAD R48, R35, R48, R58 ;  /* 0x0000003023307224 */ /* 0x000fca00078e023a */
[----:B------:R-:W-:Y:S01]  /*1860*/  ISETP.GE.U32.AND P0, PT, R48, R35, PT ;  /* 0x000000233000720c */ /* 0x000fe20003f06070 */
[----:B---3--:R-:W-:-:S04]  /*1870*/  IMAD R49, R49, R27, RZ ;  /* 0x0000001b31317224 */ /* 0x008fc800078e02ff */
[----:B------:R-:W-:Y:S01]  /*1880*/  IMAD.HI.U32 R26, R27, R49, R26 ;  /* 0x000000311b1a7227 */ /* 0x000fe200078e001a */
[----:B------:R-:W-:-:S03]  /*1890*/  IADD3 R49, PT, PT, R38, -0x4, RZ ;  /* 0xfffffffc26317810 */ /* 0x000fc60007ffe0ff */
[----:B------:R-:W-:Y:S01]  /*18a0*/  VIADD R38, R38, 0xfffffff8 ;  /* 0xfffffff826267836 */ /* 0x000fe20000000000 */
[----:B------:R-:W-:-:S03]  /*18b0*/  SHF.L.U32 R49, R49, 0x2, RZ ;  /* 0x0000000231317819 */ /* 0x000fc600000006ff */
[----:B------:R-:W-:Y:S01]  /*18c0*/  @P0 IMAD.IADD R48, R48, 0x1, -R35 ;  /* 0x0000000130300824 */ /* 0x000fe200078e0a23 */
[----:B------:R-:W-:-:S04]  /*18d0*/  @P0 IADD3 R55, PT, PT, R55, 0x1, RZ ;  /* 0x0000000137370810 */ /* 0x000fc80007ffe0ff */
[-C--:B------:R-:W-:Y:S02]  /*18e0*/  ISETP.GE.U32.AND P1, PT, R48, R35.reuse, PT ;  /* 0x000000233000720c */ /* 0x080fe40003f26070 */
[----:B------:R3:W4:Y:S08]  /*18f0*/  LDC R48, c[0x0][R49+0x388] ;  /* 0x0000e20031307b82 */ /* 0x0007300000000800 */
[----:B---3--:R-:W3:Y:S03]  /*1900*/  LDC R49, c[0x0][R49+0x3ec] ;  /* 0x0000fb0031317b82 */ /* 0x008ee60000000800 */
[----:B------:R-:W-:Y:S01]  /*1910*/  @P1 VIADD R55, R55, 0x1 ;  /* 0x0000000137371836 */ /* 0x000fe20000000000 */
[----:B------:R-:W-:-:S02]  /*1920*/  @!P2 LOP3.LUT R55, RZ, R35, RZ, 0x33, !PT ;  /* 0x00000023ff37a212 */ /* 0x000fc400078e33ff */
[----:B------:R-:W-:-:S03]  /*1930*/  ISETP.NE.U32.AND P2, PT, R52, RZ, PT ;  /* 0x000000ff3400720c */ /* 0x000fc60003f45070 */
[----:B------:R-:W-:-:S04]  /*1940*/  IMAD.HI.U32 R51, R51, R55, RZ ;  /* 0x0000003733337227 */ /* 0x000fc800078e00ff */
[----:B------:R-:W-:Y:S01]  /*1950*/  IMAD.MOV R27, RZ, RZ, -R51 ;  /* 0x000000ffff1b7224 */ /* 0x000fe200078e0a33 */
[----:B----4-:R-:W4:Y:S03]  /*1960*/  I2F.U32.RP R59, R48 ;  /* 0x00000030003b7306 */ /* 0x010f260000209000 */
[----:B------:R-:W-:-:S05]  /*1970*/  IMAD R27, R52, R27, R55 ;  /* 0x0000001b341b7224 */ /* 0x000fca00078e0237 */
[----:B------:R-:W-:Y:S01]  /*1980*/  ISETP.GE.U32.AND P0, PT, R27, R52, PT ;  /* 0x000000341b00720c */ /* 0x000fe20003f06070 */
[----:B----4-:R-:W4:-:S12]  /*1990*/  MUFU.RCP R59, R59 ;  /* 0x0000003b003b7308 */ /* 0x010f180000001000 */
[----:B------:R-:W-:Y:S01]  /*19a0*/  @P0 IMAD.IADD R27, R27, 0x1, -R52 ;  /* 0x000000011b1b0824 */ /* 0x000fe200078e0a34 */
[----:B------:R-:W-:-:S04]  /*19b0*/  @P0 IADD3 R51, PT, PT, R51, 0x1, RZ ;  /* 0x0000000133330810 */ /* 0x000fc80007ffe0ff */
[----:B------:R-:W-:Y:S02]  /*19c0*/  ISETP.GE.U32.AND P1, PT, R27, R52, PT ;  /* 0x000000341b00720c */ /* 0x000fe40003f26070 */
[----:B------:R-:W-:-:S05]  /*19d0*/  IADD3 R27, PT, PT, -R58, RZ, RZ ;  /* 0x000000ff3a1b7210 */ /* 0x000fca0007ffe1ff */
[----:B------:R-:W-:-:S04]  /*19e0*/  IMAD R54, R41, R27, R54 ;  /* 0x0000001b29367224 */ /* 0x000fc800078e0236 */
[----:B------:R-:W-:Y:S02]  /*19f0*/  IMAD R57, R54, R39, R57 ;  /* 0x0000002736397224 */ /* 0x000fe400078e0239 */
[----:B------:R-:W-:Y:S01]  /*1a00*/  @P1 VIADD R51, R51, 0x1 ;  /* 0x0000000133331836 */ /* 0x000fe20000000000 */
[----:B------:R-:W-:Y:S02]  /*1a10*/  @!P2 LOP3.LUT R51, RZ, R52, RZ, 0x33, !PT ;  /* 0x00000034ff33a212 */ /* 0x000fe400078e33ff */
[----:B------:R-:W-:-:S03]  /*1a20*/  ISETP.NE.U32.AND P2, PT, R50, RZ, PT ;  /* 0x000000ff3200720c */ /* 0x000fc60003f45070 */
[----:B------:R-:W-:-:S04]  /*1a30*/  IMAD.HI.U32 R41, R26, R51, RZ ;  /* 0x000000331a297227 */ /* 0x000fc800078e00ff */
[----:B----4-:R-:W-:Y:S01]  /*1a40*/  VIADD R26, R59, 0xffffffe ;  /* 0x0ffffffe3b1a7836 */ /* 0x010fe20000000000 */
[----:B------:R-:W-:Y:S01]  /*1a50*/  IADD3 R53, PT, PT, -R41, RZ, RZ ;  /* 0x000000ff29357210 */ /* 0x000fe20007ffe1ff */
[----:B------:R-:W-:Y:S02]  /*1a60*/  IMAD.MOV R59, RZ, RZ, -R48 ;  /* 0x000000ffff3b7224 */ /* 0x000fe400078e0a30 */
[----:B------:R4:W5:Y:S02]  /*1a70*/  F2I.FTZ.U32.TRUNC.NTZ R27, R26 ;  /* 0x0000001a001b7305 */ /* 0x000964000021f000 */
[----:B------:R-:W-:-:S05]  /*1a80*/  IMAD R53, R50, R53, R51 ;  /* 0x0000003532357224 */ /* 0x000fca00078e0233 */
[----:B------:R-:W-:Y:S02]  /*1a90*/  ISETP.GE.U32.AND P0, PT, R53, R50, PT ;  /* 0x000000323500720c */ /* 0x000fe40003f06070 */
[----:B----4-:R-:W-:Y:S01]  /*1aa0*/  MOV R26, RZ ;  /* 0x000000ff001a7202 */ /* 0x010fe20000000f00 */
[----:B-----5:R-:W-:-:S04]  /*1ab0*/  IMAD R59, R59, R27, RZ ;  /* 0x0000001b3b3b7224 */ /* 0x020fc800078e02ff */
[----:B------:R-:W-:-:S06]  /*1ac0*/  IMAD.HI.U32 R46, R27, R59, R26 ;  /* 0x0000003b1b2e7227 */ /* 0x000fcc00078e001a */
[----:B------:R-:W-:Y:S01]  /*1ad0*/  @P0 IADD3 R41, PT, PT, R41, 0x1, RZ ;  /* 0x0000000129290810 */ /* 0x000fe20007ffe0ff */
[----:B------:R-:W-:-:S05]  /*1ae0*/  @P0 IMAD.IADD R53, R53, 0x1, -R50 ;  /* 0x0000000135350824 */ /* 0x000fca00078e0a32 */
[----:B------:R-:W-:-:S13]  /*1af0*/  ISETP.GE.U32.AND P1, PT, R53, R50, PT ;  /* 0x000000323500720c */ /* 0x000fda0003f26070 */
[----:B------:R-:W-:Y:S01]  /*1b00*/  @P1 VIADD R41, R41, 0x1 ;  /* 0x0000000129291836 */ /* 0x000fe20000000000 */
[----:B------:R-:W-:Y:S02]  /*1b10*/  @!P2 LOP3.LUT R41, RZ, R50, RZ, 0x33, !PT ;  /* 0x00000032ff29a212 */ /* 0x000fe400078e33ff */
[----:B------:R-:W-:-:S03]  /*1b20*/  ISETP.NE.U32.AND P2, PT, R48, RZ, PT ;  /* 0x000000ff3000720c */ /* 0x000fc60003f45070 */
[----:B------:R-:W-:-:S05]  /*1b30*/  IMAD.HI.U32 R26, R46, R41, RZ ;  /* 0x000000292e1a7227 */ /* 0x000fca00078e00ff */
[----:B------:R-:W-:-:S05]  /*1b40*/  IADD3 R27, PT, PT, -R26, RZ, RZ ;  /* 0x000000ff1a1b7210 */ /* 0x000fca0007ffe1ff */
[----:B------:R-:W-:-:S05]  /*1b50*/  IMAD R27, R48, R27, R41 ;  /* 0x0000001b301b7224 */ /* 0x000fca00078e0229 */
[----:B------:R-:W-:-:S13]  /*1b60*/  ISETP.GE.U32.AND P0, PT, R27, R48, PT ;  /* 0x000000301b00720c */ /* 0x000fda0003f06070 */
[----:B------:R-:W-:Y:S01]  /*1b70*/  @P0 IMAD.IADD R27, R27, 0x1, -R48 ;  /* 0x000000011b1b0824 */ /* 0x000fe200078e0a30 */
[----:B------:R-:W-:Y:S02]  /*1b80*/  @P0 IADD3 R26, PT, PT, R26, 0x1, RZ ;  /* 0x000000011a1a0810 */ /* 0x000fe40007ffe0ff */
[----:B------:R-:W-:Y:S02]  /*1b90*/  ISETP.NE.AND P0, PT, R40, RZ, PT ;  /* 0x000000ff2800720c */ /* 0x000fe40003f05270 */
[----:B------:R-:W-:Y:S02]  /*1ba0*/  ISETP.GE.U32.AND P1, PT, R27, R48, PT ;  /* 0x000000301b00720c */ /* 0x000fe40003f26070 */
[----:B------:R-:W-:-:S05]  /*1bb0*/  IADD3 R27, PT, PT, -R55, RZ, RZ ;  /* 0x000000ff371b7210 */ /* 0x000fca0007ffe1ff */
[----:B------:R-:W-:Y:S02]  /*1bc0*/  IMAD R35, R35, R27, R58 ;  /* 0x0000001b23237224 */ /* 0x000fe400078e023a */
[----:B------:R-:W-:Y:S02]  /*1bd0*/  IMAD.MOV R27, RZ, RZ, -R51 ;  /* 0x000000ffff1b7224 */ /* 0x000fe400078e0a33 */
[----:B0-----:R-:W-:Y:S02]  /*1be0*/  IMAD R34, R35, R34, R57 ;  /* 0x0000002223227224 */ /* 0x001fe400078e0239 */
[----:B------:R-:W-:Y:S01]  /*1bf0*/  IMAD R52, R52, R27, R55 ;  /* 0x0000001b34347224 */ /* 0x000fe200078e0237 */
[----:B------:R-:W-:Y:S01]  /*1c00*/  IADD3 R27, PT, PT, -R41, RZ, RZ ;  /* 0x000000ff291b7210 */ /* 0x000fe20007ffe1ff */
[----:B------:R-:W-:Y:S01]  /*1c10*/  @P1 VIADD R26, R26, 0x1 ;  /* 0x000000011a1a1836 */ /* 0x000fe20000000000 */
[----:B------:R-:W-:Y:S01]  /*1c20*/  @!P2 LOP3.LUT R26, RZ, R48, RZ, 0x33, !PT ;  /* 0x00000030ff1aa212 */ /* 0x000fe200078e33ff */
[----:B-1----:R-:W-:-:S02]  /*1c30*/  IMAD R37, R52, R37, R34 ;  /* 0x0000002534257224 */ /* 0x002fc400078e0222 */
[----:B------:R-:W-:Y:S01]  /*1c40*/  IMAD R50, R50, R27, R51 ;  /* 0x0000001b32327224 */ /* 0x000fe200078e0233 */
[----:B------:R-:W-:-:S03]  /*1c50*/  IADD3 R27, PT, PT, -R26, RZ, RZ ;  /* 0x000000ff1a1b7210 */ /* 0x000fc60007ffe1ff */
[----:B--2---:R-:W-:Y:S01]  /*1c60*/  IMAD R36, R50, R36, R37 ;  /* 0x0000002432247224 */ /* 0x004fe200078e0225 */
[----:B------:R-:W-:Y:S01]  /*1c70*/  MOV R37, R26 ;  /* 0x0000001a00257202 */ /* 0x000fe20000000f00 */
[----:B------:R-:W-:-:S04]  /*1c80*/  IMAD R41, R48, R27, R41 ;  /* 0x0000001b30297224 */ /* 0x000fc800078e0229 */
[----:B---3--:R-:W-:Y:S01]  /*1c90*/  IMAD R36, R41, R49, R36 ;  /* 0x0000003129247224 */ /* 0x008fe200078e0224 */
[----:B------:R-:W-:Y:S06]  /*1ca0*/  @P0 BRA `(.L_x_3623) ;  /* 0xfffffff000d00947 */ /* 0x000fec000383ffff */
[----:B------:R-:W-:-:S07]  /*1cb0*/  VIADD R38, R38, 0x4 ;  /* 0x0000000426267836 */ /* 0x000fce0000000000 */
.L_x_3622:
        /* <DEDUP_REMOVED lines=8> */
[----:B------:R-:W-:Y:S02]  /*1d40*/  IMAD.SHL.U32 R39, R39, 0x4, RZ ;  /* 0x0000000427277824 */ /* 0x000fe400078e00ff */
[----:B------:R-:W-:Y:S02]  /*1d50*/  IMAD.SHL.U32 R40, R40, 0x4, RZ ;  /* 0x0000000428287824 */ /* 0x000fe400078e00ff */
[----:B------:R0:W1:Y:S01]  /*1d60*/  LDC R34, c[0x0][R39+0x388] ;  /* 0x0000e20027227b82 */ /* 0x0000620000000800 */
[----:B------:R-:W-:-:S02]  /*1d70*/  IMAD.SHL.U32 R48, R48, 0x4, RZ ;  /* 0x0000000430307824 */ /* 0x000fc400078e00ff */
[----:B------:R-:W-:-:S05]  /*1d80*/  VIADD R38, R38, 0xfffffffc ;  /* 0xfffffffc26267836 */ /* 0x000fca0000000000 */
[----:B------:R2:W3:Y:S01]  /*1d90*/  LDC R35, c[0x0][R40+0x388] ;  /* 0x0000e20028237b82 */ /* 0x0004e20000000800 */
[----:B------:R-:W-:-:S07]  /*1da0*/  SHF.L.U32 R51, R38, 0x2, RZ ;  /* 0x0000000226337819 */ /* 0x000fce00000006ff */
        /* <DEDUP_REMOVED lines=8> */
[----:B-1----:R-:W-:-:S02]  /*1e30*/  IADD3 R26, PT, PT, R41, 0xffffffe, RZ ;  /* 0x0ffffffe291a7810 */ /* 0x002fc40007ffe0ff */
[----:B------:R1:W3:Y:S05]  /*1e40*/  LDC R41, c[0x0][R48+0x388] ;  /* 0x0000e20030297b82 */ /* 0x0002ea0000000800 */
[----:B------:R4:W5:Y:S03]  /*1e50*/  F2I.FTZ.U32.TRUNC.NTZ R27, R26 ;  /* 0x0000001a001b7305 */ /* 0x000966000021f000 */
[----:B-1----:R-:W1:Y:S01]  /*1e60*/  LDC R48, c[0x0][R48+0x3ec] ;  /* 0x0000fb0030307b82 */ /* 0x002e620000000800 */
[----:B----4-:R-:W-:Y:S02]  /*1e70*/  HFMA2 R26, -RZ, RZ, 0, 0 ;  /* 0x00000000ff1a7431 */ /* 0x010fe400000001ff */
[----:B-----5:R-:W-:-:S04]  /*1e80*/  IMAD R49, R49, R27, RZ ;  /* 0x0000001b31317224 */ /* 0x020fc800078e02ff */
[----:B------:R-:W-:Y:S01]  /*1e90*/  IMAD.HI.U32 R46, R27, R49, R26 ;  /* 0x000000311b2e7227 */ /* 0x000fe200078e001a */
[----:B------:R-:W-:Y:S01]  /*1ea0*/  IADD3 R26, PT, PT, R50, 0xffffffe, RZ ;  /* 0x0ffffffe321a7810 */ /* 0x000fe20007ffe0ff */
[----:B---3--:R-:W3:Y:S02]  /*1eb0*/  I2F.U32.RP R52, R41 ;  /* 0x0000002900347306 */ /* 0x008ee40000209000 */
[----:B------:R-:W-:Y:S02]  /*1ec0*/  IMAD.MOV R53, RZ, RZ, -R41 ;  /* 0x000000ffff357224 */ /* 0x000fe400078e0a29 */
[----:B------:R-:W-:-:S04]  /*1ed0*/  IMAD.HI.U32 R46, R46, R37, RZ ;  /* 0x000000252e2e7227 */ /* 0x000fc800078e00ff */
[----:B------:R-:W-:Y:S01]  /*1ee0*/  IMAD.MOV R49, RZ, RZ, -R46 ;  /* 0x000000ffff317224 */ /* 0x000fe200078e0a2e */
[----:B------:R4:W5:Y:S03]  /*1ef0*/  F2I.FTZ.U32.TRUNC.NTZ R27, R26 ;  /* 0x0000001a001b7305 */ /* 0x000966000021f000 */
[----:B------:R-:W-:-:S05]  /*1f00*/  IMAD R49, R34, R49, R37 ;  /* 0x0000003122317224 */ /* 0x000fca00078e0225 */
[C---:B------:R-:W-:Y:S01]  /*1f10*/  ISETP.GE.U32.AND P0, PT, R49.reuse, R34, PT ;  /* 0x000000223100720c */ /* 0x040fe20003f06070 */
[----:B----4-:R-:W-:Y:S01]  /*1f20*/  IMAD.MOV.U32 R26, RZ, RZ, RZ ;  /* 0x000000ffff1a7224 */ /* 0x010fe200078e00ff */
[----:B---3--:R-:W3:Y:S11]  /*1f30*/  MUFU.RCP R52, R52 ;  /* 0x0000003400347308 */ /* 0x008ef60000001000 */
[----:B------:R-:W-:-:S02]  /*1f40*/  @P0 IMAD.IADD R49, R49, 0x1, -R34 ;  /* 0x0000000131310824 */ /* 0x000fc400078e0a22 */
[----:B------:R-:W-:-:S03]  /*1f50*/  @P0 VIADD R46, R46, 0x1 ;  /* 0x000000012e2e0836 */ /* 0x000fc60000000000 */
[----:B------:R-:W-:Y:S02]  /*1f60*/  ISETP.GE.U32.AND P1, PT, R49, R34, PT ;  /* 0x000000223100720c */ /* 0x000fe40003f26070 */
[----:B------:R-:W-:-:S05]  /*1f70*/  IADD3 R49, PT, PT, RZ, -R35, RZ ;  /* 0x80000023ff317210 */ /* 0x000fca0007ffe0ff */
[----:B-----5:R-:W-:-:S04]  /*1f80*/  IMAD R49, R49, R27, RZ ;  /* 0x0000001b31317224 */ /* 0x020fc800078e02ff */
[----:B------:R-:W-:Y:S02]  /*1f90*/  IMAD.HI.U32 R27, R27, R49, R26 ;  /* 0x000000311b1b7227 */ /* 0x000fe400078e001a */
[----:B------:R-:W-:Y:S01]  /*1fa0*/  @P1 IADD3 R46, PT, PT, R46, 0x1, RZ ;  /* 0x000000012e2e1810 */ /* 0x000fe20007ffe0ff */
[----:B------:R4:W5:Y:S01]  /*1fb0*/  LDC R49, c[0x0][R51+0x388] ;  /* 0x0000e20033317b82 */ /* 0x0009620000000800 */
[----:B------:R-:W-:Y:S02]  /*1fc0*/  @!P2 LOP3.LUT R46, RZ, R34, RZ, 0x33, !PT ;  /* 0x00000022ff2ea212 */ /* 0x000fe400078e33ff */
[----:B------:R-:W-:-:S03]  /*1fd0*/  ISETP.NE.U32.AND P2, PT, R35, RZ, PT ;  /* 0x000000ff2300720c */ /* 0x000fc60003f45070 */
[----:B------:R-:W-:Y:S02]  /*1fe0*/  IMAD.HI.U32 R50, R27, R46, RZ ;  /* 0x0000002e1b327227 */ /* 0x000fe400078e00ff */
[----:B----4-:R-:W4:Y:S02]  /*1ff0*/  LDC R51, c[0x0][R51+0x3ec] ;  /* 0x0000fb0033337b82 */ /* 0x010f240000000800 */
[----:B---3--:R-:W-:Y:S01]  /*2000*/  VIADD R27, R52, 0xffffffe ;  /* 0x0ffffffe341b7836 */ /* 0x008fe20000000000 */
[----:B------:R-:W-:-:S05]  /*2010*/  IADD3 R26, PT, PT, -R50, RZ, RZ ;  /* 0x000000ff321a7210 */ /* 0x000fca0007ffe1ff */
[----:B------:R-:W-:Y:S01]  /*2020*/  IMAD R26, R35, R26, R46 ;  /* 0x0000001a231a7224 */ /* 0x000fe200078e022e */
[----:B------:R-:W3:Y:S04]  /*2030*/  F2I.FTZ.U32.TRUNC.NTZ R27, R27 ;  /* 0x0000001b001b7305 */ /* 0x000ee8000021f000 */
[----:B------:R-:W-:-:S04]  /*2040*/  ISETP.GE.U32.AND P0, PT, R26, R35, PT ;  /* 0x000000231a00720c */ /* 0x000fc80003f06070 */
[----:B-----5:R-:W5:Y:S01]  /*2050*/  I2F.U32.RP R54, R49 ;  /* 0x0000003100367306 */ /* 0x020f620000209000 */
[----:B---3--:R-:W-:-:S08]  /*2060*/  IMAD R53, R53, R27, RZ ;  /* 0x0000001b35357224 */ /* 0x008fd000078e02ff */
[----:B------:R-:W-:Y:S02]  /*2070*/  @P0 IADD3 R26, PT, PT, -R35, R26, RZ ;  /* 0x0000001a231a0210 */ /* 0x000fe40007ffe1ff */
[----:B------:R-:W-:Y:S02]  /*2080*/  @P0 IADD3 R50, PT, PT, R50, 0x1, RZ ;  /* 0x0000000132320810 */ /* 0x000fe40007ffe0ff */
[----:B------:R-:W-:Y:S01]  /*2090*/  ISETP.GE.U32.AND P1, PT, R26, R35, PT ;  /* 0x000000231a00720c */ /* 0x000fe20003f26070 */
[----:B------:R-:W-:Y:S01]  /*20a0*/  HFMA2 R26, -RZ, RZ, 0, 0 ;  /* 0x00000000ff1a7431 */ /* 0x000fe200000001ff */
[----:B-----5:R-:W3:Y:S04]  /*20b0*/  MUFU.RCP R54, R54 ;  /* 0x0000003600367308 */ /* 0x020ee80000001000 */
[----:B------:R-:W-:-:S07]  /*20c0*/  IMAD.HI.U32 R53, R27, R53, R26 ;  /* 0x000000351b357227 */ /* 0x000fce00078e001a */
[----:B------:R-:W-:Y:S01]  /*20d0*/  @P1 VIADD R50, R50, 0x1 ;  /* 0x0000000132321836 */ /* 0x000fe20000000000 */
[----:B------:R-:W-:Y:S02]  /*20e0*/  @!P2 LOP3.LUT R50, RZ, R35, RZ, 0x33, !PT ;  /* 0x00000023ff32a212 */ /* 0x000fe400078e33ff */
[----:B------:R-:W-:Y:S02]  /*20f0*/  ISETP.NE.U32.AND P2, PT, R41, RZ, PT ;  /* 0x000000ff2900720c */ /* 0x000fe40003f45070 */
[----:B---3--:R-:W-:Y:S01]  /*2100*/  IADD3 R27, PT, PT, R54, 0xffffffe, RZ ;  /* 0x0ffffffe361b7810 */ /* 0x008fe20007ffe0ff */
[----:B------:R-:W-:Y:S01]  /*2110*/  IMAD.HI.U32 R52, R53, R50, RZ ;  /* 0x0000003235347227 */ /* 0x000fe200078e00ff */
[----:B------:R-:W-:-:S03]  /*2120*/  IADD3 R53, PT, PT, RZ, -R49, RZ ;  /* 0x80000031ff357210 */ /* 0x000fc60007ffe0ff */
[----:B------:R-:W-:Y:S01]  /*2130*/  IMAD.MOV R26, RZ, RZ, -R52 ;  /* 0x000000ffff1a7224 */ /* 0x000fe200078e0a34 */
[----:B------:R-:W3:Y:S03]  /*2140*/  F2I.FTZ.U32.TRUNC.NTZ R27, R27 ;  /* 0x0000001b001b7305 */ /* 0x000ee6000021f000 */
[----:B------:R-:W-:-:S05]  /*2150*/  IMAD R26, R41, R26, R50 ;  /* 0x0000001a291a7224 */ /* 0x000fca00078e0232 */
[----:B------:R-:W-:Y:S01]  /*2160*/  ISETP.GE.U32.AND P0, PT, R26, R41, PT ;  /* 0x000000291a00720c */ /* 0x000fe20003f06070 */
[----:B---3--:R-:W-:-:S12]  /*2170*/  IMAD R53, R53, R27, RZ ;  /* 0x0000001b35357224 */ /* 0x008fd800078e02ff */
        /* <DEDUP_REMOVED lines=29> */
[----:B----4-:R-:W-:-:S07]  /*2350*/  IMAD R36, R36, R51, R48 ;  /* 0x0000003324247224 */ /* 0x010fce00078e0230 */
.L_x_3625:
        /* <DEDUP_REMOVED lines=55> */
.L_x_3626:
[----:B------:R-:W-:Y:S05]  /*26d0*/  BRA.U !UP1, `(.L_x_3624) ;  /* 0x0000000109687547 */ /* 0x000fea000b800000 */
        /* <DEDUP_REMOVED lines=26> */
.L_x_3624:
[----:B------:R-:W0:Y:S01]  /*2880*/  LDC.64 R26, c[0x0][0x380] ;  /* 0x0000e000ff1a7b82 */ /* 0x000e220000000a00 */
[----:B------:R-:W1:Y:S02]  /*2890*/  LDCU UR4, c[0x0][0x3ec] ;  /* 0x00007d80ff0477ac */ /* 0x000e640008000800 */
[----:B-1----:R-:W-:-:S04]  /*28a0*/  IMAD R35, R37, UR4, R36 ;  /* 0x0000000425237c24 */ /* 0x002fc8000f8e0224 */
[----:B0-----:R-:W-:-:S06]  /*28b0*/  IMAD.WIDE.U32 R26, R35, 0x8, R26 ;  /* 0x00000008231a7825 */ /* 0x001fcc00078e001a */
[----:B------:R-:W5:Y:S02]  /*28c0*/  LDG.E.64 R26, desc[UR10][R26.64] ;  /* 0x0000000a1a1a7981 */ /* 0x000f64000c1e1b00 */
.L_x_3621:
[----:B------:R-:W-:Y:S05]  /*28d0*/  BSYNC.RECONVERGENT B1 ;  /* 0x0000000000017941 */ /* 0x000fea0003800200 */
.L_x_3620:
[----:B------:R-:W-:Y:S01]  /*28e0*/  IMAD.IADD R36, R13, 0x1, R0 ;  /* 0x000000010d247824 */ /* 0x000fe200078e0200 */
[----:B------:R-:W-:Y:S04]  /*28f0*/  BSSY.RECONVERGENT B1, `(.L_x_3627) ;  /* 0x000019b000017945 */ /* 0x000fe80003800200 */
        /* <DEDUP_REMOVED lines=8> */
[----:B------:R-:W-:Y:S01]  /*2980*/  BSSY.RECONVERGENT B2, `(.L_x_3629) ;  /* 0x00000d0000027945 */ /* 0x000fe20003800200 */
[----:B------:R-:W-:Y:S01]  /*2990*/  IMAD.MOV.U32 R38, RZ, RZ, RZ ;  /* 0x000000ffff267224 */ /* 0x000fe200078e00ff */
[----:B------:R-:W-:Y:S01]  /*29a0*/  MOV R39, UR4 ;  /* 0x0000000400277c02 */ /* 0x000fe20008000f00 */
[----:B------:R-:W-:Y:S01]  /*29b0*/  IMAD.MOV.U32 R37, RZ, RZ, R36 ;  /* 0x000000ffff257224 */ /* 0x000fe200078e0024 */
[----:B------:R-:W-:-:S07]  /*29c0*/  MOV R40, RZ ;  /* 0x000000ff00287202 */ /* 0x000fce0000000f00 */
.L_x_3630:
[C---:B------:R-:W-:Y:S02]  /*29d0*/  VIADD R51, R39.reuse, 0xffffffff ;  /* 0xffffffff27337836 */ /* 0x040fe40000000000 */
[C---:B------:R-:W-:Y:S02]  /*29e0*/  VIADD R52, R39.reuse, 0xfffffffe ;  /* 0xfffffffe27347836 */ /* 0x040fe40000000000 */
[----:B------:R-:W-:Y:S01]  /*29f0*/  VIADD R48, R39, 0xfffffffd ;  /* 0xfffffffd27307836 */ /* 0x000fe20000000000 */
[----:B------:R-:W-:Y:S01]  /*2a00*/  SHF.L.U32 R51, R51, 0x2, RZ ;  /* 0x0000000233337819 */ /* 0x000fe200000006ff */
[----:B------:R-:W-:Y:S01]  /*2a10*/  VIADD R41, R39, 0xfffffffc ;  /* 0xfffffffc27297836 */ /* 0x000fe20000000000 */
[----:B------:R-:W-:Y:S01]  /*2a20*/  SHF.L.U32 R52, R52, 0x2, RZ ;  /* 0x0000000234347819 */ /* 0x000fe200000006ff */
[----:B------:R-:W-:Y:S01]  /*2a30*/  VIADD R40, R40, 0x8 ;  /* 0x0000000828287836 */ /* 0x000fe20000000000 */
[----:B------:R0:W1:Y:S01]  /*2a40*/  LDC R54, c[0x0][R51+0x388] ;  /* 0x0000e20033367b82 */ /* 0x0000620000000800 */
[----:B------:R-:W-:-:S02]  /*2a50*/  SHF.L.U32 R48, R48, 0x2, RZ ;  /* 0x0000000230307819 */ /* 0x000fc400000006ff */
[----:B------:R-:W-:-:S05]  /*2a60*/  SHF.L.U32 R41, R41, 0x2, RZ ;  /* 0x0000000229297819 */ /* 0x000fca00000006ff */
[----:B------:R2:W3:Y:S08]  /*2a70*/  LDC R50, c[0x0][R52+0x388] ;  /* 0x0000e20034327b82 */ /* 0x0004f00000000800 */
[----:B------:R-:W4:Y:S08]  /*2a80*/  LDC R49, c[0x0][R48+0x388] ;  /* 0x0000e20030317b82 */ /* 0x000f300000000800 */
[----:B------:R1:W4:Y:S08]  /*2a90*/  LDC R46, c[0x0][R41+0x388] ;  /* 0x0000e200292e7b82 */ /* 0x0003300000000800 */
[----:B0-----:R-:W0:Y:S08]  /*2aa0*/  LDC R51, c[0x0][R51+0x3ec] ;  /* 0x0000fb0033337b82 */ /* 0x001e300000000800 */
[----:B--2---:R-:W2:Y:S01]  /*2ab0*/  LDC R52, c[0x0][R52+0x3ec] ;  /* 0x0000fb0034347b82 */ /* 0x004ea20000000800 */
[----:B-1----:R-:W1:Y:S01]  /*2ac0*/  I2F.U32.RP R35, R54 ;  /* 0x0000003600237306 */ /* 0x002e620000209000 */
[----:B------:R-:W-:-:S06]  /*2ad0*/  IADD3 R57, PT, PT, RZ, -R54, RZ ;  /* 0x80000036ff397210 */ /* 0x000fcc0007ffe0ff */
[----:B------:R-:W2:Y:S01]  /*2ae0*/  LDC R41, c[0x0][R41+0x3ec] ;  /* 0x0000fb0029297b82 */ /* 0x000ea20000000800 */
[----:B------:R-:W-:Y:S01]  /*2af0*/  ISETP.NE.U32.AND P2, PT, R54, RZ, PT ;  /* 0x000000ff3600720c */ /* 0x000fe20003f45070 */
[----:B---3--:R-:W3:Y:S08]  /*2b00*/  I2F.U32.RP R53, R50 ;  /* 0x0000003200357306 */ /* 0x008ef00000209000 */
[----:B-1----:R-:W1:Y:S08]  /*2b10*/  MUFU.RCP R35, R35 ;  /* 0x0000002300237308 */ /* 0x002e700000001000 */
[----:B----4-:R-:W4:Y:S01]  /*2b20*/  I2F.U32.RP R55, R49 ;  /* 0x0000003100377306 */ /* 0x010f220000209000 */
[----:B------:R-:W-:-:S07]  /*2b30*/  IMAD.MOV R61, RZ, RZ, -R46 ;  /* 0x000000ffff3d7224 */ /* 0x000fce00078e0a2e */
[----:B---3--:R-:W3:Y:S01]  /*2b40*/  MUFU.RCP R53, R53 ;  /* 0x0000003500357308 */ /* 0x008ee20000001000 */
[----:B-1----:R-:W-:-:S07]  /*2b50*/  VIADD R28, R35, 0xffffffe ;  /* 0x0ffffffe231c7836 */ /* 0x002fce0000000000 */
[----:B----4-:R-:W1:Y:S08]  /*2b60*/  MUFU.RCP R34, R55 ;  /* 0x0000003700227308 */ /* 0x010e700000001000 */
[----:B------:R4:W0:Y:S01]  /*2b70*/  F2I.FTZ.U32.TRUNC.NTZ R29, R28 ;  /* 0x0000001c001d7305 */ /* 0x000822000021f000 */
[----:B---3--:R-:W-:Y:S02]  /*2b80*/  VIADD R35, R53, 0xffffffe ;  /* 0x0ffffffe35237836 */ /* 0x008fe40000000000 */
[----:B------:R-:W-:-:S05]  /*2b90*/  IMAD.MOV R53, RZ, RZ, -R50 ;  /* 0x000000ffff357224 */ /* 0x000fca00078e0a32 */
[----:B------:R-:W3:Y:S01]  /*2ba0*/  F2I.FTZ.U32.TRUNC.NTZ R35, R35 ;  /* 0x0000002300237305 */ /* 0x000ee2000021f000 */
[----:B----4-:R-:W-:Y:S01]  /*2bb0*/  HFMA2 R28, -RZ, RZ, 0, 0 ;  /* 0x00000000ff1c7431 */ /* 0x010fe200000001ff */
[----:B-1----:R-:W-:Y:S01]  /*2bc0*/  IADD3 R34, PT, PT, R34, 0xffffffe, RZ ;  /* 0x0ffffffe22227810 */ /* 0x002fe20007ffe0ff */
[----:B0-----:R-:W-:-:S05]  /*2bd0*/  IMAD R57, R57, R29, RZ ;  /* 0x0000001d39397224 */ /* 0x001fca00078e02ff */
[----:B------:R-:W0:Y:S01]  /*2be0*/  I2F.U32.RP R59, R46 ;  /* 0x0000002e003b7306 */ /* 0x000e220000209000 */
[----:B------:R-:W-:-:S04]  /*2bf0*/  IMAD.HI.U32 R58, R29, R57, R28 ;  /* 0x000000391d3a7227 */ /* 0x000fc800078e001c */
[----:B---3--:R-:W-:-:S03]  /*2c00*/  IMAD R53, R53, R35, RZ ;  /* 0x0000002335357224 */ /* 0x008fc600078e02ff */
[----:B------:R1:W3:Y:S01]  /*2c10*/  F2I.FTZ.U32.TRUNC.NTZ R29, R34 ;  /* 0x00000022001d7305 */ /* 0x0002e2000021f000 */
[----:B------:R-:W-:-:S04]  /*2c20*/  IMAD.HI.U32 R57, R58, R37, RZ ;  /* 0x000000253a397227 */ /* 0x000fc800078e00ff */
[----:B------:R-:W-:-:S03]  /*2c30*/  IMAD.MOV R55, RZ, RZ, -R57 ;  /* 0x000000ffff377224 */ /* 0x000fc600078e0a39 */
[----:B0-----:R-:W0:Y:S01]  /*2c40*/  MUFU.RCP R59, R59 ;  /* 0x0000003b003b7308 */ /* 0x001e220000001000 */
[----:B-1----:R-:W-:Y:S02]  /*2c50*/  IMAD.MOV.U32 R34, RZ, RZ, RZ ;  /* 0x000000ffff227224 */ /* 0x002fe400078e00ff */
[----:B------:R-:W-:Y:S02]  /*2c60*/  IMAD R55, R54, R55, R37 ;  /* 0x0000003736377224 */ /* 0x000fe400078e0225 */
[----:B------:R-:W-:Y:S01]  /*2c70*/  IMAD.HI.U32 R56, R35, R53, R34 ;  /* 0x0000003523387227 */ /* 0x000fe200078e0022 */
[----:B------:R-:W-:Y:S02]  /*2c80*/  IADD3 R53, PT, PT, RZ, -R49, RZ ;  /* 0x80000031ff357210 */ /* 0x000fe40007ffe0ff */
[----:B------:R-:W-:-:S03]  /*2c90*/  ISETP.GE.U32.AND P0, PT, R55, R54, PT ;  /* 0x000000363700720c */ /* 0x000fc60003f06070 */
[----:B---3--:R-:W-:-:S04]  /*2ca0*/  IMAD R53, R53, R29, RZ ;  /* 0x0000001d35357224 */ /* 0x008fc800078e02ff */
[----:B------:R-:W-:-:S04]  /*2cb0*/  IMAD.HI.U32 R53, R29, R53, R28 ;  /* 0x000000351d357227 */ /* 0x000fc800078e001c */
[----:B------:R-:W-:Y:S02]  /*2cc0*/  VIADD R28, R39, 0xfffffffb ;  /* 0xfffffffb271c7836 */ /* 0x000fe40000000000 */
[----:B------:R-:W-:Y:S02]  /*2cd0*/  @P0 IADD3 R55, PT, PT, -R54, R55, RZ ;  /* 0x0000003736370210 */ /* 0x000fe40007ffe1ff */
[----:B------:R-:W-:Y:S02]  /*2ce0*/  @P0 IADD3 R57, PT, PT, R57, 0x1, RZ ;  /* 0x0000000139390810 */ /* 0x000fe40007ffe0ff */
[----:B------:R-:W-:Y:S02]  /*2cf0*/  SHF.L.U32 R34, R28, 0x2, RZ ;  /* 0x000000021c227819 */ /* 0x000fe400000006ff */
[----:B------:R-:W-:Y:S02]  /*2d00*/  ISETP.GE.U32.AND P1, PT, R55, R54, PT ;  /* 0x000000363700720c */ /* 0x000fe40003f26070 */
[----:B------:R1:W3:Y:S01]  /*2d10*/  LDC R35, c[0x0][R34+0x388] ;  /* 0x0000e20022237b82 */ /* 0x0002e20000000800 */
[----:B0-----:R-:W-:-:S04]  /*2d20*/  IADD3 R28, PT, PT, R59, 0xffffffe, RZ ;  /* 0x0ffffffe3b1c7810 */ /* 0x001fc80007ffe0ff */
[----:B------:R0:W4:Y:S03]  /*2d30*/  F2I.FTZ.U32.TRUNC.NTZ R29, R28 ;  /* 0x0000001c001d7305 */ /* 0x000126000021f000 */
[----:B-1----:R-:W1:Y:S03]  /*2d40*/  LDC R34, c[0x0][R34+0x3ec] ;  /* 0x0000fb0022227b82 */ /* 0x002e660000000800 */
[----:B------:R-:W-:Y:S01]  /*2d50*/  @P1 VIADD R57, R57, 0x1 ;  /* 0x0000000139391836 */ /* 0x000fe20000000000 */
[----:B------:R-:W-:Y:S01]  /*2d60*/  @!P2 LOP3.LUT R57, RZ, R54, RZ, 0x33, !PT ;  /* 0x00000036ff39a212 */ /* 0x000fe200078e33ff */
[----:B0-----:R-:W-:Y:S01]  /*2d70*/  IMAD.MOV.U32 R28, RZ, RZ, RZ ;  /* 0x000000ffff1c7224 */ /* 0x001fe200078e00ff */
[----:B------:R-:W-:Y:S02]  /*2d80*/  ISETP.NE.U32.AND P2, PT, R50, RZ, PT ;  /* 0x000000ff3200720c */ /* 0x000fe40003f45070 */
[----:B------:R-:W-:Y:S01]  /*2d90*/  IADD3 R59, PT, PT, -R57, RZ, RZ ;  /* 0x000000ff393b7210 */ /* 0x000fe20007ffe1ff */
[----:B------:R-:W-:-:S04]  /*2da0*/  IMAD.HI.U32 R56, R56, R57, RZ ;  /* 0x0000003938387227 */ /* 0x000fc800078e00ff */
[----:B------:R-:W-:Y:S02]  /*2db0*/  IMAD R59, R54, R59, R37 ;  /* 0x0000003b363b7224 */ /* 0x000fe400078e0225 */
[----:B------:R-:W-:Y:S02]  /*2dc0*/  IMAD.MOV R37, RZ, RZ, -R56 ;  /* 0x000000ffff257224 */ /* 0x000fe400078e0a38 */
[----:B----4-:R-:W-:Y:S02]  /*2dd0*/  IMAD R55, R61, R29, RZ ;  /* 0x0000001d3d377224 */ /* 0x010fe400078e02ff */
[----:B------:R-:W-:Y:S02]  /*2de0*/  IMAD R37, R50, R37, R57 ;  /* 0x0000002532257224 */ /* 0x000fe400078e0239 */
[----:B------:R-:W-:-:S03]  /*2df0*/  IMAD.HI.U32 R55, R29, R55, R28 ;  /* 0x000000371d377227 */ /* 0x000fc600078e001c */
[----:B------:R-:W-:Y:S01]  /*2e00*/  ISETP.GE.U32.AND P0, PT, R37, R50, PT ;  /* 0x000000322500720c */ /* 0x000fe20003f06070 */
[----:B------:R-:W-:-:S12]  /*2e10*/  IMAD R59, R59, R51, R38 ;  /* 0x000000333b3b7224 */ /* 0x000fd800078e0226 */
[----:B------:R-:W-:Y:S01]  /*2e20*/  @P0 IADD3 R37, PT, PT, -R50, R37, RZ ;  /* 0x0000002532250210 */ /* 0x000fe20007ffe1ff */
[----:B---3--:R-:W0:Y:S01]  /*2e30*/  I2F.U32.RP R58, R35 ;  /* 0x00000023003a7306 */ /* 0x008e220000209000 */
[----:B------:R-:W-:Y:S02]  /*2e40*/  IMAD.MOV R61, RZ, RZ, -R35 ;  /* 0x000000ffff3d7224 */ /* 0x000fe400078e0a23 */
[----:B------:R-:W-:Y:S02]  /*2e50*/  ISETP.GE.U32.AND P1, PT, R37, R50, PT ;  /* 0x000000322500720c */ /* 0x000fe40003f26070 */
[----:B------:R-:W-:-:S03]  /*2e60*/  @P0 IADD3 R56, PT, PT, R56, 0x1, RZ ;  /* 0x0000000138380810 */ /* 0x000fc60007ffe0ff */
[----:B0-----:R-:W0:Y:S08]  /*2e70*/  MUFU.RCP R58, R58 ;  /* 0x0000003a003a7308 */ /* 0x001e300000001000 */
[----:B------:R-:W-:Y:S01]  /*2e80*/  @P1 VIADD R56, R56, 0x1 ;  /* 0x0000000138381836 */ /* 0x000fe20000000000 */
[----:B------:R-:W-:Y:S02]  /*2e90*/  @!P2 LOP3.LUT R56, RZ, R50, RZ, 0x33, !PT ;  /* 0x00000032ff38a212 */ /* 0x000fe400078e33ff */
[----:B------:R-:W-:-:S03]  /*2ea0*/  ISETP.NE.U32.AND P2, PT, R49, RZ, PT ;  /* 0x000000ff3100720c */ /* 0x000fc60003f45070 */
[----:B------:R-:W-:Y:S01]  /*2eb0*/  IMAD.HI.U32 R53, R53, R56, RZ ;  /* 0x0000003835357227 */ /* 0x000fe200078e00ff */
[----:B0-----:R-:W-:-:S04]  /*2ec0*/  IADD3 R28, PT, PT, R58, 0xffffffe, RZ ;  /* 0x0ffffffe3a1c7810 */ /* 0x001fc80007ffe0ff */
[----:B------:R0:W3:Y:S02]  /*2ed0*/  F2I.FTZ.U32.TRUNC.NTZ R29, R28 ;  /* 0x0000001c001d7305 */ /* 0x0000e4000021f000 */
[----:B0-----:R-:W-:Y:S02]  /*2ee0*/  IMAD.MOV.U32 R28, RZ, RZ, RZ ;  /* 0x000000ffff1c7224 */ /* 0x001fe400078e00ff */
[----:B---3--:R-:W-:-:S04]  /*2ef0*/  IMAD R37, R61, R29, RZ ;  /* 0x0000001d3d257224 */ /* 0x008fc800078e02ff */
[----:B------:R-:W-:Y:S01]  /*2f00*/  IMAD.HI.U32 R58, R29, R37, R28 ;  /* 0x000000251d3a7227 */ /* 0x000fe200078e001c */
[----:B------:R-:W-:Y:S02]  /*2f10*/  IADD3 R37, PT, PT, R39, -0x6, RZ ;  /* 0xfffffffa27257810 */ /* 0x000fe40007ffe0ff */
[----:B------:R-:W-:-:S03]  /*2f20*/  IADD3 R28, PT, PT, -R56, RZ, RZ ;  /* 0x000000ff381c7210 */ /* 0x000fc60007ffe1ff */
[----:B------:R-:W-:Y:S02]  /*2f30*/  IMAD.SHL.U32 R37, R37, 0x4, RZ ;  /* 0x0000000425257824 */ /* 0x000fe400078e00ff */
[----:B------:R-:W-:Y:S02]  /*2f40*/  IMAD R57, R50, R28, R57 ;  /* 0x0000001c32397224 */ /* 0x000fe400078e0239 */
[----:B------:R0:W3:Y:S01]  /*2f50*/  LDC R54, c[0x0][R37+0x388] ;  /* 0x0000e20025367b82 */ /* 0x0000e20000000800 */
[----:B------:R-:W-:Y:S02]  /*2f60*/  IMAD.MOV R28, RZ, RZ, -R53 ;  /* 0x000000ffff1c7224 */ /* 0x000fe400078e0a35 */
[----:B--2---:R-:W-:Y:S02]  /*2f70*/  IMAD R57, R57, R52, R59 ;  /* 0x0000003439397224 */ /* 0x004fe400078e023b */
[----:B------:R-:W-:-:S03]  /*2f80*/  IMAD R28, R49, R28, R56 ;  /* 0x0000001c311c7224 */ /* 0x000fc600078e0238 */
[----:B0-----:R-:W0:Y:S02]  /*2f90*/  LDC R37, c[0x0][R37+0x3ec] ;  /* 0x0000fb0025257b82 */ /* 0x001e240000000800 */
[----:B------:R-:W-:-:S13]  /*2fa0*/  ISETP.GE.U32.AND P0, PT, R28, R49, PT ;  /* 0x000000311c00720c */ /* 0x000fda0003f06070 */
[----:B------:R-:W-:Y:S01]  /*2fb0*/  @P0 IADD3 R28, PT, PT, -R49, R28, RZ ;  /* 0x0000001c311c0210 */ /* 0x000fe20007ffe1ff */
[----:B------:R-:W-:-:S03]  /*2fc0*/  @P0 VIADD R53, R53, 0x1 ;  /* 0x0000000135350836 */ /* 0x000fc60000000000 */
[----:B------:R-:W-:Y:S01]  /*2fd0*/  ISETP.GE.U32.AND P1, PT, R28, R49, PT ;  /* 0x000000311c00720c */ /* 0x000fe20003f26070 */
[----:B------:R-:W-:-:S12]  /*2fe0*/  IMAD.MOV.U32 R28, RZ, RZ, RZ ;  /* 0x000000ffff1c7224 */ /* 0x000fd800078e00ff */
[----:B------:R-:W-:Y:S01]  /*2ff0*/  @P1 VIADD R53, R53, 0x1 ;  /* 0x0000000135351836 */ /* 0x000fe20000000000 */
[----:B------:R-:W-:Y:S02]  /*3000*/  @!P2 LOP3.LUT R53, RZ, R49, RZ, 0x33, !PT ;  /* 0x00000031ff35a212 */ /* 0x000fe400078e33ff */
[----:B------:R-:W-:-:S03]  /*3010*/  ISETP.NE.U32.AND P2, PT, R46, RZ, PT ;  /* 0x000000ff2e00720c */ /* 0x000fc60003f45070 */
[----:B------:R-:W-:Y:S01]  /*3020*/  IMAD.HI.U32 R52, R55, R53, RZ ;  /* 0x0000003537347227 */ /* 0x000fe200078e00ff */
[----:B---3--:R-:W2:Y:S01]  /*3030*/  I2F.U32.RP R38, R54 ;  /* 0x0000003600267306 */ /* 0x008ea20000209000 */
[----:B------:R-:W3:Y:S02]  /*3040*/  LDC R55, c[0x0][R48+0x3ec] ;  /* 0x0000fb0030377b82 */ /* 0x000ee40000000800 */
[----:B------:R-:W-:-:S05]  /*3050*/  IMAD.MOV R51, RZ, RZ, -R54 ;  /* 0x000000ffff337224 */ /* 0x000fca00078e0a36 */
[----:B--2---:R-:W2:Y:S02]  /*3060*/  MUFU.RCP R38, R38 ;  /* 0x0000002600267308 */ /* 0x004ea40000001000 */
[----:B--2---:R-:W-:Y:S02]  /*3070*/  IADD3 R29, PT, PT, R38, 0xffffffe, RZ ;  /* 0x0ffffffe261d7810 */ /* 0x004fe40007ffe0ff */
[C---:B------:R-:W-:Y:S02]  /*3080*/  IADD3 R38, PT, PT, R39.reuse, -0x7, RZ ;  /* 0xfffffff927267810 */ /* 0x040fe40007ffe0ff */
[----:B------:R-:W-:Y:S02]  /*3090*/  IADD3 R39, PT, PT, R39, -0x8, RZ ;  /* 0xfffffff827277810 */ /* 0x000fe40007ffe0ff */
[----:B------:R-:W2:Y:S01]  /*30a0*/  F2I.FTZ.U32.TRUNC.NTZ R29, R29 ;  /* 0x0000001d001d7305 */ /* 0x000ea2000021f000 */
[----:B------:R-:W-:-:S04]  /*30b0*/  SHF.L.U32 R38, R38, 0x2, RZ ;  /* 0x0000000226267819 */ /* 0x000fc800000006ff */
[----:B------:R4:W1:Y:S08]  /*30c0*/  LDC R50, c[0x0][R38+0x388] ;  /* 0x0000e20026327b82 */ /* 0x0008700000000800 */
[----:B----4-:R-:W4:Y:S01]  /*30d0*/  LDC R38, c[0x0][R38+0x3ec] ;  /* 0x0000fb0026267b82 */ /* 0x010f220000000800 */
[----:B--2---:R-:W-:-:S04]  /*30e0*/  IMAD R51, R51, R29, RZ ;  /* 0x0000001d33337224 */ /* 0x004fc800078e02ff */
[----:B------:R-:W-:Y:S01]  /*30f0*/  IMAD.HI.U32 R51, R29, R51, R28 ;  /* 0x000000331d337227 */ /* 0x000fe200078e001c */
[----:B------:R-:W-:Y:S02]  /*3100*/  IADD3 R29, PT, PT, -R52, RZ, RZ ;  /* 0x000000ff341d7210 */ /* 0x000fe40007ffe1ff */
[----:B------:R-:W-:-:S03]  /*3110*/  IADD3 R28, PT, PT, -R53, RZ, RZ ;  /* 0x000000ff351c7210 */ /* 0x000fc60007ffe1ff */
[----:B------:R-:W-:Y:S02]  /*3120*/  IMAD R29, R46, R29, R53 ;  /* 0x0000001d2e1d7224 */ /* 0x000fe400078e0235 */
[----:B------:R-:W-:-:S03]  /*3130*/  IMAD R56, R49, R28, R56 ;  /* 0x0000001c31387224 */ /* 0x000fc600078e0238 */
[----:B------:R-:W-:Y:S01]  /*3140*/  ISETP.GE.U32.AND P0, PT, R29, R46, PT ;  /* 0x0000002e1d00720c */ /* 0x000fe20003f06070 */
[----:B---3--:R-:W-:Y:S01]  /*3150*/  IMAD R55, R56, R55, R57 ;  /* 0x0000003738377224 */ /* 0x008fe200078e0239 */
[----:B------:R-:W-:-:S04]  /*3160*/  SHF.L.U32 R56, R39, 0x2, RZ ;  /* 0x0000000227387819 */ /* 0x000fc800000006ff */
[----:B------:R2:W3:Y:S07]  /*3170*/  LDC R48, c[0x0][R56+0x388] ;  /* 0x0000e20038307b82 */ /* 0x0004ee0000000800 */
[----:B------:R-:W-:Y:S01]  /*3180*/  @P0 IMAD.IADD R29, R29, 0x1, -R46 ;  /* 0x000000011d1d0824 */ /* 0x000fe200078e0a2e */
[----:B--2---:R-:W2:Y:S01]  /*3190*/  LDC R56, c[0x0][R56+0x3ec] ;  /* 0x0000fb0038387b82 */ /* 0x004ea20000000800 */
[----:B------:R-:W-:-:S03]  /*31a0*/  @P0 VIADD R52, R52, 0x1 ;  /* 0x0000000134340836 */ /* 0x000fc60000000000 */
[----:B------:R-:W-:Y:S01]  /*31b0*/  ISETP.GE.U32.AND P1, PT, R29, R46, PT ;  /* 0x0000002e1d00720c */ /* 0x000fe20003f26070 */
[----:B-1----:R-:W1:Y:S01]  /*31c0*/  I2F.U32.RP R59, R50 ;  /* 0x00000032003b7306 */ /* 0x002e620000209000 */
[----:B------:R-:W-:-:S11]  /*31d0*/  IMAD.MOV R61, RZ, RZ, -R50 ;  /* 0x000000ffff3d7224 */ /* 0x000fd600078e0a32 */
[----:B------:R-:W-:Y:S02]  /*31e0*/  @P1 IADD3 R52, PT, PT, R52, 0x1, RZ ;  /* 0x0000000134341810 */ /* 0x000fe40007ffe0ff */
[----:B------:R-:W-:Y:S02]  /*31f0*/  @!P2 LOP3.LUT R52, RZ, R46, RZ, 0x33, !PT ;  /* 0x0000002eff34a212 */ /* 0x000fe400078e33ff */
[----:B------:R-:W-:-:S03]  /*3200*/  ISETP.NE.U32.AND P2, PT, R35, RZ, PT ;  /* 0x000000ff2300720c */ /* 0x000fc60003f45070 */
[----:B------:R-:W-:Y:S01]  /*3210*/  IMAD.HI.U32 R49, R58, R52, RZ ;  /* 0x000000343a317227 */ /* 0x000fe200078e00ff */
[----:B-1----:R-:W1:Y:S03]  /*3220*/  MUFU.RCP R59, R59 ;  /* 0x0000003b003b7308 */ /* 0x002e660000001000 */
[----:B------:R-:W-:-:S04]  /*3230*/  IMAD.MOV R28, RZ, RZ, -R49 ;  /* 0x000000ffff1c7224 */ /* 0x000fc800078e0a31 */
[----:B------:R-:W-:-:S05]  /*3240*/  IMAD R28, R35, R28, R52 ;  /* 0x0000001c231c7224 */ /* 0x000fca00078e0234 */
[----:B------:R-:W-:Y:S01]  /*3250*/  ISETP.GE.U32.AND P0, PT, R28, R35, PT ;  /* 0x000000231c00720c */ /* 0x000fe20003f06070 */
[----:B---3--:R-:W3:Y:S01]  /*3260*/  I2F.U32.RP R58, R48 ;  /* 0x00000030003a7306 */ /* 0x008ee20000209000 */
[----:B-1----:R-:W-:-:S07]  /*3270*/  IADD3 R29, PT, PT, R59, 0xffffffe, RZ ;  /* 0x0ffffffe3b1d7810 */ /* 0x002fce0007ffe0ff */
[----:B------:R-:W1:Y:S04]  /*3280*/  F2I.FTZ.U32.TRUNC.NTZ R29, R29 ;  /* 0x0000001d001d7305 */ /* 0x000e68000021f000 */
[----:B------:R-:W-:Y:S01]  /*3290*/  @P0 IADD3 R28, PT, PT, -R35, R28, RZ ;  /* 0x0000001c231c0210 */ /* 0x000fe20007ffe1ff */
[----:B------:R-:W-:-:S03]  /*32a0*/  @P0 VIADD R49, R49, 0x1 ;  /* 0x0000000131310836 */ /* 0x000fc60000000000 */
[----:B------:R-:W-:Y:S01]  /*32b0*/  ISETP.GE.U32.AND P1, PT, R28, R35, PT ;  /* 0x000000231c00720c */ /* 0x000fe20003f26070 */
[----:B------:R-:W-:Y:S01]  /*32c0*/  IMAD.MOV.U32 R28, RZ, RZ, RZ ;  /* 0x000000ffff1c7224 */ /* 0x000fe200078e00ff */
[----:B---3--:R-:W3:Y:S01]  /*32d0*/  MUFU.RCP R58, R58 ;  /* 0x0000003a003a7308 */ /* 0x008ee20000001000 */
[----:B-1----:R-:W-:-:S10]  /*32e0*/  IMAD R59, R61, R29, RZ ;  /* 0x0000001d3d3b7224 */ /* 0x002fd400078e02ff */
[----:B------:R-:W-:Y:S01]  /*32f0*/  @P1 VIADD R49, R49, 0x1 ;  /* 0x0000000131311836 */ /* 0x000fe20000000000 */
[----:B------:R-:W-:Y:S01]  /*3300*/  @!P2 LOP3.LUT R49, RZ, R35, RZ, 0x33, !PT ;  /* 0x00000023ff31a212 */ /* 0x000fe200078e33ff */
[----:B------:R-:W-:Y:S01]  /*3310*/  IMAD.HI.U32 R28, R29, R59, R28 ;  /* 0x0000003b1d1c7227 */ /* 0x000fe200078e001c */
[----:B------:R-:W-:-:S03]  /*3320*/  ISETP.NE.U32.AND P2, PT, R54, RZ, PT ;  /* 0x000000ff3600720c */ /* 0x000fc60003f45070 */
[----:B------:R-:W-:-:S04]  /*3330*/  IMAD.HI.U32 R51, R51, R49, RZ ;  /* 0x0000003133337227 */ /* 0x000fc800078e00ff */
[----:B------:R-:W-:Y:S01]  /*3340*/  IMAD.MOV R59, RZ, RZ, -R48 ;  /* 0x000000ffff3b7224 */ /* 0x000fe200078e0a30 */
[----:B------:R-:W-:-:S05]  /*3350*/  IADD3 R29, PT, PT, -R51, RZ, RZ ;  /* 0x000000ff331d7210 */ /* 0x000fca0007ffe1ff */
[----:B------:R-:W-:-:S05]  /*3360*/  IMAD R29, R54, R29, R49 ;  /* 0x0000001d361d7224 */ /* 0x000fca00078e0231 */
[----:B------:R-:W-:-:S13]  /*3370*/  ISETP.GE.U32.AND P0, PT, R29, R54, PT ;  /* 0x000000361d00720c */ /* 0x000fda0003f06070 */
[----:B------:R-:W-:Y:S02]  /*3380*/  @P0 IMAD.IADD R29, R29, 0x1, -R54 ;  /* 0x000000011d1d0824 */ /* 0x000fe400078e0a36 */
[----:B------:R-:W-:-:S03]  /*3390*/  @P0 VIADD R51, R51, 0x1 ;  /* 0x0000000133330836 */ /* 0x000fc60000000000 */
[----:B------:R-:W-:Y:S02]  /*33a0*/  ISETP.GE.U32.AND P1, PT, R29, R54, PT ;  /* 0x000000361d00720c */ /* 0x000fe40003f26070 */
[----:B------:R-:W-:-:S05]  /*33b0*/  IADD3 R29, PT, PT, -R52, RZ, RZ ;  /* 0x000000ff341d7210 */ /* 0x000fca0007ffe1ff */
[----:B------:R-:W-:-:S04]  /*33c0*/  IMAD R46, R46, R29, R53 ;  /* 0x0000001d2e2e7224 */ /* 0x000fc800078e0235 */
[----:B------:R-:W-:Y:S02]  /*33d0*/  IMAD R55, R46, R41, R55 ;  /* 0x000000292e377224 */ /* 0x000fe400078e0237 */
[----:B------:R-:W-:Y:S02]  /*33e0*/  @P1 IADD3 R51, PT, PT, R51, 0x1, RZ ;  /* 0x0000000133331810 */ /* 0x000fe40007ffe0ff */
[----:B------:R-:W-:Y:S02]  /*33f0*/  @!P2 LOP3.LUT R51, RZ, R54, RZ, 0x33, !PT ;  /* 0x00000036ff33a212 */ /* 0x000fe400078e33ff */
[----:B------:R-:W-:-:S03]  /*3400*/  ISETP.NE.U32.AND P2, PT, R50, RZ, PT ;  /* 0x000000ff3200720c */ /* 0x000fc60003f45070 */
[----:B------:R-:W-:Y:S01]  /*3410*/  IMAD.HI.U32 R53, R28, R51, RZ ;  /* 0x000000331c357227 */ /* 0x000fe200078e00ff */
[----:B---3--:R-:W-:-:S03]  /*3420*/  IADD3 R28, PT, PT, R58, 0xffffffe, RZ ;  /* 0x0ffffffe3a1c7810 */ /* 0x008fc60007ffe0ff */
[----:B------:R-:W-:Y:S01]  /*3430*/  IMAD.MOV R57, RZ, RZ, -R53 ;  /* 0x000000ffff397224 */ /* 0x000fe200078e0a35 */
[----:B------:R1:W3:Y:S03]  /*3440*/  F2I.FTZ.U32.TRUNC.NTZ R29, R28 ;  /* 0x0000001c001d7305 */ /* 0x0002e6000021f000 */
[----:B------:R-:W-:-:S05]  /*3450*/  IMAD R57, R50, R57, R51 ;  /* 0x0000003932397224 */ /* 0x000fca00078e0233 */
[----:B------:R-:W-:Y:S01]  /*3460*/  ISETP.GE.U32.AND P0, PT, R57, R50, PT ;  /* 0x000000323900720c */ /* 0x000fe20003f06070 */
[----:B-1----:R-:W-:-:S12]  /*3470*/  IMAD.MOV.U32 R28, RZ, RZ, RZ ;  /* 0x000000ffff1c7224 */ /* 0x002fd800078e00ff */
[----:B------:R-:W-:Y:S02]  /*3480*/  @P0 IADD3 R57, PT, PT, -R50, R57, RZ ;  /* 0x0000003932390210 */ /* 0x000fe40007ffe1ff */
[----:B------:R-:W-:Y:S02]  /*3490*/  @P0 IADD3 R53, PT, PT, R53, 0x1, RZ ;  /* 0x0000000135350810 */ /* 0x000fe40007ffe0ff */
[----:B------:R-:W-:Y:S01]  /*34a0*/  ISETP.GE.U32.AND P1, PT, R57, R50, PT ;  /* 0x000000323900720c */ /* 0x000fe20003f26070 */
[----:B---3--:R-:W-:-:S04]  /*34b0*/  IMAD R57, R59, R29, RZ ;  /* 0x0000001d3b397224 */ /* 0x008fc800078e02ff */
[----:B------:R-:W-:-:S08]  /*34c0*/  IMAD.HI.U32 R58, R29, R57, R28 ;  /* 0x000000391d3a7227 */ /* 0x000fd000078e001c */
        /* <DEDUP_REMOVED lines=21> */
[----:B------:R-:W-:Y:S01]  /*3620*/  IADD3 R29, PT, PT, -R28, RZ, RZ ;  /* 0x000000ff1c1d7210 */ /* 0x000fe20007ffe1ff */
[----:B------:R-:W-:Y:S02]  /*3630*/  IMAD.MOV.U32 R37, RZ, RZ, R28 ;  /* 0x000000ffff257224 */ /* 0x000fe400078e001c */
[----:B----4-:R-:W-:Y:S02]  /*3640*/  IMAD R49, R50, R38, R49 ;  /* 0x0000002632317224 */ /* 0x010fe400078e0231 */
[----:B------:R-:W-:-:S04]  /*3650*/  IMAD R38, R48, R29, R53 ;  /* 0x0000001d30267224 */ /* 0x000fc800078e0235 */
[----:B--2---:R-:W-:Y:S01]  /*3660*/  IMAD R38, R38, R56, R49 ;  /* 0x0000003826267224 */ /* 0x004fe200078e0231 */
[----:B------:R-:W-:Y:S06]  /*3670*/  @P0 BRA `(.L_x_3630) ;  /* 0xfffffff000d40947 */ /* 0x000fec000383ffff */
[----:B------:R-:W-:Y:S05]  /*3680*/  BSYNC.RECONVERGENT B2 ;  /* 0x0000000000027941 */ /* 0x000fea0003800200 */
.L_x_3629:
        /* <DEDUP_REMOVED lines=9> */
[----:B------:R-:W-:Y:S01]  /*3720*/  IADD3 R39, PT, PT, R39, -0x4, RZ ;  /* 0xfffffffc27277810 */ /* 0x000fe20007ffe0ff */
[----:B------:R-:W-:Y:S02]  /*3730*/  IMAD.SHL.U32 R35, R35, 0x4, RZ ;  /* 0x0000000423237824 */ /* 0x000fe400078e00ff */
[----:B------:R0:W1:Y:S01]  /*3740*/  LDC R40, c[0x0][R41+0x388] ;  /* 0x0000e20029287b82 */ /* 0x0000620000000800 */
[----:B------:R-:W-:-:S07]  /*3750*/  IMAD.SHL.U32 R46, R46, 0x4, RZ ;  /* 0x000000042e2e7824 */ /* 0x000fce00078e00ff */
        /* <DEDUP_REMOVED lines=9> */
[----:B-1----:R-:W-:-:S02]  /*37f0*/  IADD3 R28, PT, PT, R48, 0xffffffe, RZ ;  /* 0x0ffffffe301c7810 */ /* 0x002fc40007ffe0ff */
[----:B------:R1:W3:Y:S05]  /*3800*/  LDC R48, c[0x0][R46+0x388] ;  /* 0x0000e2002e307b82 */ /* 0x0002ea0000000800 */
[----:B------:R4:W0:Y:S03]  /*3810*/  F2I.FTZ.U32.TRUNC.NTZ R29, R28 ;  /* 0x0000001c001d7305 */ /* 0x000826000021f000 */
[----:B-1----:R-:W1:Y:S01]  /*3820*/  LDC R46, c[0x0][R46+0x3ec] ;  /* 0x0000fb002e2e7b82 */ /* 0x002e620000000800 */
[----:B----4-:R-:W-:Y:S02]  /*3830*/  HFMA2 R28, -RZ, RZ, 0, 0 ;  /* 0x00000000ff1c7431 */ /* 0x010fe400000001ff */
[----:B0-----:R-:W-:-:S04]  /*3840*/  IMAD R49, R49, R29, RZ ;  /* 0x0000001d31317224 */ /* 0x001fc800078e02ff */
[----:B------:R-:W-:Y:S01]  /*3850*/  IMAD.HI.U32 R50, R29, R49, R28 ;  /* 0x000000311d327227 */ /* 0x000fe200078e001c */
[----:B------:R-:W-:-:S03]  /*3860*/  IADD3 R28, PT, PT, R52, 0xffffffe, RZ ;  /* 0x0ffffffe341c7810 */ /* 0x000fc60007ffe0ff */
[----:B------:R-:W-:Y:S01]  /*3870*/  IMAD.SHL.U32 R52, R39, 0x4, RZ ;  /* 0x0000000427347824 */ /* 0x000fe200078e00ff */
[----:B------:R0:W-:Y:S01]  /*3880*/  F2I.FTZ.U32.TRUNC.NTZ R29, R28 ;  /* 0x0000001c001d7305 */ /* 0x0001e2000021f000 */
[----:B------:R-:W-:Y:S02]  /*3890*/  IMAD.HI.U32 R49, R50, R37, RZ ;  /* 0x0000002532317227 */ /* 0x000fe400078e00ff */
[----:B------:R4:W2:Y:S02]  /*38a0*/  LDC R50, c[0x0][R52+0x388] ;  /* 0x0000e20034327b82 */ /* 0x0008a40000000800 */
[----:B------:R-:W-:-:S04]  /*38b0*/  IMAD.MOV R51, RZ, RZ, -R49 ;  /* 0x000000ffff337224 */ /* 0x000fc800078e0a31 */
[----:B------:R-:W-:Y:S02]  /*38c0*/  IMAD R51, R40, R51, R37 ;  /* 0x0000003328337224 */ /* 0x000fe400078e0225 */
[----:B0-----:R-:W-:Y:S01]  /*38d0*/  HFMA2 R28, -RZ, RZ, 0, 0 ;  /* 0x00000000ff1c7431 */ /* 0x001fe200000001ff */
[----:B----4-:R-:W0:Y:S02]  /*38e0*/  LDC R52, c[0x0][R52+0x3ec] ;  /* 0x0000fb0034347b82 */ /* 0x010e240000000800 */
[----:B------:R-:W-:Y:S01]  /*38f0*/  ISETP.GE.U32.AND P0, PT, R51, R40, PT ;  /* 0x000000283300720c */ /* 0x000fe20003f06070 */
[----:B---3--:R-:W3:-:S12]  /*3900*/  I2F.U32.RP R54, R48 ;  /* 0x0000003000367306 */ /* 0x008ed80000209000 */
[----:B------:R-:W-:Y:S02]  /*3910*/  @P0 IMAD.IADD R51, R51, 0x1, -R40 ;  /* 0x0000000133330824 */ /* 0x000fe400078e0a28 */
[----:B------:R-:W-:-:S03]  /*3920*/  @P0 VIADD R49, R49, 0x1 ;  /* 0x0000000131310836 */ /* 0x000fc60000000000 */
[----:B------:R-:W-:Y:S02]  /*3930*/  ISETP.GE.U32.AND P1, PT, R51, R40, PT ;  /* 0x000000283300720c */ /* 0x000fe40003f26070 */
[----:B------:R-:W-:Y:S01]  /*3940*/  IADD3 R51, PT, PT, RZ, -R34, RZ ;  /* 0x80000022ff337210 */ /* 0x000fe20007ffe0ff */
[----:B---3--:R-:W3:Y:S04]  /*3950*/  MUFU.RCP R54, R54 ;  /* 0x0000003600367308 */ /* 0x008ee80000001000 */
[----:B------:R-:W-:-:S04]  /*3960*/  IMAD R51, R51, R29, RZ ;  /* 0x0000001d33337224 */ /* 0x000fc800078e02ff */
[----:B------:R-:W-:-:S04]  /*3970*/  IMAD.HI.U32 R28, R29, R51, R28 ;  /* 0x000000331d1c7227 */ /* 0x000fc800078e001c */
[----:B------:R-:W-:Y:S01]  /*3980*/  @P1 VIADD R49, R49, 0x1 ;  /* 0x0000000131311836 */ /* 0x000fe20000000000 */
[----:B------:R-:W-:Y:S02]  /*3990*/  @!P2 LOP3.LUT R49, RZ, R40, RZ, 0x33, !PT ;  /* 0x00000028ff31a212 */ /* 0x000fe400078e33ff */
[----:B------:R-:W-:Y:S01]  /*39a0*/  ISETP.NE.U32.AND P2, PT, R34, RZ, PT ;  /* 0x000000ff2200720c */ /* 0x000fe20003f45070 */
[----:B--2---:R-:W2:Y:S02]  /*39b0*/  I2F.U32.RP R56, R50 ;  /* 0x0000003200387306 */ /* 0x004ea40000209000 */
[----:B------:R-:W-:-:S04]  /*39c0*/  IMAD.HI.U32 R51, R28, R49, RZ ;  /* 0x000000311c337227 */ /* 0x000fc800078e00ff */
[----:B---3--:R-:W-:Y:S01]  /*39d0*/  VIADD R28, R54, 0xffffffe ;  /* 0x0ffffffe361c7836 */ /* 0x008fe20000000000 */
[----:B------:R-:W-:-:S03]  /*39e0*/  IADD3 R53, PT, PT, -R51, RZ, RZ ;  /* 0x000000ff33357210 */ /* 0x000fc60007ffe1ff */
[----:B------:R3:W4:Y:S02]  /*39f0*/  F2I.FTZ.U32.TRUNC.NTZ R29, R28 ;  /* 0x0000001c001d7305 */ /* 0x000724000021f000 */
[----:B------:R-:W-:-:S05]  /*3a00*/  IMAD R53, R34, R53, R49 ;  /* 0x0000003522357224 */ /* 0x000fca00078e0231 */
[----:B------:R-:W-:Y:S01]  /*3a10*/  ISETP.GE.U32.AND P0, PT, R53, R34, PT ;  /* 0x000000223500720c */ /* 0x000fe20003f06070 */
[----:B--2---:R-:W2:Y:S01]  /*3a20*/  MUFU.RCP R56, R56 ;  /* 0x0000003800387308 */ /* 0x004ea20000001000 */
[----:B---3--:R-:W-:-:S11]  /*3a30*/  IMAD.MOV.U32 R28, RZ, RZ, RZ ;  /* 0x000000ffff1c7224 */ /* 0x008fd600078e00ff */
[----:B------:R-:W-:Y:S02]  /*3a40*/  @P0 IADD3 R53, PT, PT, -R34, R53, RZ ;  /* 0x0000003522350210 */ /* 0x000fe40007ffe1ff */
[----:B------:R-:W-:Y:S02]  /*3a50*/  @P0 IADD3 R51, PT, PT, R51, 0x1, RZ ;  /* 0x0000000133330810 */ /* 0x000fe40007ffe0ff */
[----:B------:R-:W-:Y:S01]  /*3a60*/  ISETP.GE.U32.AND P1, PT, R53, R34, PT ;  /* 0x000000223500720c */ /* 0x000fe20003f26070 */
[----:B------:R-:W-:-:S04]  /*3a70*/  IMAD.MOV R53, RZ, RZ, -R48 ;  /* 0x000000ffff357224 */ /* 0x000fc800078e0a30 */
[----:B----4-:R-:W-:-:S04]  /*3a80*/  IMAD R53, R53, R29, RZ ;  /* 0x0000001d35357224 */ /* 0x010fc800078e02ff */
[----:B------:R-:W-:Y:S01]  /*3a90*/  IMAD.HI.U32 R54, R29, R53, R28 ;  /* 0x000000351d367227 */ /* 0x000fe200078e001c */
[----:B--2---:R-:W-:-:S03]  /*3aa0*/  IADD3 R28, PT, PT, R56, 0xffffffe, RZ ;  /* 0x0ffffffe381c7810 */ /* 0x004fc60007ffe0ff */
[----:B------:R-:W-:Y:S01]  /*3ab0*/  @P1 IADD3 R51, PT, PT, R51, 0x1, RZ ;  /* 0x0000000133331810 */ /* 0x000fe20007ffe0ff */
[----:B------:R2:W3:Y:S01]  /*3ac0*/  F2I.FTZ.U32.TRUNC.NTZ R29, R28 ;  /* 0x0000001c001d7305 */ /* 0x0004e2000021f000 */
[----:B------:R-:W-:Y:S02]  /*3ad0*/  @!P2 LOP3.LUT R51, RZ, R34, RZ, 0x33, !PT ;  /* 0x00000022ff33a212 */ /* 0x000fe400078e33ff */
[----:B------:R-:W-:-:S03]  /*3ae0*/  ISETP.NE.U32.AND P2, PT, R48, RZ, PT ;  /* 0x000000ff3000720c */ /* 0x000fc60003f45070 */
[----:B------:R-:W-:-:S04]  /*3af0*/  IMAD.HI.U32 R53, R54, R51, RZ ;  /* 0x0000003336357227 */ /* 0x000fc800078e00ff */
[----:B------:R-:W-:Y:S02]  /*3b00*/  IMAD.MOV R55, RZ, RZ, -R53 ;  /* 0x000000ffff377224 */ /* 0x000fe400078e0a35 */
[----:B--2---:R-:W-:Y:S02]  /*3b10*/  IMAD.MOV.U32 R28, RZ, RZ, RZ ;  /* 0x000000ffff1c7224 */ /* 0x004fe400078e00ff */
[----:B------:R-:W-:-:S05]  /*3b20*/  IMAD R55, R48, R55, R51 ;  /* 0x0000003730377224 */ /* 0x000fca00078e0233 */
[----:B------:R-:W-:-:S13]  /*3b30*/  ISETP.GE.U32.AND P0, PT, R55, R48, PT ;  /* 0x000000303700720c */ /* 0x000fda0003f06070 */
        /* <DEDUP_REMOVED lines=17> */
[----:B------:R-:W-:Y:S02]  /*3c50*/  IMAD R29, R40, R29, R37 ;  /* 0x0000001d281d7224 */ /* 0x000fe400078e0225 */
[----:B------:R-:W-:Y:S02]  /*3c60*/  IMAD.MOV R37, RZ, RZ, -R51 ;  /* 0x000000ffff257224 */ /* 0x000fe400078e0a33 */
[----:B------:R-:W-:Y:S02]  /*3c70*/  IMAD R38, R29, R41, R38 ;  /* 0x000000291d267224 */ /* 0x000fe400078e0226 */
[----:B------:R-:W-:Y:S01]  /*3c80*/  @P1 VIADD R28, R28, 0x1 ;  /* 0x000000011c1c1836 */ /* 0x000fe20000000000 */
[----:B------:R-:W-:Y:S01]  /*3c90*/  @!P2 LOP3.LUT R28, RZ, R50, RZ, 0x33, !PT ;  /* 0x00000032ff1ca212 */ /* 0x000fe200078e33ff */
[----:B------:R-:W-:Y:S01]  /*3ca0*/  IMAD R34, R34, R37, R49 ;  /* 0x0000002522227224 */ /* 0x000fe200078e0231 */
[----:B------:R-:W-:-:S03]  /*3cb0*/  IADD3 R37, PT, PT, -R53, RZ, RZ ;  /* 0x000000ff35257210 */ /* 0x000fc60007ffe1ff */
[----:B------:R-:W-:Y:S02]  /*3cc0*/  IMAD R29, R34, R35, R38 ;  /* 0x00000023221d7224 */ /* 0x000fe400078e0226 */
[----:B------:R-:W-:Y:S01]  /*3cd0*/  IMAD R48, R48, R37, R51 ;  /* 0x0000002530307224 */ /* 0x000fe200078e0233 */
[----:B------:R-:W-:Y:S01]  /*3ce0*/  MOV R37, R28 ;  /* 0x0000001c00257202 */ /* 0x000fe20000000f00 */
[----:B------:R-:W-:Y:S02]  /*3cf0*/  IMAD.MOV R38, RZ, RZ, -R28 ;  /* 0x000000ffff267224 */ /* 0x000fe400078e0a1c */
[----:B-1----:R-:W-:Y:S02]  /*3d00*/  IMAD R29, R48, R46, R29 ;  /* 0x0000002e301d7224 */ /* 0x002fe400078e021d */
[----:B------:R-:W-:-:S04]  /*3d10*/  IMAD R38, R50, R38, R53 ;  /* 0x0000002632267224 */ /* 0x000fc800078e0235 */
[----:B0-----:R-:W-:-:S07]  /*3d20*/  IMAD R38, R38, R52, R29 ;  /* 0x0000003426267224 */ /* 0x001fce00078e021d */
.L_x_3632:
        /* <DEDUP_REMOVED lines=55> */
.L_x_3633:
[----:B------:R-:W-:Y:S05]  /*40a0*/  BRA.U !UP1, `(.L_x_3631) ;  /* 0x0000000109687547 */ /* 0x000fea000b800000 */
[----:B------:R-:W-:-:S05]  /*40b0*/  IADD3 R39, PT, PT, R39, -0x1, RZ ;  /* 0xffffffff27277810 */ /* 0x000fca0007ffe0ff */
[----:B------:R-:W-:-:S04]  /*40c0*/  IMAD.SHL.U32 R39, R39, 0x4, RZ ;  /* 0x0000000427277824 */ /* 0x000fc800078e00ff */
[----:B------:R-:W0:Y:S02]  /*40d0*/  LDC R34, c[0x0][R39+0x388] ;  /* 0x0000e20027227b82 */ /* 0x000e240000000800 */
[----:B0-----:R-:W0:Y:S01]  /*40e0*/  I2F.U32.RP R35, R34 ;  /* 0x0000002200237306 */ /* 0x001e220000209000 */
[----:B------:R-:W-:Y:S01]  /*40f0*/  IMAD.MOV R41, RZ, RZ, -R34 ;  /* 0x000000ffff297224 */ /* 0x000fe200078e0a22 */
[----:B------:R-:W-:-:S06]  /*4100*/  ISETP.NE.U32.AND P2, PT, R34, RZ, PT ;  /* 0x000000ff2200720c */ /* 0x000fcc0003f45070 */
[----:B0-----:R-:W0:Y:S02]  /*4110*/  MUFU.RCP R35, R35 ;  /* 0x0000002300237308 */ /* 0x001e240000001000 */
        /* <DEDUP_REMOVED lines=19> */
.L_x_3631:
[----:B------:R-:W0:Y:S01]  /*4250*/  LDC.64 R28, c[0x0][0x380] ;  /* 0x0000e000ff1c7b82 */ /* 0x000e220000000a00 */
[----:B------:R-:W1:Y:S02]  /*4260*/  LDCU UR4, c[0x0][0x3ec] ;  /* 0x00007d80ff0477ac */ /* 0x000e640008000800 */
[----:B-1----:R-:W-:-:S04]  /*4270*/  IMAD R35, R37, UR4, R38 ;  /* 0x0000000425237c24 */ /* 0x002fc8000f8e0226 */
[----:B0-----:R-:W-:-:S06]  /*4280*/  IMAD.WIDE.U32 R28, R35, 0x8, R28 ;  /* 0x00000008231c7825 */ /* 0x001fcc00078e001c */
[----:B------:R-:W5:Y:S02]  /*4290*/  LDG.E.64 R28, desc[UR10][R28.64] ;  /* 0x0000000a1c1c7981 */ /* 0x000f64000c1e1b00 */
.L_x_3628:
[----:B------:R-:W-:Y:S05]  /*42a0*/  BSYNC.RECONVERGENT B1 ;  /* 0x0000000000017941 */ /* 0x000fea0003800200 */
.L_x_3627:
        /* <DEDUP_REMOVED lines=15> */
.L_x_3637:
        /* <DEDUP_REMOVED lines=46> */
[----:B------:R-:W-:Y:S01]  /*4680*/  IMAD.HI.U32 R53, R35, R53, R34 ;  /* 0x0000003523357227 */ /* 0x000fe200078e0022 */
[----:B0-----:R-:W-:-:S03]  /*4690*/  IADD3 R30, PT, PT, R59, 0xffffffe, RZ ;  /* 0x0ffffffe3b1e7810 */ /* 0x001fc60007ffe0ff */
[----:B------:R-:W-:Y:S02]  /*46a0*/  VIADD R34, R39, 0xfffffffb ;  /* 0xfffffffb27227836 */ /* 0x000fe40000000000 */
[----:B------:R-:W-:Y:S01]  /*46b0*/  @P0 IADD3 R55, PT, PT, -R54, R55, RZ ;  /* 0x0000003736370210 */ /* 0x000fe20007ffe1ff */
[----:B------:R0:W1:Y:S01]  /*46c0*/  F2I.FTZ.U32.TRUNC.NTZ R31, R30 ;  /* 0x0000001e001f7305 */ /* 0x000062000021f000 */
[----:B------:R-:W-:Y:S02]  /*46d0*/  @P0 IADD3 R57, PT, PT, R57, 0x1, RZ ;  /* 0x0000000139390810 */ /* 0x000fe40007ffe0ff */
[----:B------:R-:W-:Y:S02]  /*46e0*/  SHF.L.U32 R34, R34, 0x2, RZ ;  /* 0x0000000222227819 */ /* 0x000fe400000006ff */
[----:B------:R-:W-:Y:S02]  /*46f0*/  ISETP.GE.U32.AND P1, PT, R55, R54, PT ;  /* 0x000000363700720c */ /* 0x000fe40003f26070 */
[----:B------:R3:W4:Y:S01]  /*4700*/  LDC R35, c[0x0][R34+0x388] ;  /* 0x0000e20022237b82 */ /* 0x0007220000000800 */
[----:B0-----:R-:W-:-:S02]  /*4710*/  IMAD.MOV.U32 R30, RZ, RZ, RZ ;  /* 0x000000ffff1e7224 */ /* 0x001fc400078e00ff */
[----:B-1----:R-:W-:-:S05]  /*4720*/  IMAD R55, R61, R31, RZ ;  /* 0x0000001f3d377224 */ /* 0x002fca00078e02ff */
[----:B---3--:R-:W0:Y:S03]  /*4730*/  LDC R34, c[0x0][R34+0x3ec] ;  /* 0x0000fb0022227b82 */ /* 0x008e260000000800 */
[----:B------:R-:W-:Y:S01]  /*4740*/  @P1 VIADD R57, R57, 0x1 ;  /* 0x0000000139391836 */ /* 0x000fe20000000000 */
[----:B------:R-:W-:Y:S01]  /*4750*/  @!P2 LOP3.LUT R57, RZ, R54, RZ, 0x33, !PT ;  /* 0x00000036ff39a212 */ /* 0x000fe200078e33ff */
[----:B------:R-:W-:Y:S01]  /*4760*/  IMAD.HI.U32 R55, R31, R55, R30 ;  /* 0x000000371f377227 */ /* 0x000fe200078e001e */
[----:B------:R-:W-:Y:S02]  /*4770*/  ISETP.NE.U32.AND P2, PT, R50, RZ, PT ;  /* 0x000000ff3200720c */ /* 0x000fe40003f45070 */
[----:B------:R-:W-:Y:S01]  /*4780*/  IADD3 R59, PT, PT, -R57, RZ, RZ ;  /* 0x000000ff393b7210 */ /* 0x000fe20007ffe1ff */
[----:B------:R-:W-:-:S04]  /*4790*/  IMAD.HI.U32 R56, R56, R57, RZ ;  /* 0x0000003938387227 */ /* 0x000fc800078e00ff */
[----:B------:R-:W-:Y:S02]  /*47a0*/  IMAD R59, R54, R59, R37 ;  /* 0x0000003b363b7224 */ /* 0x000fe400078e0225 */
[----:B------:R-:W-:Y:S02]  /*47b0*/  IMAD.MOV R37, RZ, RZ, -R56 ;  /* 0x000000ffff257224 */ /* 0x000fe400078e0a38 */
[----:B------:R-:W-:Y:S02]  /*47c0*/  IMAD R59, R59, R51, R38 ;  /* 0x000000333b3b7224 */ /* 0x000fe400078e0226 */
[----:B------:R-:W-:-:S05]  /*47d0*/  IMAD R37, R50, R37, R57 ;  /* 0x0000002532257224 */ /* 0x000fca00078e0239 */
[----:B------:R-:W-:-:S13]  /*47e0*/  ISETP.GE.U32.AND P0, PT, R37, R50, PT ;  /* 0x000000322500720c */ /* 0x000fda0003f06070 */
[----:B------:R-:W-:Y:S02]  /*47f0*/  @P0 IADD3 R37, PT, PT, -R50, R37, RZ ;  /* 0x0000002532250210 */ /* 0x000fe40007ffe1ff */
[----:B------:R-:W-:Y:S01]  /*4800*/  @P0 IADD3 R56, PT, PT, R56, 0x1, RZ ;  /* 0x0000000138380810 */ /* 0x000fe20007ffe0ff */
[----:B----4-:R-:W1:Y:S01]  /*4810*/  I2F.U32.RP R58, R35 ;  /* 0x00000023003a7306 */ /* 0x010e620000209000 */
[----:B------:R-:W-:Y:S01]  /*4820*/  IMAD.MOV R61, RZ, RZ, -R35 ;  /* 0x000000ffff3d7224 */ /* 0x000fe200078e0a23 */
[----:B------:R-:W-:-:S06]  /*4830*/  ISETP.GE.U32.AND P1, PT, R37, R50, PT ;  /* 0x000000322500720c */ /* 0x000fcc0003f26070 */
[----:B-1----:R-:W1:Y:S07]  /*4840*/  MUFU.RCP R58, R58 ;  /* 0x0000003a003a7308 */ /* 0x002e6e0000001000 */
[----:B------:R-:W-:Y:S01]  /*4850*/  @P1 VIADD R56, R56, 0x1 ;  /* 0x0000000138381836 */ /* 0x000fe20000000000 */
[----:B------:R-:W-:Y:S02]  /*4860*/  @!P2 LOP3.LUT R56, RZ, R50, RZ, 0x33, !PT ;  /* 0x00000032ff38a212 */ /* 0x000fe400078e33ff */
[----:B------:R-:W-:-:S03]  /*4870*/  ISETP.NE.U32.AND P2, PT, R49, RZ, PT ;  /* 0x000000ff3100720c */ /* 0x000fc60003f45070 */
[----:B------:R-:W-:Y:S01]  /*4880*/  IMAD.HI.U32 R53, R53, R56, RZ ;  /* 0x0000003835357227 */ /* 0x000fe200078e00ff */
[----:B-1----:R-:W-:-:S04]  /*4890*/  IADD3 R30, PT, PT, R58, 0xffffffe, RZ ;  /* 0x0ffffffe3a1e7810 */ /* 0x002fc80007ffe0ff */
[----:B------:R1:W3:Y:S02]  /*48a0*/  F2I.FTZ.U32.TRUNC.NTZ R31, R30 ;  /* 0x0000001e001f7305 */ /* 0x0002e4000021f000 */
[----:B-1----:R-:W-:Y:S02]  /*48b0*/  IMAD.MOV.U32 R30, RZ, RZ, RZ ;  /* 0x000000ffff1e7224 */ /* 0x002fe400078e00ff */
        /* <DEDUP_REMOVED lines=10> */
[----:B-1----:R-:W1:Y:S02]  /*4960*/  LDC R37, c[0x0][R37+0x3ec] ;  /* 0x0000fb0025257b82 */ /* 0x002e640000000800 */
[----:B------:R-:W-:-:S13]  /*4970*/  ISETP.GE.U32.AND P0, PT, R30, R49, PT ;  /* 0x000000311e00720c */ /* 0x000fda0003f06070 */
[----:B------:R-:W-:Y:S02]  /*4980*/  @P0 IMAD.IADD R30, R30, 0x1, -R49 ;  /* 0x000000011e1e0824 */ /* 0x000fe400078e0a31 */
[----:B------:R-:W-:-:S03]  /*4990*/  @P0 VIADD R53, R53, 0x1 ;  /* 0x0000000135350836 */ /* 0x000fc60000000000 */
[----:B------:R-:W-:Y:S01]  /*49a0*/  ISETP.GE.U32.AND P1, PT, R30, R49, PT ;  /* 0x000000311e00720c */ /* 0x000fe20003f26070 */
[----:B------:R-:W-:-:S12]  /*49b0*/  HFMA2 R30, -RZ, RZ, 0, 0 ;  /* 0x00000000ff1e7431 */ /* 0x000fd800000001ff */
[----:B------:R-:W-:Y:S02]  /*49c0*/  @P1 IADD3 R53, PT, PT, R53, 0x1, RZ ;  /* 0x0000000135351810 */ /* 0x000fe40007ffe0ff */
[----:B------:R-:W-:Y:S02]  /*49d0*/  @!P2 LOP3.LUT R53, RZ, R49, RZ, 0x33, !PT ;  /* 0x00000031ff35a212 */ /* 0x000fe400078e33ff */
[----:B------:R-:W-:Y:S01]  /*49e0*/  ISETP.NE.U32.AND P2, PT, R46, RZ, PT ;  /* 0x000000ff2e00720c */ /* 0x000fe20003f45070 */
[----:B---3--:R-:W2:Y:S01]  /*49f0*/  I2F.U32.RP R38, R54 ;  /* 0x0000003600267306 */ /* 0x008ea20000209000 */
[----:B------:R-:W-:Y:S01]  /*4a00*/  IADD3 R51, PT, PT, RZ, -R54, RZ ;  /* 0x80000036ff337210 */ /* 0x000fe20007ffe0ff */
[----:B------:R-:W-:Y:S02]  /*4a10*/  IMAD.HI.U32 R52, R55, R53, RZ ;  /* 0x0000003537347227 */ /* 0x000fe400078e00ff */
[----:B------:R-:W3:Y:S04]  /*4a20*/  LDC R55, c[0x0][R48+0x3ec] ;  /* 0x0000fb0030377b82 */ /* 0x000ee80000000800 */
[----:B--2---:R-:W2:Y:S02]  /*4a30*/  MUFU.RCP R38, R38 ;  /* 0x0000002600267308 */ /* 0x004ea40000001000 */
[----:B--2---:R-:W-:-:S02]  /*4a40*/  IADD3 R31, PT, PT, R38, 0xffffffe, RZ ;  /* 0x0ffffffe261f7810 */ /* 0x004fc40007ffe0ff */
[C---:B------:R-:W-:Y:S02]  /*4a50*/  IADD3 R38, PT, PT, R39.reuse, -0x7, RZ ;  /* 0xfffffff927267810 */ /* 0x040fe40007ffe0ff */
[----:B------:R-:W-:Y:S02]  /*4a60*/  IADD3 R39, PT, PT, R39, -0x8, RZ ;  /* 0xfffffff827277810 */ /* 0x000fe40007ffe0ff */
[----:B------:R-:W2:Y:S01]  /*4a70*/  F2I.FTZ.U32.TRUNC.NTZ R31, R31 ;  /* 0x0000001f001f7305 */ /* 0x000ea2000021f000 */
[----:B------:R-:W-:-:S04]  /*4a80*/  SHF.L.U32 R38, R38, 0x2, RZ ;  /* 0x0000000226267819 */ /* 0x000fc800000006ff */
[----:B------:R4:W0:Y:S08]  /*4a90*/  LDC R50, c[0x0][R38+0x388] ;  /* 0x0000e20026327b82 */ /* 0x0008300000000800 */
[----:B----4-:R-:W4:Y:S01]  /*4aa0*/  LDC R38, c[0x0][R38+0x3ec] ;  /* 0x0000fb0026267b82 */ /* 0x010f220000000800 */
[----:B--2---:R-:W-:-:S04]  /*4ab0*/  IMAD R51, R51, R31, RZ ;  /* 0x0000001f33337224 */ /* 0x004fc800078e02ff */
[----:B------:R-:W-:Y:S01]  /*4ac0*/  IMAD.HI.U32 R51, R31, R51, R30 ;  /* 0x000000331f337227 */ /* 0x000fe200078e001e */
[----:B------:R-:W-:-:S03]  /*4ad0*/  IADD3 R30, PT, PT, -R53, RZ, RZ ;  /* 0x000000ff351e7210 */ /* 0x000fc60007ffe1ff */
[----:B------:R-:W-:Y:S02]  /*4ae0*/  IMAD.MOV R31, RZ, RZ, -R52 ;  /* 0x000000ffff1f7224 */ /* 0x000fe400078e0a34 */
[----:B------:R-:W-:Y:S02]  /*4af0*/  IMAD R56, R49, R30, R56 ;  /* 0x0000001e31387224 */ /* 0x000fe400078e0238 */
[----:B------:R-:W-:Y:S02]  /*4b00*/  IMAD R31, R46, R31, R53 ;  /* 0x0000001f2e1f7224 */ /* 0x000fe400078e0235 */
[----:B---3--:R-:W-:Y:S02]  /*4b10*/  IMAD R55, R56, R55, R57 ;  /* 0x0000003738377224 */ /* 0x008fe400078e0239 */
[----:B------:R-:W-:Y:S01]  /*4b20*/  IMAD.SHL.U32 R56, R39, 0x4, RZ ;  /* 0x0000000427387824 */ /* 0x000fe200078e00ff */
[----:B------:R-:W-:-:S03]  /*4b30*/  ISETP.GE.U32.AND P0, PT, R31, R46, PT ;  /* 0x0000002e1f00720c */ /* 0x000fc60003f06070 */
[----:B------:R2:W3:Y:S08]  /*4b40*/  LDC R48, c[0x0][R56+0x388] ;  /* 0x0000e20038307b82 */ /* 0x0004f00000000800 */
[----:B--2---:R-:W2:Y:S02]  /*4b50*/  LDC R56, c[0x0][R56+0x3ec] ;  /* 0x0000fb0038387b82 */ /* 0x004ea40000000800 */
[----:B------:R-:W-:Y:S01]  /*4b60*/  @P0 IADD3 R31, PT, PT, -R46, R31, RZ ;  /* 0x0000001f2e1f0210 */ /* 0x000fe20007ffe1ff */
[----:B------:R-:W-:-:S03]  /*4b70*/  @P0 VIADD R52, R52, 0x1 ;  /* 0x0000000134340836 */ /* 0x000fc60000000000 */
[----:B------:R-:W-:Y:S01]  /*4b80*/  ISETP.GE.U32.AND P1, PT, R31, R46, PT ;  /* 0x0000002e1f00720c */ /* 0x000fe20003f26070 */
[----:B0-----:R-:W0:Y:S01]  /*4b90*/  I2F.U32.RP R59, R50 ;  /* 0x00000032003b7306 */ /* 0x001e220000209000 */
[----:B------:R-:W-:-:S11]  /*4ba0*/  IADD3 R61, PT, PT, RZ, -R50, RZ ;  /* 0x80000032ff3d7210 */ /* 0x000fd60007ffe0ff */
[----:B------:R-:W-:Y:S02]  /*4bb0*/  @P1 IADD3 R52, PT, PT, R52, 0x1, RZ ;  /* 0x0000000134341810 */ /* 0x000fe40007ffe0ff */
[----:B------:R-:W-:Y:S02]  /*4bc0*/  @!P2 LOP3.LUT R52, RZ, R46, RZ, 0x33, !PT ;  /* 0x0000002eff34a212 */ /* 0x000fe400078e33ff */
[----:B------:R-:W-:Y:S01]  /*4bd0*/  ISETP.NE.U32.AND P2, PT, R35, RZ, PT ;  /* 0x000000ff2300720c */ /* 0x000fe20003f45070 */
[----:B0-----:R-:W0:Y:S02]  /*4be0*/  MUFU.RCP R59, R59 ;  /* 0x0000003b003b7308 */ /* 0x001e240000001000 */
[----:B------:R-:W-:-:S05]  /*4bf0*/  IMAD.HI.U32 R49, R58, R52, RZ ;  /* 0x000000343a317227 */ /* 0x000fca00078e00ff */
[----:B------:R-:W-:-:S05]  /*4c00*/  IADD3 R30, PT, PT, -R49, RZ, RZ ;  /* 0x000000ff311e7210 */ /* 0x000fca0007ffe1ff */
[----:B------:R-:W-:Y:S01]  /*4c10*/  IMAD R30, R35, R30, R52 ;  /* 0x0000001e231e7224 */ /* 0x000fe200078e0234 */
[----:B---3--:R-:W3:Y:S04]  /*4c20*/  I2F.U32.RP R58, R48 ;  /* 0x00000030003a7306 */ /* 0x008ee80000209000 */
[----:B------:R-:W-:Y:S01]  /*4c30*/  ISETP.GE.U32.AND P0, PT, R30, R35, PT ;  /* 0x000000231e00720c */ /* 0x000fe20003f06070 */
[----:B0-----:R-:W-:-:S06]  /*4c40*/  VIADD R31, R59, 0xffffffe ;  /* 0x0ffffffe3b1f7836 */ /* 0x001fcc0000000000 */
[----:B------:R-:W0:Y:S06]  /*4c50*/  F2I.FTZ.U32.TRUNC.NTZ R31, R31 ;  /* 0x0000001f001f7305 */ /* 0x000e2c000021f000 */
[----:B------:R-:W-:Y:S02]  /*4c60*/  @P0 IADD3 R30, PT, PT, -R35, R30, RZ ;  /* 0x0000001e231e0210 */ /* 0x000fe40007ffe1ff */
[----:B------:R-:W-:Y:S01]  /*4c70*/  @P0 IADD3 R49, PT, PT, R49, 0x1, RZ ;  /* 0x0000000131310810 */ /* 0x000fe20007ffe0ff */
[----:B---3--:R-:W3:Y:S01]  /*4c80*/  MUFU.RCP R58, R58 ;  /* 0x0000003a003a7308 */ /* 0x008ee20000001000 */
[----:B------:R-:W-:Y:S01]  /*4c90*/  ISETP.GE.U32.AND P1, PT, R30, R35, PT ;  /* 0x000000231e00720c */ /* 0x000fe20003f26070 */
[----:B------:R-:W-:-:S02]  /*4ca0*/  IMAD.MOV.U32 R30, RZ, RZ, RZ ;  /* 0x000000ffff1e7224 */ /* 0x000fc400078e00ff */
[----:B0-----:R-:W-:-:S04]  /*4cb0*/  IMAD R59, R61, R31, RZ ;  /* 0x0000001f3d3b7224 */ /* 0x001fc800078e02ff */
[----:B------:R-:W-:-:S06]  /*4cc0*/  IMAD.HI.U32 R30, R31, R59, R30 ;  /* 0x0000003b1f1e7227 */ /* 0x000fcc00078e001e */
[----:B------:R-:W-:Y:S01]  /*4cd0*/  @P1 IADD3 R49, PT, PT, R49, 0x1, RZ ;  /* 0x0000000131311810 */ /* 0x000fe20007ffe0ff */
[----:B------:R-:W-:Y:S01]  /*4ce0*/  IMAD.MOV R59, RZ, RZ, -R48 ;  /* 0x000000ffff3b7224 */ /* 0x000fe200078e0a30 */
        /* <DEDUP_REMOVED lines=15> */
[----:B------:R-:W-:Y:S01]  /*4de0*/  IMAD.HI.U32 R53, R30, R51, RZ ;  /* 0x000000331e357227 */ /* 0x000fe200078e00ff */
[----:B---3--:R-:W-:-:S04]  /*4df0*/  IADD3 R30, PT, PT, R58, 0xffffffe, RZ ;  /* 0x0ffffffe3a1e7810 */ /* 0x008fc80007ffe0ff */
[----:B------:R-:W-:Y:S01]  /*4e00*/  IADD3 R57, PT, PT, -R53, RZ, RZ ;  /* 0x000000ff35397210 */ /* 0x000fe20007ffe1ff */
[----:B------:R0:W3:Y:S04]  /*4e10*/  F2I.FTZ.U32.TRUNC.NTZ R31, R30 ;  /* 0x0000001e001f7305 */ /* 0x0000e8000021f000 */
[----:B------:R-:W-:-:S05]  /*4e20*/  IMAD R57, R50, R57, R51 ;  /* 0x0000003932397224 */ /* 0x000fca00078e0233 */
[----:B------:R-:W-:Y:S01]  /*4e30*/  ISETP.GE.U32.AND P0, PT, R57, R50, PT ;  /* 0x000000323900720c */ /* 0x000fe20003f06070 */
[----:B0-----:R-:W-:-:S12]  /*4e40*/  HFMA2 R30, -RZ, RZ, 0, 0 ;  /* 0x00000000ff1e7431 */ /* 0x001fd800000001ff */
[----:B------:R-:W-:Y:S01]  /*4e50*/  @P0 IADD3 R57, PT, PT, -R50, R57, RZ ;  /* 0x0000003932390210 */ /* 0x000fe20007ffe1ff */
[----:B------:R-:W-:-:S03]  /*4e60*/  @P0 VIADD R53, R53, 0x1 ;  /* 0x0000000135350836 */ /* 0x000fc60000000000 */
[----:B------:R-:W-:Y:S01]  /*4e70*/  ISETP.GE.U32.AND P1, PT, R57, R50, PT ;  /* 0x000000323900720c */ /* 0x000fe20003f26070 */
[----:B---3--:R-:W-:-:S04]  /*4e80*/  IMAD R57, R59, R31, RZ ;  /* 0x0000001f3b397224 */ /* 0x008fc800078e02ff */
        /* <DEDUP_REMOVED lines=19> */
[----:B-1----:R-:W-:Y:S01]  /*4fc0*/  IMAD R49, R49, R37, R46 ;  /* 0x0000002531317224 */ /* 0x002fe200078e022e */
[----:B------:R-:W-:Y:S01]  /*4fd0*/  @!P2 LOP3.LUT R30, RZ, R48, RZ, 0x33, !PT ;  /* 0x00000030ff1ea212 */ /* 0x000fe200078e33ff */
[----:B------:R-:W-:-:S03]  /*4fe0*/  IMAD R50, R50, R31, R51 ;  /* 0x0000001f32327224 */ /* 0x000fc600078e0233 */
[----:B------:R-:W-:Y:S01]  /*4ff0*/  IADD3 R31, PT, PT, -R30, RZ, RZ ;  /* 0x000000ff1e1f7210 */ /* 0x000fe20007ffe1ff */
[----:B----4-:R-:W-:Y:S01]  /*5000*/  IMAD R49, R50, R38, R49 ;  /* 0x0000002632317224 */ /* 0x010fe200078e0231 */
[----:B------:R-:W-:-:S03]  /*5010*/  MOV R37, R30 ;  /* 0x0000001e00257202 */ /* 0x000fc60000000f00 */
[----:B------:R-:W-:-:S04]  /*5020*/  IMAD R38, R48, R31, R53 ;  /* 0x0000001f30267224 */ /* 0x000fc800078e0235 */
[----:B--2---:R-:W-:Y:S01]  /*5030*/  IMAD R38, R38, R56, R49 ;  /* 0x0000003826267224 */ /* 0x004fe200078e0231 */
[----:B------:R-:W-:Y:S06]  /*5040*/  @P0 BRA `(.L_x_3637) ;  /* 0xfffffff000d40947 */ /* 0x000fec000383ffff */
[----:B------:R-:W-:Y:S05]  /*5050*/  BSYNC.RECONVERGENT B2 ;  /* 0x0000000000027941 */ /* 0x000fea0003800200 */
.L_x_3636:
        /* <DEDUP_REMOVED lines=29> */
[----:B------:R-:W-:Y:S02]  /*5230*/  IADD3 R30, PT, PT, R52, 0xffffffe, RZ ;  /* 0x0ffffffe341e7810 */ /* 0x000fe40007ffe0ff */
[----:B------:R-:W-:Y:S02]  /*5240*/  SHF.L.U32 R52, R39, 0x2, RZ ;  /* 0x0000000227347819 */ /* 0x000fe400000006ff */
[----:B------:R0:W4:Y:S01]  /*5250*/  F2I.FTZ.U32.TRUNC.NTZ R31, R30 ;  /* 0x0000001e001f7305 */ /* 0x000122000021f000 */
[----:B------:R-:W-:Y:S02]  /*5260*/  IMAD.HI.U32 R49, R50, R37, RZ ;  /* 0x0000002532317227 */ /* 0x000fe400078e00ff */
[----:B------:R2:W1:Y:S02]  /*5270*/  LDC R50, c[0x0][R52+0x388] ;  /* 0x0000e20034327b82 */ /* 0x0004640000000800 */
[----:B------:R-:W-:-:S04]  /*5280*/  IMAD.MOV R51, RZ, RZ, -R49 ;  /* 0x000000ffff337224 */ /* 0x000fc800078e0a31 */
[----:B------:R-:W-:Y:S02]  /*5290*/  IMAD R51, R40, R51, R37 ;  /* 0x0000003328337224 */ /* 0x000fe400078e0225 */
[----:B0-----:R-:W-:Y:S01]  /*52a0*/  HFMA2 R30, -RZ, RZ, 0, 0 ;  /* 0x00000000ff1e7431 */ /* 0x001fe200000001ff */
[----:B--2---:R-:W0:Y:S02]  /*52b0*/  LDC R52, c[0x0][R52+0x3ec] ;  /* 0x0000fb0034347b82 */ /* 0x004e240000000800 */
[----:B------:R-:W-:Y:S01]  /*52c0*/  ISETP.GE.U32.AND P0, PT, R51, R40, PT ;  /* 0x000000283300720c */ /* 0x000fe20003f06070 */
[----:B---3--:R-:W2:-:S12]  /*52d0*/  I2F.U32.RP R54, R48 ;  /* 0x0000003000367306 */ /* 0x008e980000209000 */
[----:B------:R-:W-:Y:S02]  /*52e0*/  @P0 IADD3 R51, PT, PT, -R40, R51, RZ ;  /* 0x0000003328330210 */ /* 0x000fe40007ffe1ff */
[----:B------:R-:W-:Y:S02]  /*52f0*/  @P0 IADD3 R49, PT, PT, R49, 0x1, RZ ;  /* 0x0000000131310810 */ /* 0x000fe40007ffe0ff */
[----:B------:R-:W-:Y:S01]  /*5300*/  ISETP.GE.U32.AND P1, PT, R51, R40, PT ;  /* 0x000000283300720c */ /* 0x000fe20003f26070 */
[----:B------:R-:W-:-:S04]  /*5310*/  IMAD.MOV R51, RZ, RZ, -R34 ;  /* 0x000000ffff337224 */ /* 0x000fc800078e0a22 */
[----:B----4-:R-:W-:Y:S01]  /*5320*/  IMAD R51, R51, R31, RZ ;  /* 0x0000001f33337224 */ /* 0x010fe200078e02ff */
[----:B--2---:R-:W2:Y:S03]  /*5330*/  MUFU.RCP R54, R54 ;  /* 0x0000003600367308 */ /* 0x004ea60000001000 */
[----:B------:R-:W-:-:S04]  /*5340*/  IMAD.HI.U32 R30, R31, R51, R30 ;  /* 0x000000331f1e7227 */ /* 0x000fc800078e001e */
[----:B------:R-:W-:Y:S01]  /*5350*/  @P1 VIADD R49, R49, 0x1 ;  /* 0x0000000131311836 */ /* 0x000fe20000000000 */
[----:B------:R-:W-:Y:S02]  /*5360*/  @!P2 LOP3.LUT R49, RZ, R40, RZ, 0x33, !PT ;  /* 0x00000028ff31a212 */ /* 0x000fe400078e33ff */
[----:B------:R-:W-:-:S03]  /*5370*/  ISETP.NE.U32.AND P2, PT, R34, RZ, PT ;  /* 0x000000ff2200720c */ /* 0x000fc60003f45070 */
[----:B------:R-:W-:Y:S01]  /*5380*/  IMAD.HI.U32 R51, R30, R49, RZ ;  /* 0x000000311e337227 */ /* 0x000fe200078e00ff */
[----:B-1----:R-:W1:Y:S03]  /*5390*/  I2F.U32.RP R56, R50 ;  /* 0x0000003200387306 */ /* 0x002e660000209000 */
[----:B------:R-:W-:Y:S01]  /*53a0*/  IMAD.MOV R53, RZ, RZ, -R51 ;  /* 0x000000ffff357224 */ /* 0x000fe200078e0a33 */
[----:B--2---:R-:W-:-:S03]  /*53b0*/  IADD3 R30, PT, PT, R54, 0xffffffe, RZ ;  /* 0x0ffffffe361e7810 */ /* 0x004fc60007ffe0ff */
[----:B------:R-:W-:Y:S01]  /*53c0*/  IMAD R53, R34, R53, R49 ;  /* 0x0000003522357224 */ /* 0x000fe200078e0231 */
[----:B------:R2:W3:Y:S04]  /*53d0*/  F2I.FTZ.U32.TRUNC.NTZ R31, R30 ;  /* 0x0000001e001f7305 */ /* 0x0004e8000021f000 */
[----:B------:R-:W-:-:S04]  /*53e0*/  ISETP.GE.U32.AND P0, PT, R53, R34, PT ;  /* 0x000000223500720c */ /* 0x000fc80003f06070 */
[----:B-1----:R-:W1:Y:S01]  /*53f0*/  MUFU.RCP R56, R56 ;  /* 0x0000003800387308 */ /* 0x002e620000001000 */
[----:B--2---:R-:W-:-:S08]  /*5400*/  HFMA2 R30, -RZ, RZ, 0, 0 ;  /* 0x00000000ff1e7431 */ /* 0x004fd000000001ff */
[----:B------:R-:W-:Y:S02]  /*5410*/  @P0 IADD3 R53, PT, PT, -R34, R53, RZ ;  /* 0x0000003522350210 */ /* 0x000fe40007ffe1ff */
[----:B------:R-:W-:Y:S02]  /*5420*/  @P0 IADD3 R51, PT, PT, R51, 0x1, RZ ;  /* 0x0000000133330810 */ /* 0x000fe40007ffe0ff */
[----:B------:R-:W-:Y:S01]  /*5430*/  ISETP.GE.U32.AND P1, PT, R53, R34, PT ;  /* 0x000000223500720c */ /* 0x000fe20003f26070 */
[----:B------:R-:W-:-:S04]  /*5440*/  IMAD.MOV R53, RZ, RZ, -R48 ;  /* 0x000000ffff357224 */ /* 0x000fc800078e0a30 */
[----:B---3--:R-:W-:-:S04]  /*5450*/  IMAD R53, R53, R31, RZ ;  /* 0x0000001f35357224 */ /* 0x008fc800078e02ff */
[----:B------:R-:W-:Y:S01]  /*5460*/  IMAD.HI.U32 R54, R31, R53, R30 ;  /* 0x000000351f367227 */ /* 0x000fe200078e001e */
[----:B-1----:R-:W-:-:S03]  /*5470*/  IADD3 R30, PT, PT, R56, 0xffffffe, RZ ;  /* 0x0ffffffe381e7810 */ /* 0x002fc60007ffe0ff */
[----:B------:R-:W-:Y:S01]  /*5480*/  @P1 VIADD R51, R51, 0x1 ;  /* 0x0000000133331836 */ /* 0x000fe20000000000 */
[----:B------:R-:W-:Y:S01]  /*5490*/  @!P2 LOP3.LUT R51, RZ, R34, RZ, 0x33, !PT ;  /* 0x00000022ff33a212 */ /* 0x000fe200078e33ff */
[----:B------:R1:W2:Y:S01]  /*54a0*/  F2I.FTZ.U32.TRUNC.NTZ R31, R30 ;  /* 0x0000001e001f7305 */ /* 0x0002a2000021f000 */
[----:B------:R-:W-:-:S03]  /*54b0*/  ISETP.NE.U32.AND P2, PT, R48, RZ, PT ;  /* 0x000000ff3000720c */ /* 0x000fc60003f45070 */
[----:B------:R-:W-:-:S05]  /*54c0*/  IMAD.HI.U32 R53, R54, R51, RZ ;  /* 0x0000003336357227 */ /* 0x000fca00078e00ff */
[----:B------:R-:W-:Y:S02]  /*54d0*/  IADD3 R55, PT, PT, -R53, RZ, RZ ;  /* 0x000000ff35377210 */ /* 0x000fe40007ffe1ff */
[----:B-1----:R-:W-:-:S03]  /*54e0*/  MOV R30, RZ ;  /* 0x000000ff001e7202 */ /* 0x002fc60000000f00 */
        /* <DEDUP_REMOVED lines=30> */
[----:B------:R-:W-:Y:S02]  /*56d0*/  IMAD R31, R48, R46, R31 ;  /* 0x0000002e301f7224 */ /* 0x000fe400078e021f */
[----:B------:R-:W-:-:S04]  /*56e0*/  IMAD R38, R50, R38, R53 ;  /* 0x0000002632267224 */ /* 0x000fc800078e0235 */
[----:B0-----:R-:W-:-:S07]  /*56f0*/  IMAD R38, R38, R52, R31 ;  /* 0x0000003426267224 */ /* 0x001fce00078e021f */
.L_x_3639:
        /* <DEDUP_REMOVED lines=51> */
[----:B------:R-:W-:Y:S01]  /*5a30*/  MOV R37, R46 ;  /* 0x0000002e00257202 */ /* 0x000fe20000000f00 */
[----:B------:R-:W-:-:S04]  /*5a40*/  IMAD.MOV R30, RZ, RZ, -R46 ;  /* 0x000000ffff1e7224 */ /* 0x000fc800078e0a2e */
[----:B------:R-:W-:-:S04]  /*5a50*/  IMAD R30, R34, R30, R49 ;  /* 0x0000001e221e7224 */ /* 0x000fc800078e0231 */
[----:B--2---:R-:W-:-:S07]  /*5a60*/  IMAD R38, R30, R35, R31 ;  /* 0x000000231e267224 */ /* 0x004fce00078e021f */
.L_x_3640:
[----:B------:R-:W-:Y:S05]  /*5a70*/  BRA.U !UP1, `(.L_x_3638) ;  /* 0x0000000109687547 */ /* 0x000fea000b800000 */
[----:B------:R-:W-:-:S05]  /*5a80*/  IADD3 R39, PT, PT, R39, -0x1, RZ ;  /* 0xffffffff27277810 */ /* 0x000fca0007ffe0ff */
[----:B------:R-:W-:-:S04]  /*5a90*/  IMAD.SHL.U32 R39, R39, 0x4, RZ ;  /* 0x0000000427277824 */ /* 0x000fc800078e00ff */
[----:B------:R-:W0:Y:S02]  /*5aa0*/  LDC R34, c[0x0][R39+0x388] ;  /* 0x0000e20027227b82 */ /* 0x000e240000000800 */
[----:B0-----:R-:W0:Y:S01]  /*5ab0*/  I2F.U32.RP R35, R34 ;  /* 0x0000002200237306 */ /* 0x001e220000209000 */
[----:B------:R-:W-:Y:S02]  /*5ac0*/  IADD3 R41, PT, PT, RZ, -R34, RZ ;  /* 0x80000022ff297210 */ /* 0x000fe40007ffe0ff */
[----:B------:R-:W-:-:S05]  /*5ad0*/  ISETP.NE.U32.AND P2, PT, R34, RZ, PT ;  /* 0x000000ff2200720c */ /* 0x000fca0003f45070 */
[----:B0-----:R-:W0:Y:S02]  /*5ae0*/  MUFU.RCP R35, R35 ;  /* 0x0000002300237308 */ /* 0x001e240000001000 */
[----:B0-----:R-:W-:Y:S02]  /*5af0*/  IADD3 R30, PT, PT, R35, 0xffffffe, RZ ;  /* 0x0ffffffe231e7810 */ /* 0x001fe40007ffe0ff */
        /* <DEDUP_REMOVED lines=18> */
.L_x_3638:
[----:B------:R-:W0:Y:S01]  /*5c20*/  LDC.64 R30, c[0x0][0x380] ;  /* 0x0000e000ff1e7b82 */ /* 0x000e220000000a00 */
[----:B------:R-:W1:Y:S02]  /*5c30*/  LDCU UR4, c[0x0][0x3ec] ;  /* 0x00007d80ff0477ac */ /* 0x000e640008000800 */
[----:B-1----:R-:W-:-:S04]  /*5c40*/  IMAD R35, R37, UR4, R38 ;  /* 0x0000000425237c24 */ /* 0x002fc8000f8e0226 */
[----:B0-----:R-:W-:-:S06]  /*5c50*/  IMAD.WIDE.U32 R30, R35, 0x8, R30 ;  /* 0x00000008231e7825 */ /* 0x001fcc00078e001e */
[----:B------:R-:W5:Y:S02]  /*5c60*/  LDG.E.64 R30, desc[UR10][R30.64] ;  /* 0x0000000a1e1e7981 */ /* 0x000f64000c1e1b00 */
.L_x_3635:
[----:B------:R-:W-:Y:S05]  /*5c70*/  BSYNC.RECONVERGENT B1 ;  /* 0x0000000000017941 */ /* 0x000fea0003800200 */
.L_x_3634:
[----:B------:R-:W-:-:S04]  /*5c80*/  IADD3 R38, PT, PT, R13, R36, RZ ;  /* 0x000000240d267210 */ /* 0x000fc80007ffe0ff */
[----:B------:R-:W-:-:S13]  /*5c90*/  ISETP.GE.U32.AND P0, PT, R38, R47, PT ;  /* 0x0000002f2600720c */ /* 0x000fda0003f06070 */
[----:B------:R-:W-:Y:S05]  /*5ca0*/  @P0 BRA `(.L_x_3641) ;  /* 0x0000001800d00947 */ /* 0x000fea0003800000 */
[----:B------:R-:W0:Y:S01]  /*5cb0*/  LDCU UR4, c[0x0][0x450] ;  /* 0x00008a00ff0477ac */ /* 0x000e220008000800 */
[----:B------:R-:W-:Y:S01]  /*5cc0*/  HFMA2 R39, -RZ, RZ, 0, 0 ;  /* 0x00000000ff277431 */ /* 0x000fe200000001ff */
[----:B------:R-:W-:Y:S01]  /*5cd0*/  UISETP.GE.U32.AND UP0, UPT, UR5, 0x7, UPT ;  /* 0x000000070500788c */ /* 0x000fe2000bf06070 */
[----:B0-----:R-:W-:-:S08]  /*5ce0*/  IMAD.U32 R40, RZ, RZ, UR4 ;  /* 0x00000004ff287e24 */ /* 0x001fd0000f8e00ff */
[----:B------:R-:W-:Y:S05]  /*5cf0*/  BRA.U !UP0, `(.L_x_3642) ;  /* 0x0000000d08407547 */ /* 0x000fea000b800000 */
[----:B------:R-:W-:Y:S01]  /*5d00*/  BSSY.RECONVERGENT B1, `(.L_x_3642) ;  /* 0x00000cf000017945 */ /* 0x000fe20003800200 */
[----:B------:R-:W-:Y:S01]  /*5d10*/  MOV R39, RZ ;  /* 0x000000ff00277202 */ /* 0x000fe20000000f00 */
[----:B------:R-:W-:Y:S01]  /*5d20*/  IMAD.MOV.U32 R46, RZ, RZ, RZ ;  /* 0x000000ffff2e7224 */ /* 0x000fe200078e00ff */
[----:B------:R-:W-:-:S07]  /*5d30*/  MOV R40, UR4 ;  /* 0x0000000400287c02 */ /* 0x000fce0008000f00 */
.L_x_3643:
[C---:B------:R-:W-:Y:S02]  /*5d40*/  IADD3 R54, PT, PT, R40.reuse, -0x1, RZ ;  /* 0xffffffff28367810 */ /* 0x040fe40007ffe0ff */
[C---:B------:R-:W-:Y:S02]  /*5d50*/  IADD3 R51, PT, PT, R40.reuse, -0x2, RZ ;  /* 0xfffffffe28337810 */ /* 0x040fe40007ffe0ff */
[----:B------:R-:W-:Y:S01]  /*5d60*/  IADD3 R48, PT, PT, R40, -0x3, RZ ;  /* 0xfffffffd28307810 */ /* 0x000fe20007ffe0ff */
[----:B------:R-:W-:Y:S01]  /*5d70*/  IMAD.SHL.U32 R54, R54, 0x4, RZ ;  /* 0x0000000436367824 */ /* 0x000fe200078e00ff */
[----:B------:R-:W-:Y:S02]  /*5d80*/  SHF.L.U32 R51, R51, 0x2, RZ ;  /* 0x0000000233337819 */ /* 0x000fe400000006ff */
[----:B------:R-:W-:Y:S01]  /*5d90*/  IADD3 R41, PT, PT, R40, -0x4, RZ ;  /* 0xfffffffc28297810 */ /* 0x000fe20007ffe0ff */
[----:B------:R0:W1:Y:S01]  /*5da0*/  LDC R53, c[0x0][R54+0x388] ;  /* 0x0000e20036357b82 */ /* 0x0000620000000800 */
[----:B------:R-:W-:Y:S01]  /*5db0*/  IMAD.SHL.U32 R48, R48, 0x4, RZ ;  /* 0x0000000430307824 */ /* 0x000fe200078e00ff */
[----:B------:R-:W-:-:S02]  /*5dc0*/  IADD3 R46, PT, PT, R46, 0x8, RZ ;  /* 0x000000082e2e7810 */ /* 0x000fc40007ffe0ff */
[----:B------:R-:W-:-:S04]  /*5dd0*/  SHF.L.U32 R41, R41, 0x2, RZ ;  /* 0x0000000229297819 */ /* 0x000fc800000006ff */
[----:B------:R2:W3:Y:S08]  /*5de0*/  LDC R52, c[0x0][R51+0x388] ;  /* 0x0000e20033347b82 */ /* 0x0004f00000000800 */
[----:B------:R4:W3:Y:S08]  /*5df0*/  LDC R50, c[0x0][R48+0x388] ;  /* 0x0000e20030327b82 */ /* 0x0008f00000000800 */
[----:B------:R3:W3:Y:S08]  /*5e00*/  LDC R49, c[0x0][R41+0x388] ;  /* 0x0000e20029317b82 */ /* 0x0006f00000000800 */
[----:B0-----:R-:W0:Y:S08]  /*5e10*/  LDC R54, c[0x0][R54+0x3ec] ;  /* 0x0000fb0036367b82 */ /* 0x001e300000000800 */
[----:B--2---:R-:W2:Y:S01]  /*5e20*/  LDC R51, c[0x0][R51+0x3ec] ;  /* 0x0000fb0033337b82 */ /* 0x004ea20000000800 */
[----:B-1----:R-:W1:Y:S01]  /*5e30*/  I2F.U32.RP R55, R53 ;  /* 0x0000003500377306 */ /* 0x002e620000209000 */
[----:B------:R-:W-:-:S06]  /*5e40*/  IADD3 R59, PT, PT, RZ, -R53, RZ ;  /* 0x80000035ff3b7210 */ /* 0x000fcc0007ffe0ff */
[----:B----4-:R-:W4:Y:S01]  /*5e50*/  LDC R48, c[0x0][R48+0x3ec] ;  /* 0x0000fb0030307b82 */ /* 0x010f220000000800 */
[----:B------:R-:W-:Y:S01]  /*5e60*/  ISETP.NE.U32.AND P2, PT, R53, RZ, PT ;  /* 0x000000ff3500720c */ /* 0x000fe20003f45070 */
[----:B---3--:R-:W3:Y:S06]  /*5e70*/  I2F.U32.RP R56, R52 ;  /* 0x0000003400387306 */ /* 0x008eec0000209000 */
[----:B------:R-:W4:Y:S02]  /*5e80*/  LDC R41, c[0x0][R41+0x3ec] ;  /* 0x0000fb0029297b82 */ /* 0x000f240000000800 */
[----:B-1----:R-:W1:Y:S08]  /*5e90*/  MUFU.RCP R55, R55 ;  /* 0x0000003700377308 */ /* 0x002e700000001000 */
[----:B------:R-:W0:Y:S08]  /*5ea0*/  I2F.U32.RP R57, R50 ;  /* 0x0000003200397306 */ /* 0x000e300000209000 */
[----:B---3--:R-:W3:Y:S01]  /*5eb0*/  MUFU.RCP R56, R56 ;  /* 0x0000003800387308 */ /* 0x008ee20000001000 */
[----:B-1----:R-:W-:Y:S01]  /*5ec0*/  VIADD R36, R55, 0xffffffe ;  /* 0x0ffffffe37247836 */ /* 0x002fe20000000000 */
[----:B------:R-:W-:-:S06]  /*5ed0*/  IADD3 R55, PT, PT, RZ, -R52, RZ ;  /* 0x80000034ff377210 */ /* 0x000fcc0007ffe0ff */
[----:B0-----:R-:W0:Y:S08]  /*5ee0*/  MUFU.RCP R57, R57 ;  /* 0x0000003900397308 */ /* 0x001e300000001000 */
[----:B------:R1:W2:Y:S01]  /*5ef0*/  F2I.FTZ.U32.TRUNC.NTZ R37, R36 ;  /* 0x0000002400257305 */ /* 0x0002a2000021f000 */
[----:B---3--:R-:W-:-:S07]  /*5f00*/  IADD3 R34, PT, PT, R56, 0xffffffe, RZ ;  /* 0x0ffffffe38227810 */ /* 0x008fce0007ffe0ff */
[----:B------:R3:W4:Y:S01]  /*5f10*/  F2I.FTZ.U32.TRUNC.NTZ R35, R34 ;  /* 0x0000002200237305 */ /* 0x000722000021f000 */
[----:B-1----:R-:W-:Y:S02]  /*5f20*/  HFMA2 R36, -RZ, RZ, 0, 0 ;  /* 0x00000000ff247431 */ /* 0x002fe400000001ff */
[----:B0-----:R-:W-:Y:S02]  /*5f30*/  VIADD R32, R57, 0xffffffe ;  /* 0x0ffffffe39207836 */ /* 0x001fe40000000000 */
[----:B------:R-:W-:Y:S02]  /*5f40*/  IMAD.MOV R57, RZ, RZ, -R50 ;  /* 0x000000ffff397224 */ /* 0x000fe400078e0a32 */
[----:B--2---:R-:W-:Y:S01]  /*5f50*/  IMAD R59, R59, R37, RZ ;  /* 0x000000253b3b7224 */ /* 0x004fe200078e02ff */
[----:B------:R0:W1:Y:S01]  /*5f60*/  F2I.FTZ.U32.TRUNC.NTZ R33, R32 ;  /* 0x0000002000217305 */ /* 0x000062000021f000 */
[----:B---3--:R-:W-:Y:S02]  /*5f70*/  MOV R34, RZ ;  /* 0x000000ff00227202 */ /* 0x008fe40000000f00 */
[----:B------:R-:W-:-:S04]  /*5f80*/  IMAD.HI.U32 R59, R37, R59, R36 ;  /* 0x0000003b253b7227 */ /* 0x000fc800078e0024 */
[----:B----4-:R-:W-:Y:S01]  /*5f90*/  IMAD R55, R55, R35, RZ ;  /* 0x0000002337377224 */ /* 0x010fe200078e02ff */
[----:B------:R-:W2:Y:S01]  /*5fa0*/  I2F.U32.RP R37, R49 ;  /* 0x0000003100257306 */ /* 0x000ea20000209000 */
[----:B0-----:R-:W-:Y:S02]  /*5fb0*/  HFMA2 R32, -RZ, RZ, 0, 0 ;  /* 0x00000000ff207431 */ /* 0x001fe400000001ff */
[----:B------:R-:W-:-:S04]  /*5fc0*/  IMAD.HI.U32 R59, R59, R38, RZ ;  /* 0x000000263b3b7227 */ /* 0x000fc800078e00ff */
[----:B------:R-:W-:-:S04]  /*5fd0*/  IMAD.HI.U32 R36, R35, R55, R34 ;  /* 0x0000003723247227 */ /* 0x000fc800078e0022 */
[----:B------:R-:W-:Y:S02]  /*5fe0*/  VIADD R34, R40, 0xfffffffb ;  /* 0xfffffffb28227836 */ /* 0x000fe40000000000 */
[----:B-1----:R-:W-:Y:S02]  /*5ff0*/  IMAD R35, R57, R33, RZ ;  /* 0x0000002139237224 */ /* 0x002fe400078e02ff */
[----:B------:R-:W-:Y:S01]  /*6000*/  IMAD.MOV R55, RZ, RZ, -R49 ;  /* 0x000000ffff377224 */ /* 0x000fe200078e0a31 */
[----:B------:R-:W-:Y:S01]  /*6010*/  SHF.L.U32 R34, R34, 0x2, RZ ;  /* 0x0000000222227819 */ /* 0x000fe200000006ff */
[----:B--2---:R-:W0:Y:S01]  /*6020*/  MUFU.RCP R37, R37 ;  /* 0x0000002500257308 */ /* 0x004e220000001000 */
[----:B------:R-:W-:Y:S02]  /*6030*/  IMAD.HI.U32 R56, R33, R35, R32 ;  /* 0x0000002321387227 */ /* 0x000fe400078e0020 */
[----:B------:R1:W2:Y:S08]  /*6040*/  LDC R35, c[0x0][R34+0x388] ;  /* 0x0000e20022237b82 */ /* 0x0002b00000000800 */
[----:B-1----:R-:W1:Y:S01]  /*6050*/  LDC R34, c[0x0][R34+0x3ec] ;  /* 0x0000fb0022227b82 */ /* 0x002e620000000800 */
[----:B0-----:R-:W-:-:S06]  /*6060*/  IADD3 R33, PT, PT, R37, 0xffffffe, RZ ;  /* 0x0ffffffe25217810 */ /* 0x001fcc0007ffe0ff */
[----:B------:R-:W0:Y:S02]  /*6070*/  F2I.FTZ.U32.TRUNC.NTZ R33, R33 ;  /* 0x0000002100217305 */ /* 0x000e24000021f000 */
[----:B0-----:R-:W-:-:S04]  /*6080*/  IMAD R55, R55, R33, RZ ;  /* 0x0000002137377224 */ /* 0x001fc800078e02ff */
[----:B------:R-:W-:Y:S01]  /*6090*/  IMAD.HI.U32 R37, R33, R55, R32 ;  /* 0x0000003721257227 */ /* 0x000fe200078e0020 */
[----:B------:R-:W-:-:S05]  /*60a0*/  IADD3 R32, PT, PT, -R59, RZ, RZ ;  /* 0x000000ff3b207210 */ /* 0x000fca0007ffe1ff */
[----:B------:R-:W-:Y:S01]  /*60b0*/  IMAD R32, R53, R32, R38 ;  /* 0x0000002035207224 */ /* 0x000fe200078e0226 */
[----:B--2---:R-:W0:Y:S04]  /*60c0*/  I2F.U32.RP R55, R35 ;  /* 0x0000002300377306 */ /* 0x004e280000209000 */
[----:B------:R-:W-:-:S13]  /*60d0*/  ISETP.GE.U32.AND P0, PT, R32, R53, PT ;  /* 0x000000352000720c */ /* 0x000fda0003f06070 */
[----:B------:R-:W-:Y:S01]  /*60e0*/  @P0 IADD3 R32, PT, PT, -R53, R32, RZ ;  /* 0x0000002035200210 */ /* 0x000fe20007ffe1ff */
[----:B0-----:R-:W0:Y:S01]  /*60f0*/  MUFU.RCP R55, R55 ;  /* 0x0000003700377308 */ /* 0x001e220000001000 */
[----:B------:R-:W-:Y:S02]  /*6100*/  @P0 VIADD R59, R59, 0x1 ;  /* 0x000000013b3b0836 */ /* 0x000fe40000000000 */
[----:B------:R-:W-:-:S13]  /*6110*/  ISETP.GE.U32.AND P1, PT, R32, R53, PT ;  /* 0x000000352000720c */ /* 0x000fda0003f26070 */
[----:B------:R-:W-:Y:S02]  /*6120*/  @P1 IADD3 R59, PT, PT, R59, 0x1, RZ ;  /* 0x000000013b3b1810 */ /* 0x000fe40007ffe0ff */
[----:B0-----:R-:W-:Y:S02]  /*6130*/  IADD3 R32, PT, PT, R55, 0xffffffe, RZ ;  /* 0x0ffffffe37207810 */ /* 0x001fe40007ffe0ff */
[----:B------:R-:W-:Y:S02]  /*6140*/  @!P2 LOP3.LUT R59, RZ, R53, RZ, 0x33, !PT ;  /* 0x00000035ff3ba212 */ /* 0x000fe400078e33ff */
[----:B------:R0:W2:Y:S01]  /*6150*/  F2I.FTZ.U32.TRUNC.NTZ R33, R32 ;  /* 0x0000002000217305 */ /* 0x0000a2000021f000 */
[----:B------:R-:W-:Y:S02]  /*6160*/  ISETP.NE.U32.AND P2, PT, R52, RZ, PT ;  /* 0x000000ff3400720c */ /* 0x000fe40003f45070 */
[----:B------:R-:W-:Y:S02]  /*6170*/  IMAD.MOV R58, RZ, RZ, -R59 ;  /* 0x000000ffff3a7224 */ /* 0x000fe400078e0a3b */
[----:B------:R-:W-:-:S04]  /*6180*/  IMAD.HI.U32 R57, R36, R59, RZ ;  /* 0x0000003b24397227 */ /* 0x000fc800078e00ff */
[----:B------:R-:W-:Y:S01]  /*6190*/  IMAD R58, R53, R58, R38 ;  /* 0x0000003a353a7224 */ /* 0x000fe200078e0226 */
[----:B------:R-:W-:Y:S01]  /*61a0*/  IADD3 R53, PT, PT, RZ, -R35, RZ ;  /* 0x80000023ff357210 */ /* 0x000fe20007ffe0ff */
[----:B------:R-:W-:Y:S02]  /*61b0*/  VIADD R38, R40, 0xfffffffa ;  /* 0xfffffffa28267836 */ /* 0x000fe40000000000 */
[----:B0-----:R-:W-:Y:S02]  /*61c0*/  HFMA2 R32, -RZ, RZ, 0, 0 ;  /* 0x00000000ff207431 */ /* 0x001fe400000001ff */
[----:B------:R-:W-:Y:S02]  /*61d0*/  IMAD R58, R58, R54, R39 ;  /* 0x000000363a3a7224 */ /* 0x000fe400078e0227 */
[----:B--2---:R-:W-:Y:S01]  /*61e0*/  IMAD R55, R53, R33, RZ ;  /* 0x0000002135377224 */ /* 0x004fe200078e02ff */
[----:B------:R-:W-:-:S04]  /*61f0*/  SHF.L.U32 R38, R38, 0x2, RZ ;  /* 0x0000000226267819 */ /* 0x000fc800000006ff */
[----:B------:R0:W2:Y:S01]  /*6200*/  LDC R53, c[0x0][R38+0x388] ;  /* 0x0000e20026357b82 */ /* 0x0000a20000000800 */
[----:B------:R-:W-:Y:S01]  /*6210*/  IMAD.HI.U32 R55, R33, R55, R32 ;  /* 0x0000003721377227 */ /* 0x000fe200078e0020 */
[----:B------:R-:W-:-:S05]  /*6220*/  IADD3 R33, PT, PT, -R57, RZ, RZ ;  /* 0x000000ff39217210 */ /* 0x000fca0007ffe1ff */
[----:B------:R-:W-:Y:S01]  /*6230*/  IMAD R33, R52, R33, R59 ;  /* 0x0000002134217224 */ /* 0x000fe200078e023b */
[----:B0-----:R-:W0:Y:S04]  /*6240*/  LDC R38, c[0x0][R38+0x3ec] ;  /* 0x0000fb0026267b82 */ /* 0x001e280000000800 */
[----:B------:R-:W-:-:S13]  /*6250*/  ISETP.GE.U32.AND P0, PT, R33, R52, PT ;  /* 0x000000342100720c */ /* 0x000fda0003f06070 */
[----:B------:R-:W-:Y:S01]  /*6260*/  @P0 IMAD.IADD R33, R33, 0x1, -R52 ;  /* 0x0000000121210824 */ /* 0x000fe200078e0a34 */
[----:B------:R-:W-:-:S04]  /*6270*/  @P0 IADD3 R57, PT, PT, R57, 0x1, RZ ;  /* 0x0000000139390810 */ /* 0x000fc80007ffe0ff */
[----:B------:R-:W-:-:S13]  /*6280*/  ISETP.GE.U32.AND P1, PT, R33, R52, PT ;  /* 0x000000342100720c */ /* 0x000fda0003f26070 */
[----:B------:R-:W-:Y:S02]  /*6290*/  @P1 IADD3 R57, PT, PT, R57, 0x1, RZ ;  /* 0x0000000139391810 */ /* 0x000fe40007ffe0ff */
[----:B------:R-:W-:Y:S01]  /*62a0*/  @!P2 LOP3.LUT R57, RZ, R52, RZ, 0x33, !PT ;  /* 0x00000034ff39a212 */ /* 0x000fe200078e33ff */
[----:B--2---:R-:W2:Y:S01]  /*62b0*/  I2F.U32.RP R36, R53 ;  /* 0x0000003500247306 */ /* 0x004ea20000209000 */
[----:B------:R-:W-:Y:S01]  /*62c0*/  ISETP.NE.U32.AND P2, PT, R50, RZ, PT ;  /* 0x000000ff3200720c */ /* 0x000fe20003f45070 */
[----:B------:R-:W-:Y:S02]  /*62d0*/  IMAD.MOV R61, RZ, RZ, -R53 ;  /* 0x000000ffff3d7224 */ /* 0x000fe400078e0a35 */
[----:B------:R-:W-:-:S04]  /*62e0*/  IMAD.HI.U32 R56, R56, R57, RZ ;  /* 0x0000003938387227 */ /* 0x000fc800078e00ff */
[----:B------:R-:W-:Y:S01]  /*62f0*/  IMAD.MOV R32, RZ, RZ, -R57 ;  /* 0x000000ffff207224 */ /* 0x000fe200078e0a39 */
[----:B------:R-:W-:-:S03]  /*6300*/  IADD3 R39, PT, PT, -R56, RZ, RZ ;  /* 0x000000ff38277210 */ /* 0x000fc60007ffe1ff */
[----:B------:R-:W-:Y:S02]  /*6310*/  IMAD R59, R52, R32, R59 ;  /* 0x00000020343b7224 */ /* 0x000fe400078e023b */
[----:B------:R-:W-:Y:S01]  /*6320*/  IMAD R39, R50, R39, R57 ;  /* 0x0000002732277224 */ /* 0x000fe200078e0239 */
[----:B--2---:R-:W2:Y:S01]  /*6330*/  MUFU.RCP R36, R36 ;  /* 0x0000002400247308 */ /* 0x004ea20000001000 */
[----:B------:R-:W-:-:S03]  /*6340*/  IMAD R58, R59, R51, R58 ;  /* 0x000000333b3a7224 */ /* 0x000fc600078e023a */
[----:B------:R-:W-:Y:S02]  /*6350*/  ISETP.GE.U32.AND P0, PT, R39, R50, PT ;  /* 0x000000322700720c */ /* 0x000fe40003f06070 */
[----:B--2---:R-:W-:Y:S01]  /*6360*/  IADD3 R32, PT, PT, R36, 0xffffffe, RZ ;  /* 0x0ffffffe24207810 */ /* 0x004fe20007ffe0ff */
[----:B------:R-:W-:-:S10]  /*6370*/  VIADD R36, R40, 0xfffffff9 ;  /* 0xfffffff928247836 */ /* 0x000fd40000000000 */
[----:B------:R-:W-:Y:S01]  /*6380*/  @P0 IADD3 R39, PT, PT, -R50, R39, RZ ;  /* 0x0000002732270210 */ /* 0x000fe20007ffe1ff */
[----:B------:R2:W3:Y:S01]  /*6390*/  F2I.FTZ.U32.TRUNC.NTZ R33, R32 ;  /* 0x0000002000217305 */ /* 0x0004e2000021f000 */
[----:B------:R-:W-:Y:S02]  /*63a0*/  @P0 IADD3 R56, PT, PT, R56, 0x1, RZ ;  /* 0x0000000138380810 */ /* 0x000fe40007ffe0ff */
[----:B------:R-:W-:Y:S02]  /*63b0*/  SHF.L.U32 R36, R36, 0x2, RZ ;  /* 0x0000000224247819 */ /* 0x000fe400000006ff */
[----:B------:R-:W-:Y:S02]  /*63c0*/  ISETP.GE.U32.AND P1, PT, R39, R50, PT ;  /* 0x000000322700720c */ /* 0x000fe40003f26070 */
[----:B------:R4:W1:Y:S01]  /*63d0*/  LDC R39, c[0x0][R36+0x388] ;  /* 0x0000e20024277b82 */ /* 0x0008620000000800 */
[----:B------:R-:W-:Y:S01]  /*63e0*/  IADD3 R40, PT, PT, R40, -0x8, RZ ;  /* 0xfffffff828287810 */ /* 0x000fe20007ffe0ff */
[----:B--2---:R-:W-:-:S02]  /*63f0*/  HFMA2 R32, -RZ, RZ, 0, 0 ;  /* 0x00000000ff207431 */ /* 0x004fc400000001ff */
[----:B---3--:R-:W-:-:S04]  /*6400*/  IMAD R61, R61, R33, RZ ;  /* 0x000000213d3d7224 */ /* 0x008fc800078e02ff */
[----:B----4-:R-:W2:Y:S03]  /*6410*/  LDC R36, c[0x0][R36+0x3ec] ;  /* 0x0000fb0024247b82 */ /* 0x010ea60000000800 */
[----:B------:R-:W-:Y:S01]  /*6420*/  @P1 VIADD R56, R56, 0x1 ;  /* 0x0000000138381836 */ /* 0x000fe20000000000 */
[----:B------:R-:W-:Y:S01]  /*6430*/  @!P2 LOP3.LUT R56, RZ, R50, RZ, 0x33, !PT ;  /* 0x00000032ff38a212 */ /* 0x000fe200078e33ff */
[----:B------:R-:W-:Y:S01]  /*6440*/  IMAD.HI.U32 R52, R33, R61, R32 ;  /* 0x0000003d21347227 */ /* 0x000fe200078e0020 */
[----:B------:R-:W-:-:S03]  /*6450*/  ISETP.NE.U32.AND P2, PT, R49, RZ, PT ;  /* 0x000000ff3100720c */ /* 0x000fc60003f45070 */
[----:B------:R-:W-:-:S05]  /*6460*/  IMAD.HI.U32 R54, R37, R56, RZ ;  /* 0x0000003825367227 */ /* 0x000fca00078e00ff */
[----:B------:R-:W-:-:S05]  /*6470*/  IADD3 R32, PT, PT, -R54, RZ, RZ ;  /* 0x000000ff36207210 */ /* 0x000fca0007ffe1ff */
[----:B------:R-:W-:-:S05]  /*6480*/  IMAD R32, R49, R32, R56 ;  /* 0x0000002031207224 */ /* 0x000fca00078e0238 */
[----:B------:R-:W-:-:S13]  /*6490*/  ISETP.GE.U32.AND P0, PT, R32, R49, PT ;  /* 0x000000312000720c */ /* 0x000fda0003f06070 */
[----:B------:R-:W-:Y:S01]  /*64a0*/  @P0 IADD3 R32, PT, PT, -R49, R32, RZ ;  /* 0x0000002031200210 */ /* 0x000fe20007ffe1ff */
[----:B------:R-:W-:Y:S01]  /*64b0*/  @P0 VIADD R54, R54, 0x1 ;  /* 0x0000000136360836 */ /* 0x000fe20000000000 */
[----:B-1----:R-:W1:Y:S02]  /*64c0*/  I2F.U32.RP R37, R39 ;  /* 0x0000002700257306 */ /* 0x002e640000209000 */
[----:B------:R-:W-:Y:S02]  /*64d0*/  ISETP.GE.U32.AND P1, PT, R32, R49, PT ;  /* 0x000000312000720c */ /* 0x000fe40003f26070 */
[----:B------:R-:W-:-:S05]  /*64e0*/  IADD3 R32, PT, PT, -R56, RZ, RZ ;  /* 0x000000ff38207210 */ /* 0x000fca0007ffe1ff */
[----:B------:R-:W-:-:S04]  /*64f0*/  IMAD R57, R50, R32, R57 ;  /* 0x0000002032397224 */ /* 0x000fc800078e0239 */
[----:B------:R-:W-:Y:S02]  /*6500*/  IMAD R58, R57, R48, R58 ;  /* 0x00000030393a7224 */ /* 0x000fe400078e023a */
[----:B------:R-:W-:Y:S01]  /*6510*/  @P1 IADD3 R54, PT, PT, R54, 0x1, RZ ;  /* 0x0000000136361810 */ /* 0x000fe20007ffe0ff */
[----:B-1----:R-:W1:Y:S01]  /*6520*/  MUFU.RCP R37, R37 ;  /* 0x0000002500257308 */ /* 0x002e620000001000 */
[----:B------:R-:W-:Y:S02]  /*6530*/  @!P2 LOP3.LUT R54, RZ, R49, RZ, 0x33, !PT ;  /* 0x00000031ff36a212 */ /* 0x000fe400078e33ff */
[----:B------:R-:W-:-:S03]  /*6540*/  ISETP.NE.U32.AND P2, PT, R35, RZ, PT ;  /* 0x000000ff2300720c */ /* 0x000fc60003f45070 */
[----:B------:R-:W-:-:S05]  /*6550*/  IMAD.HI.U32 R50, R55, R54, RZ ;  /* 0x0000003637327227 */ /* 0x000fca00078e00ff */
[----:B------:R-:W-:-:S05]  /*6560*/  IADD3 R60, PT, PT, -R50, RZ, RZ ;  /* 0x000000ff323c7210 */ /* 0x000fca0007ffe1ff */
[----:B------:R-:W-:Y:S02]  /*6570*/  IMAD R60, R35, R60, R54 ;  /* 0x0000003c233c7224 */ /* 0x000fe400078e0236 */
[----:B-1----:R-:W-:Y:S01]  /*6580*/  VIADD R32, R37, 0xffffffe ;  /* 0x0ffffffe25207836 */ /* 0x002fe20000000000 */
[----:B------:R-:W-:Y:S02]  /*6590*/  IADD3 R37, PT, PT, RZ, -R39, RZ ;  /* 0x80000027ff257210 */ /* 0x000fe40007ffe0ff */
[----:B------:R-:W-:Y:S01]  /*65a0*/  ISETP.GE.U32.AND P0, PT, R60, R35, PT ;  /* 0x000000233c00720c */ /* 0x000fe20003f06070 */
[----:B------:R1:W3:Y:S02]  /*65b0*/  F2I.FTZ.U32.TRUNC.NTZ R33, R32 ;  /* 0x0000002000217305 */ /* 0x0002e4000021f000 */
[----:B-1----:R-:W-:-:S10]  /*65c0*/  IMAD.MOV.U32 R32, RZ, RZ, RZ ;  /* 0x000000ffff207224 */ /* 0x002fd400078e00ff */
[----:B------:R-:W-:Y:S02]  /*65d0*/  @P0 IADD3 R60, PT, PT, -R35, R60, RZ ;  /* 0x0000003c233c0210 */ /* 0x000fe40007ffe1ff */
[----:B------:R-:W-:Y:S01]  /*65e0*/  @P0 IADD3 R50, PT, PT, R50, 0x1, RZ ;  /* 0x0000000132320810 */ /* 0x000fe20007ffe0ff */
[----:B---3--:R-:W-:Y:S01]  /*65f0*/  IMAD R37, R37, R33, RZ ;  /* 0x0000002125257224 */ /* 0x008fe200078e02ff */
[----:B------:R-:W-:-:S03]  /*6600*/  ISETP.GE.U32.AND P1, PT, R60, R35, PT ;  /* 0x000000233c00720c */ /* 0x000fc60003f26070 */
[----:B------:R-:W-:-:S04]  /*6610*/  IMAD.HI.U32 R33, R33, R37, R32 ;  /* 0x0000002521217227 */ /* 0x000fc800078e0020 */
[----:B------:R-:W-:-:S04]  /*6620*/  IMAD.SHL.U32 R37, R40, 0x4, RZ ;  /* 0x0000000428257824 */ /* 0x000fc800078e00ff */
[----:B------:R1:W3:Y:S02]  /*6630*/  LDC R51, c[0x0][R37+0x388] ;  /* 0x0000e20025337b82 */ /* 0x0002e40000000800 */
[----:B------:R-:W-:Y:S02]  /*6640*/  @P1 IADD3 R50, PT, PT, R50, 0x1, RZ ;  /* 0x0000000132321810 */ /* 0x000fe40007ffe0ff */
[----:B------:R-:W-:Y:S02]  /*6650*/  @!P2 LOP3.LUT R50, RZ, R35, RZ, 0x33, !PT ;  /* 0x00000023ff32a212 */ /* 0x000fe400078e33ff */
[----:B------:R-:W-:Y:S02]  /*6660*/  ISETP.NE.U32.AND P2, PT, R53, RZ, PT ;  /* 0x000000ff3500720c */ /* 0x000fe40003f45070 */
[----:B-1----:R-:W1:Y:S01]  /*6670*/  LDC R37, c[0x0][R37+0x3ec] ;  /* 0x0000fb0025257b82 */ /* 0x002e620000000800 */
        /* <DEDUP_REMOVED lines=8> */
[----:B------:R-:W-:Y:S01]  /*6700*/  IMAD R49, R49, R32, R56 ;  /* 0x0000002031317224 */ /* 0x000fe200078e0238 */
[----:B---3--:R-:W3:Y:S03]  /*6710*/  I2F.U32.RP R55, R51 ;  /* 0x0000003300377306 */ /* 0x008ee60000209000 */
[----:B------:R-:W-:Y:S02]  /*6720*/  IMAD R49, R49, R41, R58 ;  /* 0x0000002931317224 */ /* 0x000fe400078e023a */
[----:B------:R-:W-:Y:S01]  /*6730*/  @P1 VIADD R52, R52, 0x1 ;  /* 0x0000000134341836 */ /* 0x000fe20000000000 */
[----:B------:R-:W-:Y:S02]  /*6740*/  @!P2 LOP3.LUT R52, RZ, R53, RZ, 0x33, !PT ;  /* 0x00000035ff34a212 */ /* 0x000fe400078e33ff */
[----:B------:R-:W-:-:S03]  /*6750*/  ISETP.NE.U32.AND P2, PT, R39, RZ, PT ;  /* 0x000000ff2700720c */ /* 0x000fc60003f45070 */
[----:B------:R-:W-:-:S04]  /*6760*/  IMAD.HI.U32 R56, R33, R52, RZ ;  /* 0x0000003421387227 */ /* 0x000fc800078e00ff */
[----:B------:R-:W-:Y:S01]  /*6770*/  IMAD.MOV R57, RZ, RZ, -R56 ;  /* 0x000000ffff397224 */ /* 0x000fe200078e0a38 */
[----:B---3--:R-:W3:Y:S03]  /*6780*/  MUFU.RCP R55, R55 ;  /* 0x0000003700377308 */ /* 0x008ee60000001000 */
[----:B------:R-:W-:-:S05]  /*6790*/  IMAD R48, R39, R57, R52 ;  /* 0x0000003927307224 */ /* 0x000fca00078e0234 */
[C---:B------:R-:W-:Y:S02]  /*67a0*/  ISETP.GE.U32.AND P0, PT, R48.reuse, R39, PT ;  /* 0x000000273000720c */ /* 0x040fe40003f06070 */
[----:B---3--:R-:W-:Y:S02]  /*67b0*/  IADD3 R32, PT, PT, R55, 0xffffffe, RZ ;  /* 0x0ffffffe37207810 */ /* 0x008fe40007ffe0ff */
[----:B------:R-:W-:Y:S02]  /*67c0*/  IADD3 R55, PT, PT, RZ, -R51, RZ ;  /* 0x80000033ff377210 */ /* 0x000fe40007ffe0ff */
[----:B------:R3:W4:Y:S07]  /*67d0*/  F2I.FTZ.U32.TRUNC.NTZ R33, R32 ;  /* 0x0000002000217305 */ /* 0x00072e000021f000 */
[----:B------:R-:W-:Y:S01]  /*67e0*/  @P0 IMAD.IADD R48, R48, 0x1, -R39 ;  /* 0x0000000130300824 */ /* 0x000fe200078e0a27 */
[----:B------:R-:W-:-:S04]  /*67f0*/  @P0 IADD3 R56, PT, PT, R56, 0x1, RZ ;  /* 0x0000000138380810 */ /* 0x000fc80007ffe0ff */
[----:B------:R-:W-:Y:S01]  /*6800*/  ISETP.GE.U32.AND P1, PT, R48, R39, PT ;  /* 0x000000273000720c */ /* 0x000fe20003f26070 */
[----:B---3--:R-:W-:Y:S02]  /*6810*/  HFMA2 R32, -RZ, RZ, 0, 0 ;  /* 0x00000000ff207431 */ /* 0x008fe400000001ff */
[----:B----4-:R-:W-:-:S04]  /*6820*/  IMAD R55, R55, R33, RZ ;  /* 0x0000002137377224 */ /* 0x010fc800078e02ff */
[----:B------:R-:W-:-:S06]  /*6830*/  IMAD.HI.U32 R33, R33, R55, R32 ;  /* 0x0000003721217227 */ /* 0x000fcc00078e0020 */
[----:B------:R-:W-:Y:S02]  /*6840*/  @P1 IADD3 R56, PT, PT, R56, 0x1, RZ ;  /* 0x0000000138381810 */ /* 0x000fe40007ffe0ff */
[----:B------:R-:W-:Y:S02]  /*6850*/  @!P2 LOP3.LUT R56, RZ, R39, RZ, 0x33, !PT ;  /* 0x00000027ff38a212 */ /* 0x000fe400078e33ff */
[----:B------:R-:W-:-:S03]  /*6860*/  ISETP.NE.U32.AND P2, PT, R51, RZ, PT ;  /* 0x000000ff3300720c */ /* 0x000fc60003f45070 */
[----:B------:R-:W-:Y:S01]  /*6870*/  IMAD.HI.U32 R32, R33, R56, RZ ;  /* 0x0000003821207227 */ /* 0x000fe200078e00ff */
[----:B------:R-:W-:-:S03]  /*6880*/  IADD3 R33, PT, PT, -R50, RZ, RZ ;  /* 0x000000ff32217210 */ /* 0x000fc60007ffe1ff */
[----:B------:R-:W-:Y:S02]  /*6890*/  IMAD.MOV R48, RZ, RZ, -R32 ;  /* 0x000000ffff307224 */ /* 0x000fe400078e0a20 */
[----:B------:R-:W-:Y:S02]  /*68a0*/  IMAD R35, R35, R33, R54 ;  /* 0x0000002123237224 */ /* 0x000fe400078e0236 */
[----:B------:R-:W-:Y:S02]  /*68b0*/  IMAD R48, R51, R48, R56 ;  /* 0x0000003033307224 */ /* 0x000fe400078e0238 */
[----:B------:R-:W-:Y:S02]  /*68c0*/  IMAD.MOV R33, RZ, RZ, -R52 ;  /* 0x000000ffff217224 */ /* 0x000fe400078e0a34 */
[----:B------:R-:W-:Y:S01]  /*68d0*/  IMAD R35, R35, R34, R49 ;  /* 0x0000002223237224 */ /* 0x000fe200078e0231 */
[----:B------:R-:W-:Y:S01]  /*68e0*/  ISETP.GE.U32.AND P0, PT, R48, R51, PT ;  /* 0x000000333000720c */ /* 0x000fe20003f06070 */
[----:B------:R-:W-:-:S02]  /*68f0*/  IMAD R50, R53, R33, R50 ;  /* 0x0000002135327224 */ /* 0x000fc400078e0232 */
[----:B------:R-:W-:Y:S02]  /*6900*/  IMAD.MOV R33, RZ, RZ, -R56 ;  /* 0x000000ffff217224 */ /* 0x000fe400078e0a38 */
[----:B0-----:R-:W-:Y:S02]  /*6910*/  IMAD R35, R50, R38, R35 ;  /* 0x0000002632237224 */ /* 0x001fe400078e0223 */
[----:B------:R-:W-:-:S04]  /*6920*/  IMAD R39, R39, R33, R52 ;  /* 0x0000002127277224 */ /* 0x000fc800078e0234 */
[----:B--2---:R-:W-:Y:S02]  /*6930*/  IMAD R36, R39, R36, R35 ;  /* 0x0000002427247224 */ /* 0x004fe400078e0223 */
[----:B------:R-:W-:Y:S02]  /*6940*/  @P0 IADD3 R48, PT, PT, -R51, R48, RZ ;  /* 0x0000003033300210 */ /* 0x000fe40007ffe1ff */
[----:B------:R-:W-:Y:S02]  /*6950*/  @P0 IADD3 R32, PT, PT, R32, 0x1, RZ ;  /* 0x0000000120200810 */ /* 0x000fe40007ffe0ff */
[----:B------:R-:W-:Y:S02]  /*6960*/  ISETP.GE.U32.AND P1, PT, R48, R51, PT ;  /* 0x000000333000720c */ /* 0x000fe40003f26070 */
[----:B------:R-:W-:-:S11]  /*6970*/  ISETP.NE.AND P0, PT, R46, R17, PT ;  /* 0x000000112e00720c */ /* 0x000fd60003f05270 */
[----:B------:R-:W-:Y:S02]  /*6980*/  @P1 IADD3 R32, PT, PT, R32, 0x1, RZ ;  /* 0x0000000120201810 */ /* 0x000fe40007ffe0ff */
[----:B------:R-:W-:-:S04]  /*6990*/  @!P2 LOP3.LUT R32, RZ, R51, RZ, 0x33, !PT ;  /* 0x00000033ff20a212 */ /* 0x000fc800078e33ff */
[----:B------:R-:W-:Y:S01]  /*69a0*/  IADD3 R33, PT, PT, -R32, RZ, RZ ;  /* 0x000000ff20217210 */ /* 0x000fe20007ffe1ff */
[----:B------:R-:W-:-:S04]  /*69b0*/  IMAD.MOV.U32 R38, RZ, RZ, R32 ;  /* 0x000000ffff267224 */ /* 0x000fc800078e0020 */
[----:B------:R-:W-:-:S04]  /*69c0*/  IMAD R39, R51, R33, R56 ;  /* 0x0000002133277224 */ /* 0x000fc800078e0238 */
[----:B-1----:R-:W-:Y:S01]  /*69d0*/  IMAD R39, R39, R37, R36 ;  /* 0x0000002527277224 */ /* 0x002fe200078e0224 */
[----:B------:R-:W-:Y:S06]  /*69e0*/  @P0 BRA `(.L_x_3643) ;  /* 0xfffffff000d40947 */ /* 0x000fec000383ffff */
[----:B------:R-:W-:Y:S05]  /*69f0*/  BSYNC.RECONVERGENT B1 ;  /* 0x0000000000017941 */ /* 0x000fea0003800200 */
.L_x_3642:
        /* <DEDUP_REMOVED lines=12> */
[----:B------:R0:W1:Y:S08]  /*6ac0*/  LDC R35, c[0x0][R37+0x388] ;  /* 0x0000e20025237b82 */ /* 0x0000700000000800 */
[----:B------:R2:W3:Y:S08]  /*6ad0*/  LDC R34, c[0x0][R36+0x388] ;  /* 0x0000e20024227b82 */ /* 0x0004f00000000800 */
[----:B0-----:R-:W0:Y:S08]  /*6ae0*/  LDC R37, c[0x0][R37+0x3ec] ;  /* 0x0000fb0025257b82 */ /* 0x001e300000000800 */
[----:B--2---:R-:W2:Y:S01]  /*6af0*/  LDC R36, c[0x0][R36+0x3ec] ;  /* 0x0000fb0024247b82 */ /* 0x004ea20000000800 */
[----:B-1----:R-:W1:Y:S01]  /*6b00*/  I2F.U32.RP R41, R35 ;  /* 0x0000002300297306 */ /* 0x002e620000209000 */
[----:B------:R-:W-:Y:S01]  /*6b10*/  IMAD.MOV R49, RZ, RZ, -R35 ;  /* 0x000000ffff317224 */ /* 0x000fe200078e0a23 */
[----:B------:R-:W-:-:S06]  /*6b20*/  ISETP.NE.U32.AND P2, PT, R35, RZ, PT ;  /* 0x000000ff2300720c */ /* 0x000fcc0003f45070 */
[----:B---3--:R-:W3:Y:S01]  /*6b30*/  I2F.U32.RP R48, R34 ;  /* 0x0000002200307306 */ /* 0x008ee20000209000 */
[----:B------:R-:W-:-:S07]  /*6b40*/  IADD3 R51, PT, PT, RZ, -R34, RZ ;  /* 0x80000022ff337210 */ /* 0x000fce0007ffe0ff */
[----:B-1----:R-:W1:Y:S08]  /*6b50*/  MUFU.RCP R41, R41 ;  /* 0x0000002900297308 */ /* 0x002e700000001000 */
[----:B---3--:R-:W-:Y:S01]  /*6b60*/  MUFU.RCP R48, R48 ;  /* 0x0000003000307308 */ /* 0x008fe20000001000 */
[----:B-1----:R-:W-:Y:S02]  /*6b70*/  IADD3 R32, PT, PT, R41, 0xffffffe, RZ ;  /* 0x0ffffffe29207810 */ /* 0x002fe40007ffe0ff */
[----:B------:R1:W3:Y:S05]  /*6b80*/  LDC R41, c[0x0][R46+0x388] ;  /* 0x0000e2002e297b82 */ /* 0x0002ea0000000800 */
[----:B------:R4:W0:Y:S03]  /*6b90*/  F2I.FTZ.U32.TRUNC.NTZ R33, R32 ;  /* 0x0000002000217305 */ /* 0x000826000021f000 */
[----:B-1----:R-:W1:Y:S01]  /*6ba0*/  LDC R46, c[0x0][R46+0x3ec] ;  /* 0x0000fb002e2e7b82 */ /* 0x002e620000000800 */
[----:B----4-:R-:W-:-:S02]  /*6bb0*/  HFMA2 R32, -RZ, RZ, 0, 0 ;  /* 0x00000000ff207431 */ /* 0x010fc400000001ff */
[----:B0-----:R-:W-:-:S04]  /*6bc0*/  IMAD R49, R49, R33, RZ ;  /* 0x0000002131317224 */ /* 0x001fc800078e02ff */
[----:B------:R-:W-:-:S06]  /*6bd0*/  IMAD.HI.U32 R33, R33, R49, R32 ;  /* 0x0000003121217227 */ /* 0x000fcc00078e0020 */
[----:B------:R-:W-:Y:S01]  /*6be0*/  IMAD.HI.U32 R49, R33, R38, RZ ;  /* 0x0000002621317227 */ /* 0x000fe200078e00ff */
[----:B------:R-:W-:-:S04]  /*6bf0*/  IADD3 R33, PT, PT, R48, 0xffffffe, RZ ;  /* 0x0ffffffe30217810 */ /* 0x000fc80007ffe0ff */
[----:B------:R-:W-:Y:S02]  /*6c00*/  IADD3 R32, PT, PT, -R49, RZ, RZ ;  /* 0x000000ff31207210 */ /* 0x000fe40007ffe1ff */
[----:B------:R-:W0:Y:S03]  /*6c10*/  F2I.FTZ.U32.TRUNC.NTZ R33, R33 ;  /* 0x0000002100217305 */ /* 0x000e26000021f000 */
[----:B------:R-:W-:-:S05]  /*6c20*/  IMAD R32, R35, R32, R38 ;  /* 0x0000002023207224 */ /* 0x000fca00078e0226 */
[----:B------:R-:W-:Y:S01]  /*6c30*/  ISETP.GE.U32.AND P0, PT, R32, R35, PT ;  /* 0x000000232000720c */ /* 0x000fe20003f06070 */
[----:B---3--:R-:W3:Y:S01]  /*6c40*/  I2F.U32.RP R52, R41 ;  /* 0x0000002900347306 */ /* 0x008ee20000209000 */
[----:B0-----:R-:W-:-:S11]  /*6c50*/  IMAD R51, R51, R33, RZ ;  /* 0x0000002133337224 */ /* 0x001fd600078e02ff */
[----:B------:R-:W-:Y:S01]  /*6c60*/  @P0 IMAD.IADD R32, R32, 0x1, -R35 ;  /* 0x0000000120200824 */ /* 0x000fe200078e0a23 */
[----:B------:R-:W-:-:S04]  /*6c70*/  @P0 IADD3 R49, PT, PT, R49, 0x1, RZ ;  /* 0x0000000131310810 */ /* 0x000fc80007ffe0ff */
[----:B------:R-:W-:Y:S01]  /*6c80*/  ISETP.GE.U32.AND P1, PT, R32, R35, PT ;  /* 0x000000232000720c */ /* 0x000fe20003f26070 */
[----:B------:R-:W-:Y:S01]  /*6c90*/  HFMA2 R32, -RZ, RZ, 0, 0 ;  /* 0x00000000ff207431 */ /* 0x000fe200000001ff */
[----:B---3--:R-:W0:Y:S04]  /*6ca0*/  MUFU.RCP R52, R52 ;  /* 0x0000003400347308 */ /* 0x008e280000001000 */
[----:B------:R-:W-:-:S07]  /*6cb0*/  IMAD.HI.U32 R32, R33, R51, R32 ;  /* 0x0000003321207227 */ /* 0x000fce00078e0020 */
[----:B------:R-:W-:Y:S01]  /*6cc0*/  @P1 IADD3 R49, PT, PT, R49, 0x1, RZ ;  /* 0x0000000131311810 */ /* 0x000fe20007ffe0ff */
[----:B------:R-:W-:Y:S01]  /*6cd0*/  IMAD.SHL.U32 R51, R40, 0x4, RZ ;  /* 0x0000000428337824 */ /* 0x000fe200078e00ff */
[----:B------:R-:W-:Y:S02]  /*6ce0*/  @!P2 LOP3.LUT R49, RZ, R35, RZ, 0x33, !PT ;  /* 0x00000023ff31a212 */ /* 0x000fe400078e33ff */
[----:B------:R-:W-:Y:S01]  /*6cf0*/  ISETP.NE.U32.AND P2, PT, R34, RZ, PT ;  /* 0x000000ff2200720c */ /* 0x000fe20003f45070 */
[----:B------:R3:W4:Y:S02]  /*6d00*/  LDC R48, c[0x0][R51+0x388] ;  /* 0x0000e20033307b82 */ /* 0x0007240000000800 */
[----:B------:R-:W-:Y:S01]  /*6d10*/  IMAD.HI.U32 R50, R32, R49, RZ ;  /* 0x0000003120327227 */ /* 0x000fe200078e00ff */
[----:B0-----:R-:W-:-:S04]  /*6d20*/  IADD3 R32, PT, PT, R52, 0xffffffe, RZ ;  /* 0x0ffffffe34207810 */ /* 0x001fc80007ffe0ff */
[----:B------:R-:W-:Y:S01]  /*6d30*/  IADD3 R53, PT, PT, -R50, RZ, RZ ;  /* 0x000000ff32357210 */ /* 0x000fe20007ffe1ff */
[----:B------:R0:W2:Y:S01]  /*6d40*/  F2I.FTZ.U32.TRUNC.NTZ R33, R32 ;  /* 0x0000002000217305 */ /* 0x0000a2000021f000 */
[----:B---3--:R-:W3:Y:S03]  /*6d50*/  LDC R51, c[0x0][R51+0x3ec] ;  /* 0x0000fb0033337b82 */ /* 0x008ee60000000800 */
[----:B------:R-:W-:-:S05]  /*6d60*/  IMAD R53, R34, R53, R49 ;  /* 0x0000003522357224 */ /* 0x000fca00078e0231 */
[----:B------:R-:W-:Y:S01]  /*6d70*/  ISETP.GE.U32.AND P0, PT, R53, R34, PT ;  /* 0x000000223500720c */ /* 0x000fe20003f06070 */
[----:B0-----:R-:W-:-:S12]  /*6d80*/  HFMA2 R32, -RZ, RZ, 0, 0 ;  /* 0x00000000ff207431 */ /* 0x001fd800000001ff */
[----:B------:R-:W-:Y:S01]  /*6d90*/  @P0 IMAD.IADD R53, R53, 0x1, -R34 ;  /* 0x0000000135350824 */ /* 0x000fe200078e0a22 */
[----:B------:R-:W-:-:S04]  /*6da0*/  @P0 IADD3 R50, PT, PT, R50, 0x1, RZ ;  /* 0x0000000132320810 */ /* 0x000fc80007ffe0ff */
[----:B------:R-:W-:Y:S02]  /*6db0*/  ISETP.GE.U32.AND P1, PT, R53, R34, PT ;  /* 0x000000223500720c */ /* 0x000fe40003f26070 */
[----:B------:R-:W-:-:S05]  /*6dc0*/  IADD3 R53, PT, PT, RZ, -R41, RZ ;  /* 0x80000029ff357210 */ /* 0x000fca0007ffe0ff */
[----:B--2---:R-:W-:-:S04]  /*6dd0*/  IMAD R53, R53, R33, RZ ;  /* 0x0000002135357224 */ /* 0x004fc800078e02ff */
[----:B------:R-:W-:Y:S01]  /*6de0*/  IMAD.HI.U32 R33, R33, R53, R32 ;  /* 0x0000003521217227 */ /* 0x000fe200078e0020 */
[----:B----4-:R-:W0:Y:S01]  /*6df0*/  I2F.U32.RP R52, R48 ;  /* 0x0000003000347306 */ /* 0x010e220000209000 */
[----:B------:R-:W-:Y:S02]  /*6e00*/  IADD3 R55, PT, PT, RZ, -R48, RZ ;  /* 0x80000030ff377210 */ /* 0x000fe40007ffe0ff */
[----:B------:R-:W-:Y:S01]  /*6e10*/  @P1 VIADD R50, R50, 0x1 ;  /* 0x0000000132321836 */ /* 0x000fe20000000000 */
[----:B------:R-:W-:Y:S02]  /*6e20*/  @!P2 LOP3.LUT R50, RZ, R34, RZ, 0x33, !PT ;  /* 0x00000022ff32a212 */ /* 0x000fe400078e33ff */
[----:B------:R-:W-:-:S03]  /*6e30*/  ISETP.NE.U32.AND P2, PT, R41, RZ, PT ;  /* 0x000000ff2900720c */ /* 0x000fc60003f45070 */
[----:B------:R-:W-:-:S05]  /*6e40*/  IMAD.HI.U32 R53, R33, R50, RZ ;  /* 0x0000003221357227 */ /* 0x000fca00078e00ff */
[----:B------:R-:W-:Y:S01]  /*6e50*/  IADD3 R32, PT, PT, -R53, RZ, RZ ;  /* 0x000000ff35207210 */ /* 0x000fe20007ffe1ff */
[----:B0-----:R-:W0:Y:S04]  /*6e60*/  MUFU.RCP R52, R52 ;  /* 0x0000003400347308 */ /* 0x001e280000001000 */
[----:B------:R-:W-:-:S05]  /*6e70*/  IMAD R32, R41, R32, R50 ;  /* 0x0000002029207224 */ /* 0x000fca00078e0232 */
[----:B------:R-:W-:Y:S01]  /*6e80*/  ISETP.GE.U32.AND P0, PT, R32, R41, PT ;  /* 0x000000292000720c */ /* 0x000fe20003f06070 */
[----:B0-----:R-:W-:-:S12]  /*6e90*/  VIADD R33, R52, 0xffffffe ;  /* 0x0ffffffe34217836 */ /* 0x001fd80000000000 */
[----:B------:R-:W-:Y:S01]  /*6ea0*/  @P0 IADD3 R32, PT, PT, -R41, R32, RZ ;  /* 0x0000002029200210 */ /* 0x000fe20007ffe1ff */
[----:B------:R-:W-:Y:S01]  /*6eb0*/  @P0 VIADD R53, R53, 0x1 ;  /* 0x0000000135350836 */ /* 0x000fe20000000000 */
[----:B------:R-:W0:Y:S02]  /*6ec0*/  F2I.FTZ.U32.TRUNC.NTZ R33, R33 ;  /* 0x0000002100217305 */ /* 0x000e24000021f000 */
[----:B------:R-:W-:Y:S02]  /*6ed0*/  ISETP.GE.U32.AND P1, PT, R32, R41, PT ;  /* 0x000000292000720c */ /* 0x000fe40003f26070 */
[----:B------:R-:W-:Y:S01]  /*6ee0*/  MOV R32, RZ ;  /* 0x000000ff00207202 */ /* 0x000fe20000000f00 */
        /* <DEDUP_REMOVED lines=16> */
[----:B------:R-:W-:Y:S01]  /*6ff0*/  @P1 IADD3 R32, PT, PT, R32, 0x1, RZ ;  /* 0x0000000120201810 */ /* 0x000fe20007ffe0ff */
[----:B------:R-:W-:Y:S01]  /*7000*/  IMAD R49, R34, R33, R49 ;  /* 0x0000002122317224 */ /* 0x000fe200078e0231 */
[----:B------:R-:W-:Y:S01]  /*7010*/  @!P2 LOP3.LUT R32, RZ, R48, RZ, 0x33, !PT ;  /* 0x00000030ff20a212 */ /* 0x000fe200078e33ff */
[----:B------:R-:W-:Y:S02]  /*7020*/  IMAD.MOV R33, RZ, RZ, -R53 ;  /* 0x000000ffff217224 */ /* 0x000fe400078e0a35 */
[----:B------:R-:W-:Y:S01]  /*7030*/  IMAD R49, R49, R36, R38 ;  /* 0x0000002431317224 */ /* 0x000fe200078e0226 */
[----:B------:R-:W-:Y:S01]  /*7040*/  IADD3 R39, PT, PT, -R32, RZ, RZ ;  /* 0x000000ff20277210 */ /* 0x000fe20007ffe1ff */
[----:B------:R-:W-:Y:S01]  /*7050*/  IMAD R41, R41, R33, R50 ;  /* 0x0000002129297224 */ /* 0x000fe200078e0232 */
[----:B------:R-:W-:-:S03]  /*7060*/  MOV R38, R32 ;  /* 0x0000002000267202 */ /* 0x000fc60000000f00 */
[----:B-1----:R-:W-:Y:S02]  /*7070*/  IMAD R34, R41, R46, R49 ;  /* 0x0000002e29227224 */ /* 0x002fe400078e0231 */
[----:B------:R-:W-:-:S04]  /*7080*/  IMAD R39, R48, R39, R53 ;  /* 0x0000002730277224 */ /* 0x000fc800078e0235 */
[----:B---3--:R-:W-:-:S07]  /*7090*/  IMAD R39, R39, R51, R34 ;  /* 0x0000003327277224 */ /* 0x008fce00078e0222 */
.L_x_3645:
        /* <DEDUP_REMOVED lines=8> */
[----:B------:R0:W1:Y:S08]  /*7120*/  LDC R35, c[0x0][R37+0x388] ;  /* 0x0000e20025237b82 */ /* 0x0000700000000800 */
[----:B------:R2:W3:Y:S08]  /*7130*/  LDC R34, c[0x0][R36+0x388] ;  /* 0x0000e20024227b82 */ /* 0x0004f00000000800 */
[----:B0-----:R-:W0:Y:S08]  /*7140*/  LDC R37, c[0x0][R37+0x3ec] ;  /* 0x0000fb0025257b82 */ /* 0x001e300000000800 */
[----:B--2---:R-:W2:Y:S01]  /*7150*/  LDC R36, c[0x0][R36+0x3ec] ;  /* 0x0000fb0024247b82 */ /* 0x004ea20000000800 */
[----:B-1----:R-:W1:Y:S01]  /*7160*/  I2F.U32.RP R46, R35 ;  /* 0x00000023002e7306 */ /* 0x002e620000209000 */
[----:B------:R-:W-:-:S02]  /*7170*/  IADD3 R41, PT, PT, RZ, -R35, RZ ;  /* 0x80000023ff297210 */ /* 0x000fc40007ffe0ff */
[----:B------:R-:W-:-:S05]  /*7180*/  ISETP.NE.U32.AND P2, PT, R35, RZ, PT ;  /* 0x000000ff2300720c */ /* 0x000fca0003f45070 */
[----:B---3--:R-:W3:Y:S01]  /*7190*/  I2F.U32.RP R48, R34 ;  /* 0x0000002200307306 */ /* 0x008ee20000209000 */
[----:B------:R-:W-:-:S07]  /*71a0*/  IADD3 R49, PT, PT, RZ, -R34, RZ ;  /* 0x80000022ff317210 */ /* 0x000fce0007ffe0ff */
[----:B-1----:R-:W1:Y:S08]  /*71b0*/  MUFU.RCP R46, R46 ;  /* 0x0000002e002e7308 */ /* 0x002e700000001000 */
[----:B---3--:R-:W-:Y:S01]  /*71c0*/  MUFU.RCP R48, R48 ;  /* 0x0000003000307308 */ /* 0x008fe20000001000 */
[----:B-1----:R-:W-:-:S07]  /*71d0*/  IADD3 R32, PT, PT, R46, 0xffffffe, RZ ;  /* 0x0ffffffe2e207810 */ /* 0x002fce0007ffe0ff */
[----:B------:R1:W3:Y:S02]  /*71e0*/  F2I.FTZ.U32.TRUNC.NTZ R33, R32 ;  /* 0x0000002000217305 */ /* 0x0002e4000021f000 */
[----:B-1----:R-:W-:Y:S02]  /*71f0*/  IMAD.MOV.U32 R32, RZ, RZ, RZ ;  /* 0x000000ffff207224 */ /* 0x002fe400078e00ff */
[----:B---3--:R-:W-:-:S04]  /*7200*/  IMAD R41, R41, R33, RZ ;  /* 0x0000002129297224 */ /* 0x008fc800078e02ff */
[----:B------:R-:W-:Y:S01]  /*7210*/  IMAD.HI.U32 R41, R33, R41, R32 ;  /* 0x0000002921297227 */ /* 0x000fe200078e0020 */
[----:B------:R-:W-:-:S05]  /*7220*/  IADD3 R32, PT, PT, R48, 0xffffffe, RZ ;  /* 0x0ffffffe30207810 */ /* 0x000fca0007ffe0ff */
[----:B------:R-:W-:-:S05]  /*7230*/  IMAD.HI.U32 R41, R41, R38, RZ ;  /* 0x0000002629297227 */ /* 0x000fca00078e00ff */
[----:B------:R-:W-:-:S05]  /*7240*/  IADD3 R33, PT, PT, -R41, RZ, RZ ;  /* 0x000000ff29217210 */ /* 0x000fca0007ffe1ff */
[----:B------:R-:W-:Y:S02]  /*7250*/  IMAD R46, R35, R33, R38 ;  /* 0x00000021232e7224 */ /* 0x000fe400078e0226 */
[----:B------:R1:W3:Y:S03]  /*7260*/  F2I.FTZ.U32.TRUNC.NTZ R33, R32 ;  /* 0x0000002000217305 */ /* 0x0002e6000021f000 */
[----:B------:R-:W-:Y:S01]  /*7270*/  ISETP.GE.U32.AND P0, PT, R46, R35, PT ;  /* 0x000000232e00720c */ /* 0x000fe20003f06070 */
[----:B-1----:R-:W-:Y:S02]  /*7280*/  HFMA2 R32, -RZ, RZ, 0, 0 ;  /* 0x00000000ff207431 */ /* 0x002fe400000001ff */
[----:B---3--:R-:W-:-:S10]  /*7290*/  IMAD R49, R49, R33, RZ ;  /* 0x0000002131317224 */ /* 0x008fd400078e02ff */
        /* <DEDUP_REMOVED lines=13> */
[----:B0-----:R-:W-:-:S08]  /*7370*/  IMAD R32, R32, R37, R39 ;  /* 0x0000002520207224 */ /* 0x001fd000078e0227 */
        /* <DEDUP_REMOVED lines=8> */
[----:B--2---:R-:W-:-:S07]  /*7400*/  IMAD R39, R33, R36, R32 ;  /* 0x0000002421277224 */ /* 0x004fce00078e0220 */
.L_x_3646:
[----:B------:R-:W-:Y:S05]  /*7410*/  BRA.U !UP1, `(.L_x_3644) ;  /* 0x0000000109687547 */ /* 0x000fea000b800000 */
[----:B------:R-:W-:-:S05]  /*7420*/  VIADD R40, R40, 0xffffffff ;  /* 0xffffffff28287836 */ /* 0x000fca0000000000 */
[----:B------:R-:W-:-:S04]  /*7430*/  SHF.L.U32 R40, R40, 0x2, RZ ;  /* 0x0000000228287819 */ /* 0x000fc800000006ff */
        /* <DEDUP_REMOVED lines=24> */
.L_x_3644:
[----:B------:R-:W0:Y:S01]  /*75c0*/  LDC.64 R32, c[0x0][0x380] ;  /* 0x0000e000ff207b82 */ /* 0x000e220000000a00 */
[----:B------:R-:W1:Y:S02]  /*75d0*/  LDCU UR4, c[0x0][0x3ec] ;  /* 0x00007d80ff0477ac */ /* 0x000e640008000800 */
[----:B-1----:R-:W-:-:S04]  /*75e0*/  IMAD R39, R38, UR4, R39 ;  /* 0x0000000426277c24 */ /* 0x002fc8000f8e0227 */
[----:B0-----:R-:W-:-:S06]  /*75f0*/  IMAD.WIDE.U32 R32, R39, 0x8, R32 ;  /* 0x0000000827207825 */ /* 0x001fcc00078e0020 */
[----:B------:R-:W5:Y:S01]  /*7600*/  LDG.E.64 R32, desc[UR10][R32.64] ;  /* 0x0000000a20207981 */ /* 0x000f62000c1e1b00 */
[----:B------:R-:W-:Y:S05]  /*7610*/  BRA `(.L_x_3641) ;  /* 0x0000000000747947 */ /* 0x000fea0003800000 */
.L_x_3619:
        /* <DEDUP_REMOVED lines=29> */
.L_x_3641:
[----:B------:R-:W-:Y:S05]  /*77f0*/  BSYNC.RECONVERGENT B0 ;  /* 0x0000000000007941 */ /* 0x000fea0003800200 */
.L_x_3618:
        /* <DEDUP_REMOVED lines=9> */
[----:B------:R-:W-:Y:S01]  /*7890*/  FMUL.FTZ R42, R42, 1 ;  /* 0x3f8000002a2a7820 */ /* 0x000fe20000410000 */
[----:B------:R-:W0:Y:S01]  /*78a0*/  LDCU.64 UR16, c[0x0][0x610] ;  /* 0x0000c200ff1077ac */ /* 0x000e220008000a00 */
[----:B------:R-:W1:Y:S02]  /*78b0*/  LDC.64 R34, c[0x0][0x458] ;  /* 0x00011600ff227b82 */ /* 0x000e640000000a00 */
[----:B------:R-:W0:Y:S01]  /*78c0*/  F2F.F64.F32 R36, R42 ;  /* 0x0000002a00247310 */ /* 0x000e220000201800 */
[----:B------:R-:W2:Y:S01]  /*78d0*/  LDCU UR4, c[0x0][0x4c4] ;  /* 0x00009880ff0477ac */ /* 0x000ea20008000800 */
[----:B------:R-:W3:Y:S01]  /*78e0*/  LDCU.64 UR14, c[0x0][0x530] ;  /* 0x0000a600ff0e77ac */ /* 0x000ee20008000a00 */
[----:B0-----:R-:W-:Y:S01]  /*78f0*/  DSETP.GEU.AND P3, PT, R36, UR16, PT ;  /* 0x0000001024007e2a */ /* 0x001fe2000bf6e000 */
[----:B------:R-:W-:Y:S02]  /*7900*/  IMAD.MOV.U32 R36, RZ, RZ, RZ ;  /* 0x000000ffff247224 */ /* 0x000fe400078e00ff */
[----:B--2---:R-:W-:-:S03]  /*7910*/  IMAD R41, R0, UR4, RZ ;  /* 0x0000000400297c24 */ /* 0x004fc6000f8e02ff */
[----:B------:R-:W-:Y:S02]  /*7920*/  FSEL R37, RZ, 1.875, P3 ;  /* 0x3ff00000ff257808 */ /* 0x000fe40001800000 */
[----:B------:R-:W-:Y:S01]  /*7930*/  FSEL R47, RZ, 1, P3 ;  /* 0x3f800000ff2f7808 */ /* 0x000fe20001800000 */
[----:B-1----:R-:W-:-:S03]  /*7940*/  IMAD.WIDE.U32 R34, R41, 0x8, R34 ;  /* 0x0000000829227825 */ /* 0x002fc600078e0022 */
[----:B-----5:R-:W-:Y:S02]  /*7950*/  DMUL R38, R26, R36 ;  /* 0x000000241a267228 */ /* 0x020fe40000000000 */
[----:B------:R-:W0:Y:S01]  /*7960*/  F2I.FTZ.U32.TRUNC.NTZ R47, R47 ;  /* 0x0000002f002f7305 */ /* 0x000e22000021f000 */
[----:B---3--:R-:W-:-:S04]  /*7970*/  IADD3 R36, P3, PT, R41, UR14, RZ ;  /* 0x0000000e29247c10 */ /* 0x008fc8000ff7e0ff */
[----:B------:R-:W-:Y:S01]  /*7980*/  IADD3.X R37, PT, PT, RZ, UR15, RZ, P3, !PT ;  /* 0x0000000fff257c10 */ /* 0x000fe20009ffe4ff */
[----:B------:R-:W-:-:S07]  /*7990*/  DMUL R38, R38, R22 ;  /* 0x0000001626267228 */ /* 0x000fce0000000000 */
[----:B------:R1:W-:Y:S04]  /*79a0*/  STG.E.64 desc[UR10][R34.64], R38 ;  /* 0x0000002622007986 */ /* 0x0003e8000c101b0a */
[----:B0-----:R1:W-:Y:S02]  /*79b0*/  STG.E.U8 desc[UR10][R36.64], R47 ;  /* 0x0000002f24007986 */ /* 0x0013e4000c10110a */
.L_x_3648:
[----:B------:R-:W-:Y:S05]  /*79c0*/  BSYNC.RECONVERGENT B0 ;  /* 0x0000000000007941 */ /* 0x000fea0003800200 */
.L_x_3647:
[----:B------:R-:W-:Y:S04]  /*79d0*/  BSSY.RECONVERGENT B0, `(.L_x_3649) ;  /* 0x0000015000007945 */ /* 0x000fe80003800200 */
[----:B------:R-:W-:Y:S05]  /*79e0*/  @P2 BRA `(.L_x_3650) ;  /* 0x00000000004c2947 */ /* 0x000fea0003800000 */
[----:B-1----:R-:W-:Y:S01]  /*79f0*/  FMUL.FTZ R36, R43, 1 ;  /* 0x3f8000002b247820 */ /* 0x002fe20000410000 */
[----:B------:R-:W0:Y:S01]  /*7a00*/  LDCU.64 UR14, c[0x0][0x610] ;  /* 0x0000c200ff0e77ac */ /* 0x000e220008000a00 */
[----:B------:R-:W1:Y:S01]  /*7a10*/  LDC.64 R34, c[0x0][0x458] ;  /* 0x00011600ff227b82 */ /* 0x000e620000000a00 */
[----:B------:R-:W-:Y:S01]  /*7a20*/  MOV R38, RZ ;  /* 0x000000ff00267202 */ /* 0x000fe20000000f00 */
[----:B------:R-:W2:Y:S02]  /*7a30*/  LDCU UR4, c[0x0][0x4c4] ;  /* 0x00009880ff0477ac */ /* 0x000ea40008000800 */
[----:B------:R-:W0:Y:S01]  /*7a40*/  F2F.F64.F32 R36, R36 ;  /* 0x0000002400247310 */ /* 0x000e220000201800 */
[----:B------:R-:W3:Y:S01]  /*7a50*/  LDCU.64 UR16, c[0x0][0x530] ;  /* 0x0000a600ff1077ac */ /* 0x000ee20008000a00 */
[----:B0-----:R-:W-:Y:S01]  /*7a60*/  DSETP.GEU.AND P2, PT, R36, UR14, PT ;  /* 0x0000000e24007e2a */ /* 0x001fe2000bf4e000 */
[----:B--2---:R-:W-:-:S05]  /*7a70*/  IMAD R41, R48, UR4, RZ ;  /* 0x0000000430297c24 */ /* 0x004fca000f8e02ff */
[----:B------:R-:W-:Y:S01]  /*7a80*/  FSEL R39, RZ, 1.875, P2 ;  /* 0x3ff00000ff277808 */ /* 0x000fe20001000000 */
[C---:B-1----:R-:W-:Y:S01]  /*7a90*/  IMAD.WIDE.U32 R34, R41.reuse, 0x8, R34 ;  /* 0x0000000829227825 */ /* 0x042fe200078e0022 */
[----:B------:R-:W-:Y:S02]  /*7aa0*/  FSEL R0, RZ, 1, P2 ;  /* 0x3f800000ff007808 */ /* 0x000fe40001000000 */
[----:B---3--:R-:W-:Y:S02]  /*7ab0*/  IADD3 R36, P2, PT, R41, UR16, RZ ;  /* 0x0000001029247c10 */ /* 0x008fe4000ff5e0ff */
[----:B-----5:R-:W-:Y:S01]  /*7ac0*/  DMUL R38, R28, R38 ;  /* 0x000000261c267228 */ /* 0x020fe20000000000 */
[----:B------:R-:W0:Y:S02]  /*7ad0*/  F2I.FTZ.U32.TRUNC.NTZ R43, R0 ;  /* 0x00000000002b7305 */ /* 0x000e24000021f000 */
[----:B------:R-:W-:-:S05]  /*7ae0*/  IMAD.X R37, RZ, RZ, UR17, P2 ;  /* 0x00000011ff257e24 */ /* 0x000fca00090e06ff */
[----:B------:R-:W-:-:S07]  /*7af0*/  DMUL R38, R38, R22 ;  /* 0x0000001626267228 */ /* 0x000fce0000000000 */
[----:B------:R2:W-:Y:S04]  /*7b00*/  STG.E.64 desc[UR10][R34.64], R38 ;  /* 0x0000002622007986 */ /* 0x0005e8000c101b0a */
[----:B0-----:R2:W-:Y:S02]  /*7b10*/  STG.E.U8 desc[UR10][R36.64], R43 ;  /* 0x0000002b24007986 */ /* 0x0015e4000c10110a */
.L_x_3650:
[----:B------:R-:W-:Y:S05]  /*7b20*/  BSYNC.RECONVERGENT B0 ;  /* 0x0000000000007941 */ /* 0x000fea0003800200 */
.L_x_3649:
[----:B------:R-:W-:Y:S04]  /*7b30*/  BSSY.RECONVERGENT B0, `(.L_x_3651) ;  /* 0x0000015000007945 */ /* 0x000fe80003800200 */
[----:B------:R-:W-:Y:S05]  /*7b40*/  @P0 BRA `(.L_x_3652) ;  /* 0x00000000004c0947 */ /* 0x000fea0003800000 */
[----:B------:R-:W-:Y:S01]  /*7b50*/  FMUL.FTZ R44, R44, 1 ;  /* 0x3f8000002c2c7820 */ /* 0x000fe20000410000 */
[----:B------:R-:W0:Y:S01]  /*7b60*/  LDCU.64 UR14, c[0x0][0x610] ;  /* 0x0000c200ff0e77ac */ /* 0x000e220008000a00 */
[----:B-12---:R-:W1:Y:S02]  /*7b70*/  LDC.64 R34, c[0x0][0x458] ;  /* 0x00011600ff227b82 */ /* 0x006e640000000a00 */
[----:B------:R-:W0:Y:S01]  /*7b80*/  F2F.F64.F32 R36, R44 ;  /* 0x0000002c00247310 */ /* 0x000e220000201800 */
[----:B------:R-:W2:Y:S01]  /*7b90*/  LDCU UR4, c[0x0][0x4c4] ;  /* 0x00009880ff0477ac */ /* 0x000ea20008000800 */
[----:B------:R-:W3:Y:S01]  /*7ba0*/  LDCU.64 UR16, c[0x0][0x530] ;  /* 0x0000a600ff1077ac */ /* 0x000ee20008000a00 */
[----:B0-----:R-:W-:Y:S01]  /*7bb0*/  DSETP.GEU.AND P0, PT, R36, UR14, PT ;  /* 0x0000000e24007e2a */ /* 0x001fe2000bf0e000 */
[----:B------:R-:W-:Y:S01]  /*7bc0*/  MOV R36, RZ ;  /* 0x000000ff00247202 */ /* 0x000fe20000000f00 */
[----:B--2---:R-:W-:-:S04]  /*7bd0*/  IMAD R41, R40, UR4, RZ ;  /* 0x0000000428297c24 */ /* 0x004fc8000f8e02ff */
[----:B------:R-:W-:Y:S02]  /*7be0*/  FSEL R37, RZ, 1.875, P0 ;  /* 0x3ff00000ff257808 */ /* 0x000fe40000000000 */
[----:B------:R-:W-:Y:S01]  /*7bf0*/  FSEL R0, RZ, 1, P0 ;  /* 0x3f800000ff007808 */ /* 0x000fe20000000000 */
[----:B-1----:R-:W-:-:S03]  /*7c00*/  IMAD.WIDE.U32 R34, R41, 0x8, R34 ;  /* 0x0000000829227825 */ /* 0x002fc600078e0022 */
[----:B-----5:R-:W-:Y:S01]  /*7c10*/  DMUL R38, R30, R36 ;  /* 0x000000241e267228 */ /* 0x020fe20000000000 */
[----:B------:R-:W0:Y:S01]  /*7c20*/  F2I.FTZ.U32.TRUNC.NTZ R43, R0 ;  /* 0x00000000002b7305 */ /* 0x000e22000021f000 */
[----:B---3--:R-:W-:-:S04]  /*7c30*/  IADD3 R36, P0, PT, R41, UR16, RZ ;  /* 0x0000001029247c10 */ /* 0x008fc8000ff1e0ff */
[----:B------:R-:W-:Y:S02]  /*7c40*/  IADD3.X R37, PT, PT, RZ, UR17, RZ, P0, !PT ;  /* 0x00000011ff257c10 */ /* 0x000fe400087fe4ff */
[----:B------:R-:W-:-:S07]  /*7c50*/  DMUL R38, R38, R22 ;  /* 0x0000001626267228 */ /* 0x000fce0000000000 */
[----:B------:R3:W-:Y:S04]  /*7c60*/  STG.E.64 desc[UR10][R34.64], R38 ;  /* 0x0000002622007986 */ /* 0x0007e8000c101b0a */
[----:B0-----:R3:W-:Y:S02]  /*7c70*/  STG.E.U8 desc[UR10][R36.64], R43 ;  /* 0x0000002b24007986 */ /* 0x0017e4000c10110a */
.L_x_3652:
[----:B------:R-:W-:Y:S05]  /*7c80*/  BSYNC.RECONVERGENT B0 ;  /* 0x0000000000007941 */ /* 0x000fea0003800200 */
.L_x_3651:
[----:B------:R-:W-:Y:S05]  /*7c90*/  @P1 BRA `(.L_x_3653) ;  /* 0x00000000004c1947 */ /* 0x000fea0003800000 */
[----:B-123--:R-:W-:Y:S01]  /*7ca0*/  FMUL.FTZ R36, R45, 1 ;  /* 0x3f8000002d247820 */ /* 0x00efe20000410000 */
[----:B------:R-:W0:Y:S01]  /*7cb0*/  LDCU.64 UR14, c[0x0][0x610] ;  /* 0x0000c200ff0e77ac */ /* 0x000e220008000a00 */
[----:B------:R-:W1:Y:S01]  /*7cc0*/  LDC.64 R34, c[0x0][0x458] ;  /* 0x00011600ff227b82 */ /* 0x000e620000000a00 */
[----:B------:R-:W-:Y:S01]  /*7cd0*/  IMAD.MOV.U32 R38, RZ, RZ, RZ ;  /* 0x000000ffff267224 */ /* 0x000fe200078e00ff */
        /* <DEDUP_REMOVED lines=10> */
[----:B------:R-:W0:Y:S01]  /*7d80*/  F2I.FTZ.U32.TRUNC.NTZ R43, R0 ;  /* 0x00000000002b7305 */ /* 0x000e22000021f000 */
[----:B------:R-:W-:-:S06]  /*7d90*/  IADD3.X R37, PT, PT, RZ, UR17, RZ, P0, !PT ;  /* 0x00000011ff257c10 */ /* 0x000fcc00087fe4ff */
[----:B------:R-:W-:-:S07]  /*7da0*/  DMUL R38, R38, R22 ;  /* 0x0000001626267228 */ /* 0x000fce0000000000 */
[----:B------:R4:W-:Y:S04]  /*7db0*/  STG.E.64 desc[UR10][R34.64], R38 ;  /* 0x0000002622007986 */ /* 0x0009e8000c101b0a */
[----:B0-----:R4:W-:Y:S02]  /*7dc0*/  STG.E.U8 desc[UR10][R36.64], R43 ;  /* 0x0000002b24007986 */ /* 0x0019e4000c10110a */
.L_x_3653:
[----:B------:R-:W-:Y:S01]  /*7dd0*/  IADD3 R0, PT, PT, R13, R46, RZ ;  /* 0x0000002e0d007210 */ /* 0x000fe20007ffe0ff */
[----:B------:R-:W-:Y:S05]  /*7de0*/  WARPSYNC.ALL ;  /* 0x0000000000007948 */ /* 0x000fea0003800000 */
[----:B------:R-:W-:Y:S01]  /*7df0*/  BAR.SYNC.DEFER_BLOCKING 0x0 ;  /* 0x0000000000007b1d */ /* 0x000fe20000010000 */
[----:B------:R-:W-:Y:S01]  /*7e00*/  ISETP.GE.U32.AND P0, PT, R0, R15, PT ;  /* 0x0000000f0000720c */ /* 0x000fe20003f06070 */
[----:B------:R-:W-:Y:S01]  /*7e10*/  IMAD.MOV.U32 R40, RZ, RZ, R24 ;  /* 0x000000ffff287224 */ /* 0x000fe200078e0018 */
[----:B-1234-:R-:W-:Y:S02]  /*7e20*/  MOV R38, R18 ;  /* 0x0000001200267202 */ /* 0x01efe40000000f00 */
[----:B------:R-:W-:-:S09]  /*7e30*/  MOV R39, R19 ;  /* 0x0000001300277202 */ /* 0x000fd20000000f00 */
[----:B------:R-:W-:Y:S05]  /*7e40*/  @!P0 BRA `(.L_x_3654) ;  /* 0xffffff88009c8947 */ /* 0x000fea000383ffff */
[----:B------:R-:W-:Y:S05]  /*7e50*/  EXIT ;  /* 0x000000000000794d */ /* 0x000fea0003800000 */
        .weak           $__internal_62_$__cuda_sm20_dblrcp_rn_slowpath_v3
        .type           $__internal_62_$__cuda_sm20_dblrcp_rn_slowpath_v3,@function
        .size           $__internal_62_$__cuda_sm20_dblrcp_rn_slowpath_v3,(.L_x_14160 - $__internal_62_$__cuda_sm20_dblrcp_rn_slowpath_v3)
$__internal_62_$__cuda_sm20_dblrcp_rn_slowpath_v3:
[----:B------:R-:W0:Y:S08]  /*7e60*/  LDC.64 R16, c[0x0][0x610] ;  /* 0x00018400ff107b82 */ /* 0x000e300000000a00 */
[----:B------:R-:W1:Y:S01]  /*7e70*/  LDC R15, c[0x0][0x614] ;  /* 0x00018500ff0f7b82 */ /* 0x000e620000000800 */
[----:B0-----:R-:W-:-:S14]  /*7e80*/  DSETP.GTU.AND P0, PT, |R16|, +INF , PT ;  /* 0x7ff000001000742a */ /* 0x001fdc0003f0c200 */
[----:B-1----:R-:W-:Y:S05]  /*7e90*/  @P0 BRA `(.L_x_3655) ;  /* 0x0000000000800947 */ /* 0x002fea0003800000 */
        /* <DEDUP_REMOVED lines=22> */
.L_x_3657:
        /* <DEDUP_REMOVED lines=10> */
.L_x_3655:
[----:B------:R-:W0:Y:S01]  /*80a0*/  LDC R22, c[0x0][0x610] ;  /* 0x00018400ff167b82 */ /* 0x000e220000000800 */
[----:B------:R-:W-:-:S07]  /*80b0*/  LOP3.LUT R23, R15, 0x80000, RZ, 0xfc, !PT ;  /* 0x000800000f177812 */ /* 0x000fce00078efcff */
.L_x_3656:
[----:B------:R-:W-:-:S04]  /*80c0*/  MOV R19, 0x0 ;  /* 0x0000000000137802 */ /* 0x000fc80000000f00 */
[----:B0-----:R-:W-:Y:S05]  /*80d0*/  RET.REL.NODEC R18 `(_ZN2at6native43_GLOBAL__N__7cc8d1ed_10_Dropout_cu_0e96ed3820fused_dropout_kernelIddjLin1ELi1EhEEvNS_4cuda6detail10TensorInfoIKT_T1_EENS5_IS6_S8_EENS5_IT4_S8_EES8_T0_NS_15PhiloxCudaStateE) ;  /* 0xffffff7c12c87950 */ /* 0x001fea0003c3ffff */
.L_x_3658:
        /* <DEDUP_REMOVED lines=10> */
.L_x_14160:


//--------------------- .text._ZN2at6native43_GLOBAL__N__7cc8d1ed_10_Dropout_cu_0e96ed3820fused_dropout_kernelIddjLi1ELi1EhEEvNS_4cuda6detail10TensorInfoIKT_T1_EENS5_IS6_S8_EENS5_IT4_S8_EES8_T0_NS_15PhiloxCudaStateE --------------------------
	.section	.text._ZN2at6native43_GLOBAL__N__7cc8d1ed_10_Dropout_cu_0e96ed3820fused_dropout_kernelIddjLi1ELi1EhEEvNS_4cuda6detail10TensorInfoIKT_T1_EENS5_IS6_S8_EENS5_IT4_S8_EES8_T0_NS_15PhiloxCudaStateE,"ax",@progbits
	.align	128
.text._ZN2at6native43_GLOBAL__N__7cc8d1ed_10_Dropout_cu_0e96ed3820fused_dropout_kernelIddjLi1ELi1EhEEvNS_4cuda6detail10TensorInfoIKT_T1_EENS5_IS6_S8_EENS5_IT4_S8_EES8_T0_NS_15PhiloxCudaStateE:
        .type           _ZN2at6native43_GLOBAL__N__7cc8d1ed_10_Dropout_cu_0e96ed3820fused_dropout_kernelIddjLi1ELi1EhEEvNS_4cuda6detail10TensorInfoIKT_T1_EENS5_IS6_S8_EENS5_IT4_S8_EES8_T0_NS_15PhiloxCudaStateE,@function
        .size           _ZN2at6native43_GLOBAL__N__7cc8d1ed_10_Dropout_cu_0e96ed3820fused_dropout_kernelIddjLi1ELi1EhEEvNS_4cuda6detail10TensorInfoIKT_T1_EENS5_IS6_S8_EENS5_IT4_S8_EES8_T0_NS_15PhiloxCudaStateE,(.L_x_14162 - _ZN2at6native43_GLOBAL__N__7cc8d1ed_10_Dropout_cu_0e96ed3820fused_dropout_kernelIddjLi1ELi1EhEEvNS_4cuda6detail10TensorInfoIKT_T1_EENS5_IS6_S8_EENS5_IT4_S8_EES8_T0_NS_15PhiloxCudaStateE)
        .other          _ZN2at6native43_GLOBAL__N__7cc8d1ed_10_Dropout_cu_0e96ed3820fused_dropout_kernelIddjLi1ELi1EhEEvNS_4cuda6detail10TensorInfoIKT_T1_EENS5_IS6_S8_EENS5_IT4_S8_EES8_T0_NS_15PhiloxCudaStateE,@"STO_CUDA_ENTRY STV_DEFAULT"
_ZN2at6native43_GLOBAL__N__7cc8d1ed_10_Dropout_cu_0e96ed3820fused_dropout_kernelIddjLi1ELi1EhEEvNS_4cuda6detail10TensorInfoIKT_T1_EENS5_IS6_S8_EENS5_IT4_S8_EES8_T0_NS_15PhiloxCudaStateE:
        /* <DEDUP_REMOVED lines=9> */
[----:B------:R-:W0:Y:S04]  /*0090*/  LDC.64 R28, c[0x0][0x610] ;  /* 0x00018400ff1c7b82 */ /* 0x000e280000000a00 */
[----:B------:R-:W4:Y:S08]  /*00a0*/  LDCU.64 UR4, c[0x0][0x618] ;  /* 0x0000c300ff0477ac */ /* 0x000f300008000a00 */
[----:B-1----:R-:W-:Y:S01]  /*00b0*/  @P0 IMAD.MOV.U32 R6, RZ, RZ, R2 ;  /* 0x000000ffff060224 */ /* 0x002fe200078e0002 */
[----:B------:R-:W1:Y:S04]  /*00c0*/  @P0 LDC R3, c[0x0][0x628] ;  /* 0x00018a00ff030b82 */ /* 0x000e680000000800 */
[----:B--2---:R-:W1:Y:S01]  /*00d0*/  @P0 LDG.E.64 R4, desc[UR6][R6.64] ;  /* 0x0000000606040981 */ /* 0x004e62000c1e1b00 */
[----:B----4-:R-:W-:Y:S01]  /*00e0*/  IMAD.U32 R22, RZ, RZ, UR4 ;  /* 0x00000004ff167e24 */ /* 0x010fe2000f8e00ff */
[----:B------:R-:W-:-:S06]  /*00f0*/  MOV R23, UR5 ;  /* 0x0000000500177c02 */ /* 0x000fcc0008000f00 */
[----:B------:R-:W2:Y:S01]  /*0100*/  @P0 LDG.E.64 R22, desc[UR6][R22.64] ;  /* 0x0000000616160981 */ /* 0x000ea2000c1e1b00 */
[----:B------:R-:W3:Y:S01]  /*0110*/  S2UR UR4, SR_CTAID.X ;  /* 0x00000000000479c3 */ /* 0x000ee20000002500 */
[----:B-1----:R-:W-:Y:S01]  /*0120*/  @P0 IADD3 R2, P1, PT, R4, R3, RZ ;  /* 0x0000000304020210 */ /* 0x002fe20007f3e0ff */
[----:B---3--:R-:W-:-:S06]  /*0130*/  IMAD R3, R45, UR4, R0 ;  /* 0x000000042d037c24 */ /* 0x008fcc000f8e0200 */
[----:B------:R-:W1:Y:S01]  /*0140*/  LDC R0, c[0x0][0x614] ;  /* 0x00018500ff007b82 */ /* 0x000e620000000800 */
[----:B------:R-:W-:Y:S02]  /*0150*/  @P0 IMAD.X R7, RZ, RZ, R5, P1 ;  /* 0x000000ffff070224 */ /* 0x000fe400008e0605 */
[----:B------:R-:W-:-:S03]  /*0160*/  IMAD.WIDE.U32 R10, R3, -0x326172a9, RZ ;  /* 0xcd9e8d57030a7825 */ /* 0x000fc600078e00ff */
        /* <DEDUP_REMOVED lines=10> */
[----:B------:R-:W-:Y:S01]  /*0210*/  LOP3.LUT R18, R6, R8, R13, 0x96, !PT ;  /* 0x0000000806127212 */ /* 0x000fe200078e960d */
[----:B-1----:R-:W0:Y:S01]  /*0220*/  MUFU.RCP64H R31, R0 ;  /* 0x00000000001f7308 */ /* 0x002e220000001800 */
[----:B------:R-:W-:Y:S01]  /*0230*/  IADD3 R13, PT, PT, R23, -0x126145ec, RZ ;  /* 0xed9eba14170d7810 */ /* 0x000fe20007ffe0ff */
[----:B------:R-:W-:Y:S01]  /*0240*/  VIADD R8, R22, 0x3c6ef372 ;  /* 0x3c6ef37216087836 */ /* 0x000fe20000000000 */
[----:B------:R-:W-:Y:S01]  /*0250*/  LOP3.LUT R16, R7, R10, R15, 0x96, !PT ;  /* 0x0000000a07107212 */ /* 0x000fe200078e960f */
[----:B------:R-:W-:Y:S01]  /*0260*/  IMAD.WIDE.U32 R18, R18, -0x326172a9, RZ ;  /* 0xcd9e8d5712127825 */ /* 0x000fe200078e00ff */
[----:B------:R-:W-:-:S03]  /*0270*/  IADD3 R10, PT, PT, R23, 0x32370b8f, RZ ;  /* 0x32370b8f170a7810 */ /* 0x000fc60007ffe0ff */
        /* <DEDUP_REMOVED lines=12> */
[----:B------:R-:W-:Y:S01]  /*0340*/  LOP3.LUT R16, R11, R18, R21, 0x96, !PT ;  /* 0x000000120b107212 */ /* 0x000fe200078e9615 */
[----:B0-----:R-:W-:Y:S02]  /*0350*/  DFMA R26, R30, -R28, 1 ;  /* 0x3ff000001e1a742b */ /* 0x001fe4000000081c */
[----:B------:R-:W-:Y:S01]  /*0360*/  VIADD R44, R23, 0x96a522ad ;  /* 0x96a522ad172c7836 */ /* 0x000fe20000000000 */
[----:B------:R-:W-:Y:S01]  /*0370*/  LOP3.LUT R18, R12, R20, R25, 0x96, !PT ;  /* 0x000000140c127212 */ /* 0x000fe200078e9619 */
[----:B------:R-:W-:-:S04]  /*0380*/  IMAD.WIDE.U32 R16, R16, -0x2daee0ad, RZ ;  /* 0xd2511f5310107825 */ /* 0x000fc800078e00ff */
[----:B------:R-:W-:Y:S01]  /*0390*/  IMAD.WIDE.U32 R18, R18, -0x2daee0ad, RZ ;  /* 0xd2511f5312127825 */ /* 0x000fe200078e00ff */
[----:B------:R-:W-:Y:S01]  /*03a0*/  LOP3.LUT R32, R13, R14, R17, 0x96, !PT ;  /* 0x0000000e0d207212 */ /* 0x000fe200078e9611 */
[----:B------:R-:W-:Y:S02]  /*03b0*/  DFMA R26, R26, R26, R26 ;  /* 0x0000001a1a1a722b */ /* 0x000fe4000000001a */
        /* <DEDUP_REMOVED lines=14> */
[----:B------:R-:W-:Y:S01]  /*04a0*/  LOP3.LUT R56, R18, R24, R33, 0x96, !PT ;  /* 0x0000001812387212 */ /* 0x000fe200078e9621 */
[----:B------:R-:W-:-:S03]  /*04b0*/  DFMA R24, R30, R26, R30 ;  /* 0x0000001a1e18722b */ /* 0x000fc6000000001e */
[----:B------:R-:W-:Y:S01]  /*04c0*/  LOP3.LUT R21, R19, R20, R43, 0x96, !PT ;  /* 0x0000001413157212 */ /* 0x000fe200078e962b */
[----:B------:R-:W-:-:S04]  /*04d0*/  IMAD.WIDE.U32 R56, R56, -0x326172a9, RZ ;  /* 0xcd9e8d5738387825 */ /* 0x000fc800078e00ff */
[----:B------:R-:W-:Y:S01]  /*04e0*/  VIADD R20, R22, 0xf1bbcdc8 ;  /* 0xf1bbcdc816147836 */ /* 0x000fe20000000000 */
[C---:B------:R-:W-:Y:S01]  /*04f0*/  DFMA R28, R24.reuse, -R28, 1 ;  /* 0x3ff00000181c742b */ /* 0x040fe2000000081c */
[----:B------:R-:W-:Y:S01]  /*0500*/  IMAD.WIDE.U32 R26, R21, -0x2daee0ad, RZ ;  /* 0xd2511f53151a7825 */ /* 0x000fe200078e00ff */
[----:B------:R-:W-:Y:S02]  /*0510*/  IADD3 R21, PT, PT, R23, -0x24c28bd8, RZ ;  /* 0xdb3d742817157810 */ /* 0x000fe40007ffe0ff */
[----:B------:R-:W-:Y:S01]  /*0520*/  LOP3.LUT R42, R20, R42, R57, 0x96, !PT ;  /* 0x0000002a142a7212 */ /* 0x000fe200078e9639 */
[----:B------:R-:W-:Y:S01]  /*0530*/  VIADD R43, R22, 0x8ff34781 ;  /* 0x8ff34781162b7836 */ /* 0x000fe20000000000 */
[----:B------:R-:W-:Y:S02]  /*0540*/  LOP3.LUT R53, R21, R32, R27, 0x96, !PT ;  /* 0x0000002015357212 */ /* 0x000fe400078e961b */
[----:B------:R-:W-:Y:S01]  /*0550*/  DFMA R24, R24, R28, R24 ;  /* 0x0000001c1818722b */ /* 0x000fe20000000018 */
[----:B------:R-:W-:-:S04]  /*0560*/  IMAD.HI.U32 R27, R42, -0x2daee0ad, RZ ;  /* 0xd2511f532a1b7827 */ /* 0x000fc800078e00ff */
[----:B------:R-:W-:Y:S01]  /*0570*/  IMAD.HI.U32 R30, R53, -0x326172a9, RZ ;  /* 0xcd9e8d57351e7827 */ /* 0x000fe200078e00ff */
[----:B------:R-:W-:-:S04]  /*0580*/  LOP3.LUT R27, R26, R27, RZ, 0x3c, !PT ;  /* 0x0000001b1a1b7212 */ /* 0x000fc800078e3cff */
[----:B------:R-:W-:Y:S01]  /*0590*/  LOP3.LUT R56, R43, R56, R30, 0x96, !PT ;  /* 0x000000382b387212 */ /* 0x000fe200078e961e */
[----:B------:R-:W-:Y:S06]  /*05a0*/  @P0 BRA `(.L_x_3659) ;  /* 0x0000000000180947 */ /* 0x000fec0003800000 */
[----:B------:R-:W-:-:S04]  /*05b0*/  LOP3.LUT R0, R0, 0x7fffffff, RZ, 0xc0, !PT ;  /* 0x7fffffff00007812 */ /* 0x000fc800078ec0ff */
[----:B------:R-:W-:Y:S02]  /*05c0*/  IADD3 R33, PT, PT, R0, -0x100000, RZ ;  /* 0xfff0000000217810 */ /* 0x000fe40007ffe0ff */
[----:B------:R-:W-:-:S07]  /*05d0*/  MOV R0, 0x5f0 ;  /* 0x000005f000007802 */ /* 0x000fce0000000f00 */
[----:B------:R-:W-:Y:S05]  /*05e0*/  CALL.REL.NOINC `($__internal_63_$__cuda_sm20_dblrcp_rn_slowpath_v3) ;  /* 0x0000000c00987944 */ /* 0x000fea0003c00000 */
[----:B------:R-:W-:Y:S02]  /*05f0*/  IMAD.MOV.U32 R24, RZ, RZ, R30 ;  /* 0x000000ffff187224 */ /* 0x000fe400078e001e */
[----:B------:R-:W-:-:S07]  /*0600*/  IMAD.MOV.U32 R25, RZ, RZ, R31 ;  /* 0x000000ffff197224 */ /* 0x000fce00078e001f */
.L_x_3659:
[----:B------:R-:W0:Y:S02]  /*0610*/  LDCU UR4, c[0x0][0x370] ;  /* 0x00006e00ff0477ac */ /* 0x000e240008000800 */
[----:B0-----:R-:W-:Y:S01]  /*0620*/  IMAD R45, R45, UR4, RZ ;  /* 0x000000042d2d7c24 */ /* 0x001fe2000f8e02ff */
[----:B------:R-:W0:Y:S04]  /*0630*/  LDCU UR4, c[0x0][0x608] ;  /* 0x0000c100ff0477ac */ /* 0x000e280008000800 */
[----:B------:R-:W-:-:S04]  /*0640*/  SHF.L.U32 R46, R45, 0x2, RZ ;  /* 0x000000022d2e7819 */ /* 0x000fc800000006ff */
[----:B------:R-:W1:Y:S01]  /*0650*/  I2F.U32.RP R0, R46 ;  /* 0x0000002e00007306 */ /* 0x000e620000209000 */
[----:B------:R-:W-:Y:S01]  /*0660*/  IMAD.MOV R31, RZ, RZ, -R46 ;  /* 0x000000ffff1f7224 */ /* 0x000fe200078e0a2e */
[----:B------:R-:W-:Y:S01]  /*0670*/  ISETP.NE.U32.AND P2, PT, R46, RZ, PT ;  /* 0x000000ff2e00720c */ /* 0x000fe20003f45070 */
[----:B0-----:R-:W-:-:S05]  /*0680*/  UIADD3 UR4, UPT, UPT, UR4, -0x1, URZ ;  /* 0xffffffff04047890 */ /* 0x001fca000fffe0ff */
[----:B-1----:R-:W0:Y:S02]  /*0690*/  MUFU.RCP R0, R0 ;  /* 0x0000000000007308 */ /* 0x002e240000001000 */
[----:B0-----:R-:W-:-:S06]  /*06a0*/  VIADD R28, R0, 0xffffffe ;  /* 0x0ffffffe001c7836 */ /* 0x001fcc0000000000 */
[----:B------:R0:W1:Y:S02]  /*06b0*/  F2I.FTZ.U32.TRUNC.NTZ R29, R28 ;  /* 0x0000001c001d7305 */ /* 0x000064000021f000 */
[----:B0-----:R-:W-:Y:S01]  /*06c0*/  MOV R28, RZ ;  /* 0x000000ff001c7202 */ /* 0x001fe20000000f00 */
[----:B-1----:R-:W-:-:S04]  /*06d0*/  IMAD R31, R31, R29, RZ ;  /* 0x0000001d1f1f7224 */ /* 0x002fc800078e02ff */
[----:B------:R-:W-:-:S06]  /*06e0*/  IMAD.HI.U32 R29, R29, R31, R28 ;  /* 0x0000001f1d1d7227 */ /* 0x000fcc00078e001c */
        /* <DEDUP_REMOVED lines=12> */
[----:B------:R-:W-:Y:S01]  /*07b0*/  IMAD R53, R53, -0x326172a9, RZ ;  /* 0xcd9e8d5735357824 */ /* 0x000fe200078e02ff */
[----:B------:R-:W-:Y:S01]  /*07c0*/  LOP3.LUT R0, R27, R44, RZ, 0x3c, !PT ;  /* 0x0000002c1b007212 */ /* 0x000fe200078e3cff */
[----:B------:R-:W-:Y:S01]  /*07d0*/  IMAD.MOV.U32 R48, RZ, RZ, R3 ;  /* 0x000000ffff307224 */ /* 0x000fe200078e0003 */
[----:B------:R-:W-:Y:S01]  /*07e0*/  LOP3.LUT R47, R2, 0x3, RZ, 0xc0, !PT ;  /* 0x00000003022f7812 */ /* 0x000fe200078ec0ff */
[----:B------:R-:W0:Y:S01]  /*07f0*/  LDCU.64 UR10, c[0x0][0x610] ;  /* 0x0000c200ff0a77ac */ /* 0x000e220008000a00 */
[----:B------:R-:W-:Y:S01]  /*0800*/  MOV R49, RZ ;  /* 0x000000ff00317202 */ /* 0x000fe20000000f00 */
[----:B------:R-:W1:Y:S01]  /*0810*/  LDCU UR4, c[0x0][0x4c4] ;  /* 0x00009880ff0477ac */ /* 0x000e620008000800 */
[----:B------:R-:W2:Y:S01]  /*0820*/  LDCU UR5, c[0x0][0x608] ;  /* 0x0000c100ff0577ac */ /* 0x000ea20008000800 */
[----:B------:R-:W3:Y:S04]  /*0830*/  LDCU.64 UR8, c[0x0][0x530] ;  /* 0x0000a600ff0877ac */ /* 0x000ee80008000a00 */
.L_x_3671:
[----:B------:R-:W-:Y:S01]  /*0840*/  IADD3 R4, PT, PT, R4, 0x1, RZ ;  /* 0x0000000104047810 */ /* 0x000fe20007ffe0ff */
[----:B------:R-:W-:Y:S03]  /*0850*/  BSSY.RECONVERGENT B0, `(.L_x_3660) ;  /* 0x000000c000007945 */ /* 0x000fe60003800200 */
[C---:B------:R-:W-:Y:S01]  /*0860*/  ISETP.NE.AND P0, PT, R4.reuse, RZ, PT ;  /* 0x000000ff0400720c */ /* 0x040fe20003f05270 */
[----:B0123--:R-:W-:-:S12]  /*0870*/  IMAD.WIDE.U32 R40, R4, -0x2daee0ad, RZ ;  /* 0xd2511f5304287825 */ /* 0x00ffd800078e00ff */
        /* <DEDUP_REMOVED lines=9> */
.L_x_3661:
[----:B0123--:R-:W-:Y:S05]  /*0910*/  BSYNC.RECONVERGENT B0 ;  /* 0x0000000000007941 */ /* 0x00ffea0003800200 */
.L_x_3660:
        /* <DEDUP_REMOVED lines=51> */
.L_x_3662:
        /* <DEDUP_REMOVED lines=9> */
.L_x_3663:
[----:B------:R-:W-:Y:S01]  /*0ce0*/  ISETP.GE.U32.AND P3, PT, R3, UR5, PT ;  /* 0x0000000503007c0c */ /* 0x000fe2000bf66070 */
[----:B------:R-:W-:-:S05]  /*0cf0*/  IMAD.IADD R54, R45, 0x1, R3 ;  /* 0x000000012d367824 */ /* 0x000fca00078e0203 */
[----:B------:R-:W-:Y:S02]  /*0d00*/  ISETP.GE.U32.AND P2, PT, R54, UR5, PT ;  /* 0x0000000536007c0c */ /* 0x000fe4000bf46070 */
[----:B------:R-:W-:-:S04]  /*0d10*/  IADD3 R2, PT, PT, R45, R54, RZ ;  /* 0x000000362d027210 */ /* 0x000fc80007ffe0ff */
[----:B------:R-:W-:Y:S01]  /*0d20*/  ISETP.GE.U32.AND P0, PT, R2, UR5, PT ;  /* 0x0000000502007c0c */ /* 0x000fe2000bf06070 */
[----:B------:R-:W0:Y:S01]  /*0d30*/  @!P3 LDC R40, c[0x0][0x3ec] ;  /* 0x0000fb00ff28bb82 */ /* 0x000e220000000800 */
[----:B------:R-:W-:-:S05]  /*0d40*/  IMAD.IADD R0, R45, 0x1, R2 ;  /* 0x000000012d007824 */ /* 0x000fca00078e0202 */
[----:B------:R-:W-:Y:S02]  /*0d50*/  ISETP.GE.U32.AND P1, PT, R0, UR5, PT ;  /* 0x0000000500007c0c */ /* 0x000fe4000bf26070 */
[----:B------:R-:W1:Y:S08]  /*0d60*/  @!P3 LDC.64 R38, c[0x0][0x380] ;  /* 0x0000e000ff26bb82 */ /* 0x000e700000000a00 */
[----:B------:R-:W2:Y:S08]  /*0d70*/  @!P2 LDC R41, c[0x0][0x3ec] ;  /* 0x0000fb00ff29ab82 */ /* 0x000eb00000000800 */
[----:B------:R-:W3:Y:S01]  /*0d80*/  @!P2 LDC.64 R36, c[0x0][0x380] ;  /* 0x0000e000ff24ab82 */ /* 0x000ee20000000a00 */
[----:B0-----:R-:W-:-:S04]  /*0d90*/  @!P3 IMAD R59, R3, R40, RZ ;  /* 0x00000028033bb224 */ /* 0x001fc800078e02ff */
[----:B-1----:R-:W-:-:S03]  /*0da0*/  @!P3 IMAD.WIDE.U32 R58, R59, 0x8, R38 ;  /* 0x000000083b3ab825 */ /* 0x002fc600078e0026 */
[----:B------:R-:W0:Y:S02]  /*0db0*/  @!P0 LDC R61, c[0x0][0x3ec] ;  /* 0x0000fb00ff3d8b82 */ /* 0x000e240000000800 */
[----:B------:R1:W5:Y:S01]  /*0dc0*/  @!P3 LDG.E.64 R28, desc[UR6][R58.64] ;  /* 0x000000063a1cb981 */ /* 0x000362000c1e1b00 */
[----:B--2---:R-:W-:-:S05]  /*0dd0*/  @!P2 IMAD R39, R54, R41, RZ ;  /* 0x000000293627a224 */ /* 0x004fca00078e02ff */
[----:B------:R-:W2:Y:S01]  /*0de0*/  @!P1 LDC R57, c[0x0][0x3ec] ;  /* 0x0000fb00ff399b82 */ /* 0x000ea20000000800 */
[----:B---3--:R-:W-:-:S07]  /*0df0*/  @!P2 IMAD.WIDE.U32 R36, R39, 0x8, R36 ;  /* 0x000000082724a825 */ /* 0x008fce00078e0024 */
[----:B------:R-:W3:Y:S01]  /*0e00*/  @!P0 LDC.64 R40, c[0x0][0x380] ;  /* 0x0000e000ff288b82 */ /* 0x000ee20000000a00 */
[----:B------:R1:W5:Y:S07]  /*0e10*/  @!P2 LDG.E.64 R30, desc[UR6][R36.64] ;  /* 0x00000006241ea981 */ /* 0x00036e000c1e1b00 */
[----:B------:R-:W4:Y:S01]  /*0e20*/  @!P1 LDC.64 R38, c[0x0][0x380] ;  /* 0x0000e000ff269b82 */ /* 0x000f220000000a00 */
[----:B0-----:R-:W-:Y:S02]  /*0e30*/  @!P0 IMAD R61, R2, R61, RZ ;  /* 0x0000003d023d8224 */ /* 0x001fe400078e02ff */
[----:B--2---:R-:W-:-:S02]  /*0e40*/  @!P1 IMAD R57, R0, R57, RZ ;  /* 0x0000003900399224 */ /* 0x004fc400078e02ff */
[----:B---3--:R-:W-:-:S05]  /*0e50*/  @!P0 IMAD.WIDE.U32 R40, R61, 0x8, R40 ;  /* 0x000000083d288825 */ /* 0x008fca00078e0028 */
[----:B------:R1:W5:Y:S01]  /*0e60*/  @!P0 LDG.E.64 R32, desc[UR6][R40.64] ;  /* 0x0000000628208981 */ /* 0x000362000c1e1b00 */
[----:B----4-:R-:W-:-:S05]  /*0e70*/  @!P1 IMAD.WIDE.U32 R38, R57, 0x8, R38 ;  /* 0x0000000839269825 */ /* 0x010fca00078e0026 */
        /* <DEDUP_REMOVED lines=9> */
[----:B-1----:R-:W-:Y:S02]  /*0f10*/  IMAD.MOV.U32 R38, RZ, RZ, RZ ;  /* 0x000000ffff267224 */ /* 0x002fe400078e00ff */
[----:B------:R-:W-:Y:S01]  /*0f20*/  IMAD R3, R3, UR4, RZ ;  /* 0x0000000403037c24 */ /* 0x000fe2000f8e02ff */
[----:B------:R-:W0:Y:S02]  /*0f30*/  F2F.F64.F32 R36, R57 ;  /* 0x0000003900247310 */ /* 0x000e240000201800 */
[----:B0-----:R-:W-:Y:S01]  /*0f40*/  DSETP.GEU.AND P3, PT, R36, UR10, PT ;  /* 0x0000000a24007e2a */ /* 0x001fe2000bf6e000 */
[----:B------:R-:W0:Y:S05]  /*0f50*/  LDC.64 R36, c[0x0][0x458] ;  /* 0x00011600ff247b82 */ /* 0x000e2a0000000a00 */
[----:B------:R-:W-:-:S02]  /*0f60*/  FSEL R39, RZ, 1.875, P3 ;  /* 0x3ff00000ff277808 */ /* 0x000fc40001800000 */
[----:B------:R-:W-:-:S04]  /*0f70*/  FSEL R58, RZ, 1, P3 ;  /* 0x3f800000ff3a7808 */ /* 0x000fc80001800000 */
[----:B-----5:R-:W-:Y:S01]  /*0f80*/  DMUL R40, R28, R38 ;  /* 0x000000261c287228 */ /* 0x020fe20000000000 */
[----:B------:R-:W1:Y:S01]  /*0f90*/  F2I.FTZ.U32.TRUNC.NTZ R59, R58 ;  /* 0x0000003a003b7305 */ /* 0x000e62000021f000 */
[----:B------:R-:W-:-:S04]  /*0fa0*/  IADD3 R38, P3, PT, R3, UR8, RZ ;  /* 0x0000000803267c10 */ /* 0x000fc8000ff7e0ff */
[----:B------:R-:W-:Y:S02]  /*0fb0*/  IADD3.X R39, PT, PT, RZ, UR9, RZ, P3, !PT ;  /* 0x00000009ff277c10 */ /* 0x000fe40009ffe4ff */
[----:B------:R-:W-:Y:S01]  /*0fc0*/  DMUL R40, R40, R24 ;  /* 0x0000001828287228 */ /* 0x000fe20000000000 */
[----:B0-----:R-:W-:-:S06]  /*0fd0*/  IMAD.WIDE.U32 R36, R3, 0x8, R36 ;  /* 0x0000000803247825 */ /* 0x001fcc00078e0024 */
[----:B------:R0:W-:Y:S04]  /*0fe0*/  STG.E.64 desc[UR6][R36.64], R40 ;  /* 0x0000002824007986 */ /* 0x0001e8000c101b06 */
[----:B-1----:R0:W-:Y:S02]  /*0ff0*/  STG.E.U8 desc[UR6][R38.64], R59 ;  /* 0x0000003b26007986 */ /* 0x0021e4000c101106 */
.L_x_3665:
[----:B------:R-:W-:Y:S05]  /*1000*/  BSYNC.RECONVERGENT B0 ;  /* 0x0000000000007941 */ /* 0x000fea0003800200 */
.L_x_3664:
[----:B------:R-:W-:Y:S01]  /*1010*/  BSSY.RECONVERGENT B0, `(.L_x_3666) ;  /* 0x0000015000007945 */ /* 0x000fe20003800200 */
[----:B------:R-:W-:Y:S01]  /*1020*/  I2FP.F32.U32 R3, R52 ;  /* 0x0000003400037245 */ /* 0x000fe20000201000 */
[-C--:B------:R-:W-:Y:S01]  /*1030*/  FFMA.FTZ R55, R55, R56.reuse, 1.1641532182693481445e-10 ;  /* 0x2f00000037377423 */ /* 0x080fe20000010038 */
[----:B------:R-:W-:Y:S01]  /*1040*/  FFMA.FTZ R52, R53, R56, 1.1641532182693481445e-10 ;  /* 0x2f00000035347423 */ /* 0x000fe20000010038 */
[----:B------:R-:W-:Y:S06]  /*1050*/  @P2 BRA `(.L_x_3667) ;  /* 0x0000000000402947 */ /* 0x000fec0003800000 */
[----:B------:R-:W-:Y:S01]  /*1060*/  FMUL.FTZ R52, R52, 1 ;  /* 0x3f80000034347820 */ /* 0x000fe20000410000 */
[----:B01----:R-:W0:Y:S01]  /*1070*/  LDC.64 R36, c[0x0][0x458] ;  /* 0x00011600ff247b82 */ /* 0x003e220000000a00 */
[----:B------:R-:W-:Y:S02]  /*1080*/  IMAD R53, R54, UR4, RZ ;  /* 0x0000000436357c24 */ /* 0x000fe4000f8e02ff */
[----:B------:R-:W1:Y:S02]  /*1090*/  F2F.F64.F32 R38, R52 ;  /* 0x0000003400267310 */ /* 0x000e640000201800 */
[----:B-1----:R-:W-:Y:S01]  /*10a0*/  DSETP.GEU.AND P2, PT, R38, UR10, PT ;  /* 0x0000000a26007e2a */ /* 0x002fe2000bf4e000 */
[----:B------:R-:W-:-:S05]  /*10b0*/  IMAD.MOV.U32 R38, RZ, RZ, RZ ;  /* 0x000000ffff267224 */ /* 0x000fca00078e00ff */
[----:B------:R-:W-:Y:S01]  /*10c0*/  FSEL R39, RZ, 1.875, P2 ;  /* 0x3ff00000ff277808 */ /* 0x000fe20001000000 */
[----:B0-----:R-:W-:Y:S01]  /*10d0*/  IMAD.WIDE.U32 R36, R53, 0x8, R36 ;  /* 0x0000000835247825 */ /* 0x001fe200078e0024 */
[----:B------:R-:W-:-:S04]  /*10e0*/  FSEL R57, RZ, 1, P2 ;  /* 0x3f800000ff397808 */ /* 0x000fc80001000000 */
[----:B-----5:R-:W-:Y:S02]  /*10f0*/  DMUL R40, R30, R38 ;  /* 0x000000261e287228 */ /* 0x020fe40000000000 */
[----:B------:R-:W0:Y:S01]  /*1100*/  F2I.FTZ.U32.TRUNC.NTZ R57, R57 ;  /* 0x0000003900397305 */ /* 0x000e22000021f000 */
[----:B------:R-:W-:-:S04]  /*1110*/  IADD3 R38, P2, PT, R53, UR8, RZ ;  /* 0x0000000835267c10 */ /* 0x000fc8000ff5e0ff */
[----:B------:R-:W-:Y:S01]  /*1120*/  IADD3.X R39, PT, PT, RZ, UR9, RZ, P2, !PT ;  /* 0x00000009ff277c10 */ /* 0x000fe200097fe4ff */
[----:B------:R-:W-:-:S07]  /*1130*/  DMUL R40, R40, R24 ;  /* 0x0000001828287228 */ /* 0x000fce0000000000 */
[----:B------:R2:W-:Y:S04]  /*1140*/  STG.E.64 desc[UR6][R36.64], R40 ;  /* 0x0000002824007986 */ /* 0x0005e8000c101b06 */
[----:B0-----:R2:W-:Y:S02]  /*1150*/  STG.E.U8 desc[UR6][R38.64], R57 ;  /* 0x0000003926007986 */ /* 0x0015e4000c101106 */
.L_x_3667:
[----:B------:R-:W-:Y:S05]  /*1160*/  BSYNC.RECONVERGENT B0 ;  /* 0x0000000000007941 */ /* 0x000fea0003800200 */
.L_x_3666:
[----:B------:R-:W-:Y:S04]  /*1170*/  BSSY.RECONVERGENT B0, `(.L_x_3668) ;  /* 0x0000012000007945 */ /* 0x000fe80003800200 */
[----:B------:R-:W-:Y:S05]  /*1180*/  @P0 BRA `(.L_x_3669) ;  /* 0x0000000000400947 */ /* 0x000fea0003800000 */
[----:B------:R-:W-:Y:S01]  /*1190*/  FMUL.FTZ R55, R55, 1 ;  /* 0x3f80000037377820 */ /* 0x000fe20000410000 */
[----:B012---:R-:W0:Y:S01]  /*11a0*/  LDC.64 R36, c[0x0][0x458] ;  /* 0x00011600ff247b82 */ /* 0x007e220000000a00 */
[----:B------:R-:W-:Y:S02]  /*11b0*/  IMAD R53, R2, UR4, RZ ;  /* 0x0000000402357c24 */ /* 0x000fe4000f8e02ff */
[----:B------:R-:W1:Y:S02]  /*11c0*/  F2F.F64.F32 R38, R55 ;  /* 0x0000003700267310 */ /* 0x000e640000201800 */
[----:B-1----:R-:W-:Y:S01]  /*11d0*/  DSETP.GEU.AND P0, PT, R38, UR10, PT ;  /* 0x0000000a26007e2a */ /* 0x002fe2000bf0e000 */
[----:B------:R-:W-:-:S05]  /*11e0*/  IMAD.MOV.U32 R38, RZ, RZ, RZ ;  /* 0x000000ffff267224 */ /* 0x000fca00078e00ff */
[----:B------:R-:W-:Y:S01]  /*11f0*/  FSEL R39, RZ, 1.875, P0 ;  /* 0x3ff00000ff277808 */ /* 0x000fe20000000000 */
[----:B0-----:R-:W-:Y:S01]  /*1200*/  IMAD.WIDE.U32 R36, R53, 0x8, R36 ;  /* 0x0000000835247825 */ /* 0x001fe200078e0024 */
[----:B------:R-:W-:-:S04]  /*1210*/  FSEL R52, RZ, 1, P0 ;  /* 0x3f800000ff347808 */ /* 0x000fc80000000000 */
[----:B-----5:R-:W-:Y:S01]  /*1220*/  DMUL R40, R32, R38 ;  /* 0x0000002620287228 */ /* 0x020fe20000000000 */
[----:B------:R-:W0:Y:S01]  /*1230*/  F2I.FTZ.U32.TRUNC.NTZ R57, R52 ;  /* 0x0000003400397305 */ /* 0x000e22000021f000 */
[----:B------:R-:W-:-:S04]  /*1240*/  IADD3 R38, P0, PT, R53, UR8, RZ ;  /* 0x0000000835267c10 */ /* 0x000fc8000ff1e0ff */
[----:B------:R-:W-:Y:S02]  /*1250*/  IADD3.X R39, PT, PT, RZ, UR9, RZ, P0, !PT ;  /* 0x00000009ff277c10 */ /* 0x000fe400087fe4ff */
[----:B------:R-:W-:-:S07]  /*1260*/  DMUL R40, R40, R24 ;  /* 0x0000001828287228 */ /* 0x000fce0000000000 */
[----:B------:R3:W-:Y:S04]  /*1270*/  STG.E.64 desc[UR6][R36.64], R40 ;  /* 0x0000002824007986 */ /* 0x0007e8000c101b06 */
[----:B0-----:R3:W-:Y:S02]  /*1280*/  STG.E.U8 desc[UR6][R38.64], R57 ;  /* 0x0000003926007986 */ /* 0x0017e4000c101106 */
.L_x_3669:
[----:B------:R-:W-:Y:S05]  /*1290*/  BSYNC.RECONVERGENT B0 ;  /* 0x0000000000007941 */ /* 0x000fea0003800200 */
.L_x_3668:
[----:B------:R-:W-:Y:S01]  /*12a0*/  FFMA.FTZ R3, R3, R56, 1.1641532182693481445e-10 ;  /* 0x2f00000003037423 */ /* 0x000fe20000010038 */
[----:B------:R-:W-:Y:S06]  /*12b0*/  @P1 BRA `(.L_x_3670) ;  /* 0x0000000000401947 */ /* 0x000fec0003800000 */
[----:B0123--:R-:W-:Y:S01]  /*12c0*/  FMUL.FTZ R40, R3, 1 ;  /* 0x3f80000003287820 */ /* 0x00ffe20000410000 */
[----:B------:R-:W-:Y:S01]  /*12d0*/  IMAD.MOV.U32 R38, RZ, RZ, RZ ;  /* 0x000000ffff267224 */ /* 0x000fe200078e00ff */
[----:B------:R-:W0:Y:S01]  /*12e0*/  LDC.64 R2, c[0x0][0x458] ;  /* 0x00011600ff027b82 */ /* 0x000e220000000a00 */
[----:B------:R-:W-:Y:S01]  /*12f0*/  IMAD R41, R0, UR4, RZ ;  /* 0x0000000400297c24 */ /* 0x000fe2000f8e02ff */
[----:B------:R-:W1:Y:S02]  /*1300*/  F2F.F64.F32 R36, R40 ;  /* 0x0000002800247310 */ /* 0x000e640000201800 */
[----:B-1----:R-:W-:-:S06]  /*1310*/  DSETP.GEU.AND P0, PT, R36, UR10, PT ;  /* 0x0000000a24007e2a */ /* 0x002fcc000bf0e000 */
[----:B------:R-:W-:Y:S01]  /*1320*/  FSEL R39, RZ, 1.875, P0 ;  /* 0x3ff00000ff277808 */ /* 0x000fe20000000000 */
[C---:B0-----:R-:W-:Y:S01]  /*1330*/  IMAD.WIDE.U32 R2, R41.reuse, 0x8, R2 ;  /* 0x0000000829027825 */ /* 0x041fe200078e0002 */
[----:B------:R-:W-:Y:S02]  /*1340*/  FSEL R52, RZ, 1, P0 ;  /* 0x3f800000ff347808 */ /* 0x000fe40000000000 */
[----:B------:R-:W-:Y:S02]  /*1350*/  IADD3 R36, P0, PT, R41, UR8, RZ ;  /* 0x0000000829247c10 */ /* 0x000fe4000ff1e0ff */
[----:B-----5:R-:W-:Y:S01]  /*1360*/  DMUL R38, R34, R38 ;  /* 0x0000002622267228 */ /* 0x020fe20000000000 */
[----:B------:R-:W0:Y:S01]  /*1370*/  F2I.FTZ.U32.TRUNC.NTZ R53, R52 ;  /* 0x0000003400357305 */ /* 0x000e22000021f000 */
[----:B------:R-:W-:-:S06]  /*1380*/  IADD3.X R37, PT, PT, RZ, UR9, RZ, P0, !PT ;  /* 0x00000009ff257c10 */ /* 0x000fcc00087fe4ff */
[----:B------:R-:W-:-:S07]  /*1390*/  DMUL R38, R38, R24 ;  /* 0x0000001826267228 */ /* 0x000fce0000000000 */
[----:B------:R4:W-:Y:S04]  /*13a0*/  STG.E.64 desc[UR6][R2.64], R38 ;  /* 0x0000002602007986 */ /* 0x0009e8000c101b06 */
[----:B0-----:R4:W-:Y:S02]  /*13b0*/  STG.E.U8 desc[UR6][R36.64], R53 ;  /* 0x0000003524007986 */ /* 0x0019e4000c101106 */
.L_x_3670:
[----:B----4-:R-:W-:Y:S01]  /*13c0*/  IMAD.IADD R3, R45, 0x1, R0 ;  /* 0x000000012d037824 */ /* 0x010fe200078e0200 */
        /* <DEDUP_REMOVED lines=8> */
        .weak           $__internal_63_$__cuda_sm20_dblrcp_rn_slowpath_v3
        .type           $__internal_63_$__cuda_sm20_dblrcp_rn_slowpath_v3,@function
        .size           $__internal_63_$__cuda_sm20_dblrcp_rn_slowpath_v3,(.L_x_14162 - $__internal_63_$__cuda_sm20_dblrcp_rn_slowpath_v3)
$__internal_63_$__cuda_sm20_dblrcp_rn_slowpath_v3:
        /* <DEDUP_REMOVED lines=27> */
.L_x_3674:
        /* <DEDUP_REMOVED lines=10> */
.L_x_3672:
[----:B------:R-:W0:Y:S01]  /*16a0*/  LDC R30, c[0x0][0x610] ;  /* 0x00018400ff1e7b82 */ /* 0x000e220000000800 */
[----:B------:R-:W-:-:S07]  /*16b0*/  LOP3.LUT R31, R28, 0x80000, RZ, 0xfc, !PT ;  /* 0x000800001c1f7812 */ /* 0x000fce00078efcff */
.L_x_3673:
[----:B------:R-:W-:Y:S01]  /*16c0*/  IMAD.MOV.U32 R24, RZ, RZ, R0 ;  /* 0x000000ffff187224 */ /* 0x000fe200078e0000 */
[----:B------:R-:W-:-:S04]  /*16d0*/  MOV R25, 0x0 ;  /* 0x0000000000197802 */ /* 0x000fc80000000f00 */
[----:B0-----:R-:W-:Y:S05]  /*16e0*/  RET.REL.NODEC R24 `(_ZN2at6native43_GLOBAL__N__7cc8d1ed_10_Dropout_cu_0e96ed3820fused_dropout_kernelIddjLi1ELi1EhEEvNS_4cuda6detail10TensorInfoIKT_T1_EENS5_IS6_S8_EENS5_IT4_S8_EES8_T0_NS_15PhiloxCudaStateE) ;  /* 0xffffffe818447950 */ /* 0x001fea0003c3ffff */
.L_x_3675:
        /* <DEDUP_REMOVED lines=9> */
.L_x_14162:


//--------------------- .text._ZN2at6native43_GLOBAL__N__7cc8d1ed_10_Dropout_cu_0e96ed3824fused_dropout_kernel_vecIddjLi1ELi2EhEEvNS_4cuda6detail10TensorInfoIKT_T1_EENS5_IS6_S8_EENS5_IT4_S8_EES8_T0_NS_15PhiloxCudaStateE --------------------------
	.section	.text._ZN2at6native43_GLOBAL__N__7cc8d1ed_10_Dropout_cu_0e96ed3824fused_dropout_kernel_vecIddjLi1ELi2EhEEvNS_4cuda6detail10TensorInfoIKT_T1_EENS5_IS6_S8_EENS5_IT4_S8_EES8_T0_NS_15PhiloxCudaStateE,"ax",@progbits
	.align	128
.text._ZN2at6native43_GLOBAL__N__7cc8d1ed_10_Dropout_cu_0e96ed3824fused_dropout_kernel_vecIddjLi1ELi2EhEEvNS_4cuda6detail10TensorInfoIKT_T1_EENS5_IS6_S8_EENS5_IT4_S8_EES8_T0_NS_15PhiloxCudaStateE:
        .type           _ZN2at6native43_GLOBAL__N__7cc8d1ed_10_Dropout_cu_0e96ed3824fused_dropout_kernel_vecIddjLi1ELi2EhEEvNS_4cuda6detail10TensorInfoIKT_T1_EENS5_IS6_S8_EENS5_IT4_S8_EES8_T0_NS_15PhiloxCudaStateE,@function
        .size           _ZN2at6native43_GLOBAL__N__7cc8d1ed_10_Dropout_cu_0e96ed3824fused_dropout_kernel_vecIddjLi1ELi2EhEEvNS_4cuda6detail10TensorInfoIKT_T1_EENS5_IS6_S8_EENS5_IT4_S8_EES8_T0_NS_15PhiloxCudaStateE,(.L_x_14164 - _ZN2at6native43_GLOBAL__N__7cc8d1ed_10_Dropout_cu_0e96ed3824fused_dropout_kernel_vecIddjLi1ELi2EhEEvNS_4cuda6detail10TensorInfoIKT_T1_EENS5_IS6_S8_EENS5_IT4_S8_EES8_T0_NS_15PhiloxCudaStateE)
        .other          _ZN2at6native43_GLOBAL__N__7cc8d1ed_10_Dropout_cu_0e96ed3824fused_dropout_kernel_vecIddjLi1ELi2EhEEvNS_4cuda6detail10TensorInfoIKT_T1_EENS5_IS6_S8_EENS5_IT4_S8_EES8_T0_NS_15PhiloxCudaStateE,@"STO_CUDA_ENTRY STV_DEFAULT"
_ZN2at6native43_GLOBAL__N__7cc8d1ed_10_Dropout_cu_0e96ed3824fused_dropout_kernel_vecIddjLi1ELi2EhEEvNS_4cuda6detail10TensorInfoIKT_T1_EENS5_IS6_S8_EENS5_IT4_S8_EES8_T0_NS_15PhiloxCudaStateE:
        /* <DEDUP_REMOVED lines=20> */
[----:B--2---:R-:W-:-:S05]  /*0140*/  @P0 IADD3 R32, P2, PT, R2, R5, RZ ;  /* 0x0000000502200210 */ /* 0x004fca0007f5e0ff */
[----:B------:R-:W-:-:S06]  /*0150*/  @P0 IMAD.X R33, RZ, RZ, R3, P2 ;  /* 0x000000ffff210224 */ /* 0x000fcc00010e0603 */
[----:B------:R-:W-:Y:S05]  /*0160*/  @P1 EXIT ;  /* 0x000000000000194d */ /* 0x000fea0003800000 */
[--C-:B------:R-:W-:Y:S01]  /*0170*/  SHF.R.U64 R0, R32, 0x2, R33.reuse ;  /* 0x0000000220007819 */ /* 0x100fe20000001221 */
[----:B------:R-:W-:Y:S01]  /*0180*/  IMAD.WIDE.U32 R8, R31, -0x326172a9, RZ ;  /* 0xcd9e8d571f087825 */ /* 0x000fe200078e00ff */
[----:B------:R-:W-:Y:S01]  /*0190*/  SHF.R.U32.HI R2, RZ, 0x2, R33 ;  /* 0x00000002ff027819 */ /* 0x000fe20000011621 */
[----:B------:R-:W0:Y:S01]  /*01a0*/  LDC R30, c[0x0][0x614] ;  /* 0x00018500ff1e7b82 */ /* 0x000e220000000800 */
[----:B-----5:R-:W-:Y:S01]  /*01b0*/  IADD3 R4, PT, PT, R22, -0x61c88647, RZ ;  /* 0x9e3779b916047810 */ /* 0x020fe20007ffe0ff */
[----:B------:R-:W-:Y:S01]  /*01c0*/  IMAD.WIDE.U32 R6, R0, -0x2daee0ad, RZ ;  /* 0xd2511f5300067825 */ /* 0x000fe200078e00ff */
[----:B------:R-:W-:-:S03]  /*01d0*/  LOP3.LUT R10, R2, R9, R22, 0x96, !PT ;  /* 0x00000009020a7212 */ /* 0x000fc600078e9616 */
[----:B------:R-:W-:Y:S01]  /*01e0*/  VIADD R3, R23, 0xbb67ae85 ;  /* 0xbb67ae8517037836 */ /* 0x000fe20000000000 */
[----:B------:R-:W-:Y:S01]  /*01f0*/  LOP3.LUT R12, R7, R23, RZ, 0x3c, !PT ;  /* 0x00000017070c7212 */ /* 0x000fe200078e3cff */
[----:B------:R-:W-:Y:S01]  /*0200*/  IMAD.WIDE.U32 R10, R10, -0x2daee0ad, RZ ;  /* 0xd2511f530a0a7825 */ /* 0x000fe200078e00ff */
[----:B------:R-:W1:Y:S01]  /*0210*/  LDC.64 R24, c[0x0][0x610] ;  /* 0x00018400ff187b82 */ /* 0x000e620000000a00 */
[----:B------:R-:W-:Y:S02]  /*0220*/  IADD3 R7, PT, PT, R23, 0x32370b8f, RZ ;  /* 0x32370b8f17077810 */ /* 0x000fe40007ffe0ff */
[----:B------:R-:W-:Y:S01]  /*0230*/  IMAD.WIDE.U32 R12, R12, -0x326172a9, RZ ;  /* 0xcd9e8d570c0c7825 */ /* 0x000fe200078e00ff */
[----:B------:R-:W-:-:S03]  /*0240*/  LOP3.LUT R18, R3, R6, R11, 0x96, !PT ;  /* 0x0000000603127212 */ /* 0x000fc600078e960b */
[----:B------:R-:W-:Y:S01]  /*0250*/  VIADD R5, R22, 0x3c6ef372 ;  /* 0x3c6ef37216057836 */ /* 0x000fe20000000000 */
[----:B------:R-:W-:Y:S01]  /*0260*/  LOP3.LUT R16, R4, R8, R13, 0x96, !PT ;  /* 0x0000000804107212 */ /* 0x000fe200078e960d */
[----:B------:R-:W-:-:S04]  /*0270*/  IMAD.WIDE.U32 R18, R18, -0x326172a9, RZ ;  /* 0xcd9e8d5712127825 */ /* 0x000fc800078e00ff */
[----:B------:R-:W-:Y:S01]  /*0280*/  IMAD.WIDE.U32 R16, R16, -0x2daee0ad, RZ ;  /* 0xd2511f5310107825 */ /* 0x000fe200078e00ff */
[----:B------:R-:W-:Y:S01]  /*0290*/  LOP3.LUT R14, R5, R12, R19, 0x96, !PT ;  /* 0x0000000c050e7212 */ /* 0x000fe200078e9613 */
[----:B0-----:R-:W1:Y:S02]  /*02a0*/  MUFU.RCP64H R27, R30 ;  /* 0x0000001e001b7308 */ /* 0x001e640000001800 */
[----:B------:R-:W-:Y:S02]  /*02b0*/  VIADD R6, R23, 0x76cf5d0a ;  /* 0x76cf5d0a17067836 */ /* 0x000fe40000000000 */
[----:B------:R-:W-:-:S03]  /*02c0*/  IMAD.WIDE.U32 R14, R14, -0x2daee0ad, RZ ;  /* 0xd2511f530e0e7825 */ /* 0x000fc600078e00ff */
[----:B------:R-:W-:Y:S01]  /*02d0*/  LOP3.LUT R20, R6, R10, R17, 0x96, !PT ;  /* 0x0000000a06147212 */ /* 0x000fe200078e9611 */
[C---:B------:R-:W-:Y:S01]  /*02e0*/  VIADD R8, R22.reuse, 0xdaa66d2b ;  /* 0xdaa66d2b16087836 */ /* 0x040fe20000000000 */
[----:B------:R-:W-:Y:S01]  /*02f0*/  LOP3.LUT R12, R7, R16, R15, 0x96, !PT ;  /* 0x00000010070c7212 */ /* 0x000fe200078e960f */
[----:B------:R-:W-:Y:S01]  /*0300*/  VIADD R9, R22, 0x78dde6e4 ;  /* 0x78dde6e416097836 */ /* 0x000fe20000000000 */
[----:B------:R-:W-:Y:S01]  /*0310*/  IADD3 R10, PT, PT, R23, -0x126145ec, RZ ;  /* 0xed9eba14170a7810 */ /* 0x000fe20007ffe0ff */
[----:B------:R-:W-:Y:S01]  /*0320*/  IMAD.WIDE.U32 R20, R20, -0x326172a9, RZ ;  /* 0xcd9e8d5714147825 */ /* 0x000fe200078e00ff */
[----:B------:R-:W-:-:S03]  /*0330*/  IADD3 R16, PT, PT, R22, 0x1715609d, RZ ;  /* 0x1715609d16107810 */ /* 0x000fc60007ffe0ff */
[----:B------:R-:W-:Y:S01]  /*0340*/  IMAD.WIDE.U32 R12, R12, -0x326172a9, RZ ;  /* 0xcd9e8d570c0c7825 */ /* 0x000fe200078e00ff */
[----:B------:R-:W-:-:S03]  /*0350*/  LOP3.LUT R18, R8, R18, R21, 0x96, !PT ;  /* 0x0000001208127212 */ /* 0x000fc600078e9615 */
[----:B------:R-:W-:Y:S01]  /*0360*/  VIADD R26, R30, 0x300402 ;  /* 0x003004021e1a7836 */ /* 0x000fe20000000000 */
[----:B------:R-:W-:Y:S01]  /*0370*/  LOP3.LUT R20, R9, R20, R13, 0x96, !PT ;  /* 0x0000001409147212 */ /* 0x000fe200078e960d */
[----:B------:R-:W-:-:S03]  /*0380*/  IMAD.WIDE.U32 R18, R18, -0x2daee0ad, RZ ;  /* 0xd2511f5312127825 */ /* 0x000fc600078e00ff */
[----:B------:R-:W-:Y:S01]  /*0390*/  FSETP.GEU.AND P0, PT, |R26|, 5.8789094863358348022e-39, PT ;  /* 0x004004021a00780b */ /* 0x000fe20003f0e200 */
[C---:B------:R-:W-:Y:S01]  /*03a0*/  VIADD R11, R23.reuse, 0xa9066899 ;  /* 0xa9066899170b7836 */ /* 0x040fe20000000000 */
[----:B------:R-:W-:Y:S01]  /*03b0*/  LOP3.LUT R14, R10, R14, R19, 0x96, !PT ;  /* 0x0000000e0a0e7212 */ /* 0x000fe200078e9613 */
[----:B------:R-:W-:Y:S01]  /*03c0*/  IMAD.WIDE.U32 R20, R20, -0x2daee0ad, RZ ;  /* 0xd2511f5314147825 */ /* 0x000fe200078e00ff */
[----:B-1----:R-:W-:Y:S01]  /*03d0*/  DFMA R34, R26, -R24, 1 ;  /* 0x3ff000001a22742b */ /* 0x002fe20000000818 */
[----:B------:R-:W-:Y:S02]  /*03e0*/  IADD3 R19, PT, PT, R23, 0x1fd5c5a3, RZ ;  /* 0x1fd5c5a317137810 */ /* 0x000fe40007ffe0ff */
[----:B------:R-:W-:Y:S01]  /*03f0*/  IMAD.WIDE.U32 R14, R14, -0x326172a9, RZ ;  /* 0xcd9e8d570e0e7825 */ /* 0x000fe200078e00ff */
[----:B------:R-:W-:-:S03]  /*0400*/  LOP3.LUT R13, R11, R18, R21, 0x96, !PT ;  /* 0x000000120b0d7212 */ /* 0x000fc600078e9615 */
[----:B------:R-:W-:Y:S01]  /*0410*/  VIADD R17, R22, 0xb54cda56 ;  /* 0xb54cda5616117836 */ /* 0x000fe20000000000 */
[----:B------:R-:W-:Y:S01]  /*0420*/  LOP3.LUT R28, R16, R12, R15, 0x96, !PT ;  /* 0x0000000c101c7212 */ /* 0x000fe200078e960f */
[----:B------:R-:W-:Y:S01]  /*0430*/  DFMA R34, R34, R34, R34 ;  /* 0x000000222222722b */ /* 0x000fe20000000022 */
[----:B------:R-:W-:-:S04]  /*0440*/  IMAD.WIDE.U32 R12, R13, -0x326172a9, RZ ;  /* 0xcd9e8d570d0c7825 */ /* 0x000fc800078e00ff */
[----:B------:R-:W-:Y:S01]  /*0450*/  IMAD.WIDE.U32 R28, R28, -0x2daee0ad, RZ ;  /* 0xd2511f531c1c7825 */ /* 0x000fe200078e00ff */
[----:B------:R-:W-:Y:S02]  /*0460*/  LOP3.LUT R38, R17, R14, R13, 0x96, !PT ;  /* 0x0000000e11267212 */ /* 0x000fe400078e960d */
[----:B------:R-:W-:Y:S01]  /*0470*/  DFMA R14, R26, R34, R26 ;  /* 0x000000221a0e722b */ /* 0x000fe2000000001a */
[----:B------:R-:W-:Y:S02]  /*0480*/  VIADD R18, R23, 0x646e171e ;  /* 0x646e171e17127836 */ /* 0x000fe40000000000 */
[----:B------:R-:W-:-:S03]  /*0490*/  IMAD.WIDE.U32 R38, R38, -0x2daee0ad, RZ ;  /* 0xd2511f5326267825 */ /* 0x000fc600078e00ff */
[----:B------:R-:W-:Y:S01]  /*04a0*/  LOP3.LUT R36, R18, R20, R29, 0x96, !PT ;  /* 0x0000001412247212 */ /* 0x000fe200078e961d */
[C---:B------:R-:W-:Y:S01]  /*04b0*/  VIADD R20, R22.reuse, 0x5384540f ;  /* 0x5384540f16147836 */ /* 0x040fe20000000000 */
[----:B------:R-:W-:Y:S01]  /*04c0*/  LOP3.LUT R42, R19, R28, R39, 0x96, !PT ;  /* 0x0000001c132a7212 */ /* 0x000fe200078e9627 */
[----:B------:R-:W-:Y:S01]  /*04d0*/  DFMA R24, R14, -R24, 1 ;  /* 0x3ff000000e18742b */ /* 0x000fe20000000818 */
[----:B------:R-:W-:Y:S02]  /*04e0*/  VIADD R21, R22, 0xf1bbcdc8 ;  /* 0xf1bbcdc816157836 */ /* 0x000fe40000000000 */
[----:B------:R-:W-:-:S04]  /*04f0*/  IMAD.WIDE.U32 R36, R36, -0x326172a9, RZ ;  /* 0xcd9e8d5724247825 */ /* 0x000fc800078e00ff */
[----:B------:R-:W-:Y:S01]  /*0500*/  IMAD.WIDE.U32 R42, R42, -0x326172a9, RZ ;  /* 0xcd9e8d572a2a7825 */ /* 0x000fe200078e00ff */
[----:B------:R-:W-:Y:S01]  /*0510*/  LOP3.LUT R12, R20, R12, R37, 0x96, !PT ;  /* 0x0000000c140c7212 */ /* 0x000fe200078e9625 */
[----:B------:R-:W-:Y:S01]  /*0520*/  DFMA R24, R14, R24, R14 ;  /* 0x000000180e18722b */ /* 0x000fe2000000000e */
[----:B------:R-:W-:Y:S01]  /*0530*/  IADD3 R37, PT, PT, R23, -0x24c28bd8, RZ ;  /* 0xdb3d742817257810 */ /* 0x000fe20007ffe0ff */
[----:B------:R-:W-:Y:S01]  /*0540*/  IMAD.MOV.U32 R39, RZ, RZ, R31 ;  /* 0x000000ffff277224 */ /* 0x000fe200078e001f */
[----:B------:R-:W-:Y:S01]  /*0550*/  LOP3.LUT R36, R21, R36, R43, 0x96, !PT ;  /* 0x0000002415247212 */ /* 0x000fe200078e962b */
[----:B------:R-:W-:-:S04]  /*0560*/  IMAD.WIDE.U32 R12, R12, -0x2daee0ad, RZ ;  /* 0xd2511f530c0c7825 */ /* 0x000fc800078e00ff */
[----:B------:R-:W-:Y:S01]  /*0570*/  VIADD R40, R22, 0x8ff34781 ;  /* 0x8ff3478116287836 */ /* 0x000fe20000000000 */
[----:B------:R-:W-:Y:S01]  /*0580*/  LOP3.LUT R38, R37, R38, R13, 0x96, !PT ;  /* 0x0000002625267212 */ /* 0x000fe200078e960d */
[----:B------:R-:W-:Y:S06]  /*0590*/  @P0 BRA `(.L_x_3676) ;  /* 0x0000000000100947 */ /* 0x000fec0003800000 */
[----:B------:R-:W-:-:S04]  /*05a0*/  LOP3.LUT R30, R30, 0x7fffffff, RZ, 0xc0, !PT ;  /* 0x7fffffff1e1e7812 */ /* 0x000fc800078ec0ff */
[----:B------:R-:W-:Y:S02]  /*05b0*/  IADD3 R31, PT, PT, R30, -0x100000, RZ ;  /* 0xfff000001e1f7810 */ /* 0x000fe40007ffe0ff */
[----:B------:R-:W-:-:S07]  /*05c0*/  MOV R30, 0x5e0 ;  /* 0x000005e0001e7802 */ /* 0x000fce0000000f00 */
[----:B------:R-:W-:Y:S05]  /*05d0*/  CALL.REL.NOINC `($__internal_64_$__cuda_sm20_dblrcp_rn_slowpath_v3) ;  /* 0x0000000400e47944 */ /* 0x000fea0003c00000 */
.L_x_3676:
[----:B------:R-:W0:Y:S01]  /*05e0*/  LDC.64 R28, c[0x0][0x380] ;  /* 0x0000e000ff1c7b82 */ /* 0x000e220000000a00 */
[----:B------:R-:W1:Y:S01]  /*05f0*/  LDCU UR4, c[0x0][0x370] ;  /* 0x00006e00ff0477ac */ /* 0x000e620008000800 */
[----:B------:R-:W-:Y:S01]  /*0600*/  IMAD.HI.U32 R49, R36, -0x2daee0ad, RZ ;  /* 0xd2511f5324317827 */ /* 0x000fe200078e00ff */
[----:B------:R-:W-:Y:S01]  /*0610*/  LOP3.LUT R43, R32, 0x3, RZ, 0xc0, !PT ;  /* 0x00000003202b7812 */ /* 0x000fe200078ec0ff */
[----:B------:R-:W2:Y:S02]  /*0620*/  LDCU.64 UR10, c[0x0][0x610] ;  /* 0x0000c200ff0a77ac */ /* 0x000ea40008000a00 */
[----:B------:R-:W-:Y:S01]  /*0630*/  IMAD.HI.U32 R13, R38, -0x326172a9, RZ ;  /* 0xcd9e8d57260d7827 */ /* 0x000fe200078e00ff */
[----:B------:R-:W-:Y:S01]  /*0640*/  LOP3.LUT R49, R12, R49, RZ, 0x3c, !PT ;  /* 0x000000310c317212 */ /* 0x000fe200078e3cff */
[----:B------:R-:W3:Y:S01]  /*0650*/  LDC.64 R30, c[0x0][0x458] ;  /* 0x00011600ff1e7b82 */ /* 0x000ee20000000a00 */
[----:B------:R-:W4:Y:S01]  /*0660*/  LDCU UR5, c[0x0][0x608] ;  /* 0x0000c100ff0577ac */ /* 0x000f220008000800 */
[----:B------:R-:W-:Y:S01]  /*0670*/  VIADD R44, R23, 0x96a522ad ;  /* 0x96a522ad172c7836 */ /* 0x000fe20000000000 */
[----:B------:R-:W-:Y:S01]  /*0680*/  LOP3.LUT R42, R40, R42, R13, 0x96, !PT ;  /* 0x0000002a282a7212 */ /* 0x000fe200078e960d */
[----:B------:R-:W-:Y:S01]  /*0690*/  IMAD.MOV.U32 R45, RZ, RZ, RZ ;  /* 0x000000ffff2d7224 */ /* 0x000fe200078e00ff */
[----:B------:R-:W0:Y:S01]  /*06a0*/  LDCU.64 UR8, c[0x0][0x530] ;  /* 0x0000a600ff0877ac */ /* 0x000e220008000a00 */
[----:B-1----:R-:W-:-:S07]  /*06b0*/  IMAD R41, R41, UR4, RZ ;  /* 0x0000000429297c24 */ /* 0x002fce000f8e02ff */
.L_x_3681:
[----:B------:R-:W-:Y:S01]  /*06c0*/  IADD3 R0, PT, PT, R0, 0x1, RZ ;  /* 0x0000000100007810 */ /* 0x000fe20007ffe0ff */
[----:B------:R-:W-:Y:S03]  /*06d0*/  BSSY.RECONVERGENT B0, `(.L_x_3677) ;  /* 0x000000c000007945 */ /* 0x000fe60003800200 */
[C---:B------:R-:W-:Y:S01]  /*06e0*/  ISETP.NE.AND P0, PT, R0.reuse, RZ, PT ;  /* 0x000000ff0000720c */ /* 0x040fe20003f05270 */
[----:B-1----:R-:W-:-:S12]  /*06f0*/  IMAD.WIDE.U32 R32, R0, -0x2daee0ad, RZ ;  /* 0xd2511f5300207825 */ /* 0x002fd800078e00ff */
        /* <DEDUP_REMOVED lines=9> */
.L_x_3678:
[----:B0-2-4-:R-:W-:Y:S05]  /*0790*/  BSYNC.RECONVERGENT B0 ;  /* 0x0000000000007941 */ /* 0x015fea0003800200 */
.L_x_3677:
        /* <DEDUP_REMOVED lines=40> */
[----:B------:R-:W-:-:S04]  /*0a20*/  LOP3.LUT R36, R21, R12, R15, 0x96, !PT ;  /* 0x0000000c15247212 */ /* 0x000fc800078e960f */
        /* <DEDUP_REMOVED lines=8> */
.L_x_3679:
[----:B------:R-:W-:Y:S01]  /*0ab0*/  ISETP.NE.AND P0, PT, R43, 0x3, PT ;  /* 0x000000032b00780c */ /* 0x000fe20003f05270 */
[----:B------:R-:W-:Y:S01]  /*0ac0*/  IMAD.MOV.U32 R32, RZ, RZ, R34 ;  /* 0x000000ffff207224 */ /* 0x000fe200078e0022 */
[----:B------:R-:W-:-:S11]  /*0ad0*/  MOV R33, R42 ;  /* 0x0000002a00217202 */ /* 0x000fd60000000f00 */
[----:B------:R-:W-:Y:S02]  /*0ae0*/  @P0 IMAD.MOV.U32 R32, RZ, RZ, R49 ;  /* 0x000000ffff200224 */ /* 0x000fe400078e0031 */
[----:B------:R-:W-:-:S07]  /*0af0*/  @P0 IMAD.MOV.U32 R33, RZ, RZ, R34 ;  /* 0x000000ffff210224 */ /* 0x000fce00078e0022 */
.L_x_3680:
[----:B------:R-:W-:-:S06]  /*0b00*/  IMAD.WIDE.U32 R12, R47, 0x8, R28 ;  /* 0x000000082f0c7825 */ /* 0x000fcc00078e001c */
[----:B------:R-:W2:Y:S01]  /*0b10*/  LDG.E.128 R12, desc[UR6][R12.64] ;  /* 0x000000060c0c7981 */ /* 0x000ea2000c1e1d00 */
[----:B------:R-:W-:Y:S01]  /*0b20*/  HFMA2 R34, -RZ, RZ, 0.1171875, 0 ;  /* 0x2f800000ff227431 */ /* 0x000fe200000001ff */
[----:B------:R-:W-:Y:S01]  /*0b30*/  I2FP.F32.U32 R27, R32 ;  /* 0x00000020001b7245 */ /* 0x000fe20000201000 */
[----:B------:R-:W-:Y:S05]  /*0b40*/  WARPSYNC.ALL ;  /* 0x0000000000007948 */ /* 0x000fea0003800000 */
[----:B------:R-:W-:Y:S01]  /*0b50*/  I2FP.F32.U32 R32, R33 ;  /* 0x0000002100207245 */ /* 0x000fe20000201000 */
[----:B------:R-:W-:-:S04]  /*0b60*/  FFMA.FTZ R27, R27, R34, 1.1641532182693481445e-10 ;  /* 0x2f0000001b1b7423 */ /* 0x000fc80000010022 */
[----:B------:R-:W-:Y:S01]  /*0b70*/  FFMA.FTZ R32, R32, R34, 1.1641532182693481445e-10 ;  /* 0x2f00000020207423 */ /* 0x000fe20000010022 */
[----:B------:R-:W-:-:S03]  /*0b80*/  FMUL.FTZ R46, R27, 1 ;  /* 0x3f8000001b2e7820 */ /* 0x000fc60000410000 */
[----:B------:R-:W-:Y:S01]  /*0b90*/  FMUL.FTZ R48, R32, 1 ;  /* 0x3f80000020307820 */ /* 0x000fe20000410000 */
[----:B------:R-:W0:Y:S08]  /*0ba0*/  F2F.F64.F32 R34, R46 ;  /* 0x0000002e00227310 */ /* 0x000e300000201800 */
[----:B------:R-:W1:Y:S01]  /*0bb0*/  F2F.F64.F32 R32, R48 ;  /* 0x0000003000207310 */ /* 0x000e620000201800 */
[----:B0-----:R-:W-:Y:S01]  /*0bc0*/  DSETP.GEU.AND P0, PT, R34, UR10, PT ;  /* 0x0000000a22007e2a */ /* 0x001fe2000bf0e000 */
[----:B------:R-:W-:-:S05]  /*0bd0*/  IMAD.MOV.U32 R34, RZ, RZ, RZ ;  /* 0x000000ffff227224 */ /* 0x000fca00078e00ff */
[----:B------:R-:W-:Y:S01]  /*0be0*/  FSEL R27, RZ, 1, P0 ;  /* 0x3f800000ff1b7808 */ /* 0x000fe20000000000 */
[----:B-1----:R-:W-:Y:S01]  /*0bf0*/  DSETP.GEU.AND P1, PT, R32, UR10, PT ;  /* 0x0000000a20007e2a */ /* 0x002fe2000bf2e000 */
[----:B------:R-:W-:Y:S01]  /*0c00*/  FSEL R33, RZ, 1.875, P0 ;  /* 0x3ff00000ff217808 */ /* 0x000fe20000000000 */
[----:B------:R-:W-:-:S03]  /*0c10*/  IMAD.MOV.U32 R32, RZ, RZ, RZ ;  /* 0x000000ffff207224 */ /* 0x000fc600078e00ff */
[----:B------:R-:W-:Y:S01]  /*0c20*/  F2I.FTZ.U32.TRUNC.NTZ R27, R27 ;  /* 0x0000001b001b7305 */ /* 0x000fe2000021f000 */
[----:B------:R-:W-:Y:S02]  /*0c30*/  FSEL R35, RZ, 1.875, P1 ;  /* 0x3ff00000ff237808 */ /* 0x000fe40000800000 */
[----:B------:R-:W-:-:S05]  /*0c40*/  FSEL R49, RZ, 1, P1 ;  /* 0x3f800000ff317808 */ /* 0x000fca0000800000 */
[----:B------:R0:W1:Y:S02]  /*0c50*/  F2I.FTZ.U32.TRUNC.NTZ R46, R49 ;  /* 0x00000031002e7305 */ /* 0x000064000021f000 */
[----:B0-----:R-:W-:-:S05]  /*0c60*/  IMAD.HI.U32 R49, R36, -0x2daee0ad, RZ ;  /* 0xd2511f5324317827 */ /* 0x001fca00078e00ff */
[----:B------:R-:W-:Y:S02]  /*0c70*/  LOP3.LUT R49, R26, R49, RZ, 0x3c, !PT ;  /* 0x000000311a317212 */ /* 0x000fe400078e3cff */
[----:B-1----:R-:W-:Y:S01]  /*0c80*/  PRMT R27, R46, 0x7604, R27 ;  /* 0x000076042e1b7816 */ /* 0x002fe2000000001b */
[----:B--2---:R-:W-:Y:S02]  /*0c90*/  DMUL R12, R12, R32 ;  /* 0x000000200c0c7228 */ /* 0x004fe40000000000 */
[----:B------:R-:W-:Y:S01]  /*0ca0*/  DMUL R14, R14, R34 ;  /* 0x000000220e0e7228 */ /* 0x000fe20000000000 */
[C---:B------:R-:W-:Y:S01]  /*0cb0*/  IADD3 R32, P0, PT, R47.reuse, UR8, RZ ;  /* 0x000000082f207c10 */ /* 0x040fe2000ff1e0ff */
[----:B---3--:R-:W-:-:S03]  /*0cc0*/  IMAD.WIDE.U32 R34, R47, 0x8, R30 ;  /* 0x000000082f227825 */ /* 0x008fc600078e001e */
[----:B------:R-:W-:Y:S01]  /*0cd0*/  IADD3.X R33, PT, PT, RZ, UR9, RZ, P0, !PT ;  /* 0x00000009ff217c10 */ /* 0x000fe200087fe4ff */
[----:B------:R-:W-:Y:S01]  /*0ce0*/  IMAD R47, R41, 0x2, R47 ;  /* 0x00000002292f7824 */ /* 0x000fe200078e022f */
[-C--:B------:R-:W-:Y:S02]  /*0cf0*/  DMUL R12, R12, R24.reuse ;  /* 0x000000180c0c7228 */ /* 0x080fe40000000000 */
[----:B------:R-:W-:Y:S02]  /*0d00*/  DMUL R14, R14, R24 ;  /* 0x000000180e0e7228 */ /* 0x000fe40000000000 */
[----:B------:R-:W-:-:S05]  /*0d10*/  ISETP.GE.U32.AND P0, PT, R47, UR5, PT ;  /* 0x000000052f007c0c */ /* 0x000fca000bf06070 */
[----:B------:R1:W-:Y:S04]  /*0d20*/  STG.E.128 desc[UR6][R34.64], R12 ;  /* 0x0000000c22007986 */ /* 0x0003e8000c101d06 */
[----:B------:R1:W-:Y:S01]  /*0d30*/  STG.E.U16 desc[UR6][R32.64], R27 ;  /* 0x0000001b20007986 */ /* 0x0003e2000c101506 */
[----:B------:R-:W-:Y:S06]  /*0d40*/  BAR.SYNC.DEFER_BLOCKING 0x0 ;  /* 0x0000000000007b1d */ /* 0x000fec0000010000 */
[----:B------:R-:W-:Y:S05]  /*0d50*/  @!P0 BRA `(.L_x_3681) ;  /* 0xfffffff800588947 */ /* 0x000fea000383ffff */
[----:B------:R-:W-:Y:S05]  /*0d60*/  EXIT ;  /* 0x000000000000794d */ /* 0x000fea0003800000 */
        .weak           $__internal_64_$__cuda_sm20_dblrcp_rn_slowpath_v3
        .type           $__internal_64_$__cuda_sm20_dblrcp_rn_slowpath_v3,@function
        .size           $__internal_64_$__cuda_sm20_dblrcp_rn_slowpath_v3,(.L_x_14164 - $__internal_64_$__cuda_sm20_dblrcp_rn_slowpath_v3)
$__internal_64_$__cuda_sm20_dblrcp_rn_slowpath_v3:
        /* <DEDUP_REMOVED lines=13> */
[----:B------:R-:W-:Y:S01]  /*0e40*/  VIADD R29, R28, 0xc0200000 ;  /* 0xc02000001c1d7836 */ /* 0x000fe20000000000 */
[----:B------:R-:W-:-:S03]  /*0e50*/  MOV R26, R31 ;  /* 0x0000001f001a7202 */ /* 0x000fc60000000f00 */
        /* <DEDUP_REMOVED lines=12> */
.L_x_3684:
        /* <DEDUP_REMOVED lines=10> */
.L_x_3682:
[----:B------:R-:W0:Y:S01]  /*0fc0*/  LDC R24, c[0x0][0x610] ;  /* 0x00018400ff187b82 */ /* 0x000e220000000800 */
[----:B------:R-:W-:-:S07]  /*0fd0*/  LOP3.LUT R25, R28, 0x80000, RZ, 0xfc, !PT ;  /* 0x000800001c197812 */ /* 0x000fce00078efcff */
.L_x_3683:
[----:B------:R-:W-:-:S04]  /*0fe0*/  MOV R31, 0x0 ;  /* 0x00000000001f7802 */ /* 0x000fc80000000f00 */
[----:B0-----:R-:W-:Y:S05]  /*0ff0*/  RET.REL.NODEC R30 `(_ZN2at6native43_GLOBAL__N__7cc8d1ed_10_Dropout_cu_0e96ed3824fused_dropout_kernel_vecIddjLi1ELi2EhEEvNS_4cuda6detail10TensorInfoIKT_T1_EENS5_IS6_S8_EENS5_IT4_S8_EES8_T0_NS_15PhiloxCudaStateE) ;  /* 0xfffffff01e007950 */ /* 0x001fea0003c3ffff */
.L_x_3685:
        /* <DEDUP_REMOVED lines=16> */
.L_x_14164:


//--------------------- .text._ZN2at6native43_GLOBAL__N__7cc8d1ed_10_Dropout_cu_0e96ed3824fused_dropout_kernel_vecIddjLi1ELi4EhEEvNS_4cuda6detail10TensorInfoIKT_T1_EENS5_IS6_S8_EENS5_IT4_S8_EES8_T0_NS_15PhiloxCudaStateE --------------------------
	.section	.text._ZN2at6native43_GLOBAL__N__7cc8d1ed_10_Dropout_cu_0e96ed3824fused_dropout_kernel_vecIddjLi1ELi4EhEEvNS_4cuda6detail10TensorInfoIKT_T1_EENS5_IS6_S8_EENS5_IT4_S8_EES8_T0_NS_15PhiloxCudaStateE,"ax",@progbits
	.align	128
.text._ZN2at6native43_GLOBAL__N__7cc8d1ed_10_Dropout_cu_0e96ed3824fused_dropout_kernel_vecIddjLi1ELi4EhEEvNS_4cuda6detail10TensorInfoIKT_T1_EENS5_IS6_S8_EENS5_IT4_S8_EES8_T0_NS_15PhiloxCudaStateE:
        .type           _ZN2at6native43_GLOBAL__N__7cc8d1ed_10_Dropout_cu_0e96ed3824fused_dropout_kernel_vecIddjLi1ELi4EhEEvNS_4cuda6detail10TensorInfoIKT_T1_EENS5_IS6_S8_EENS5_IT4_S8_EES8_T0_NS_15PhiloxCudaStateE,@function
        .size           _ZN2at6native43_GLOBAL__N__7cc8d1ed_10_Dropout_cu_0e96ed3824fused_dropout_kernel_vecIddjLi1ELi4EhEEvNS_4cuda6detail10TensorInfoIKT_T1_EENS5_IS6_S8_EENS5_IT4_S8_EES8_T0_NS_15PhiloxCudaStateE,(.L_x_14166 - _ZN2at6native43_GLOBAL__N__7cc8d1ed_10_Dropout_cu_0e96ed3824fused_dropout_kernel_vecIddjLi1ELi4EhEEvNS_4cuda6detail10TensorInfoIKT_T1_EENS5_IS6_S8_EENS5_IT4_S8_EES8_T0_NS_15PhiloxCudaStateE)
        .other          _ZN2at6native43_GLOBAL__N__7cc8d1ed_10_Dropout_cu_0e96ed3824fused_dropout_kernel_vecIddjLi1ELi4EhEEvNS_4cuda6detail10TensorInfoIKT_T1_EENS5_IS6_S8_EENS5_IT4_S8_EES8_T0_NS_15PhiloxCudaStateE,@"STO_CUDA_ENTRY STV_DEFAULT"
_ZN2at6native43_GLOBAL__N__7cc8d1ed_10_Dropout_cu_0e96ed3824fused_dropout_kernel_vecIddjLi1ELi4EhEEvNS_4cuda6detail10TensorInfoIKT_T1_EENS5_IS6_S8_EENS5_IT4_S8_EES8_T0_NS_15PhiloxCudaStateE:
        /* <DEDUP_REMOVED lines=11> */
[----:B------:R-:W3:Y:S05]  /*00b0*/  @P0 LDC R5, c[0x0][0x628] ;  /* 0x00018a00ff050b82 */ /* 0x000eea0000000800 */
[----:B--2---:R-:W3:Y:S01]  /*00c0*/  @P0 LDG.E.64 R2, desc[UR6][R2.64] ;  /* 0x0000000602020981 */ /* 0x004ee2000c1e1b00 */
[----:B0-----:R-:W-:Y:S01]  /*00d0*/  MOV R24, UR4 ;  /* 0x0000000400187c02 */ /* 0x001fe20008000f00 */
[----:B------:R-:W-:Y:S01]  /*00e0*/  IMAD.U32 R25, RZ, RZ, UR5 ;  /* 0x00000005ff197e24 */ /* 0x000fe2000f8e00ff */
[----:B------:R-:W1:Y:S01]  /*00f0*/  S2UR UR4, SR_CTAID.X ;  /* 0x00000000000479c3 */ /* 0x000e620000002500 */
[----:B------:R-:W0:Y:S04]  /*0100*/  LDCU UR5, c[0x0][0x608] ;  /* 0x0000c100ff0577ac */ /* 0x000e280008000800 */
[----:B------:R-:W2:Y:S03]  /*0110*/  @P0 LDG.E.64 R24, desc[UR6][R24.64] ;  /* 0x0000000618180981 */ /* 0x000ea6000c1e1b00 */
[----:B------:R-:W1:Y:S02]  /*0120*/  LDC R37, c[0x0][0x360] ;  /* 0x0000d800ff257b82 */ /* 0x000e640000000800 */
[----:B-1----:R-:W-:-:S04]  /*0130*/  IMAD R35, R37, UR4, R0 ;  /* 0x0000000425237c24 */ /* 0x002fc8000f8e0200 */
[C---:B------:R-:W-:Y:S01]  /*0140*/  IMAD.WIDE.U32 R6, R35.reuse, -0x326172a9, RZ ;  /* 0xcd9e8d5723067825 */ /* 0x040fe200078e00ff */
[----:B------:R-:W-:Y:S02]  /*0150*/  SHF.L.U32 R45, R35, 0x2, RZ ;  /* 0x00000002232d7819 */ /* 0x000fe400000006ff */
[----:B---3--:R-:W-:-:S05]  /*0160*/  @P0 IADD3 R43, P1, PT, R2, R5, RZ ;  /* 0x00000005022b0210 */ /* 0x008fca0007f3e0ff */
[----:B------:R-:W-:Y:S01]  /*0170*/  @P0 IMAD.X R36, RZ, RZ, R3, P1 ;  /* 0x000000ffff240224 */ /* 0x000fe200008e0603 */
[----:B0-----:R-:W-:Y:S01]  /*0180*/  ISETP.GE.U32.AND P0, PT, R45, UR5, PT ;  /* 0x000000052d007c0c */ /* 0x001fe2000bf06070 */
[----:B--2---:R-:W-:-:S03]  /*0190*/  VIADD R0, R25, 0xbb67ae85 ;  /* 0xbb67ae8519007836 */ /* 0x004fc60000000000 */
[--C-:B------:R-:W-:Y:S01]  /*01a0*/  SHF.R.U64 R38, R43, 0x2, R36.reuse ;  /* 0x000000022b267819 */ /* 0x100fe20000001224 */
[----:B------:R-:W-:Y:S01]  /*01b0*/  VIADD R2, R24, 0x9e3779b9 ;  /* 0x9e3779b918027836 */ /* 0x000fe20000000000 */
[----:B------:R-:W-:-:S03]  /*01c0*/  SHF.R.U32.HI R36, RZ, 0x2, R36 ;  /* 0x00000002ff247819 */ /* 0x000fc60000011624 */
[----:B------:R-:W-:Y:S01]  /*01d0*/  IMAD.WIDE.U32 R4, R38, -0x2daee0ad, RZ ;  /* 0xd2511f5326047825 */ /* 0x000fe200078e00ff */
[----:B------:R-:W-:-:S04]  /*01e0*/  LOP3.LUT R8, R36, R7, R24, 0x96, !PT ;  /* 0x0000000724087212 */ /* 0x000fc800078e9618 */
[----:B------:R-:W-:Y:S01]  /*01f0*/  LOP3.LUT R10, R5, R25, RZ, 0x3c, !PT ;  /* 0x00000019050a7212 */ /* 0x000fe200078e3cff */
[----:B------:R-:W-:-:S04]  /*0200*/  IMAD.WIDE.U32 R8, R8, -0x2daee0ad, RZ ;  /* 0xd2511f5308087825 */ /* 0x000fc800078e00ff */
[----:B------:R-:W-:Y:S01]  /*0210*/  IMAD.WIDE.U32 R10, R10, -0x326172a9, RZ ;  /* 0xcd9e8d570a0a7825 */ /* 0x000fe200078e00ff */
[----:B------:R-:W-:-:S04]  /*0220*/  LOP3.LUT R14, R0, R4, R9, 0x96, !PT ;  /* 0x00000004000e7212 */ /* 0x000fc800078e9609 */
[----:B------:R-:W-:Y:S01]  /*0230*/  LOP3.LUT R12, R2, R6, R11, 0x96, !PT ;  /* 0x00000006020c7212 */ /* 0x000fe200078e960b */
[----:B------:R-:W-:Y:S06]  /*0240*/  @P0 EXIT ;  /* 0x000000000000094d */ /* 0x000fec0003800000 */
[----:B------:R-:W-:Y:S01]  /*0250*/  IMAD.WIDE.U32 R14, R14, -0x326172a9, RZ ;  /* 0xcd9e8d570e0e7825 */ /* 0x000fe200078e00ff */
[----:B------:R-:W0:Y:S01]  /*0260*/  LDC R34, c[0x0][0x614] ;  /* 0x00018500ff227b82 */ /* 0x000e220000000800 */
[----:B------:R-:W-:Y:S02]  /*0270*/  IADD3 R3, PT, PT, R24, 0x3c6ef372, RZ ;  /* 0x3c6ef37218037810 */ /* 0x000fe40007ffe0ff */
[----:B------:R-:W-:Y:S01]  /*0280*/  IMAD.WIDE.U32 R12, R12, -0x2daee0ad, RZ ;  /* 0xd2511f530c0c7825 */ /* 0x000fe200078e00ff */
[----:B------:R-:W-:Y:S02]  /*0290*/  IADD3 R6, PT, PT, R24, -0x255992d5, RZ ;  /* 0xdaa66d2b18067810 */ /* 0x000fe40007ffe0ff */
[----:B------:R-:W-:Y:S01]  /*02a0*/  LOP3.LUT R10, R3, R10, R15, 0x96, !PT ;  /* 0x0000000a030a7212 */ /* 0x000fe200078e960f */
[C---:B------:R-:W-:Y:S01]  /*02b0*/  VIADD R4, R25.reuse, 0x76cf5d0a ;  /* 0x76cf5d0a19047836 */ /* 0x040fe20000000000 */
[----:B------:R-:W1:Y:S01]  /*02c0*/  LDC.64 R16, c[0x0][0x610] ;  /* 0x00018400ff107b82 */ /* 0x000e620000000a00 */
[C---:B------:R-:W-:Y:S01]  /*02d0*/  VIADD R5, R25.reuse, 0x32370b8f ;  /* 0x32370b8f19057836 */ /* 0x040fe20000000000 */
[----:B------:R-:W-:Y:S01]  /*02e0*/  IADD3 R9, PT, PT, R25, -0x56f99767, RZ ;  /* 0xa906689919097810 */ /* 0x000fe20007ffe0ff */
[----:B------:R-:W-:Y:S01]  /*02f0*/  IMAD.WIDE.U32 R10, R10, -0x2daee0ad, RZ ;  /* 0xd2511f530a0a7825 */ /* 0x000fe200078e00ff */
[----:B------:R-:W-:-:S02]  /*0300*/  LOP3.LUT R20, R4, R8, R13, 0x96, !PT ;  /* 0x0000000804147212 */ /* 0x000fc400078e960d */
[C---:B------:R-:W-:Y:S01]  /*0310*/  IADD3 R31, PT, PT, R24.reuse, -0x700cb87f, RZ ;  /* 0x8ff34781181f7810 */ /* 0x040fe20007ffe0ff */
[----:B------:R-:W-:Y:S01]  /*0320*/  VIADD R8, R24, 0x78dde6e4 ;  /* 0x78dde6e418087836 */ /* 0x000fe20000000000 */
[----:B------:R-:W-:Y:S01]  /*0330*/  LOP3.LUT R12, R5, R12, R11, 0x96, !PT ;  /* 0x0000000c050c7212 */ /* 0x000fe200078e960b */
[----:B------:R-:W-:Y:S01]  /*0340*/  IMAD.WIDE.U32 R20, R20, -0x326172a9, RZ ;  /* 0xcd9e8d5714147825 */ /* 0x000fe200078e00ff */
[----:B------:R-:W-:-:S03]  /*0350*/  IADD3 R11, PT, PT, R24, -0x4ab325aa, RZ ;  /* 0xb54cda56180b7810 */ /* 0x000fc60007ffe0ff */
[----:B------:R-:W-:Y:S01]  /*0360*/  IMAD.WIDE.U32 R12, R12, -0x326172a9, RZ ;  /* 0xcd9e8d570c0c7825 */ /* 0x000fe200078e00ff */
[----:B------:R-:W-:Y:S01]  /*0370*/  LOP3.LUT R18, R6, R14, R21, 0x96, !PT ;  /* 0x0000000e06127212 */ /* 0x000fe200078e9615 */
[----:B0-----:R-:W1:Y:S02]  /*0380*/  MUFU.RCP64H R15, R34 ;  /* 0x00000022000f7308 */ /* 0x001e640000001800 */
        /* <DEDUP_REMOVED lines=13> */
[----:B-1----:R-:W-:Y:S01]  /*0460*/  DFMA R26, R14, -R16, 1 ;  /* 0x3ff000000e1a742b */ /* 0x002fe20000000810 */
[----:B------:R-:W-:Y:S02]  /*0470*/  LOP3.LUT R29, R11, R22, R13, 0x96, !PT ;  /* 0x000000160b1d7212 */ /* 0x000fe400078e960d */
[C---:B------:R-:W-:Y:S01]  /*0480*/  VIADD R20, R25.reuse, 0x646e171e ;  /* 0x646e171e19147836 */ /* 0x040fe20000000000 */
[C---:B------:R-:W-:Y:S01]  /*0490*/  IADD3 R22, PT, PT, R24.reuse, 0x5384540f, RZ ;  /* 0x5384540f18167810 */ /* 0x040fe20007ffe0ff */
[----:B------:R-:W-:Y:S02]  /*04a0*/  VIADD R21, R25, 0x1fd5c5a3 ;  /* 0x1fd5c5a319157836 */ /* 0x000fe40000000000 */
[----:B------:R-:W-:Y:S01]  /*04b0*/  VIADD R23, R24, 0xf1bbcdc8 ;  /* 0xf1bbcdc818177836 */ /* 0x000fe20000000000 */
[----:B------:R-:W-:Y:S01]  /*04c0*/  LOP3.LUT R32, R20, R28, R19, 0x96, !PT ;  /* 0x0000001c14207212 */ /* 0x000fe200078e9613 */
[----:B------:R-:W-:Y:S01]  /*04d0*/  DFMA R26, R26, R26, R26 ;  /* 0x0000001a1a1a722b */ /* 0x000fe2000000001a */
[----:B------:R-:W-:-:S04]  /*04e0*/  IMAD.WIDE.U32 R28, R29, -0x2daee0ad, RZ ;  /* 0xd2511f531d1c7825 */ /* 0x000fc800078e00ff */
[----:B------:R-:W-:Y:S01]  /*04f0*/  IMAD.WIDE.U32 R32, R32, -0x326172a9, RZ ;  /* 0xcd9e8d5720207825 */ /* 0x000fe200078e00ff */
[----:B------:R-:W-:Y:S02]  /*0500*/  LOP3.LUT R13, R21, R18, R29, 0x96, !PT ;  /* 0x00000012150d7212 */ /* 0x000fe400078e961d */
[----:B------:R-:W-:Y:S01]  /*0510*/  DFMA R26, R14, R26, R14 ;  /* 0x0000001a0e1a722b */ /* 0x000fe2000000000e */
[----:B------:R-:W-:Y:S01]  /*0520*/  VIADD R30, R25, 0xdb3d7428 ;  /* 0xdb3d7428191e7836 */ /* 0x000fe20000000000 */
[----:B------:R-:W-:Y:S01]  /*0530*/  LOP3.LUT R18, R22, R12, R33, 0x96, !PT ;  /* 0x0000000c16127212 */ /* 0x000fe200078e9621 */
[----:B------:R-:W-:-:S04]  /*0540*/  IMAD.WIDE.U32 R12, R13, -0x326172a9, RZ ;  /* 0xcd9e8d570d0c7825 */ /* 0x000fc800078e00ff */
[----:B------:R-:W-:Y:S01]  /*0550*/  IMAD.WIDE.U32 R18, R18, -0x2daee0ad, RZ ;  /* 0xd2511f5312127825 */ /* 0x000fe200078e00ff */
[----:B------:R-:W-:Y:S01]  /*0560*/  LOP3.LUT R39, R23, R32, R13, 0x96, !PT ;  /* 0x0000002017277212 */ /* 0x000fe200078e960d */
[----:B------:R-:W-:Y:S02]  /*0570*/  DFMA R16, R26, -R16, 1 ;  /* 0x3ff000001a10742b */ /* 0x000fe40000000810 */
[----:B------:R-:W-:Y:S01]  /*0580*/  IMAD.MOV.U32 R33, RZ, RZ, R38 ;  /* 0x000000ffff217224 */ /* 0x000fe200078e0026 */
[----:B------:R-:W-:Y:S01]  /*0590*/  LOP3.LUT R41, R30, R28, R19, 0x96, !PT ;  /* 0x0000001c1e297212 */ /* 0x000fe200078e9613 */
[----:B------:R-:W-:Y:S01]  /*05a0*/  IMAD.HI.U32 R13, R39, -0x2daee0ad, RZ ;  /* 0xd2511f53270d7827 */ /* 0x000fe200078e00ff */
[----:B------:R-:W-:-:S03]  /*05b0*/  IADD3 R38, PT, PT, R25, -0x695add53, RZ ;  /* 0x96a522ad19267810 */ /* 0x000fc60007ffe0ff */
[----:B------:R-:W-:Y:S01]  /*05c0*/  IMAD.HI.U32 R15, R41, -0x326172a9, RZ ;  /* 0xcd9e8d57290f7827 */ /* 0x000fe200078e00ff */
[----:B------:R-:W-:Y:S01]  /*05d0*/  DFMA R26, R26, R16, R26 ;  /* 0x000000101a1a722b */ /* 0x000fe2000000001a */
[----:B------:R-:W-:Y:S02]  /*05e0*/  LOP3.LUT R42, R18, R13, RZ, 0x3c, !PT ;  /* 0x0000000d122a7212 */ /* 0x000fe400078e3cff */
[----:B------:R-:W-:Y:S01]  /*05f0*/  IMAD.MOV.U32 R32, RZ, RZ, R35 ;  /* 0x000000ffff207224 */ /* 0x000fe200078e0023 */
[----:B------:R-:W-:Y:S01]  /*0600*/  LOP3.LUT R40, R31, R12, R15, 0x96, !PT ;  /* 0x0000000c1f287212 */ /* 0x000fe200078e960f */
[----:B------:R-:W-:Y:S06]  /*0610*/  @P0 BRA `(.L_x_3686) ;  /* 0x0000000000180947 */ /* 0x000fec0003800000 */
[----:B------:R-:W-:Y:S02]  /*0620*/  LOP3.LUT R34, R34, 0x7fffffff, RZ, 0xc0, !PT ;  /* 0x7fffffff22227812 */ /* 0x000fe400078ec0ff */
[----:B------:R-:W-:-:S03]  /*0630*/  MOV R26, 0x660 ;  /* 0x00000660001a7802 */ /* 0x000fc60000000f00 */
[----:B------:R-:W-:-:S07]  /*0640*/  VIADD R27, R34, 0xfff00000 ;  /* 0xfff00000221b7836 */ /* 0x000fce0000000000 */
[----:B------:R-:W-:Y:S05]  /*0650*/  CALL.REL.NOINC `($__internal_65_$__cuda_sm20_dblrcp_rn_slowpath_v3) ;  /* 0x0000000800607944 */ /* 0x000fea0003c00000 */
[----:B------:R-:W-:Y:S01]  /*0660*/  IMAD.MOV.U32 R26, RZ, RZ, R14 ;  /* 0x000000ffff1a7224 */ /* 0x000fe200078e000e */
[----:B------:R-:W-:-:S07]  /*0670*/  MOV R27, R15 ;  /* 0x0000000f001b7202 */ /* 0x000fce0000000f00 */
.L_x_3686:
[----:B------:R-:W0:Y:S01]  /*0680*/  LDCU UR4, c[0x0][0x370] ;  /* 0x00006e00ff0477ac */ /* 0x000e220008000800 */
[----:B------:R-:W-:Y:S01]  /*0690*/  IMAD R41, R41, -0x326172a9, RZ ;  /* 0xcd9e8d5729297824 */ /* 0x000fe200078e02ff */
[----:B------:R-:W-:Y:S01]  /*06a0*/  LOP3.LUT R42, R42, R38, RZ, 0x3c, !PT ;  /* 0x000000262a2a7212 */ /* 0x000fe200078e3cff */
[----:B------:R-:W-:Y:S01]  /*06b0*/  IMAD.MOV.U32 R44, RZ, RZ, RZ ;  /* 0x000000ffff2c7224 */ /* 0x000fe200078e00ff */
[----:B------:R-:W-:Y:S01]  /*06c0*/  LOP3.LUT R43, R43, 0x3, RZ, 0xc0, !PT ;  /* 0x000000032b2b7812 */ /* 0x000fe200078ec0ff */
[----:B------:R-:W1:Y:S01]  /*06d0*/  LDCU.64 UR10, c[0x0][0x610] ;  /* 0x0000c200ff0a77ac */ /* 0x000e620008000a00 */
[----:B------:R-:W2:Y:S01]  /*06e0*/  LDCU UR5, c[0x0][0x608] ;  /* 0x0000c100ff0577ac */ /* 0x000ea20008000800 */
[----:B------:R-:W3:Y:S01]  /*06f0*/  LDCU.64 UR8, c[0x0][0x530] ;  /* 0x0000a600ff0877ac */ /* 0x000ee20008000a00 */
[----:B0-----:R-:W-:-:S07]  /*0700*/  IMAD R37, R37, UR4, RZ ;  /* 0x0000000425257c24 */ /* 0x001fce000f8e02ff */
.L_x_3691:
[----:B------:R-:W-:Y:S01]  /*0710*/  VIADD R33, R33, 0x1 ;  /* 0x0000000121217836 */ /* 0x000fe20000000000 */
[----:B------:R-:W-:Y:S03]  /*0720*/  BSSY.RECONVERGENT B0, `(.L_x_3687) ;  /* 0x000000c000007945 */ /* 0x000fe60003800200 */
[C---:B0-----:R-:W-:Y:S01]  /*0730*/  IMAD.WIDE.U32 R14, R33.reuse, -0x2daee0ad, RZ ;  /* 0xd2511f53210e7825 */ /* 0x041fe200078e00ff */
        /* <DEDUP_REMOVED lines=10> */
.L_x_3688:
[----:B-123--:R-:W-:Y:S05]  /*07e0*/  BSYNC.RECONVERGENT B0 ;  /* 0x0000000000007941 */ /* 0x00efea0003800200 */
.L_x_3687:
[----:B------:R-:W-:Y:S01]  /*07f0*/  IMAD.WIDE.U32 R12, R32, -0x326172a9, RZ ;  /* 0xcd9e8d57200c7825 */ /* 0x000fe200078e00ff */
[----:B------:R-:W-:Y:S02]  /*0800*/  LOP3.LUT R16, R44, R15, R25, 0x96, !PT ;  /* 0x0000000f2c107212 */ /* 0x000fe400078e9619 */
[----:B------:R-:W-:Y:S01]  /*0810*/  ISETP.GT.AND P0, PT, R43, 0x1, PT ;  /* 0x000000012b00780c */ /* 0x000fe20003f04270 */
[----:B------:R-:W-:Y:S01]  /*0820*/  IMAD.MOV.U32 R35, RZ, RZ, R41 ;  /* 0x000000ffff237224 */ /* 0x000fe200078e0029 */
[----:B------:R-:W-:Y:S01]  /*0830*/  LOP3.LUT R18, R36, R13, R24, 0x96, !PT ;  /* 0x0000000d24127212 */ /* 0x000fe200078e9618 */
[----:B------:R-:W-:Y:S01]  /*0840*/  IMAD.WIDE.U32 R16, R16, -0x326172a9, RZ ;  /* 0xcd9e8d5710107825 */ /* 0x000fe200078e00ff */
[----:B------:R-:W-:-:S03]  /*0850*/  MOV R34, R40 ;  /* 0x0000002800227202 */ /* 0x000fc60000000f00 */
        /* <DEDUP_REMOVED lines=35> */
[----:B------:R-:W-:Y:S01]  /*0a90*/  MOV R12, R42 ;  /* 0x0000002a000c7202 */ /* 0x000fe20000000f00 */
[----:B------:R-:W-:Y:S01]  /*0aa0*/  IMAD.MOV.U32 R41, RZ, RZ, R16 ;  /* 0x000000ffff297224 */ /* 0x000fe200078e0010 */
        /* <DEDUP_REMOVED lines=11> */
.L_x_3689:
        /* <DEDUP_REMOVED lines=9> */
.L_x_3690:
[----:B------:R-:W0:Y:S02]  /*0bf0*/  LDC.64 R12, c[0x0][0x380] ;  /* 0x0000e000ff0c7b82 */ /* 0x000e240000000a00 */
[----:B0-----:R-:W-:-:S06]  /*0c00*/  IMAD.WIDE.U32 R12, R45, 0x8, R12 ;  /* 0x000000082d0c7825 */ /* 0x001fcc00078e000c */
[----:B------:R-:W2:Y:S01]  /*0c10*/  LDG.E.ENL2.256 R16, R12, desc[UR6][R12.64] ;  /* 0xfe0000060c0c797e */ /* 0x000ea20008121910 */
[----:B------:R-:W-:Y:S01]  /*0c20*/  HFMA2 R48, -RZ, RZ, 0.1171875, 0 ;  /* 0x2f800000ff307431 */ /* 0x000fe200000001ff */
[----:B------:R-:W-:Y:S01]  /*0c30*/  I2FP.F32.U32 R29, R29 ;  /* 0x0000001d001d7245 */ /* 0x000fe20000201000 */
[----:B------:R-:W-:Y:S01]  /*0c40*/  IMAD.MOV.U32 R52, RZ, RZ, RZ ;  /* 0x000000ffff347224 */ /* 0x000fe200078e00ff */
[----:B------:R-:W-:Y:S01]  /*0c50*/  I2FP.F32.U32 R47, R28 ;  /* 0x0000001c002f7245 */ /* 0x000fe20000201000 */
[----:B------:R-:W-:Y:S05]  /*0c60*/  WARPSYNC.ALL ;  /* 0x0000000000007948 */ /* 0x000fea0003800000 */
[----:B------:R-:W-:Y:S01]  /*0c70*/  I2FP.F32.U32 R35, R35 ;  /* 0x0000002300237245 */ /* 0x000fe20000201000 */
[-C--:B------:R-:W-:Y:S01]  /*0c80*/  FFMA.FTZ R29, R29, R48.reuse, 1.1641532182693481445e-10 ;  /* 0x2f0000001d1d7423 */ /* 0x080fe20000010030 */
[----:B------:R-:W-:Y:S01]  /*0c90*/  FFMA.FTZ R46, R47, R48, 1.1641532182693481445e-10 ;  /* 0x2f0000002f2e7423 */ /* 0x000fe20000010030 */
[----:B------:R-:W-:-:S02]  /*0ca0*/  I2FP.F32.U32 R47, R34 ;  /* 0x00000022002f7245 */ /* 0x000fc40000201000 */
[----:B------:R-:W-:Y:S01]  /*0cb0*/  FMUL.FTZ R29, R29, 1 ;  /* 0x3f8000001d1d7820 */ /* 0x000fe20000410000 */
[----:B------:R-:W-:Y:S02]  /*0cc0*/  FMUL.FTZ R46, R46, 1 ;  /* 0x3f8000002e2e7820 */ /* 0x000fe40000410000 */
[-C--:B------:R-:W-:Y:S01]  /*0cd0*/  FFMA.FTZ R34, R47, R48.reuse, 1.1641532182693481445e-10 ;  /* 0x2f0000002f227423 */ /* 0x080fe20000010030 */
[----:B------:R-:W-:Y:S02]  /*0ce0*/  FFMA.FTZ R48, R35, R48, 1.1641532182693481445e-10 ;  /* 0x2f00000023307423 */ /* 0x000fe40000010030 */
[----:B------:R-:W0:Y:S01]  /*0cf0*/  F2F.F64.F32 R28, R29 ;  /* 0x0000001d001c7310 */ /* 0x000e220000201800 */
[----:B------:R-:W-:Y:S01]  /*0d00*/  FMUL.FTZ R34, R34, 1 ;  /* 0x3f80000022227820 */ /* 0x000fe20000410000 */
[----:B------:R-:W-:-:S06]  /*0d10*/  FMUL.FTZ R50, R48, 1 ;  /* 0x3f80000030327820 */ /* 0x000fcc0000410000 */
[----:B------:R-:W1:Y:S01]  /*0d20*/  F2F.F64.F32 R46, R46 ;  /* 0x0000002e002e7310 */ /* 0x000e620000201800 */
[----:B0-----:R-:W-:-:S07]  /*0d30*/  DSETP.GEU.AND P2, PT, R28, UR10, PT ;  /* 0x0000000a1c007e2a */ /* 0x001fce000bf4e000 */
[----:B------:R-:W0:Y:S01]  /*0d40*/  F2F.F64.F32 R34, R34 ;  /* 0x0000002200227310 */ /* 0x000e220000201800 */
[----:B------:R-:W-:Y:S01]  /*0d50*/  FSEL R49, RZ, 1, P2 ;  /* 0x3f800000ff317808 */ /* 0x000fe20001000000 */
[----:B-1----:R-:W-:-:S06]  /*0d60*/  DSETP.GEU.AND P3, PT, R46, UR10, PT ;  /* 0x0000000a2e007e2a */ /* 0x002fcc000bf6e000 */
[----:B------:R1:W3:Y:S01]  /*0d70*/  F2F.F64.F32 R28, R50 ;  /* 0x00000032001c7310 */ /* 0x0002e20000201800 */
[----:B------:R-:W-:Y:S01]  /*0d80*/  FSEL R48, RZ, 1, P3 ;  /* 0x3f800000ff307808 */ /* 0x000fe20001800000 */
[----:B0-----:R-:W-:-:S06]  /*0d90*/  DSETP.GEU.AND P0, PT, R34, UR10, PT ;  /* 0x0000000a22007e2a */ /* 0x001fcc000bf0e000 */
[----:B------:R-:W-:Y:S01]  /*0da0*/  F2I.FTZ.U32.TRUNC.NTZ R49, R49 ;  /* 0x0000003100317305 */ /* 0x000fe2000021f000 */
[----:B------:R-:W-:Y:S01]  /*0db0*/  FSEL R35, RZ, 1.875, P2 ;  /* 0x3ff00000ff237808 */ /* 0x000fe20001000000 */
[----:B-1----:R-:W-:Y:S01]  /*0dc0*/  IMAD.MOV.U32 R50, RZ, RZ, RZ ;  /* 0x000000ffff327224 */ /* 0x002fe200078e00ff */
[----:B------:R-:W-:Y:S02]  /*0dd0*/  MOV R34, RZ ;  /* 0x000000ff00227202 */ /* 0x000fe40000000f00 */
[----:B------:R-:W-:Y:S01]  /*0de0*/  FSEL R46, RZ, 1, P0 ;  /* 0x3f800000ff2e7808 */ /* 0x000fe20000000000 */
[----:B---3--:R-:W-:Y:S01]  /*0df0*/  DSETP.GEU.AND P1, PT, R28, UR10, PT ;  /* 0x0000000a1c007e2a */ /* 0x008fe2000bf2e000 */
[----:B------:R-:W-:Y:S01]  /*0e00*/  FSEL R53, RZ, 1.875, P0 ;  /* 0x3ff00000ff357808 */ /* 0x000fe20000000000 */
[----:B------:R-:W0:Y:S01]  /*0e10*/  LDC.64 R28, c[0x0][0x458] ;  /* 0x00011600ff1c7b82 */ /* 0x000e220000000a00 */
[----:B------:R-:W1:Y:S03]  /*0e20*/  F2I.FTZ.U32.TRUNC.NTZ R48, R48 ;  /* 0x0000003000307305 */ /* 0x000e66000021f000 */
[----:B------:R-:W-:-:S02]  /*0e30*/  FSEL R47, RZ, 1, P1 ;  /* 0x3f800000ff2f7808 */ /* 0x000fc40000800000 */
[----:B------:R-:W-:-:S03]  /*0e40*/  FSEL R51, RZ, 1.875, P1 ;  /* 0x3ff00000ff337808 */ /* 0x000fc60000800000 */
[----:B------:R-:W-:Y:S01]  /*0e50*/  F2I.FTZ.U32.TRUNC.NTZ R46, R46 ;  /* 0x0000002e002e7305 */ /* 0x000fe2000021f000 */
[----:B-1----:R-:W-:-:S07]  /*0e60*/  PRMT R48, R49, 0x3340, R48 ;  /* 0x0000334031307816 */ /* 0x002fce0000000030 */
[----:B------:R-:W1:Y:S01]  /*0e70*/  F2I.FTZ.U32.TRUNC.NTZ R47, R47 ;  /* 0x0000002f002f7305 */ /* 0x000e62000021f000 */
[----:B0-----:R-:W-:Y:S01]  /*0e80*/  IMAD.WIDE.U32 R28, R45, 0x8, R28 ;  /* 0x000000082d1c7825 */ /* 0x001fe200078e001c */
[----:B-1----:R-:W-:-:S04]  /*0e90*/  PRMT R47, R46, 0x3340, R47 ;  /* 0x000033402e2f7816 */ /* 0x002fc8000000002f */
[----:B------:R-:W-:Y:S01]  /*0ea0*/  PRMT R47, R47, 0x5410, R48 ;  /* 0x000054102f2f7816 */ /* 0x000fe20000000030 */
[----:B--2---:R-:W-:Y:S01]  /*0eb0*/  DMUL R52, R12, R52 ;  /* 0x000000340c347228 */ /* 0x004fe20000000000 */
[----:B------:R-:W-:Y:S01]  /*0ec0*/  FSEL R13, RZ, 1.875, P3 ;  /* 0x3ff00000ff0d7808 */ /* 0x000fe20001800000 */
[----:B------:R-:W-:Y:S01]  /*0ed0*/  IMAD.MOV.U32 R12, RZ, RZ, RZ ;  /* 0x000000ffff0c7224 */ /* 0x000fe200078e00ff */
[----:B------:R-:W-:Y:S01]  /*0ee0*/  DMUL R16, R16, R34 ;  /* 0x0000002210107228 */ /* 0x000fe20000000000 */
[----:B------:R-:W-:Y:S01]  /*0ef0*/  IADD3 R34, P0, PT, R45, UR8, RZ ;  /* 0x000000082d227c10 */ /* 0x000fe2000ff1e0ff */
[----:B------:R-:W-:Y:S01]  /*0f00*/  DMUL R14, R14, R50 ;  /* 0x000000320e0e7228 */ /* 0x000fe20000000000 */
[----:B------:R-:W-:Y:S02]  /*0f10*/  LEA R45, R37, R45, 0x2 ;  /* 0x0000002d252d7211 */ /* 0x000fe400078e10ff */
[----:B------:R-:W-:Y:S01]  /*0f20*/  DMUL R18, R18, R12 ;  /* 0x0000000c12127228 */ /* 0x000fe20000000000 */
[----:B------:R-:W-:Y:S01]  /*0f30*/  IMAD.X R35, RZ, RZ, UR9, P0 ;  /* 0x00000009ff237e24 */ /* 0x000fe200080e06ff */
[----:B------:R-:W-:Y:S01]  /*0f40*/  ISETP.GE.U32.AND P0, PT, R45, UR5, PT ;  /* 0x000000052d007c0c */ /* 0x000fe2000bf06070 */
[----:B------:R-:W-:-:S02]  /*0f50*/  DMUL R12, R52, R26 ;  /* 0x0000001a340c7228 */ /* 0x000fc40000000000 */
[-C--:B------:R-:W-:Y:S02]  /*0f60*/  DMUL R14, R14, R26.reuse ;  /* 0x0000001a0e0e7228 */ /* 0x080fe40000000000 */
[-C--:B------:R-:W-:Y:S02]  /*0f70*/  DMUL R16, R16, R26.reuse ;  /* 0x0000001a10107228 */ /* 0x080fe40000000000 */
[----:B------:R-:W-:-:S07]  /*0f80*/  DMUL R18, R18, R26 ;  /* 0x0000001a12127228 */ /* 0x000fce0000000000 */
[----:B------:R0:W-:Y:S04]  /*0f90*/  STG.E.ENL2.256 desc[UR6][R28.64], R12, R16 ;  /* 0xf800000c1c10797f */ /* 0x0001e8000f121806 */
[----:B------:R0:W-:Y:S01]  /*0fa0*/  STG.E desc[UR6][R34.64], R47 ;  /* 0x0000002f22007986 */ /* 0x0001e2000c101906 */
[----:B------:R-:W-:Y:S06]  /*0fb0*/  BAR.SYNC.DEFER_BLOCKING 0x0 ;  /* 0x0000000000007b1d */ /* 0x000fec0000010000 */
[----:B------:R-:W-:Y:S05]  /*0fc0*/  @!P0 BRA `(.L_x_3691) ;  /* 0xfffffff400d08947 */ /* 0x000fea000383ffff */
[----:B------:R-:W-:Y:S05]  /*0fd0*/  EXIT ;  /* 0x000000000000794d */ /* 0x000fea0003800000 */
        .weak           $__internal_65_$__cuda_sm20_dblrcp_rn_slowpath_v3
        .type           $__internal_65_$__cuda_sm20_dblrcp_rn_slowpath_v3,@function
        .size           $__internal_65_$__cuda_sm20_dblrcp_rn_slowpath_v3,(.L_x_14166 - $__internal_65_$__cuda_sm20_dblrcp_rn_slowpath_v3)
$__internal_65_$__cuda_sm20_dblrcp_rn_slowpath_v3:
        /* <DEDUP_REMOVED lines=13> */
[----:B------:R-:W-:Y:S02]  /*10b0*/  IADD3 R19, PT, PT, R18, -0x3fe00000, RZ ;  /* 0xc020000012137810 */ /* 0x000fe40007ffe0ff */
[----:B------:R-:W-:Y:S02]  /*10c0*/  MOV R16, R27 ;  /* 0x0000001b00107202 */ /* 0x000fe40000000f00 */
        /* <DEDUP_REMOVED lines=12> */
.L_x_3694:
        /* <DEDUP_REMOVED lines=10> */
.L_x_3692:
[----:B------:R-:W0:Y:S01]  /*1230*/  LDC R14, c[0x0][0x610] ;  /* 0x00018400ff0e7b82 */ /* 0x000e220000000800 */
[----:B------:R-:W-:-:S07]  /*1240*/  LOP3.LUT R15, R18, 0x80000, RZ, 0xfc, !PT ;  /* 0x00080000120f7812 */ /* 0x000fce00078efcff */
.L_x_3693:
[----:B------:R-:W-:-:S04]  /*1250*/  MOV R27, 0x0 ;  /* 0x00000000001b7802 */ /* 0x000fc80000000f00 */
[----:B0-----:R-:W-:Y:S05]  /*1260*/  RET.REL.NODEC R26 `(_ZN2at6native43_GLOBAL__N__7cc8d1ed_10_Dropout_cu_0e96ed3824fused_dropout_kernel_vecIddjLi1ELi4EhEEvNS_4cuda6detail10TensorInfoIKT_T1_EENS5_IS6_S8_EENS5_IT4_S8_EES8_T0_NS_15PhiloxCudaStateE) ;  /* 0xffffffec1a647950 */ /* 0x001fea0003c3ffff */
.L_x_3695:
        /* <DEDUP_REMOVED lines=9> */
.L_x_14166:


//--------------------- .text._ZN2at6native43_GLOBAL__N__7cc8d1ed_10_Dropout_cu_0e96ed3824fused_dropout_kernel_vecIddjLi1ELi8EhEEvNS_4cuda6detail10TensorInfoIKT_T1_EENS5_IS6_S8_EENS5_IT4_S8_EES8_T0_NS_15PhiloxCudaStateE --------------------------
	.section	.text._ZN2at6native43_GLOBAL__N__7cc8d1ed_10_Dropout_cu_0e96ed3824fused_dropout_kernel_vecIddjLi1ELi8EhEEvNS_4cuda6detail10TensorInfoIKT_T1_EENS5_IS6_S8_EENS5_IT4_S8_EES8_T0_NS_15PhiloxCudaStateE,"ax",@progbits
	.align	128
.text._ZN2at6native43_GLOBAL__N__7cc8d1ed_10_Dropout_cu_0e96ed3824fused_dropout_kernel_vecIddjLi1ELi8EhEEvNS_4cuda6detail10TensorInfoIKT_T1_EENS5_IS6_S8_EENS5_IT4_S8_EES8_T0_NS_15PhiloxCudaStateE:
        .type           _ZN2at6native43_GLOBAL__N__7cc8d1ed_10_Dropout_cu_0e96ed3824fused_dropout_kernel_vecIddjLi1ELi8EhEEvNS_4cuda6detail10TensorInfoIKT_T1_EENS5_IS6_S8_EENS5_IT4_S8_EES8_T0_NS_15PhiloxCudaStateE,@function
        .size           _ZN2at6native43_GLOBAL__N__7cc8d1ed_10_Dropout_cu_0e96ed3824fused_dropout_kernel_vecIddjLi1ELi8EhEEvNS_4cuda6detail10TensorInfoIKT_T1_EENS5_IS6_S8_EENS5_IT4_S8_EES8_T0_NS_15PhiloxCudaStateE,(.L_x_14168 - _ZN2at6native43_GLOBAL__N__7cc8d1ed_10_Dropout_cu_0e96ed3824fused_dropout_kernel_vecIddjLi1ELi8EhEEvNS_4cuda6detail10TensorInfoIKT_T1_EENS5_IS6_S8_EENS5_IT4_S8_EES8_T0_NS_15PhiloxCudaStateE)
        .other          _ZN2at6native43_GLOBAL__N__7cc8d1ed_10_Dropout_cu_0e96ed3824fused_dropout_kernel_vecIddjLi1ELi8EhEEvNS_4cuda6detail10TensorInfoIKT_T1_EENS5_IS6_S8_EENS5_IT4_S8_EES8_T0_NS_15PhiloxCudaStateE,@"STO_CUDA_ENTRY STV_DEFAULT"
_ZN2at6native43_GLOBAL__N__7cc8d1ed_10_Dropout_cu_0e96ed3824fused_dropout_kernel_vecIddjLi1ELi8EhEEvNS_4cuda6detail10TensorInfoIKT_T1_EENS5_IS6_S8_EENS5_IT4_S8_EES8_T0_NS_15PhiloxCudaStateE:
        /* <DEDUP_REMOVED lines=17> */
[----:B------:R-:W1:Y:S01]  /*0110*/  LDCU UR6, c[0x0][0x360] ;  /* 0x00006c00ff0677ac */ /* 0x000e620008000800 */
[----:B------:R-:W4:Y:S01]  /*0120*/  S2UR UR7, SR_CTAID.X ;  /* 0x00000000000779c3 */ /* 0x000f220000002500 */
[----:B------:R-:W4:Y:S07]  /*0130*/  S2R R0, SR_TID.X ;  /* 0x0000000000007919 */ /* 0x000f2e0000002100 */
[----:B------:R-:W4:Y:S02]  /*0140*/  LDC R7, c[0x0][0x360] ;  /* 0x0000d800ff077b82 */ /* 0x000f240000000800 */
[----:B----4-:R-:W-:-:S04]  /*0150*/  IMAD R0, R7, UR7, R0 ;  /* 0x0000000707007c24 */ /* 0x010fc8000f8e0200 */
        /* <DEDUP_REMOVED lines=16> */
[----:B------:R-:W-:Y:S01]  /*0260*/  MOV R6, UR14 ;  /* 0x0000000e00067c02 */ /* 0x000fe20008000f00 */
[----:B------:R-:W-:Y:S01]  /*0270*/  UIMAD.WIDE.U32 UR4, UR4, -0x326172a9, URZ ;  /* 0xcd9e8d57040478a5 */ /* 0x000fe2000f8e00ff */
[----:B------:R-:W-:Y:S01]  /*0280*/  IMAD.U32 R7, RZ, RZ, UR15 ;  /* 0x0000000fff077e24 */ /* 0x000fe2000f8e00ff */
[----:B------:R-:W-:Y:S01]  /*0290*/  LOP3.LUT R3, R5, UR10, R3, 0x96, !PT ;  /* 0x0000000a05037c12 */ /* 0x000fe2000f8e9603 */
[----:B------:R-:W-:Y:S02]  /*02a0*/  UIADD3 UR19, UPT, UPT, UR10, 0x3c6ef372, URZ ;  /* 0x3c6ef3720a137890 */ /* 0x000fe4000fffe0ff */
[----:B------:R-:W-:Y:S01]  /*02b0*/  UIADD3 UR21, UPT, UPT, UR10, -0x255992d5, URZ ;  /* 0xdaa66d2b0a157890 */ /* 0x000fe2000fffe0ff */
[----:B------:R-:W-:Y:S01]  /*02c0*/  IMAD.U32 R9, RZ, RZ, UR5 ;  /* 0x00000005ff097e24 */ /* 0x000fe2000f8e00ff */
[----:B------:R-:W-:Y:S01]  /*02d0*/  UIADD3 UR22, UPT, UPT, UR11, 0x32370b8f, URZ ;  /* 0x32370b8f0b167890 */ /* 0x000fe2000fffe0ff */
[----:B------:R-:W-:Y:S01]  /*02e0*/  IMAD.U32 R8, RZ, RZ, UR4 ;  /* 0x00000004ff087e24 */ /* 0x000fe2000f8e00ff */
[----:B------:R-:W-:-:S02]  /*02f0*/  UIADD3 UR24, UPT, UPT, UR11, -0x126145ec, URZ ;  /* 0xed9eba140b187890 */ /* 0x000fc4000fffe0ff */
        /* <DEDUP_REMOVED lines=10> */
[----:B------:R-:W0:Y:S03]  /*03a0*/  LDCU UR4, c[0x0][0x608] ;  /* 0x0000c100ff0477ac */ /* 0x000e260008000800 */
[----:B------:R-:W-:Y:S01]  /*03b0*/  IMAD.WIDE.U32 R6, R6, -0x326172a9, RZ ;  /* 0xcd9e8d5706067825 */ /* 0x000fe200078e00ff */
[----:B------:R-:W-:Y:S01]  /*03c0*/  LOP3.LUT R3, R8, UR19, R3, 0x96, !PT ;  /* 0x0000001308037c12 */ /* 0x000fe2000f8e9603 */
[----:B------:R-:W-:-:S02]  /*03d0*/  UIADD3 UR27, UPT, UPT, UR10, -0x4ab325aa, URZ ;  /* 0xb54cda560a1b7890 */ /* 0x000fc4000fffe0ff */
[----:B------:R-:W-:Y:S01]  /*03e0*/  UIADD3 UR29, UPT, UPT, UR10, 0x5384540f, URZ ;  /* 0x5384540f0a1d7890 */ /* 0x000fe2000fffe0ff */
[----:B------:R-:W-:Y:S01]  /*03f0*/  LOP3.LUT R8, R2, UR21, R7, 0x96, !PT ;  /* 0x0000001502087c12 */ /* 0x000fe2000f8e9607 */
[----:B------:R-:W-:Y:S01]  /*0400*/  IMAD.WIDE.U32 R2, R3, -0x2daee0ad, RZ ;  /* 0xd2511f5303027825 */ /* 0x000fe200078e00ff */
[----:B------:R-:W-:Y:S02]  /*0410*/  UIADD3 UR30, UPT, UPT, UR11, 0x1fd5c5a3, URZ ;  /* 0x1fd5c5a30b1e7890 */ /* 0x000fe4000fffe0ff */
[----:B------:R-:W-:Y:S01]  /*0420*/  UIADD3 UR32, UPT, UPT, UR11, -0x24c28bd8, URZ ;  /* 0xdb3d74280b207890 */ /* 0x000fe2000fffe0ff */
[----:B------:R-:W-:Y:S01]  /*0430*/  IMAD.WIDE.U32 R8, R8, -0x2daee0ad, RZ ;  /* 0xd2511f5308087825 */ /* 0x000fe200078e00ff */
[----:B------:R-:W-:Y:S01]  /*0440*/  LOP3.LUT R3, R4, UR22, R3, 0x96, !PT ;  /* 0x0000001604037c12 */ /* 0x000fe2000f8e9603 */
[----:B------:R-:W-:Y:S02]  /*0450*/  UIADD3 UR31, UPT, UPT, UR10, -0xe443238, URZ ;  /* 0xf1bbcdc80a1f7890 */ /* 0x000fe4000fffe0ff */
[----:B------:R-:W-:Y:S01]  /*0460*/  UIADD3 UR33, UPT, UPT, UR10, -0x700cb87f, URZ ;  /* 0x8ff347810a217890 */ /* 0x000fe2000fffe0ff */
[----:B------:R-:W-:Y:S01]  /*0470*/  LOP3.LUT R4, R2, UR24, R9, 0x96, !PT ;  /* 0x0000001802047c12 */ /* 0x000fe2000f8e9609 */
[----:B------:R-:W-:Y:S01]  /*0480*/  IMAD.WIDE.U32 R2, R3, -0x326172a9, RZ ;  /* 0xcd9e8d5703027825 */ /* 0x000fe200078e00ff */
[----:B0-----:R-:W-:-:S03]  /*0490*/  ISETP.GE.U32.AND P0, PT, R12, UR4, PT ;  /* 0x000000040c007c0c */ /* 0x001fc6000bf06070 */
        /* <DEDUP_REMOVED lines=21> */
[----:B------:R-:W-:Y:S01]  /*05f0*/  ULOP3.LUT UR8, UR8, 0x3, URZ, 0xc0, !UPT ;  /* 0x0000000308087892 */ /* 0x000fe2000f8ec0ff */
[----:B------:R-:W-:Y:S01]  /*0600*/  IMAD.MOV.U32 R25, RZ, RZ, R12 ;  /* 0x000000ffff197224 */ /* 0x000fe200078e000c */
[----:B------:R-:W-:-:S05]  /*0610*/  UIADD3 UR34, UPT, UPT, UR11, -0x695add53, URZ ;  /* 0x96a522ad0b227890 */ /* 0x000fca000fffe0ff */
[----:B------:R-:W1:Y:S01]  /*0620*/  LDC.64 R6, c[0x0][0x610] ;  /* 0x00018400ff067b82 */ /* 0x000e620000000a00 */
[----:B0-----:R-:W1:Y:S01]  /*0630*/  MUFU.RCP64H R3, R11 ;  /* 0x0000000b00037308 */ /* 0x001e620000001800 */
[----:B------:R-:W-:-:S05]  /*0640*/  VIADD R2, R11, 0x300402 ;  /* 0x003004020b027836 */ /* 0x000fca0000000000 */
[----:B------:R-:W-:Y:S01]  /*0650*/  FSETP.GEU.AND P0, PT, |R2|, 5.8789094863358348022e-39, PT ;  /* 0x004004020200780b */ /* 0x000fe20003f0e200 */
[----:B-1----:R-:W-:-:S08]  /*0660*/  DFMA R4, R2, -R6, 1 ;  /* 0x3ff000000204742b */ /* 0x002fd00000000806 */
[----:B------:R-:W-:-:S08]  /*0670*/  DFMA R4, R4, R4, R4 ;  /* 0x000000040404722b */ /* 0x000fd00000000004 */
[----:B------:R-:W-:Y:S01]  /*0680*/  DFMA R4, R2, R4, R2 ;  /* 0x000000040204722b */ /* 0x000fe20000000002 */
[----:B------:R-:W-:Y:S01]  /*0690*/  MOV R2, R8 ;  /* 0x0000000800027202 */ /* 0x000fe20000000f00 */
[----:B------:R-:W-:-:S06]  /*06a0*/  IMAD.MOV.U32 R3, RZ, RZ, R9 ;  /* 0x000000ffff037224 */ /* 0x000fcc00078e0009 */
[----:B------:R-:W-:-:S08]  /*06b0*/  DFMA R6, R4, -R6, 1 ;  /* 0x3ff000000406742b */ /* 0x000fd00000000806 */
[----:B------:R-:W-:Y:S01]  /*06c0*/  DFMA R4, R4, R6, R4 ;  /* 0x000000060404722b */ /* 0x000fe20000000004 */
[----:B------:R-:W-:Y:S01]  /*06d0*/  IMAD.HI.U32 R7, R8, -0x2daee0ad, RZ ;  /* 0xd2511f5308077827 */ /* 0x000fe200078e00ff */
[----:B------:R-:W-:-:S04]  /*06e0*/  MOV R6, UR7 ;  /* 0x0000000700067c02 */ /* 0x000fc80008000f00 */
[----:B------:R-:W-:-:S04]  /*06f0*/  LOP3.LUT R7, R10, R7, RZ, 0x3c, !PT ;  /* 0x000000070a077212 */ /* 0x000fc800078e3cff */
[----:B------:R-:W-:Y:S02]  /*0700*/  R2UR UR4, R4 ;  /* 0x00000000040472ca */ /* 0x000fe400000e0000 */
[----:B------:R-:W-:Y:S01]  /*0710*/  R2UR UR5, R5 ;  /* 0x00000000050572ca */ /* 0x000fe200000e0000 */
[----:B------:R-:W-:Y:S01]  /*0720*/  IMAD.U32 R5, RZ, RZ, UR16 ;  /* 0x00000010ff057e24 */ /* 0x000fe2000f8e00ff */
[----:B------:R-:W-:-:S13]  /*0730*/  @P0 BRA `(.L_x_3696) ;  /* 0x0000000000100947 */ /* 0x000fda0003800000 */
[----:B------:R-:W-:-:S05]  /*0740*/  LOP3.LUT R4, R11, 0x7fffffff, RZ, 0xc0, !PT ;  /* 0x7fffffff0b047812 */ /* 0x000fca00078ec0ff */
[----:B------:R-:W-:Y:S01]  /*0750*/  VIADD R10, R4, 0xfff00000 ;  /* 0xfff00000040a7836 */ /* 0x000fe20000000000 */
[----:B------:R-:W-:-:S07]  /*0760*/  MOV R4, 0x780 ;  /* 0x0000078000047802 */ /* 0x000fce0000000f00 */
[----:B------:R-:W-:Y:S05]  /*0770*/  CALL.REL.NOINC `($__internal_66_$__cuda_sm20_dblrcp_rn_slowpath_v3) ;  /* 0x0000001000447944 */ /* 0x000fea0003c00000 */
.L_x_3696:
[----:B------:R-:W0:Y:S01]  /*0780*/  LDC.64 R34, c[0x0][0x380] ;  /* 0x0000e000ff227b82 */ /* 0x000e220000000a00 */
[----:B------:R-:W1:Y:S01]  /*0790*/  LDCU UR7, c[0x0][0x370] ;  /* 0x00006e00ff0777ac */ /* 0x000e620008000800 */
[----:B------:R-:W-:Y:S01]  /*07a0*/  IMAD R24, R24, -0x326172a9, RZ ;  /* 0xcd9e8d5718187824 */ /* 0x000fe200078e02ff */
[----:B------:R-:W-:Y:S01]  /*07b0*/  LOP3.LUT R7, R7, UR34, RZ, 0x3c, !PT ;  /* 0x0000002207077c12 */ /* 0x000fe2000f8e3cff */
[----:B------:R-:W-:Y:S01]  /*07c0*/  IMAD.MOV.U32 R4, RZ, RZ, RZ ;  /* 0x000000ffff047224 */ /* 0x000fe200078e00ff */
[----:B------:R-:W2:Y:S03]  /*07d0*/  LDCU.64 UR36, c[0x0][0x610] ;  /* 0x0000c200ff2477ac */ /* 0x000ea60008000a00 */
[----:B------:R-:W3:Y:S01]  /*07e0*/  LDC.64 R32, c[0x0][0x458] ;  /* 0x00011600ff207b82 */ /* 0x000ee20000000a00 */
[----:B------:R-:W4:Y:S01]  /*07f0*/  LDCU UR9, c[0x0][0x608] ;  /* 0x0000c100ff0977ac */ /* 0x000f220008000800 */
[----:B------:R-:W0:Y:S01]  /*0800*/  LDCU.64 UR14, c[0x0][0x530] ;  /* 0x0000a600ff0e77ac */ /* 0x000e220008000a00 */
[----:B-1----:R-:W-:-:S12]  /*0810*/  UIMAD UR6, UR6, UR7, URZ ;  /* 0x00000007060672a4 */ /* 0x002fd8000f8e02ff */
.L_x_3705:
[----:B0-----:R-:W-:Y:S01]  /*0820*/  VIADD R11, R5, 0x1 ;  /* 0x00000001050b7836 */ /* 0x001fe20000000000 */
[----:B------:R-:W-:Y:S04]  /*0830*/  BSSY.RECONVERGENT B0, `(.L_x_3697) ;  /* 0x000000c000007945 */ /* 0x000fe80003800200 */
[C---:B------:R-:W-:Y:S01]  /*0840*/  ISETP.NE.AND P0, PT, R11.reuse, RZ, PT ;  /* 0x000000ff0b00720c */ /* 0x040fe20003f05270 */
[----:B------:R-:W-:-:S12]  /*0850*/  IMAD.HI.U32 R11, R11, -0x2daee0ad, RZ ;  /* 0xd2511f530b0b7827 */ /* 0x000fd800078e00ff */
[----:B------:R-:W-:Y:S05]  /*0860*/  @P0 BRA `(.L_x_3698) ;  /* 0x0000000000200947 */ /* 0x000fea0003800000 */
[----:B------:R-:W-:-:S04]  /*0870*/  IADD3 R6, PT, PT, R6, 0x1, RZ ;  /* 0x0000000106067810 */ /* 0x000fc80007ffe0ff */
[----:B------:R-:W-:-:S13]  /*0880*/  ISETP.NE.AND P0, PT, R6, RZ, PT ;  /* 0x000000ff0600720c */ /* 0x000fda0003f05270 */
[----:B------:R-:W-:Y:S01]  /*0890*/  @!P0 VIADD R0, R0, 0x1 ;  /* 0x0000000100008836 */ /* 0x000fe20000000000 */
[----:B------:R-:W-:Y:S01]  /*08a0*/  @!P0 MOV R6, RZ ;  /* 0x000000ff00068202 */ /* 0x000fe20000000f00 */
[----:B------:R-:W-:-:S03]  /*08b0*/  @!P0 VIADD R8, R4, 0x1 ;  /* 0x0000000104088836 */ /* 0x000fc60000000000 */
[----:B------:R-:W-:-:S13]  /*08c0*/  ISETP.NE.AND P1, PT, R0, RZ, !P0 ;  /* 0x000000ff0000720c */ /* 0x000fda0004725270 */
[----:B------:R-:W-:-:S04]  /*08d0*/  @P1 IMAD.MOV R8, RZ, RZ, R4 ;  /* 0x000000ffff081224 */ /* 0x000fc800078e0204 */
[----:B------:R-:W-:-:S07]  /*08e0*/  @!P0 IMAD.MOV.U32 R4, RZ, RZ, R8 ;  /* 0x000000ffff048224 */ /* 0x000fce00078e0008 */
.L_x_3698:
[----:B0-2-4-:R-:W-:Y:S05]  /*08f0*/  BSYNC.RECONVERGENT B0 ;  /* 0x0000000000007941 */ /* 0x015fea0003800200 */
.L_x_3697:
[----:B------:R-:W-:Y:S01]  /*0900*/  IMAD.WIDE.U32 R8, R0, -0x326172a9, RZ ;  /* 0xcd9e8d5700087825 */ /* 0x000fe200078e00ff */
[----:B------:R-:W-:-:S03]  /*0910*/  LOP3.LUT R11, R4, UR11, R11, 0x96, !PT ;  /* 0x0000000b040b7c12 */ /* 0x000fc6000f8e960b */
        /* <DEDUP_REMOVED lines=8> */
[----:B------:R-:W-:Y:S01]  /*09a0*/  IMAD R2, R2, -0x2daee0ad, RZ ;  /* 0xd2511f5302027824 */ /* 0x000fe200078e02ff */
        /* <DEDUP_REMOVED lines=34> */
[----:B------:R-:W-:-:S03]  /*0bd0*/  LOP3.LUT R38, R8, R38, R11, 0x96, !PT ;  /* 0x0000002608267212 */ /* 0x000fc600078e960b */
[----:B------:R-:W-:Y:S05]  /*0be0*/  @P0 BRA `(.L_x_3699) ;  /* 0x0000000000240947 */ /* 0x000fea0003800000 */
        /* <DEDUP_REMOVED lines=9> */
.L_x_3699:
        /* <DEDUP_REMOVED lines=10> */
.L_x_3700:
        /* <DEDUP_REMOVED lines=13> */
.L_x_3702:
[----:B------:R-:W-:Y:S05]  /*0df0*/  BSYNC.RECONVERGENT B0 ;  /* 0x0000000000007941 */ /* 0x000fea0003800200 */
.L_x_3701:
[----:B------:R-:W-:Y:S01]  /*0e00*/  IMAD.WIDE.U32 R18, R0, -0x326172a9, RZ ;  /* 0xcd9e8d5700127825 */ /* 0x000fe200078e00ff */
[----:B------:R-:W-:-:S03]  /*0e10*/  LOP3.LUT R7, R4, UR11, R7, 0x96, !PT ;  /* 0x0000000b04077c12 */ /* 0x000fc6000f8e9607 */
[----:B------:R-:W-:Y:S01]  /*0e20*/  HFMA2 R30, -RZ, RZ, 0.1171875, 0 ;  /* 0x2f800000ff1e7431 */ /* 0x000fe200000001ff */
[----:B------:R-:W-:Y:S01]  /*0e30*/  I2FP.F32.U32 R39, R10 ;  /* 0x0000000a00277245 */ /* 0x000fe20000201000 */
[----:B------:R-:W-:Y:S01]  /*0e40*/  IMAD R9, R9, -0x2daee0ad, RZ ;  /* 0xd2511f5309097824 */ /* 0x000fe200078e02ff */
[----:B------:R-:W-:Y:S01]  /*0e50*/  LOP3.LUT R16, R6, UR10, R19, 0x96, !PT ;  /* 0x0000000a06107c12 */ /* 0x000fe2000f8e9613 */
[----:B------:R-:W-:Y:S01]  /*0e60*/  IMAD.WIDE.U32 R14, R7, -0x326172a9, RZ ;  /* 0xcd9e8d57070e7825 */ /* 0x000fe200078e00ff */
[----:B------:R-:W-:-:S03]  /*0e70*/  I2FP.F32.U32 R29, R11 ;  /* 0x0000000b001d7245 */ /* 0x000fc60000201000 */
[----:B------:R-:W-:-:S04]  /*0e80*/  IMAD.WIDE.U32 R16, R16, -0x2daee0ad, RZ ;  /* 0xd2511f5310107825 */ /* 0x000fc800078e00ff */
[-C--:B------:R-:W-:Y:S01]  /*0e90*/  FFMA.FTZ R39, R39, R30.reuse, 1.1641532182693481445e-10 ;  /* 0x2f00000027277423 */ /* 0x080fe2000001001e */
        /* <DEDUP_REMOVED lines=39> */
[----:B------:R-:W-:Y:S01]  /*1110*/  IMAD.MOV.U32 R24, RZ, RZ, R16 ;  /* 0x000000ffff187224 */ /* 0x000fe200078e0010 */
        /* <DEDUP_REMOVED lines=10> */
.L_x_3703:
        /* <DEDUP_REMOVED lines=10> */
.L_x_3704:
[----:B------:R-:W-:-:S05]  /*1260*/  IMAD.WIDE.U32 R44, R25, 0x8, R34 ;  /* 0x00000008192c7825 */ /* 0x000fca00078e0022 */
[----:B------:R-:W2:Y:S04]  /*1270*/  LDG.E.ENL2.256 R12, R8, desc[UR12][R44.64] ;  /* 0xfe00000c2c08797e */ /* 0x000ea8000812190c */
[----:B------:R0:W4:Y:S01]  /*1280*/  LDG.E.ENL2.256 R20, R16, desc[UR12][R44.64+0x20] ;  /* 0xfe00010c2c10797e */ /* 0x0001220008121914 */
[----:B------:R-:W-:Y:S01]  /*1290*/  FMUL.FTZ R36, R36, 1 ;  /* 0x3f80000024247820 */ /* 0x000fe20000410000 */
[----:B------:R-:W-:Y:S01]  /*12a0*/  I2FP.F32.U32 R31, R31 ;  /* 0x0000001f001f7245 */ /* 0x000fe20000201000 */
[----:B------:R-:W-:Y:S01]  /*12b0*/  FMUL.FTZ R42, R39, 1 ;  /* 0x3f800000272a7820 */ /* 0x000fe20000410000 */
[----:B------:R-:W-:Y:S01]  /*12c0*/  I2FP.F32.U32 R39, R28 ;  /* 0x0000001c00277245 */ /* 0x000fe20000201000 */
[----:B------:R-:W-:Y:S01]  /*12d0*/  FMUL.FTZ R26, R26, 1 ;  /* 0x3f8000001a1a7820 */ /* 0x000fe20000410000 */
[----:B------:R-:W-:Y:S01]  /*12e0*/  I2FP.F32.U32 R41, R40 ;  /* 0x0000002800297245 */ /* 0x000fe20000201000 */
[----:B------:R-:W1:Y:S01]  /*12f0*/  F2F.F64.F32 R36, R36 ;  /* 0x0000002400247310 */ /* 0x000e620000201800 */
[----:B------:R-:W-:Y:S01]  /*1300*/  FMUL.FTZ R29, R29, 1 ;  /* 0x3f8000001d1d7820 */ /* 0x000fe20000410000 */
[----:B------:R-:W-:Y:S01]  /*1310*/  FFMA.FTZ R39, R39, R30, 1.1641532182693481445e-10 ;  /* 0x2f00000027277423 */ /* 0x000fe2000001001e */
[----:B0-----:R-:W-:Y:S01]  /*1320*/  I2FP.F32.U32 R45, R38 ;  /* 0x00000026002d7245 */ /* 0x001fe20000201000 */
[----:B------:R-:W-:Y:S05]  /*1330*/  WARPSYNC.ALL ;  /* 0x0000000000007948 */ /* 0x000fea0003800000 */
[-C--:B------:R-:W-:Y:S01]  /*1340*/  FFMA.FTZ R44, R45, R30.reuse, 1.1641532182693481445e-10 ;  /* 0x2f0000002d2c7423 */ /* 0x080fe2000001001e */
[----:B------:R-:W0:Y:S01]  /*1350*/  F2F.F64.F32 R26, R26 ;  /* 0x0000001a001a7310 */ /* 0x000e220000201800 */
[----:B------:R-:W-:Y:S01]  /*1360*/  FMUL.FTZ R40, R39, 1 ;  /* 0x3f80000027287820 */ /* 0x000fe20000410000 */
[-C--:B------:R-:W-:Y:S01]  /*1370*/  FFMA.FTZ R39, R41, R30.reuse, 1.1641532182693481445e-10 ;  /* 0x2f00000029277423 */ /* 0x080fe2000001001e */
[----:B------:R-:W-:Y:S01]  /*1380*/  FMUL.FTZ R45, R44, 1 ;  /* 0x3f8000002c2d7820 */ /* 0x000fe20000410000 */
[----:B------:R-:W-:Y:S01]  /*1390*/  FFMA.FTZ R44, R31, R30, 1.1641532182693481445e-10 ;  /* 0x2f0000001f2c7423 */ /* 0x000fe2000001001e */
[----:B-1----:R-:W-:Y:S01]  /*13a0*/  DSETP.GEU.AND P6, PT, R36, UR36, PT ;  /* 0x0000002424007e2a */ /* 0x002fe2000bfce000 */
[----:B------:R-:W-:-:S02]  /*13b0*/  FMUL.FTZ R39, R39, 1 ;  /* 0x3f80000027277820 */ /* 0x000fc40000410000 */
[----:B------:R-:W-:Y:S01]  /*13c0*/  FMUL.FTZ R36, R44, 1 ;  /* 0x3f8000002c247820 */ /* 0x000fe20000410000 */
[----:B------:R-:W1:Y:S01]  /*13d0*/  F2F.F64.F32 R30, R45 ;  /* 0x0000002d001e7310 */ /* 0x000e620000201800 */
[----:B0-----:R-:W-:-:S07]  /*13e0*/  DSETP.GEU.AND P5, PT, R26, UR36, PT ;  /* 0x000000241a007e2a */ /* 0x001fce000bfae000 */
[----:B------:R-:W0:Y:S01]  /*13f0*/  F2F.F64.F32 R36, R36 ;  /* 0x0000002400247310 */ /* 0x000e220000201800 */
[----:B------:R-:W-:Y:S02]  /*1400*/  FSEL R26, RZ, 1, P6 ;  /* 0x3f800000ff1a7808 */ /* 0x000fe40003000000 */
[----:B------:R-:W-:Y:S01]  /*1410*/  FSEL R27, RZ, 1, P5 ;  /* 0x3f800000ff1b7808 */ /* 0x000fe20002800000 */
[----:B-1----:R-:W-:-:S04]  /*1420*/  DSETP.GEU.AND P1, PT, R30, UR36, PT ;  /* 0x000000241e007e2a */ /* 0x002fc8000bf2e000 */
[----:B------:R-:W1:Y:S01]  /*1430*/  F2F.F64.F32 R40, R40 ;  /* 0x0000002800287310 */ /* 0x000e620000201800 */
[----:B------:R-:W-:Y:S01]  /*1440*/  FSEL R31, RZ, 1.875, P6 ;  /* 0x3ff00000ff1f7808 */ /* 0x000fe20003000000 */
[----:B------:R-:W-:Y:S01]  /*1450*/  IMAD.MOV.U32 R30, RZ, RZ, RZ ;  /* 0x000000ffff1e7224 */ /* 0x000fe200078e00ff */
[----:B0-----:R-:W-:-:S05]  /*1460*/  DSETP.GEU.AND P6, PT, R36, UR36, PT ;  /* 0x0000002424007e2a */ /* 0x001fca000bfce000 */
[----:B------:R-:W0:Y:S01]  /*1470*/  F2F.F64.F32 R42, R42 ;  /* 0x0000002a002a7310 */ /* 0x000e220000201800 */
[----:B------:R-:W-:Y:S02]  /*1480*/  FSEL R37, RZ, 1.875, P5 ;  /* 0x3ff00000ff257808 */ /* 0x000fe40002800000 */
[----:B------:R-:W-:Y:S01]  /*1490*/  MOV R36, RZ ;  /* 0x000000ff00247202 */ /* 0x000fe20000000f00 */
[----:B-1----:R-:W-:-:S04]  /*14a0*/  DSETP.GEU.AND P2, PT, R40, UR36, PT ;  /* 0x0000002428007e2a */ /* 0x002fc8000bf4e000 */
[----:B------:R-:W1:Y:S01]  /*14b0*/  F2F.F64.F32 R28, R29 ;  /* 0x0000001d001c7310 */ /* 0x000e620000201800 */
[----:B------:R-:W-:Y:S01]  /*14c0*/  IMAD.MOV.U32 R40, RZ, RZ, RZ ;  /* 0x000000ffff287224 */ /* 0x000fe200078e00ff */
[----:B0-----:R-:W-:-:S06]  /*14d0*/  DSETP.GEU.AND P4, PT, R42, UR36, PT ;  /* 0x000000242a007e2a */ /* 0x001fcc000bf8e000 */
[----:B------:R-:W0:Y:S01]  /*14e0*/  F2F.F64.F32 R38, R39 ;  /* 0x0000002700267310 */ /* 0x000e220000201800 */
[----:B------:R-:W-:Y:S02]  /*14f0*/  FSEL R42, RZ, 1, P2 ;  /* 0x3f800000ff2a7808 */ /* 0x000fe40001000000 */
[----:B------:R-:W-:Y:S01]  /*1500*/  FSEL R41, RZ, 1.875, P4 ;  /* 0x3ff00000ff297808 */ /* 0x000fe20002000000 */
[----:B-1----:R-:W-:-:S04]  /*1510*/  DSETP.GEU.AND P3, PT, R28, UR36, PT ;  /* 0x000000241c007e2a */ /* 0x002fc8000bf6e000 */
[----:B------:R-:W-:Y:S01]  /*1520*/  F2I.FTZ.U32.TRUNC.NTZ R26, R26 ;  /* 0x0000001a001a7305 */ /* 0x000fe2000021f000 */
[----:B------:R-:W-:Y:S02]  /*1530*/  FSEL R28, RZ, 1, P4 ;  /* 0x3f800000ff1c7808 */ /* 0x000fe40002000000 */
[----:B------:R-:W-:Y:S01]  /*1540*/  FSEL R29, RZ, 1, P3 ;  /* 0x3f800000ff1d7808 */ /* 0x000fe20001800000 */
[----:B0-----:R-:W-:-:S04]  /*1550*/  DSETP.GEU.AND P0, PT, R38, UR36, PT ;  /* 0x0000002426007e2a */ /* 0x001fc8000bf0e000 */
[----:B------:R-:W-:Y:S01]  /*1560*/  F2I.FTZ.U32.TRUNC.NTZ R28, R28 ;  /* 0x0000001c001c7305 */ /* 0x000fe2000021f000 */
[----:B------:R-:W-:Y:S01]  /*1570*/  FSEL R39, RZ, 1.875, P3 ;  /* 0x3ff00000ff277808 */ /* 0x000fe20001800000 */
[----:B------:R-:W-:Y:S01]  /*1580*/  IMAD.MOV.U32 R38, RZ, RZ, RZ ;  /* 0x000000ffff267224 */ /* 0x000fe200078e00ff */
[----:B------:R-:W-:-:S05]  /*1590*/  FSEL R43, RZ, 1.875, P0 ;  /* 0x3ff00000ff2b7808 */ /* 0x000fca0000000000 */
[----:B------:R-:W0:Y:S08]  /*15a0*/  F2I.FTZ.U32.TRUNC.NTZ R29, R29 ;  /* 0x0000001d001d7305 */ /* 0x000e30000021f000 */
[----:B------:R-:W1:Y:S01]  /*15b0*/  F2I.FTZ.U32.TRUNC.NTZ R27, R27 ;  /* 0x0000001b001b7305 */ /* 0x000e62000021f000 */
[----:B0-----:R-:W-:Y:S02]  /*15c0*/  PRMT R28, R28, 0x3340, R29 ;  /* 0x000033401c1c7816 */ /* 0x001fe4000000001d */
[----:B-1----:R-:W-:-:S04]  /*15d0*/  PRMT R27, R26, 0x3340, R27 ;  /* 0x000033401a1b7816 */ /* 0x002fc8000000001b */
[----:B------:R-:W-:Y:S01]  /*15e0*/  PRMT R28, R27, 0x5410, R28 ;  /* 0x000054101b1c7816 */ /* 0x000fe2000000001c */
[----:B--2---:R-:W-:Y:S01]  /*15f0*/  DMUL R10, R10, R36 ;  /* 0x000000240a0a7228 */ /* 0x004fe20000000000 */
[----:B------:R-:W-:Y:S01]  /*1600*/  FSEL R37, RZ, 1.875, P2 ;  /* 0x3ff00000ff257808 */ /* 0x000fe20001000000 */
[----:B------:R-:W-:Y:S01]  /*1610*/  DMUL R8, R8, R30 ;  /* 0x0000001e08087228 */ /* 0x000fe20000000000 */
[----:B------:R-:W-:Y:S01]  /*1620*/  FSEL R31, RZ, 1, P1 ;  /* 0x3f800000ff1f7808 */ /* 0x000fe20000800000 */
[----:B------:R0:W-:Y:S01]  /*1630*/  F2I.FTZ.U32.TRUNC.NTZ R30, R42 ;  /* 0x0000002a001e7305 */ /* 0x0001e2000021f000 */
[----:B------:R-:W-:Y:S02]  /*1640*/  DMUL R14, R14, R38 ;  /* 0x000000260e0e7228 */ /* 0x000fe40000000000 */
[----:B----4-:R-:W-:Y:S01]  /*1650*/  DMUL R16, R16, R36 ;  /* 0x0000002410107228 */ /* 0x010fe20000000000 */
[----:B------:R-:W-:Y:S01]  /*1660*/  FSEL R39, RZ, 1.875, P6 ;  /* 0x3ff00000ff277808 */ /* 0x000fe20003000000 */
[----:B------:R-:W-:Y:S01]  /*1670*/  DMUL R12, R12, R40 ;  /* 0x000000280c0c7228 */ /* 0x000fe20000000000 */
[----:B------:R-:W-:Y:S01]  /*1680*/  FSEL R37, RZ, 1, P0 ;  /* 0x3f800000ff257808 */ /* 0x000fe20000000000 */
[----:B------:R-:W-:Y:S01]  /*1690*/  DMUL R8, R8, UR4 ;  /* 0x0000000408087c28 */ /* 0x000fe20008000000 */
[----:B------:R-:W-:Y:S01]  /*16a0*/  F2I.FTZ.U32.TRUNC.NTZ R31, R31 ;  /* 0x0000001f001f7305 */ /* 0x000fe2000021f000 */
[----:B0-----:R-:W-:Y:S01]  /*16b0*/  FSEL R42, RZ, 1, P6 ;  /* 0x3f800000ff2a7808 */ /* 0x001fe20003000000 */
[----:B------:R-:W-:Y:S01]  /*16c0*/  DMUL R22, R22, R38 ;  /* 0x0000002616167228 */ /* 0x000fe20000000000 */
[----:B------:R-:W-:Y:S01]  /*16d0*/  FSEL R41, RZ, 1.875, P1 ;  /* 0x3ff00000ff297808 */ /* 0x000fe20000800000 */
[C---:B---3--:R-:W-:Y:S01]  /*16e0*/  IMAD.WIDE.U32 R38, R25.reuse, 0x8, R32 ;  /* 0x0000000819267825 */ /* 0x048fe200078e0020 */
[----:B------:R-:W-:Y:S01]  /*16f0*/  IADD3 R26, P0, PT, R25, UR14, RZ ;  /* 0x0000000e191a7c10 */ /* 0x000fe2000ff1e0ff */
[----:B------:R-:W-:-:S02]  /*1700*/  DMUL R10, R10, UR4 ;  /* 0x000000040a0a7c28 */ /* 0x000fc40008000000 */
[----:B------:R0:W1:Y:S01]  /*1710*/  F2I.FTZ.U32.TRUNC.NTZ R36, R42 ;  /* 0x0000002a00247305 */ /* 0x000062000021f000 */
[----:B------:R-:W-:Y:S01]  /*1720*/  DMUL R20, R20, R40 ;  /* 0x0000002814147228 */ /* 0x000fe20000000000 */
[----:B------:R-:W-:Y:S01]  /*1730*/  IMAD.X R27, RZ, RZ, UR15, P0 ;  /* 0x0000000fff1b7e24 */ /* 0x000fe200080e06ff */
[----:B------:R-:W-:Y:S02]  /*1740*/  DMUL R12, R12, UR4 ;  /* 0x000000040c0c7c28 */ /* 0x000fe40008000000 */
[----:B------:R-:W-:Y:S02]  /*1750*/  DMUL R14, R14, UR4 ;  /* 0x000000040e0e7c28 */ /* 0x000fe40008000000 */
[----:B------:R-:W-:Y:S01]  /*1760*/  DMUL R16, R16, UR4 ;  /* 0x0000000410107c28 */ /* 0x000fe20008000000 */
[----:B------:R-:W2:Y:S01]  /*1770*/  F2I.FTZ.U32.TRUNC.NTZ R37, R37 ;  /* 0x0000002500257305 */ /* 0x000ea2000021f000 */
[----:B0-----:R-:W-:Y:S01]  /*1780*/  MOV R42, RZ ;  /* 0x000000ff002a7202 */ /* 0x001fe20000000f00 */
[----:B------:R-:W-:-:S02]  /*1790*/  DMUL R20, R20, UR4 ;  /* 0x0000000414147c28 */ /* 0x000fc40008000000 */
[----:B------:R-:W-:Y:S01]  /*17a0*/  DMUL R22, R22, UR4 ;  /* 0x0000000416167c28 */ /* 0x000fe20008000000 */
[----:B------:R0:W-:Y:S01]  /*17b0*/  STG.E.ENL2.256 desc[UR12][R38.64], R8, R12 ;  /* 0xf8000008260c797f */ /* 0x0001e2000f12180c */
[----:B-1----:R-:W-:Y:S01]  /*17c0*/  PRMT R29, R31, 0x3340, R36 ;  /* 0x000033401f1d7816 */ /* 0x002fe20000000024 */
[----:B------:R-:W-:Y:S01]  /*17d0*/  DMUL R18, R18, R42 ;  /* 0x0000002a12127228 */ /* 0x000fe20000000000 */
[----:B--2---:R-:W-:-:S07]  /*17e0*/  PRMT R30, R30, 0x3340, R37 ;  /* 0x000033401e1e7816 */ /* 0x004fce0000000025 */
[----:B------:R-:W-:Y:S01]  /*17f0*/  DMUL R18, R18, UR4 ;  /* 0x0000000412127c28 */ /* 0x000fe20008000000 */
[----:B------:R-:W-:Y:S01]  /*1800*/  PRMT R29, R30, 0x5410, R29 ;  /* 0x000054101e1d7816 */ /* 0x000fe2000000001d */
[----:B------:R-:W-:-:S05]  /*1810*/  IMAD.U32 R30, RZ, RZ, UR6 ;  /* 0x00000006ff1e7e24 */ /* 0x000fca000f8e00ff */
[----:B------:R0:W-:Y:S01]  /*1820*/  STG.E.ENL2.256 desc[UR12][R38.64+0x20], R16, R20 ;  /* 0xf80001102614797f */ /* 0x0001e2000f12180c */
[----:B------:R-:W-:-:S03]  /*1830*/  LEA R25, R30, R25, 0x3 ;  /* 0x000000191e197211 */ /* 0x000fc600078e18ff */
[----:B------:R0:W-:Y:S01]  /*1840*/  STG.E.64 desc[UR12][R26.64], R28 ;  /* 0x0000001c1a007986 */ /* 0x0001e2000c101b0c */
[----:B------:R-:W-:Y:S01]  /*1850*/  BAR.SYNC.DEFER_BLOCKING 0x0 ;  /* 0x0000000000007b1d */ /* 0x000fe20000010000 */
[----:B------:R-:W-:-:S13]  /*1860*/  ISETP.GE.U32.AND P0, PT, R25, UR9, PT ;  /* 0x0000000919007c0c */ /* 0x000fda000bf06070 */
[----:B------:R-:W-:Y:S05]  /*1870*/  @!P0 BRA `(.L_x_3705) ;  /* 0xffffffec00e88947 */ /* 0x000fea000383ffff */
[----:B------:R-:W-:Y:S05]  /*1880*/  EXIT ;  /* 0x000000000000794d */ /* 0x000fea0003800000 */
        .weak           $__internal_66_$__cuda_sm20_dblrcp_rn_slowpath_v3
        .type           $__internal_66_$__cuda_sm20_dblrcp_rn_slowpath_v3,@function
        .size           $__internal_66_$__cuda_sm20_dblrcp_rn_slowpath_v3,(.L_x_14168 - $__internal_66_$__cuda_sm20_dblrcp_rn_slowpath_v3)
$__internal_66_$__cuda_sm20_dblrcp_rn_slowpath_v3:
        /* <DEDUP_REMOVED lines=14> */
[----:B------:R-:W-:-:S03]  /*1970*/  IMAD.U32 R9, RZ, RZ, UR4 ;  /* 0x00000004ff097e24 */ /* 0x000fc6000f8e00ff */
        /* <DEDUP_REMOVED lines=14> */
.L_x_3708:
        /* <DEDUP_REMOVED lines=11> */
.L_x_3706:
[----:B------:R-:W0:Y:S01]  /*1b10*/  LDCU UR4, c[0x0][0x610] ;  /* 0x0000c200ff0477ac */ /* 0x000e220008000800 */
[----:B------:R-:W-:-:S12]  /*1b20*/  ULOP3.LUT UR5, UR7, 0x80000, URZ, 0xfc, !UPT ;  /* 0x0008000007057892 */ /* 0x000fd8000f8efcff */
.L_x_3707:
[----:B------:R-:W-:Y:S01]  /*1b30*/  MOV R8, R4 ;  /* 0x0000000400087202 */ /* 0x000fe20000000f00 */
[----:B------:R-:W-:-:S04]  /*1b40*/  IMAD.MOV.U32 R9, RZ, RZ, 0x0 ;  /* 0x00000000ff097424 */ /* 0x000fc800078e00ff */
[----:B0-----:R-:W-:Y:S05]  /*1b50*/  RET.REL.NODEC R8 `(_ZN2at6native43_GLOBAL__N__7cc8d1ed_10_Dropout_cu_0e96ed3824fused_dropout_kernel_vecIddjLi1ELi8EhEEvNS_4cuda6detail10TensorInfoIKT_T1_EENS5_IS6_S8_EENS5_IT4_S8_EES8_T0_NS_15PhiloxCudaStateE) ;  /* 0xffffffe408287950 */ /* 0x001fea0003c3ffff */
.L_x_3709:
        /* <DEDUP_REMOVED lines=10> */
.L_x_14168:


//--------------------- .text._ZN2at6native43_GLOBAL__N__7cc8d1ed_10_Dropout_cu_0e96ed3824fused_dropout_kernel_vecIddjLi1ELi16EhEEvNS_4cuda6detail10TensorInfoIKT_T1_EENS5_IS6_S8_EENS5_IT4_S8_EES8_T0_NS_15PhiloxCudaStateE --------------------------
	.section	.text._ZN2at6native43_GLOBAL__N__7cc8d1ed_10_Dropout_cu_0e96ed3824fused_dropout_kernel_vecIddjLi1ELi16EhEEvNS_4cuda6detail10TensorInfoIKT_T1_EENS5_IS6_S8_EENS5_IT4_S8_EES8_T0_NS_15PhiloxCudaStateE,"ax",@progbits
	.align	128
.text._ZN2at6native43_GLOBAL__N__7cc8d1ed_10_Dropout_cu_0e96ed3824fused_dropout_kernel_vecIddjLi1ELi16EhEEvNS_4cuda6detail10TensorInfoIKT_T1_EENS5_IS6_S8_EENS5_IT4_S8_EES8_T0_NS_15PhiloxCudaStateE:
        .type           _ZN2at6native43_GLOBAL__N__7cc8d1ed_10_Dropout_cu_0e96ed3824fused_dropout_kernel_vecIddjLi1ELi16EhEEvNS_4cuda6detail10TensorInfoIKT_T1_EENS5_IS6_S8_EENS5_IT4_S8_EES8_T0_NS_15PhiloxCudaStateE,@function
        .size           _ZN2at6native43_GLOBAL__N__7cc8d1ed_10_Dropout_cu_0e96ed3824fused_dropout_kernel_vecIddjLi1ELi16EhEEvNS_4cuda6detail10TensorInfoIKT_T1_EENS5_IS6_S8_EENS5_IT4_S8_EES8_T0_NS_15PhiloxCudaStateE,(.L_x_14170 - _ZN2at6native43_GLOBAL__N__7cc8d1ed_10_Dropout_cu_0e96ed3824fused_dropout_kernel_vecIddjLi1ELi16EhEEvNS_4cuda6detail10TensorInfoIKT_T1_EENS5_IS6_S8_EENS5_IT4_S8_EES8_T0_NS_15PhiloxCudaStateE)
        .other          _ZN2at6native43_GLOBAL__N__7cc8d1ed_10_Dropout_cu_0e96ed3824fused_dropout_kernel_vecIddjLi1ELi16EhEEvNS_4cuda6detail10TensorInfoIKT_T1_EENS5_IS6_S8_EENS5_IT4_S8_EES8_T0_NS_15PhiloxCudaStateE,@"STO_CUDA_ENTRY STV_DEFAULT"
_ZN2at6native43_GLOBAL__N__7cc8d1ed_10_Dropout_cu_0e96ed3824fused_dropout_kernel_vecIddjLi1ELi16EhEEvNS_4cuda6detail10TensorInfoIKT_T1_EENS5_IS6_S8_EENS5_IT4_S8_EES8_T0_NS_15PhiloxCudaStateE:
[----:B------:R-:W0:Y:S01]  /*0000*/  LDC R1, c[0x0][0x37c] ;  /* 0x0000df00ff017b82 */ /* 0x000e220000000800 */
[----:B------:R-:W1:Y:S07]  /*0010*/  LDCU UR4, c[0x0][0x62c] ;  /* 0x0000c580ff0477ac */ /* 0x000e6e0008000800 */
[----:B------:R-:W2:Y:S01]  /*0020*/  LDC R0, c[0x0][0x620] ;  /* 0x00018800ff007b82 */ /* 0x000ea20000000800 */
[----:B0-----:R-:W-:Y:S01]  /*0030*/  VIADD R1, R1, 0xfffffff0 ;  /* 0xfffffff001017836 */ /* 0x001fe20000000000 */
[----:B------:R-:W0:Y:S06]  /*0040*/  LDCU.64 UR6, c[0x0][0x358] ;  /* 0x00006b00ff0677ac */ /* 0x000e2c0008000a00 */
[----:B------:R-:W0:Y:S01]  /*0050*/  LDC R5, c[0x0][0x624] ;  /* 0x00018900ff057b82 */ /* 0x000e220000000800 */
[----:B-1----:R-:W-:-:S06]  /*0060*/  UPRMT UR4, UR4, 0x7770, URZ ;  /* 0x0000777004047896 */ /* 0x002fcc00080000ff */
[----:B------:R-:W-:-:S05]  /*0070*/  ISETP.NE.AND P0, PT, RZ, UR4, PT ;  /* 0x00000004ff007c0c */ /* 0x000fca000bf05270 */
[----:B------:R-:W1:Y:S08]  /*0080*/  LDCU.64 UR4, c[0x0][0x618] ;  /* 0x0000c300ff0477ac */ /* 0x000e700008000a00 */
[----:B--2---:R-:W-:Y:S01]  /*0090*/  @P0 IMAD.MOV.U32 R4, RZ, RZ, R0 ;  /* 0x000000ffff040224 */ /* 0x004fe200078e0000 */
[----:B------:R-:W2:Y:S01]  /*00a0*/  S2R R9, SR_TID.X ;  /* 0x0000000000097919 */ /* 0x000ea20000002100 */
[----:B------:R-:W3:Y:S03]  /*00b0*/  @P0 LDC R11, c[0x0][0x628] ;  /* 0x00018a00ff0b0b82 */ /* 0x000ee60000000800 */
[----:B0-----:R-:W3:Y:S01]  /*00c0*/  @P0 LDG.E.64 R2, desc[UR6][R4.64] ;  /* 0x0000000604020981 */ /* 0x001ee2000c1e1b00 */
[----:B-1----:R-:W-:Y:S01]  /*00d0*/  MOV R6, UR4 ;  /* 0x0000000400067c02 */ /* 0x002fe20008000f00 */
[----:B------:R-:W-:-:S03]  /*00e0*/  IMAD.U32 R7, RZ, RZ, UR5 ;  /* 0x00000005ff077e24 */ /* 0x000fc6000f8e00ff */
[----:B------:R-:W2:Y:S01]  /*00f0*/  S2UR UR4, SR_CTAID.X ;  /* 0x00000000000479c3 */ /* 0x000ea20000002500 */
[----:B------:R-:W0:Y:S02]  /*0100*/  LDCU UR5, c[0x0][0x608] ;  /* 0x0000c100ff0577ac */ /* 0x000e240008000800 */
[----:B------:R-:W4:Y:S05]  /*0110*/  @P0 LDG.E.64 R6, desc[UR6][R6.64] ;  /* 0x0000000606060981 */ /* 0x000f2a000c1e1b00 */
[----:B------:R-:W2:Y:S01]  /*0120*/  LDC R8, c[0x0][0x360] ;  /* 0x0000d800ff087b82 */ /* 0x000ea20000000800 */
[----:B---3--:R-:W-:Y:S01]  /*0130*/  @P0 IADD3 R0, P1, PT, R2, R11, RZ ;  /* 0x0000000b02000210 */ /* 0x008fe20007f3e0ff */
[----:B--2---:R-:W-:-:S04]  /*0140*/  IMAD R2, R8, UR4, R9 ;  /* 0x0000000408027c24 */ /* 0x004fc8000f8e0209 */
[----:B------:R-:W-:Y:S01]  /*0150*/  @P0 IMAD.X R5, RZ, RZ, R3, P1 ;  /* 0x000000ffff050224 */ /* 0x000fe200008e0603 */
[C---:B------:R-:W-:Y:S01]  /*0160*/  SHF.L.U32 R61, R2.reuse, 0x4, RZ ;  /* 0x00000004023d7819 */ /* 0x040fe200000006ff */
[----:B------:R-:W-:-:S03]  /*0170*/  IMAD.WIDE.U32 R10, R2, -0x326172a9, RZ ;  /* 0xcd9e8d57020a7825 */ /* 0x000fc600078e00ff */
[--C-:B------:R-:W-:Y:S02]  /*0180*/  SHF.R.U64 R3, R0, 0x2, R5.reuse ;  /* 0x0000000200037819 */ /* 0x100fe40000001205 */
[----:B------:R-:W-:Y:S01]  /*0190*/  SHF.R.U32.HI R4, RZ, 0x2, R5 ;  /* 0x00000002ff047819 */ /* 0x000fe20000011605 */
[----:B----4-:R-:W-:Y:S01]  /*01a0*/  VIADD R5, R6, 0x9e3779b9 ;  /* 0x9e3779b906057836 */ /* 0x010fe20000000000 */
[----:B0-----:R-:W-:Y:S01]  /*01b0*/  ISETP.GE.U32.AND P0, PT, R61, UR5, PT ;  /* 0x000000053d007c0c */ /* 0x001fe2000bf06070 */
[----:B------:R-:W-:Y:S01]  /*01c0*/  IMAD.WIDE.U32 R8, R3, -0x2daee0ad, RZ ;  /* 0xd2511f5303087825 */ /* 0x000fe200078e00ff */
[----:B------:R-:W-:-:S04]  /*01d0*/  LOP3.LUT R12, R4, R11, R6, 0x96, !PT ;  /* 0x0000000b040c7212 */ /* 0x000fc800078e9606 */
        /* <DEDUP_REMOVED lines=10> */
[----:B------:R-:W-:Y:S01]  /*0280*/  LOP3.LUT R0, R0, 0x3, RZ, 0xc0, !PT ;  /* 0x0000000300007812 */ /* 0x000fe200078ec0ff */
[----:B------:R-:W-:Y:S01]  /*0290*/  IMAD.WIDE.U32 R8, R8, -0x2daee0ad, RZ ;  /* 0xd2511f5308087825 */ /* 0x000fe200078e00ff */
[----:B------:R-:W-:Y:S02]  /*02a0*/  LOP3.LUT R13, R13, R14, R11, 0x96, !PT ;  /* 0x0000000e0d0d7212 */ /* 0x000fe400078e960b */
[----:B------:R-:W-:Y:S01]  /*02b0*/  IADD3 R11, PT, PT, R6, -0x255992d5, RZ ;  /* 0xdaa66d2b060b7810 */ /* 0x000fe20007ffe0ff */
[----:B------:R-:W-:-:S05]  /*02c0*/  VIADD R15, R7, 0x76cf5d0a ;  /* 0x76cf5d0a070f7836 */ /* 0x000fca0000000000 */
[----:B------:R-:W-:Y:S01]  /*02d0*/  LOP3.LUT R15, R15, R12, R9, 0x96, !PT ;  /* 0x0000000c0f0f7212 */ /* 0x000fe200078e9609 */
[----:B------:R-:W-:-:S04]  /*02e0*/  IMAD.WIDE.U32 R12, R13, -0x2daee0ad, RZ ;  /* 0xd2511f530d0c7825 */ /* 0x000fc800078e00ff */
[----:B------:R-:W-:Y:S02]  /*02f0*/  VIADD R9, R7, 0x32370b8f ;  /* 0x32370b8f07097836 */ /* 0x000fe40000000000 */
[----:B------:R-:W-:-:S03]  /*0300*/  IMAD.WIDE.U32 R14, R15, -0x326172a9, RZ ;  /* 0xcd9e8d570f0e7825 */ /* 0x000fc600078e00ff */
[----:B------:R-:W-:Y:S01]  /*0310*/  LOP3.LUT R18, R9, R8, R13, 0x96, !PT ;  /* 0x0000000809127212 */ /* 0x000fe200078e960d */
[----:B------:R-:W-:Y:S01]  /*0320*/  VIADD R13, R6, 0x78dde6e4 ;  /* 0x78dde6e4060d7836 */ /* 0x000fe20000000000 */
[----:B------:R-:W1:Y:S01]  /*0330*/  LDC.64 R8, c[0x0][0x610] ;  /* 0x00018400ff087b82 */ /* 0x000e620000000a00 */
[----:B------:R-:W-:Y:S01]  /*0340*/  LOP3.LUT R11, R11, R10, R15, 0x96, !PT ;  /* 0x0000000a0b0b7212 */ /* 0x000fe200078e960f */
[----:B------:R-:W-:Y:S02]  /*0350*/  VIADD R15, R7, 0xed9eba14 ;  /* 0xed9eba14070f7836 */ /* 0x000fe40000000000 */
[----:B------:R-:W-:-:S04]  /*0360*/  IMAD.WIDE.U32 R18, R18, -0x326172a9, RZ ;  /* 0xcd9e8d5712127825 */ /* 0x000fc800078e00ff */
[----:B------:R-:W-:Y:S01]  /*0370*/  IMAD.WIDE.U32 R16, R11, -0x2daee0ad, RZ ;  /* 0xd2511f530b107825 */ /* 0x000fe200078e00ff */
[----:B------:R-:W-:Y:S01]  /*0380*/  LOP3.LUT R14, R13, R14, R19, 0x96, !PT ;  /* 0x0000000e0d0e7212 */ /* 0x000fe200078e9613 */
[----:B0-----:R-:W1:Y:S02]  /*0390*/  MUFU.RCP64H R11, R5 ;  /* 0x00000005000b7308 */ /* 0x001e640000001800 */
[----:B------:R-:W-:Y:S01]  /*03a0*/  VIADD R13, R6, 0x1715609d ;  /* 0x1715609d060d7836 */ /* 0x000fe20000000000 */
[----:B------:R-:W-:Y:S01]  /*03b0*/  LOP3.LUT R20, R15, R12, R17, 0x96, !PT ;  /* 0x0000000c0f147212 */ /* 0x000fe200078e9611 */
[----:B------:R-:W-:Y:S01]  /*03c0*/  IMAD.WIDE.U32 R14, R14, -0x2daee0ad, RZ ;  /* 0xd2511f530e0e7825 */ /* 0x000fe200078e00ff */
[----:B------:R-:W-:-:S03]  /*03d0*/  IADD3 R17, PT, PT, R7, -0x56f99767, RZ ;  /* 0xa906689907117810 */ /* 0x000fc60007ffe0ff */
[----:B------:R-:W-:Y:S01]  /*03e0*/  IMAD.WIDE.U32 R20, R20, -0x326172a9, RZ ;  /* 0xcd9e8d5714147825 */ /* 0x000fe200078e00ff */
[----:B------:R-:W-:Y:S02]  /*03f0*/  LOP3.LUT R17, R17, R16, R15, 0x96, !PT ;  /* 0x0000001011117212 */ /* 0x000fe400078e960f */
[----:B------:R-:W-:Y:S01]  /*0400*/  IADD3 R15, PT, PT, R6, -0x4ab325aa, RZ ;  /* 0xb54cda56060f7810 */ /* 0x000fe20007ffe0ff */
[----:B------:R-:W-:Y:S01]  /*0410*/  VIADD R10, R5, 0x300402 ;  /* 0x00300402050a7836 */ /* 0x000fe20000000000 */
[----:B------:R-:W-:Y:S01]  /*0420*/  LOP3.LUT R16, R13, R18, R21, 0x96, !PT ;  /* 0x000000120d107212 */ /* 0x000fe200078e9615 */
[----:B------:R-:W-:-:S03]  /*0430*/  IMAD.WIDE.U32 R18, R17, -0x326172a9, RZ ;  /* 0xcd9e8d5711127825 */ /* 0x000fc600078e00ff */
[----:B------:R-:W-:Y:S01]  /*0440*/  FSETP.GEU.AND P0, PT, |R10|, 5.8789094863358348022e-39, PT ;  /* 0x004004020a00780b */ /* 0x000fe20003f0e200 */
[----:B-1----:R-:W-:Y:S01]  /*0450*/  DFMA R12, R10, -R8, 1 ;  /* 0x3ff000000a0c742b */ /* 0x002fe20000000808 */
[----:B------:R-:W-:Y:S01]  /*0460*/  IMAD.WIDE.U32 R16, R16, -0x2daee0ad, RZ ;  /* 0xd2511f5310107825 */ /* 0x000fe200078e00ff */
[----:B------:R-:W-:-:S03]  /*0470*/  LOP3.LUT R15, R15, R20, R19, 0x96, !PT ;  /* 0x000000140f0f7212 */ /* 0x000fc600078e9613 */
[C---:B------:R-:W-:Y:S02]  /*0480*/  VIADD R21, R7.reuse, 0x646e171e ;  /* 0x646e171e07157836 */ /* 0x040fe40000000000 */
[----:B------:R-:W-:Y:S01]  /*0490*/  VIADD R19, R7, 0x1fd5c5a3 ;  /* 0x1fd5c5a307137836 */ /* 0x000fe20000000000 */
[----:B------:R-:W-:Y:S01]  /*04a0*/  DFMA R12, R12, R12, R12 ;  /* 0x0000000c0c0c722b */ /* 0x000fe2000000000c */
[----:B------:R-:W-:Y:S01]  /*04b0*/  IMAD.WIDE.U32 R42, R15, -0x2daee0ad, RZ ;  /* 0xd2511f530f2a7825 */ /* 0x000fe200078e00ff */
[----:B------:R-:W-:Y:S02]  /*04c0*/  LOP3.LUT R14, R21, R14, R17, 0x96, !PT ;  /* 0x0000000e150e7212 */ /* 0x000fe400078e9611 */
[----:B------:R-:W-:Y:S02]  /*04d0*/  IADD3 R17, PT, PT, R6, 0x5384540f, RZ ;  /* 0x5384540f06117810 */ /* 0x000fe40007ffe0ff */
[----:B------:R-:W-:Y:S01]  /*04e0*/  LOP3.LUT R16, R19, R16, R43, 0x96, !PT ;  /* 0x0000001013107212 */ /* 0x000fe200078e962b */
[----:B------:R-:W-:Y:S01]  /*04f0*/  IMAD.WIDE.U32 R14, R14, -0x326172a9, RZ ;  /* 0xcd9e8d570e0e7825 */ /* 0x000fe200078e00ff */
[----:B------:R-:W-:-:S03]  /*0500*/  DFMA R12, R10, R12, R10 ;  /* 0x0000000c0a0c722b */ /* 0x000fc6000000000a */
[----:B------:R-:W-:Y:S01]  /*0510*/  VIADD R11, R6, 0xf1bbcdc8 ;  /* 0xf1bbcdc8060b7836 */ /* 0x000fe20000000000 */
[----:B------:R-:W-:Y:S01]  /*0520*/  LOP3.LUT R58, R17, R18, R15, 0x96, !PT ;  /* 0x00000012113a7212 */ /* 0x000fe200078e960f */
[----:B------:R-:W-:-:S03]  /*0530*/  IMAD.WIDE.U32 R16, R16, -0x326172a9, RZ ;  /* 0xcd9e8d5710107825 */ /* 0x000fc600078e00ff */
[----:B------:R-:W-:Y:S01]  /*0540*/  DFMA R8, R12, -R8, 1 ;  /* 0x3ff000000c08742b */ /* 0x000fe20000000808 */
[----:B------:R-:W-:Y:S01]  /*0550*/  IMAD.WIDE.U32 R58, R58, -0x2daee0ad, RZ ;  /* 0xd2511f533a3a7825 */ /* 0x000fe200078e00ff */
[----:B------:R-:W-:-:S03]  /*0560*/  LOP3.LUT R11, R11, R14, R17, 0x96, !PT ;  /* 0x0000000e0b0b7212 */ /* 0x000fc600078e9611 */
[----:B------:R-:W-:Y:S02]  /*0570*/  VIADD R15, R7, 0xdb3d7428 ;  /* 0xdb3d7428070f7836 */ /* 0x000fe40000000000 */
[----:B------:R0:W-:Y:S01]  /*0580*/  STL [R1+0x8], R11 ;  /* 0x0000080b01007387 */ /* 0x0001e20000100800 */
[----:B------:R-:W-:Y:S01]  /*0590*/  IMAD.HI.U32 R17, R11, -0x2daee0ad, RZ ;  /* 0xd2511f530b117827 */ /* 0x000fe200078e00ff */
[----:B------:R-:W-:Y:S01]  /*05a0*/  DFMA R40, R12, R8, R12 ;  /* 0x000000080c28722b */ /* 0x000fe2000000000c */
[----:B------:R-:W-:Y:S02]  /*05b0*/  LOP3.LUT R42, R15, R42, R59, 0x96, !PT ;  /* 0x0000002a0f2a7212 */ /* 0x000fe400078e963b */
[----:B------:R-:W-:Y:S01]  /*05c0*/  IADD3 R15, PT, PT, R6, -0x700cb87f, RZ ;  /* 0x8ff34781060f7810 */ /* 0x000fe20007ffe0ff */
[----:B------:R-:W-:Y:S01]  /*05d0*/  VIADD R9, R7, 0x96a522ad ;  /* 0x96a522ad07097836 */ /* 0x000fe20000000000 */
[----:B------:R-:W-:Y:S01]  /*05e0*/  LOP3.LUT R58, R58, R17, RZ, 0x3c, !PT ;  /* 0x000000113a3a7212 */ /* 0x000fe200078e3cff */
[----:B------:R-:W-:-:S05]  /*05f0*/  IMAD.HI.U32 R14, R42, -0x326172a9, RZ ;  /* 0xcd9e8d572a0e7827 */ /* 0x000fca00078e00ff */
[----:B------:R-:W-:Y:S01]  /*0600*/  LOP3.LUT R43, R15, R16, R14, 0x96, !PT ;  /* 0x000000100f2b7212 */ /* 0x000fe200078e960e */
[----:B0-----:R-:W-:Y:S06]  /*0610*/  @P0 BRA `(.L_x_3710) ;  /* 0x0000000000100947 */ /* 0x001fec0003800000 */
[----:B------:R-:W-:Y:S02]  /*0620*/  LOP3.LUT R5, R5, 0x7fffffff, RZ, 0xc0, !PT ;  /* 0x7fffffff05057812 */ /* 0x000fe400078ec0ff */
[----:B------:R-:W-:-:S03]  /*0630*/  MOV R8, 0x660 ;  /* 0x0000066000087802 */ /* 0x000fc60000000f00 */
[----:B------:R-:W-:-:S07]  /*0640*/  VIADD R5, R5, 0xfff00000 ;  /* 0xfff0000005057836 */ /* 0x000fce0000000000 */
[----:B------:R-:W-:Y:S05]  /*0650*/  CALL.REL.NOINC `($__internal_67_$__cuda_sm20_dblrcp_rn_slowpath_v3) ;  /* 0x0000002000987944 */ /* 0x000fea0003c00000 */
.L_x_3710:
[----:B------:R-:W-:Y:S01]  /*0660*/  LOP3.LUT R58, R58, R9, RZ, 0x3c, !PT ;  /* 0x000000093a3a7212 */ /* 0x000fe200078e3cff */
[----:B------:R-:W-:Y:S01]  /*0670*/  IMAD R42, R42, -0x326172a9, RZ ;  /* 0xcd9e8d572a2a7824 */ /* 0x000fe200078e02ff */
[----:B------:R-:W-:Y:S01]  /*0680*/  MOV R5, RZ ;  /* 0x000000ff00057202 */ /* 0x000fe20000000f00 */
[----:B------:R-:W0:Y:S01]  /*0690*/  LDCU.64 UR10, c[0x0][0x610] ;  /* 0x0000c200ff0a77ac */ /* 0x000e220008000a00 */
[----:B------:R-:W1:Y:S01]  /*06a0*/  LDCU UR5, c[0x0][0x608] ;  /* 0x0000c100ff0577ac */ /* 0x000e620008000800 */
[----:B------:R-:W2:Y:S04]  /*06b0*/  LDCU.64 UR8, c[0x0][0x530] ;  /* 0x0000a600ff0877ac */ /* 0x000ea80008000a00 */
.L_x_3727:
[----:B---3--:R-:W-:Y:S01]  /*06c0*/  VIADD R8, R3, 0x1 ;  /* 0x0000000103087836 */ /* 0x008fe20000000000 */
        /* <DEDUP_REMOVED lines=12> */
.L_x_3712:
[----:B012---:R-:W-:Y:S05]  /*0790*/  BSYNC.RECONVERGENT B0 ;  /* 0x0000000000007941 */ /* 0x007fea0003800200 */
.L_x_3711:
        /* <DEDUP_REMOVED lines=58> */
[----:B------:R-:W-:Y:S01]  /*0b40*/  IMAD.HI.U32 R33, R37, -0x2daee0ad, RZ ;  /* 0xd2511f5325217827 */ /* 0x000fe200078e00ff */
[----:B------:R-:W-:-:S04]  /*0b50*/  LOP3.LUT R31, R25, R28, R31, 0x96, !PT ;  /* 0x0000001c191f7212 */ /* 0x000fc800078e961f */
[----:B------:R-:W-:Y:S01]  /*0b60*/  LOP3.LUT R33, R32, R26, R33, 0x96, !PT ;  /* 0x0000001a20217212 */ /* 0x000fe200078e9621 */
[----:B--2---:R-:W-:Y:S01]  /*0b70*/  IMAD R26, R34, -0x2daee0ad, RZ ;  /* 0xd2511f53221a7824 */ /* 0x004fe200078e02ff */
        /* <DEDUP_REMOVED lines=10> */
.L_x_3713:
        /* <DEDUP_REMOVED lines=9> */
.L_x_3714:
        /* <DEDUP_REMOVED lines=13> */
.L_x_3716:
[----:B------:R-:W-:Y:S05]  /*0d80*/  BSYNC.RECONVERGENT B0 ;  /* 0x0000000000007941 */ /* 0x000fea0003800200 */
.L_x_3715:
[----:B------:R-:W-:Y:S01]  /*0d90*/  IMAD.WIDE.U32 R26, R2, -0x326172a9, RZ ;  /* 0xcd9e8d57021a7825 */ /* 0x000fe200078e00ff */
[----:B------:R-:W-:Y:S02]  /*0da0*/  LOP3.LUT R28, R5, R28, R7, 0x96, !PT ;  /* 0x0000001c051c7212 */ /* 0x000fe400078e9607 */
[----:B------:R-:W-:Y:S01]  /*0db0*/  I2FP.F32.U32 R50, R42 ;  /* 0x0000002a00327245 */ /* 0x000fe20000201000 */
[----:B------:R-:W-:Y:S01]  /*0dc0*/  IMAD.MOV.U32 R53, RZ, RZ, 0x2f800000 ;  /* 0x2f800000ff357424 */ /* 0x000fe200078e00ff */
        /* <DEDUP_REMOVED lines=41> */
[----:B------:R-:W-:Y:S01]  /*1060*/  I2FP.F32.U32 R26, R44 ;  /* 0x0000002c001a7245 */ /* 0x000fe20000201000 */
[----:B------:R-:W-:Y:S01]  /*1070*/  IMAD.HI.U32 R29, R38, -0x2daee0ad, RZ ;  /* 0xd2511f53261d7827 */ /* 0x000fe200078e00ff */
[----:B------:R-:W-:-:S03]  /*1080*/  LOP3.LUT R34, R25, R34, R27, 0x96, !PT ;  /* 0x0000002219227212 */ /* 0x000fc600078e961b */
[----:B------:R-:W-:Y:S01]  /*1090*/  IMAD R27, R37, -0x2daee0ad, RZ ;  /* 0xd2511f53251b7824 */ /* 0x000fe200078e02ff */
[----:B------:R-:W-:Y:S01]  /*10a0*/  LOP3.LUT R36, R32, R46, R29, 0x96, !PT ;  /* 0x0000002e20247212 */ /* 0x000fe200078e961d */
        /* <DEDUP_REMOVED lines=10> */
.L_x_3717:
        /* <DEDUP_REMOVED lines=9> */
.L_x_3718:
        /* <DEDUP_REMOVED lines=13> */
.L_x_3720:
[----:B------:R-:W-:Y:S05]  /*12b0*/  BSYNC.RECONVERGENT B0 ;  /* 0x0000000000007941 */ /* 0x000fea0003800200 */
.L_x_3719:
[----:B------:R-:W-:Y:S01]  /*12c0*/  IMAD.WIDE.U32 R26, R2, -0x326172a9, RZ ;  /* 0xcd9e8d57021a7825 */ /* 0x000fe200078e00ff */
[----:B------:R-:W-:Y:S02]  /*12d0*/  LOP3.LUT R28, R5, R28, R7, 0x96, !PT ;  /* 0x0000001c051c7212 */ /* 0x000fe400078e9607 */
[----:B------:R-:W-:Y:S01]  /*12e0*/  I2FP.F32.U32 R56, R31 ;  /* 0x0000001f00387245 */ /* 0x000fe20000201000 */
[----:B------:R-:W-:Y:S01]  /*12f0*/  IMAD R38, R38, -0x2daee0ad, RZ ;  /* 0xd2511f5326267824 */ /* 0x000fe200078e02ff */
[----:B------:R-:W-:Y:S01]  /*1300*/  LOP3.LUT R29, R4, R27, R6, 0x96, !PT ;  /* 0x0000001b041d7212 */ /* 0x000fe200078e9606 */
[----:B------:R-:W-:Y:S01]  /*1310*/  IMAD.WIDE.U32 R42, R28, -0x326172a9, RZ ;  /* 0xcd9e8d571c2a7825 */ /* 0x000fe200078e00ff */
[----:B------:R-:W-:-:S03]  /*1320*/  I2FP.F32.U32 R57, R30 ;  /* 0x0000001e00397245 */ /* 0x000fc60000201000 */
[----:B------:R-:W-:Y:S01]  /*1330*/  FFMA.FTZ R56, R56, R53, 1.1641532182693481445e-10 ;  /* 0x2f00000038387423 */ /* 0x000fe20000010035 */
[----:B------:R-:W-:Y:S01]  /*1340*/  IMAD.WIDE.U32 R28, R29, -0x2daee0ad, RZ ;  /* 0xd2511f531d1c7825 */ /* 0x000fe200078e00ff */
[----:B------:R-:W-:-:S03]  /*1350*/  LOP3.LUT R46, R8, R26, R43, 0x96, !PT ;  /* 0x0000001a082e7212 */ /* 0x000fc600078e962b */
[----:B------:R-:W-:Y:S01]  /*1360*/  FFMA.FTZ R57, R57, R53, 1.1641532182693481445e-10 ;  /* 0x2f00000039397423 */ /* 0x000fe20000010035 */
[----:B------:R-:W-:Y:S02]  /*1370*/  VIADD R27, R9, 0xa4a23ea6 ;  /* 0xa4a23ea6091b7836 */ /* 0x000fe40000000000 */
[----:B------:R-:W-:-:S03]  /*1380*/  IMAD.WIDE.U32 R46, R46, -0x2daee0ad, RZ ;  /* 0xd2511f532e2e7825 */ /* 0x000fc600078e00ff */
        /* <DEDUP_REMOVED lines=26> */
[----:B------:R-:W-:Y:S01]  /*1530*/  IMAD.WIDE.U32 R44, R44, -0x326172a9, RZ ;  /* 0xcd9e8d572c2c7825 */ /* 0x000fe200078e00ff */
[----:B------:R-:W-:-:S04]  /*1540*/  LOP3.LUT R46, R23, R28, R43, 0x96, !PT ;  /* 0x0000001c172e7212 */ /* 0x000fc800078e962b */
[----:B------:R-:W-:Y:S01]  /*1550*/  LOP3.LUT R39, R24, R26, R45, 0x96, !PT ;  /* 0x0000001a18277212 */ /* 0x000fe200078e962d */
[----:B------:R-:W-:Y:S01]  /*1560*/  IMAD.WIDE.U32 R46, R46, -0x326172a9, RZ ;  /* 0xcd9e8d572e2e7825 */ /* 0x000fe200078e00ff */
[----:B------:R-:W-:-:S03]  /*1570*/  I2FP.F32.U32 R26, R33 ;  /* 0x00000021001a7245 */ /* 0x000fc60000201000 */
[----:B------:R-:W-:Y:S01]  /*1580*/  IMAD.HI.U32 R45, R39, -0x2daee0ad, RZ ;  /* 0xd2511f53272d7827 */ /* 0x000fe200078e00ff */
[----:B------:R-:W-:-:S03]  /*1590*/  LOP3.LUT R44, R25, R44, R47, 0x96, !PT ;  /* 0x0000002c192c7212 */ /* 0x000fc600078e962f */
[-C--:B------:R-:W-:Y:S01]  /*15a0*/  FFMA.FTZ R28, R26, R53.reuse, 1.1641532182693481445e-10 ;  /* 0x2f0000001a1c7423 */ /* 0x080fe20000010035 */
[----:B------:R-:W-:Y:S01]  /*15b0*/  FFMA.FTZ R26, R27, R53, 1.1641532182693481445e-10 ;  /* 0x2f0000001b1a7423 */ /* 0x000fe20000010035 */
[----:B------:R-:W-:-:S04]  /*15c0*/  LOP3.LUT R45, R32, R42, R45, 0x96, !PT ;  /* 0x0000002a202d7212 */ /* 0x000fc800078e962d */
[----:B------:R0:W-:Y:S04]  /*15d0*/  STL [R1+0x4], R26 ;  /* 0x0000041a01007387 */ /* 0x0001e80000100800 */
[----:B------:R0:W-:Y:S01]  /*15e0*/  STL [R1], R28 ;  /* 0x0000001c01007387 */ /* 0x0001e20000100800 */
[----:B------:R-:W-:Y:S05]  /*15f0*/  @P0 BRA `(.L_x_3721) ;  /* 0x0000000000200947 */ /* 0x000fea0003800000 */
        /* <DEDUP_REMOVED lines=8> */
.L_x_3721:
        /* <DEDUP_REMOVED lines=9> */
.L_x_3722:
[----:B------:R-:W-:Y:S01]  /*1710*/  VIADD R3, R3, 0x4 ;  /* 0x0000000403037836 */ /* 0x000fe20000000000 */
[----:B------:R-:W-:Y:S03]  /*1720*/  BSSY.RECONVERGENT B0, `(.L_x_3723) ;  /* 0x000000c000007945 */ /* 0x000fe60003800200 */
[C---:B0-----:R-:W-:Y:S01]  /*1730*/  IMAD.HI.U32 R28, R3.reuse, -0x2daee0ad, RZ ;  /* 0xd2511f53031c7827 */ /* 0x041fe200078e00ff */
        /* <DEDUP_REMOVED lines=10> */
.L_x_3724:
[----:B------:R-:W-:Y:S05]  /*17e0*/  BSYNC.RECONVERGENT B0 ;  /* 0x0000000000007941 */ /* 0x000fea0003800200 */
.L_x_3723:
[----:B------:R-:W-:Y:S01]  /*17f0*/  IMAD.WIDE.U32 R26, R2, -0x326172a9, RZ ;  /* 0xcd9e8d57021a7825 */ /* 0x000fe200078e00ff */
        /* <DEDUP_REMOVED lines=47> */
[----:B------:R-:W-:-:S04]  /*1af0*/  LOP3.LUT R43, R25, R8, R43, 0x96, !PT ;  /* 0x00000008192b7212 */ /* 0x000fc800078e962b */
        /* <DEDUP_REMOVED lines=10> */
.L_x_3725:
        /* <DEDUP_REMOVED lines=9> */
.L_x_3726:
[----:B------:R-:W1:Y:S01]  /*1c30*/  LDC.64 R8, c[0x0][0x380] ;  /* 0x0000e000ff087b82 */ /* 0x000e620000000a00 */
[----:B------:R-:W-:Y:S01]  /*1c40*/  FMUL.FTZ R48, R48, 1 ;  /* 0x3f80000030307820 */ /* 0x000fe20000410000 */
[----:B------:R2:W-:Y:S05]  /*1c50*/  STL [R1+0xc], R0 ;  /* 0x00000c0001007387 */ /* 0x0005ea0000100800 */
[----:B------:R-:W3:Y:S01]  /*1c60*/  F2F.F64.F32 R48, R48 ;  /* 0x0000003000307310 */ /* 0x000ee20000201800 */
[----:B------:R-:W-:Y:S01]  /*1c70*/  FMUL.FTZ R50, R50, 1 ;  /* 0x3f80000032327820 */ /* 0x000fe20000410000 */
[----:B--2---:R-:W2:Y:S01]  /*1c80*/  LDL.LU R0, [R1+0x4] ;  /* 0x0000040001007983 */ /* 0x004ea20000300800 */
[----:B-1----:R-:W-:-:S05]  /*1c90*/  IMAD.WIDE.U32 R8, R61, 0x8, R8 ;  /* 0x000000083d087825 */ /* 0x002fca00078e0008 */
[----:B------:R-:W4:Y:S01]  /*1ca0*/  LDG.E.ENL2.256 R36, R32, desc[UR6][R8.64] ;  /* 0xfe0000060820797e */ /* 0x000f220008121924 */
[----:B---3--:R-:W-:Y:S01]  /*1cb0*/  DSETP.GEU.AND P1, PT, R48, UR10, PT ;  /* 0x0000000a30007e2a */ /* 0x008fe2000bf2e000 */
[----:B------:R-:W-:Y:S02]  /*1cc0*/  IMAD.MOV.U32 R49, RZ, RZ, R52 ;  /* 0x000000ffff317224 */ /* 0x000fe400078e0034 */
[----:B------:R-:W-:Y:S01]  /*1cd0*/  FMUL.FTZ R51, R51, 1 ;  /* 0x3f80000033337820 */ /* 0x000fe20000410000 */
[----:B------:R-:W1:Y:S01]  /*1ce0*/  F2F.F64.F32 R52, R50 ;  /* 0x0000003200347310 */ /* 0x000e620000201800 */
[----:B0-----:R-:W3:Y:S04]  /*1cf0*/  LDG.E.ENL2.256 R16, R24, desc[UR6][R8.64+0x20] ;  /* 0xfe0001060818797e */ /* 0x001ee80008121910 */
[----:B------:R0:W3:Y:S01]  /*1d00*/  LDG.E.ENL2.256 R20, R28, desc[UR6][R8.64+0x60] ;  /* 0xfe000306081c797e */ /* 0x0000e20008121914 */
[----:B-1----:R-:W-:Y:S01]  /*1d10*/  DSETP.GEU.AND P2, PT, R52, UR10, PT ;  /* 0x0000000a34007e2a */ /* 0x002fe2000bf4e000 */
[----:B------:R-:W-:-:S02]  /*1d20*/  FMUL.FTZ R48, R49, 1 ;  /* 0x3f80000031307820 */ /* 0x000fc40000410000 */
[----:B------:R-:W3:Y:S01]  /*1d30*/  LDL.LU R53, [R1] ;  /* 0x0000000001357983 */ /* 0x000ee20000300800 */
[----:B------:R-:W1:Y:S03]  /*1d40*/  F2F.F64.F32 R50, R51 ;  /* 0x0000003300327310 */ /* 0x000e660000201800 */
[----:B------:R-:W3:Y:S05]  /*1d50*/  LDG.E.ENL2.256 R8, R12, desc[UR6][R8.64+0x40] ;  /* 0xfe000206080c797e */ /* 0x000eea0008121908 */
[----:B------:R-:W0:Y:S01]  /*1d60*/  F2F.F64.F32 R48, R48 ;  /* 0x0000003000307310 */ /* 0x000e220000201800 */
[----:B-1----:R-:W-:Y:S01]  /*1d70*/  DSETP.GEU.AND P4, PT, R50, UR10, PT ;  /* 0x0000000a32007e2a */ /* 0x002fe2000bf8e000 */
[----:B------:R-:W-:-:S02]  /*1d80*/  FSEL R51, RZ, 1.875, P2 ;  /* 0x3ff00000ff337808 */ /* 0x000fc40001000000 */
[----:B------:R-:W-:Y:S01]  /*1d90*/  MOV R50, RZ ;  /* 0x000000ff00327202 */ /* 0x000fe20000000f00 */
[----:B0-----:R-:W-:Y:S01]  /*1da0*/  DSETP.GEU.AND P3, PT, R48, UR10, PT ;  /* 0x0000000a30007e2a */ /* 0x001fe2000bf6e000 */
[----:B------:R-:W-:Y:S01]  /*1db0*/  FSEL R49, RZ, 1.875, P1 ;  /* 0x3ff00000ff317808 */ /* 0x000fe20000800000 */
[----:B------:R-:W-:Y:S02]  /*1dc0*/  IMAD.MOV.U32 R48, RZ, RZ, RZ ;  /* 0x000000ffff307224 */ /* 0x000fe400078e00ff */
[----:B------:R-:W-:Y:S01]  /*1dd0*/  FMUL.FTZ R52, R56, 1 ;  /* 0x3f80000038347820 */ /* 0x000fe20000410000 */
[----:B------:R-:W-:Y:S01]  /*1de0*/  I2FP.F32.U32 R44, R44 ;  /* 0x0000002c002c7245 */ /* 0x000fe20000201000 */
[----:B------:R-:W-:Y:S01]  /*1df0*/  FMUL.FTZ R57, R57, 1 ;  /* 0x3f80000039397820 */ /* 0x000fe20000410000 */
[----:B------:R-:W-:-:S05]  /*1e00*/  FMUL.FTZ R55, R55, 1 ;  /* 0x3f80000037377820 */ /* 0x000fca0000410000 */
[----:B------:R-:W-:Y:S01]  /*1e10*/  F2F.F64.F32 R56, R57 ;  /* 0x0000003900387310 */ /* 0x000fe20000201800 */
[----:B----4-:R-:W-:Y:S02]  /*1e20*/  DMUL R34, R34, R50 ;  /* 0x0000003222227228 */ /* 0x010fe40000000000 */
[----:B------:R-:W-:Y:S01]  /*1e30*/  DMUL R32, R32, R48 ;  /* 0x0000003020207228 */ /* 0x000fe20000000000 */
[----:B------:R-:W0:Y:S01]  /*1e40*/  LDC.64 R50, c[0x0][0x458] ;  /* 0x00011600ff327b82 */ /* 0x000e220000000a00 */
[----:B------:R-:W-:-:S06]  /*1e50*/  FSEL R49, RZ, 1.875, P4 ;  /* 0x3ff00000ff317808 */ /* 0x000fcc0002000000 */
[----:B------:R-:W-:Y:S01]  /*1e60*/  DMUL R36, R36, R48 ;  /* 0x0000003024247228 */ /* 0x000fe20000000000 */
[----:B------:R-:W-:-:S06]  /*1e70*/  FSEL R49, RZ, 1.875, P3 ;  /* 0x3ff00000ff317808 */ /* 0x000fcc0001800000 */
[----:B------:R-:W-:Y:S02]  /*1e80*/  DMUL R38, R38, R48 ;  /* 0x0000003026267228 */ /* 0x000fe40000000000 */
[-C--:B------:R-:W-:Y:S02]  /*1e90*/  DMUL R36, R36, R40.reuse ;  /* 0x0000002824247228 */ /* 0x080fe40000000000 */
[-C--:B------:R-:W-:Y:S02]  /*1ea0*/  DMUL R32, R32, R40.reuse ;  /* 0x0000002820207228 */ /* 0x080fe40000000000 */
[-C--:B------:R-:W-:Y:S02]  /*1eb0*/  DMUL R34, R34, R40.reuse ;  /* 0x0000002822227228 */ /* 0x080fe40000000000 */
[----:B------:R-:W-:Y:S01]  /*1ec0*/  DMUL R38, R38, R40 ;  /* 0x0000002826267228 */ /* 0x000fe20000000000 */
[----:B0-----:R-:W-:-:S06]  /*1ed0*/  IMAD.WIDE.U32 R48, R61, 0x8, R50 ;  /* 0x000000083d307825 */ /* 0x001fcc00078e0032 */
[----:B------:R0:W-:Y:S01]  /*1ee0*/  STG.E.ENL2.256 desc[UR6][R48.64], R32, R36 ;  /* 0xf80000203024797f */ /* 0x0001e2000f121806 */
[----:B--2---:R-:W-:Y:S01]  /*1ef0*/  FMUL.FTZ R51, R0, 1 ;  /* 0x3f80000000337820 */ /* 0x004fe20000410000 */
[----:B---3--:R-:W-:Y:S01]  /*1f00*/  FMUL.FTZ R50, R53, 1 ;  /* 0x3f80000035327820 */ /* 0x008fe20000410000 */
[----:B0-----:R-:W0:Y:S01]  /*1f10*/  F2F.F64.F32 R36, R52 ;  /* 0x0000003400247310 */ /* 0x001e220000201800 */
[----:B------:R-:W-:Y:S01]  /*1f20*/  FMUL.FTZ R32, R60, 1 ;  /* 0x3f8000003c207820 */ /* 0x000fe20000410000 */
[----:B------:R-:W-:-:S04]  /*1f30*/  IMAD.MOV.U32 R60, RZ, RZ, 0x2f800000 ;  /* 0x2f800000ff3c7424 */ /* 0x000fc800078e00ff */
[----:B------:R-:W-:Y:S02]  /*1f40*/  FFMA.FTZ R44, R44, R60, 1.1641532182693481445e-10 ;  /* 0x2f0000002c2c7423 */ /* 0x000fe4000001003c */
[----:B------:R-:W1:Y:S01]  /*1f50*/  F2F.F64.F32 R34, R51 ;  /* 0x0000003300227310 */ /* 0x000e620000201800 */
[----:B0-----:R-:W-:-:S07]  /*1f60*/  DSETP.GEU.AND P0, PT, R36, UR10, PT ;  /* 0x0000000a24007e2a */ /* 0x001fce000bf0e000 */
[----:B------:R0:W2:Y:S01]  /*1f70*/  F2F.F64.F32 R38, R50 ;  /* 0x0000003200267310 */ /* 0x0000a20000201800 */
[----:B------:R-:W-:Y:S01]  /*1f80*/  FMUL.FTZ R36, R44, 1 ;  /* 0x3f8000002c247820 */ /* 0x000fe20000410000 */
[----:B------:R-:W-:Y:S02]  /*1f90*/  I2FP.F32.U32 R44, R46 ;  /* 0x0000002e002c7245 */ /* 0x000fe40000201000 */
[----:B------:R-:W-:Y:S01]  /*1fa0*/  FSEL R46, RZ, 1, P2 ;  /* 0x3f800000ff2e7808 */ /* 0x000fe20001000000 */
[----:B0-----:R-:W-:Y:S01]  /*1fb0*/  FMUL.FTZ R50, R54, 1 ;  /* 0x3f80000036327820 */ /* 0x001fe20000410000 */
[----:B------:R-:W-:-:S04]  /*1fc0*/  FMUL.FTZ R52, R59, 1 ;  /* 0x3f8000003b347820 */ /* 0x000fc80000410000 */
[----:B------:R-:W0:Y:S01]  /*1fd0*/  F2I.FTZ.U32.TRUNC.NTZ R46, R46 ;  /* 0x0000002e002e7305 */ /* 0x000e22000021f000 */
[----:B------:R-:W-:Y:S01]  /*1fe0*/  FSEL R59, RZ, 1, P1 ;  /* 0x3f800000ff3b7808 */ /* 0x000fe20000800000 */
[----:B-1----:R-:W-:Y:S01]  /*1ff0*/  DSETP.GEU.AND P1, PT, R34, UR10, PT ;  /* 0x0000000a22007e2a */ /* 0x002fe2000bf2e000 */
[----:B------:R-:W-:-:S05]  /*2000*/  FSEL R35, RZ, 1, P4 ;  /* 0x3f800000ff237808 */ /* 0x000fca0002000000 */
[----:B------:R-:W1:Y:S01]  /*2010*/  F2F.F64.F32 R50, R50 ;  /* 0x0000003200327310 */ /* 0x000e620000201800 */
[----:B--2---:R-:W-:-:S07]  /*2020*/  DSETP.GEU.AND P6, PT, R38, UR10, PT ;  /* 0x0000000a26007e2a */ /* 0x004fce000bfce000 */
[----:B------:R-:W2:Y:S01]  /*2030*/  F2F.F64.F32 R54, R55 ;  /* 0x0000003700367310 */ /* 0x000ea20000201800 */
[----:B------:R-:W-:-:S07]  /*2040*/  I2FP.F32.U32 R38, R45 ;  /* 0x0000002d00267245 */ /* 0x000fce0000201000 */
[----:B------:R-:W3:Y:S01]  /*2050*/  F2I.FTZ.U32.TRUNC.NTZ R0, R35 ;  /* 0x0000002300007305 */ /* 0x000ee2000021f000 */
[----:B-1----:R-:W-:Y:S01]  /*2060*/  DSETP.GEU.AND P2, PT, R50, UR10, PT ;  /* 0x0000000a32007e2a */ /* 0x002fe2000bf4e000 */
[----:B------:R-:W-:Y:S01]  /*2070*/  I2FP.F32.U32 R34, R47 ;  /* 0x0000002f00227245 */ /* 0x000fe20000201000 */
[----:B0-----:R-:W-:Y:S01]  /*2080*/  IMAD.MOV.U32 R51, RZ, RZ, R46 ;  /* 0x000000ffff337224 */ /* 0x001fe200078e002e */
[----:B------:R-:W-:Y:S01]  /*2090*/  DSETP.GEU.AND P4, PT, R56, UR10, PT ;  /* 0x0000000a38007e2a */ /* 0x000fe2000bf8e000 */
[-C--:B------:R-:W-:Y:S01]  /*20a0*/  FFMA.FTZ R44, R44, R60.reuse, 1.1641532182693481445e-10 ;  /* 0x2f0000002c2c7423 */ /* 0x080fe2000001003c */
[-C--:B------:R-:W-:Y:S01]  /*20b0*/  FFMA.FTZ R38, R38, R60.reuse, 1.1641532182693481445e-10 ;  /* 0x2f00000026267423 */ /* 0x080fe2000001003c */
[----:B------:R-:W-:Y:S01]  /*20c0*/  FFMA.FTZ R34, R34, R60, 1.1641532182693481445e-10 ;  /* 0x2f00000022227423 */ /* 0x000fe2000001003c */
[----:B------:R-:W-:Y:S01]  /*20d0*/  IMAD.MOV.U32 R56, RZ, RZ, R51 ;  /* 0x000000ffff387224 */ /* 0x000fe200078e0033 */
[----:B------:R-:W-:Y:S02]  /*20e0*/  FSEL R60, RZ, 1, P6 ;  /* 0x3f800000ff3c7808 */ /* 0x000fe40003000000 */
[----:B------:R-:W-:Y:S01]  /*20f0*/  FSEL R51, RZ, 1.875, P6 ;  /* 0x3ff00000ff337808 */ /* 0x000fe20003000000 */
[----:B--2---:R-:W-:Y:S01]  /*2100*/  DSETP.GEU.AND P6, PT, R54, UR10, PT ;  /* 0x0000000a36007e2a */ /* 0x004fe2000bfce000 */
[----:B---3--:R-:W-:-:S02]  /*2110*/  MOV R55, R0 ;  /* 0x0000000000377202 */ /* 0x008fc40000000f00 */
[----:B------:R3:W5:Y:S01]  /*2120*/  LDL.LU R0, [R1+0xc] ;  /* 0x00000c0001007983 */ /* 0x0007620000300800 */
[----:B------:R-:W0:Y:S01]  /*2130*/  F2F.F64.F32 R32, R32 ;  /* 0x0000002000207310 */ /* 0x000e220000201800 */
[----:B------:R-:W-:-:S07]  /*2140*/  FSEL R50, RZ, 1, P3 ;  /* 0x3f800000ff327808 */ /* 0x000fce0001800000 */
[----:B------:R-:W1:Y:S01]  /*2150*/  F2I.FTZ.U32.TRUNC.NTZ R35, R50 ;  /* 0x0000003200237305 */ /* 0x000e62000021f000 */
[----:B------:R-:W-:Y:S01]  /*2160*/  FMUL.FTZ R34, R34, 1 ;  /* 0x3f80000022227820 */ /* 0x000fe20000410000 */
[----:B0-----:R-:W-:-:S06]  /*2170*/  DSETP.GEU.AND P5, PT, R32, UR10, PT ;  /* 0x0000000a20007e2a */ /* 0x001fcc000bfae000 */
[----:B------:R-:W0:Y:S01]  /*2180*/  F2F.F64.F32 R52, R52 ;  /* 0x0000003400347310 */ /* 0x000e220000201800 */
[----:B------:R-:W-:Y:S01]  /*2190*/  FSEL R33, RZ, 1.875, P0 ;  /* 0x3ff00000ff217808 */ /* 0x000fe20000000000 */
[----:B------:R-:W-:-:S06]  /*21a0*/  IMAD.MOV.U32 R32, RZ, RZ, RZ ;  /* 0x000000ffff207224 */ /* 0x000fcc00078e00ff */
[----:B------:R-:W2:Y:S01]  /*21b0*/  F2I.FTZ.U32.TRUNC.NTZ R59, R59 ;  /* 0x0000003b003b7305 */ /* 0x000ea2000021f000 */
[----:B------:R-:W-:Y:S01]  /*21c0*/  DMUL R32, R24, R32 ;  /* 0x0000002018207228 */ /* 0x000fe20000000000 */
[----:B-1----:R-:W-:Y:S01]  /*21d0*/  IMAD.MOV.U32 R25, RZ, RZ, R35 ;  /* 0x000000ffff197224 */ /* 0x002fe200078e0023 */
[----:B------:R-:W-:-:S05]  /*21e0*/  FSEL R35, RZ, 1.875, P4 ;  /* 0x3ff00000ff237808 */ /* 0x000fca0002000000 */
[----:B------:R-:W1:Y:S01]  /*21f0*/  F2F.F64.F32 R36, R36 ;  /* 0x0000002400247310 */ /* 0x000e620000201800 */
[----:B------:R-:W-:-:S07]  /*2200*/  FMUL.FTZ R44, R44, 1 ;  /* 0x3f8000002c2c7820 */ /* 0x000fce0000410000 */
[----:B------:R4:W3:Y:S01]  /*2210*/  F2F.F64.F32 R46, R34 ;  /* 0x00000022002e7310 */ /* 0x0008e20000201800 */
[----:B0-----:R-:W-:Y:S01]  /*2220*/  DSETP.GEU.AND P3, PT, R52, UR10, PT ;  /* 0x0000000a34007e2a */ /* 0x001fe2000bf6e000 */
[----:B------:R-:W-:Y:S01]  /*2230*/  IMAD.MOV.U32 R50, RZ, RZ, RZ ;  /* 0x000000ffff327224 */ /* 0x000fe200078e00ff */
[----:B----4-:R-:W-:Y:S02]  /*2240*/  MOV R34, RZ ;  /* 0x000000ff00227202 */ /* 0x010fe40000000f00 */
[----:B------:R-:W-:-:S03]  /*2250*/  FSEL R53, RZ, 1, P2 ;  /* 0x3f800000ff357808 */ /* 0x000fc60001000000 */
[----:B------:R-:W0:Y:S01]  /*2260*/  F2F.F64.F32 R44, R44 ;  /* 0x0000002c002c7310 */ /* 0x000e220000201800 */
[----:B------:R-:W-:Y:S01]  /*2270*/  DMUL R34, R26, R34 ;  /* 0x000000221a227228 */ /* 0x000fe20000000000 */
[----:B------:R-:W-:Y:S01]  /*2280*/  FSEL R26, RZ, 1, P6 ;  /* 0x3f800000ff1a7808 */ /* 0x000fe20003000000 */
[----:B------:R-:W-:Y:S01]  /*2290*/  IMAD.MOV.U32 R27, RZ, RZ, R25 ;  /* 0x000000ffff1b7224 */ /* 0x000fe200078e0019 */
[----:B--2---:R-:W-:Y:S01]  /*22a0*/  MOV R52, R59 ;  /* 0x0000003b00347202 */ /* 0x004fe20000000f00 */
[----:B------:R-:W-:Y:S01]  /*22b0*/  IMAD.MOV.U32 R24, RZ, RZ, RZ ;  /* 0x000000ffff187224 */ /* 0x000fe200078e00ff */
[----:B------:R-:W-:Y:S01]  /*22c0*/  FSEL R59, RZ, 1, P1 ;  /* 0x3f800000ff3b7808 */ /* 0x000fe20000800000 */
[----:B------:R-:W-:Y:S01]  /*22d0*/  DMUL R16, R16, R50 ;  /* 0x0000003210107228 */ /* 0x000fe20000000000 */
[----:B------:R-:W-:Y:S01]  /*22e0*/  FSEL R25, RZ, 1.875, P1 ;  /* 0x3ff00000ff197808 */ /* 0x000fe20000800000 */
[----:B-1----:R-:W-:Y:S01]  /*22f0*/  DSETP.GEU.AND P1, PT, R36, UR10, PT ;  /* 0x0000000a24007e2a */ /* 0x002fe2000bf2e000 */
[----:B------:R-:W-:Y:S01]  /*2300*/  FMUL.FTZ R38, R38, 1 ;  /* 0x3f80000026267820 */ /* 0x000fe20000410000 */
[----:B------:R-:W-:Y:S01]  /*2310*/  F2I.FTZ.U32.TRUNC.NTZ R53, R53 ;  /* 0x0000003500357305 */ /* 0x000fe2000021f000 */
[----:B------:R-:W-:-:S02]  /*2320*/  MOV R50, R55 ;  /* 0x0000003700327202 */ /* 0x000fc40000000f00 */
[----:B------:R-:W-:Y:S01]  /*2330*/  FSEL R55, RZ, 1, P0 ;  /* 0x3f800000ff377808 */ /* 0x000fe20000000000 */
[----:B------:R-:W-:Y:S01]  /*2340*/  DMUL R18, R18, R24 ;  /* 0x0000001812127228 */ /* 0x000fe20000000000 */
[----:B------:R-:W-:-:S03]  /*2350*/  FSEL R36, RZ, 1, P4 ;  /* 0x3f800000ff247808 */ /* 0x000fc60002000000 */
[----:B------:R-:W1:Y:S01]  /*2360*/  F2I.FTZ.U32.TRUNC.NTZ R26, R26 ;  /* 0x0000001a001a7305 */ /* 0x000e62000021f000 */
[----:B------:R-:W-:Y:S02]  /*2370*/  FSEL R51, RZ, 1, P1 ;  /* 0x3f800000ff337808 */ /* 0x000fe40000800000 */
[----:B------:R-:W-:Y:S01]  /*2380*/  FSEL R25, RZ, 1.875, P1 ;  /* 0x3ff00000ff197808 */ /* 0x000fe20000800000 */
[----:B---3--:R-:W-:-:S04]  /*2390*/  DSETP.GEU.AND P1, PT, R46, UR10, PT ;  /* 0x0000000a2e007e2a */ /* 0x008fc8000bf2e000 */
[----:B------:R-:W2:Y:S01]  /*23a0*/  F2F.F64.F32 R38, R38 ;  /* 0x0000002600267310 */ /* 0x000ea20000201800 */
[----:B0-----:R-:W-:Y:S01]  /*23b0*/  DSETP.GEU.AND P0, PT, R44, UR10, PT ;  /* 0x0000000a2c007e2a */ /* 0x001fe2000bf0e000 */
[----:B------:R-:W-:-:S06]  /*23c0*/  IMAD.MOV.U32 R57, RZ, RZ, R52 ;  /* 0x000000ffff397224 */ /* 0x000fcc00078e0034 */
[----:B------:R-:W-:Y:S01]  /*23d0*/  F2I.FTZ.U32.TRUNC.NTZ R55, R55 ;  /* 0x0000003700377305 */ /* 0x000fe2000021f000 */
[----:B------:R-:W-:-:S07]  /*23e0*/  FSEL R52, RZ, 1, P3 ;  /* 0x3f800000ff347808 */ /* 0x000fce0001800000 */
[----:B------:R0:W3:Y:S01]  /*23f0*/  F2I.FTZ.U32.TRUNC.NTZ R47, R36 ;  /* 0x00000024002f7305 */ /* 0x0000e2000021f000 */
[----:B------:R-:W-:Y:S02]  /*2400*/  FSEL R54, RZ, 1, P5 ;  /* 0x3f800000ff367808 */ /* 0x000fe40002800000 */
[----:B------:R-:W-:Y:S02]  /*2410*/  FSEL R37, RZ, 1.875, P3 ;  /* 0x3ff00000ff257808 */ /* 0x000fe40001800000 */
[----:B-1----:R-:W-:Y:S01]  /*2420*/  PRMT R44, R53, 0x3340, R26 ;  /* 0x00003340352c7816 */ /* 0x002fe2000000001a */
[----:B------:R-:W-:Y:S01]  /*2430*/  IMAD.MOV.U32 R26, RZ, RZ, RZ ;  /* 0x000000ffff1a7224 */ /* 0x000fe200078e00ff */
[----:B------:R-:W-:Y:S02]  /*2440*/  MOV R53, R27 ;  /* 0x0000001b00357202 */ /* 0x000fe40000000f00 */
[----:B0-----:R-:W-:Y:S02]  /*2450*/  MOV R36, RZ ;  /* 0x000000ff00247202 */ /* 0x001fe40000000f00 */
[----:B------:R-:W-:Y:S01]  /*2460*/  FSEL R27, RZ, 1.875, P0 ;  /* 0x3ff00000ff1b7808 */ /* 0x000fe20000000000 */
[----:B------:R-:W-:Y:S01]  /*2470*/  F2I.FTZ.U32.TRUNC.NTZ R52, R52 ;  /* 0x0000003400347305 */ /* 0x000fe2000021f000 */
[----:B--2---:R-:W-:Y:S01]  /*2480*/  DSETP.GEU.AND P4, PT, R38, UR10, PT ;  /* 0x0000000a26007e2a */ /* 0x004fe2000bf8e000 */
[----:B------:R-:W-:Y:S05]  /*2490*/  WARPSYNC.ALL ;  /* 0x0000000000007948 */ /* 0x000fea0003800000 */
[----:B------:R-:W-:Y:S01]  /*24a0*/  DMUL R36, R8, R36 ;  /* 0x0000002408247228 */ /* 0x000fe20000000000 */
[----:B------:R-:W0:Y:S01]  /*24b0*/  F2I.FTZ.U32.TRUNC.NTZ R54, R54 ;  /* 0x0000003600367305 */ /* 0x000e22000021f000 */
[----:B------:R-:W-:Y:S01]  /*24c0*/  DMUL R8, R32, R40 ;  /* 0x0000002820087228 */ /* 0x000fe20000000000 */
[----:B------:R-:W1:Y:S01]  /*24d0*/  LDCU UR4, c[0x0][0x360] ;  /* 0x00006c00ff0477ac */ /* 0x000e620008000800 */
[----:B---3--:R-:W-:Y:S01]  /*24e0*/  PRMT R33, R55, 0x3340, R47 ;  /* 0x0000334037217816 */ /* 0x008fe2000000002f */
[----:B------:R-:W-:Y:S01]  /*24f0*/  DMUL R26, R30, R26 ;  /* 0x0000001a1e1a7228 */ /* 0x000fe20000000000 */
[----:B------:R-:W1:Y:S01]  /*2500*/  LDC R47, c[0x0][0x370] ;  /* 0x0000dc00ff2f7b82 */ /* 0x000e620000000800 */
[----:B------:R-:W-:-:S02]  /*2510*/  FSEL R31, RZ, 1.875, P1 ;  /* 0x3ff00000ff1f7808 */ /* 0x000fc40000800000 */
[----:B------:R-:W-:Y:S01]  /*2520*/  MOV R30, RZ ;  /* 0x000000ff001e7202 */ /* 0x000fe20000000f00 */
[----:B------:R-:W-:Y:S01]  /*2530*/  DMUL R24, R28, R24 ;  /* 0x000000181c187228 */ /* 0x000fe20000000000 */
[----:B------:R-:W-:Y:S01]  /*2540*/  FSEL R29, RZ, 1.875, P4 ;  /* 0x3ff00000ff1d7808 */ /* 0x000fe20002000000 */
[----:B------:R-:W-:-:S03]  /*2550*/  IMAD.MOV.U32 R28, RZ, RZ, RZ ;  /* 0x000000ffff1c7224 */ /* 0x000fc600078e00ff */
[----:B------:R-:W-:Y:S01]  /*2560*/  DMUL R30, R22, R30 ;  /* 0x0000001e161e7228 */ /* 0x000fe20000000000 */
[----:B------:R-:W-:Y:S01]  /*2570*/  FSEL R39, RZ, 1.875, P5 ;  /* 0x3ff00000ff277808 */ /* 0x000fe20002800000 */
[----:B------:R-:W-:Y:S01]  /*2580*/  IMAD.MOV.U32 R22, RZ, RZ, RZ ;  /* 0x000000ffff167224 */ /* 0x000fe200078e00ff */
[----:B------:R-:W-:Y:S01]  /*2590*/  FSEL R23, RZ, 1.875, P6 ;  /* 0x3ff00000ff177808 */ /* 0x000fe20003000000 */
[----:B------:R-:W-:Y:S01]  /*25a0*/  IMAD.MOV.U32 R38, RZ, RZ, RZ ;  /* 0x000000ffff267224 */ /* 0x000fe200078e00ff */
[----:B------:R-:W-:Y:S01]  /*25b0*/  DMUL R28, R20, R28 ;  /* 0x0000001c141c7228 */ /* 0x000fe20000000000 */
[----:B0-----:R-:W-:Y:S01]  /*25c0*/  PRMT R46, R52, 0x3340, R54 ;  /* 0x00003340342e7816 */ /* 0x001fe20000000036 */
[----:B------:R-:W-:Y:S01]  /*25d0*/  IMAD.MOV.U32 R20, RZ, RZ, RZ ;  /* 0x000000ffff147224 */ /* 0x000fe200078e00ff */
[----:B------:R-:W-:Y:S01]  /*25e0*/  FSEL R21, RZ, 1.875, P2 ;  /* 0x3ff00000ff157808 */ /* 0x000fe20001000000 */
[----:B------:R-:W-:Y:S01]  /*25f0*/  IMAD.MOV.U32 R54, RZ, RZ, R50 ;  /* 0x000000ffff367224 */ /* 0x000fe200078e0032 */
[----:B------:R-:W-:Y:S01]  /*2600*/  FSEL R50, RZ, 1, P0 ;  /* 0x3f800000ff327808 */ /* 0x000fe20000000000 */
[----:B------:R-:W-:Y:S01]  /*2610*/  DMUL R22, R14, R22 ;  /* 0x000000160e167228 */ /* 0x000fe20000000000 */
[----:B------:R-:W-:Y:S01]  /*2620*/  FSEL R45, RZ, 1, P4 ;  /* 0x3f800000ff2d7808 */ /* 0x000fe20002000000 */
[----:B------:R-:W-:Y:S01]  /*2630*/  DMUL R38, R10, R38 ;  /* 0x000000260a267228 */ /* 0x000fe20000000000 */
[----:B------:R-:W-:Y:S01]  /*2640*/  FSEL R52, RZ, 1, P1 ;  /* 0x3f800000ff347808 */ /* 0x000fe20000800000 */
[----:B------:R-:W-:Y:S01]  /*2650*/  DMUL R20, R12, R20 ;  /* 0x000000140c147228 */ /* 0x000fe20000000000 */
[----:B------:R-:W-:Y:S01]  /*2660*/  F2I.FTZ.U32.TRUNC.NTZ R60, R60 ;  /* 0x0000003c003c7305 */ /* 0x000fe2000021f000 */
[----:B------:R-:W-:-:S02]  /*2670*/  DMUL R10, R34, R40 ;  /* 0x00000028220a7228 */ /* 0x000fc40000000000 */
[-C--:B------:R-:W-:Y:S02]  /*2680*/  DMUL R14, R18, R40.reuse ;  /* 0x00000028120e7228 */ /* 0x080fe40000000000 */
[----:B------:R-:W-:-:S03]  /*2690*/  DMUL R18, R22, R40 ;  /* 0x0000002816127228 */ /* 0x000fc60000000000 */
[----:B------:R-:W0:Y:S01]  /*26a0*/  F2I.FTZ.U32.TRUNC.NTZ R59, R59 ;  /* 0x0000003b003b7305 */ /* 0x000e22000021f000 */
[-C--:B------:R-:W-:Y:S02]  /*26b0*/  DMUL R22, R38, R40.reuse ;  /* 0x0000002826167228 */ /* 0x080fe40000000000 */
[----:B------:R-:W-:Y:S01]  /*26c0*/  DMUL R12, R16, R40 ;  /* 0x00000028100c7228 */ /* 0x000fe20000000000 */
[----:B-1----:R-:W-:-:S04]  /*26d0*/  IMAD R38, R47, UR4, RZ ;  /* 0x000000042f267c24 */ /* 0x002fc8000f8e02ff */
[----:B------:R-:W-:Y:S01]  /*26e0*/  F2I.FTZ.U32.TRUNC.NTZ R51, R51 ;  /* 0x0000003300337305 */ /* 0x000fe2000021f000 */
[----:B------:R-:W-:-:S07]  /*26f0*/  DMUL R16, R20, R40 ;  /* 0x0000002814107228 */ /* 0x000fce0000000000 */
[----:B------:R-:W1:Y:S01]  /*2700*/  F2I.FTZ.U32.TRUNC.NTZ R50, R50 ;  /* 0x0000003200327305 */ /* 0x000e62000021f000 */
[----:B------:R-:W-:-:S07]  /*2710*/  DMUL R20, R36, R40 ;  /* 0x0000002824147228 */ /* 0x000fce0000000000 */
[----:B------:R-:W-:Y:S01]  /*2720*/  F2I.FTZ.U32.TRUNC.NTZ R45, R45 ;  /* 0x0000002d002d7305 */ /* 0x000fe2000021f000 */
[----:B------:R-:W-:-:S07]  /*2730*/  IADD3 R36, P0, PT, R61, UR8, RZ ;  /* 0x000000083d247c10 */ /* 0x000fce000ff1e0ff */
[----:B------:R-:W2:Y:S01]  /*2740*/  F2I.FTZ.U32.TRUNC.NTZ R34, R52 ;  /* 0x0000003400227305 */ /* 0x000ea2000021f000 */
[----:B------:R-:W-:Y:S01]  /*2750*/  LEA R61, R38, R61, 0x4 ;  /* 0x0000003d263d7211 */ /* 0x000fe200078e20ff */
[----:B------:R-:W-:Y:S01]  /*2760*/  IMAD.X R37, RZ, RZ, UR9, P0 ;  /* 0x00000009ff257e24 */ /* 0x000fe200080e06ff */
[----:B------:R-:W-:Y:S02]  /*2770*/  PRMT R32, R54, 0x3340, R53 ;  /* 0x0000334036207816 */ /* 0x000fe40000000035 */
[----:B------:R-:W-:Y:S02]  /*2780*/  ISETP.GE.U32.AND P0, PT, R61, UR5, PT ;  /* 0x000000053d007c0c */ /* 0x000fe4000bf06070 */
[----:B------:R-:W-:Y:S01]  /*2790*/  PRMT R35, R57, 0x3340, R56 ;  /* 0x0000334039237816 */ /* 0x000fe20000000038 */
[-C--:B------:R-:W-:Y:S01]  /*27a0*/  DMUL R24, R24, R40.reuse ;  /* 0x0000002818187228 */ /* 0x080fe20000000000 */
[----:B0-----:R-:W-:Y:S01]  /*27b0*/  PRMT R59, R60, 0x3340, R59 ;  /* 0x000033403c3b7816 */ /* 0x001fe2000000003b */
[-C--:B------:R-:W-:Y:S01]  /*27c0*/  DMUL R26, R26, R40.reuse ;  /* 0x000000281a1a7228 */ /* 0x080fe20000000000 */
[----:B-1----:R-:W-:Y:S01]  /*27d0*/  PRMT R50, R51, 0x3340, R50 ;  /* 0x0000334033327816 */ /* 0x002fe20000000032 */
[----:B------:R-:W-:-:S02]  /*27e0*/  DMUL R28, R28, R40 ;  /* 0x000000281c1c7228 */ /* 0x000fc40000000000 */
[----:B------:R-:W-:Y:S01]  /*27f0*/  DMUL R30, R30, R40 ;  /* 0x000000281e1e7228 */ /* 0x000fe20000000000 */
[----:B--2---:R-:W-:Y:S02]  /*2800*/  PRMT R45, R45, 0x3340, R34 ;  /* 0x000033402d2d7816 */ /* 0x004fe40000000022 */
[----:B------:R-:W-:Y:S02]  /*2810*/  PRMT R32, R35, 0x5410, R32 ;  /* 0x0000541023207816 */ /* 0x000fe40000000020 */
[----:B------:R-:W-:Y:S02]  /*2820*/  PRMT R34, R44, 0x5410, R46 ;  /* 0x000054102c227816 */ /* 0x000fe4000000002e */
[----:B------:R-:W-:Y:S02]  /*2830*/  PRMT R33, R33, 0x5410, R59 ;  /* 0x0000541021217816 */ /* 0x000fe4000000003b */
[----:B------:R-:W-:Y:S01]  /*2840*/  PRMT R35, R50, 0x5410, R45 ;  /* 0x0000541032237816 */ /* 0x000fe2000000002d */
[----:B------:R3:W-:Y:S04]  /*2850*/  STG.E.ENL2.256 desc[UR6][R48.64+0x20], R8, R12 ;  /* 0xf8000108300c797f */ /* 0x0007e8000f121806 */
[----:B------:R3:W-:Y:S04]  /*2860*/  STG.E.ENL2.256 desc[UR6][R48.64+0x40], R16, R20 ;  /* 0xf80002103014797f */ /* 0x0007e8000f121806 */
[----:B------:R3:W-:Y:S04]  /*2870*/  STG.E.ENL2.256 desc[UR6][R48.64+0x60], R24, R28 ;  /* 0xf8000318301c797f */ /* 0x0007e8000f121806 */
[----:B------:R3:W-:Y:S01]  /*2880*/  STG.E.128 desc[UR6][R36.64], R32 ;  /* 0x0000002024007986 */ /* 0x0007e2000c101d06 */
[----:B------:R-:W-:Y:S06]  /*2890*/  BAR.SYNC.DEFER_BLOCKING 0x0 ;  /* 0x0000000000007b1d */ /* 0x000fec0000010000 */
[----:B------:R-:W-:Y:S05]  /*28a0*/  @!P0 BRA `(.L_x_3727) ;  /* 0xffffffdc00848947 */ /* 0x000fea000383ffff */
[----:B------:R-:W-:Y:S05]  /*28b0*/  EXIT ;  /* 0x000000000000794d */ /* 0x000fea0003800000 */
        .weak           $__internal_67_$__cuda_sm20_dblrcp_rn_slowpath_v3
        .type           $__internal_67_$__cuda_sm20_dblrcp_rn_slowpath_v3,@function
        .size           $__internal_67_$__cuda_sm20_dblrcp_rn_slowpath_v3,(.L_x_14170 - $__internal_67_$__cuda_sm20_dblrcp_rn_slowpath_v3)
$__internal_67_$__cuda_sm20_dblrcp_rn_slowpath_v3:
        /* <DEDUP_REMOVED lines=27> */
.L_x_3730:
        /* <DEDUP_REMOVED lines=10> */
.L_x_3728:
[----:B------:R-:W0:Y:S01]  /*2b10*/  LDC R10, c[0x0][0x610] ;  /* 0x00018400ff0a7b82 */ /* 0x000e220000000800 */
[----:B------:R-:W-:-:S07]  /*2b20*/  LOP3.LUT R11, R12, 0x80000, RZ, 0xfc, !PT ;  /* 0x000800000c0b7812 */ /* 0x000fce00078efcff */
.L_x_3729:
[----:B0-----:R-:W-:Y:S01]  /*2b30*/  IMAD.MOV.U32 R40, RZ, RZ, R10 ;  /* 0x000000ffff287224 */ /* 0x001fe200078e000a */
[----:B------:R-:W-:Y:S01]  /*2b40*/  MOV R41, R11 ;  /* 0x0000000b00297202 */ /* 0x000fe20000000f00 */
[----:B------:R-:W-:Y:S01]  /*2b50*/  IMAD.MOV.U32 R10, RZ, RZ, R8 ;  /* 0x000000ffff0a7224 */ /* 0x000fe200078e0008 */
[----:B------:R-:W-:-:S04]  /*2b60*/  MOV R11, 0x0 ;  /* 0x00000000000b7802 */ /* 0x000fc80000000f00 */
[----:B------:R-:W-:Y:S05]  /*2b70*/  RET.REL.NODEC R10 `(_ZN2at6native43_GLOBAL__N__7cc8d1ed_10_Dropout_cu_0e96ed3824fused_dropout_kernel_vecIddjLi1ELi16EhEEvNS_4cuda6detail10TensorInfoIKT_T1_EENS5_IS6_S8_EENS5_IT4_S8_EES8_T0_NS_15PhiloxCudaStateE) ;  /* 0xffffffd40a207950 */ /* 0x000fea0003c3ffff */
.L_x_3731:
        /* <DEDUP_REMOVED lines=16> */
.L_x_14170:


//--------------------- .text._ZN2at6native43_GLOBAL__N__7cc8d1ed_10_Dropout_cu_0e96ed3820fused_dropout_kernelIN3c108BFloat16EfmLin1ELin1EbEEvNS_4cuda6detail10TensorInfoIKT_T1_EENS7_IS8_SA_EENS7_IT4_SA_EESA_T0_NS_15PhiloxCudaStateE --------------------------
	.section	.text._ZN2at6native43_GLOBAL__N__7cc8d1ed_10_Dropout_cu_0e96ed3820fused_dropout_kernelIN3c108BFloat16EfmLin1ELin1EbEEvNS_4cuda6detail10TensorInfoIKT_T1_EENS7_IS8_SA_EENS7_IT4_SA_EESA_T0_NS_15PhiloxCudaStateE,"ax",@progbits
	.align	128
.text._ZN2at6native43_GLOBAL__N__7cc8d1ed_10_Dropout_cu_0e96ed3820fused_dropout_kernelIN3c108BFloat16EfmLin1ELin1EbEEvNS_4cuda6detail10TensorInfoIKT_T1_EENS7_IS8_SA_EENS7_IT4_SA_EESA_T0_NS_15PhiloxCudaStateE:
        .type           _ZN2at6native43_GLOBAL__N__7cc8d1ed_10_Dropout_cu_0e96ed3820fused_dropout_kernelIN3c108BFloat16EfmLin1ELin1EbEEvNS_4cuda6detail10TensorInfoIKT_T1_EENS7_IS8_SA_EENS7_IT4_SA_EESA_T0_NS_15PhiloxCudaStateE,@function
        .size           _ZN2at6native43_GLOBAL__N__7cc8d1ed_10_Dropout_cu_0e96ed3820fused_dropout_kernelIN3c108BFloat16EfmLin1ELin1EbEEvNS_4cuda6detail10TensorInfoIKT_T1_EENS7_IS8_SA_EENS7_IT4_SA_EESA_T0_NS_15PhiloxCudaStateE,(.L_x_14172 - _ZN2at6native43_GLOBAL__N__7cc8d1ed_10_Dropout_cu_0e96ed3820fused_dropout_kernelIN3c108BFloat16EfmLin1ELin1EbEEvNS_4cuda6detail10TensorInfoIKT_T1_EENS7_IS8_SA_EENS7_IT4_SA_EESA_T0_NS_15PhiloxCudaStateE)
        .other          _ZN2at6native43_GLOBAL__N__7cc8d1ed_10_Dropout_cu_0e96ed3820fused_dropout_kernelIN3c108BFloat16EfmLin1ELin1EbEEvNS_4cuda6detail10TensorInfoIKT_T1_EENS7_IS8_SA_EENS7_IT4_SA_EESA_T0_NS_15PhiloxCudaStateE,@"STO_CUDA_ENTRY STV_DEFAULT"
_ZN2at6native43_GLOBAL__N__7cc8d1ed_10_Dropout_cu_0e96ed3820fused_dropout_kernelIN3c108BFloat16EfmLin1ELin1EbEEvNS_4cuda6detail10TensorInfoIKT_T1_EENS7_IS8_SA_EENS7_IT4_SA_EESA_T0_NS_15PhiloxCudaStateE:
        /* <DEDUP_REMOVED lines=67> */
[----:B0-----:R-:W-:Y:S01]  /*0430*/  DFMA R6, -R4, R2, 1 ;  /* 0x3ff000000406742b */ /* 0x001fe20000000102 */
[----:B------:R-:W-:Y:S01]  /*0440*/  IADD3 R9, PT, PT, R18, -0x4ab325aa, RZ ;  /* 0xb54cda5612097810 */ /* 0x000fe20007ffe0ff */
[----:B------:R-:W-:-:S04]  /*0450*/  IMAD.WIDE.U32 R12, R11, -0x326172a9, RZ ;  /* 0xcd9e8d570b0c7825 */ /* 0x000fc800078e00ff */
[----:B------:R-:W-:Y:S01]  /*0460*/  IMAD.WIDE.U32 R10, R10, -0x2daee0ad, RZ ;  /* 0xd2511f530a0a7825 */ /* 0x000fe200078e00ff */
[----:B------:R-:W-:Y:S01]  /*0470*/  LOP3.LUT R16, R9, R16, R13, 0x96, !PT ;  /* 0x0000001009107212 */ /* 0x000fe200078e960d */
[----:B------:R-:W-:Y:S01]  /*0480*/  DFMA R6, R6, R6, R6 ;  /* 0x000000060606722b */ /* 0x000fe20000000006 */
[----:B------:R-:W-:Y:S02]  /*0490*/  IADD3 R13, PT, PT, R19, 0x1fd5c5a3, RZ ;  /* 0x1fd5c5a3130d7810 */ /* 0x000fe40007ffe0ff */
[----:B------:R-:W-:Y:S01]  /*04a0*/  LOP3.LUT R8, R15, R8, R11, 0x96, !PT ;  /* 0x000000080f087212 */ /* 0x000fe200078e960b */
[----:B------:R-:W-:-:S04]  /*04b0*/  IMAD.WIDE.U32 R16, R16, -0x2daee0ad, RZ ;  /* 0xd2511f5310107825 */ /* 0x000fc800078e00ff */
[----:B------:R-:W-:Y:S01]  /*04c0*/  IMAD.WIDE.U32 R8, R8, -0x326172a9, RZ ;  /* 0xcd9e8d5708087825 */ /* 0x000fe200078e00ff */
[----:B------:R-:W-:Y:S01]  /*04d0*/  LOP3.LUT R13, R13, R10, R17, 0x96, !PT ;  /* 0x0000000a0d0d7212 */ /* 0x000fe200078e9611 */
[----:B------:R-:W-:Y:S02]  /*04e0*/  DFMA R6, R2, R6, R2 ;  /* 0x000000060206722b */ /* 0x000fe40000000002 */
[C---:B------:R-:W-:Y:S01]  /*04f0*/  VIADD R11, R18.reuse, 0x5384540f ;  /* 0x5384540f120b7836 */ /* 0x040fe20000000000 */
[----:B------:R-:W-:Y:S01]  /*0500*/  IADD3 R3, PT, PT, R18, -0xe443238, RZ ;  /* 0xf1bbcdc812037810 */ /* 0x000fe20007ffe0ff */
[----:B------:R-:W-:-:S03]  /*0510*/  VIADD R15, R19, 0xdb3d7428 ;  /* 0xdb3d7428130f7836 */ /* 0x000fc60000000000 */
        /* <DEDUP_REMOVED lines=11> */
[----:B------:R-:W-:Y:S06]  /*05d0*/  @P0 BRA `(.L_x_3732) ;  /* 0x0000000000100947 */ /* 0x000fec0003800000 */
[----:B------:R-:W-:-:S05]  /*05e0*/  LOP3.LUT R2, R5, 0x7fffffff, RZ, 0xc0, !PT ;  /* 0x7fffffff05027812 */ /* 0x000fca00078ec0ff */
[----:B------:R-:W-:Y:S01]  /*05f0*/  VIADD R8, R2, 0xfff00000 ;  /* 0xfff0000002087836 */ /* 0x000fe20000000000 */
[----:B------:R-:W-:-:S07]  /*0600*/  MOV R2, 0x620 ;  /* 0x0000062000027802 */ /* 0x000fce0000000f00 */
[----:B------:R-:W-:Y:S05]  /*0610*/  CALL.REL.NOINC `($__internal_68_$__cuda_sm20_dblrcp_rn_slowpath_v3) ;  /* 0x000001d800147944 */ /* 0x000fea0003c00000 */
.L_x_3732:
        /* <DEDUP_REMOVED lines=33> */
.L_x_3733:
[----:B------:R-:W-:Y:S01]  /*0830*/  IMAD.U32 R34, RZ, RZ, UR4 ;  /* 0x00000004ff227e24 */ /* 0x000fe2000f8e00ff */
[----:B------:R-:W-:Y:S01]  /*0840*/  MOV R31, UR5 ;  /* 0x00000005001f7c02 */ /* 0x000fe20008000f00 */
[----:B------:R-:W-:Y:S01]  /*0850*/  IMAD.MOV.U32 R27, RZ, RZ, RZ ;  /* 0x000000ffff1b7224 */ /* 0x000fe200078e00ff */
[----:B------:R-:W-:-:S07]  /*0860*/  MOV R25, 0x880 ;  /* 0x0000088000197802 */ /* 0x000fce0000000f00 */
[----:B------:R-:W-:Y:S05]  /*0870*/  CALL.REL.NOINC `($__internal_69_$__cuda_sm20_div_u64) ;  /* 0x000001d800107944 */ /* 0x000fea0003c00000 */
.L_x_3734:
        /* <DEDUP_REMOVED lines=12> */
[----:B------:R-:W-:Y:S01]  /*0940*/  IMAD.SHL.U32 R12, R17, 0x2, RZ ;  /* 0x00000002110c7824 */ /* 0x000fe200078e00ff */
[----:B------:R-:W-:Y:S01]  /*0950*/  LOP3.LUT R13, R13, R0, RZ, 0x3c, !PT ;  /* 0x000000000d0d7212 */ /* 0x000fe200078e3cff */
[----:B------:R-:W-:Y:S01]  /*0960*/  IMAD R11, R17, 0x3, RZ ;  /* 0x00000003110b7824 */ /* 0x000fe200078e02ff */
[----:B------:R-:W-:-:S07]  /*0970*/  MOV R10, RZ ;  /* 0x000000ff000a7202 */ /* 0x000fce0000000f00 */
.L_x_4165:
[----:B------:R-:W-:Y:S01]  /*0980*/  VIADD R44, R44, 0x1 ;  /* 0x000000012c2c7836 */ /* 0x000fe20000000000 */
[----:B------:R-:W-:Y:S03]  /*0990*/  BSSY.RECONVERGENT B0, `(.L_x_3735) ;  /* 0x000000c000007945 */ /* 0x000fe60003800200 */
[C---:B----4-:R-:W-:Y:S01]  /*09a0*/  IMAD.WIDE.U32 R22, R44.reuse, -0x2daee0ad, RZ ;  /* 0xd2511f532c167825 */ /* 0x050fe200078e00ff */
[----:B------:R-:W-:-:S13]  /*09b0*/  ISETP.NE.AND P0, PT, R44, RZ, PT ;  /* 0x000000ff2c00720c */ /* 0x000fda0003f05270 */
[----:B--23-5:R-:W-:Y:S05]  /*09c0*/  @P0 BRA `(.L_x_3736) ;  /* 0x0000000000200947 */ /* 0x02cfea0003800000 */
        /* <DEDUP_REMOVED lines=8> */
.L_x_3736:
[----:B------:R-:W-:Y:S05]  /*0a50*/  BSYNC.RECONVERGENT B0 ;  /* 0x0000000000007941 */ /* 0x000fea0003800200 */
.L_x_3735:
        /* <DEDUP_REMOVED lines=8> */
[----:B------:R-:W-:Y:S01]  /*0ae0*/  IMAD.WIDE.U32 R24, R24, -0x2daee0ad, RZ ;  /* 0xd2511f5318187825 */ /* 0x000fe200078e00ff */
[----:B------:R-:W-:-:S03]  /*0af0*/  IADD3 R7, PT, PT, R19, 0x76cf5d0a, RZ ;  /* 0x76cf5d0a13077810 */ /* 0x000fc60007ffe0ff */
[----:B------:R-:W-:Y:S02]  /*0b00*/  VIADD R5, R19, 0xbb67ae85 ;  /* 0xbb67ae8513057836 */ /* 0x000fe40000000000 */
[----:B------:R-:W-:-:S03]  /*0b10*/  IMAD.WIDE.U32 R8, R8, -0x2daee0ad, RZ ;  /* 0xd2511f5308087825 */ /* 0x000fc600078e00ff */
[----:B------:R-:W-:Y:S01]  /*0b20*/  LOP3.LUT R25, R5, R22, R25, 0x96, !PT ;  /* 0x0000001605197212 */ /* 0x000fe200078e9619 */
[C---:B------:R-:W-:Y:S01]  /*0b30*/  VIADD R5, R18.reuse, 0x3c6ef372 ;  /* 0x3c6ef37212057836 */ /* 0x040fe20000000000 */
[----:B------:R-:W-:Y:S02]  /*0b40*/  LOP3.LUT R22, R7, R24, R9, 0x96, !PT ;  /* 0x0000001807167212 */ /* 0x000fe400078e9609 */
[----:B------:R-:W-:Y:S01]  /*0b50*/  IADD3 R7, PT, PT, R18, -0x255992d5, RZ ;  /* 0xdaa66d2b12077810 */ /* 0x000fe20007ffe0ff */
        /* <DEDUP_REMOVED lines=57> */
.L_x_3737:
        /* <DEDUP_REMOVED lines=9> */
.L_x_3738:
        /* <DEDUP_REMOVED lines=21> */
[C---:B------:R-:W-:Y:S01]  /*10d0*/  VIADD R4, R22.reuse, 0xfffffffe ;  /* 0xfffffffe16047836 */ /* 0x040fe20000000000 */
[----:B------:R-:W-:Y:S01]  /*10e0*/  IADD3 R32, PT, PT, R22, -0x1, RZ ;  /* 0xffffffff16207810 */ /* 0x000fe20007ffe0ff */
[----:B------:R-:W-:Y:S02]  /*10f0*/  HFMA2 R26, -RZ, RZ, 0, 0 ;  /* 0x00000000ff1a7431 */ /* 0x000fe400000001ff */
[----:B------:R-:W-:Y:S01]  /*1100*/  IMAD.MOV.U32 R28, RZ, RZ, RZ ;  /* 0x000000ffff1c7224 */ /* 0x000fe200078e00ff */
[----:B------:R-:W-:Y:S01]  /*1110*/  MOV R31, R40 ;  /* 0x00000028001f7202 */ /* 0x000fe20000000f00 */
[----:B------:R-:W-:Y:S01]  /*1120*/  IMAD.MOV.U32 R33, RZ, RZ, R45 ;  /* 0x000000ffff217224 */ /* 0x000fe200078e002d */
[----:B------:R-:W-:Y:S02]  /*1130*/  ISETP.GE.U32.AND P0, PT, R4, 0x7, PT ;  /* 0x000000070400780c */ /* 0x000fe40003f06070 */
[----:B------:R-:W-:-:S04]  /*1140*/  LOP3.LUT R4, R32, 0xfffffff8, RZ, 0xc0, !PT ;  /* 0xfffffff820047812 */ /* 0x000fc800078ec0ff */
[----:B------:R-:W-:Y:S01]  /*1150*/  IADD3 R30, PT, PT, -R4, RZ, RZ ;  /* 0x000000ff041e7210 */ /* 0x000fe20007ffe1ff */
[----:B0-----:R-:W-:-:S06]  /*1160*/  IMAD.U32 R29, RZ, RZ, UR4 ;  /* 0x00000004ff1d7e24 */ /* 0x001fcc000f8e00ff */
[----:B------:R-:W-:Y:S05]  /*1170*/  @!P0 BRA `(.L_x_3743) ;  /* 0x0000001c001c8947 */ /* 0x000fea0003800000 */
[----:B------:R-:W-:-:S07]  /*1180*/  VIADD R4, R22, 0xfffffffc ;  /* 0xfffffffc16047836 */ /* 0x000fce0000000000 */
.L_x_3768:
[----:B------:R-:W-:Y:S01]  /*1190*/  IADD3 R29, PT, PT, R4, 0x3, RZ ;  /* 0x00000003041d7810 */ /* 0x000fe20007ffe0ff */
[----:B------:R-:W-:Y:S01]  /*11a0*/  BSSY.RECONVERGENT B2, `(.L_x_3744) ;  /* 0x000002f000027945 */ /* 0x000fe20003800200 */
[----:B------:R-:W-:-:S03]  /*11b0*/  IADD3 R30, PT, PT, R30, 0x8, RZ ;  /* 0x000000081e1e7810 */ /* 0x000fc60007ffe0ff */
[----:B------:R-:W-:Y:S01]  /*11c0*/  IMAD.SHL.U32 R48, R29, 0x8, RZ ;  /* 0x000000081d307824 */ /* 0x000fe200078e00ff */
[----:B------:R-:W-:-:S05]  /*11d0*/  ISETP.NE.AND P2, PT, R30, RZ, PT ;  /* 0x000000ff1e00720c */ /* 0x000fca0003f45270 */
        /* <DEDUP_REMOVED lines=28> */
.L_x_3745:
[----:B------:R-:W-:Y:S01]  /*13a0*/  MOV R34, R33 ;  /* 0x0000002100227202 */ /* 0x000fe20000000f00 */
[----:B------:R-:W-:Y:S01]  /*13b0*/  IMAD.MOV.U32 R24, RZ, RZ, R48 ;  /* 0x000000ffff187224 */ /* 0x000fe200078e0030 */
[----:B------:R-:W-:Y:S02]  /*13c0*/  MOV R27, R49 ;  /* 0x00000031001b7202 */ /* 0x000fe40000000f00 */
[----:B------:R-:W-:-:S07]  /*13d0*/  MOV R25, 0x13f0 ;  /* 0x000013f000197802 */ /* 0x000fce0000000f00 */
[----:B------:R-:W-:Y:S05]  /*13e0*/  CALL.REL.NOINC `($__internal_69_$__cuda_sm20_div_u64) ;  /* 0x000001cc00347944 */ /* 0x000fea0003c00000 */
        /* <DEDUP_REMOVED lines=10> */
.L_x_3746:
[----:B------:R-:W-:Y:S05]  /*1490*/  BSYNC.RECONVERGENT B2 ;  /* 0x0000000000027941 */ /* 0x000fea0003800200 */
.L_x_3744:
        /* <DEDUP_REMOVED lines=40> */
.L_x_3748:
[----:B------:R-:W-:Y:S01]  /*1720*/  IMAD.MOV.U32 R34, RZ, RZ, R48 ;  /* 0x000000ffff227224 */ /* 0x000fe200078e0030 */
[----:B------:R-:W-:Y:S01]  /*1730*/  MOV R31, R49 ;  /* 0x00000031001f7202 */ /* 0x000fe20000000f00 */
[----:B------:R-:W-:Y:S01]  /*1740*/  IMAD.MOV.U32 R24, RZ, RZ, R50 ;  /* 0x000000ffff187224 */ /* 0x000fe200078e0032 */
[----:B------:R-:W-:Y:S02]  /*1750*/  MOV R27, R51 ;  /* 0x00000033001b7202 */ /* 0x000fe40000000f00 */
[----:B------:R-:W-:-:S07]  /*1760*/  MOV R25, 0x1780 ;  /* 0x0000178000197802 */ /* 0x000fce0000000f00 */
[----:B------:R-:W-:Y:S05]  /*1770*/  CALL.REL.NOINC `($__internal_69_$__cuda_sm20_div_u64) ;  /* 0x000001c800507944 */ /* 0x000fea0003c00000 */
        /* <DEDUP_REMOVED lines=10> */
.L_x_3749:
[----:B------:R-:W-:Y:S05]  /*1820*/  BSYNC.RECONVERGENT B2 ;  /* 0x0000000000027941 */ /* 0x000fea0003800200 */
.L_x_3747:
        /* <DEDUP_REMOVED lines=39> */
.L_x_3751:
[----:B------:R-:W-:Y:S01]  /*1aa0*/  MOV R34, R48 ;  /* 0x0000003000227202 */ /* 0x000fe20000000f00 */
[----:B------:R-:W-:Y:S01]  /*1ab0*/  IMAD.MOV.U32 R31, RZ, RZ, R49 ;  /* 0x000000ffff1f7224 */ /* 0x000fe200078e0031 */
[----:B------:R-:W-:Y:S01]  /*1ac0*/  MOV R24, R50 ;  /* 0x0000003200187202 */ /* 0x000fe20000000f00 */
[----:B------:R-:W-:Y:S01]  /*1ad0*/  IMAD.MOV.U32 R27, RZ, RZ, R51 ;  /* 0x000000ffff1b7224 */ /* 0x000fe200078e0033 */
[----:B------:R-:W-:-:S07]  /*1ae0*/  MOV R25, 0x1b00 ;  /* 0x00001b0000197802 */ /* 0x000fce0000000f00 */
[----:B------:R-:W-:Y:S05]  /*1af0*/  CALL.REL.NOINC `($__internal_69_$__cuda_sm20_div_u64) ;  /* 0x000001c400707944 */ /* 0x000fea0003c00000 */
        /* <DEDUP_REMOVED lines=10> */
.L_x_3752:
[----:B------:R-:W-:Y:S05]  /*1ba0*/  BSYNC.RECONVERGENT B2 ;  /* 0x0000000000027941 */ /* 0x000fea0003800200 */
.L_x_3750:
[----:B------:R-:W-:Y:S01]  /*1bb0*/  SHF.L.U32 R50, R4, 0x3, RZ ;  /* 0x0000000304327819 */ /* 0x000fe200000006ff */
[----:B------:R-:W-:Y:S01]  /*1bc0*/  UMOV UR4, 0xd0 ;  /* 0x000000d000047882 */ /* 0x000fe20000000000 */
[----:B------:R-:W-:Y:S01]  /*1bd0*/  IMAD.MOV.U32 R53, RZ, RZ, R28 ;  /* 0x000000ffff357224 */ /* 0x000fe200078e001c */
[----:B------:R-:W-:Y:S01]  /*1be0*/  LEA R22, R26, UR4, 0x3 ;  /* 0x000000041a167c11 */ /* 0x000fe2000f8e18ff */
[----:B------:R-:W-:Y:S02]  /*1bf0*/  BSSY.RECONVERGENT B2, `(.L_x_3753) ;  /* 0x0000032000027945 */ /* 0x000fe40003800200 */
[----:B------:R-:W0:Y:S08]  /*1c00*/  LDC.64 R50, c[0x0][R50+0x388] ;  /* 0x0000e20032327b82 */ /* 0x000e300000000a00 */
[----:B------:R-:W1:Y:S01]  /*1c10*/  LDC.64 R22, c[0x0][R22+0x380] ;  /* 0x0000e00016167b82 */ /* 0x000e620000000a00 */
[----:B0-----:R-:W-:-:S04]  /*1c20*/  LOP3.LUT R26, R49, R51, RZ, 0xfc, !PT ;  /* 0x00000033311a7212 */ /* 0x001fc800078efcff */
[----:B------:R-:W-:Y:S01]  /*1c30*/  ISETP.NE.U32.AND P0, PT, R26, RZ, PT ;  /* 0x000000ff1a00720c */ /* 0x000fe20003f05070 */
[-C--:B-1----:R-:W-:Y:S02]  /*1c40*/  IMAD R23, R23, R24.reuse, RZ ;  /* 0x0000001817177224 */ /* 0x082fe400078e02ff */
[----:B------:R-:W-:-:S04]  /*1c50*/  IMAD.WIDE.U32 R52, R22, R24, R52 ;  /* 0x0000001816347225 */ /* 0x000fc800078e0034 */
[----:B------:R-:W-:-:S05]  /*1c60*/  IMAD R23, R22, R25, R23 ;  /* 0x0000001916177224 */ /* 0x000fca00078e0217 */
[----:B------:R-:W-:Y:S01]  /*1c70*/  IADD3 R26, PT, PT, R53, R23, RZ ;  /* 0x00000017351a7210 */ /* 0x000fe20007ffe0ff */
[----:B------:R-:W-:Y:S06]  /*1c80*/  @P0 BRA `(.L_x_3754) ;  /* 0x0000000000600947 */ /* 0x000fec0003800000 */
        /* <DEDUP_REMOVED lines=24> */
.L_x_3754:
[----:B------:R-:W-:Y:S01]  /*1e10*/  MOV R34, R48 ;  /* 0x0000003000227202 */ /* 0x000fe20000000f00 */
[----:B------:R-:W-:Y:S01]  /*1e20*/  IMAD.MOV.U32 R31, RZ, RZ, R49 ;  /* 0x000000ffff1f7224 */ /* 0x000fe200078e0031 */
[----:B------:R-:W-:Y:S01]  /*1e30*/  MOV R24, R50 ;  /* 0x0000003200187202 */ /* 0x000fe20000000f00 */
[----:B------:R-:W-:Y:S01]  /*1e40*/  IMAD.MOV.U32 R27, RZ, RZ, R51 ;  /* 0x000000ffff1b7224 */ /* 0x000fe200078e0033 */
[----:B------:R-:W-:-:S07]  /*1e50*/  MOV R25, 0x1e70 ;  /* 0x00001e7000197802 */ /* 0x000fce0000000f00 */
[----:B------:R-:W-:Y:S05]  /*1e60*/  CALL.REL.NOINC `($__internal_69_$__cuda_sm20_div_u64) ;  /* 0x000001c000947944 */ /* 0x000fea0003c00000 */
        /* <DEDUP_REMOVED lines=10> */
.L_x_3755:
[----:B------:R-:W-:Y:S05]  /*1f10*/  BSYNC.RECONVERGENT B2 ;  /* 0x0000000000027941 */ /* 0x000fea0003800200 */
.L_x_3753:
        /* <DEDUP_REMOVED lines=39> */
.L_x_3757:
        /* <DEDUP_REMOVED lines=16> */
.L_x_3758:
[----:B------:R-:W-:Y:S05]  /*2290*/  BSYNC.RECONVERGENT B2 ;  /* 0x0000000000027941 */ /* 0x000fea0003800200 */
.L_x_3756:
        /* <DEDUP_REMOVED lines=39> */
.L_x_3760:
        /* <DEDUP_REMOVED lines=16> */
.L_x_3761:
[----:B------:R-:W-:Y:S05]  /*2610*/  BSYNC.RECONVERGENT B2 ;  /* 0x0000000000027941 */ /* 0x000fea0003800200 */
.L_x_3759:
        /* <DEDUP_REMOVED lines=39> */
.L_x_3763:
        /* <DEDUP_REMOVED lines=16> */
.L_x_3764:
[----:B------:R-:W-:Y:S05]  /*2990*/  BSYNC.RECONVERGENT B2 ;  /* 0x0000000000027941 */ /* 0x000fea0003800200 */
.L_x_3762:
        /* <DEDUP_REMOVED lines=38> */
.L_x_3766:
        /* <DEDUP_REMOVED lines=17> */
.L_x_3767:
[----:B------:R-:W-:Y:S05]  /*2d10*/  BSYNC.RECONVERGENT B2 ;  /* 0x0000000000027941 */ /* 0x000fea0003800200 */
.L_x_3765:
[----:B------:R-:W-:Y:S01]  /*2d20*/  UMOV UR4, 0xd0 ;  /* 0x000000d000047882 */ /* 0x000fe20000000000 */
[----:B------:R-:W-:Y:S01]  /*2d30*/  MOV R24, R52 ;  /* 0x0000003400187202 */ /* 0x000fe20000000f00 */
[----:B------:R-:W-:Y:S01]  /*2d40*/  IMAD.MOV.U32 R25, RZ, RZ, R28 ;  /* 0x000000ffff197224 */ /* 0x000fe200078e001c */
[----:B------:R-:W-:Y:S02]  /*2d50*/  LEA R22, R26, UR4, 0x3 ;  /* 0x000000041a167c11 */ /* 0x000fe4000f8e18ff */
        /* <DEDUP_REMOVED lines=9> */
.L_x_3743:
        /* <DEDUP_REMOVED lines=36> */
.L_x_3772:
        /* <DEDUP_REMOVED lines=15> */
.L_x_3773:
[----:B------:R-:W-:Y:S05]  /*3120*/  BSYNC.RECONVERGENT B2 ;  /* 0x0000000000027941 */ /* 0x000fea0003800200 */
.L_x_3771:
        /* <DEDUP_REMOVED lines=40> */
.L_x_3775:
        /* <DEDUP_REMOVED lines=16> */
.L_x_3776:
[----:B------:R-:W-:Y:S05]  /*34b0*/  BSYNC.RECONVERGENT B2 ;  /* 0x0000000000027941 */ /* 0x000fea0003800200 */
.L_x_3774:
        /* <DEDUP_REMOVED lines=39> */
.L_x_3778:
        /* <DEDUP_REMOVED lines=16> */
.L_x_3779:
[----:B------:R-:W-:Y:S05]  /*3830*/  BSYNC.RECONVERGENT B2 ;  /* 0x0000000000027941 */ /* 0x000fea0003800200 */
.L_x_3777:
        /* <DEDUP_REMOVED lines=38> */
.L_x_3781:
        /* <DEDUP_REMOVED lines=17> */
.L_x_3782:
[----:B------:R-:W-:Y:S05]  /*3bb0*/  BSYNC.RECONVERGENT B2 ;  /* 0x0000000000027941 */ /* 0x000fea0003800200 */
.L_x_3780:
        /* <DEDUP_REMOVED lines=10> */
.L_x_3770:
        /* <DEDUP_REMOVED lines=34> */
.L_x_3785:
        /* <DEDUP_REMOVED lines=15> */
.L_x_3786:
[----:B------:R-:W-:Y:S05]  /*3f70*/  BSYNC.RECONVERGENT B2 ;  /* 0x0000000000027941 */ /* 0x000fea0003800200 */
.L_x_3784:
        /* <DEDUP_REMOVED lines=39> */
.L_x_3788:
        /* <DEDUP_REMOVED lines=17> */
.L_x_3789:
[----:B------:R-:W-:Y:S05]  /*4300*/  BSYNC.RECONVERGENT B2 ;  /* 0x0000000000027941 */ /* 0x000fea0003800200 */
.L_x_3787:
        /* <DEDUP_REMOVED lines=10> */
.L_x_3783:
        /* <DEDUP_REMOVED lines=35> */
.L_x_3791:
        /* <DEDUP_REMOVED lines=16> */
.L_x_3792:
[----:B------:R-:W-:Y:S05]  /*46e0*/  BSYNC.RECONVERGENT B2 ;  /* 0x0000000000027941 */ /* 0x000fea0003800200 */
.L_x_3790:
        /* <DEDUP_REMOVED lines=10> */
.L_x_3769:
        /* <DEDUP_REMOVED lines=11> */
.L_x_3742:
[----:B------:R-:W-:Y:S05]  /*4840*/  BSYNC.RECONVERGENT B1 ;  /* 0x0000000000017941 */ /* 0x000fea0003800200 */
.L_x_3741:
        /* <DEDUP_REMOVED lines=16> */
.L_x_3820:
        /* <DEDUP_REMOVED lines=31> */
.L_x_3797:
[----:B------:R-:W-:Y:S01]  /*4b40*/  MOV R34, R32 ;  /* 0x0000002000227202 */ /* 0x000fe20000000f00 */
[----:B0-----:R-:W-:Y:S01]  /*4b50*/  IMAD.MOV.U32 R24, RZ, RZ, R48 ;  /* 0x000000ffff187224 */ /* 0x001fe200078e0030 */
[----:B------:R-:W-:Y:S02]  /*4b60*/  MOV R27, R49 ;  /* 0x00000031001b7202 */ /* 0x000fe40000000f00 */
[----:B------:R-:W-:-:S07]  /*4b70*/  MOV R25, 0x4b90 ;  /* 0x00004b9000197802 */ /* 0x000fce0000000f00 */
[----:B-----5:R-:W-:Y:S05]  /*4b80*/  CALL.REL.NOINC `($__internal_69_$__cuda_sm20_div_u64) ;  /* 0x00000194004c7944 */ /* 0x020fea0003c00000 */
        /* <DEDUP_REMOVED lines=10> */
.L_x_3798:
[----:B------:R-:W-:Y:S05]  /*4c30*/  BSYNC.RECONVERGENT B2 ;  /* 0x0000000000027941 */ /* 0x000fea0003800200 */
.L_x_3796:
        /* <DEDUP_REMOVED lines=40> */
.L_x_3800:
[----:B------:R-:W-:Y:S01]  /*4ec0*/  IMAD.MOV.U32 R34, RZ, RZ, R48 ;  /* 0x000000ffff227224 */ /* 0x000fe200078e0030 */
[----:B------:R-:W-:Y:S01]  /*4ed0*/  MOV R31, R49 ;  /* 0x00000031001f7202 */ /* 0x000fe20000000f00 */
[----:B------:R-:W-:Y:S01]  /*4ee0*/  IMAD.MOV.U32 R24, RZ, RZ, R52 ;  /* 0x000000ffff187224 */ /* 0x000fe200078e0034 */
[----:B------:R-:W-:Y:S02]  /*4ef0*/  MOV R27, R53 ;  /* 0x00000035001b7202 */ /* 0x000fe40000000f00 */
[----:B------:R-:W-:-:S07]  /*4f00*/  MOV R25, 0x4f20 ;  /* 0x00004f2000197802 */ /* 0x000fce0000000f00 */
[----:B-----5:R-:W-:Y:S05]  /*4f10*/  CALL.REL.NOINC `($__internal_69_$__cuda_sm20_div_u64) ;  /* 0x0000019000687944 */ /* 0x020fea0003c00000 */
        /* <DEDUP_REMOVED lines=10> */
.L_x_3801:
[----:B------:R-:W-:Y:S05]  /*4fc0*/  BSYNC.RECONVERGENT B2 ;  /* 0x0000000000027941 */ /* 0x000fea0003800200 */
.L_x_3799:
        /* <DEDUP_REMOVED lines=39> */
.L_x_3803:
[----:B------:R-:W-:Y:S01]  /*5240*/  MOV R34, R48 ;  /* 0x0000003000227202 */ /* 0x000fe20000000f00 */
[----:B------:R-:W-:Y:S01]  /*5250*/  IMAD.MOV.U32 R31, RZ, RZ, R49 ;  /* 0x000000ffff1f7224 */ /* 0x000fe200078e0031 */
[----:B------:R-:W-:Y:S01]  /*5260*/  MOV R24, R32 ;  /* 0x0000002000187202 */ /* 0x000fe20000000f00 */
[----:B------:R-:W-:Y:S01]  /*5270*/  IMAD.MOV.U32 R27, RZ, RZ, R33 ;  /* 0x000000ffff1b7224 */ /* 0x000fe200078e0021 */
[----:B------:R-:W-:-:S07]  /*5280*/  MOV R25, 0x52a0 ;  /* 0x000052a000197802 */ /* 0x000fce0000000f00 */
[----:B-----5:R-:W-:Y:S05]  /*5290*/  CALL.REL.NOINC `($__internal_69_$__cuda_sm20_div_u64) ;  /* 0x0000018c00887944 */ /* 0x020fea0003c00000 */
        /* <DEDUP_REMOVED lines=10> */
.L_x_3804:
[----:B------:R-:W-:Y:S05]  /*5340*/  BSYNC.RECONVERGENT B2 ;  /* 0x0000000000027941 */ /* 0x000fea0003800200 */
.L_x_3802:
        /* <DEDUP_REMOVED lines=39> */
.L_x_3806:
        /* <DEDUP_REMOVED lines=16> */
.L_x_3807:
[----:B------:R-:W-:Y:S05]  /*56c0*/  BSYNC.RECONVERGENT B2 ;  /* 0x0000000000027941 */ /* 0x000fea0003800200 */
.L_x_3805:
        /* <DEDUP_REMOVED lines=39> */
.L_x_3809:
[----:B------:R-:W-:Y:S01]  /*5940*/  MOV R34, R32 ;  /* 0x0000002000227202 */ /* 0x000fe20000000f00 */
[----:B------:R-:W-:Y:S01]  /*5950*/  IMAD.MOV.U32 R31, RZ, RZ, R33 ;  /* 0x000000ffff1f7224 */ /* 0x000fe200078e0021 */
[----:B------:R-:W-:Y:S01]  /*5960*/  MOV R24, R48 ;  /* 0x0000003000187202 */ /* 0x000fe20000000f00 */
[----:B------:R-:W-:Y:S01]  /*5970*/  IMAD.MOV.U32 R27, RZ, RZ, R49 ;  /* 0x000000ffff1b7224 */ /* 0x000fe200078e0031 */
[----:B------:R-:W-:-:S07]  /*5980*/  MOV R25, 0x59a0 ;  /* 0x000059a000197802 */ /* 0x000fce0000000f00 */
[----:B-----5:R-:W-:Y:S05]  /*5990*/  CALL.REL.NOINC `($__internal_69_$__cuda_sm20_div_u64) ;  /* 0x0000018400c87944 */ /* 0x020fea0003c00000 */
        /* <DEDUP_REMOVED lines=10> */
.L_x_3810:
[----:B------:R-:W-:Y:S05]  /*5a40*/  BSYNC.RECONVERGENT B2 ;  /* 0x0000000000027941 */ /* 0x000fea0003800200 */
.L_x_3808:
        /* <DEDUP_REMOVED lines=39> */
.L_x_3812:
        /* <DEDUP_REMOVED lines=16> */
.L_x_3813:
[----:B------:R-:W-:Y:S05]  /*5dc0*/  BSYNC.RECONVERGENT B2 ;  /* 0x0000000000027941 */ /* 0x000fea0003800200 */
.L_x_3811:
        /* <DEDUP_REMOVED lines=39> */
.L_x_3815:
        /* <DEDUP_REMOVED lines=16> */
.L_x_3816:
[----:B------:R-:W-:Y:S05]  /*6140*/  BSYNC.RECONVERGENT B2 ;  /* 0x0000000000027941 */ /* 0x000fea0003800200 */
.L_x_3814:
        /* <DEDUP_REMOVED lines=40> */
.L_x_3818:
        /* <DEDUP_REMOVED lines=17> */
.L_x_3819:
[----:B------:R-:W-:Y:S05]  /*64e0*/  BSYNC.RECONVERGENT B2 ;  /* 0x0000000000027941 */ /* 0x000fea0003800200 */
.L_x_3817:
        /* <DEDUP_REMOVED lines=17> */
.L_x_3795:
        /* <DEDUP_REMOVED lines=37> */
.L_x_3824:
[----:B------:R-:W-:Y:S01]  /*6850*/  IMAD.MOV.U32 R34, RZ, RZ, R32 ;  /* 0x000000ffff227224 */ /* 0x000fe200078e0020 */
[----:B0-----:R-:W-:Y:S01]  /*6860*/  MOV R24, R48 ;  /* 0x0000003000187202 */ /* 0x001fe20000000f00 */
        /* <DEDUP_REMOVED lines=13> */
.L_x_3825:
[----:B------:R-:W-:Y:S05]  /*6940*/  BSYNC.RECONVERGENT B2 ;  /* 0x0000000000027941 */ /* 0x000fea0003800200 */
.L_x_3823:
        /* <DEDUP_REMOVED lines=40> */
.L_x_3827:
        /* <DEDUP_REMOVED lines=16> */
.L_x_3828:
[----:B------:R-:W-:Y:S05]  /*6cd0*/  BSYNC.RECONVERGENT B2 ;  /* 0x0000000000027941 */ /* 0x000fea0003800200 */
.L_x_3826:
        /* <DEDUP_REMOVED lines=39> */
.L_x_3830:
        /* <DEDUP_REMOVED lines=16> */
.L_x_3831:
[----:B------:R-:W-:Y:S05]  /*7050*/  BSYNC.RECONVERGENT B2 ;  /* 0x0000000000027941 */ /* 0x000fea0003800200 */
.L_x_3829:
        /* <DEDUP_REMOVED lines=40> */
.L_x_3833:
        /* <DEDUP_REMOVED lines=17> */
.L_x_3834:
[----:B------:R-:W-:Y:S05]  /*73f0*/  BSYNC.RECONVERGENT B2 ;  /* 0x0000000000027941 */ /* 0x000fea0003800200 */
.L_x_3832:
        /* <DEDUP_REMOVED lines=10> */
.L_x_3822:
        /* <DEDUP_REMOVED lines=35> */
.L_x_3837:
[----:B------:R-:W-:Y:S01]  /*76d0*/  IMAD.MOV.U32 R34, RZ, RZ, R32 ;  /* 0x000000ffff227224 */ /* 0x000fe200078e0020 */
[----:B0-----:R-:W-:Y:S01]  /*76e0*/  MOV R24, R48 ;  /* 0x0000003000187202 */ /* 0x001fe20000000f00 */
[----:B------:R-:W-:Y:S01]  /*76f0*/  IMAD.MOV.U32 R27, RZ, RZ, R49 ;  /* 0x000000ffff1b7224 */ /* 0x000fe200078e0031 */
[----:B------:R-:W-:-:S07]  /*7700*/  MOV R25, 0x7720 ;  /* 0x0000772000197802 */ /* 0x000fce0000000f00 */
[----:B-----5:R-:W-:Y:S05]  /*7710*/  CALL.REL.NOINC `($__internal_69_$__cuda_sm20_div_u64) ;  /* 0x0000016800687944 */ /* 0x020fea0003c00000 */
        /* <DEDUP_REMOVED lines=10> */
.L_x_3838:
[----:B------:R-:W-:Y:S05]  /*77c0*/  BSYNC.RECONVERGENT B2 ;  /* 0x0000000000027941 */ /* 0x000fea0003800200 */
.L_x_3836:
        /* <DEDUP_REMOVED lines=41> */
.L_x_3840:
        /* <DEDUP_REMOVED lines=17> */
.L_x_3841:
[----:B------:R-:W-:Y:S05]  /*7b70*/  BSYNC.RECONVERGENT B2 ;  /* 0x0000000000027941 */ /* 0x000fea0003800200 */
.L_x_3839:
        /* <DEDUP_REMOVED lines=10> */
.L_x_3835:
        /* <DEDUP_REMOVED lines=12> */
[----:B0-----:R-:W-:Y:S01]  /*7ce0*/  IADD3 R25, PT, PT, RZ, -R48, RZ ;  /* 0x80000030ff197210 */ /* 0x001fe20007ffe0ff */
[----:B------:R-:W-:Y:S01]  /*7cf0*/  IMAD.MOV.U32 R31, RZ, RZ, RZ ;  /* 0x000000ffff1f7224 */ /* 0x000fe200078e00ff */
[----:B------:R-:W-:-:S05]  /*7d00*/  ISETP.NE.U32.AND P2, PT, R48, RZ, PT ;  /* 0x000000ff3000720c */ /* 0x000fca0003f45070 */
[----:B-1----:R-:W0:Y:S02]  /*7d10*/  MUFU.RCP R3, R3 ;  /* 0x0000000300037308 */ /* 0x002e240000001000 */
        /* <DEDUP_REMOVED lines=19> */
.L_x_3843:
[----:B------:R-:W-:Y:S01]  /*7e50*/  MOV R34, R32 ;  /* 0x0000002000227202 */ /* 0x000fe20000000f00 */
[----:B0-----:R-:W-:Y:S01]  /*7e60*/  IMAD.MOV.U32 R24, RZ, RZ, R48 ;  /* 0x000000ffff187224 */ /* 0x001fe200078e0030 */
[----:B------:R-:W-:Y:S02]  /*7e70*/  MOV R27, R49 ;  /* 0x00000031001b7202 */ /* 0x000fe40000000f00 */
[----:B------:R-:W-:-:S07]  /*7e80*/  MOV R25, 0x7ea0 ;  /* 0x00007ea000197802 */ /* 0x000fce0000000f00 */
[----:B-----5:R-:W-:Y:S05]  /*7e90*/  CALL.REL.NOINC `($__internal_69_$__cuda_sm20_div_u64) ;  /* 0x0000016000887944 */ /* 0x020fea0003c00000 */
        /* <DEDUP_REMOVED lines=11> */
.L_x_3844:
[----:B------:R-:W-:Y:S05]  /*7f50*/  BSYNC.RECONVERGENT B2 ;  /* 0x0000000000027941 */ /* 0x000fea0003800200 */
.L_x_3842:
        /* <DEDUP_REMOVED lines=10> */
.L_x_3821:
[----:B------:R-:W1:Y:S01]  /*8000*/  LDCU.64 UR4, c[0x0][0x450] ;  /* 0x00008a00ff0477ac */ /* 0x000e620008000a00 */
[----:B------:R-:W-:Y:S01]  /*8010*/  MOV R22, R29 ;  /* 0x0000001d00167202 */ /* 0x000fe20000000f00 */
        /* <DEDUP_REMOVED lines=9> */
.L_x_3794:
[----:B------:R-:W-:Y:S05]  /*80b0*/  BSYNC.RECONVERGENT B1 ;  /* 0x0000000000017941 */ /* 0x000fea0003800200 */
.L_x_3793:
        /* <DEDUP_REMOVED lines=10> */
[----:B--2---:R-:W-:Y:S02]  /*8160*/  MOV R34, UR5 ;  /* 0x0000000500227c02 */ /* 0x004fe40008000f00 */
[----:B---3--:R-:W-:-:S03]  /*8170*/  MOV R30, UR4 ;  /* 0x00000004001e7c02 */ /* 0x008fc60008000f00 */
[----:B------:R-:W-:-:S05]  /*8180*/  VIADD R2, R34, 0xfffffffe ;  /* 0xfffffffe22027836 */ /* 0x000fca0000000000 */
[----:B------:R-:W-:-:S13]  /*8190*/  ISETP.GE.U32.AND P0, PT, R2, 0x7, PT ;  /* 0x000000070200780c */ /* 0x000fda0003f06070 */
[----:B------:R-:W-:Y:S05]  /*81a0*/  @!P0 BRA `(.L_x_3847) ;  /* 0x0000001c00308947 */ /* 0x000fea0003800000 */
[----:B------:R-:W-:-:S07]  /*81b0*/  IMAD.MOV.U32 R26, RZ, RZ, RZ ;  /* 0x000000ffff1a7224 */ /* 0x000fce00078e00ff */
.L_x_3872:
        /* <DEDUP_REMOVED lines=31> */
.L_x_3849:
[----:B------:R-:W-:Y:S01]  /*83b0*/  IMAD.MOV.U32 R34, RZ, RZ, R32 ;  /* 0x000000ffff227224 */ /* 0x000fe200078e0020 */
[----:B01----:R-:W-:Y:S01]  /*83c0*/  MOV R24, R48 ;  /* 0x0000003000187202 */ /* 0x003fe20000000f00 */
        /* <DEDUP_REMOVED lines=13> */
.L_x_3850:
[----:B------:R-:W-:Y:S05]  /*84a0*/  BSYNC.RECONVERGENT B2 ;  /* 0x0000000000027941 */ /* 0x000fea0003800200 */
.L_x_3848:
        /* <DEDUP_REMOVED lines=40> */
.L_x_3852:
        /* <DEDUP_REMOVED lines=16> */
.L_x_3853:
[----:B------:R-:W-:Y:S05]  /*8830*/  BSYNC.RECONVERGENT B2 ;  /* 0x0000000000027941 */ /* 0x000fea0003800200 */
.L_x_3851:
        /* <DEDUP_REMOVED lines=39> */
.L_x_3855:
        /* <DEDUP_REMOVED lines=16> */
.L_x_3856:
[----:B------:R-:W-:Y:S05]  /*8bb0*/  BSYNC.RECONVERGENT B2 ;  /* 0x0000000000027941 */ /* 0x000fea0003800200 */
.L_x_3854:
        /* <DEDUP_REMOVED lines=39> */
.L_x_3858:
        /* <DEDUP_REMOVED lines=16> */
.L_x_3859:
[----:B------:R-:W-:Y:S05]  /*8f30*/  BSYNC.RECONVERGENT B2 ;  /* 0x0000000000027941 */ /* 0x000fea0003800200 */
.L_x_3857:
        /* <DEDUP_REMOVED lines=39> */
.L_x_3861:
        /* <DEDUP_REMOVED lines=16> */
.L_x_3862:
[----:B------:R-:W-:Y:S05]  /*92b0*/  BSYNC.RECONVERGENT B2 ;  /* 0x0000000000027941 */ /* 0x000fea0003800200 */
.L_x_3860:
        /* <DEDUP_REMOVED lines=39> */
.L_x_3864:
        /* <DEDUP_REMOVED lines=16> */
.L_x_3865:
[----:B------:R-:W-:Y:S05]  /*9630*/  BSYNC.RECONVERGENT B2 ;  /* 0x0000000000027941 */ /* 0x000fea0003800200 */
.L_x_3863:
        /* <DEDUP_REMOVED lines=39> */
.L_x_3867:
        /* <DEDUP_REMOVED lines=16> */
.L_x_3868:
[----:B------:R-:W-:Y:S05]  /*99b0*/  BSYNC.RECONVERGENT B2 ;  /* 0x0000000000027941 */ /* 0x000fea0003800200 */
.L_x_3866:
        /* <DEDUP_REMOVED lines=40> */
.L_x_3870:
        /* <DEDUP_REMOVED lines=17> */
.L_x_3871:
[----:B------:R-:W-:Y:S05]  /*9d50*/  BSYNC.RECONVERGENT B2 ;  /* 0x0000000000027941 */ /* 0x000fea0003800200 */
.L_x_3869:
        /* <DEDUP_REMOVED lines=17> */
.L_x_3847:
        /* <DEDUP_REMOVED lines=37> */
.L_x_3876:
[----:B------:R-:W-:Y:S01]  /*a0c0*/  MOV R34, R32 ;  /* 0x0000002000227202 */ /* 0x000fe20000000f00 */
[----:B01----:R-:W-:Y:S01]  /*a0d0*/  IMAD.MOV.U32 R24, RZ, RZ, R48 ;  /* 0x000000ffff187224 */ /* 0x003fe200078e0030 */
        /* <DEDUP_REMOVED lines=13> */
.L_x_3877:
[----:B------:R-:W-:Y:S05]  /*a1b0*/  BSYNC.RECONVERGENT B2 ;  /* 0x0000000000027941 */ /* 0x000fea0003800200 */
.L_x_3875:
        /* <DEDUP_REMOVED lines=40> */
.L_x_3879:
        /* <DEDUP_REMOVED lines=16> */
.L_x_3880:
[----:B------:R-:W-:Y:S05]  /*a540*/  BSYNC.RECONVERGENT B2 ;  /* 0x0000000000027941 */ /* 0x000fea0003800200 */
.L_x_3878:
        /* <DEDUP_REMOVED lines=39> */
.L_x_3882:
        /* <DEDUP_REMOVED lines=16> */
.L_x_3883:
[----:B------:R-:W-:Y:S05]  /*a8c0*/  BSYNC.RECONVERGENT B2 ;  /* 0x0000000000027941 */ /* 0x000fea0003800200 */
.L_x_3881:
        /* <DEDUP_REMOVED lines=40> */
.L_x_3885:
        /* <DEDUP_REMOVED lines=17> */
.L_x_3886:
[----:B------:R-:W-:Y:S05]  /*ac60*/  BSYNC.RECONVERGENT B2 ;  /* 0x0000000000027941 */ /* 0x000fea0003800200 */
.L_x_3884:
        /* <DEDUP_REMOVED lines=10> */
.L_x_3874:
[----:B------:R-:W-:-:S13]  /*ad10*/  LOP3.LUT P0, R2, R2, 0x3, RZ, 0xc0, !PT ;  /* 0x0000000302027812 */ /* 0x000fda000780c0ff */
[----:B------:R-:W-:Y:S05]  /*ad20*/  @!P0 BRA `(.L_x_3873) ;  /* 0x0000000800d08947 */ /* 0x000fea0003800000 */
[----:B------:R-:W-:-:S13]  /*ad30*/  ISETP.NE.AND P0, PT, R2, 0x1, PT ;  /* 0x000000010200780c */ /* 0x000fda0003f05270 */
        /* <DEDUP_REMOVED lines=32> */
.L_x_3889:
[----:B------:R-:W-:Y:S01]  /*af40*/  MOV R34, R32 ;  /* 0x0000002000227202 */ /* 0x000fe20000000f00 */
[----:B01----:R-:W-:Y:S01]  /*af50*/  IMAD.MOV.U32 R24, RZ, RZ, R48 ;  /* 0x000000ffff187224 */ /* 0x003fe200078e0030 */
[----:B------:R-:W-:Y:S02]  /*af60*/  MOV R27, R49 ;  /* 0x00000031001b7202 */ /* 0x000fe40000000f00 */
[----:B------:R-:W-:-:S07]  /*af70*/  MOV R25, 0xaf90 ;  /* 0x0000af9000197802 */ /* 0x000fce0000000f00 */
[----:B-----5:R-:W-:Y:S05]  /*af80*/  CALL.REL.NOINC `($__internal_69_$__cuda_sm20_div_u64) ;  /* 0x00000130004c7944 */ /* 0x020fea0003c00000 */
        /* <DEDUP_REMOVED lines=10> */
.L_x_3890:
[----:B------:R-:W-:Y:S05]  /*b030*/  BSYNC.RECONVERGENT B2 ;  /* 0x0000000000027941 */ /* 0x000fea0003800200 */
.L_x_3888:
        /* <DEDUP_REMOVED lines=41> */
.L_x_3892:
        /* <DEDUP_REMOVED lines=17> */
.L_x_3893:
[----:B------:R-:W-:Y:S05]  /*b3e0*/  BSYNC.RECONVERGENT B2 ;  /* 0x0000000000027941 */ /* 0x000fea0003800200 */
.L_x_3891:
        /* <DEDUP_REMOVED lines=10> */
.L_x_3887:
[----:B------:R-:W2:Y:S02]  /*b490*/  LDCU UR4, c[0x0][0x518] ;  /* 0x0000a300ff0477ac */ /* 0x000ea40008000800 */
[----:B--2---:R-:W-:-:S04]  /*b4a0*/  ULOP3.LUT UR4, UR4, 0x1, URZ, 0xc0, !UPT ;  /* 0x0000000104047892 */ /* 0x004fc8000f8ec0ff */
[----:B------:R-:W-:-:S09]  /*b4b0*/  UISETP.NE.U32.AND UP0, UPT, UR4, 0x1, UPT ;  /* 0x000000010400788c */ /* 0x000fd2000bf05070 */
        /* <DEDUP_REMOVED lines=8> */
[----:B------:R-:W2:Y:S01]  /*b540*/  I2F.U32.RP R2, R48 ;  /* 0x0000003000027306 */ /* 0x000ea20000209000 */
[----:B01----:R-:W-:Y:S01]  /*b550*/  IMAD.MOV R25, RZ, RZ, -R48 ;  /* 0x000000ffff197224 */ /* 0x003fe200078e0a30 */
[----:B------:R-:W-:Y:S01]  /*b560*/  ISETP.NE.U32.AND P2, PT, R48, RZ, PT ;  /* 0x000000ff3000720c */ /* 0x000fe20003f45070 */
[----:B------:R-:W-:Y:S01]  /*b570*/  IMAD.MOV.U32 R27, RZ, RZ, RZ ;  /* 0x000000ffff1b7224 */ /* 0x000fe200078e00ff */
[----:B------:R-:W-:-:S04]  /*b580*/  MOV R31, RZ ;  /* 0x000000ff001f7202 */ /* 0x000fc80000000f00 */
[----:B--2---:R-:W0:Y:S02]  /*b590*/  MUFU.RCP R2, R2 ;  /* 0x0000000200027308 */ /* 0x004e240000001000 */
        /* <DEDUP_REMOVED lines=18> */
.L_x_3895:
[----:B------:R-:W-:Y:S01]  /*b6c0*/  IMAD.MOV.U32 R34, RZ, RZ, R32 ;  /* 0x000000ffff227224 */ /* 0x000fe200078e0020 */
[----:B01----:R-:W-:Y:S01]  /*b6d0*/  MOV R24, R48 ;  /* 0x0000003000187202 */ /* 0x003fe20000000f00 */
[----:B------:R-:W-:Y:S01]  /*b6e0*/  IMAD.MOV.U32 R27, RZ, RZ, R49 ;  /* 0x000000ffff1b7224 */ /* 0x000fe200078e0031 */
[----:B------:R-:W-:-:S07]  /*b6f0*/  MOV R25, 0xb710 ;  /* 0x0000b71000197802 */ /* 0x000fce0000000f00 */
[----:B-----5:R-:W-:Y:S05]  /*b700*/  CALL.REL.NOINC `($__internal_69_$__cuda_sm20_div_u64) ;  /* 0x00000128006c7944 */ /* 0x020fea0003c00000 */
        /* <DEDUP_REMOVED lines=11> */
.L_x_3896:
[----:B------:R-:W-:Y:S05]  /*b7c0*/  BSYNC.RECONVERGENT B2 ;  /* 0x0000000000027941 */ /* 0x000fea0003800200 */
.L_x_3894:
        /* <DEDUP_REMOVED lines=10> */
.L_x_3873:
[----:B------:R-:W2:Y:S01]  /*b870*/  LDCU.64 UR4, c[0x0][0x450] ;  /* 0x00008a00ff0477ac */ /* 0x000ea20008000a00 */
[----:B------:R-:W-:Y:S01]  /*b880*/  MOV R23, R28 ;  /* 0x0000001c00177202 */ /* 0x000fe20000000f00 */
[----:B------:R-:W-:Y:S01]  /*b890*/  IMAD.MOV.U32 R22, RZ, RZ, R29 ;  /* 0x000000ffff167224 */ /* 0x000fe200078e001d */
[----:B------:R-:W0:Y:S01]  /*b8a0*/  LDCU.64 UR8, c[0x0][0x380] ;  /* 0x00007000ff0877ac */ /* 0x000e220008000a00 */
[----:B--2---:R-:W-:Y:S02]  /*b8b0*/  IMAD R31, R31, UR4, RZ ;  /* 0x000000041f1f7c24 */ /* 0x004fe4000f8e02ff */
[----:B------:R-:W-:-:S04]  /*b8c0*/  IMAD.WIDE.U32 R22, R32, UR4, R22 ;  /* 0x0000000420167c25 */ /* 0x000fc8000f8e0016 */
[----:B------:R-:W-:Y:S01]  /*b8d0*/  IMAD R31, R32, UR5, R31 ;  /* 0x00000005201f7c24 */ /* 0x000fe2000f8e021f */
[----:B01----:R-:W-:-:S03]  /*b8e0*/  LEA R24, P0, R22, UR8, 0x1 ;  /* 0x0000000816187c11 */ /* 0x003fc6000f8008ff */
[----:B------:R-:W-:-:S05]  /*b8f0*/  IMAD.IADD R23, R23, 0x1, R31 ;  /* 0x0000000117177824 */ /* 0x000fca00078e021f */
[----:B------:R-:W-:-:S05]  /*b900*/  LEA.HI.X R25, R22, UR9, R23, 0x1, P0 ;  /* 0x0000000916197c11 */ /* 0x000fca00080f0c17 */
[----:B------:R2:W5:Y:S02]  /*b910*/  LDG.E.U16 R2, desc[UR6][R24.64] ;  /* 0x0000000618027981 */ /* 0x000564000c1e1500 */
.L_x_3846:
[----:B------:R-:W-:Y:S05]  /*b920*/  BSYNC.RECONVERGENT B1 ;  /* 0x0000000000017941 */ /* 0x000fea0003800200 */
.L_x_3845:
[----:B------:R-:W3:Y:S01]  /*b930*/  LDCU.64 UR4, c[0x0][0x860] ;  /* 0x00010c00ff0477ac */ /* 0x000ee20008000a00 */
[----:B------:R-:W-:-:S04]  /*b940*/  IADD3 R32, P1, PT, R11, R45, RZ ;  /* 0x0000002d0b207210 */ /* 0x000fc80007f3e0ff */
[----:B------:R-:W-:Y:S02]  /*b950*/  IADD3.X R31, PT, PT, RZ, R40, RZ, P1, !PT ;  /* 0x00000028ff1f7210 */ /* 0x000fe40000ffe4ff */
[----:B---3--:R-:W-:-:S04]  /*b960*/  ISETP.GE.U32.AND P0, PT, R32, UR4, PT ;  /* 0x0000000420007c0c */ /* 0x008fc8000bf06070 */
[----:B------:R-:W-:-:S13]  /*b970*/  ISETP.GE.U32.AND.EX P0, PT, R31, UR5, PT, P0 ;  /* 0x000000051f007c0c */ /* 0x000fda000bf06100 */
[----:B------:R-:W-:Y:S05]  /*b980*/  @P0 BRA `(.L_x_3897) ;  /* 0x0000003800cc0947 */ /* 0x000fea0003800000 */
[----:B------:R-:W3:Y:S01]  /*b990*/  LDCU UR5, c[0x0][0x518] ;  /* 0x0000a300ff0577ac */ /* 0x000ee20008000800 */
[----:B------:R-:W-:Y:S01]  /*b9a0*/  CS2R R28, SRZ ;  /* 0x00000000001c7805 */ /* 0x000fe2000001ff00 */
[----:B------:R-:W4:Y:S01]  /*b9b0*/  LDCU UR4, c[0x0][0x518] ;  /* 0x0000a300ff0477ac */ /* 0x000f220008000800 */
[----:B---3--:R-:W-:Y:S02]  /*b9c0*/  IMAD.U32 R34, RZ, RZ, UR5 ;  /* 0x00000005ff227e24 */ /* 0x008fe4000f8e00ff */
[----:B----4-:R-:W-:-:S03]  /*b9d0*/  IMAD.U32 R30, RZ, RZ, UR4 ;  /* 0x00000004ff1e7e24 */ /* 0x010fc6000f8e00ff */
[----:B------:R-:W-:-:S04]  /*b9e0*/  IADD3 R0, PT, PT, R34, -0x2, RZ ;  /* 0xfffffffe22007810 */ /* 0x000fc80007ffe0ff */
[----:B------:R-:W-:-:S13]  /*b9f0*/  ISETP.GE.U32.AND P0, PT, R0, 0x7, PT ;  /* 0x000000070000780c */ /* 0x000fda0003f06070 */
[----:B------:R-:W-:Y:S05]  /*ba00*/  @!P0 BRA `(.L_x_3898) ;  /* 0x0000001c00308947 */ /* 0x000fea0003800000 */
[----:B------:R-:W-:-:S07]  /*ba10*/  HFMA2 R26, -RZ, RZ, 0, 0 ;  /* 0x00000000ff1a7431 */ /* 0x000fce00000001ff */
.L_x_3923:
        /* <DEDUP_REMOVED lines=31> */
.L_x_3900:
[----:B------:R-:W-:Y:S01]  /*bc10*/  MOV R34, R32 ;  /* 0x0000002000227202 */ /* 0x000fe20000000f00 */
[----:B012---:R-:W-:Y:S01]  /*bc20*/  IMAD.MOV.U32 R24, RZ, RZ, R48 ;  /* 0x000000ffff187224 */ /* 0x007fe200078e0030 */
        /* <DEDUP_REMOVED lines=13> */
.L_x_3901:
[----:B------:R-:W-:Y:S05]  /*bd00*/  BSYNC.RECONVERGENT B1 ;  /* 0x0000000000017941 */ /* 0x000fea0003800200 */
.L_x_3899:
        /* <DEDUP_REMOVED lines=40> */
.L_x_3903:
        /* <DEDUP_REMOVED lines=16> */
.L_x_3904:
[----:B------:R-:W-:Y:S05]  /*c090*/  BSYNC.RECONVERGENT B1 ;  /* 0x0000000000017941 */ /* 0x000fea0003800200 */
.L_x_3902:
        /* <DEDUP_REMOVED lines=39> */
.L_x_3906:
        /* <DEDUP_REMOVED lines=16> */
.L_x_3907:
[----:B------:R-:W-:Y:S05]  /*c410*/  BSYNC.RECONVERGENT B1 ;  /* 0x0000000000017941 */ /* 0x000fea0003800200 */
.L_x_3905:
        /* <DEDUP_REMOVED lines=39> */
.L_x_3909:
        /* <DEDUP_REMOVED lines=16> */
.L_x_3910:
[----:B------:R-:W-:Y:S05]  /*c790*/  BSYNC.RECONVERGENT B1 ;  /* 0x0000000000017941 */ /* 0x000fea0003800200 */
.L_x_3908:
        /* <DEDUP_REMOVED lines=39> */
.L_x_3912:
        /* <DEDUP_REMOVED lines=16> */
.L_x_3913:
[----:B------:R-:W-:Y:S05]  /*cb10*/  BSYNC.RECONVERGENT B1 ;  /* 0x0000000000017941 */ /* 0x000fea0003800200 */
.L_x_3911:
        /* <DEDUP_REMOVED lines=39> */
.L_x_3915:
        /* <DEDUP_REMOVED lines=16> */
.L_x_3916:
[----:B------:R-:W-:Y:S05]  /*ce90*/  BSYNC.RECONVERGENT B1 ;  /* 0x0000000000017941 */ /* 0x000fea0003800200 */
.L_x_3914:
        /* <DEDUP_REMOVED lines=39> */
.L_x_3918:
        /* <DEDUP_REMOVED lines=16> */
.L_x_3919:
[----:B------:R-:W-:Y:S05]  /*d210*/  BSYNC.RECONVERGENT B1 ;  /* 0x0000000000017941 */ /* 0x000fea0003800200 */
.L_x_3917:
        /* <DEDUP_REMOVED lines=40> */
.L_x_3921:
        /* <DEDUP_REMOVED lines=17> */
.L_x_3922:
[----:B------:R-:W-:Y:S05]  /*d5b0*/  BSYNC.RECONVERGENT B1 ;  /* 0x0000000000017941 */ /* 0x000fea0003800200 */
.L_x_3920:
        /* <DEDUP_REMOVED lines=17> */
.L_x_3898:
        /* <DEDUP_REMOVED lines=37> */
.L_x_3927:
[----:B------:R-:W-:Y:S01]  /*d920*/  IMAD.MOV.U32 R34, RZ, RZ, R32 ;  /* 0x000000ffff227224 */ /* 0x000fe200078e0020 */
[----:B012---:R-:W-:Y:S01]  /*d930*/  MOV R24, R48 ;  /* 0x0000003000187202 */ /* 0x007fe20000000f00 */
        /* <DEDUP_REMOVED lines=13> */
.L_x_3928:
[----:B------:R-:W-:Y:S05]  /*da10*/  BSYNC.RECONVERGENT B1 ;  /* 0x0000000000017941 */ /* 0x000fea0003800200 */
.L_x_3926:
        /* <DEDUP_REMOVED lines=40> */
.L_x_3930:
        /* <DEDUP_REMOVED lines=16> */
.L_x_3931:
[----:B------:R-:W-:Y:S05]  /*dda0*/  BSYNC.RECONVERGENT B1 ;  /* 0x0000000000017941 */ /* 0x000fea0003800200 */
.L_x_3929:
        /* <DEDUP_REMOVED lines=39> */
.L_x_3933:
        /* <DEDUP_REMOVED lines=16> */
.L_x_3934:
[----:B------:R-:W-:Y:S05]  /*e120*/  BSYNC.RECONVERGENT B1 ;  /* 0x0000000000017941 */ /* 0x000fea0003800200 */
.L_x_3932:
        /* <DEDUP_REMOVED lines=40> */
.L_x_3936:
        /* <DEDUP_REMOVED lines=17> */
.L_x_3937:
[----:B------:R-:W-:Y:S05]  /*e4c0*/  BSYNC.RECONVERGENT B1 ;  /* 0x0000000000017941 */ /* 0x000fea0003800200 */
.L_x_3935:
        /* <DEDUP_REMOVED lines=10> */
.L_x_3925:
[----:B------:R-:W-:-:S13]  /*e570*/  LOP3.LUT P0, R0, R0, 0x3, RZ, 0xc0, !PT ;  /* 0x0000000300007812 */ /* 0x000fda000780c0ff */
[----:B------:R-:W-:Y:S05]  /*e580*/  @!P0 BRA `(.L_x_3924) ;  /* 0x0000000800d08947 */ /* 0x000fea0003800000 */
[----:B------:R-:W-:-:S13]  /*e590*/  ISETP.NE.AND P0, PT, R0, 0x1, PT ;  /* 0x000000010000780c */ /* 0x000fda0003f05270 */
        /* <DEDUP_REMOVED lines=32> */
.L_x_3940:
[----:B------:R-:W-:Y:S01]  /*e7a0*/  IMAD.MOV.U32 R34, RZ, RZ, R32 ;  /* 0x000000ffff227224 */ /* 0x000fe200078e0020 */
[----:B012---:R-:W-:Y:S01]  /*e7b0*/  MOV R24, R48 ;  /* 0x0000003000187202 */ /* 0x007fe20000000f00 */
        /* <DEDUP_REMOVED lines=13> */
.L_x_3941:
[----:B------:R-:W-:Y:S05]  /*e890*/  BSYNC.RECONVERGENT B1 ;  /* 0x0000000000017941 */ /* 0x000fea0003800200 */
.L_x_3939:
        /* <DEDUP_REMOVED lines=41> */
.L_x_3943:
        /* <DEDUP_REMOVED lines=17> */
.L_x_3944:
[----:B------:R-:W-:Y:S05]  /*ec40*/  BSYNC.RECONVERGENT B1 ;  /* 0x0000000000017941 */ /* 0x000fea0003800200 */
.L_x_3942:
        /* <DEDUP_REMOVED lines=10> */
.L_x_3938:
[----:B------:R-:W3:Y:S02]  /*ecf0*/  LDCU UR4, c[0x0][0x518] ;  /* 0x0000a300ff0477ac */ /* 0x000ee40008000800 */
[----:B---3--:R-:W-:-:S04]  /*ed00*/  ULOP3.LUT UR4, UR4, 0x1, URZ, 0xc0, !UPT ;  /* 0x0000000104047892 */ /* 0x008fc8000f8ec0ff */
[----:B------:R-:W-:-:S09]  /*ed10*/  UISETP.NE.U32.AND UP0, UPT, UR4, 0x1, UPT ;  /* 0x000000010400788c */ /* 0x000fd2000bf05070 */
        /* <DEDUP_REMOVED lines=8> */
[----:B------:R-:W3:Y:S01]  /*eda0*/  I2F.U32.RP R0, R48 ;  /* 0x0000003000007306 */ /* 0x000ee20000209000 */
[----:B012---:R-:W-:Y:S01]  /*edb0*/  IADD3 R25, PT, PT, RZ, -R48, RZ ;  /* 0x80000030ff197210 */ /* 0x007fe20007ffe0ff */
[----:B------:R-:W-:Y:S01]  /*edc0*/  HFMA2 R27, -RZ, RZ, 0, 0 ;  /* 0x00000000ff1b7431 */ /* 0x000fe200000001ff */
[----:B------:R-:W-:Y:S01]  /*edd0*/  ISETP.NE.U32.AND P2, PT, R48, RZ, PT ;  /* 0x000000ff3000720c */ /* 0x000fe20003f45070 */
[----:B------:R-:W-:-:S04]  /*ede0*/  IMAD.MOV.U32 R31, RZ, RZ, RZ ;  /* 0x000000ffff1f7224 */ /* 0x000fc800078e00ff */
[----:B---3--:R-:W0:Y:S02]  /*edf0*/  MUFU.RCP R0, R0 ;  /* 0x0000000000007308 */ /* 0x008e240000001000 */
        /* <DEDUP_REMOVED lines=18> */
.L_x_3946:
[----:B------:R-:W-:Y:S01]  /*ef20*/  MOV R34, R32 ;  /* 0x0000002000227202 */ /* 0x000fe20000000f00 */
[----:B012---:R-:W-:Y:S01]  /*ef30*/  IMAD.MOV.U32 R24, RZ, RZ, R48 ;  /* 0x000000ffff187224 */ /* 0x007fe200078e0030 */
        /* <DEDUP_REMOVED lines=14> */
.L_x_3947:
[----:B------:R-:W-:Y:S05]  /*f020*/  BSYNC.RECONVERGENT B1 ;  /* 0x0000000000017941 */ /* 0x000fea0003800200 */
.L_x_3945:
        /* <DEDUP_REMOVED lines=10> */
.L_x_3924:
[----:B------:R-:W3:Y:S01]  /*f0d0*/  LDCU.64 UR4, c[0x0][0x450] ;  /* 0x00008a00ff0477ac */ /* 0x000ee20008000a00 */
[----:B------:R-:W-:Y:S01]  /*f0e0*/  MOV R22, R29 ;  /* 0x0000001d00167202 */ /* 0x000fe20000000f00 */
[----:B------:R-:W-:Y:S01]  /*f0f0*/  IMAD.MOV.U32 R23, RZ, RZ, R28 ;  /* 0x000000ffff177224 */ /* 0x000fe200078e001c */
[----:B------:R-:W0:Y:S01]  /*f100*/  LDCU.64 UR8, c[0x0][0x380] ;  /* 0x00007000ff0877ac */ /* 0x000e220008000a00 */
[----:B---3--:R-:W-:Y:S02]  /*f110*/  IMAD R31, R31, UR4, RZ ;  /* 0x000000041f1f7c24 */ /* 0x008fe4000f8e02ff */
[----:B------:R-:W-:-:S04]  /*f120*/  IMAD.WIDE.U32 R22, R32, UR4, R22 ;  /* 0x0000000420167c25 */ /* 0x000fc8000f8e0016 */
[----:B------:R-:W-:Y:S01]  /*f130*/  IMAD R31, R32, UR5, R31 ;  /* 0x00000005201f7c24 */ /* 0x000fe2000f8e021f */
[----:B012---:R-:W-:-:S04]  /*f140*/  LEA R24, P0, R22, UR8, 0x1 ;  /* 0x0000000816187c11 */ /* 0x007fc8000f8008ff */
[----:B------:R-:W-:-:S04]  /*f150*/  IADD3 R23, PT, PT, R23, R31, RZ ;  /* 0x0000001f17177210 */ /* 0x000fc80007ffe0ff */
[----:B------:R-:W-:-:S05]  /*f160*/  LEA.HI.X R25, R22, UR9, R23, 0x1, P0 ;  /* 0x0000000916197c11 */ /* 0x000fca00080f0c17 */
[----:B------:R3:W5:Y:S01]  /*f170*/  LDG.E.U16 R0, desc[UR6][R24.64] ;  /* 0x0000000618007981 */ /* 0x000762000c1e1500 */
[----:B------:R-:W-:Y:S05]  /*f180*/  BRA `(.L_x_3897) ;  /* 0x0000000000cc7947 */ /* 0x000fea0003800000 */
.L_x_3740:
        /* <DEDUP_REMOVED lines=51> */
.L_x_3897:
[----:B------:R-:W-:Y:S05]  /*f4c0*/  BSYNC.RECONVERGENT B0 ;  /* 0x0000000000007941 */ /* 0x000fea0003800200 */
.L_x_3739:
        /* <DEDUP_REMOVED lines=11> */
[----:B------:R-:W-:Y:S02]  /*f580*/  HFMA2 R26, -RZ, RZ, 0, 0 ;  /* 0x00000000ff1a7431 */ /* 0x000fe400000001ff */
[----:B------:R-:W-:Y:S01]  /*f590*/  IMAD.MOV.U32 R28, RZ, RZ, RZ ;  /* 0x000000ffff1c7224 */ /* 0x000fe200078e00ff */
[----:B------:R-:W-:Y:S01]  /*f5a0*/  MOV R29, R45 ;  /* 0x0000002d001d7202 */ /* 0x000fe20000000f00 */
[----:B------:R-:W-:Y:S01]  /*f5b0*/  IMAD.MOV.U32 R31, RZ, RZ, R40 ;  /* 0x000000ffff1f7224 */ /* 0x000fe200078e0028 */
[----:B------:R-:W-:Y:S02]  /*f5c0*/  ISETP.GT.U32.AND P0, PT, R22, 0x6, PT ;  /* 0x000000061600780c */ /* 0x000fe40003f04070 */
[----:B----4-:R-:W-:-:S11]  /*f5d0*/  MOV R30, UR4 ;  /* 0x00000004001e7c02 */ /* 0x010fd60008000f00 */
[----:B------:R-:W-:Y:S05]  /*f5e0*/  @!P0 BRA `(.L_x_3951) ;  /* 0x0000001c00048947 */ /* 0x000fea0003800000 */
[----:B------:R-:W-:-:S07]  /*f5f0*/  IMAD.MOV.U32 R32, RZ, RZ, RZ ;  /* 0x000000ffff207224 */ /* 0x000fce00078e00ff */
.L_x_3976:
[----:B------:R-:W-:Y:S01]  /*f600*/  IADD3 R33, PT, PT, R30, -0x1, RZ ;  /* 0xffffffff1e217810 */ /* 0x000fe20007ffe0ff */
[----:B------:R-:W-:Y:S01]  /*f610*/  UMOV UR4, 0x1a0 ;  /* 0x000001a000047882 */ /* 0x000fe20000000000 */
[----:B------:R-:W-:Y:S02]  /*f620*/  BSSY.RECONVERGENT B1, `(.L_x_3952) ;  /* 0x000002c000017945 */ /* 0x000fe40003800200 */
[----:B------:R-:W-:-:S04]  /*f630*/  LEA R33, R33, UR4, 0x3 ;  /* 0x0000000421217c11 */ /* 0x000fc8000f8e18ff */
[----:B------:R-:W4:Y:S02]  /*f640*/  LDC.64 R48, c[0x0][R33+0x388] ;  /* 0x0000e20021307b82 */ /* 0x000f240000000a00 */
[----:B----4-:R-:W-:-:S04]  /*f650*/  LOP3.LUT R22, R31, R49, RZ, 0xfc, !PT ;  /* 0x000000311f167212 */ /* 0x010fc800078efcff */
[----:B------:R-:W-:-:S13]  /*f660*/  ISETP.NE.U32.AND P0, PT, R22, RZ, PT ;  /* 0x000000ff1600720c */ /* 0x000fda0003f05070 */
[----:B------:R-:W-:Y:S05]  /*f670*/  @P0 BRA `(.L_x_3953) ;  /* 0x00000000005c0947 */ /* 0x000fea0003800000 */
[----:B0123--:R-:W0:Y:S01]  /*f680*/  I2F.U32.RP R24, R48 ;  /* 0x0000003000187306 */ /* 0x00fe220000209000 */
        /* <DEDUP_REMOVED lines=22> */
.L_x_3953:
[----:B------:R-:W-:Y:S01]  /*f7f0*/  IMAD.MOV.U32 R34, RZ, RZ, R29 ;  /* 0x000000ffff227224 */ /* 0x000fe200078e001d */
[----:B0123--:R-:W-:Y:S01]  /*f800*/  MOV R24, R48 ;  /* 0x0000003000187202 */ /* 0x00ffe20000000f00 */
        /* <DEDUP_REMOVED lines=13> */
.L_x_3954:
[----:B------:R-:W-:Y:S05]  /*f8e0*/  BSYNC.RECONVERGENT B1 ;  /* 0x0000000000017941 */ /* 0x000fea0003800200 */
.L_x_3952:
        /* <DEDUP_REMOVED lines=39> */
.L_x_3956:
        /* <DEDUP_REMOVED lines=16> */
.L_x_3957:
[----:B------:R-:W-:Y:S05]  /*fc60*/  BSYNC.RECONVERGENT B1 ;  /* 0x0000000000017941 */ /* 0x000fea0003800200 */
.L_x_3955:
        /* <DEDUP_REMOVED lines=38> */
.L_x_3959:
        /* <DEDUP_REMOVED lines=16> */
.L_x_3960:
[----:B------:R-:W-:Y:S05]  /*ffd0*/  BSYNC.RECONVERGENT B1 ;  /* 0x0000000000017941 */ /* 0x000fea0003800200 */
.L_x_3958:
        /* <DEDUP_REMOVED lines=38> */
.L_x_3962:
        /* <DEDUP_REMOVED lines=16> */
.L_x_3963:
[----:B------:R-:W-:Y:S05]  /*10340*/  BSYNC.RECONVERGENT B1 ;  /* 0x0000000000017941 */ /* 0x000fea0003800200 */
.L_x_3961:
        /* <DEDUP_REMOVED lines=38> */
.L_x_3965:
        /* <DEDUP_REMOVED lines=16> */
.L_x_3966:
[----:B------:R-:W-:Y:S05]  /*106b0*/  BSYNC.RECONVERGENT B1 ;  /* 0x0000000000017941 */ /* 0x000fea0003800200 */
.L_x_3964:
        /* <DEDUP_REMOVED lines=38> */
.L_x_3968:
        /* <DEDUP_REMOVED lines=16> */
.L_x_3969:
[----:B------:R-:W-:Y:S05]  /*10a20*/  BSYNC.RECONVERGENT B1 ;  /* 0x0000000000017941 */ /* 0x000fea0003800200 */
.L_x_3967:
        /* <DEDUP_REMOVED lines=38> */
.L_x_3971:
        /* <DEDUP_REMOVED lines=16> */
.L_x_3972:
[----:B------:R-:W-:Y:S05]  /*10d90*/  BSYNC.RECONVERGENT B1 ;  /* 0x0000000000017941 */ /* 0x000fea0003800200 */
.L_x_3970:
        /* <DEDUP_REMOVED lines=37> */
.L_x_3974:
        /* <DEDUP_REMOVED lines=17> */
.L_x_3975:
[----:B------:R-:W-:Y:S05]  /*11100*/  BSYNC.RECONVERGENT B1 ;  /* 0x0000000000017941 */ /* 0x000fea0003800200 */
.L_x_3973:
        /* <DEDUP_REMOVED lines=15> */
.L_x_3951:
        /* <DEDUP_REMOVED lines=39> */
.L_x_3982:
        /* <DEDUP_REMOVED lines=15> */
.L_x_3983:
[----:B------:R-:W-:Y:S05]  /*11560*/  BSYNC.RECONVERGENT B3 ;  /* 0x0000000000037941 */ /* 0x000fea0003800200 */
.L_x_3981:
        /* <DEDUP_REMOVED lines=39> */
.L_x_3985:
        /* <DEDUP_REMOVED lines=16> */
.L_x_3986:
[----:B------:R-:W-:Y:S05]  /*118e0*/  BSYNC.RECONVERGENT B3 ;  /* 0x0000000000037941 */ /* 0x000fea0003800200 */
.L_x_3984:
        /* <DEDUP_REMOVED lines=38> */
.L_x_3988:
        /* <DEDUP_REMOVED lines=16> */
.L_x_3989:
[----:B------:R-:W-:Y:S05]  /*11c50*/  BSYNC.RECONVERGENT B3 ;  /* 0x0000000000037941 */ /* 0x000fea0003800200 */
.L_x_3987:
        /* <DEDUP_REMOVED lines=37> */
.L_x_3991:
        /* <DEDUP_REMOVED lines=17> */
.L_x_3992:
[----:B------:R-:W-:Y:S05]  /*11fc0*/  BSYNC.RECONVERGENT B3 ;  /* 0x0000000000037941 */ /* 0x000fea0003800200 */
.L_x_3990:
        /* <DEDUP_REMOVED lines=8> */
.L_x_3980:
[----:B------:R-:W-:Y:S05]  /*12050*/  BSYNC.RECONVERGENT B2 ;  /* 0x0000000000027941 */ /* 0x000fea0003800200 */
.L_x_3979:
        /* <DEDUP_REMOVED lines=9> */
[----:B------:R-:W4:Y:S02]  /*120f0*/  LDC.64 R48, c[0x0][R32+0x388] ;  /* 0x0000e20020307b82 */ /* 0x000f240000000a00 */
[----:B----4-:R-:W-:-:S04]  /*12100*/  LOP3.LUT R22, R31, R49, RZ, 0xfc, !PT ;  /* 0x000000311f167212 */ /* 0x010fc800078efcff */
[----:B------:R-:W-:-:S13]  /*12110*/  ISETP.NE.U32.AND P0, PT, R22, RZ, PT ;  /* 0x000000ff1600720c */ /* 0x000fda0003f05070 */
[----:B------:R-:W-:Y:S05]  /*12120*/  @P0 BRA `(.L_x_3996) ;  /* 0x00000000005c0947 */ /* 0x000fea0003800000 */
[----:B0123--:R-:W0:Y:S01]  /*12130*/  I2F.U32.RP R24, R48 ;  /* 0x0000003000187306 */ /* 0x00fe220000209000 */
        /* <DEDUP_REMOVED lines=22> */
.L_x_3996:
[----:B------:R-:W-:Y:S01]  /*122a0*/  MOV R34, R29 ;  /* 0x0000001d00227202 */ /* 0x000fe20000000f00 */
[----:B0123--:R-:W-:Y:S01]  /*122b0*/  IMAD.MOV.U32 R24, RZ, RZ, R48 ;  /* 0x000000ffff187224 */ /* 0x00ffe200078e0030 */
[----:B------:R-:W-:Y:S02]  /*122c0*/  MOV R27, R49 ;  /* 0x00000031001b7202 */ /* 0x000fe40000000f00 */
[----:B------:R-:W-:-:S07]  /*122d0*/  MOV R25, 0x122f0 ;  /* 0x000122f000197802 */ /* 0x000fce0000000f00 */
[----:B-----5:R-:W-:Y:S05]  /*122e0*/  CALL.REL.NOINC `($__internal_69_$__cuda_sm20_div_u64) ;  /* 0x000000bc00747944 */ /* 0x020fea0003c00000 */
        /* <DEDUP_REMOVED lines=11> */
.L_x_3997:
[----:B------:R-:W-:Y:S05]  /*123a0*/  BSYNC.RECONVERGENT B3 ;  /* 0x0000000000037941 */ /* 0x000fea0003800200 */
.L_x_3995:
        /* <DEDUP_REMOVED lines=38> */
.L_x_3999:
        /* <DEDUP_REMOVED lines=17> */
.L_x_4000:
[----:B------:R-:W-:Y:S05]  /*12720*/  BSYNC.RECONVERGENT B3 ;  /* 0x0000000000037941 */ /* 0x000fea0003800200 */
.L_x_3998:
        /* <DEDUP_REMOVED lines=8> */
.L_x_3994:
[----:B------:R-:W-:Y:S05]  /*127b0*/  BSYNC.RECONVERGENT B2 ;  /* 0x0000000000027941 */ /* 0x000fea0003800200 */
.L_x_3993:
[----:B------:R-:W4:Y:S02]  /*127c0*/  LDCU UR4, c[0x0][0x6b8] ;  /* 0x0000d700ff0477ac */ /* 0x000f240008000800 */
[----:B----4-:R-:W-:-:S04]  /*127d0*/  ULOP3.LUT UR4, UR4, 0x1, URZ, 0xc0, !UPT ;  /* 0x0000000104047892 */ /* 0x010fc8000f8ec0ff */
[----:B------:R-:W-:-:S09]  /*127e0*/  UISETP.NE.U32.AND UP0, UPT, UR4, 0x1, UPT ;  /* 0x000000010400788c */ /* 0x000fd2000bf05070 */
[----:B------:R-:W-:Y:S05]  /*127f0*/  BRA.U !UP0, `(.L_x_3978) ;  /* 0x0000000108e47547 */ /* 0x000fea000b800000 */
        /* <DEDUP_REMOVED lines=32> */
.L_x_4002:
[----:B------:R-:W-:Y:S01]  /*12a00*/  IMAD.MOV.U32 R34, RZ, RZ, R29 ;  /* 0x000000ffff227224 */ /* 0x000fe200078e001d */
[----:B0123--:R-:W-:Y:S01]  /*12a10*/  MOV R24, R32 ;  /* 0x0000002000187202 */ /* 0x00ffe20000000f00 */
        /* <DEDUP_REMOVED lines=14> */
.L_x_4003:
[----:B------:R-:W-:Y:S05]  /*12b00*/  BSYNC.RECONVERGENT B2 ;  /* 0x0000000000027941 */ /* 0x000fea0003800200 */
.L_x_4001:
        /* <DEDUP_REMOVED lines=8> */
.L_x_3978:
[----:B------:R-:W-:Y:S05]  /*12b90*/  BSYNC.RECONVERGENT B1 ;  /* 0x0000000000017941 */ /* 0x000fea0003800200 */
.L_x_3977:
[----:B------:R-:W0:Y:S01]  /*12ba0*/  LDCU.64 UR4, c[0x0][0x5f0] ;  /* 0x0000be00ff0477ac */ /* 0x000e220008000a00 */
[----:B-----5:R-:W-:Y:S02]  /*12bb0*/  IMAD.U32 R22, R4, 0x10000, RZ ;  /* 0x0001000004167824 */ /* 0x020fe400078e00ff */
[----:B------:R-:W-:Y:S01]  /*12bc0*/  IMAD.MOV.U32 R23, RZ, RZ, R28 ;  /* 0x000000ffff177224 */ /* 0x000fe200078e001c */
[----:B------:R-:W4:Y:S01]  /*12bd0*/  LDCU.64 UR8, c[0x0][0x520] ;  /* 0x0000a400ff0877ac */ /* 0x000f220008000a00 */
[----:B------:R-:W-:Y:S01]  /*12be0*/  FMUL.FTZ R5, R5, R22 ;  /* 0x0000001605057220 */ /* 0x000fe20000410000 */
[----:B------:R-:W-:Y:S01]  /*12bf0*/  MOV R22, R26 ;  /* 0x0000001a00167202 */ /* 0x000fe20000000f00 */
[----:B------:R-:W4:Y:S02]  /*12c00*/  LDCU.64 UR10, c[0x0][0x6c0] ;  /* 0x0000d800ff0a77ac */ /* 0x000f240008000a00 */
[----:B------:R-:W-:Y:S01]  /*12c10*/  FMUL.FTZ R5, R38, R5 ;  /* 0x0000000526057220 */ /* 0x000fe20000410000 */
[----:B------:R-:W4:Y:S04]  /*12c20*/  LDCU UR12, c[0x0][0x868] ;  /* 0x00010d00ff0c77ac */ /* 0x000f280008000800 */
[----:B------:R-:W-:Y:S01]  /*12c30*/  F2FP.BF16.F32.PACK_AB R5, RZ, R5 ;  /* 0x00000005ff05723e */ /* 0x000fe200000010ff */
[----:B0123--:R-:W-:-:S02]  /*12c40*/  IMAD R24, R31, UR4, RZ ;  /* 0x000000041f187c24 */ /* 0x00ffc4000f8e02ff */
[----:B------:R-:W-:-:S04]  /*12c50*/  IMAD.WIDE.U32 R22, R29, UR4, R22 ;  /* 0x000000041d167c25 */ /* 0x000fc8000f8e0016 */
[----:B------:R-:W-:Y:S01]  /*12c60*/  IMAD R25, R29, UR5, R24 ;  /* 0x000000051d197c24 */ /* 0x000fe2000f8e0218 */
[C---:B----4-:R-:W-:Y:S02]  /*12c70*/  LEA R26, P1, R22.reuse, UR8, 0x1 ;  /* 0x00000008161a7c11 */ /* 0x050fe4000f8208ff */
[C---:B------:R-:W-:Y:S02]  /*12c80*/  IADD3 R24, P2, PT, R22.reuse, UR10, RZ ;  /* 0x0000000a16187c10 */ /* 0x040fe4000ff5e0ff */
[----:B------:R-:W-:Y:S02]  /*12c90*/  IADD3 R23, PT, PT, R23, R25, RZ ;  /* 0x0000001917177210 */ /* 0x000fe40007ffe0ff */
[----:B------:R-:W-:Y:S02]  /*12ca0*/  FSETP.GEU.FTZ.AND P0, PT, R9, UR12, PT ;  /* 0x0000000c09007c0b */ /* 0x000fe4000bf1e000 */
[----:B------:R-:W-:Y:S02]  /*12cb0*/  LEA.HI.X R27, R22, UR9, R23, 0x1, P1 ;  /* 0x00000009161b7c11 */ /* 0x000fe400088f0c17 */
[----:B------:R-:W-:-:S02]  /*12cc0*/  PRMT R9, R5, 0x7610, R9 ;  /* 0x0000761005097816 */ /* 0x000fc40000000009 */
[----:B------:R-:W-:Y:S02]  /*12cd0*/  IADD3.X R25, PT, PT, R23, UR11, RZ, P2, !PT ;  /* 0x0000000b17197c10 */ /* 0x000fe400097fe4ff */
[----:B------:R-:W-:Y:S01]  /*12ce0*/  SEL R5, RZ, 0x1, P0 ;  /* 0x00000001ff057807 */ /* 0x000fe20000000000 */
[----:B------:R4:W-:Y:S04]  /*12cf0*/  STG.E.U16 desc[UR6][R26.64], R9 ;  /* 0x000000091a007986 */ /* 0x0009e8000c101506 */
[----:B------:R4:W-:Y:S02]  /*12d00*/  STG.E.U8 desc[UR6][R24.64], R5 ;  /* 0x0000000518007986 */ /* 0x0009e4000c101106 */
.L_x_3950:
[----:B------:R-:W-:Y:S05]  /*12d10*/  BSYNC.RECONVERGENT B0 ;  /* 0x0000000000007941 */ /* 0x000fea0003800200 */
.L_x_3949:
        /* <DEDUP_REMOVED lines=8> */
[----:B------:R-:W-:Y:S02]  /*12da0*/  HFMA2 R28, -RZ, RZ, 0, 0 ;  /* 0x00000000ff1c7431 */ /* 0x000fe400000001ff */
[----:B----4-:R-:W-:Y:S01]  /*12db0*/  IMAD.MOV.U32 R26, RZ, RZ, RZ ;  /* 0x000000ffff1a7224 */ /* 0x010fe200078e00ff */
[----:B------:R-:W4:Y:S01]  /*12dc0*/  LDCU UR4, c[0x0][0x6b8] ;  /* 0x0000d700ff0477ac */ /* 0x000f220008000800 */
[----:B0-----:R-:W-:Y:S02]  /*12dd0*/  MOV R31, UR5 ;  /* 0x00000005001f7c02 */ /* 0x001fe40008000f00 */
[----:B----4-:R-:W-:-:S03]  /*12de0*/  MOV R29, UR4 ;  /* 0x00000004001d7c02 */ /* 0x010fc60008000f00 */
[----:B------:R-:W-:-:S05]  /*12df0*/  VIADD R5, R31, 0xfffffffe ;  /* 0xfffffffe1f057836 */ /* 0x000fca0000000000 */
[----:B------:R-:W-:-:S13]  /*12e00*/  ISETP.GE.U32.AND P0, PT, R5, 0x7, PT ;  /* 0x000000070500780c */ /* 0x000fda0003f06070 */
[----:B------:R-:W-:Y:S05]  /*12e10*/  @!P0 BRA `(.L_x_4006) ;  /* 0x0000001c001c8947 */ /* 0x000fea0003800000 */
[----:B------:R-:W-:-:S07]  /*12e20*/  IMAD.MOV.U32 R9, RZ, RZ, RZ ;  /* 0x000000ffff097224 */ /* 0x000fce00078e00ff */
.L_x_4031:
        /* <DEDUP_REMOVED lines=32> */
.L_x_4008:
[----:B------:R-:W-:Y:S01]  /*13030*/  MOV R34, R32 ;  /* 0x0000002000227202 */ /* 0x000fe20000000f00 */
[----:B------:R-:W-:Y:S01]  /*13040*/  IMAD.MOV.U32 R31, RZ, RZ, R30 ;  /* 0x000000ffff1f7224 */ /* 0x000fe200078e001e */
[----:B-123--:R-:W-:Y:S01]  /*13050*/  MOV R24, R48 ;  /* 0x0000003000187202 */ /* 0x00efe20000000f00 */
        /* <DEDUP_REMOVED lines=14> */
.L_x_4009:
[----:B------:R-:W-:Y:S05]  /*13140*/  BSYNC.RECONVERGENT B1 ;  /* 0x0000000000017941 */ /* 0x000fea0003800200 */
.L_x_4007:
        /* <DEDUP_REMOVED lines=39> */
.L_x_4011:
        /* <DEDUP_REMOVED lines=16> */
.L_x_4012:
[----:B------:R-:W-:Y:S05]  /*134c0*/  BSYNC.RECONVERGENT B1 ;  /* 0x0000000000017941 */ /* 0x000fea0003800200 */
.L_x_4010:
        /* <DEDUP_REMOVED lines=38> */
.L_x_4014:
        /* <DEDUP_REMOVED lines=17> */
.L_x_4015:
[----:B------:R-:W-:Y:S05]  /*13840*/  BSYNC.RECONVERGENT B1 ;  /* 0x0000000000017941 */ /* 0x000fea0003800200 */
.L_x_4013:
        /* <DEDUP_REMOVED lines=38> */
.L_x_4017:
        /* <DEDUP_REMOVED lines=16> */
.L_x_4018:
[----:B------:R-:W-:Y:S05]  /*13bb0*/  BSYNC.RECONVERGENT B1 ;  /* 0x0000000000017941 */ /* 0x000fea0003800200 */
.L_x_4016:
        /* <DEDUP_REMOVED lines=38> */
.L_x_4020:
        /* <DEDUP_REMOVED lines=17> */
.L_x_4021:
[----:B------:R-:W-:Y:S05]  /*13f30*/  BSYNC.RECONVERGENT B1 ;  /* 0x0000000000017941 */ /* 0x000fea0003800200 */
.L_x_4019:
        /* <DEDUP_REMOVED lines=38> */
.L_x_4023:
        /* <DEDUP_REMOVED lines=16> */
.L_x_4024:
[----:B------:R-:W-:Y:S05]  /*142a0*/  BSYNC.RECONVERGENT B1 ;  /* 0x0000000000017941 */ /* 0x000fea0003800200 */
.L_x_4022:
        /* <DEDUP_REMOVED lines=38> */
.L_x_4026:
        /* <DEDUP_REMOVED lines=17> */
.L_x_4027:
[----:B------:R-:W-:Y:S05]  /*14620*/  BSYNC.RECONVERGENT B1 ;  /* 0x0000000000017941 */ /* 0x000fea0003800200 */
.L_x_4025:
        /* <DEDUP_REMOVED lines=38> */
.L_x_4029:
        /* <DEDUP_REMOVED lines=16> */
.L_x_4030:
[----:B------:R-:W-:Y:S05]  /*14990*/  BSYNC.RECONVERGENT B1 ;  /* 0x0000000000017941 */ /* 0x000fea0003800200 */
.L_x_4028:
        /* <DEDUP_REMOVED lines=15> */
.L_x_4006:
        /* <DEDUP_REMOVED lines=38> */
.L_x_4035:
        /* <DEDUP_REMOVED lines=17> */
.L_x_4036:
[----:B------:R-:W-:Y:S05]  /*14e00*/  BSYNC.RECONVERGENT B1 ;  /* 0x0000000000017941 */ /* 0x000fea0003800200 */
.L_x_4034:
        /* <DEDUP_REMOVED lines=39> */
.L_x_4038:
        /* <DEDUP_REMOVED lines=16> */
.L_x_4039:
[----:B------:R-:W-:Y:S05]  /*15180*/  BSYNC.RECONVERGENT B1 ;  /* 0x0000000000017941 */ /* 0x000fea0003800200 */
.L_x_4037:
        /* <DEDUP_REMOVED lines=38> */
.L_x_4041:
        /* <DEDUP_REMOVED lines=17> */
.L_x_4042:
[----:B------:R-:W-:Y:S05]  /*15500*/  BSYNC.RECONVERGENT B1 ;  /* 0x0000000000017941 */ /* 0x000fea0003800200 */
.L_x_4040:
        /* <DEDUP_REMOVED lines=38> */
.L_x_4044:
        /* <DEDUP_REMOVED lines=16> */
.L_x_4045:
[----:B------:R-:W-:Y:S05]  /*15870*/  BSYNC.RECONVERGENT B1 ;  /* 0x0000000000017941 */ /* 0x000fea0003800200 */
.L_x_4043:
        /* <DEDUP_REMOVED lines=8> */
.L_x_4033:
        /* <DEDUP_REMOVED lines=13> */
[----:B-123--:R-:W-:Y:S01]  /*159d0*/  IMAD.MOV R25, RZ, RZ, -R48 ;  /* 0x000000ffff197224 */ /* 0x00efe200078e0a30 */
        /* <DEDUP_REMOVED lines=22> */
.L_x_4048:
[----:B------:R-:W-:Y:S01]  /*15b40*/  IMAD.MOV.U32 R34, RZ, RZ, R32 ;  /* 0x000000ffff227224 */ /* 0x000fe200078e0020 */
[----:B------:R-:W-:Y:S01]  /*15b50*/  MOV R31, R30 ;  /* 0x0000001e001f7202 */ /* 0x000fe20000000f00 */
[----:B-123--:R-:W-:Y:S01]  /*15b60*/  IMAD.MOV.U32 R24, RZ, RZ, R48 ;  /* 0x000000ffff187224 */ /* 0x00efe200078e0030 */
        /* <DEDUP_REMOVED lines=14> */
.L_x_4049:
[----:B------:R-:W-:Y:S05]  /*15c50*/  BSYNC.RECONVERGENT B1 ;  /* 0x0000000000017941 */ /* 0x000fea0003800200 */
.L_x_4047:
        /* <DEDUP_REMOVED lines=39> */
.L_x_4051:
        /* <DEDUP_REMOVED lines=9> */
[--C-:B------:R-:W-:Y:S02]  /*15f60*/  IMAD.MOV.U32 R30, RZ, RZ, R23.reuse ;  /* 0x000000ffff1e7224 */ /* 0x100fe400078e0017 */
[----:B------:R-:W-:Y:S02]  /*15f70*/  IMAD.X R27, RZ, RZ, ~R23, P0 ;  /* 0x000000ffff1b7224 */ /* 0x000fe400000e0e17 */
[----:B------:R-:W-:-:S04]  /*15f80*/  IMAD.WIDE.U32 R24, R32, R31, R24 ;  /* 0x0000001f20187225 */ /* 0x000fc800078e0018 */
[----:B------:R-:W-:Y:S01]  /*15f90*/  IMAD R27, R27, R32, RZ ;  /* 0x000000201b1b7224 */ /* 0x000fe200078e02ff */
[----:B------:R-:W-:-:S03]  /*15fa0*/  MOV R32, R22 ;  /* 0x0000001600207202 */ /* 0x000fc60000000f00 */
[----:B------:R-:W-:Y:S02]  /*15fb0*/  IMAD R27, R33, R31, R27 ;  /* 0x0000001f211b7224 */ /* 0x000fe400078e021b */
[----:B------:R-:W-:-:S03]  /*15fc0*/  IMAD.MOV.U32 R33, RZ, RZ, R24 ;  /* 0x000000ffff217224 */ /* 0x000fc600078e0018 */
[----:B------:R-:W-:-:S07]  /*15fd0*/  IADD3 R27, PT, PT, R25, R27, RZ ;  /* 0x0000001b191b7210 */ /* 0x000fce0007ffe0ff */
.L_x_4052:
[----:B------:R-:W-:Y:S05]  /*15fe0*/  BSYNC.RECONVERGENT B1 ;  /* 0x0000000000017941 */ /* 0x000fea0003800200 */
.L_x_4050:
        /* <DEDUP_REMOVED lines=8> */
.L_x_4046:
        /* <DEDUP_REMOVED lines=13> */
[----:B-123--:R-:W-:Y:S01]  /*16140*/  IADD3 R25, PT, PT, RZ, -R48, RZ ;  /* 0x80000030ff197210 */ /* 0x00efe20007ffe0ff */
        /* <DEDUP_REMOVED lines=22> */
.L_x_4054:
        /* <DEDUP_REMOVED lines=17> */
.L_x_4055:
[----:B------:R-:W-:Y:S05]  /*163c0*/  BSYNC.RECONVERGENT B1 ;  /* 0x0000000000017941 */ /* 0x000fea0003800200 */
.L_x_4053:
        /* <DEDUP_REMOVED lines=8> */
.L_x_4032:
[----:B------:R-:W0:Y:S01]  /*16450*/  LDCU UR4, c[0x0][0x868] ;  /* 0x00010d00ff0477ac */ /* 0x000e220008000800 */
[----:B-----5:R-:W-:Y:S01]  /*16460*/  IMAD.U32 R5, R3, 0x10000, RZ ;  /* 0x0001000003057824 */ /* 0x020fe200078e00ff */
[----:B------:R-:W-:Y:S01]  /*16470*/  MOV R29, R26 ;  /* 0x0000001a001d7202 */ /* 0x000fe20000000f00 */
[----:B------:R-:W4:Y:S01]  /*16480*/  LDCU.64 UR8, c[0x0][0x5f0] ;  /* 0x0000be00ff0877ac */ /* 0x000f220008000a00 */
[----:B------:R-:W1:Y:S01]  /*16490*/  LDCU.64 UR10, c[0x0][0x520] ;  /* 0x0000a400ff0a77ac */ /* 0x000e620008000a00 */
[----:B------:R-:W2:Y:S01]  /*164a0*/  LDCU.64 UR12, c[0x0][0x6c0] ;  /* 0x0000d800ff0c77ac */ /* 0x000ea20008000a00 */
[C---:B0-----:R-:W-:Y:S02]  /*164b0*/  FSET.BF.LT.FTZ.AND R22, R8.reuse, UR4, PT ;  /* 0x0000000408167c0a */ /* 0x041fe4000b811000 */
[----:B------:R-:W-:Y:S01]  /*164c0*/  FSETP.GEU.FTZ.AND P0, PT, R8, UR4, PT ;  /* 0x0000000408007c0b */ /* 0x000fe2000bf1e000 */
[----:B----4-:R-:W-:Y:S02]  /*164d0*/  IMAD R9, R30, UR8, RZ ;  /* 0x000000081e097c24 */ /* 0x010fe4000f8e02ff */
[----:B------:R-:W-:Y:S01]  /*164e0*/  FMUL.FTZ R5, R5, R22 ;  /* 0x0000001605057220 */ /* 0x000fe20000410000 */
[----:B------:R-:W-:-:S04]  /*164f0*/  IMAD.WIDE.U32 R22, R32, UR8, R28 ;  /* 0x0000000820167c25 */ /* 0x000fc8000f8e001c */
[----:B------:R-:W-:Y:S01]  /*16500*/  FMUL.FTZ R5, R38, R5 ;  /* 0x0000000526057220 */ /* 0x000fe20000410000 */
[----:B------:R-:W-:Y:S01]  /*16510*/  IMAD R9, R32, UR9, R9 ;  /* 0x0000000920097c24 */ /* 0x000fe2000f8e0209 */
[C---:B-1----:R-:W-:Y:S02]  /*16520*/  LEA R26, P1, R22.reuse, UR10, 0x1 ;  /* 0x0000000a161a7c11 */ /* 0x042fe4000f8208ff */
[----:B--23--:R-:W-:Y:S01]  /*16530*/  IADD3 R24, P2, PT, R22, UR12, RZ ;  /* 0x0000000c16187c10 */ /* 0x00cfe2000ff5e0ff */
[----:B------:R-:W-:Y:S01]  /*16540*/  IMAD.IADD R9, R23, 0x1, R9 ;  /* 0x0000000117097824 */ /* 0x000fe200078e0209 */
[----:B------:R-:W-:-:S04]  /*16550*/  F2FP.BF16.F32.PACK_AB R5, RZ, R5 ;  /* 0x00000005ff05723e */ /* 0x000fc800000010ff */
[----:B------:R-:W-:Y:S02]  /*16560*/  LEA.HI.X R27, R22, UR11, R9, 0x1, P1 ;  /* 0x0000000b161b7c11 */ /* 0x000fe400088f0c09 */
[----:B------:R-:W-:Y:S02]  /*16570*/  PRMT R8, R5, 0x7610, R8 ;  /* 0x0000761005087816 */ /* 0x000fe40000000008 */
[----:B------:R-:W-:Y:S02]  /*16580*/  IADD3.X R25, PT, PT, R9, UR13, RZ, P2, !PT ;  /* 0x0000000d09197c10 */ /* 0x000fe400097fe4ff */
[----:B------:R-:W-:Y:S01]  /*16590*/  SEL R5, RZ, 0x1, P0 ;  /* 0x00000001ff057807 */ /* 0x000fe20000000000 */
[----:B------:R0:W-:Y:S04]  /*165a0*/  STG.E.U16 desc[UR6][R26.64], R8 ;  /* 0x000000081a007986 */ /* 0x0001e8000c101506 */
[----:B------:R0:W-:Y:S02]  /*165b0*/  STG.E.U8 desc[UR6][R24.64], R5 ;  /* 0x0000000518007986 */ /* 0x0001e4000c101106 */
.L_x_4005:
[----:B------:R-:W-:Y:S05]  /*165c0*/  BSYNC.RECONVERGENT B0 ;  /* 0x0000000000007941 */ /* 0x000fea0003800200 */
.L_x_4004:
        /* <DEDUP_REMOVED lines=8> */
[----:B----4-:R-:W-:Y:S02]  /*16650*/  HFMA2 R9, -RZ, RZ, 0, 0 ;  /* 0x00000000ff097431 */ /* 0x010fe400000001ff */
[----:B0-----:R-:W-:Y:S01]  /*16660*/  IMAD.MOV.U32 R26, RZ, RZ, RZ ;  /* 0x000000ffff1a7224 */ /* 0x001fe200078e00ff */
[----:B------:R-:W0:Y:S01]  /*16670*/  LDCU UR4, c[0x0][0x6b8] ;  /* 0x0000d700ff0477ac */ /* 0x000e220008000800 */
[----:B-1----:R-:W-:Y:S02]  /*16680*/  IMAD.U32 R31, RZ, RZ, UR5 ;  /* 0x00000005ff1f7e24 */ /* 0x002fe4000f8e00ff */
[----:B0-----:R-:W-:-:S03]  /*16690*/  IMAD.U32 R28, RZ, RZ, UR4 ;  /* 0x00000004ff1c7e24 */ /* 0x001fc6000f8e00ff */
[----:B------:R-:W-:-:S04]  /*166a0*/  IADD3 R5, PT, PT, R31, -0x2, RZ ;  /* 0xfffffffe1f057810 */ /* 0x000fc80007ffe0ff */
[----:B------:R-:W-:-:S13]  /*166b0*/  ISETP.GE.U32.AND P0, PT, R5, 0x7, PT ;  /* 0x000000070500780c */ /* 0x000fda0003f06070 */
[----:B------:R-:W-:Y:S05]  /*166c0*/  @!P0 BRA `(.L_x_4058) ;  /* 0x0000001c001c8947 */ /* 0x000fea0003800000 */
[----:B------:R-:W-:-:S07]  /*166d0*/  MOV R8, RZ ;  /* 0x000000ff00087202 */ /* 0x000fce0000000f00 */
.L_x_4083:
        /* <DEDUP_REMOVED lines=8> */
[----:B--23--:R-:W0:Y:S01]  /*16760*/  I2F.U32.RP R24, R32 ;  /* 0x0000002000187306 */ /* 0x00ce220000209000 */
        /* <DEDUP_REMOVED lines=22> */
.L_x_4060:
[----:B------:R-:W-:Y:S01]  /*168d0*/  MOV R34, R30 ;  /* 0x0000001e00227202 */ /* 0x000fe20000000f00 */
[----:B------:R-:W-:Y:S01]  /*168e0*/  IMAD.MOV.U32 R31, RZ, RZ, R29 ;  /* 0x000000ffff1f7224 */ /* 0x000fe200078e001d */
[----:B--23--:R-:W-:Y:S01]  /*168f0*/  MOV R24, R32 ;  /* 0x0000002000187202 */ /* 0x00cfe20000000f00 */
        /* <DEDUP_REMOVED lines=14> */
.L_x_4061:
[----:B------:R-:W-:Y:S05]  /*169e0*/  BSYNC.RECONVERGENT B1 ;  /* 0x0000000000017941 */ /* 0x000fea0003800200 */
.L_x_4059:
        /* <DEDUP_REMOVED lines=39> */
.L_x_4063:
        /* <DEDUP_REMOVED lines=17> */
.L_x_4064:
[----:B------:R-:W-:Y:S05]  /*16d70*/  BSYNC.RECONVERGENT B1 ;  /* 0x0000000000017941 */ /* 0x000fea0003800200 */
.L_x_4062:
        /* <DEDUP_REMOVED lines=38> */
.L_x_4066:
        /* <DEDUP_REMOVED lines=17> */
.L_x_4067:
[----:B------:R-:W-:Y:S05]  /*170f0*/  BSYNC.RECONVERGENT B1 ;  /* 0x0000000000017941 */ /* 0x000fea0003800200 */
.L_x_4065:
        /* <DEDUP_REMOVED lines=38> */
.L_x_4069:
        /* <DEDUP_REMOVED lines=17> */
.L_x_4070:
[----:B------:R-:W-:Y:S05]  /*17470*/  BSYNC.RECONVERGENT B1 ;  /* 0x0000000000017941 */ /* 0x000fea0003800200 */
.L_x_4068:
        /* <DEDUP_REMOVED lines=38> */
.L_x_4072:
        /* <DEDUP_REMOVED lines=16> */
.L_x_4073:
[----:B------:R-:W-:Y:S05]  /*177e0*/  BSYNC.RECONVERGENT B1 ;  /* 0x0000000000017941 */ /* 0x000fea0003800200 */
.L_x_4071:
        /* <DEDUP_REMOVED lines=38> */
.L_x_4075:
        /* <DEDUP_REMOVED lines=17> */
.L_x_4076:
[----:B------:R-:W-:Y:S05]  /*17b60*/  BSYNC.RECONVERGENT B1 ;  /* 0x0000000000017941 */ /* 0x000fea0003800200 */
.L_x_4074:
        /* <DEDUP_REMOVED lines=38> */
.L_x_4078:
        /* <DEDUP_REMOVED lines=16> */
.L_x_4079:
[----:B------:R-:W-:Y:S05]  /*17ed0*/  BSYNC.RECONVERGENT B1 ;  /* 0x0000000000017941 */ /* 0x000fea0003800200 */
.L_x_4077:
        /* <DEDUP_REMOVED lines=37> */
.L_x_4081:
        /* <DEDUP_REMOVED lines=17> */
.L_x_4082:
[----:B------:R-:W-:Y:S05]  /*18240*/  BSYNC.RECONVERGENT B1 ;  /* 0x0000000000017941 */ /* 0x000fea0003800200 */
.L_x_4080:
        /* <DEDUP_REMOVED lines=15> */
.L_x_4058:
        /* <DEDUP_REMOVED lines=37> */
.L_x_4087:
        /* <DEDUP_REMOVED lines=17> */
.L_x_4088:
[----:B------:R-:W-:Y:S05]  /*186a0*/  BSYNC.RECONVERGENT B1 ;  /* 0x0000000000017941 */ /* 0x000fea0003800200 */
.L_x_4086:
        /* <DEDUP_REMOVED lines=39> */
.L_x_4090:
        /* <DEDUP_REMOVED lines=17> */
.L_x_4091:
[----:B------:R-:W-:Y:S05]  /*18a30*/  BSYNC.RECONVERGENT B1 ;  /* 0x0000000000017941 */ /* 0x000fea0003800200 */
.L_x_4089:
        /* <DEDUP_REMOVED lines=38> */
.L_x_4093:
        /* <DEDUP_REMOVED lines=17> */
.L_x_4094:
[----:B------:R-:W-:Y:S05]  /*18db0*/  BSYNC.RECONVERGENT B1 ;  /* 0x0000000000017941 */ /* 0x000fea0003800200 */
.L_x_4092:
        /* <DEDUP_REMOVED lines=37> */
.L_x_4096:
        /* <DEDUP_REMOVED lines=16> */
.L_x_4097:
[----:B------:R-:W-:Y:S05]  /*19110*/  BSYNC.RECONVERGENT B1 ;  /* 0x0000000000017941 */ /* 0x000fea0003800200 */
.L_x_4095:
[----:B------:R0:W1:Y:S02]  /*19120*/  LDC.64 R22, c[0x0][R9+0x450] ;  /* 0x0001140009167b82 */ /* 0x0000640000000a00 */
[----:B0-----:R-:W-:Y:S01]  /*19130*/  IMAD.MOV.U32 R9, RZ, RZ, R8 ;  /* 0x000000ffff097224 */ /* 0x001fe200078e0008 */
[----:B------:R-:W-:Y:S01]  /*19140*/  MOV R8, R50 ;  /* 0x0000003200087202 */ /* 0x000fe20000000f00 */
[----:B-1----:R-:W-:-:S04]  /*19150*/  IMAD R23, R23, R24, RZ ;  /* 0x0000001817177224 */ /* 0x002fc800078e02ff */
[----:B------:R-:W-:-:S04]  /*19160*/  IMAD.WIDE.U32 R8, R22, R24, R8 ;  /* 0x0000001816087225 */ /* 0x000fc800078e0008 */
[----:B------:R-:W-:Y:S02]  /*19170*/  IMAD R23, R22, R25, R23 ;  /* 0x0000001916177224 */ /* 0x000fe400078e0217 */
[----:B------:R-:W-:-:S03]  /*19180*/  IMAD.MOV.U32 R26, RZ, RZ, R8 ;  /* 0x000000ffff1a7224 */ /* 0x000fc600078e0008 */
[----:B------:R-:W-:-:S07]  /*19190*/  IADD3 R9, PT, PT, R9, R23, RZ ;  /* 0x0000001709097210 */ /* 0x000fce0007ffe0ff */
.L_x_4085:
        /* <DEDUP_REMOVED lines=13> */
[----:B--23--:R-:W-:Y:S01]  /*19270*/  IMAD.MOV R25, RZ, RZ, -R32 ;  /* 0x000000ffff197224 */ /* 0x00cfe200078e0a20 */
        /* <DEDUP_REMOVED lines=21> */
.L_x_4100:
        /* <DEDUP_REMOVED lines=17> */
.L_x_4101:
[----:B------:R-:W-:Y:S05]  /*194e0*/  BSYNC.RECONVERGENT B1 ;  /* 0x0000000000017941 */ /* 0x000fea0003800200 */
.L_x_4099:
        /* <DEDUP_REMOVED lines=38> */
.L_x_4103:
        /* <DEDUP_REMOVED lines=16> */
.L_x_4104:
[----:B------:R-:W-:Y:S05]  /*19850*/  BSYNC.RECONVERGENT B1 ;  /* 0x0000000000017941 */ /* 0x000fea0003800200 */
.L_x_4102:
[----:B------:R-:W0:Y:S01]  /*19860*/  LDC.64 R22, c[0x0][R5+0x450] ;  /* 0x0001140005167b82 */ /* 0x000e220000000a00 */
[----:B------:R-:W-:Y:S01]  /*19870*/  IMAD.MOV.U32 R9, RZ, RZ, R8 ;  /* 0x000000ffff097224 */ /* 0x000fe200078e0008 */
[----:B------:R-:W-:Y:S01]  /*19880*/  MOV R8, R50 ;  /* 0x0000003200087202 */ /* 0x000fe20000000f00 */
[----:B0-----:R-:W-:-:S04]  /*19890*/  IMAD R23, R23, R24, RZ ;  /* 0x0000001817177224 */ /* 0x001fc800078e02ff */
[----:B------:R-:W-:-:S04]  /*198a0*/  IMAD.WIDE.U32 R8, R22, R24, R8 ;  /* 0x0000001816087225 */ /* 0x000fc800078e0008 */
[----:B------:R-:W-:Y:S02]  /*198b0*/  IMAD R23, R22, R25, R23 ;  /* 0x0000001916177224 */ /* 0x000fe400078e0217 */
[----:B------:R-:W-:-:S03]  /*198c0*/  IMAD.MOV.U32 R26, RZ, RZ, R8 ;  /* 0x000000ffff1a7224 */ /* 0x000fc600078e0008 */
[----:B------:R-:W-:-:S07]  /*198d0*/  IADD3 R9, PT, PT, R9, R23, RZ ;  /* 0x0000001709097210 */ /* 0x000fce0007ffe0ff */
.L_x_4098:
        /* <DEDUP_REMOVED lines=36> */
.L_x_4106:
[----:B------:R-:W-:Y:S01]  /*19b20*/  IMAD.MOV.U32 R34, RZ, RZ, R30 ;  /* 0x000000ffff227224 */ /* 0x000fe200078e001e */
[----:B------:R-:W-:Y:S01]  /*19b30*/  MOV R31, R29 ;  /* 0x0000001d001f7202 */ /* 0x000fe20000000f00 */
[----:B--23--:R-:W-:Y:S01]  /*19b40*/  IMAD.MOV.U32 R24, RZ, RZ, R32 ;  /* 0x000000ffff187224 */ /* 0x00cfe200078e0020 */
        /* <DEDUP_REMOVED lines=13> */
.L_x_4107:
[----:B------:R-:W-:Y:S05]  /*19c20*/  BSYNC.RECONVERGENT B1 ;  /* 0x0000000000017941 */ /* 0x000fea0003800200 */
.L_x_4105:
[----:B------:R-:W0:Y:S01]  /*19c30*/  LDC.64 R22, c[0x0][R5+0x450] ;  /* 0x0001140005167b82 */ /* 0x000e220000000a00 */
[----:B------:R-:W-:Y:S02]  /*19c40*/  IMAD.MOV.U32 R8, RZ, RZ, R26 ;  /* 0x000000ffff087224 */ /* 0x000fe400078e001a */
[-C--:B0-----:R-:W-:Y:S02]  /*19c50*/  IMAD R23, R23, R24.reuse, RZ ;  /* 0x0000001817177224 */ /* 0x081fe400078e02ff */
[----:B------:R-:W-:-:S04]  /*19c60*/  IMAD.WIDE.U32 R8, R22, R24, R8 ;  /* 0x0000001816087225 */ /* 0x000fc800078e0008 */
[----:B------:R-:W-:Y:S01]  /*19c70*/  IMAD R23, R22, R25, R23 ;  /* 0x0000001916177224 */ /* 0x000fe200078e0217 */
[----:B------:R-:W-:-:S03]  /*19c80*/  MOV R26, R8 ;  /* 0x00000008001a7202 */ /* 0x000fc60000000f00 */
[----:B------:R-:W-:-:S07]  /*19c90*/  IMAD.IADD R9, R9, 0x1, R23 ;  /* 0x0000000109097824 */ /* 0x000fce00078e0217 */
.L_x_4084:
[----:B------:R-:W0:Y:S01]  /*19ca0*/  LDCU UR4, c[0x0][0x868] ;  /* 0x00010d00ff0477ac */ /* 0x000e220008000800 */
[----:B-----5:R-:W-:Y:S01]  /*19cb0*/  SHF.L.U32 R5, R2, 0x10, RZ ;  /* 0x0000001002057819 */ /* 0x020fe200000006ff */
[----:B------:R-:W1:Y:S01]  /*19cc0*/  LDCU.64 UR8, c[0x0][0x5f0] ;  /* 0x0000be00ff0877ac */ /* 0x000e620008000a00 */
[----:B------:R-:W2:Y:S01]  /*19cd0*/  LDCU.64 UR10, c[0x0][0x520] ;  /* 0x0000a400ff0a77ac */ /* 0x000ea20008000a00 */
[----:B------:R-:W4:Y:S01]  /*19ce0*/  LDCU.64 UR12, c[0x0][0x6c0] ;  /* 0x0000d800ff0c77ac */ /* 0x000f220008000a00 */
[C---:B0-----:R-:W-:Y:S02]  /*19cf0*/  FSET.BF.LT.FTZ.AND R8, R7.reuse, UR4, PT ;  /* 0x0000000407087c0a */ /* 0x041fe4000b811000 */
[----:B------:R-:W-:Y:S01]  /*19d00*/  FSETP.GEU.FTZ.AND P0, PT, R7, UR4, PT ;  /* 0x0000000407007c0b */ /* 0x000fe2000bf1e000 */
[----:B-1----:R-:W-:Y:S02]  /*19d10*/  IMAD R29, R29, UR8, RZ ;  /* 0x000000081d1d7c24 */ /* 0x002fe4000f8e02ff */
[----:B------:R-:W-:Y:S01]  /*19d20*/  FMUL.FTZ R5, R5, R8 ;  /* 0x0000000805057220 */ /* 0x000fe20000410000 */
[----:B------:R-:W-:-:S02]  /*19d30*/  IMAD.MOV.U32 R8, RZ, RZ, R26 ;  /* 0x000000ffff087224 */ /* 0x000fc400078e001a */
[----:B------:R-:W-:Y:S02]  /*19d40*/  IMAD R29, R30, UR9, R29 ;  /* 0x000000091e1d7c24 */ /* 0x000fe4000f8e021d */
[----:B------:R-:W-:Y:S01]  /*19d50*/  FMUL.FTZ R5, R38, R5 ;  /* 0x0000000526057220 */ /* 0x000fe20000410000 */
[----:B------:R-:W-:-:S04]  /*19d60*/  IMAD.WIDE.U32 R8, R30, UR8, R8 ;  /* 0x000000081e087c25 */ /* 0x000fc8000f8e0008 */
[----:B------:R-:W-:Y:S02]  /*19d70*/  F2FP.BF16.F32.PACK_AB R5, RZ, R5 ;  /* 0x00000005ff05723e */ /* 0x000fe400000010ff */
[C---:B--23--:R-:W-:Y:S02]  /*19d80*/  LEA R24, P1, R8.reuse, UR10, 0x1 ;  /* 0x0000000a08187c11 */ /* 0x04cfe4000f8208ff */
[----:B------:R-:W-:Y:S02]  /*19d90*/  IADD3 R9, PT, PT, R9, R29, RZ ;  /* 0x0000001d09097210 */ /* 0x000fe40007ffe0ff */
[C---:B----4-:R-:W-:Y:S02]  /*19da0*/  IADD3 R22, P2, PT, R8.reuse, UR12, RZ ;  /* 0x0000000c08167c10 */ /* 0x050fe4000ff5e0ff */
[----:B------:R-:W-:Y:S02]  /*19db0*/  LEA.HI.X R25, R8, UR11, R9, 0x1, P1 ;  /* 0x0000000b08197c11 */ /* 0x000fe400088f0c09 */
[----:B------:R-:W-:-:S02]  /*19dc0*/  PRMT R7, R5, 0x7610, R7 ;  /* 0x0000761005077816 */ /* 0x000fc40000000007 */
[----:B------:R-:W-:Y:S02]  /*19dd0*/  IADD3.X R23, PT, PT, R9, UR13, RZ, P2, !PT ;  /* 0x0000000d09177c10 */ /* 0x000fe400097fe4ff */
[----:B------:R-:W-:Y:S01]  /*19de0*/  SEL R5, RZ, 0x1, P0 ;  /* 0x00000001ff057807 */ /* 0x000fe20000000000 */
[----:B------:R1:W-:Y:S04]  /*19df0*/  STG.E.U16 desc[UR6][R24.64], R7 ;  /* 0x0000000718007986 */ /* 0x0003e8000c101506 */
[----:B------:R1:W-:Y:S02]  /*19e00*/  STG.E.U8 desc[UR6][R22.64], R5 ;  /* 0x0000000516007986 */ /* 0x0003e4000c101106 */
.L_x_4057:
[----:B------:R-:W-:Y:S05]  /*19e10*/  BSYNC.RECONVERGENT B0 ;  /* 0x0000000000007941 */ /* 0x000fea0003800200 */
.L_x_4056:
[----:B------:R-:W0:Y:S01]  /*19e20*/  LDCU.64 UR4, c[0x0][0x860] ;  /* 0x00010c00ff0477ac */ /* 0x000e220008000a00 */
[----:B------:R-:W-:-:S05]  /*19e30*/  IADD3 R29, P1, PT, R11, R45, RZ ;  /* 0x0000002d0b1d7210 */ /* 0x000fca0007f3e0ff */
        /* <DEDUP_REMOVED lines=9> */
[----:B-1----:R-:W-:-:S05]  /*19ed0*/  VIADD R5, R27, 0xfffffffe ;  /* 0xfffffffe1b057836 */ /* 0x002fca0000000000 */
[----:B------:R-:W-:-:S13]  /*19ee0*/  ISETP.GE.U32.AND P0, PT, R5, 0x7, PT ;  /* 0x000000070500780c */ /* 0x000fda0003f06070 */
[----:B------:R-:W-:Y:S05]  /*19ef0*/  @!P0 BRA `(.L_x_4109) ;  /* 0x0000001c00288947 */ /* 0x000fea0003800000 */
[----:B------:R-:W-:-:S07]  /*19f00*/  IMAD.MOV.U32 R7, RZ, RZ, RZ ;  /* 0x000000ffff077224 */ /* 0x000fce00078e00ff */
.L_x_4134:
        /* <DEDUP_REMOVED lines=8> */
[----:B--23--:R-:W0:Y:S01]  /*19f90*/  I2F.U32.RP R24, R32 ;  /* 0x0000002000187306 */ /* 0x00ce220000209000 */
        /* <DEDUP_REMOVED lines=22> */
.L_x_4111:
[----:B------:R-:W-:Y:S01]  /*1a100*/  IMAD.MOV.U32 R34, RZ, RZ, R29 ;  /* 0x000000ffff227224 */ /* 0x000fe200078e001d */
[----:B------:R-:W-:Y:S01]  /*1a110*/  MOV R31, R28 ;  /* 0x0000001c001f7202 */ /* 0x000fe20000000f00 */
[----:B--23--:R-:W-:Y:S01]  /*1a120*/  IMAD.MOV.U32 R24, RZ, RZ, R32 ;  /* 0x000000ffff187224 */ /* 0x00cfe200078e0020 */
        /* <DEDUP_REMOVED lines=14> */
.L_x_4112:
[----:B------:R-:W-:Y:S05]  /*1a210*/  BSYNC.RECONVERGENT B0 ;  /* 0x0000000000007941 */ /* 0x000fea0003800200 */
.L_x_4110:
        /* <DEDUP_REMOVED lines=39> */
.L_x_4114:
        /* <DEDUP_REMOVED lines=17> */
.L_x_4115:
[----:B------:R-:W-:Y:S05]  /*1a5a0*/  BSYNC.RECONVERGENT B0 ;  /* 0x0000000000007941 */ /* 0x000fea0003800200 */
.L_x_4113:
[----:B------:R-:W-:Y:S01]  /*1a5b0*/  IADD3 R5, PT, PT, R26, -0x3, RZ ;  /* 0xfffffffd1a057810 */ /* 0x000fe20007ffe0ff */
[----:B------:R-:W-:Y:S01]  /*1a5c0*/  UMOV UR4, 0x1a0 ;  /* 0x000001a000047882 */ /* 0x000fe20000000000 */
[----:B------:R-:W0:Y:S01]  /*1a5d0*/  LDC.64 R22, c[0x0][R28+0x450] ;  /* 0x000114001c167b82 */ /* 0x000e220000000a00 */
[----:B------:R-:W-:Y:S01]  /*1a5e0*/  IMAD.MOV.U32 R9, RZ, RZ, R8 ;  /* 0x000000ffff097224 */ /* 0x000fe200078e0008 */
[----:B------:R-:W-:Y:S01]  /*1a5f0*/  LEA R5, R5, UR4, 0x3 ;  /* 0x0000000405057c11 */ /* 0x000fe2000f8e18ff */
[----:B------:R-:W-:Y:S01]  /*1a600*/  BSSY.RECONVERGENT B0, `(.L_x_4116) ;  /* 0x0000033000007945 */ /* 0x000fe20003800200 */
[----:B------:R-:W-:-:S04]  /*1a610*/  MOV R8, R50 ;  /* 0x0000003200087202 */ /* 0x000fc80000000f00 */
        /* <DEDUP_REMOVED lines=32> */
.L_x_4117:
        /* <DEDUP_REMOVED lines=17> */
.L_x_4118:
[----:B------:R-:W-:Y:S05]  /*1a930*/  BSYNC.RECONVERGENT B0 ;  /* 0x0000000000007941 */ /* 0x000fea0003800200 */
.L_x_4116:
        /* <DEDUP_REMOVED lines=38> */
.L_x_4120:
        /* <DEDUP_REMOVED lines=17> */
.L_x_4121:
[----:B------:R-:W-:Y:S05]  /*1acb0*/  BSYNC.RECONVERGENT B0 ;  /* 0x0000000000007941 */ /* 0x000fea0003800200 */
.L_x_4119:
        /* <DEDUP_REMOVED lines=38> */
.L_x_4123:
        /* <DEDUP_REMOVED lines=17> */
.L_x_4124:
[----:B------:R-:W-:Y:S05]  /*1b030*/  BSYNC.RECONVERGENT B0 ;  /* 0x0000000000007941 */ /* 0x000fea0003800200 */
.L_x_4122:
        /* <DEDUP_REMOVED lines=38> */
.L_x_4126:
        /* <DEDUP_REMOVED lines=17> */
.L_x_4127:
[----:B------:R-:W-:Y:S05]  /*1b3b0*/  BSYNC.RECONVERGENT B0 ;  /* 0x0000000000007941 */ /* 0x000fea0003800200 */
.L_x_4125:
        /* <DEDUP_REMOVED lines=38> */
.L_x_4129:
        /* <DEDUP_REMOVED lines=14> */
[----:B------:R-:W-:Y:S01]  /*1b700*/  IMAD R33, R33, R31, R27 ;  /* 0x0000001f21217224 */ /* 0x000fe200078e021b */
[----:B------:R-:W-:-:S03]  /*1b710*/  MOV R27, R24 ;  /* 0x00000018001b7202 */ /* 0x000fc60000000f00 */
[----:B------:R-:W-:-:S07]  /*1b720*/  IMAD.IADD R25, R25, 0x1, R33 ;  /* 0x0000000119197824 */ /* 0x000fce00078e0221 */
.L_x_4130:
[----:B------:R-:W-:Y:S05]  /*1b730*/  BSYNC.RECONVERGENT B0 ;  /* 0x0000000000007941 */ /* 0x000fea0003800200 */
.L_x_4128:
        /* <DEDUP_REMOVED lines=38> */
.L_x_4132:
[----:B------:R-:W-:Y:S01]  /*1b9a0*/  MOV R34, R48 ;  /* 0x0000003000227202 */ /* 0x000fe20000000f00 */
[----:B------:R-:W-:Y:S01]  /*1b9b0*/  IMAD.MOV.U32 R31, RZ, RZ, R49 ;  /* 0x000000ffff1f7224 */ /* 0x000fe200078e0031 */
[----:B------:R-:W-:Y:S02]  /*1b9c0*/  MOV R24, R32 ;  /* 0x0000002000187202 */ /* 0x000fe40000000f00 */
        /* <DEDUP_REMOVED lines=8> */
[----:B------:R-:W-:-:S03]  /*1ba50*/  MOV R28, R23 ;  /* 0x00000017001c7202 */ /* 0x000fc60000000f00 */
[----:B------:R-:W-:Y:S02]  /*1ba60*/  IMAD R9, R9, R32, RZ ;  /* 0x0000002009097224 */ /* 0x000fe400078e02ff */
[----:B------:R-:W-:-:S04]  /*1ba70*/  IMAD.WIDE.U32 R24, R32, R27, R24 ;  /* 0x0000001b20187225 */ /* 0x000fc800078e0018 */
[----:B------:R-:W-:-:S05]  /*1ba80*/  IMAD R9, R33, R27, R9 ;  /* 0x0000001b21097224 */ /* 0x000fca00078e0209 */
[----:B------:R-:W-:-:S07]  /*1ba90*/  IADD3 R25, PT, PT, R25, R9, RZ ;  /* 0x0000000919197210 */ /* 0x000fce0007ffe0ff */
.L_x_4133:
[----:B------:R-:W-:Y:S05]  /*1baa0*/  BSYNC.RECONVERGENT B0 ;  /* 0x0000000000007941 */ /* 0x000fea0003800200 */
.L_x_4131:
        /* <DEDUP_REMOVED lines=15> */
.L_x_4109:
        /* <DEDUP_REMOVED lines=37> */
.L_x_4138:
[----:B------:R-:W-:Y:S01]  /*1bdf0*/  MOV R34, R29 ;  /* 0x0000001d00227202 */ /* 0x000fe20000000f00 */
[----:B------:R-:W-:Y:S01]  /*1be00*/  IMAD.MOV.U32 R31, RZ, RZ, R28 ;  /* 0x000000ffff1f7224 */ /* 0x000fe200078e001c */
[----:B--23--:R-:W-:Y:S02]  /*1be10*/  MOV R24, R32 ;  /* 0x0000002000187202 */ /* 0x00cfe40000000f00 */
[----:B------:R-:W-:Y:S02]  /*1be20*/  MOV R27, R33 ;  /* 0x00000021001b7202 */ /* 0x000fe40000000f00 */
[----:B------:R-:W-:-:S07]  /*1be30*/  MOV R25, 0x1be50 ;  /* 0x0001be5000197802 */ /* 0x000fce0000000f00 */
[----:B-----5:R-:W-:Y:S05]  /*1be40*/  CALL.REL.NOINC `($__internal_69_$__cuda_sm20_div_u64) ;  /* 0x00000020009c7944 */ /* 0x020fea0003c00000 */
[----:B------:R-:W-:Y:S01]  /*1be50*/  IADD3 R31, P0, PT, RZ, -R22, RZ ;  /* 0x80000016ff1f7210 */ /* 0x000fe20007f1e0ff */
[--C-:B------:R-:W-:Y:S01]  /*1be60*/  IMAD.MOV.U32 R49, RZ, RZ, R23.reuse ;  /* 0x000000ffff317224 */ /* 0x100fe200078e0017 */
[----:B------:R-:W-:Y:S02]  /*1be70*/  MOV R24, R29 ;  /* 0x0000001d00187202 */ /* 0x000fe40000000f00 */
[----:B------:R-:W-:Y:S01]  /*1be80*/  MOV R25, R28 ;  /* 0x0000001c00197202 */ /* 0x000fe20000000f00 */
[----:B------:R-:W-:Y:S01]  /*1be90*/  IMAD.X R27, RZ, RZ, ~R23, P0 ;  /* 0x000000ffff1b7224 */ /* 0x000fe200000e0e17 */
[----:B------:R-:W-:-:S03]  /*1bea0*/  MOV R48, R22 ;  /* 0x0000001600307202 */ /* 0x000fc60000000f00 */
[----:B------:R-:W-:Y:S02]  /*1beb0*/  IMAD R27, R27, R32, RZ ;  /* 0x000000201b1b7224 */ /* 0x000fe400078e02ff */
[----:B------:R-:W-:-:S04]  /*1bec0*/  IMAD.WIDE.U32 R24, R32, R31, R24 ;  /* 0x0000001f20187225 */ /* 0x000fc800078e0018 */
[----:B------:R-:W-:Y:S02]  /*1bed0*/  IMAD R27, R33, R31, R27 ;  /* 0x0000001f211b7224 */ /* 0x000fe400078e021b */
[----:B------:R-:W-:-:S03]  /*1bee0*/  IMAD.MOV.U32 R29, RZ, RZ, R24 ;  /* 0x000000ffff1d7224 */ /* 0x000fc600078e0018 */
[----:B------:R-:W-:-:S07]  /*1bef0*/  IADD3 R25, PT, PT, R25, R27, RZ ;  /* 0x0000001b19197210 */ /* 0x000fce0007ffe0ff */
.L_x_4139:
[----:B------:R-:W-:Y:S05]  /*1bf00*/  BSYNC.RECONVERGENT B0 ;  /* 0x0000000000007941 */ /* 0x000fea0003800200 */
.L_x_4137:
        /* <DEDUP_REMOVED lines=39> */
.L_x_4141:
[----:B------:R-:W-:Y:S01]  /*1c180*/  MOV R34, R48 ;  /* 0x0000003000227202 */ /* 0x000fe20000000f00 */
[----:B------:R-:W-:Y:S01]  /*1c190*/  IMAD.MOV.U32 R24, RZ, RZ, R32 ;  /* 0x000000ffff187224 */ /* 0x000fe200078e0020 */
[----:B------:R-:W-:Y:S02]  /*1c1a0*/  MOV R31, R49 ;  /* 0x00000031001f7202 */ /* 0x000fe40000000f00 */
[----:B------:R-:W-:Y:S02]  /*1c1b0*/  MOV R27, R33 ;  /* 0x00000021001b7202 */ /* 0x000fe40000000f00 */
[----:B------:R-:W-:-:S07]  /*1c1c0*/  MOV R25, 0x1c1e0 ;  /* 0x0001c1e000197802 */ /* 0x000fce0000000f00 */
[----:B-----5:R-:W-:Y:S05]  /*1c1d0*/  CALL.REL.NOINC `($__internal_69_$__cuda_sm20_div_u64) ;  /* 0x0000001c00b87944 */ /* 0x020fea0003c00000 */
[-C--:B------:R-:W-:Y:S01]  /*1c1e0*/  IADD3 R9, P0, PT, RZ, -R22.reuse, RZ ;  /* 0x80000016ff097210 */ /* 0x080fe20007f1e0ff */
        /* <DEDUP_REMOVED lines=10> */
.L_x_4142:
[----:B------:R-:W-:Y:S05]  /*1c290*/  BSYNC.RECONVERGENT B0 ;  /* 0x0000000000007941 */ /* 0x000fea0003800200 */
.L_x_4140:
        /* <DEDUP_REMOVED lines=39> */
.L_x_4144:
        /* <DEDUP_REMOVED lines=17> */
.L_x_4145:
[----:B------:R-:W-:Y:S05]  /*1c620*/  BSYNC.RECONVERGENT B0 ;  /* 0x0000000000007941 */ /* 0x000fea0003800200 */
.L_x_4143:
        /* <DEDUP_REMOVED lines=38> */
.L_x_4147:
        /* <DEDUP_REMOVED lines=14> */
[----:B------:R-:W-:-:S04]  /*1c970*/  IMAD R9, R33, R27, R9 ;  /* 0x0000001b21097224 */ /* 0x000fc800078e0209 */
[----:B------:R-:W-:-:S07]  /*1c980*/  IMAD.IADD R25, R25, 0x1, R9 ;  /* 0x0000000119197824 */ /* 0x000fce00078e0209 */
.L_x_4148:
[----:B------:R-:W-:Y:S05]  /*1c990*/  BSYNC.RECONVERGENT B0 ;  /* 0x0000000000007941 */ /* 0x000fea0003800200 */
.L_x_4146:
        /* <DEDUP_REMOVED lines=8> */
.L_x_4136:
        /* <DEDUP_REMOVED lines=13> */
[----:B--23--:R-:W-:Y:S01]  /*1caf0*/  IADD3 R25, PT, PT, RZ, -R32, RZ ;  /* 0x80000020ff197210 */ /* 0x00cfe20007ffe0ff */
        /* <DEDUP_REMOVED lines=21> */
.L_x_4151:
        /* <DEDUP_REMOVED lines=17> */
.L_x_4152:
[----:B------:R-:W-:Y:S05]  /*1cd60*/  BSYNC.RECONVERGENT B0 ;  /* 0x0000000000007941 */ /* 0x000fea0003800200 */
.L_x_4150:
        /* <DEDUP_REMOVED lines=39> */
.L_x_4154:
        /* <DEDUP_REMOVED lines=15> */
[----:B------:R-:W-:-:S03]  /*1d0d0*/  IMAD.MOV.U32 R33, RZ, RZ, R24 ;  /* 0x000000ffff217224 */ /* 0x000fc600078e0018 */
[----:B------:R-:W-:-:S07]  /*1d0e0*/  IADD3 R27, PT, PT, R25, R27, RZ ;  /* 0x0000001b191b7210 */ /* 0x000fce0007ffe0ff */
.L_x_4155:
[----:B------:R-:W-:Y:S05]  /*1d0f0*/  BSYNC.RECONVERGENT B0 ;  /* 0x0000000000007941 */ /* 0x000fea0003800200 */
.L_x_4153:
        /* <DEDUP_REMOVED lines=8> */
.L_x_4149:
        /* <DEDUP_REMOVED lines=17> */
[----:B0-----:R-:W-:Y:S01]  /*1d290*/  IADD3 R22, PT, PT, R7, 0xffffffe, RZ ;  /* 0x0ffffffe07167810 */ /* 0x001fe20007ffe0ff */
[----:B------:R-:W-:-:S05]  /*1d2a0*/  HFMA2 R7, -RZ, RZ, 0, 0 ;  /* 0x00000000ff077431 */ /* 0x000fca00000001ff */
        /* <DEDUP_REMOVED lines=17> */
.L_x_4157:
[----:B------:R-:W-:Y:S01]  /*1d3c0*/  MOV R34, R29 ;  /* 0x0000001d00227202 */ /* 0x000fe20000000f00 */
[----:B--23--:R-:W-:Y:S01]  /*1d3d0*/  IMAD.MOV.U32 R24, RZ, RZ, R32 ;  /* 0x000000ffff187224 */ /* 0x00cfe200078e0020 */
[----:B------:R-:W-:Y:S02]  /*1d3e0*/  MOV R31, R28 ;  /* 0x0000001c001f7202 */ /* 0x000fe40000000f00 */
[----:B------:R-:W-:Y:S02]  /*1d3f0*/  MOV R27, R33 ;  /* 0x00000021001b7202 */ /* 0x000fe40000000f00 */
[----:B------:R-:W-:-:S07]  /*1d400*/  MOV R25, 0x1d420 ;  /* 0x0001d42000197802 */ /* 0x000fce0000000f00 */
[----:B-----5:R-:W-:Y:S05]  /*1d410*/  CALL.REL.NOINC `($__internal_69_$__cuda_sm20_div_u64) ;  /* 0x0000000c00287944 */ /* 0x020fea0003c00000 */
        /* <DEDUP_REMOVED lines=11> */
.L_x_4158:
[----:B------:R-:W-:Y:S05]  /*1d4d0*/  BSYNC.RECONVERGENT B0 ;  /* 0x0000000000007941 */ /* 0x000fea0003800200 */
.L_x_4156:
        /* <DEDUP_REMOVED lines=8> */
.L_x_4135:
[----:B------:R-:W0:Y:S01]  /*1d560*/  LDCU UR4, c[0x0][0x868] ;  /* 0x00010d00ff0477ac */ /* 0x000e220008000800 */
[-C--:B------:R-:W-:Y:S02]  /*1d570*/  LOP3.LUT R9, R9, R8.reuse, RZ, 0x3c, !PT ;  /* 0x0000000809097212 */ /* 0x080fe400078e3cff */
[----:B-----5:R-:W-:Y:S01]  /*1d580*/  SHF.L.U32 R5, R0, 0x10, RZ ;  /* 0x0000001000057819 */ /* 0x020fe200000006ff */
[----:B------:R-:W1:Y:S01]  /*1d590*/  LDCU.64 UR8, c[0x0][0x5f0] ;  /* 0x0000be00ff0877ac */ /* 0x000e620008000a00 */
[C---:B------:R-:W-:Y:S01]  /*1d5a0*/  LOP3.LUT R8, R9.reuse, R8, RZ, 0x3c, !PT ;  /* 0x0000000809087212 */ /* 0x040fe200078e3cff */
[----:B------:R-:W4:Y:S03]  /*1d5b0*/  LDCU.64 UR10, c[0x0][0x520] ;  /* 0x0000a400ff0a77ac */ /* 0x000f260008000a00 */
[----:B------:R-:W-:Y:S01]  /*1d5c0*/  LOP3.LUT R9, R9, R8, RZ, 0x3c, !PT ;  /* 0x0000000809097212 */ /* 0x000fe200078e3cff */
[----:B------:R-:W2:Y:S01]  /*1d5d0*/  LDCU.64 UR12, c[0x0][0x6c0] ;  /* 0x0000d800ff0c77ac */ /* 0x000ea20008000a00 */
[----:B0-----:R-:W-:-:S02]  /*1d5e0*/  FSET.BF.LT.FTZ.AND R22, R6, UR4, PT ;  /* 0x0000000406167c0a */ /* 0x001fc4000b811000 */
[----:B------:R-:W-:Y:S01]  /*1d5f0*/  FSETP.GEU.FTZ.AND P0, PT, R6, UR4, PT ;  /* 0x0000000406007c0b */ /* 0x000fe2000bf1e000 */
[----:B-1----:R-:W-:Y:S02]  /*1d600*/  IMAD R28, R28, UR8, RZ ;  /* 0x000000081c1c7c24 */ /* 0x002fe4000f8e02ff */
[----:B------:R-:W-:Y:S01]  /*1d610*/  FMUL.FTZ R5, R5, R22 ;  /* 0x0000001605057220 */ /* 0x000fe20000410000 */
[----:B------:R-:W-:-:S04]  /*1d620*/  IMAD.WIDE.U32 R8, R29, UR8, R8 ;  /* 0x000000081d087c25 */ /* 0x000fc8000f8e0008 */
[----:B------:R-:W-:Y:S01]  /*1d630*/  FMUL.FTZ R5, R38, R5 ;  /* 0x0000000526057220 */ /* 0x000fe20000410000 */
[----:B------:R-:W-:Y:S01]  /*1d640*/  IMAD R7, R29, UR9, R28 ;  /* 0x000000091d077c24 */ /* 0x000fe2000f8e021c */
[C---:B----4-:R-:W-:Y:S02]  /*1d650*/  LEA R22, P1, R8.reuse, UR10, 0x1 ;  /* 0x0000000a08167c11 */ /* 0x050fe4000f8208ff */
[C---:B--23--:R-:W-:Y:S02]  /*1d660*/  IADD3 R24, P2, PT, R8.reuse, UR12, RZ ;  /* 0x0000000c08187c10 */ /* 0x04cfe4000ff5e0ff */
[----:B------:R-:W-:Y:S02]  /*1d670*/  IADD3 R7, PT, PT, R9, R7, RZ ;  /* 0x0000000709077210 */ /* 0x000fe40007ffe0ff */
[----:B------:R-:W-:Y:S02]  /*1d680*/  F2FP.BF16.F32.PACK_AB R5, RZ, R5 ;  /* 0x00000005ff05723e */ /* 0x000fe400000010ff */
[----:B------:R-:W-:-:S02]  /*1d690*/  LEA.HI.X R23, R8, UR11, R7, 0x1, P1 ;  /* 0x0000000b08177c11 */ /* 0x000fc400088f0c07 */
[----:B------:R-:W-:Y:S02]  /*1d6a0*/  PRMT R6, R5, 0x7610, R6 ;  /* 0x0000761005067816 */ /* 0x000fe40000000006 */
[----:B------:R-:W-:Y:S02]  /*1d6b0*/  IADD3.X R25, PT, PT, R7, UR13, RZ, P2, !PT ;  /* 0x0000000d07197c10 */ /* 0x000fe400097fe4ff */
[----:B------:R-:W-:Y:S01]  /*1d6c0*/  SEL R5, RZ, 0x1, P0 ;  /* 0x00000001ff057807 */ /* 0x000fe20000000000 */
[----:B------:R0:W-:Y:S04]  /*1d6d0*/  STG.E.U16 desc[UR6][R22.64], R6 ;  /* 0x0000000616007986 */ /* 0x0001e8000c101506 */
[----:B------:R0:W-:Y:S01]  /*1d6e0*/  STG.E.U8 desc[UR6][R24.64], R5 ;  /* 0x0000000518007986 */ /* 0x0001e2000c101106 */
[----:B------:R-:W-:Y:S05]  /*1d6f0*/  BRA `(.L_x_4108) ;  /* 0x0000000400b07947 */ /* 0x000fea0003800000 */
.L_x_3948:
        /* <DEDUP_REMOVED lines=18> */
[----:B0123-5:R-:W-:Y:S01]  /*1d820*/  IMAD.U32 R24, R4, 0x10000, RZ ;  /* 0x0001000004187824 */ /* 0x02ffe200078e00ff */
[----:B------:R-:W0:Y:S03]  /*1d830*/  LDCU.64 UR10, c[0x0][0x520] ;  /* 0x0000a400ff0a77ac */ /* 0x000e260008000a00 */
[----:B------:R-:W-:Y:S01]  /*1d840*/  FMUL.FTZ R23, R5, R24 ;  /* 0x0000001805177220 */ /* 0x000fe20000410000 */
[----:B------:R-:W1:Y:S03]  /*1d850*/  LDCU.64 UR12, c[0x0][0x6c0] ;  /* 0x0000d800ff0c77ac */ /* 0x000e660008000a00 */
[----:B------:R-:W-:Y:S01]  /*1d860*/  FMUL.FTZ R23, R38, R23 ;  /* 0x0000001726177220 */ /* 0x000fe20000410000 */
[----:B------:R-:W2:Y:S01]  /*1d870*/  LDCU UR4, c[0x0][0x868] ;  /* 0x00010d00ff0477ac */ /* 0x000ea20008000800 */
[----:B----4-:R-:W-:-:S02]  /*1d880*/  IMAD R22, R40, UR8, RZ ;  /* 0x0000000828167c24 */ /* 0x010fc4000f8e02ff */
[----:B------:R-:W-:-:S04]  /*1d890*/  IMAD.WIDE.U32 R26, R45, UR8, RZ ;  /* 0x000000082d1a7c25 */ /* 0x000fc8000f8e00ff */
[----:B------:R-:W-:Y:S01]  /*1d8a0*/  IMAD R5, R45, UR9, R22 ;  /* 0x000000092d057c24 */ /* 0x000fe2000f8e0216 */
[C---:B0-----:R-:W-:Y:S02]  /*1d8b0*/  LEA R24, P3, R26.reuse, UR10, 0x1 ;  /* 0x0000000a1a187c11 */ /* 0x041fe4000f8608ff */
[C---:B-1----:R-:W-:Y:S02]  /*1d8c0*/  IADD3 R22, P4, PT, R26.reuse, UR12, RZ ;  /* 0x0000000c1a167c10 */ /* 0x042fe4000ff9e0ff */
[----:B------:R-:W-:Y:S02]  /*1d8d0*/  IADD3 R5, PT, PT, R27, R5, RZ ;  /* 0x000000051b057210 */ /* 0x000fe40007ffe0ff */
[----:B--2---:R-:W-:Y:S02]  /*1d8e0*/  FSETP.GEU.FTZ.AND P5, PT, R9, UR4, PT ;  /* 0x0000000409007c0b */ /* 0x004fe4000bfbe000 */
[----:B------:R-:W-:Y:S02]  /*1d8f0*/  F2FP.BF16.F32.PACK_AB R27, RZ, R23 ;  /* 0x00000017ff1b723e */ /* 0x000fe400000010ff */
[----:B------:R-:W-:-:S02]  /*1d900*/  LEA.HI.X R25, R26, UR11, R5, 0x1, P3 ;  /* 0x0000000b1a197c11 */ /* 0x000fc400098f0c05 */
[----:B------:R-:W-:Y:S02]  /*1d910*/  IADD3.X R23, PT, PT, R5, UR13, RZ, P4, !PT ;  /* 0x0000000d05177c10 */ /* 0x000fe4000a7fe4ff */
[----:B------:R-:W-:Y:S01]  /*1d920*/  SEL R5, RZ, 0x1, P5 ;  /* 0x00000001ff057807 */ /* 0x000fe20002800000 */
[----:B------:R4:W-:Y:S04]  /*1d930*/  STG.E.U16 desc[UR6][R24.64], R27 ;  /* 0x0000001b18007986 */ /* 0x0009e8000c101506 */
[----:B------:R4:W-:Y:S02]  /*1d940*/  STG.E.U8 desc[UR6][R22.64], R5 ;  /* 0x0000000516007986 */ /* 0x0009e4000c101106 */
.L_x_4160:
[----:B------:R-:W-:Y:S05]  /*1d950*/  BSYNC.RECONVERGENT B0 ;  /* 0x0000000000007941 */ /* 0x000fea0003800200 */
.L_x_4159:
[----:B------:R-:W-:Y:S04]  /*1d960*/  BSSY.RECONVERGENT B0, `(.L_x_4161) ;  /* 0x0000017000007945 */ /* 0x000fe80003800200 */
[----:B------:R-:W-:Y:S05]  /*1d970*/  @P0 BRA `(.L_x_4162) ;  /* 0x0000000000540947 */ /* 0x000fea0003800000 */
[----:B------:R-:W0:Y:S01]  /*1d980*/  LDCU UR4, c[0x0][0x868] ;  /* 0x00010d00ff0477ac */ /* 0x000e220008000800 */
[----:B----45:R-:W-:Y:S01]  /*1d990*/  SHF.L.U32 R5, R3, 0x10, RZ ;  /* 0x0000001003057819 */ /* 0x030fe200000006ff */
[----:B------:R-:W4:Y:S01]  /*1d9a0*/  LDCU.64 UR8, c[0x0][0x5f0] ;  /* 0x0000be00ff0877ac */ /* 0x000f220008000a00 */
[----:B------:R-:W4:Y:S01]  /*1d9b0*/  LDCU.64 UR10, c[0x0][0x520] ;  /* 0x0000a400ff0a77ac */ /* 0x000f220008000a00 */
[----:B------:R-:W4:Y:S01]  /*1d9c0*/  LDCU.64 UR12, c[0x0][0x6c0] ;  /* 0x0000d800ff0c77ac */ /* 0x000f220008000a00 */
[C---:B0123--:R-:W-:Y:S02]  /*1d9d0*/  FSET.BF.LT.FTZ.AND R24, R8.reuse, UR4, PT ;  /* 0x0000000408187c0a */ /* 0x04ffe4000b811000 */
[----:B------:R-:W-:Y:S01]  /*1d9e0*/  FSETP.GEU.FTZ.AND P4, PT, R8, UR4, PT ;  /* 0x0000000408007c0b */ /* 0x000fe2000bf9e000 */
[----:B----4-:R-:W-:Y:S02]  /*1d9f0*/  IMAD R22, R32, UR8, RZ ;  /* 0x0000000820167c24 */ /* 0x010fe4000f8e02ff */
[----:B------:R-:W-:Y:S01]  /*1da00*/  FMUL.FTZ R9, R5, R24 ;  /* 0x0000001805097220 */ /* 0x000fe20000410000 */
[----:B------:R-:W-:-:S04]  /*1da10*/  IMAD.WIDE.U32 R26, R33, UR8, RZ ;  /* 0x00000008211a7c25 */ /* 0x000fc8000f8e00ff */
[----:B------:R-:W-:Y:S01]  /*1da20*/  FMUL.FTZ R9, R38, R9 ;  /* 0x0000000926097220 */ /* 0x000fe20000410000 */
[----:B------:R-:W-:Y:S01]  /*1da30*/  IMAD R5, R33, UR9, R22 ;  /* 0x0000000921057c24 */ /* 0x000fe2000f8e0216 */
[C---:B------:R-:W-:Y:S02]  /*1da40*/  LEA R24, P0, R26.reuse, UR10, 0x1 ;  /* 0x0000000a1a187c11 */ /* 0x040fe4000f8008ff */
[----:B------:R-:W-:Y:S01]  /*1da50*/  IADD3 R22, P3, PT, R26, UR12, RZ ;  /* 0x0000000c1a167c10 */ /* 0x000fe2000ff7e0ff */
[----:B------:R-:W-:Y:S01]  /*1da60*/  IMAD.IADD R5, R27, 0x1, R5 ;  /* 0x000000011b057824 */ /* 0x000fe200078e0205 */
[----:B------:R-:W-:-:S04]  /*1da70*/  F2FP.BF16.F32.PACK_AB R9, RZ, R9 ;  /* 0x00000009ff09723e */ /* 0x000fc800000010ff */
[----:B------:R-:W-:Y:S02]  /*1da80*/  LEA.HI.X R25, R26, UR11, R5, 0x1, P0 ;  /* 0x0000000b1a197c11 */ /* 0x000fe400080f0c05 */
[----:B------:R-:W-:Y:S02]  /*1da90*/  IADD3.X R23, PT, PT, R5, UR13, RZ, P3, !PT ;  /* 0x0000000d05177c10 */ /* 0x000fe40009ffe4ff */
[----:B------:R-:W-:Y:S01]  /*1daa0*/  SEL R5, RZ, 0x1, P4 ;  /* 0x00000001ff057807 */ /* 0x000fe20002000000 */
[----:B------:R0:W-:Y:S04]  /*1dab0*/  STG.E.U16 desc[UR6][R24.64], R9 ;  /* 0x0000000918007986 */ /* 0x0001e8000c101506 */
[----:B------:R0:W-:Y:S02]  /*1dac0*/  STG.E.U8 desc[UR6][R22.64], R5 ;  /* 0x0000000516007986 */ /* 0x0001e4000c101106 */
.L_x_4162:
[----:B------:R-:W-:Y:S05]  /*1dad0*/  BSYNC.RECONVERGENT B0 ;  /* 0x0000000000007941 */ /* 0x000fea0003800200 */
.L_x_4161:
[----:B------:R-:W-:Y:S04]  /*1dae0*/  BSSY.RECONVERGENT B0, `(.L_x_4163) ;  /* 0x0000017000007945 */ /* 0x000fe80003800200 */
[----:B------:R-:W-:Y:S05]  /*1daf0*/  @P1 BRA `(.L_x_4164) ;  /* 0x0000000000541947 */ /* 0x000fea0003800000 */
[----:B------:R-:W1:Y:S01]  /*1db00*/  LDCU UR4, c[0x0][0x868] ;  /* 0x00010d00ff0477ac */ /* 0x000e620008000800 */
[----:B0---45:R-:W-:Y:S01]  /*1db10*/  SHF.L.U32 R5, R2, 0x10, RZ ;  /* 0x0000001002057819 */ /* 0x031fe200000006ff */
[----:B------:R-:W0:Y:S01]  /*1db20*/  LDCU.64 UR8, c[0x0][0x5f0] ;  /* 0x0000be00ff0877ac */ /* 0x000e220008000a00 */
[----:B------:R-:W4:Y:S01]  /*1db30*/  LDCU.64 UR10, c[0x0][0x520] ;  /* 0x0000a400ff0a77ac */ /* 0x000f220008000a00 */
[----:B------:R-:W4:Y:S01]  /*1db40*/  LDCU.64 UR12, c[0x0][0x6c0] ;  /* 0x0000d800ff0c77ac */ /* 0x000f220008000a00 */
[C---:B-1----:R-:W-:Y:S02]  /*1db50*/  FSET.BF.LT.FTZ.AND R8, R7.reuse, UR4, PT ;  /* 0x0000000407087c0a */ /* 0x042fe4000b811000 */
[----:B------:R-:W-:Y:S01]  /*1db60*/  FSETP.GEU.FTZ.AND P3, PT, R7, UR4, PT ;  /* 0x0000000407007c0b */ /* 0x000fe2000bf7e000 */
[----:B0-----:R-:W-:Y:S02]  /*1db70*/  IMAD R30, R30, UR8, RZ ;  /* 0x000000081e1e7c24 */ /* 0x001fe4000f8e02ff */
[----:B------:R-:W-:Y:S01]  /*1db80*/  FMUL.FTZ R9, R5, R8 ;  /* 0x0000000805097220 */ /* 0x000fe20000410000 */
[----:B--23--:R-:W-:-:S04]  /*1db90*/  IMAD.WIDE.U32 R24, R31, UR8, RZ ;  /* 0x000000081f187c25 */ /* 0x00cfc8000f8e00ff */
[----:B------:R-:W-:Y:S01]  /*1dba0*/  FMUL.FTZ R9, R38, R9 ;  /* 0x0000000926097220 */ /* 0x000fe20000410000 */
[----:B------:R-:W-:Y:S01]  /*1dbb0*/  IMAD R5, R31, UR9, R30 ;  /* 0x000000091f057c24 */ /* 0x000fe2000f8e021e */
[C---:B----4-:R-:W-:Y:S02]  /*1dbc0*/  LEA R8, P0, R24.reuse, UR10, 0x1 ;  /* 0x0000000a18087c11 */ /* 0x050fe4000f8008ff */
[C---:B------:R-:W-:Y:S02]  /*1dbd0*/  IADD3 R22, P1, PT, R24.reuse, UR12, RZ ;  /* 0x0000000c18167c10 */ /* 0x040fe4000ff3e0ff */
[----:B------:R-:W-:Y:S02]  /*1dbe0*/  IADD3 R5, PT, PT, R25, R5, RZ ;  /* 0x0000000519057210 */ /* 0x000fe40007ffe0ff */
[----:B------:R-:W-:Y:S02]  /*1dbf0*/  F2FP.BF16.F32.PACK_AB R25, RZ, R9 ;  /* 0x00000009ff19723e */ /* 0x000fe400000010ff */
[----:B------:R-:W-:-:S02]  /*1dc00*/  LEA.HI.X R9, R24, UR11, R5, 0x1, P0 ;  /* 0x0000000b18097c11 */ /* 0x000fc400080f0c05 */
[----:B------:R-:W-:Y:S02]  /*1dc10*/  IADD3.X R23, PT, PT, R5, UR13, RZ, P1, !PT ;  /* 0x0000000d05177c10 */ /* 0x000fe40008ffe4ff */
[----:B------:R-:W-:Y:S01]  /*1dc20*/  SEL R5, RZ, 0x1, P3 ;  /* 0x00000001ff057807 */ /* 0x000fe20001800000 */
[----:B------:R0:W-:Y:S04]  /*1dc30*/  STG.E.U16 desc[UR6][R8.64], R25 ;  /* 0x0000001908007986 */ /* 0x0001e8000c101506 */
[----:B------:R0:W-:Y:S02]  /*1dc40*/  STG.E.U8 desc[UR6][R22.64], R5 ;  /* 0x0000000516007986 */ /* 0x0001e4000c101106 */
.L_x_4164:
[----:B------:R-:W-:Y:S05]  /*1dc50*/  BSYNC.RECONVERGENT B0 ;  /* 0x0000000000007941 */ /* 0x000fea0003800200 */
.L_x_4163:
[----:B------:R-:W-:Y:S05]  /*1dc60*/  @P2 BRA `(.L_x_4108) ;  /* 0x0000000000542947 */ /* 0x000fea0003800000 */
[----:B------:R-:W1:Y:S01]  /*1dc70*/  LDCU UR4, c[0x0][0x868] ;  /* 0x00010d00ff0477ac */ /* 0x000e620008000800 */
[----:B0---45:R-:W-:Y:S01]  /*1dc80*/  IMAD.U32 R5, R0, 0x10000, RZ ;  /* 0x0001000000057824 */ /* 0x031fe200078e00ff */
[----:B------:R-:W0:Y:S01]  /*1dc90*/  LDCU.64 UR8, c[0x0][0x5f0] ;  /* 0x0000be00ff0877ac */ /* 0x000e220008000a00 */
[----:B------:R-:W4:Y:S01]  /*1dca0*/  LDCU.64 UR10, c[0x0][0x520] ;  /* 0x0000a400ff0a77ac */ /* 0x000f220008000a00 */
[----:B------:R-:W2:Y:S01]  /*1dcb0*/  LDCU.64 UR12, c[0x0][0x6c0] ;  /* 0x0000d800ff0c77ac */ /* 0x000ea20008000a00 */
[C---:B-1----:R-:W-:Y:S02]  /*1dcc0*/  FSET.BF.LT.FTZ.AND R8, R6.reuse, UR4, PT ;  /* 0x0000000406087c0a */ /* 0x042fe4000b811000 */
[----:B------:R-:W-:Y:S01]  /*1dcd0*/  FSETP.GEU.FTZ.AND P2, PT, R6, UR4, PT ;  /* 0x0000000406007c0b */ /* 0x000fe2000bf5e000 */
[----:B0-----:R-:W-:Y:S02]  /*1dce0*/  IMAD R28, R28, UR8, RZ ;  /* 0x000000081c1c7c24 */ /* 0x001fe4000f8e02ff */
[----:B------:R-:W-:Y:S01]  /*1dcf0*/  FMUL.FTZ R7, R5, R8 ;  /* 0x0000000805077220 */ /* 0x000fe20000410000 */
[----:B------:R-:W-:-:S04]  /*1dd00*/  IMAD.WIDE.U32 R8, R29, UR8, RZ ;  /* 0x000000081d087c25 */ /* 0x000fc8000f8e00ff */
[----:B------:R-:W-:Y:S01]  /*1dd10*/  FMUL.FTZ R7, R38, R7 ;  /* 0x0000000726077220 */ /* 0x000fe20000410000 */
[----:B------:R-:W-:Y:S01]  /*1dd20*/  IMAD R5, R29, UR9, R28 ;  /* 0x000000091d057c24 */ /* 0x000fe2000f8e021c */
[C---:B----4-:R-:W-:Y:S02]  /*1dd30*/  LEA R22, P0, R8.reuse, UR10, 0x1 ;  /* 0x0000000a08167c11 */ /* 0x050fe4000f8008ff */
[C---:B--23--:R-:W-:Y:S02]  /*1dd40*/  IADD3 R24, P1, PT, R8.reuse, UR12, RZ ;  /* 0x0000000c08187c10 */ /* 0x04cfe4000ff3e0ff */
[----:B------:R-:W-:Y:S02]  /*1dd50*/  IADD3 R5, PT, PT, R9, R5, RZ ;  /* 0x0000000509057210 */ /* 0x000fe40007ffe0ff */
[----:B------:R-:W-:Y:S02]  /*1dd60*/  F2FP.BF16.F32.PACK_AB R7, RZ, R7 ;  /* 0x00000007ff07723e */ /* 0x000fe400000010ff */
[----:B------:R-:W-:-:S02]  /*1dd70*/  LEA.HI.X R23, R8, UR11, R5, 0x1, P0 ;  /* 0x0000000b08177c11 */ /* 0x000fc400080f0c05 */
[----:B------:R-:W-:Y:S02]  /*1dd80*/  IADD3.X R25, PT, PT, R5, UR13, RZ, P1, !PT ;  /* 0x0000000d05197c10 */ /* 0x000fe40008ffe4ff */
[----:B------:R-:W-:Y:S01]  /*1dd90*/  SEL R5, RZ, 0x1, P2 ;  /* 0x00000001ff057807 */ /* 0x000fe20001000000 */
[----:B------:R0:W-:Y:S04]  /*1dda0*/  STG.E.U16 desc[UR6][R22.64], R7 ;  /* 0x0000000716007986 */ /* 0x0001e8000c101506 */
[----:B------:R0:W-:Y:S02]  /*1ddb0*/  STG.E.U8 desc[UR6][R24.64], R5 ;  /* 0x0000000518007986 */ /* 0x0001e4000c101106 */
.L_x_4108:
[----:B------:R-:W-:Y:S05]  /*1ddc0*/  WARPSYNC.ALL ;  /* 0x0000000000007948 */ /* 0x000fea0003800000 */
[----:B------:R-:W1:Y:S01]  /*1ddd0*/  LDCU UR4, c[0x0][0x360] ;  /* 0x00006c00ff0477ac */ /* 0x000e620008000800 */
[----:B0-----:R-:W1:Y:S08]  /*1dde0*/  LDC R6, c[0x0][0x370] ;  /* 0x0000dc00ff067b82 */ /* 0x001e700000000800 */
[----:B------:R-:W-:Y:S01]  /*1ddf0*/  BAR.SYNC.DEFER_BLOCKING 0x0 ;  /* 0x0000000000007b1d */ /* 0x000fe20000010000 */
[----:B-1----:R-:W-:-:S05]  /*1de00*/  IMAD R6, R6, UR4, RZ ;  /* 0x0000000406067c24 */ /* 0x002fca000f8e02ff */
[----:B------:R-:W-:-:S04]  /*1de10*/  LEA R45, P0, R6, R45, 0x2 ;  /* 0x0000002d062d7211 */ /* 0x000fc800078010ff */
[----:B------:R-:W-:Y:S02]  /*1de20*/  IADD3.X R40, PT, PT, RZ, R40, RZ, P0, !PT ;  /* 0x00000028ff287210 */ /* 0x000fe400007fe4ff */
[----:B------:R-:W-:-:S04]  /*1de30*/  ISETP.GE.U32.AND P0, PT, R45, R20, PT ;  /* 0x000000142d00720c */ /* 0x000fc80003f06070 */
[----:B------:R-:W-:-:S13]  /*1de40*/  ISETP.GE.U32.AND.EX P0, PT, R40, R16, PT, P0 ;  /* 0x000000102800720c */ /* 0x000fda0003f06100 */
[----:B------:R-:W-:Y:S05]  /*1de50*/  @!P0 BRA `(.L_x_4165) ;  /* 0xfffffe2800c88947 */ /* 0x000fea000383ffff */
[----:B------:R-:W-:Y:S05]  /*1de60*/  EXIT ;  /* 0x000000000000794d */ /* 0x000fea0003800000 */
        .weak           $__internal_68_$__cuda_sm20_dblrcp_rn_slowpath_v3
        .type           $__internal_68_$__cuda_sm20_dblrcp_rn_slowpath_v3,@function
        .size           $__internal_68_$__cuda_sm20_dblrcp_rn_slowpath_v3,($__internal_69_$__cuda_sm20_div_u64 - $__internal_68_$__cuda_sm20_dblrcp_rn_slowpath_v3)
$__internal_68_$__cuda_sm20_dblrcp_rn_slowpath_v3:
        /* <DEDUP_REMOVED lines=23> */
.L_x_4168:
        /* <DEDUP_REMOVED lines=10> */
.L_x_4166:
[----:B------:R-:W-:Y:S02]  /*1e080*/  LOP3.LUT R7, R5, 0x80000, RZ, 0xfc, !PT ;  /* 0x0008000005077812 */ /* 0x000fe400078efcff */
[----:B------:R-:W-:-:S07]  /*1e090*/  MOV R6, R4 ;  /* 0x0000000400067202 */ /* 0x000fce0000000f00 */
.L_x_4167:
[----:B------:R-:W-:-:S04]  /*1e0a0*/  IMAD.MOV.U32 R3, RZ, RZ, 0x0 ;  /* 0x00000000ff037424 */ /* 0x000fc800078e00ff */
[----:B------:R-:W-:Y:S05]  /*1e0b0*/  RET.REL.NODEC R2 `(_ZN2at6native43_GLOBAL__N__7cc8d1ed_10_Dropout_cu_0e96ed3820fused_dropout_kernelIN3c108BFloat16EfmLin1ELin1EbEEvNS_4cuda6detail10TensorInfoIKT_T1_EENS7_IS8_SA_EENS7_IT4_SA_EESA_T0_NS_15PhiloxCudaStateE) ;  /* 0xfffffe1c02d07950 */ /* 0x000fea0003c3ffff */
        .weak           $__internal_69_$__cuda_sm20_div_u64
        .type           $__internal_69_$__cuda_sm20_div_u64,@function
        .size           $__internal_69_$__cuda_sm20_div_u64,(.L_x_14172 - $__internal_69_$__cuda_sm20_div_u64)
$__internal_69_$__cuda_sm20_div_u64:
        /* <DEDUP_REMOVED lines=56> */
[----:B------:R-:W-:-:S02]  /*1e440*/  IADD3 R22, P3, PT, R36, 0x1, RZ ;  /* 0x0000000124167810 */ /* 0x000fc40007f7e0ff */
[----:B------:R-:W-:Y:S02]  /*1e450*/  SEL R37, R37, R35, P0 ;  /* 0x0000002325257207 */ /* 0x000fe40000000000 */
[----:B------:R-:W-:Y:S01]  /*1e460*/  ISETP.GE.U32.AND P0, PT, R47, R24, PT ;  /* 0x000000182f00720c */ /* 0x000fe20003f06070 */
[----:B------:R-:W-:Y:S01]  /*1e470*/  IMAD.X R23, RZ, RZ, R46, P3 ;  /* 0x000000ffff177224 */ /* 0x000fe200018e062e */
[----:B------:R-:W-:Y:S02]  /*1e480*/  ISETP.NE.U32.AND P1, PT, R24, RZ, PT ;  /* 0x000000ff1800720c */ /* 0x000fe40003f25070 */
[----:B------:R-:W-:Y:S01]  /*1e490*/  MOV R24, R25 ;  /* 0x0000001900187202 */ /* 0x000fe20000000f00 */
[----:B------:R-:W-:Y:S01]  /*1e4a0*/  HFMA2 R25, -RZ, RZ, 0, 0 ;  /* 0x00000000ff197431 */ /* 0x000fe200000001ff */
[----:B------:R-:W-:Y:S02]  /*1e4b0*/  ISETP.GE.U32.AND.EX P0, PT, R37, R27, PT, P0 ;  /* 0x0000001b2500720c */ /* 0x000fe40003f06100 */
[----:B------:R-:W-:-:S02]  /*1e4c0*/  ISETP.NE.AND.EX P1, PT, R27, RZ, PT, P1 ;  /* 0x000000ff1b00720c */ /* 0x000fc40003f25310 */
[----:B------:R-:W-:Y:S02]  /*1e4d0*/  SEL R22, R22, R36, P0 ;  /* 0x0000002416167207 */ /* 0x000fe40000000000 */
[----:B------:R-:W-:Y:S02]  /*1e4e0*/  SEL R23, R23, R46, P0 ;  /* 0x0000002e17177207 */ /* 0x000fe40000000000 */
[----:B------:R-:W-:Y:S02]  /*1e4f0*/  SEL R22, R22, 0xffffffff, P1 ;  /* 0xffffffff16167807 */ /* 0x000fe40000800000 */
[----:B------:R-:W-:Y:S01]  /*1e500*/  SEL R23, R23, 0xffffffff, P1 ;  /* 0xffffffff17177807 */ /* 0x000fe20000800000 */
[----:B------:R-:W-:Y:S06]  /*1e510*/  RET.REL.NODEC R24 `(_ZN2at6native43_GLOBAL__N__7cc8d1ed_10_Dropout_cu_0e96ed3820fused_dropout_kernelIN3c108BFloat16EfmLin1ELin1EbEEvNS_4cuda6detail10TensorInfoIKT_T1_EENS7_IS8_SA_EENS7_IT4_SA_EESA_T0_NS_15PhiloxCudaStateE) ;  /* 0xfffffe1818b87950 */ /* 0x000fec0003c3ffff */
.L_x_4169:
        /* <DEDUP_REMOVED lines=14> */
.L_x_14172:


//--------------------- .text._ZN2at6native43_GLOBAL__N__7cc8d1ed_10_Dropout_cu_0e96ed3820fused_dropout_kernelIN3c108BFloat16EfmLin1ELi1EbEEvNS_4cuda6detail10TensorInfoIKT_T1_EENS7_IS8_SA_EENS7_IT4_SA_EESA_T0_NS_15PhiloxCudaStateE --------------------------
	.section	.text._ZN2at6native43_GLOBAL__N__7cc8d1ed_10_Dropout_cu_0e96ed3820fused_dropout_kernelIN3c108BFloat16EfmLin1ELi1EbEEvNS_4cuda6detail10TensorInfoIKT_T1_EENS7_IS8_SA_EENS7_IT4_SA_EESA_T0_NS_15PhiloxCudaStateE,"ax",@progbits
	.align	128
.text._ZN2at6native43_GLOBAL__N__7cc8d1ed_10_Dropout_cu_0e96ed3820fused_dropout_kernelIN3c108BFloat16EfmLin1ELi1EbEEvNS_4cuda6detail10TensorInfoIKT_T1_EENS7_IS8_SA_EENS7_IT4_SA_EESA_T0_NS_15PhiloxCudaStateE:
        .type           _ZN2at6native43_GLOBAL__N__7cc8d1ed_10_Dropout_cu_0e96ed3820fused_dropout_kernelIN3c108BFloat16EfmLin1ELi1EbEEvNS_4cuda6detail10TensorInfoIKT_T1_EENS7_IS8_SA_EENS7_IT4_SA_EESA_T0_NS_15PhiloxCudaStateE,@function
        .size           _ZN2at6native43_GLOBAL__N__7cc8d1ed_10_Dropout_cu_0e96ed3820fused_dropout_kernelIN3c108BFloat16EfmLin1ELi1EbEEvNS_4cuda6detail10TensorInfoIKT_T1_EENS7_IS8_SA_EENS7_IT4_SA_EESA_T0_NS_15PhiloxCudaStateE,(.L_x_14175 - _ZN2at6native43_GLOBAL__N__7cc8d1ed_10_Dropout_cu_0e96ed3820fused_dropout_kernelIN3c108BFloat16EfmLin1ELi1EbEEvNS_4cuda6detail10TensorInfoIKT_T1_EENS7_IS8_SA_EENS7_IT4_SA_EESA_T0_NS_15PhiloxCudaStateE)
        .other          _ZN2at6native43_GLOBAL__N__7cc8d1ed_10_Dropout_cu_0e96ed3820fused_dropout_kernelIN3c108BFloat16EfmLin1ELi1EbEEvNS_4cuda6detail10TensorInfoIKT_T1_EENS7_IS8_SA_EENS7_IT4_SA_EESA_T0_NS_15PhiloxCudaStateE,@"STO_CUDA_ENTRY STV_DEFAULT"
_ZN2at6native43_GLOBAL__N__7cc8d1ed_10_Dropout_cu_0e96ed3820fused_dropout_kernelIN3c108BFloat16EfmLin1ELi1EbEEvNS_4cuda6detail10TensorInfoIKT_T1_EENS7_IS8_SA_EENS7_IT4_SA_EESA_T0_NS_15PhiloxCudaStateE:
        /* <DEDUP_REMOVED lines=97> */
[----:B------:R-:W-:Y:S05]  /*0610*/  CALL.REL.NOINC `($__internal_70_$__cuda_sm20_dblrcp_rn_slowpath_v3) ;  /* 0x000000ec00e07944 */ /* 0x000fea0003c00000 */
.L_x_4170:
        /* <DEDUP_REMOVED lines=33> */
.L_x_4171:
[----:B------:R-:W-:Y:S01]  /*0830*/  IMAD.U32 R38, RZ, RZ, UR4 ;  /* 0x00000004ff267e24 */ /* 0x000fe2000f8e00ff */
[----:B------:R-:W-:Y:S01]  /*0840*/  MOV R39, UR5 ;  /* 0x0000000500277c02 */ /* 0x000fe20008000f00 */
[----:B------:R-:W-:Y:S01]  /*0850*/  IMAD.MOV.U32 R26, RZ, RZ, R10 ;  /* 0x000000ffff1a7224 */ /* 0x000fe200078e000a */
[----:B------:R-:W-:Y:S02]  /*0860*/  MOV R25, RZ ;  /* 0x000000ff00197202 */ /* 0x000fe40000000f00 */
[----:B------:R-:W-:-:S07]  /*0870*/  MOV R24, 0x890 ;  /* 0x0000089000187802 */ /* 0x000fce0000000f00 */
[----:B------:R-:W-:Y:S05]  /*0880*/  CALL.REL.NOINC `($__internal_71_$__cuda_sm20_div_u64) ;  /* 0x000000ec00dc7944 */ /* 0x000fea0003c00000 */
.L_x_4172:
        /* <DEDUP_REMOVED lines=22> */
.L_x_4393:
[----:B------:R-:W-:Y:S01]  /*09f0*/  IADD3 R0, PT, PT, R0, 0x1, RZ ;  /* 0x0000000100007810 */ /* 0x000fe20007ffe0ff */
[----:B------:R-:W-:Y:S03]  /*0a00*/  BSSY.RECONVERGENT B0, `(.L_x_4173) ;  /* 0x000000c000007945 */ /* 0x000fe60003800200 */
[C---:B------:R-:W-:Y:S01]  /*0a10*/  ISETP.NE.AND P0, PT, R0.reuse, RZ, PT ;  /* 0x000000ff0000720c */ /* 0x040fe20003f05270 */
[----:B------:R-:W-:-:S12]  /*0a20*/  IMAD.WIDE.U32 R28, R0, -0x2daee0ad, RZ ;  /* 0xd2511f53001c7825 */ /* 0x000fd800078e00ff */
[----:B-123-5:R-:W-:Y:S05]  /*0a30*/  @P0 BRA `(.L_x_4174) ;  /* 0x0000000000200947 */ /* 0x02efea0003800000 */
        /* <DEDUP_REMOVED lines=8> */
.L_x_4174:
[----:B------:R-:W-:Y:S05]  /*0ac0*/  BSYNC.RECONVERGENT B0 ;  /* 0x0000000000007941 */ /* 0x000fea0003800200 */
.L_x_4173:
        /* <DEDUP_REMOVED lines=69> */
.L_x_4175:
        /* <DEDUP_REMOVED lines=9> */
.L_x_4176:
        /* <DEDUP_REMOVED lines=30> */
.L_x_4206:
        /* <DEDUP_REMOVED lines=32> */
.L_x_4183:
[----:B------:R-:W-:Y:S01]  /*1390*/  MOV R26, R48 ;  /* 0x00000030001a7202 */ /* 0x000fe20000000f00 */
[----:B------:R-:W-:Y:S01]  /*13a0*/  IMAD.MOV.U32 R25, RZ, RZ, R49 ;  /* 0x000000ffff197224 */ /* 0x000fe200078e0031 */
[----:B------:R-:W-:-:S07]  /*13b0*/  MOV R24, 0x13d0 ;  /* 0x000013d000187802 */ /* 0x000fce0000000f00 */
[----:B------:R-:W-:Y:S05]  /*13c0*/  CALL.REL.NOINC `($__internal_71_$__cuda_sm20_div_u64) ;  /* 0x000000e4000c7944 */ /* 0x000fea0003c00000 */
        /* <DEDUP_REMOVED lines=8> */
.L_x_4184:
[----:B------:R-:W-:Y:S05]  /*1450*/  BSYNC.RECONVERGENT B2 ;  /* 0x0000000000027941 */ /* 0x000fea0003800200 */
.L_x_4182:
        /* <DEDUP_REMOVED lines=38> */
.L_x_4186:
[----:B------:R-:W-:Y:S01]  /*16c0*/  MOV R38, R52 ;  /* 0x0000003400267202 */ /* 0x000fe20000000f00 */
[----:B------:R-:W-:Y:S01]  /*16d0*/  IMAD.MOV.U32 R39, RZ, RZ, R53 ;  /* 0x000000ffff277224 */ /* 0x000fe200078e0035 */
[----:B------:R-:W-:Y:S01]  /*16e0*/  MOV R26, R54 ;  /* 0x00000036001a7202 */ /* 0x000fe20000000f00 */
[----:B------:R-:W-:Y:S01]  /*16f0*/  IMAD.MOV.U32 R25, RZ, RZ, R55 ;  /* 0x000000ffff197224 */ /* 0x000fe200078e0037 */
[----:B------:R-:W-:-:S07]  /*1700*/  MOV R24, 0x1720 ;  /* 0x0000172000187802 */ /* 0x000fce0000000f00 */
[----:B------:R-:W-:Y:S05]  /*1710*/  CALL.REL.NOINC `($__internal_71_$__cuda_sm20_div_u64) ;  /* 0x000000e000387944 */ /* 0x000fea0003c00000 */
        /* <DEDUP_REMOVED lines=11> */
.L_x_4187:
[----:B------:R-:W-:Y:S05]  /*17d0*/  BSYNC.RECONVERGENT B2 ;  /* 0x0000000000027941 */ /* 0x000fea0003800200 */
.L_x_4185:
        /* <DEDUP_REMOVED lines=39> */
.L_x_4189:
        /* <DEDUP_REMOVED lines=17> */
.L_x_4190:
[----:B------:R-:W-:Y:S05]  /*1b60*/  BSYNC.RECONVERGENT B2 ;  /* 0x0000000000027941 */ /* 0x000fea0003800200 */
.L_x_4188:
        /* <DEDUP_REMOVED lines=38> */
.L_x_4192:
[----:B------:R-:W-:Y:S01]  /*1dd0*/  IMAD.MOV.U32 R38, RZ, RZ, R48 ;  /* 0x000000ffff267224 */ /* 0x000fe200078e0030 */
[----:B------:R-:W-:Y:S01]  /*1de0*/  MOV R39, R49 ;  /* 0x0000003100277202 */ /* 0x000fe20000000f00 */
[----:B------:R-:W-:Y:S01]  /*1df0*/  IMAD.MOV.U32 R26, RZ, RZ, R52 ;  /* 0x000000ffff1a7224 */ /* 0x000fe200078e0034 */
[----:B------:R-:W-:Y:S02]  /*1e00*/  MOV R25, R53 ;  /* 0x0000003500197202 */ /* 0x000fe40000000f00 */
[----:B------:R-:W-:-:S07]  /*1e10*/  MOV R24, 0x1e30 ;  /* 0x00001e3000187802 */ /* 0x000fce0000000f00 */
[----:B------:R-:W-:Y:S05]  /*1e20*/  CALL.REL.NOINC `($__internal_71_$__cuda_sm20_div_u64) ;  /* 0x000000d800747944 */ /* 0x000fea0003c00000 */
        /* <DEDUP_REMOVED lines=11> */
.L_x_4193:
[----:B------:R-:W-:Y:S05]  /*1ee0*/  BSYNC.RECONVERGENT B2 ;  /* 0x0000000000027941 */ /* 0x000fea0003800200 */
.L_x_4191:
        /* <DEDUP_REMOVED lines=39> */
.L_x_4195:
        /* <DEDUP_REMOVED lines=17> */
.L_x_4196:
[----:B------:R-:W-:Y:S05]  /*2270*/  BSYNC.RECONVERGENT B2 ;  /* 0x0000000000027941 */ /* 0x000fea0003800200 */
.L_x_4194:
        /* <DEDUP_REMOVED lines=39> */
.L_x_4198:
        /* <DEDUP_REMOVED lines=17> */
.L_x_4199:
[----:B------:R-:W-:Y:S05]  /*2600*/  BSYNC.RECONVERGENT B2 ;  /* 0x0000000000027941 */ /* 0x000fea0003800200 */
.L_x_4197:
        /* <DEDUP_REMOVED lines=39> */
.L_x_4201:
        /* <DEDUP_REMOVED lines=17> */
.L_x_4202:
[----:B------:R-:W-:Y:S05]  /*2990*/  BSYNC.RECONVERGENT B2 ;  /* 0x0000000000027941 */ /* 0x000fea0003800200 */
.L_x_4200:
        /* <DEDUP_REMOVED lines=38> */
.L_x_4204:
        /* <DEDUP_REMOVED lines=17> */
.L_x_4205:
[----:B------:R-:W-:Y:S05]  /*2d10*/  BSYNC.RECONVERGENT B2 ;  /* 0x0000000000027941 */ /* 0x000fea0003800200 */
.L_x_4203:
        /* <DEDUP_REMOVED lines=11> */
.L_x_4181:
        /* <DEDUP_REMOVED lines=35> */
.L_x_4210:
[----:B------:R-:W-:Y:S01]  /*3000*/  MOV R26, R48 ;  /* 0x00000030001a7202 */ /* 0x000fe20000000f00 */
[----:B------:R-:W-:Y:S01]  /*3010*/  IMAD.MOV.U32 R25, RZ, RZ, R49 ;  /* 0x000000ffff197224 */ /* 0x000fe200078e0031 */
[----:B------:R-:W-:-:S07]  /*3020*/  MOV R24, 0x3040 ;  /* 0x0000304000187802 */ /* 0x000fce0000000f00 */
[----:B------:R-:W-:Y:S05]  /*3030*/  CALL.REL.NOINC `($__internal_71_$__cuda_sm20_div_u64) ;  /* 0x000000c400f07944 */ /* 0x000fea0003c00000 */
        /* <DEDUP_REMOVED lines=8> */
.L_x_4211:
[----:B------:R-:W-:Y:S05]  /*30c0*/  BSYNC.RECONVERGENT B2 ;  /* 0x0000000000027941 */ /* 0x000fea0003800200 */
.L_x_4209:
        /* <DEDUP_REMOVED lines=38> */
.L_x_4213:
        /* <DEDUP_REMOVED lines=17> */
.L_x_4214:
[----:B------:R-:W-:Y:S05]  /*3440*/  BSYNC.RECONVERGENT B2 ;  /* 0x0000000000027941 */ /* 0x000fea0003800200 */
.L_x_4212:
        /* <DEDUP_REMOVED lines=39> */
.L_x_4216:
        /* <DEDUP_REMOVED lines=17> */
.L_x_4217:
[----:B------:R-:W-:Y:S05]  /*37d0*/  BSYNC.RECONVERGENT B2 ;  /* 0x0000000000027941 */ /* 0x000fea0003800200 */
.L_x_4215:
        /* <DEDUP_REMOVED lines=38> */
.L_x_4219:
        /* <DEDUP_REMOVED lines=17> */
.L_x_4220:
[----:B------:R-:W-:Y:S05]  /*3b50*/  BSYNC.RECONVERGENT B2 ;  /* 0x0000000000027941 */ /* 0x000fea0003800200 */
.L_x_4218:
        /* <DEDUP_REMOVED lines=8> */
.L_x_4208:
        /* <DEDUP_REMOVED lines=37> */
.L_x_4223:
[----:B------:R-:W-:Y:S01]  /*3e30*/  IMAD.MOV.U32 R26, RZ, RZ, R48 ;  /* 0x000000ffff1a7224 */ /* 0x000fe200078e0030 */
[----:B------:R-:W-:Y:S02]  /*3e40*/  MOV R25, R49 ;  /* 0x0000003100197202 */ /* 0x000fe40000000f00 */
[----:B------:R-:W-:-:S07]  /*3e50*/  MOV R24, 0x3e70 ;  /* 0x00003e7000187802 */ /* 0x000fce0000000f00 */
[----:B------:R-:W-:Y:S05]  /*3e60*/  CALL.REL.NOINC `($__internal_71_$__cuda_sm20_div_u64) ;  /* 0x000000b800647944 */ /* 0x000fea0003c00000 */
        /* <DEDUP_REMOVED lines=8> */
.L_x_4224:
[----:B------:R-:W-:Y:S05]  /*3ef0*/  BSYNC.RECONVERGENT B2 ;  /* 0x0000000000027941 */ /* 0x000fea0003800200 */
.L_x_4222:
        /* <DEDUP_REMOVED lines=37> */
.L_x_4226:
        /* <DEDUP_REMOVED lines=17> */
.L_x_4227:
[----:B------:R-:W-:Y:S05]  /*4260*/  BSYNC.RECONVERGENT B2 ;  /* 0x0000000000027941 */ /* 0x000fea0003800200 */
.L_x_4225:
        /* <DEDUP_REMOVED lines=8> */
.L_x_4221:
        /* <DEDUP_REMOVED lines=35> */
.L_x_4229:
[----:B------:R-:W-:Y:S01]  /*4520*/  MOV R26, R48 ;  /* 0x00000030001a7202 */ /* 0x000fe20000000f00 */
[----:B------:R-:W-:Y:S01]  /*4530*/  IMAD.MOV.U32 R25, RZ, RZ, R49 ;  /* 0x000000ffff197224 */ /* 0x000fe200078e0031 */
[----:B------:R-:W-:-:S07]  /*4540*/  MOV R24, 0x4560 ;  /* 0x0000456000187802 */ /* 0x000fce0000000f00 */
[----:B------:R-:W-:Y:S05]  /*4550*/  CALL.REL.NOINC `($__internal_71_$__cuda_sm20_div_u64) ;  /* 0x000000b000a87944 */ /* 0x000fea0003c00000 */
        /* <DEDUP_REMOVED lines=9> */
.L_x_4230:
[----:B------:R-:W-:Y:S05]  /*45f0*/  BSYNC.RECONVERGENT B2 ;  /* 0x0000000000027941 */ /* 0x000fea0003800200 */
.L_x_4228:
[----:B------:R-:W-:Y:S02]  /*4600*/  UMOV UR5, 0xd0 ;  /* 0x000000d000057882 */ /* 0x000fe40000000000 */
[----:B------:R-:W-:-:S06]  /*4610*/  LEA R24, R35, UR5, 0x3 ;  /* 0x0000000523187c11 */ /* 0x000fcc000f8e18ff */
[----:B------:R-:W0:Y:S02]  /*4620*/  LDC.64 R24, c[0x0][R24+0x380] ;  /* 0x0000e00018187b82 */ /* 0x000e240000000a00 */
[-C--:B0-----:R-:W-:Y:S02]  /*4630*/  IMAD R25, R25, R49.reuse, RZ ;  /* 0x0000003119197224 */ /* 0x081fe400078e02ff */
[----:B------:R-:W-:-:S04]  /*4640*/  IMAD.WIDE.U32 R36, R24, R49, R36 ;  /* 0x0000003118247225 */ /* 0x000fc800078e0024 */
[----:B------:R-:W-:-:S04]  /*4650*/  IMAD R25, R24, R29, R25 ;  /* 0x0000001d18197224 */ /* 0x000fc800078e0219 */
[----:B------:R-:W-:-:S07]  /*4660*/  IMAD.IADD R37, R37, 0x1, R25 ;  /* 0x0000000125257824 */ /* 0x000fce00078e0219 */
.L_x_4207:
        /* <DEDUP_REMOVED lines=9> */
.L_x_4180:
[----:B------:R-:W-:Y:S05]  /*4700*/  BSYNC.RECONVERGENT B1 ;  /* 0x0000000000017941 */ /* 0x000fea0003800200 */
.L_x_4179:
        /* <DEDUP_REMOVED lines=15> */
.L_x_4258:
        /* <DEDUP_REMOVED lines=30> */
.L_x_4235:
[----:B0-----:R-:W-:Y:S01]  /*49e0*/  MOV R26, R48 ;  /* 0x00000030001a7202 */ /* 0x001fe20000000f00 */
[----:B------:R-:W-:Y:S01]  /*49f0*/  IMAD.MOV.U32 R25, RZ, RZ, R49 ;  /* 0x000000ffff197224 */ /* 0x000fe200078e0031 */
[----:B------:R-:W-:-:S07]  /*4a00*/  MOV R24, 0x4a20 ;  /* 0x00004a2000187802 */ /* 0x000fce0000000f00 */
[----:B-----5:R-:W-:Y:S05]  /*4a10*/  CALL.REL.NOINC `($__internal_71_$__cuda_sm20_div_u64) ;  /* 0x000000ac00787944 */ /* 0x020fea0003c00000 */
        /* <DEDUP_REMOVED lines=8> */
.L_x_4236:
[----:B------:R-:W-:Y:S05]  /*4aa0*/  BSYNC.RECONVERGENT B2 ;  /* 0x0000000000027941 */ /* 0x000fea0003800200 */
.L_x_4234:
        /* <DEDUP_REMOVED lines=38> */
.L_x_4238:
[----:B------:R-:W-:Y:S01]  /*4d10*/  MOV R38, R52 ;  /* 0x0000003400267202 */ /* 0x000fe20000000f00 */
[----:B------:R-:W-:Y:S01]  /*4d20*/  IMAD.MOV.U32 R39, RZ, RZ, R53 ;  /* 0x000000ffff277224 */ /* 0x000fe200078e0035 */
[----:B------:R-:W-:Y:S01]  /*4d30*/  MOV R26, R56 ;  /* 0x00000038001a7202 */ /* 0x000fe20000000f00 */
[----:B------:R-:W-:Y:S01]  /*4d40*/  IMAD.MOV.U32 R25, RZ, RZ, R57 ;  /* 0x000000ffff197224 */ /* 0x000fe200078e0039 */
[----:B------:R-:W-:-:S07]  /*4d50*/  MOV R24, 0x4d70 ;  /* 0x00004d7000187802 */ /* 0x000fce0000000f00 */
[----:B-----5:R-:W-:Y:S05]  /*4d60*/  CALL.REL.NOINC `($__internal_71_$__cuda_sm20_div_u64) ;  /* 0x000000a800a47944 */ /* 0x020fea0003c00000 */
        /* <DEDUP_REMOVED lines=11> */
.L_x_4239:
[----:B------:R-:W-:Y:S05]  /*4e20*/  BSYNC.RECONVERGENT B2 ;  /* 0x0000000000027941 */ /* 0x000fea0003800200 */
.L_x_4237:
        /* <DEDUP_REMOVED lines=39> */
.L_x_4241:
        /* <DEDUP_REMOVED lines=17> */
.L_x_4242:
[----:B------:R-:W-:Y:S05]  /*51b0*/  BSYNC.RECONVERGENT B2 ;  /* 0x0000000000027941 */ /* 0x000fea0003800200 */
.L_x_4240:
        /* <DEDUP_REMOVED lines=39> */
.L_x_4244:
        /* <DEDUP_REMOVED lines=17> */
.L_x_4245:
[----:B------:R-:W-:Y:S05]  /*5540*/  BSYNC.RECONVERGENT B2 ;  /* 0x0000000000027941 */ /* 0x000fea0003800200 */
.L_x_4243:
        /* <DEDUP_REMOVED lines=39> */
.L_x_4247:
        /* <DEDUP_REMOVED lines=17> */
.L_x_4248:
[----:B------:R-:W-:Y:S05]  /*58d0*/  BSYNC.RECONVERGENT B2 ;  /* 0x0000000000027941 */ /* 0x000fea0003800200 */
.L_x_4246:
        /* <DEDUP_REMOVED lines=39> */
.L_x_4250:
        /* <DEDUP_REMOVED lines=17> */
.L_x_4251:
[----:B------:R-:W-:Y:S05]  /*5c60*/  BSYNC.RECONVERGENT B2 ;  /* 0x0000000000027941 */ /* 0x000fea0003800200 */
.L_x_4249:
        /* <DEDUP_REMOVED lines=39> */
.L_x_4253:
        /* <DEDUP_REMOVED lines=17> */
.L_x_4254:
[----:B------:R-:W-:Y:S05]  /*5ff0*/  BSYNC.RECONVERGENT B2 ;  /* 0x0000000000027941 */ /* 0x000fea0003800200 */
.L_x_4252:
        /* <DEDUP_REMOVED lines=38> */
.L_x_4256:
[----:B------:R-:W-:Y:S01]  /*6260*/  IMAD.MOV.U32 R38, RZ, RZ, R48 ;  /* 0x000000ffff267224 */ /* 0x000fe200078e0030 */
[----:B------:R-:W-:Y:S01]  /*6270*/  MOV R39, R49 ;  /* 0x0000003100277202 */ /* 0x000fe20000000f00 */
[----:B------:R-:W-:Y:S01]  /*6280*/  IMAD.MOV.U32 R26, RZ, RZ, R52 ;  /* 0x000000ffff1a7224 */ /* 0x000fe200078e0034 */
[----:B------:R-:W-:Y:S02]  /*6290*/  MOV R25, R53 ;  /* 0x0000003500197202 */ /* 0x000fe40000000f00 */
[----:B------:R-:W-:-:S07]  /*62a0*/  MOV R24, 0x62c0 ;  /* 0x000062c000187802 */ /* 0x000fce0000000f00 */
[----:B-----5:R-:W-:Y:S05]  /*62b0*/  CALL.REL.NOINC `($__internal_71_$__cuda_sm20_div_u64) ;  /* 0x0000009400507944 */ /* 0x020fea0003c00000 */
        /* <DEDUP_REMOVED lines=11> */
.L_x_4257:
[----:B------:R-:W-:Y:S05]  /*6370*/  BSYNC.RECONVERGENT B2 ;  /* 0x0000000000027941 */ /* 0x000fea0003800200 */
.L_x_4255:
        /* <DEDUP_REMOVED lines=14> */
.L_x_4233:
        /* <DEDUP_REMOVED lines=35> */
.L_x_4262:
[----:B0-----:R-:W-:Y:S01]  /*6690*/  MOV R26, R48 ;  /* 0x00000030001a7202 */ /* 0x001fe20000000f00 */
[----:B------:R-:W-:Y:S01]  /*66a0*/  IMAD.MOV.U32 R25, RZ, RZ, R49 ;  /* 0x000000ffff197224 */ /* 0x000fe200078e0031 */
[----:B------:R-:W-:-:S07]  /*66b0*/  MOV R24, 0x66d0 ;  /* 0x000066d000187802 */ /* 0x000fce0000000f00 */
[----:B-----5:R-:W-:Y:S05]  /*66c0*/  CALL.REL.NOINC `($__internal_71_$__cuda_sm20_div_u64) ;  /* 0x00000090004c7944 */ /* 0x020fea0003c00000 */
        /* <DEDUP_REMOVED lines=8> */
.L_x_4263:
[----:B------:R-:W-:Y:S05]  /*6750*/  BSYNC.RECONVERGENT B2 ;  /* 0x0000000000027941 */ /* 0x000fea0003800200 */
.L_x_4261:
        /* <DEDUP_REMOVED lines=38> */
.L_x_4265:
        /* <DEDUP_REMOVED lines=17> */
.L_x_4266:
[----:B------:R-:W-:Y:S05]  /*6ad0*/  BSYNC.RECONVERGENT B2 ;  /* 0x0000000000027941 */ /* 0x000fea0003800200 */
.L_x_4264:
        /* <DEDUP_REMOVED lines=39> */
.L_x_4268:
        /* <DEDUP_REMOVED lines=17> */
.L_x_4269:
[----:B------:R-:W-:Y:S05]  /*6e60*/  BSYNC.RECONVERGENT B2 ;  /* 0x0000000000027941 */ /* 0x000fea0003800200 */
.L_x_4267:
        /* <DEDUP_REMOVED lines=38> */
.L_x_4271:
        /* <DEDUP_REMOVED lines=17> */
.L_x_4272:
[----:B------:R-:W-:Y:S05]  /*71e0*/  BSYNC.RECONVERGENT B2 ;  /* 0x0000000000027941 */ /* 0x000fea0003800200 */
.L_x_4270:
        /* <DEDUP_REMOVED lines=8> */
.L_x_4260:
        /* <DEDUP_REMOVED lines=37> */
.L_x_4275:
[----:B0-----:R-:W-:Y:S01]  /*74c0*/  IMAD.MOV.U32 R26, RZ, RZ, R48 ;  /* 0x000000ffff1a7224 */ /* 0x001fe200078e0030 */
[----:B------:R-:W-:Y:S02]  /*74d0*/  MOV R25, R49 ;  /* 0x0000003100197202 */ /* 0x000fe40000000f00 */
[----:B------:R-:W-:-:S07]  /*74e0*/  MOV R24, 0x7500 ;  /* 0x0000750000187802 */ /* 0x000fce0000000f00 */
[----:B-----5:R-:W-:Y:S05]  /*74f0*/  CALL.REL.NOINC `($__internal_71_$__cuda_sm20_div_u64) ;  /* 0x0000008000c07944 */ /* 0x020fea0003c00000 */
        /* <DEDUP_REMOVED lines=8> */
.L_x_4276:
[----:B------:R-:W-:Y:S05]  /*7580*/  BSYNC.RECONVERGENT B2 ;  /* 0x0000000000027941 */ /* 0x000fea0003800200 */
.L_x_4274:
        /* <DEDUP_REMOVED lines=37> */
.L_x_4278:
        /* <DEDUP_REMOVED lines=17> */
.L_x_4279:
[----:B------:R-:W-:Y:S05]  /*78f0*/  BSYNC.RECONVERGENT B2 ;  /* 0x0000000000027941 */ /* 0x000fea0003800200 */
.L_x_4277:
        /* <DEDUP_REMOVED lines=8> */
.L_x_4273:
        /* <DEDUP_REMOVED lines=35> */
.L_x_4281:
[----:B0-----:R-:W-:Y:S01]  /*7bb0*/  MOV R26, R48 ;  /* 0x00000030001a7202 */ /* 0x001fe20000000f00 */
[----:B------:R-:W-:Y:S01]  /*7bc0*/  IMAD.MOV.U32 R25, RZ, RZ, R49 ;  /* 0x000000ffff197224 */ /* 0x000fe200078e0031 */
[----:B------:R-:W-:-:S07]  /*7bd0*/  MOV R24, 0x7bf0 ;  /* 0x00007bf000187802 */ /* 0x000fce0000000f00 */
[----:B-----5:R-:W-:Y:S05]  /*7be0*/  CALL.REL.NOINC `($__internal_71_$__cuda_sm20_div_u64) ;  /* 0x0000007c00047944 */ /* 0x020fea0003c00000 */
        /* <DEDUP_REMOVED lines=9> */
.L_x_4282:
[----:B------:R-:W-:Y:S05]  /*7c80*/  BSYNC.RECONVERGENT B2 ;  /* 0x0000000000027941 */ /* 0x000fea0003800200 */
.L_x_4280:
[----:B------:R-:W-:Y:S02]  /*7c90*/  UMOV UR5, 0xd0 ;  /* 0x000000d000057882 */ /* 0x000fe40000000000 */
[----:B------:R-:W-:-:S06]  /*7ca0*/  LEA R24, R44, UR5, 0x3 ;  /* 0x000000052c187c11 */ /* 0x000fcc000f8e18ff */
[----:B------:R-:W0:Y:S02]  /*7cb0*/  LDC.64 R24, c[0x0][R24+0x380] ;  /* 0x0000e00018187b82 */ /* 0x000e240000000a00 */
[-C--:B0-----:R-:W-:Y:S02]  /*7cc0*/  IMAD R25, R25, R49.reuse, RZ ;  /* 0x0000003119197224 */ /* 0x081fe400078e02ff */
[----:B------:R-:W-:-:S04]  /*7cd0*/  IMAD.WIDE.U32 R36, R24, R49, R36 ;  /* 0x0000003118247225 */ /* 0x000fc800078e0024 */
[----:B------:R-:W-:-:S04]  /*7ce0*/  IMAD R25, R24, R29, R25 ;  /* 0x0000001d18197224 */ /* 0x000fc800078e0219 */
[----:B------:R-:W-:-:S07]  /*7cf0*/  IMAD.IADD R37, R37, 0x1, R25 ;  /* 0x0000000125257824 */ /* 0x000fce00078e0219 */
.L_x_4259:
        /* <DEDUP_REMOVED lines=9> */
.L_x_4232:
[----:B------:R-:W-:Y:S05]  /*7d90*/  BSYNC.RECONVERGENT B1 ;  /* 0x0000000000017941 */ /* 0x000fea0003800200 */
.L_x_4231:
        /* <DEDUP_REMOVED lines=15> */
.L_x_4310:
        /* <DEDUP_REMOVED lines=30> */
.L_x_4287:
[----:B01----:R-:W-:Y:S01]  /*8070*/  MOV R26, R48 ;  /* 0x00000030001a7202 */ /* 0x003fe20000000f00 */
        /* <DEDUP_REMOVED lines=11> */
.L_x_4288:
[----:B------:R-:W-:Y:S05]  /*8130*/  BSYNC.RECONVERGENT B2 ;  /* 0x0000000000027941 */ /* 0x000fea0003800200 */
.L_x_4286:
        /* <DEDUP_REMOVED lines=38> */
.L_x_4290:
        /* <DEDUP_REMOVED lines=17> */
.L_x_4291:
[----:B------:R-:W-:Y:S05]  /*84b0*/  BSYNC.RECONVERGENT B2 ;  /* 0x0000000000027941 */ /* 0x000fea0003800200 */
.L_x_4289:
        /* <DEDUP_REMOVED lines=39> */
.L_x_4293:
        /* <DEDUP_REMOVED lines=17> */
.L_x_4294:
[----:B------:R-:W-:Y:S05]  /*8840*/  BSYNC.RECONVERGENT B2 ;  /* 0x0000000000027941 */ /* 0x000fea0003800200 */
.L_x_4292:
        /* <DEDUP_REMOVED lines=39> */
.L_x_4296:
        /* <DEDUP_REMOVED lines=17> */
.L_x_4297:
[----:B------:R-:W-:Y:S05]  /*8bd0*/  BSYNC.RECONVERGENT B2 ;  /* 0x0000000000027941 */ /* 0x000fea0003800200 */
.L_x_4295:
        /* <DEDUP_REMOVED lines=39> */
.L_x_4299:
        /* <DEDUP_REMOVED lines=17> */
.L_x_4300:
[----:B------:R-:W-:Y:S05]  /*8f60*/  BSYNC.RECONVERGENT B2 ;  /* 0x0000000000027941 */ /* 0x000fea0003800200 */
.L_x_4298:
        /* <DEDUP_REMOVED lines=39> */
.L_x_4302:
        /* <DEDUP_REMOVED lines=17> */
.L_x_4303:
[----:B------:R-:W-:Y:S05]  /*92f0*/  BSYNC.RECONVERGENT B2 ;  /* 0x0000000000027941 */ /* 0x000fea0003800200 */
.L_x_4301:
        /* <DEDUP_REMOVED lines=39> */
.L_x_4305:
        /* <DEDUP_REMOVED lines=17> */
.L_x_4306:
[----:B------:R-:W-:Y:S05]  /*9680*/  BSYNC.RECONVERGENT B2 ;  /* 0x0000000000027941 */ /* 0x000fea0003800200 */
.L_x_4304:
        /* <DEDUP_REMOVED lines=38> */
.L_x_4308:
        /* <DEDUP_REMOVED lines=17> */
.L_x_4309:
[----:B------:R-:W-:Y:S05]  /*9a00*/  BSYNC.RECONVERGENT B2 ;  /* 0x0000000000027941 */ /* 0x000fea0003800200 */
.L_x_4307:
        /* <DEDUP_REMOVED lines=14> */
.L_x_4285:
        /* <DEDUP_REMOVED lines=35> */
.L_x_4314:
[----:B01----:R-:W-:Y:S01]  /*9d20*/  MOV R26, R48 ;  /* 0x00000030001a7202 */ /* 0x003fe20000000f00 */
        /* <DEDUP_REMOVED lines=11> */
.L_x_4315:
[----:B------:R-:W-:Y:S05]  /*9de0*/  BSYNC.RECONVERGENT B2 ;  /* 0x0000000000027941 */ /* 0x000fea0003800200 */
.L_x_4313:
        /* <DEDUP_REMOVED lines=38> */
.L_x_4317:
        /* <DEDUP_REMOVED lines=17> */
.L_x_4318:
[----:B------:R-:W-:Y:S05]  /*a160*/  BSYNC.RECONVERGENT B2 ;  /* 0x0000000000027941 */ /* 0x000fea0003800200 */
.L_x_4316:
        /* <DEDUP_REMOVED lines=39> */
.L_x_4320:
        /* <DEDUP_REMOVED lines=17> */
.L_x_4321:
[----:B------:R-:W-:Y:S05]  /*a4f0*/  BSYNC.RECONVERGENT B2 ;  /* 0x0000000000027941 */ /* 0x000fea0003800200 */
.L_x_4319:
        /* <DEDUP_REMOVED lines=38> */
.L_x_4323:
        /* <DEDUP_REMOVED lines=17> */
.L_x_4324:
[----:B------:R-:W-:Y:S05]  /*a870*/  BSYNC.RECONVERGENT B2 ;  /* 0x0000000000027941 */ /* 0x000fea0003800200 */
.L_x_4322:
        /* <DEDUP_REMOVED lines=8> */
.L_x_4312:
        /* <DEDUP_REMOVED lines=37> */
.L_x_4327:
[----:B01----:R-:W-:Y:S01]  /*ab50*/  IMAD.MOV.U32 R26, RZ, RZ, R48 ;  /* 0x000000ffff1a7224 */ /* 0x003fe200078e0030 */
        /* <DEDUP_REMOVED lines=11> */
.L_x_4328:
[----:B------:R-:W-:Y:S05]  /*ac10*/  BSYNC.RECONVERGENT B2 ;  /* 0x0000000000027941 */ /* 0x000fea0003800200 */
.L_x_4326:
        /* <DEDUP_REMOVED lines=37> */
.L_x_4330:
        /* <DEDUP_REMOVED lines=17> */
.L_x_4331:
[----:B------:R-:W-:Y:S05]  /*af80*/  BSYNC.RECONVERGENT B2 ;  /* 0x0000000000027941 */ /* 0x000fea0003800200 */
.L_x_4329:
        /* <DEDUP_REMOVED lines=8> */
.L_x_4325:
        /* <DEDUP_REMOVED lines=35> */
.L_x_4333:
[----:B01----:R-:W-:Y:S01]  /*b240*/  MOV R26, R48 ;  /* 0x00000030001a7202 */ /* 0x003fe20000000f00 */
        /* <DEDUP_REMOVED lines=12> */
.L_x_4334:
[----:B------:R-:W-:Y:S05]  /*b310*/  BSYNC.RECONVERGENT B2 ;  /* 0x0000000000027941 */ /* 0x000fea0003800200 */
.L_x_4332:
[----:B------:R-:W-:Y:S02]  /*b320*/  UMOV UR5, 0xd0 ;  /* 0x000000d000057882 */ /* 0x000fe40000000000 */
[----:B------:R-:W-:-:S06]  /*b330*/  LEA R24, R35, UR5, 0x3 ;  /* 0x0000000523187c11 */ /* 0x000fcc000f8e18ff */
[----:B------:R-:W0:Y:S02]  /*b340*/  LDC.64 R24, c[0x0][R24+0x380] ;  /* 0x0000e00018187b82 */ /* 0x000e240000000a00 */
[-C--:B0-----:R-:W-:Y:S02]  /*b350*/  IMAD R25, R25, R49.reuse, RZ ;  /* 0x0000003119197224 */ /* 0x081fe400078e02ff */
[----:B------:R-:W-:-:S04]  /*b360*/  IMAD.WIDE.U32 R36, R24, R49, R36 ;  /* 0x0000003118247225 */ /* 0x000fc800078e0024 */
[----:B------:R-:W-:-:S04]  /*b370*/  IMAD R25, R24, R29, R25 ;  /* 0x0000001d18197224 */ /* 0x000fc800078e0219 */
[----:B------:R-:W-:-:S07]  /*b380*/  IMAD.IADD R37, R37, 0x1, R25 ;  /* 0x0000000125257824 */ /* 0x000fce00078e0219 */
.L_x_4311:
        /* <DEDUP_REMOVED lines=9> */
.L_x_4284:
[----:B------:R-:W-:Y:S05]  /*b420*/  BSYNC.RECONVERGENT B1 ;  /* 0x0000000000017941 */ /* 0x000fea0003800200 */
.L_x_4283:
        /* <DEDUP_REMOVED lines=14> */
.L_x_4361:
        /* <DEDUP_REMOVED lines=30> */
.L_x_4338:
[----:B012---:R-:W-:Y:S01]  /*b6f0*/  MOV R26, R48 ;  /* 0x00000030001a7202 */ /* 0x007fe20000000f00 */
        /* <DEDUP_REMOVED lines=11> */
.L_x_4339:
[----:B------:R-:W-:Y:S05]  /*b7b0*/  BSYNC.RECONVERGENT B1 ;  /* 0x0000000000017941 */ /* 0x000fea0003800200 */
.L_x_4337:
        /* <DEDUP_REMOVED lines=38> */
.L_x_4341:
        /* <DEDUP_REMOVED lines=17> */
.L_x_4342:
[----:B------:R-:W-:Y:S05]  /*bb30*/  BSYNC.RECONVERGENT B1 ;  /* 0x0000000000017941 */ /* 0x000fea0003800200 */
.L_x_4340:
        /* <DEDUP_REMOVED lines=39> */
.L_x_4344:
        /* <DEDUP_REMOVED lines=17> */
.L_x_4345:
[----:B------:R-:W-:Y:S05]  /*bec0*/  BSYNC.RECONVERGENT B1 ;  /* 0x0000000000017941 */ /* 0x000fea0003800200 */
.L_x_4343:
        /* <DEDUP_REMOVED lines=39> */
.L_x_4347:
        /* <DEDUP_REMOVED lines=17> */
.L_x_4348:
[----:B------:R-:W-:Y:S05]  /*c250*/  BSYNC.RECONVERGENT B1 ;  /* 0x0000000000017941 */ /* 0x000fea0003800200 */
.L_x_4346:
        /* <DEDUP_REMOVED lines=39> */
.L_x_4350:
        /* <DEDUP_REMOVED lines=17> */
.L_x_4351:
[----:B------:R-:W-:Y:S05]  /*c5e0*/  BSYNC.RECONVERGENT B1 ;  /* 0x0000000000017941 */ /* 0x000fea0003800200 */
.L_x_4349:
        /* <DEDUP_REMOVED lines=39> */
.L_x_4353:
        /* <DEDUP_REMOVED lines=17> */
.L_x_4354:
[----:B------:R-:W-:Y:S05]  /*c970*/  BSYNC.RECONVERGENT B1 ;  /* 0x0000000000017941 */ /* 0x000fea0003800200 */
.L_x_4352:
        /* <DEDUP_REMOVED lines=39> */
.L_x_4356:
        /* <DEDUP_REMOVED lines=17> */
.L_x_4357:
[----:B------:R-:W-:Y:S05]  /*cd00*/  BSYNC.RECONVERGENT B1 ;  /* 0x0000000000017941 */ /* 0x000fea0003800200 */
.L_x_4355:
        /* <DEDUP_REMOVED lines=38> */
.L_x_4359:
        /* <DEDUP_REMOVED lines=17> */
.L_x_4360:
[----:B------:R-:W-:Y:S05]  /*d080*/  BSYNC.RECONVERGENT B1 ;  /* 0x0000000000017941 */ /* 0x000fea0003800200 */
.L_x_4358:
        /* <DEDUP_REMOVED lines=14> */
.L_x_4336:
        /* <DEDUP_REMOVED lines=35> */
.L_x_4365:
[----:B012---:R-:W-:Y:S01]  /*d3a0*/  MOV R26, R48 ;  /* 0x00000030001a7202 */ /* 0x007fe20000000f00 */
        /* <DEDUP_REMOVED lines=11> */
.L_x_4366:
[----:B------:R-:W-:Y:S05]  /*d460*/  BSYNC.RECONVERGENT B1 ;  /* 0x0000000000017941 */ /* 0x000fea0003800200 */
.L_x_4364:
        /* <DEDUP_REMOVED lines=38> */
.L_x_4368:
        /* <DEDUP_REMOVED lines=17> */
.L_x_4369:
[----:B------:R-:W-:Y:S05]  /*d7e0*/  BSYNC.RECONVERGENT B1 ;  /* 0x0000000000017941 */ /* 0x000fea0003800200 */
.L_x_4367:
        /* <DEDUP_REMOVED lines=39> */
.L_x_4371:
[----:B------:R-:W-:Y:S01]  /*da60*/  MOV R38, R48 ;  /* 0x0000003000267202 */ /* 0x000fe20000000f00 */
[----:B------:R-:W-:Y:S01]  /*da70*/  IMAD.MOV.U32 R39, RZ, RZ, R49 ;  /* 0x000000ffff277224 */ /* 0x000fe200078e0031 */
[----:B------:R-:W-:Y:S02]  /*da80*/  MOV R26, R46 ;  /* 0x0000002e001a7202 */ /* 0x000fe40000000f00 */
[----:B------:R-:W-:Y:S02]  /*da90*/  MOV R25, R47 ;  /* 0x0000002f00197202 */ /* 0x000fe40000000f00 */
[----:B------:R-:W-:-:S07]  /*daa0*/  MOV R24, 0xdac0 ;  /* 0x0000dac000187802 */ /* 0x000fce0000000f00 */
[----:B-----5:R-:W-:Y:S05]  /*dab0*/  CALL.REL.NOINC `($__internal_71_$__cuda_sm20_div_u64) ;  /* 0x0000001c00507944 */ /* 0x020fea0003c00000 */
        /* <DEDUP_REMOVED lines=11> */
.L_x_4372:
[----:B------:R-:W-:Y:S05]  /*db70*/  BSYNC.RECONVERGENT B1 ;  /* 0x0000000000017941 */ /* 0x000fea0003800200 */
.L_x_4370:
        /* <DEDUP_REMOVED lines=38> */
.L_x_4374:
        /* <DEDUP_REMOVED lines=17> */
.L_x_4375:
[----:B------:R-:W-:Y:S05]  /*def0*/  BSYNC.RECONVERGENT B1 ;  /* 0x0000000000017941 */ /* 0x000fea0003800200 */
.L_x_4373:
        /* <DEDUP_REMOVED lines=8> */
.L_x_4363:
        /* <DEDUP_REMOVED lines=37> */
.L_x_4378:
[----:B012---:R-:W-:Y:S01]  /*e1d0*/  MOV R26, R48 ;  /* 0x00000030001a7202 */ /* 0x007fe20000000f00 */
[----:B------:R-:W-:Y:S01]  /*e1e0*/  IMAD.MOV.U32 R25, RZ, RZ, R49 ;  /* 0x000000ffff197224 */ /* 0x000fe200078e0031 */
[----:B------:R-:W-:-:S07]  /*e1f0*/  MOV R24, 0xe210 ;  /* 0x0000e21000187802 */ /* 0x000fce0000000f00 */
[----:B-----5:R-:W-:Y:S05]  /*e200*/  CALL.REL.NOINC `($__internal_71_$__cuda_sm20_div_u64) ;  /* 0x00000014007c7944 */ /* 0x020fea0003c00000 */
        /* <DEDUP_REMOVED lines=8> */
.L_x_4379:
[----:B------:R-:W-:Y:S05]  /*e290*/  BSYNC.RECONVERGENT B1 ;  /* 0x0000000000017941 */ /* 0x000fea0003800200 */
.L_x_4377:
        /* <DEDUP_REMOVED lines=37> */
.L_x_4381:
        /* <DEDUP_REMOVED lines=17> */
.L_x_4382:
[----:B------:R-:W-:Y:S05]  /*e600*/  BSYNC.RECONVERGENT B1 ;  /* 0x0000000000017941 */ /* 0x000fea0003800200 */
.L_x_4380:
        /* <DEDUP_REMOVED lines=8> */
.L_x_4376:
        /* <DEDUP_REMOVED lines=35> */
.L_x_4384:
[----:B012---:R-:W-:Y:S01]  /*e8c0*/  MOV R26, R46 ;  /* 0x0000002e001a7202 */ /* 0x007fe20000000f00 */
[----:B------:R-:W-:Y:S01]  /*e8d0*/  IMAD.MOV.U32 R25, RZ, RZ, R47 ;  /* 0x000000ffff197224 */ /* 0x000fe200078e002f */
[----:B------:R-:W-:-:S07]  /*e8e0*/  MOV R24, 0xe900 ;  /* 0x0000e90000187802 */ /* 0x000fce0000000f00 */
[----:B-----5:R-:W-:Y:S05]  /*e8f0*/  CALL.REL.NOINC `($__internal_71_$__cuda_sm20_div_u64) ;  /* 0x0000000c00c07944 */ /* 0x020fea0003c00000 */
        /* <DEDUP_REMOVED lines=9> */
.L_x_4385:
[----:B------:R-:W-:Y:S05]  /*e990*/  BSYNC.RECONVERGENT B1 ;  /* 0x0000000000017941 */ /* 0x000fea0003800200 */
.L_x_4383:
[----:B------:R-:W-:Y:S02]  /*e9a0*/  UMOV UR5, 0xd0 ;  /* 0x000000d000057882 */ /* 0x000fe40000000000 */
[----:B------:R-:W-:-:S06]  /*e9b0*/  LEA R24, R35, UR5, 0x3 ;  /* 0x0000000523187c11 */ /* 0x000fcc000f8e18ff */
[----:B------:R-:W0:Y:S02]  /*e9c0*/  LDC.64 R24, c[0x0][R24+0x380] ;  /* 0x0000e00018187b82 */ /* 0x000e240000000a00 */
[-C--:B0-----:R-:W-:Y:S02]  /*e9d0*/  IMAD R25, R25, R47.reuse, RZ ;  /* 0x0000002f19197224 */ /* 0x081fe400078e02ff */
[----:B------:R-:W-:-:S04]  /*e9e0*/  IMAD.WIDE.U32 R36, R24, R47, R36 ;  /* 0x0000002f18247225 */ /* 0x000fc800078e0024 */
[----:B------:R-:W-:-:S04]  /*e9f0*/  IMAD R25, R24, R29, R25 ;  /* 0x0000001d18197224 */ /* 0x000fc800078e0219 */
[----:B------:R-:W-:-:S07]  /*ea00*/  IMAD.IADD R37, R37, 0x1, R25 ;  /* 0x0000000125257824 */ /* 0x000fce00078e0219 */
.L_x_4362:
        /* <DEDUP_REMOVED lines=10> */
.L_x_4178:
        /* <DEDUP_REMOVED lines=51> */
.L_x_4335:
[----:B------:R-:W-:Y:S05]  /*ede0*/  BSYNC.RECONVERGENT B0 ;  /* 0x0000000000007941 */ /* 0x000fea0003800200 */
.L_x_4177:
        /* <DEDUP_REMOVED lines=22> */
[C---:B0-----:R-:W-:Y:S02]  /*ef50*/  FSET.BF.LT.FTZ.AND R25, R17.reuse, UR5, PT ;  /* 0x0000000511197c0a */ /* 0x041fe4000b811000 */
[----:B------:R-:W-:Y:S01]  /*ef60*/  FSETP.GEU.FTZ.AND P3, PT, R17, UR5, PT ;  /* 0x0000000511007c0b */ /* 0x000fe2000bf7e000 */
[----:B-12---:R-:W-:Y:S02]  /*ef70*/  IMAD R26, R5, UR10, RZ ;  /* 0x0000000a051a7c24 */ /* 0x006fe4000f8e02ff */
[----:B------:R-:W-:Y:S01]  /*ef80*/  FMUL.FTZ R24, R24, R25 ;  /* 0x0000001918187220 */ /* 0x000fe20000410000 */
[----:B------:R-:W-:Y:S01]  /*ef90*/  IMAD.WIDE.U32 R28, R3, UR10, RZ ;  /* 0x0000000a031c7c25 */ /* 0x000fe2000f8e00ff */
[----:B------:R-:W-:-:S03]  /*efa0*/  SEL R17, RZ, 0x1, P3 ;  /* 0x00000001ff117807 */ /* 0x000fc60001800000 */
[----:B------:R-:W-:Y:S01]  /*efb0*/  FMUL.FTZ R25, R7, R24 ;  /* 0x0000001807197220 */ /* 0x000fe20000410000 */
[----:B------:R-:W-:Y:S01]  /*efc0*/  IMAD R37, R3, UR11, R26 ;  /* 0x0000000b03257c24 */ /* 0x000fe2000f8e021a */
[C---:B----4-:R-:W-:Y:S02]  /*efd0*/  LEA R26, P4, R28.reuse, UR12, 0x1 ;  /* 0x0000000c1c1a7c11 */ /* 0x050fe4000f8808ff */
[C---:B---3--:R-:W-:Y:S02]  /*efe0*/  IADD3 R24, P5, PT, R28.reuse, UR14, RZ ;  /* 0x0000000e1c187c10 */ /* 0x048fe4000ffbe0ff */
[----:B------:R-:W-:Y:S02]  /*eff0*/  IADD3 R37, PT, PT, R29, R37, RZ ;  /* 0x000000251d257210 */ /* 0x000fe40007ffe0ff */
[----:B------:R-:W-:Y:S02]  /*f000*/  F2FP.BF16.F32.PACK_AB R29, RZ, R25 ;  /* 0x00000019ff1d723e */ /* 0x000fe400000010ff */
[----:B------:R-:W-:-:S02]  /*f010*/  LEA.HI.X R27, R28, UR13, R37, 0x1, P4 ;  /* 0x0000000d1c1b7c11 */ /* 0x000fc4000a0f0c25 */
[----:B------:R-:W-:-:S03]  /*f020*/  IADD3.X R25, PT, PT, R37, UR15, RZ, P5, !PT ;  /* 0x0000000f25197c10 */ /* 0x000fc6000affe4ff */
[----:B------:R0:W-:Y:S04]  /*f030*/  STG.E.U16 desc[UR6][R26.64], R29 ;  /* 0x0000001d1a007986 */ /* 0x0001e8000c101506 */
[----:B------:R0:W-:Y:S02]  /*f040*/  STG.E.U8 desc[UR6][R24.64], R17 ;  /* 0x0000001118007986 */ /* 0x0001e4000c101106 */
.L_x_4387:
[----:B------:R-:W-:Y:S05]  /*f050*/  BSYNC.RECONVERGENT B0 ;  /* 0x0000000000007941 */ /* 0x000fea0003800200 */
.L_x_4386:
[----:B------:R-:W-:Y:S04]  /*f060*/  BSSY.RECONVERGENT B0, `(.L_x_4388) ;  /* 0x0000018000007945 */ /* 0x000fe80003800200 */
[----:B------:R-:W-:Y:S05]  /*f070*/  @P0 BRA `(.L_x_4389) ;  /* 0x0000000000580947 */ /* 0x000fea0003800000 */
[----:B------:R-:W4:Y:S01]  /*f080*/  LDCU UR5, c[0x0][0x868] ;  /* 0x00010d00ff0577ac */ /* 0x000f220008000800 */
[----:B0----5:R-:W-:Y:S01]  /*f090*/  SHF.L.U32 R17, R44, 0x10, RZ ;  /* 0x000000102c117819 */ /* 0x021fe200000006ff */
[----:B------:R-:W0:Y:S01]  /*f0a0*/  LDCU.64 UR10, c[0x0][0x5f0] ;  /* 0x0000be00ff0a77ac */ /* 0x000e220008000a00 */
[----:B------:R-:W1:Y:S01]  /*f0b0*/  LDCU.64 UR12, c[0x0][0x520] ;  /* 0x0000a400ff0c77ac */ /* 0x000e620008000a00 */
[----:B------:R-:W3:Y:S01]  /*f0c0*/  LDCU.64 UR14, c[0x0][0x6c0] ;  /* 0x0000d800ff0e77ac */ /* 0x000ee20008000a00 */
[C---:B----4-:R-:W-:Y:S02]  /*f0d0*/  FSET.BF.LT.FTZ.AND R24, R40.reuse, UR5, PT ;  /* 0x0000000528187c0a */ /* 0x050fe4000b811000 */
[----:B------:R-:W-:Y:S01]  /*f0e0*/  FSETP.GEU.FTZ.AND P0, PT, R40, UR5, PT ;  /* 0x0000000528007c0b */ /* 0x000fe2000bf1e000 */
[----:B0-----:R-:W-:Y:S02]  /*f0f0*/  IMAD R34, R34, UR10, RZ ;  /* 0x0000000a22227c24 */ /* 0x001fe4000f8e02ff */
[----:B------:R-:W-:Y:S01]  /*f100*/  FMUL.FTZ R24, R17, R24 ;  /* 0x0000001811187220 */ /* 0x000fe20000410000 */
[----:B------:R-:W-:-:S04]  /*f110*/  IMAD.WIDE.U32 R28, R35, UR10, RZ ;  /* 0x0000000a231c7c25 */ /* 0x000fc8000f8e00ff */
[----:B------:R-:W-:Y:S01]  /*f120*/  FMUL.FTZ R17, R7, R24 ;  /* 0x0000001807117220 */ /* 0x000fe20000410000 */
[----:B------:R-:W-:Y:S01]  /*f130*/  IMAD R25, R35, UR11, R34 ;  /* 0x0000000b23197c24 */ /* 0x000fe2000f8e0222 */
[C---:B-12---:R-:W-:Y:S02]  /*f140*/  LEA R26, P3, R28.reuse, UR12, 0x1 ;  /* 0x0000000c1c1a7c11 */ /* 0x046fe4000f8608ff */
[----:B---3--:R-:W-:Y:S01]  /*f150*/  IADD3 R24, P4, PT, R28, UR14, RZ ;  /* 0x0000000e1c187c10 */ /* 0x008fe2000ff9e0ff */
        /* <DEDUP_REMOVED lines=8> */
.L_x_4389:
[----:B------:R-:W-:Y:S05]  /*f1e0*/  BSYNC.RECONVERGENT B0 ;  /* 0x0000000000007941 */ /* 0x000fea0003800200 */
.L_x_4388:
[----:B------:R-:W-:Y:S04]  /*f1f0*/  BSSY.RECONVERGENT B0, `(.L_x_4390) ;  /* 0x0000018000007945 */ /* 0x000fe80003800200 */
[----:B------:R-:W-:Y:S05]  /*f200*/  @P1 BRA `(.L_x_4391) ;  /* 0x0000000000581947 */ /* 0x000fea0003800000 */
[----:B------:R-:W1:Y:S01]  /*f210*/  LDCU UR5, c[0x0][0x868] ;  /* 0x00010d00ff0577ac */ /* 0x000e620008000800 */
[----:B0---45:R-:W-:Y:S01]  /*f220*/  SHF.L.U32 R17, R45, 0x10, RZ ;  /* 0x000000102d117819 */ /* 0x031fe200000006ff */
[----:B------:R-:W0:Y:S01]  /*f230*/  LDCU.64 UR10, c[0x0][0x5f0] ;  /* 0x0000be00ff0a77ac */ /* 0x000e220008000a00 */
[----:B------:R-:W2:Y:S01]  /*f240*/  LDCU.64 UR12, c[0x0][0x520] ;  /* 0x0000a400ff0c77ac */ /* 0x000ea20008000a00 */
[----:B------:R-:W4:Y:S01]  /*f250*/  LDCU.64 UR14, c[0x0][0x6c0] ;  /* 0x0000d800ff0e77ac */ /* 0x000f220008000a00 */
[C---:B-1----:R-:W-:Y:S02]  /*f260*/  FSET.BF.LT.FTZ.AND R24, R41.reuse, UR5, PT ;  /* 0x0000000529187c0a */ /* 0x042fe4000b811000 */
[----:B------:R-:W-:Y:S01]  /*f270*/  FSETP.GEU.FTZ.AND P0, PT, R41, UR5, PT ;  /* 0x0000000529007c0b */ /* 0x000fe2000bf1e000 */
[----:B0-----:R-:W-:Y:S02]  /*f280*/  IMAD R32, R32, UR10, RZ ;  /* 0x0000000a20207c24 */ /* 0x001fe4000f8e02ff */
[----:B------:R-:W-:Y:S01]  /*f290*/  FMUL.FTZ R24, R17, R24 ;  /* 0x0000001811187220 */ /* 0x000fe20000410000 */
[----:B------:R-:W-:-:S04]  /*f2a0*/  IMAD.WIDE.U32 R28, R33, UR10, RZ ;  /* 0x0000000a211c7c25 */ /* 0x000fc8000f8e00ff */
[----:B------:R-:W-:Y:S01]  /*f2b0*/  FMUL.FTZ R17, R7, R24 ;  /* 0x0000001807117220 */ /* 0x000fe20000410000 */
[----:B------:R-:W-:Y:S01]  /*f2c0*/  IMAD R25, R33, UR11, R32 ;  /* 0x0000000b21197c24 */ /* 0x000fe2000f8e0220 */
[C---:B--2---:R-:W-:Y:S02]  /*f2d0*/  LEA R26, P1, R28.reuse, UR12, 0x1 ;  /* 0x0000000c1c1a7c11 */ /* 0x044fe4000f8208ff */
[C---:B----4-:R-:W-:Y:S02]  /*f2e0*/  IADD3 R24, P3, PT, R28.reuse, UR14, RZ ;  /* 0x0000000e1c187c10 */ /* 0x050fe4000ff7e0ff */
[----:B------:R-:W-:Y:S02]  /*f2f0*/  IADD3 R25, PT, PT, R29, R25, RZ ;  /* 0x000000191d197210 */ /* 0x000fe40007ffe0ff */
[----:B------:R-:W-:Y:S02]  /*f300*/  F2FP.BF16.F32.PACK_AB R17, RZ, R17 ;  /* 0x00000011ff11723e */ /* 0x000fe400000010ff */
[----:B------:R-:W-:-:S02]  /*f310*/  LEA.HI.X R27, R28, UR13, R25, 0x1, P1 ;  /* 0x0000000d1c1b7c11 */ /* 0x000fc400088f0c19 */
[----:B------:R-:W-:Y:S02]  /*f320*/  PRMT R28, R17, 0x7610, R28 ;  /* 0x00007610111c7816 */ /* 0x000fe4000000001c */
[----:B------:R-:W-:Y:S02]  /*f330*/  IADD3.X R25, PT, PT, R25, UR15, RZ, P3, !PT ;  /* 0x0000000f19197c10 */ /* 0x000fe40009ffe4ff */
[----:B------:R-:W-:Y:S01]  /*f340*/  SEL R17, RZ, 0x1, P0 ;  /* 0x00000001ff117807 */ /* 0x000fe20000000000 */
[----:B------:R0:W-:Y:S04]  /*f350*/  STG.E.U16 desc[UR6][R26.64], R28 ;  /* 0x0000001c1a007986 */ /* 0x0001e8000c101506 */
[----:B------:R0:W-:Y:S02]  /*f360*/  STG.E.U8 desc[UR6][R24.64], R17 ;  /* 0x0000001118007986 */ /* 0x0001e4000c101106 */
.L_x_4391:
[----:B------:R-:W-:Y:S05]  /*f370*/  BSYNC.RECONVERGENT B0 ;  /* 0x0000000000007941 */ /* 0x000fea0003800200 */
.L_x_4390:
[----:B------:R-:W-:Y:S05]  /*f380*/  @P2 BRA `(.L_x_4392) ;  /* 0x0000000000582947 */ /* 0x000fea0003800000 */
[----:B------:R-:W1:Y:S01]  /*f390*/  LDCU UR5, c[0x0][0x868] ;  /* 0x00010d00ff0577ac */ /* 0x000e620008000800 */
[----:B0---45:R-:W-:Y:S01]  /*f3a0*/  IMAD.U32 R17, R46, 0x10000, RZ ;  /* 0x000100002e117824 */ /* 0x031fe200078e00ff */
[----:B------:R-:W0:Y:S01]  /*f3b0*/  LDCU.64 UR10, c[0x0][0x5f0] ;  /* 0x0000be00ff0a77ac */ /* 0x000e220008000a00 */
[----:B------:R-:W4:Y:S01]  /*f3c0*/  LDCU.64 UR12, c[0x0][0x520] ;  /* 0x0000a400ff0c77ac */ /* 0x000f220008000a00 */
[----:B------:R-:W3:Y:S01]  /*f3d0*/  LDCU.64 UR14, c[0x0][0x6c0] ;  /* 0x0000d800ff0e77ac */ /* 0x000ee20008000a00 */
[C---:B-1----:R-:W-:Y:S02]  /*f3e0*/  FSET.BF.LT.FTZ.AND R24, R42.reuse, UR5, PT ;  /* 0x000000052a187c0a */ /* 0x042fe4000b811000 */
[----:B------:R-:W-:Y:S01]  /*f3f0*/  FSETP.GEU.FTZ.AND P0, PT, R42, UR5, PT ;  /* 0x000000052a007c0b */ /* 0x000fe2000bf1e000 */
[----:B0-----:R-:W-:Y:S02]  /*f400*/  IMAD R30, R30, UR10, RZ ;  /* 0x0000000a1e1e7c24 */ /* 0x001fe4000f8e02ff */
[----:B------:R-:W-:Y:S01]  /*f410*/  FMUL.FTZ R24, R17, R24 ;  /* 0x0000001811187220 */ /* 0x000fe20000410000 */
[----:B------:R-:W-:-:S04]  /*f420*/  IMAD.WIDE.U32 R28, R31, UR10, RZ ;  /* 0x0000000a1f1c7c25 */ /* 0x000fc8000f8e00ff */
[----:B------:R-:W-:Y:S01]  /*f430*/  FMUL.FTZ R17, R7, R24 ;  /* 0x0000001807117220 */ /* 0x000fe20000410000 */
[----:B--2---:R-:W-:Y:S01]  /*f440*/  IMAD R27, R31, UR11, R30 ;  /* 0x0000000b1f1b7c24 */ /* 0x004fe2000f8e021e */
[C---:B----4-:R-:W-:Y:S02]  /*f450*/  LEA R24, P1, R28.reuse, UR12, 0x1 ;  /* 0x0000000c1c187c11 */ /* 0x050fe4000f8208ff */
[C---:B---3--:R-:W-:Y:S02]  /*f460*/  IADD3 R26, P2, PT, R28.reuse, UR14, RZ ;  /* 0x0000000e1c1a7c10 */ /* 0x048fe4000ff5e0ff */
        /* <DEDUP_REMOVED lines=8> */
.L_x_4392:
[----:B------:R-:W-:Y:S01]  /*f4f0*/  IADD3 R3, P0, PT, R10, R3, RZ ;  /* 0x000000030a037210 */ /* 0x000fe20007f1e0ff */
[----:B------:R-:W-:Y:S05]  /*f500*/  WARPSYNC.ALL ;  /* 0x0000000000007948 */ /* 0x000fea0003800000 */
[----:B------:R-:W-:Y:S01]  /*f510*/  IADD3.X R5, PT, PT, RZ, R5, RZ, P0, !PT ;  /* 0x00000005ff057210 */ /* 0x000fe200007fe4ff */
[----:B------:R-:W-:Y:S01]  /*f520*/  BAR.SYNC.DEFER_BLOCKING 0x0 ;  /* 0x0000000000007b1d */ /* 0x000fe20000010000 */
[----:B------:R-:W-:Y:S01]  /*f530*/  ISETP.GE.U32.AND P0, PT, R3, R20, PT ;  /* 0x000000140300720c */ /* 0x000fe20003f06070 */
[----:B0---4-:R-:W-:Y:S01]  /*f540*/  IMAD.MOV.U32 R25, RZ, RZ, R18 ;  /* 0x000000ffff197224 */ /* 0x011fe200078e0012 */
[----:B------:R-:W-:-:S02]  /*f550*/  MOV R17, R13 ;  /* 0x0000000d00117202 */ /* 0x000fc40000000f00 */
[----:B------:R-:W-:Y:S02]  /*f560*/  ISETP.GE.U32.AND.EX P0, PT, R5, R12, PT, P0 ;  /* 0x0000000c0500720c */ /* 0x000fe40003f06100 */
[----:B------:R-:W-:-:S11]  /*f570*/  MOV R24, R15 ;  /* 0x0000000f00187202 */ /* 0x000fd60000000f00 */
[----:B------:R-:W-:Y:S05]  /*f580*/  @!P0 BRA `(.L_x_4393) ;  /* 0xffffff1400188947 */ /* 0x000fea000383ffff */
[----:B------:R-:W-:Y:S05]  /*f590*/  EXIT ;  /* 0x000000000000794d */ /* 0x000fea0003800000 */
        .weak           $__internal_70_$__cuda_sm20_dblrcp_rn_slowpath_v3
        .type           $__internal_70_$__cuda_sm20_dblrcp_rn_slowpath_v3,@function
        .size           $__internal_70_$__cuda_sm20_dblrcp_rn_slowpath_v3,($__internal_71_$__cuda_sm20_div_u64 - $__internal_70_$__cuda_sm20_dblrcp_rn_slowpath_v3)
$__internal_70_$__cuda_sm20_dblrcp_rn_slowpath_v3:
        /* <DEDUP_REMOVED lines=23> */
.L_x_4396:
        /* <DEDUP_REMOVED lines=10> */
.L_x_4394:
[----:B------:R-:W-:Y:S02]  /*f7b0*/  LOP3.LUT R21, R19, 0x80000, RZ, 0xfc, !PT ;  /* 0x0008000013157812 */ /* 0x000fe400078efcff */
[----:B------:R-:W-:-:S07]  /*f7c0*/  MOV R20, R18 ;  /* 0x0000001200147202 */ /* 0x000fce0000000f00 */
.L_x_4395:
[----:B------:R-:W-:Y:S01]  /*f7d0*/  IMAD.MOV.U32 R18, RZ, RZ, R8 ;  /* 0x000000ffff127224 */ /* 0x000fe200078e0008 */
[----:B------:R-:W-:-:S04]  /*f7e0*/  MOV R19, 0x0 ;  /* 0x0000000000137802 */ /* 0x000fc80000000f00 */
[----:B------:R-:W-:Y:S05]  /*f7f0*/  RET.REL.NODEC R18 `(_ZN2at6native43_GLOBAL__N__7cc8d1ed_10_Dropout_cu_0e96ed3820fused_dropout_kernelIN3c108BFloat16EfmLin1ELi1EbEEvNS_4cuda6detail10TensorInfoIKT_T1_EENS7_IS8_SA_EENS7_IT4_SA_EESA_T0_NS_15PhiloxCudaStateE) ;  /* 0xffffff0812007950 */ /* 0x000fea0003c3ffff */
        .weak           $__internal_71_$__cuda_sm20_div_u64
        .type           $__internal_71_$__cuda_sm20_div_u64,@function
        .size           $__internal_71_$__cuda_sm20_div_u64,(.L_x_14175 - $__internal_71_$__cuda_sm20_div_u64)
$__internal_71_$__cuda_sm20_div_u64:
        /* <DEDUP_REMOVED lines=68> */
[----:B------:R-:W-:Y:S06]  /*fc40*/  RET.REL.NODEC R24 `(_ZN2at6native43_GLOBAL__N__7cc8d1ed_10_Dropout_cu_0e96ed3820fused_dropout_kernelIN3c108BFloat16EfmLin1ELi1EbEEvNS_4cuda6detail10TensorInfoIKT_T1_EENS7_IS8_SA_EENS7_IT4_SA_EESA_T0_NS_15PhiloxCudaStateE) ;  /* 0xffffff0018ec7950 */ /* 0x000fec0003c3ffff */
.L_x_4397:
        /* <DEDUP_REMOVED lines=11> */
.L_x_14175:


//--------------------- .text._ZN2at6native43_GLOBAL__N__7cc8d1ed_10_Dropout_cu_0e96ed3820fused_dropout_kernelIN3c108BFloat16EfmLi1ELi1EbEEvNS_4cuda6detail10TensorInfoIKT_T1_EENS7_IS8_SA_EENS7_IT4_SA_EESA_T0_NS_15PhiloxCudaStateE --------------------------
	.section	.text._ZN2at6native43_GLOBAL__N__7cc8d1ed_10_Dropout_cu_0e96ed3820fused_dropout_kernelIN3c108BFloat16EfmLi1ELi1EbEEvNS_4cuda6detail10TensorInfoIKT_T1_EENS7_IS8_SA_EENS7_IT4_SA_EESA_T0_NS_15PhiloxCudaStateE,"ax",@progbits
	.align	128
.text._ZN2at6native43_GLOBAL__N__7cc8d1ed_10_Dropout_cu_0e96ed3820fused_dropout_kernelIN3c108BFloat16EfmLi1ELi1EbEEvNS_4cuda6detail10TensorInfoIKT_T1_EENS7_IS8_SA_EENS7_IT4_SA_EESA_T0_NS_15PhiloxCudaStateE:
        .type           _ZN2at6native43_GLOBAL__N__7cc8d1ed_10_Dropout_cu_0e96ed3820fused_dropout_kernelIN3c108BFloat16EfmLi1ELi1EbEEvNS_4cuda6detail10TensorInfoIKT_T1_EENS7_IS8_SA_EENS7_IT4_SA_EESA_T0_NS_15PhiloxCudaStateE,@function
        .size           _ZN2at6native43_GLOBAL__N__7cc8d1ed_10_Dropout_cu_0e96ed3820fused_dropout_kernelIN3c108BFloat16EfmLi1ELi1EbEEvNS_4cuda6detail10TensorInfoIKT_T1_EENS7_IS8_SA_EENS7_IT4_SA_EESA_T0_NS_15PhiloxCudaStateE,(.L_x_14178 - _ZN2at6native43_GLOBAL__N__7cc8d1ed_10_Dropout_cu_0e96ed3820fused_dropout_kernelIN3c108BFloat16EfmLi1ELi1EbEEvNS_4cuda6detail10TensorInfoIKT_T1_EENS7_IS8_SA_EENS7_IT4_SA_EESA_T0_NS_15PhiloxCudaStateE)
        .other          _ZN2at6native43_GLOBAL__N__7cc8d1ed_10_Dropout_cu_0e96ed3820fused_dropout_kernelIN3c108BFloat16EfmLi1ELi1EbEEvNS_4cuda6detail10TensorInfoIKT_T1_EENS7_IS8_SA_EENS7_IT4_SA_EESA_T0_NS_15PhiloxCudaStateE,@"STO_CUDA_ENTRY STV_DEFAULT"
_ZN2at6native43_GLOBAL__N__7cc8d1ed_10_Dropout_cu_0e96ed3820fused_dropout_kernelIN3c108BFloat16EfmLi1ELi1EbEEvNS_4cuda6detail10TensorInfoIKT_T1_EENS7_IS8_SA_EENS7_IT4_SA_EESA_T0_NS_15PhiloxCudaStateE:
        /* <DEDUP_REMOVED lines=15> */
[----:B-----5:R-:W-:Y:S01]  /*00f0*/  IMAD.U32 R52, RZ, RZ, UR4 ;  /* 0x00000004ff347e24 */ /* 0x020fe2000f8e00ff */
[----:B------:R-:W-:-:S06]  /*0100*/  MOV R53, UR5 ;  /* 0x0000000500357c02 */ /* 0x000fcc0008000f00 */
        /* <DEDUP_REMOVED lines=8> */
[----:B-1----:R-:W-:-:S05]  /*0190*/  @P0 IADD3 R38, P1, PT, R2, R7, RZ ;  /* 0x0000000702260210 */ /* 0x002fca0007f3e0ff */
[----:B------:R-:W-:Y:S01]  /*01a0*/  @P0 IMAD.X R39, RZ, RZ, R3, P1 ;  /* 0x000000ffff270224 */ /* 0x000fe200008e0603 */
[----:B------:R-:W-:Y:S01]  /*01b0*/  FSETP.GEU.AND P0, PT, |R30|, 5.8789094863358348022e-39, PT ;  /* 0x004004021e00780b */ /* 0x000fe20003f0e200 */
[----:B--2---:R-:W-:-:S03]  /*01c0*/  VIADD R4, R53, 0xbb67ae85 ;  /* 0xbb67ae8535047836 */ /* 0x004fc60000000000 */
[--C-:B------:R-:W-:Y:S01]  /*01d0*/  SHF.R.U64 R2, R38, 0x2, R39.reuse ;  /* 0x0000000226027819 */ /* 0x100fe20000001227 */
[----:B------:R-:W-:Y:S01]  /*01e0*/  VIADD R35, R53, 0x96a522ad ;  /* 0x96a522ad35237836 */ /* 0x000fe20000000000 */
[----:B------:R-:W-:Y:S02]  /*01f0*/  SHF.R.U32.HI R3, RZ, 0x2, R39 ;  /* 0x00000002ff037819 */ /* 0x000fe40000011627 */
        /* <DEDUP_REMOVED lines=8> */
[----:B------:R-:W-:Y:S01]  /*0280*/  IADD3 R11, PT, PT, R53, -0x126145ec, RZ ;  /* 0xed9eba14350b7810 */ /* 0x000fe20007ffe0ff */
        /* <DEDUP_REMOVED lines=24> */
[----:B------:R-:W-:Y:S01]  /*0410*/  VIADD R15, R52, 0xb54cda56 ;  /* 0xb54cda56340f7836 */ /* 0x000fe20000000000 */
[----:B0-----:R-:W-:Y:S01]  /*0420*/  DFMA R20, -R28, R30, 1 ;  /* 0x3ff000001c14742b */ /* 0x001fe2000000011e */
[----:B------:R-:W-:-:S04]  /*0430*/  IMAD.WIDE.U32 R18, R18, -0x326172a9, RZ ;  /* 0xcd9e8d5712127825 */ /* 0x000fc800078e00ff */
[----:B------:R-:W-:Y:S01]  /*0440*/  IMAD.WIDE.U32 R22, R22, -0x2daee0ad, RZ ;  /* 0xd2511f5316167825 */ /* 0x000fe200078e00ff */
[----:B------:R-:W-:Y:S02]  /*0450*/  LOP3.LUT R24, R15, R24, R19, 0x96, !PT ;  /* 0x000000180f187212 */ /* 0x000fe400078e9613 */
[----:B------:R-:W-:Y:S01]  /*0460*/  DFMA R26, R20, R20, R20 ;  /* 0x00000014141a722b */ /* 0x000fe20000000014 */
[C---:B------:R-:W-:Y:S02]  /*0470*/  IADD3 R19, PT, PT, R53.reuse, -0x24c28bd8, RZ ;  /* 0xdb3d742835137810 */ /* 0x040fe40007ffe0ff */
[----:B------:R-:W-:Y:S01]  /*0480*/  LOP3.LUT R17, R14, R16, R23, 0x96, !PT ;  /* 0x000000100e117212 */ /* 0x000fe200078e9617 */
[----:B------:R-:W-:Y:S01]  /*0490*/  IMAD.WIDE.U32 R24, R24, -0x2daee0ad, RZ ;  /* 0xd2511f5318187825 */ /* 0x000fe200078e00ff */
[----:B------:R-:W-:-:S03]  /*04a0*/  IADD3 R16, PT, PT, R53, 0x1fd5c5a3, RZ ;  /* 0x1fd5c5a335107810 */ /* 0x000fc60007ffe0ff */
[----:B------:R-:W-:Y:S01]  /*04b0*/  IMAD.WIDE.U32 R20, R17, -0x326172a9, RZ ;  /* 0xcd9e8d5711147825 */ /* 0x000fe200078e00ff */
[----:B------:R-:W-:Y:S01]  /*04c0*/  LOP3.LUT R22, R16, R22, R25, 0x96, !PT ;  /* 0x0000001610167212 */ /* 0x000fe200078e9619 */
[----:B------:R-:W-:Y:S02]  /*04d0*/  DFMA R26, R30, R26, R30 ;  /* 0x0000001a1e1a722b */ /* 0x000fe4000000001e */
[----:B------:R-:W-:Y:S02]  /*04e0*/  VIADD R17, R52, 0x5384540f ;  /* 0x5384540f34117836 */ /* 0x000fe40000000000 */
[----:B------:R-:W-:-:S03]  /*04f0*/  IMAD.WIDE.U32 R22, R22, -0x326172a9, RZ ;  /* 0xcd9e8d5716167825 */ /* 0x000fc600078e00ff */
[----:B------:R-:W-:Y:S01]  /*0500*/  LOP3.LUT R44, R17, R18, R21, 0x96, !PT ;  /* 0x00000012112c7212 */ /* 0x000fe200078e9615 */
[C---:B------:R-:W-:Y:S02]  /*0510*/  VIADD R18, R52.reuse, 0xf1bbcdc8 ;  /* 0xf1bbcdc834127836 */ /* 0x040fe40000000000 */
[----:B------:R-:W-:Y:S02]  /*0520*/  VIADD R21, R52, 0x8ff34781 ;  /* 0x8ff3478134157836 */ /* 0x000fe40000000000 */
[----:B------:R-:W-:Y:S01]  /*0530*/  IMAD.WIDE.U32 R44, R44, -0x2daee0ad, RZ ;  /* 0xd2511f532c2c7825 */ /* 0x000fe200078e00ff */
[----:B------:R-:W-:-:S04]  /*0540*/  LOP3.LUT R20, R18, R20, R23, 0x96, !PT ;  /* 0x0000001412147212 */ /* 0x000fc800078e9617 */
[----:B------:R-:W-:Y:S01]  /*0550*/  LOP3.LUT R37, R19, R24, R45, 0x96, !PT ;  /* 0x0000001813257212 */ /* 0x000fe200078e962d */
[----:B------:R-:W-:Y:S01]  /*0560*/  DFMA R24, -R28, R26, 1 ;  /* 0x3ff000001c18742b */ /* 0x000fe2000000011a */
[----:B------:R-:W-:-:S04]  /*0570*/  IMAD.HI.U32 R23, R20, -0x2daee0ad, RZ ;  /* 0xd2511f5314177827 */ /* 0x000fc800078e00ff */
[----:B------:R-:W-:Y:S01]  /*0580*/  IMAD.HI.U32 R31, R37, -0x326172a9, RZ ;  /* 0xcd9e8d57251f7827 */ /* 0x000fe200078e00ff */
[----:B------:R-:W-:Y:S02]  /*0590*/  LOP3.LUT R44, R44, R23, RZ, 0x3c, !PT ;  /* 0x000000172c2c7212 */ /* 0x000fe400078e3cff */
[----:B------:R-:W-:Y:S01]  /*05a0*/  DFMA R26, R26, R24, R26 ;  /* 0x000000181a1a722b */ /* 0x000fe2000000001a */
[----:B------:R-:W-:Y:S01]  /*05b0*/  IMAD.MOV.U32 R23, RZ, RZ, RZ ;  /* 0x000000ffff177224 */ /* 0x000fe200078e00ff */
[----:B------:R-:W-:Y:S02]  /*05c0*/  LOP3.LUT R22, R21, R22, R31, 0x96, !PT ;  /* 0x0000001615167212 */ /* 0x000fe400078e961f */
[----:B------:R-:W-:Y:S01]  /*05d0*/  MOV R24, R0 ;  /* 0x0000000000187202 */ /* 0x000fe20000000f00 */
[----:B------:R-:W-:Y:S06]  /*05e0*/  @P0 BRA `(.L_x_4398) ;  /* 0x0000000000180947 */ /* 0x000fec0003800000 */
[----:B------:R-:W-:Y:S02]  /*05f0*/  LOP3.LUT R25, R29, 0x7fffffff, RZ, 0xc0, !PT ;  /* 0x7fffffff1d197812 */ /* 0x000fe400078ec0ff */
[----:B------:R-:W-:-:S03]  /*0600*/  MOV R36, 0x630 ;  /* 0x0000063000247802 */ /* 0x000fc60000000f00 */
[----:B------:R-:W-:-:S07]  /*0610*/  VIADD R25, R25, 0xfff00000 ;  /* 0xfff0000019197836 */ /* 0x000fce0000000000 */
[----:B------:R-:W-:Y:S05]  /*0620*/  CALL.REL.NOINC `($__internal_72_$__cuda_sm20_dblrcp_rn_slowpath_v3) ;  /* 0x0000001000847944 */ /* 0x000fea0003c00000 */
[----:B------:R-:W-:Y:S01]  /*0630*/  MOV R26, R28 ;  /* 0x0000001c001a7202 */ /* 0x000fe20000000f00 */
[----:B------:R-:W-:-:S07]  /*0640*/  IMAD.MOV.U32 R27, RZ, RZ, R29 ;  /* 0x000000ffff1b7224 */ /* 0x000fce00078e001d */
.L_x_4398:
        /* <DEDUP_REMOVED lines=11> */
[----:B------:R-:W-:-:S08]  /*0700*/  IMAD.SHL.U32 R33, R33, 0x4, RZ ;  /* 0x0000000421217824 */ /* 0x000fd000078e00ff */
[----:B------:R-:W-:Y:S05]  /*0710*/  BRA.U UP0, `(.L_x_4399) ;  /* 0x0000000100547547 */ /* 0x000fea000b800000 */
[----:B------:R-:W0:Y:S01]  /*0720*/  I2F.U32.RP R28, R33 ;  /* 0x00000021001c7306 */ /* 0x000e220000209000 */
[----:B------:R-:W-:Y:S01]  /*0730*/  IMAD.MOV R29, RZ, RZ, -R33 ;  /* 0x000000ffff1d7224 */ /* 0x000fe200078e0a21 */
[----:B------:R-:W-:-:S06]  /*0740*/  ISETP.NE.U32.AND P2, PT, R33, RZ, PT ;  /* 0x000000ff2100720c */ /* 0x000fcc0003f45070 */
[----:B0-----:R-:W0:Y:S02]  /*0750*/  MUFU.RCP R28, R28 ;  /* 0x0000001c001c7308 */ /* 0x001e240000001000 */
[----:B0-----:R-:W-:-:S06]  /*0760*/  IADD3 R26, PT, PT, R28, 0xffffffe, RZ ;  /* 0x0ffffffe1c1a7810 */ /* 0x001fcc0007ffe0ff */
[----:B------:R0:W1:Y:S02]  /*0770*/  F2I.FTZ.U32.TRUNC.NTZ R27, R26 ;  /* 0x0000001a001b7305 */ /* 0x000064000021f000 */
[----:B0-----:R-:W-:Y:S02]  /*0780*/  IMAD.MOV.U32 R26, RZ, RZ, RZ ;  /* 0x000000ffff1a7224 */ /* 0x001fe400078e00ff */
[----:B-1----:R-:W-:-:S04]  /*0790*/  IMAD R29, R29, R27, RZ ;  /* 0x0000001b1d1d7224 */ /* 0x002fc800078e02ff */
[----:B------:R-:W-:-:S04]  /*07a0*/  IMAD.HI.U32 R27, R27, R29, R26 ;  /* 0x0000001d1b1b7227 */ /* 0x000fc800078e001a */
[----:B------:R-:W-:Y:S02]  /*07b0*/  IMAD.MOV.U32 R29, RZ, RZ, RZ ;  /* 0x000000ffff1d7224 */ /* 0x000fe400078e00ff */
[----:B------:R-:W-:-:S05]  /*07c0*/  IMAD.HI.U32 R27, R27, UR4, RZ ;  /* 0x000000041b1b7c27 */ /* 0x000fca000f8e00ff */
[----:B------:R-:W-:-:S05]  /*07d0*/  IADD3 R30, PT, PT, -R27, RZ, RZ ;  /* 0x000000ff1b1e7210 */ /* 0x000fca0007ffe1ff */
[----:B------:R-:W-:-:S05]  /*07e0*/  IMAD R30, R33, R30, UR4 ;  /* 0x00000004211e7e24 */ /* 0x000fca000f8e021e */
[----:B------:R-:W-:-:S13]  /*07f0*/  ISETP.GE.U32.AND P0, PT, R30, R33, PT ;  /* 0x000000211e00720c */ /* 0x000fda0003f06070 */
[----:B------:R-:W-:Y:S02]  /*0800*/  @P0 IMAD.IADD R30, R30, 0x1, -R33 ;  /* 0x000000011e1e0824 */ /* 0x000fe400078e0a21 */
[----:B------:R-:W-:-:S03]  /*0810*/  @P0 VIADD R27, R27, 0x1 ;  /* 0x000000011b1b0836 */ /* 0x000fc60000000000 */
[----:B------:R-:W-:-:S13]  /*0820*/  ISETP.GE.U32.AND P1, PT, R30, R33, PT ;  /* 0x000000211e00720c */ /* 0x000fda0003f26070 */
[----:B------:R-:W-:Y:S02]  /*0830*/  @P1 IADD3 R27, PT, PT, R27, 0x1, RZ ;  /* 0x000000011b1b1810 */ /* 0x000fe40007ffe0ff */
[----:B------:R-:W-:-:S05]  /*0840*/  @!P2 LOP3.LUT R27, RZ, R33, RZ, 0x33, !PT ;  /* 0x00000021ff1ba212 */ /* 0x000fca00078e33ff */
[----:B------:R-:W-:Y:S01]  /*0850*/  IMAD.MOV.U32 R28, RZ, RZ, R27 ;  /* 0x000000ffff1c7224 */ /* 0x000fe200078e001b */
[----:B------:R-:W-:Y:S06]  /*0860*/  BRA `(.L_x_4400) ;  /* 0x0000000000087947 */ /* 0x000fec0003800000 */
.L_x_4399:
[----:B------:R-:W-:-:S07]  /*0870*/  MOV R32, 0x890 ;  /* 0x0000089000207802 */ /* 0x000fce0000000f00 */
[----:B------:R-:W-:Y:S05]  /*0880*/  CALL.REL.NOINC `($__internal_73_$__cuda_sm20_div_u64) ;  /* 0x0000001000907944 */ /* 0x000fea0003c00000 */
.L_x_4400:
        /* <DEDUP_REMOVED lines=12> */
[----:B------:R-:W-:Y:S01]  /*0950*/  IMAD.MOV.U32 R39, RZ, RZ, RZ ;  /* 0x000000ffff277224 */ /* 0x000fe200078e00ff */
[----:B------:R-:W0:Y:S01]  /*0960*/  LDCU UR5, c[0x0][0x868] ;  /* 0x00010d00ff0577ac */ /* 0x000e220008000800 */
[----:B------:R-:W1:Y:S01]  /*0970*/  LDCU.64 UR8, c[0x0][0x5f0] ;  /* 0x0000be00ff0877ac */ /* 0x000e620008000a00 */
[----:B------:R-:W2:Y:S01]  /*0980*/  LDCU.64 UR10, c[0x0][0x520] ;  /* 0x0000a400ff0a77ac */ /* 0x000ea20008000a00 */
[----:B------:R-:W3:Y:S01]  /*0990*/  LDCU.64 UR12, c[0x0][0x6c0] ;  /* 0x0000d800ff0c77ac */ /* 0x000ee20008000a00 */
[----:B------:R-:W4:Y:S02]  /*09a0*/  LDCU.64 UR14, c[0x0][0x860] ;  /* 0x00010c00ff0e77ac */ /* 0x000f240008000a00 */
.L_x_4412:
[----:B------:R-:W-:Y:S01]  /*09b0*/  IADD3 R2, PT, PT, R2, 0x1, RZ ;  /* 0x0000000102027810 */ /* 0x000fe20007ffe0ff */
[----:B------:R-:W-:Y:S03]  /*09c0*/  BSSY.RECONVERGENT B0, `(.L_x_4401) ;  /* 0x000000c000007945 */ /* 0x000fe60003800200 */
[C---:B------:R-:W-:Y:S01]  /*09d0*/  ISETP.NE.AND P0, PT, R2.reuse, RZ, PT ;  /* 0x000000ff0200720c */ /* 0x040fe20003f05270 */
[----:B-123--:R-:W-:-:S12]  /*09e0*/  IMAD.WIDE.U32 R34, R2, -0x2daee0ad, RZ ;  /* 0xd2511f5302227825 */ /* 0x00efd800078e00ff */
[----:B-----5:R-:W-:Y:S05]  /*09f0*/  @P0 BRA `(.L_x_4402) ;  /* 0x0000000000200947 */ /* 0x020fea0003800000 */
        /* <DEDUP_REMOVED lines=8> */
.L_x_4402:
[----:B01234-:R-:W-:Y:S05]  /*0a80*/  BSYNC.RECONVERGENT B0 ;  /* 0x0000000000007941 */ /* 0x01ffea0003800200 */
.L_x_4401:
        /* <DEDUP_REMOVED lines=52> */
.L_x_4403:
        /* <DEDUP_REMOVED lines=9> */
.L_x_4404:
        /* <DEDUP_REMOVED lines=8> */
[CC--:B------:R-:W-:Y:S01]  /*0ee0*/  LEA R46, P3, R57.reuse, R0.reuse, 0x1 ;  /* 0x00000000392e7211 */ /* 0x0c0fe200078608ff */
[----:B------:R-:W-:Y:S01]  /*0ef0*/  IMAD R57, R57, 0x3, RZ ;  /* 0x0000000339397824 */ /* 0x000fe200078e02ff */
[----:B------:R-:W-:Y:S01]  /*0f00*/  ISETP.GE.U32.AND P1, PT, R44, UR14, PT ;  /* 0x0000000e2c007c0c */ /* 0x000fe2000bf26070 */
[----:B------:R-:W-:Y:S01]  /*0f10*/  IMAD.X R45, RZ, RZ, R23, P2 ;  /* 0x000000ffff2d7224 */ /* 0x000fe200010e0617 */
[----:B------:R-:W-:Y:S02]  /*0f20*/  ISETP.GE.U32.AND P2, PT, R46, UR14, PT ;  /* 0x0000000e2e007c0c */ /* 0x000fe4000bf46070 */
[----:B------:R-:W-:Y:S02]  /*0f30*/  IADD3 R56, P4, PT, R57, R0, RZ ;  /* 0x0000000039387210 */ /* 0x000fe40007f9e0ff */
[----:B------:R-:W-:Y:S01]  /*0f40*/  ISETP.GE.U32.AND.EX P1, PT, R45, UR15, PT, P1 ;  /* 0x0000000f2d007c0c */ /* 0x000fe2000bf26110 */
[----:B-1----:R-:W-:-:S02]  /*0f50*/  @!P0 IMAD R51, R23, R34, RZ ;  /* 0x0000002217338224 */ /* 0x002fc400078e02ff */
[----:B------:R-:W-:-:S04]  /*0f60*/  @!P0 IMAD.WIDE.U32 R58, R0, R34, RZ ;  /* 0x00000022003a8225 */ /* 0x000fc800078e00ff */
[----:B------:R-:W-:Y:S02]  /*0f70*/  @!P0 IMAD R55, R0, R35, R51 ;  /* 0x0000002300378224 */ /* 0x000fe400078e0233 */
[----:B------:R-:W-:Y:S01]  /*0f80*/  IMAD.X R51, RZ, RZ, R23, P3 ;  /* 0x000000ffff337224 */ /* 0x000fe200018e0617 */
[----:B0-----:R-:W-:-:S03]  /*0f90*/  @!P0 LEA R54, P3, R58, R30, 0x1 ;  /* 0x0000001e3a368211 */ /* 0x001fc600078608ff */
[----:B------:R-:W0:Y:S01]  /*0fa0*/  @!P1 LDC.64 R32, c[0x0][0x450] ;  /* 0x00011400ff209b82 */ /* 0x000e220000000a00 */
[----:B------:R-:W-:Y:S02]  /*0fb0*/  @!P0 IADD3 R30, PT, PT, R59, R55, RZ ;  /* 0x000000373b1e8210 */ /* 0x000fe40007ffe0ff */
[----:B------:R-:W-:Y:S02]  /*0fc0*/  ISETP.GE.U32.AND.EX P2, PT, R51, UR15, PT, P2 ;  /* 0x0000000f33007c0c */ /* 0x000fe4000bf46120 */
[----:B------:R-:W-:-:S03]  /*0fd0*/  @!P0 LEA.HI.X R55, R58, R31, R30, 0x1, P3 ;  /* 0x0000001f3a378211 */ /* 0x000fc600018f0c1e */
[----:B------:R-:W1:Y:S01]  /*0fe0*/  @!P1 LDC.64 R34, c[0x0][0x380] ;  /* 0x0000e000ff229b82 */ /* 0x000e620000000a00 */
[----:B------:R-:W-:Y:S01]  /*0ff0*/  BSSY.RECONVERGENT B0, `(.L_x_4405) ;  /* 0x0000036000007945 */ /* 0x000fe20003800200 */
[----:B------:R2:W5:Y:S01]  /*1000*/  @!P0 LDG.E.U16 R47, desc[UR6][R54.64] ;  /* 0x00000006362f8981 */ /* 0x000562000c1e1500 */
[----:B0-----:R-:W-:-:S04]  /*1010*/  @!P1 IMAD R30, R45, R32, RZ ;  /* 0x000000202d1e9224 */ /* 0x001fc800078e02ff */
[C---:B------:R-:W-:Y:S02]  /*1020*/  @!P1 IMAD R59, R44.reuse, R33, R30 ;  /* 0x000000212c3b9224 */ /* 0x040fe400078e021e */
[----:B------:R-:W0:Y:S01]  /*1030*/  @!P2 LDC.64 R30, c[0x0][0x450] ;  /* 0x00011400ff1eab82 */ /* 0x000e220000000a00 */
[----:B------:R-:W-:-:S04]  /*1040*/  @!P1 IMAD.WIDE.U32 R32, R44, R32, RZ ;  /* 0x000000202c209225 */ /* 0x000fc800078e00ff */
[----:B------:R-:W-:Y:S01]  /*1050*/  @!P1 IMAD.IADD R33, R33, 0x1, R59 ;  /* 0x0000000121219824 */ /* 0x000fe200078e023b */
[----:B-1----:R-:W-:-:S04]  /*1060*/  @!P1 LEA R34, P3, R32, R34, 0x1 ;  /* 0x0000002220229211 */ /* 0x002fc800078608ff */
[----:B------:R-:W-:Y:S02]  /*1070*/  @!P1 LEA.HI.X R35, R32, R35, R33, 0x1, P3 ;  /* 0x0000002320239211 */ /* 0x000fe400018f0c21 */
[----:B------:R-:W1:Y:S01]  /*1080*/  @!P2 LDC.64 R32, c[0x0][0x380] ;  /* 0x0000e000ff20ab82 */ /* 0x000e620000000a00 */
[----:B------:R-:W-:Y:S02]  /*1090*/  ISETP.GE.U32.AND P3, PT, R56, UR14, PT ;  /* 0x0000000e38007c0c */ /* 0x000fe4000bf66070 */
[----:B------:R3:W5:Y:S01]  /*10a0*/  @!P1 LDG.E.U16 R48, desc[UR6][R34.64] ;  /* 0x0000000622309981 */ /* 0x000762000c1e1500 */
[----:B0-----:R-:W-:-:S04]  /*10b0*/  @!P2 IMAD R57, R51, R30, RZ ;  /* 0x0000001e3339a224 */ /* 0x001fc800078e02ff */
[C---:B------:R-:W-:Y:S02]  /*10c0*/  @!P2 IMAD R59, R46.reuse, R31, R57 ;  /* 0x0000001f2e3ba224 */ /* 0x040fe400078e0239 */
[----:B------:R-:W-:Y:S02]  /*10d0*/  IMAD.X R57, RZ, RZ, R23, P4 ;  /* 0x000000ffff397224 */ /* 0x000fe400020e0617 */
[----:B------:R-:W-:-:S03]  /*10e0*/  @!P2 IMAD.WIDE.U32 R30, R46, R30, RZ ;  /* 0x0000001e2e1ea225 */ /* 0x000fc600078e00ff */
[----:B------:R-:W-:Y:S02]  /*10f0*/  ISETP.GE.U32.AND.EX P3, PT, R57, UR15, PT, P3 ;  /* 0x0000000f39007c0c */ /* 0x000fe4000bf66130 */
[----:B------:R-:W-:Y:S02]  /*1100*/  @!P2 IADD3 R31, PT, PT, R31, R59, RZ ;  /* 0x0000003b1f1fa210 */ /* 0x000fe40007ffe0ff */
[----:B-1----:R-:W-:-:S04]  /*1110*/  @!P2 LEA R58, P4, R30, R32, 0x1 ;  /* 0x000000201e3aa211 */ /* 0x002fc800078808ff */
[----:B------:R-:W-:-:S05]  /*1120*/  @!P2 LEA.HI.X R59, R30, R33, R31, 0x1, P4 ;  /* 0x000000211e3ba211 */ /* 0x000fca00020f0c1f */
[----:B------:R-:W0:Y:S01]  /*1130*/  @!P3 LDC.64 R30, c[0x0][0x450] ;  /* 0x00011400ff1ebb82 */ /* 0x000e220000000a00 */
[----:B------:R3:W5:Y:S07]  /*1140*/  @!P2 LDG.E.U16 R49, desc[UR6][R58.64] ;  /* 0x000000063a31a981 */ /* 0x00076e000c1e1500 */
[----:B------:R-:W1:Y:S01]  /*1150*/  @!P3 LDC.64 R32, c[0x0][0x380] ;  /* 0x0000e000ff20bb82 */ /* 0x000e620000000a00 */
[----:B0-----:R-:W-:-:S04]  /*1160*/  @!P3 IMAD R60, R57, R30, RZ ;  /* 0x0000001e393cb224 */ /* 0x001fc800078e02ff */
[C---:B------:R-:W-:Y:S02]  /*1170*/  @!P3 IMAD R61, R56.reuse, R31, R60 ;  /* 0x0000001f383db224 */ /* 0x040fe400078e023c */
[----:B------:R-:W-:-:S04]  /*1180*/  @!P3 IMAD.WIDE.U32 R30, R56, R30, RZ ;  /* 0x0000001e381eb225 */ /* 0x000fc800078e00ff */
[----:B------:R-:W-:Y:S01]  /*1190*/  @!P3 IMAD.IADD R31, R31, 0x1, R61 ;  /* 0x000000011f1fb824 */ /* 0x000fe200078e023d */
[----:B-1----:R-:W-:-:S04]  /*11a0*/  @!P3 LEA R32, P4, R30, R32, 0x1 ;  /* 0x000000201e20b211 */ /* 0x002fc800078808ff */
        /* <DEDUP_REMOVED lines=9> */
[----:B---3--:R-:W-:Y:S01]  /*1240*/  IMAD R33, R23, UR8, RZ ;  /* 0x0000000817217c24 */ /* 0x008fe2000f8e02ff */
[----:B-----5:R-:W-:Y:S01]  /*1250*/  SHF.L.U32 R30, R47, 0x10, RZ ;  /* 0x000000102f1e7819 */ /* 0x020fe200000006ff */
[----:B------:R-:W-:Y:S01]  /*1260*/  IMAD.WIDE.U32 R34, R0, UR8, RZ ;  /* 0x0000000800227c25 */ /* 0x000fe2000f8e00ff */
[----:B------:R-:W-:-:S03]  /*1270*/  FSETP.GEU.FTZ.AND P0, PT, R37, UR5, PT ;  /* 0x0000000525007c0b */ /* 0x000fc6000bf1e000 */
[----:B------:R-:W-:Y:S01]  /*1280*/  FMUL.FTZ R30, R30, R31 ;  /* 0x0000001f1e1e7220 */ /* 0x000fe20000410000 */
[----:B------:R-:W-:Y:S01]  /*1290*/  IMAD R33, R0, UR9, R33 ;  /* 0x0000000900217c24 */ /* 0x000fe2000f8e0221 */
[----:B------:R-:W-:Y:S02]  /*12a0*/  LEA R32, P4, R34, UR10, 0x1 ;  /* 0x0000000a22207c11 */ /* 0x000fe4000f8808ff */
[----:B------:R-:W-:Y:S01]  /*12b0*/  FMUL.FTZ R30, R25, R30 ;  /* 0x0000001e191e7220 */ /* 0x000fe20000410000 */
[----:B------:R-:W-:-:S04]  /*12c0*/  IMAD.IADD R35, R35, 0x1, R33 ;  /* 0x0000000123237824 */ /* 0x000fc800078e0221 */
[----:B------:R-:W-:Y:S02]  /*12d0*/  F2FP.BF16.F32.PACK_AB R31, RZ, R30 ;  /* 0x0000001eff1f723e */ /* 0x000fe400000010ff */
[C---:B------:R-:W-:Y:S02]  /*12e0*/  IADD3 R30, P5, PT, R34.reuse, UR12, RZ ;  /* 0x0000000c221e7c10 */ /* 0x040fe4000ffbe0ff */
[----:B------:R-:W-:Y:S02]  /*12f0*/  LEA.HI.X R33, R34, UR11, R35, 0x1, P4 ;  /* 0x0000000b22217c11 */ /* 0x000fe4000a0f0c23 */
[----:B------:R-:W-:Y:S02]  /*1300*/  PRMT R34, R31, 0x7610, R34 ;  /* 0x000076101f227816 */ /* 0x000fe40000000022 */
[----:B------:R-:W-:Y:S02]  /*1310*/  IADD3.X R31, PT, PT, R35, UR13, RZ, P5, !PT ;  /* 0x0000000d231f7c10 */ /* 0x000fe4000affe4ff */
[----:B------:R-:W-:Y:S01]  /*1320*/  SEL R35, RZ, 0x1, P0 ;  /* 0x00000001ff237807 */ /* 0x000fe20000000000 */
[----:B------:R0:W-:Y:S04]  /*1330*/  STG.E.U16 desc[UR6][R32.64], R34 ;  /* 0x0000002220007986 */ /* 0x0001e8000c101506 */
[----:B------:R0:W-:Y:S02]  /*1340*/  STG.E.U8 desc[UR6][R30.64], R35 ;  /* 0x000000231e007986 */ /* 0x0001e4000c101106 */
.L_x_4406:
[----:B------:R-:W-:Y:S05]  /*1350*/  BSYNC.RECONVERGENT B0 ;  /* 0x0000000000007941 */ /* 0x000fea0003800200 */
.L_x_4405:
[----:B------:R-:W-:Y:S01]  /*1360*/  BSSY.RECONVERGENT B0, `(.L_x_4407) ;  /* 0x0000017000007945 */ /* 0x000fe20003800200 */
[----:B------:R-:W-:Y:S01]  /*1370*/  I2FP.F32.U32 R37, R43 ;  /* 0x0000002b00257245 */ /* 0x000fe20000201000 */
[-C--:B------:R-:W-:Y:S01]  /*1380*/  FFMA.FTZ R42, R61, R22.reuse, 1.1641532182693481445e-10 ;  /* 0x2f0000003d2a7423 */ /* 0x080fe20000010016 */
[----:B------:R-:W-:Y:S01]  /*1390*/  FFMA.FTZ R55, R55, R22, 1.1641532182693481445e-10 ;  /* 0x2f00000037377423 */ /* 0x000fe20000010016 */
[----:B------:R-:W-:Y:S06]  /*13a0*/  @P1 BRA `(.L_x_4408) ;  /* 0x0000000000481947 */ /* 0x000fec0003800000 */
[C---:B0-----:R-:W-:Y:S01]  /*13b0*/  FSET.BF.LT.FTZ.AND R31, R55.reuse, UR5, PT ;  /* 0x00000005371f7c0a */ /* 0x041fe2000b811000 */
[----:B-----5:R-:W-:Y:S01]  /*13c0*/  IMAD.U32 R30, R48, 0x10000, RZ ;  /* 0x00010000301e7824 */ /* 0x020fe200078e00ff */
[----:B------:R-:W-:Y:S01]  /*13d0*/  FSETP.GEU.FTZ.AND P0, PT, R55, UR5, PT ;  /* 0x0000000537007c0b */ /* 0x000fe2000bf1e000 */
[----:B------:R-:W-:Y:S02]  /*13e0*/  IMAD R45, R45, UR8, RZ ;  /* 0x000000082d2d7c24 */ /* 0x000fe4000f8e02ff */
[----:B---3--:R-:W-:Y:S01]  /*13f0*/  FMUL.FTZ R32, R30, R31 ;  /* 0x0000001f1e207220 */ /* 0x008fe20000410000 */
[----:B------:R-:W-:-:S04]  /*1400*/  IMAD.WIDE.U32 R30, R44, UR8, RZ ;  /* 0x000000082c1e7c25 */ /* 0x000fc8000f8e00ff */
[----:B------:R-:W-:Y:S01]  /*1410*/  FMUL.FTZ R33, R25, R32 ;  /* 0x0000002019217220 */ /* 0x000fe20000410000 */
[----:B------:R-:W-:Y:S01]  /*1420*/  IMAD R43, R44, UR9, R45 ;  /* 0x000000092c2b7c24 */ /* 0x000fe2000f8e022d */
[C---:B------:R-:W-:Y:S02]  /*1430*/  LEA R34, P1, R30.reuse, UR10, 0x1 ;  /* 0x0000000a1e227c11 */ /* 0x040fe4000f8208ff */
[C---:B------:R-:W-:Y:S02]  /*1440*/  IADD3 R32, P4, PT, R30.reuse, UR12, RZ ;  /* 0x0000000c1e207c10 */ /* 0x040fe4000ff9e0ff */
        /* <DEDUP_REMOVED lines=8> */
.L_x_4408:
[----:B------:R-:W-:Y:S05]  /*14d0*/  BSYNC.RECONVERGENT B0 ;  /* 0x0000000000007941 */ /* 0x000fea0003800200 */
.L_x_4407:
[----:B------:R-:W-:Y:S04]  /*14e0*/  BSSY.RECONVERGENT B0, `(.L_x_4409) ;  /* 0x0000014000007945 */ /* 0x000fe80003800200 */
[----:B------:R-:W-:Y:S05]  /*14f0*/  @P2 BRA `(.L_x_4410) ;  /* 0x0000000000482947 */ /* 0x000fea0003800000 */
[C---:B01----:R-:W-:Y:S01]  /*1500*/  FSET.BF.LT.FTZ.AND R31, R42.reuse, UR5, PT ;  /* 0x000000052a1f7c0a */ /* 0x043fe2000b811000 */
        /* <DEDUP_REMOVED lines=17> */
.L_x_4410:
[----:B------:R-:W-:Y:S05]  /*1620*/  BSYNC.RECONVERGENT B0 ;  /* 0x0000000000007941 */ /* 0x000fea0003800200 */
.L_x_4409:
[----:B------:R-:W-:Y:S01]  /*1630*/  FFMA.FTZ R37, R37, R22, 1.1641532182693481445e-10 ;  /* 0x2f00000025257423 */ /* 0x000fe20000010016 */
[----:B------:R-:W-:Y:S06]  /*1640*/  @P3 BRA `(.L_x_4411) ;  /* 0x0000000000443947 */ /* 0x000fec0003800000 */
[----:B012---:R-:W-:Y:S01]  /*1650*/  FSET.BF.LT.FTZ.AND R31, R37, UR5, PT ;  /* 0x00000005251f7c0a */ /* 0x007fe2000b811000 */
[----:B------:R-:W-:Y:S01]  /*1660*/  IMAD R57, R57, UR8, RZ ;  /* 0x0000000839397c24 */ /* 0x000fe2000f8e02ff */
[----:B-----5:R-:W-:Y:S02]  /*1670*/  SHF.L.U32 R22, R50, 0x10, RZ ;  /* 0x0000001032167819 */ /* 0x020fe400000006ff */
[----:B------:R-:W-:Y:S01]  /*1680*/  FSETP.GEU.FTZ.AND P0, PT, R37, UR5, PT ;  /* 0x0000000525007c0b */ /* 0x000fe2000bf1e000 */
[----:B------:R-:W-:Y:S02]  /*1690*/  IMAD R57, R56, UR9, R57 ;  /* 0x0000000938397c24 */ /* 0x000fe4000f8e0239 */
[----:B------:R-:W-:Y:S01]  /*16a0*/  FMUL.FTZ R22, R22, R31 ;  /* 0x0000001f16167220 */ /* 0x000fe20000410000 */
[----:B------:R-:W-:-:S04]  /*16b0*/  IMAD.WIDE.U32 R30, R56, UR8, RZ ;  /* 0x00000008381e7c25 */ /* 0x000fc8000f8e00ff */
[----:B------:R-:W-:Y:S01]  /*16c0*/  FMUL.FTZ R22, R25, R22 ;  /* 0x0000001619167220 */ /* 0x000fe20000410000 */
[----:B------:R-:W-:Y:S01]  /*16d0*/  IMAD.IADD R31, R31, 0x1, R57 ;  /* 0x000000011f1f7824 */ /* 0x000fe200078e0239 */
[C---:B---3--:R-:W-:Y:S02]  /*16e0*/  LEA R34, P1, R30.reuse, UR10, 0x1 ;  /* 0x0000000a1e227c11 */ /* 0x048fe4000f8208ff */
[C---:B------:R-:W-:Y:S02]  /*16f0*/  IADD3 R32, P2, PT, R30.reuse, UR12, RZ ;  /* 0x0000000c1e207c10 */ /* 0x040fe4000ff5e0ff */
[----:B------:R-:W-:Y:S02]  /*1700*/  F2FP.BF16.F32.PACK_AB R22, RZ, R22 ;  /* 0x00000016ff16723e */ /* 0x000fe400000010ff */
[----:B------:R-:W-:Y:S02]  /*1710*/  LEA.HI.X R35, R30, UR11, R31, 0x1, P1 ;  /* 0x0000000b1e237c11 */ /* 0x000fe400088f0c1f */
[----:B------:R-:W-:-:S02]  /*1720*/  IADD3.X R33, PT, PT, R31, UR13, RZ, P2, !PT ;  /* 0x0000000d1f217c10 */ /* 0x000fc400097fe4ff */
[----:B------:R-:W-:Y:S01]  /*1730*/  SEL R31, RZ, 0x1, P0 ;  /* 0x00000001ff1f7807 */ /* 0x000fe20000000000 */
[----:B------:R4:W-:Y:S04]  /*1740*/  STG.E.U16 desc[UR6][R34.64], R22 ;  /* 0x0000001622007986 */ /* 0x0009e8000c101506 */
[----:B------:R4:W-:Y:S02]  /*1750*/  STG.E.U8 desc[UR6][R32.64], R31 ;  /* 0x0000001f20007986 */ /* 0x0009e4000c101106 */
.L_x_4411:
[----:B------:R-:W-:Y:S05]  /*1760*/  WARPSYNC.ALL ;  /* 0x0000000000007948 */ /* 0x000fea0003800000 */
[----:B------:R-:W0:Y:S01]  /*1770*/  LDCU UR4, c[0x0][0x360] ;  /* 0x00006c00ff0477ac */ /* 0x000e220008000800 */
[----:B------:R-:W0:Y:S08]  /*1780*/  LDC R29, c[0x0][0x370] ;  /* 0x0000dc00ff1d7b82 */ /* 0x000e300000000800 */
[----:B------:R-:W-:Y:S01]  /*1790*/  BAR.SYNC.DEFER_BLOCKING 0x0 ;  /* 0x0000000000007b1d */ /* 0x000fe20000010000 */
[----:B------:R-:W-:Y:S01]  /*17a0*/  MOV R37, R28 ;  /* 0x0000001c00257202 */ /* 0x000fe20000000f00 */
[----:B----4-:R-:W-:-:S02]  /*17b0*/  IMAD.MOV.U32 R22, RZ, RZ, R40 ;  /* 0x000000ffff167224 */ /* 0x010fc400078e0028 */
[----:B------:R-:W-:Y:S02]  /*17c0*/  IMAD.MOV.U32 R44, RZ, RZ, R41 ;  /* 0x000000ffff2c7224 */ /* 0x000fe400078e0029 */
[----:B0-----:R-:W-:-:S05]  /*17d0*/  IMAD R29, R29, UR4, RZ ;  /* 0x000000041d1d7c24 */ /* 0x001fca000f8e02ff */
[----:B------:R-:W-:-:S05]  /*17e0*/  LEA R0, P0, R29, R0, 0x2 ;  /* 0x000000001d007211 */ /* 0x000fca00078010ff */
[----:B------:R-:W-:Y:S01]  /*17f0*/  IMAD.X R23, RZ, RZ, R23, P0 ;  /* 0x000000ffff177224 */ /* 0x000fe200000e0617 */
[----:B------:R-:W-:-:S04]  /*1800*/  ISETP.GE.U32.AND P0, PT, R0, R26, PT ;  /* 0x0000001a0000720c */ /* 0x000fc80003f06070 */
[----:B------:R-:W-:-:S13]  /*1810*/  ISETP.GE.U32.AND.EX P0, PT, R23, R36, PT, P0 ;  /* 0x000000241700720c */ /* 0x000fda0003f06100 */
[----:B------:R-:W-:Y:S05]  /*1820*/  @!P0 BRA `(.L_x_4412) ;  /* 0xfffffff000608947 */ /* 0x000fea000383ffff */
[----:B------:R-:W-:Y:S05]  /*1830*/  EXIT ;  /* 0x000000000000794d */ /* 0x000fea0003800000 */
        .weak           $__internal_72_$__cuda_sm20_dblrcp_rn_slowpath_v3
        .type           $__internal_72_$__cuda_sm20_dblrcp_rn_slowpath_v3,@function
        .size           $__internal_72_$__cuda_sm20_dblrcp_rn_slowpath_v3,($__internal_73_$__cuda_sm20_div_u64 - $__internal_72_$__cuda_sm20_dblrcp_rn_slowpath_v3)
$__internal_72_$__cuda_sm20_dblrcp_rn_slowpath_v3:
        /* <DEDUP_REMOVED lines=26> */
.L_x_4415:
        /* <DEDUP_REMOVED lines=10> */
.L_x_4413:
[----:B------:R-:W-:Y:S01]  /*1a80*/  LOP3.LUT R29, R27, 0x80000, RZ, 0xfc, !PT ;  /* 0x000800001b1d7812 */ /* 0x000fe200078efcff */
[----:B------:R-:W-:-:S07]  /*1a90*/  IMAD.MOV.U32 R28, RZ, RZ, R26 ;  /* 0x000000ffff1c7224 */ /* 0x000fce00078e001a */
.L_x_4414:
[----:B------:R-:W-:Y:S01]  /*1aa0*/  MOV R26, R36 ;  /* 0x00000024001a7202 */ /* 0x000fe20000000f00 */
[----:B------:R-:W-:-:S04]  /*1ab0*/  IMAD.MOV.U32 R27, RZ, RZ, 0x0 ;  /* 0x00000000ff1b7424 */ /* 0x000fc800078e00ff */
[----:B------:R-:W-:Y:S05]  /*1ac0*/  RET.REL.NODEC R26 `(_ZN2at6native43_GLOBAL__N__7cc8d1ed_10_Dropout_cu_0e96ed3820fused_dropout_kernelIN3c108BFloat16EfmLi1ELi1EbEEvNS_4cuda6detail10TensorInfoIKT_T1_EENS7_IS8_SA_EENS7_IT4_SA_EESA_T0_NS_15PhiloxCudaStateE) ;  /* 0xffffffe41a4c7950 */ /* 0x000fea0003c3ffff */
        .weak           $__internal_73_$__cuda_sm20_div_u64
        .type           $__internal_73_$__cuda_sm20_div_u64,@function
        .size           $__internal_73_$__cuda_sm20_div_u64,(.L_x_14178 - $__internal_73_$__cuda_sm20_div_u64)
$__internal_73_$__cuda_sm20_div_u64:
[----:B------:R-:W-:Y:S01]  /*1ad0*/  IMAD.MOV.U32 R30, RZ, RZ, R33 ;  /* 0x000000ffff1e7224 */ /* 0x000fe200078e0021 */
[----:B------:R-:W-:-:S05]  /*1ae0*/  MOV R31, RZ ;  /* 0x000000ff001f7202 */ /* 0x000fca0000000f00 */
[----:B------:R-:W0:Y:S08]  /*1af0*/  I2F.U64.RP R30, R30 ;  /* 0x0000001e001e7312 */ /* 0x000e300000309000 */
[----:B0-----:R-:W0:Y:S02]  /*1b00*/  MUFU.RCP R26, R30 ;  /* 0x0000001e001a7308 */ /* 0x001e240000001000 */
[----:B0-----:R-:W-:-:S06]  /*1b10*/  VIADD R26, R26, 0x1ffffffe ;  /* 0x1ffffffe1a1a7836 */ /* 0x001fcc0000000000 */
        /* <DEDUP_REMOVED lines=41> */
[----:B------:R-:W-:Y:S02]  /*1db0*/  ISETP.GE.U32.AND.EX P0, PT, R40, RZ, PT, P0 ;  /* 0x000000ff2800720c */ /* 0x000fe40003f06100 */
[----:B------:R-:W-:Y:S01]  /*1dc0*/  IADD3 R30, P1, PT, -R33, R36, RZ ;  /* 0x00000024211e7210 */ /* 0x000fe20007f3e1ff */
[----:B------:R-:W-:Y:S01]  /*1dd0*/  IMAD.X R26, RZ, RZ, R29, P2 ;  /* 0x000000ffff1a7224 */ /* 0x000fe200010e061d */
        /* <DEDUP_REMOVED lines=12> */
[----:B------:R-:W-:Y:S01]  /*1ea0*/  IMAD.MOV.U32 R27, RZ, RZ, 0x0 ;  /* 0x00000000ff1b7424 */ /* 0x000fe200078e00ff */
[----:B------:R-:W-:Y:S02]  /*1eb0*/  SEL R29, R29, R26, P0 ;  /* 0x0000001a1d1d7207 */ /* 0x000fe40000000000 */
[----:B------:R-:W-:Y:S02]  /*1ec0*/  MOV R26, R32 ;  /* 0x00000020001a7202 */ /* 0x000fe40000000f00 */
[----:B------:R-:W-:-:S02]  /*1ed0*/  SEL R28, R28, 0xffffffff, P1 ;  /* 0xffffffff1c1c7807 */ /* 0x000fc40000800000 */
[----:B------:R-:W-:Y:S01]  /*1ee0*/  SEL R29, R29, 0xffffffff, P1 ;  /* 0xffffffff1d1d7807 */ /* 0x000fe20000800000 */
[----:B------:R-:W-:Y:S06]  /*1ef0*/  RET.REL.NODEC R26 `(_ZN2at6native43_GLOBAL__N__7cc8d1ed_10_Dropout_cu_0e96ed3820fused_dropout_kernelIN3c108BFloat16EfmLi1ELi1EbEEvNS_4cuda6detail10TensorInfoIKT_T1_EENS7_IS8_SA_EENS7_IT4_SA_EESA_T0_NS_15PhiloxCudaStateE) ;  /* 0xffffffe01a407950 */ /* 0x000fec0003c3ffff */
.L_x_4416:
        /* <DEDUP_REMOVED lines=16> */
.L_x_14178:


//--------------------- .text._ZN2at6native43_GLOBAL__N__7cc8d1ed_10_Dropout_cu_0e96ed3824fused_dropout_kernel_vecIN3c108BFloat16EfmLi1ELi2EbEEvNS_4cuda6detail10TensorInfoIKT_T1_EENS7_IS8_SA_EENS7_IT4_SA_EESA_T0_NS_15PhiloxCudaStateE --------------------------
	.section	.text._ZN2at6native43_GLOBAL__N__7cc8d1ed_10_Dropout_cu_0e96ed3824fused_dropout_kernel_vecIN3c108BFloat16EfmLi1ELi2EbEEvNS_4cuda6detail10TensorInfoIKT_T1_EENS7_IS8_SA_EENS7_IT4_SA_EESA_T0_NS_15PhiloxCudaStateE,"ax",@progbits
	.align	128
.text._ZN2at6native43_GLOBAL__N__7cc8d1ed_10_Dropout_cu_0e96ed3824fused_dropout_kernel_vecIN3c108BFloat16EfmLi1ELi2EbEEvNS_4cuda6detail10TensorInfoIKT_T1_EENS7_IS8_SA_EENS7_IT4_SA_EESA_T0_NS_15PhiloxCudaStateE:
        .type           _ZN2at6native43_GLOBAL__N__7cc8d1ed_10_Dropout_cu_0e96ed3824fused_dropout_kernel_vecIN3c108BFloat16EfmLi1ELi2EbEEvNS_4cuda6detail10TensorInfoIKT_T1_EENS7_IS8_SA_EENS7_IT4_SA_EESA_T0_NS_15PhiloxCudaStateE,@function
        .size           _ZN2at6native43_GLOBAL__N__7cc8d1ed_10_Dropout_cu_0e96ed3824fused_dropout_kernel_vecIN3c108BFloat16EfmLi1ELi2EbEEvNS_4cuda6detail10TensorInfoIKT_T1_EENS7_IS8_SA_EENS7_IT4_SA_EESA_T0_NS_15PhiloxCudaStateE,(.L_x_14181 - _ZN2at6native43_GLOBAL__N__7cc8d1ed_10_Dropout_cu_0e96ed3824fused_dropout_kernel_vecIN3c108BFloat16EfmLi1ELi2EbEEvNS_4cuda6detail10TensorInfoIKT_T1_EENS7_IS8_SA_EENS7_IT4_SA_EESA_T0_NS_15PhiloxCudaStateE)
        .other          _ZN2at6native43_GLOBAL__N__7cc8d1ed_10_Dropout_cu_0e96ed3824fused_dropout_kernel_vecIN3c108BFloat16EfmLi1ELi2EbEEvNS_4cuda6detail10TensorInfoIKT_T1_EENS7_IS8_SA_EENS7_IT4_SA_EESA_T0_NS_15PhiloxCudaStateE,@"STO_CUDA_ENTRY STV_DEFAULT"
_ZN2at6native43_GLOBAL__N__7cc8d1ed_10_Dropout_cu_0e96ed3824fused_dropout_kernel_vecIN3c108BFloat16EfmLi1ELi2EbEEvNS_4cuda6detail10TensorInfoIKT_T1_EENS7_IS8_SA_EENS7_IT4_SA_EESA_T0_NS_15PhiloxCudaStateE:
        /* <DEDUP_REMOVED lines=74> */
[C---:B------:R-:W-:Y:S02]  /*04a0*/  VIADD R14, R21.reuse, 0x646e171e ;  /* 0x646e171e150e7836 */ /* 0x040fe40000000000 */
[C---:B------:R-:W-:Y:S02]  /*04b0*/  VIADD R15, R21.reuse, 0x1fd5c5a3 ;  /* 0x1fd5c5a3150f7836 */ /* 0x040fe40000000000 */
[----:B------:R-:W-:Y:S01]  /*04c0*/  VIADD R17, R20, 0xf1bbcdc8 ;  /* 0xf1bbcdc814117836 */ /* 0x000fe20000000000 */
[----:B------:R-:W-:Y:S01]  /*04d0*/  LOP3.LUT R38, R14, R28, R27, 0x96, !PT ;  /* 0x0000001c0e267212 */ /* 0x000fe200078e961b */
[----:B------:R-:W-:Y:S01]  /*04e0*/  DFMA R28, R22, R32, R22 ;  /* 0x00000020161c722b */ /* 0x000fe20000000016 */
[----:B------:R-:W-:Y:S02]  /*04f0*/  VIADD R19, R21, 0xdb3d7428 ;  /* 0xdb3d742815137836 */ /* 0x000fe40000000000 */
[----:B------:R-:W-:Y:S01]  /*0500*/  IMAD.WIDE.U32 R32, R16, -0x2daee0ad, RZ ;  /* 0xd2511f5310207825 */ /* 0x000fe200078e00ff */
[----:B------:R-:W-:-:S03]  /*0510*/  IADD3 R16, PT, PT, R20, 0x5384540f, RZ ;  /* 0x5384540f14107810 */ /* 0x000fc60007ffe0ff */
[----:B------:R-:W-:Y:S01]  /*0520*/  IMAD.WIDE.U32 R38, R38, -0x326172a9, RZ ;  /* 0xcd9e8d5726267825 */ /* 0x000fe200078e00ff */
[----:B------:R-:W-:Y:S01]  /*0530*/  LOP3.LUT R23, R15, R26, R33, 0x96, !PT ;  /* 0x0000001a0f177212 */ /* 0x000fe200078e9621 */
[----:B------:R-:W-:Y:S01]  /*0540*/  DFMA R26, -R24, R28, 1 ;  /* 0x3ff00000181a742b */ /* 0x000fe2000000011c */
[----:B------:R-:W-:Y:S01]  /*0550*/  MOV R33, R34 ;  /* 0x0000002200217202 */ /* 0x000fe20000000f00 */
[----:B------:R-:W-:Y:S01]  /*0560*/  VIADD R34, R20, 0x8ff34781 ;  /* 0x8ff3478114227836 */ /* 0x000fe20000000000 */
[----:B------:R-:W-:Y:S01]  /*0570*/  LOP3.LUT R36, R16, R18, R39, 0x96, !PT ;  /* 0x0000001210247212 */ /* 0x000fe200078e9627 */
[----:B------:R-:W-:-:S04]  /*0580*/  IMAD.WIDE.U32 R22, R23, -0x326172a9, RZ ;  /* 0xcd9e8d5717167825 */ /* 0x000fc800078e00ff */
[----:B------:R-:W-:Y:S01]  /*0590*/  IMAD.WIDE.U32 R36, R36, -0x2daee0ad, RZ ;  /* 0xd2511f5324247825 */ /* 0x000fe200078e00ff */
[----:B------:R-:W-:Y:S01]  /*05a0*/  DFMA R26, R28, R26, R28 ;  /* 0x0000001a1c1a722b */ /* 0x000fe2000000001c */
[----:B------:R-:W-:Y:S02]  /*05b0*/  LOP3.LUT R38, R17, R38, R23, 0x96, !PT ;  /* 0x0000002611267212 */ /* 0x000fe400078e9617 */
[----:B------:R-:W-:Y:S01]  /*05c0*/  IMAD.MOV.U32 R18, RZ, RZ, R30 ;  /* 0x000000ffff127224 */ /* 0x000fe200078e001e */
[----:B------:R-:W-:Y:S01]  /*05d0*/  LOP3.LUT R32, R19, R32, R37, 0x96, !PT ;  /* 0x0000002013207212 */ /* 0x000fe200078e9625 */
[----:B------:R-:W-:Y:S06]  /*05e0*/  @P0 BRA `(.L_x_4417) ;  /* 0x0000000000100947 */ /* 0x000fec0003800000 */
[----:B------:R-:W-:Y:S02]  /*05f0*/  LOP3.LUT R26, R25, 0x7fffffff, RZ, 0xc0, !PT ;  /* 0x7fffffff191a7812 */ /* 0x000fe400078ec0ff */
[----:B------:R-:W-:-:S03]  /*0600*/  MOV R30, 0x630 ;  /* 0x00000630001e7802 */ /* 0x000fc60000000f00 */
[----:B------:R-:W-:-:S07]  /*0610*/  VIADD R26, R26, 0xfff00000 ;  /* 0xfff000001a1a7836 */ /* 0x000fce0000000000 */
[----:B------:R-:W-:Y:S05]  /*0620*/  CALL.REL.NOINC `($__internal_74_$__cuda_sm20_dblrcp_rn_slowpath_v3) ;  /* 0x0000000800007944 */ /* 0x000fea0003c00000 */
.L_x_4417:
        /* <DEDUP_REMOVED lines=19> */
.L_x_4422:
[----:B------:R-:W-:Y:S01]  /*0760*/  VIADD R0, R0, 0x1 ;  /* 0x0000000100007836 */ /* 0x000fe20000000000 */
[----:B------:R-:W-:Y:S03]  /*0770*/  BSSY.RECONVERGENT B0, `(.L_x_4418) ;  /* 0x000000c000007945 */ /* 0x000fe60003800200 */
[C---:B0-----:R-:W-:Y:S01]  /*0780*/  IMAD.WIDE.U32 R24, R0.reuse, -0x2daee0ad, RZ ;  /* 0xd2511f5300187825 */ /* 0x041fe200078e00ff */
        /* <DEDUP_REMOVED lines=10> */
.L_x_4419:
[----:B01234-:R-:W-:Y:S05]  /*0830*/  BSYNC.RECONVERGENT B0 ;  /* 0x0000000000007941 */ /* 0x01ffea0003800200 */
.L_x_4418:
        /* <DEDUP_REMOVED lines=49> */
.L_x_4420:
[----:B------:R-:W-:Y:S01]  /*0b50*/  ISETP.NE.AND P0, PT, R37, 0x3, PT ;  /* 0x000000032500780c */ /* 0x000fe20003f05270 */
[----:B------:R-:W-:Y:S01]  /*0b60*/  IMAD.MOV.U32 R28, RZ, RZ, R30 ;  /* 0x000000ffff1c7224 */ /* 0x000fe200078e001e */
[----:B------:R-:W-:-:S11]  /*0b70*/  MOV R24, R40 ;  /* 0x0000002800187202 */ /* 0x000fd60000000f00 */
[----:B------:R-:W-:Y:S01]  /*0b80*/  @P0 IMAD.MOV.U32 R24, RZ, RZ, R36 ;  /* 0x000000ffff180224 */ /* 0x000fe200078e0024 */
[----:B------:R-:W-:-:S07]  /*0b90*/  @P0 MOV R28, R40 ;  /* 0x00000028001c0202 */ /* 0x000fce0000000f00 */
.L_x_4421:
[C---:B------:R-:W-:Y:S01]  /*0ba0*/  IMAD.SHL.U32 R25, R18.reuse, 0x2, RZ ;  /* 0x0000000212197824 */ /* 0x040fe200078e00ff */
[----:B------:R-:W-:-:S04]  /*0bb0*/  SHF.L.U64.HI R27, R18, 0x1, R31 ;  /* 0x00000001121b7819 */ /* 0x000fc8000001021f */
[----:B------:R-:W-:-:S04]  /*0bc0*/  IADD3 R22, P0, PT, R25, UR8, RZ ;  /* 0x0000000819167c10 */ /* 0x000fc8000ff1e0ff */
[----:B------:R-:W-:-:S05]  /*0bd0*/  IADD3.X R23, PT, PT, R27, UR9, RZ, P0, !PT ;  /* 0x000000091b177c10 */ /* 0x000fca00087fe4ff */
[----:B------:R0:W2:Y:S01]  /*0be0*/  LDG.E R22, desc[UR6][R22.64] ;  /* 0x0000000616167981 */ /* 0x0000a2000c1e1900 */
[----:B------:R-:W-:Y:S01]  /*0bf0*/  I2FP.F32.U32 R24, R24 ;  /* 0x0000001800187245 */ /* 0x000fe20000201000 */
[----:B------:R-:W-:Y:S01]  /*0c00*/  IMAD.MOV.U32 R36, RZ, RZ, 0x2f800000 ;  /* 0x2f800000ff247424 */ /* 0x000fe200078e00ff */
[----:B------:R-:W-:Y:S01]  /*0c10*/  I2FP.F32.U32 R29, R28 ;  /* 0x0000001c001d7245 */ /* 0x000fe20000201000 */
[----:B------:R-:W-:Y:S05]  /*0c20*/  WARPSYNC.ALL ;  /* 0x0000000000007948 */ /* 0x000fea0003800000 */
[-C--:B------:R-:W-:Y:S01]  /*0c30*/  FFMA.FTZ R28, R24, R36.reuse, 1.1641532182693481445e-10 ;  /* 0x2f000000181c7423 */ /* 0x080fe20000010024 */
[----:B------:R-:W-:-:S04]  /*0c40*/  FFMA.FTZ R24, R29, R36, 1.1641532182693481445e-10 ;  /* 0x2f0000001d187423 */ /* 0x000fc80000010024 */
[----:B------:R-:W-:Y:S02]  /*0c50*/  FSETP.GEU.FTZ.AND P0, PT, R28, UR5, PT ;  /* 0x000000051c007c0b */ /* 0x000fe4000bf1e000 */
[C---:B------:R-:W-:Y:S02]  /*0c60*/  FSETP.GEU.FTZ.AND P1, PT, R24.reuse, UR5, PT ;  /* 0x0000000518007c0b */ /* 0x040fe4000bf3e000 */
[----:B------:R-:W-:Y:S02]  /*0c70*/  FSET.BF.LT.FTZ.AND R36, R24, UR5, PT ;  /* 0x0000000518247c0a */ /* 0x000fe4000b811000 */
[----:B------:R-:W-:Y:S02]  /*0c80*/  FSET.BF.LT.FTZ.AND R29, R28, UR5, PT ;  /* 0x000000051c1d7c0a */ /* 0x000fe4000b811000 */
[----:B------:R-:W-:Y:S02]  /*0c90*/  IADD3 R24, P2, PT, R25, UR10, RZ ;  /* 0x0000000a19187c10 */ /* 0x000fe4000ff5e0ff */
[----:B0-----:R-:W-:-:S02]  /*0ca0*/  SEL R23, RZ, 0x1, P0 ;  /* 0x00000001ff177807 */ /* 0x001fc40000000000 */
[----:B------:R-:W-:Y:S02]  /*0cb0*/  SEL R28, RZ, 0x1, P1 ;  /* 0x00000001ff1c7807 */ /* 0x000fe40000800000 */
[----:B------:R-:W-:Y:S02]  /*0cc0*/  IADD3.X R25, PT, PT, R27, UR11, RZ, P2, !PT ;  /* 0x0000000b1b197c10 */ /* 0x000fe400097fe4ff */
[----:B------:R-:W-:Y:S02]  /*0cd0*/  PRMT R27, R28, 0x7604, R23 ;  /* 0x000076041c1b7816 */ /* 0x000fe40000000017 */
[C---:B--2---:R-:W-:Y:S02]  /*0ce0*/  PRMT R40, R22.reuse, 0x7632, R40 ;  /* 0x0000763216287816 */ /* 0x044fe40000000028 */
[----:B------:R-:W-:Y:S02]  /*0cf0*/  SHF.L.U32 R42, R22, 0x10, RZ ;  /* 0x00000010162a7819 */ /* 0x000fe400000006ff */
[----:B------:R-:W-:Y:S01]  /*0d00*/  IADD3 R22, P3, PT, R18, UR12, RZ ;  /* 0x0000000c12167c10 */ /* 0x000fe2000ff7e0ff */
[----:B------:R-:W-:Y:S01]  /*0d10*/  IMAD.U32 R45, R40, 0x10000, RZ ;  /* 0x00010000282d7824 */ /* 0x000fe200078e00ff */
[----:B------:R-:W-:Y:S01]  /*0d20*/  LEA R18, P0, R43, R18, 0x1 ;  /* 0x000000122b127211 */ /* 0x000fe200078008ff */
[----:B------:R-:W-:Y:S01]  /*0d30*/  FMUL.FTZ R42, R29, R42 ;  /* 0x0000002a1d2a7220 */ /* 0x000fe20000410000 */
[----:B------:R-:W-:Y:S01]  /*0d40*/  IADD3.X R23, PT, PT, R31, UR13, RZ, P3, !PT ;  /* 0x0000000d1f177c10 */ /* 0x000fe20009ffe4ff */
[----:B------:R-:W-:Y:S01]  /*0d50*/  FMUL.FTZ R36, R36, R45 ;  /* 0x0000002d24247220 */ /* 0x000fe20000410000 */
[----:B------:R-:W-:-:S04]  /*0d60*/  IMAD.HI.U32 R45, R38, -0x2daee0ad, RZ ;  /* 0xd2511f53262d7827 */ /* 0x000fc800078e00ff */
[C---:B------:R-:W-:Y:S01]  /*0d70*/  FMUL.FTZ R42, R35.reuse, R42 ;  /* 0x0000002a232a7220 */ /* 0x040fe20000410000 */
[----:B------:R-:W-:Y:S01]  /*0d80*/  FMUL.FTZ R29, R35, R36 ;  /* 0x00000024231d7220 */ /* 0x000fe20000410000 */
[----:B------:R-:W-:Y:S01]  /*0d90*/  IMAD.X R31, RZ, RZ, R31, P0 ;  /* 0x000000ffff1f7224 */ /* 0x000fe200000e061f */
[----:B------:R-:W-:Y:S02]  /*0da0*/  ISETP.GE.U32.AND P0, PT, R18, UR14, PT ;  /* 0x0000000e12007c0c */ /* 0x000fe4000bf06070 */
[----:B------:R-:W-:Y:S02]  /*0db0*/  LOP3.LUT R36, R26, R45, RZ, 0x3c, !PT ;  /* 0x0000002d1a247212 */ /* 0x000fe400078e3cff */
[----:B------:R-:W-:Y:S02]  /*0dc0*/  ISETP.GE.U32.AND.EX P0, PT, R31, UR15, PT, P0 ;  /* 0x0000000f1f007c0c */ /* 0x000fe4000bf06100 */
[----:B------:R-:W-:-:S05]  /*0dd0*/  F2FP.BF16.F32.PACK_AB R29, R29, R42 ;  /* 0x0000002a1d1d723e */ /* 0x000fca00000010ff */
[----:B------:R0:W-:Y:S04]  /*0de0*/  STG.E desc[UR6][R24.64], R29 ;  /* 0x0000001d18007986 */ /* 0x0001e8000c101906 */
[----:B------:R0:W-:Y:S01]  /*0df0*/  STG.E.U16 desc[UR6][R22.64], R27 ;  /* 0x0000001b16007986 */ /* 0x0001e2000c101506 */
[----:B------:R-:W-:Y:S06]  /*0e00*/  BAR.SYNC.DEFER_BLOCKING 0x0 ;  /* 0x0000000000007b1d */ /* 0x000fec0000010000 */
[----:B------:R-:W-:Y:S05]  /*0e10*/  @!P0 BRA `(.L_x_4422) ;  /* 0xfffffff800508947 */ /* 0x000fea000383ffff */
[----:B------:R-:W-:Y:S05]  /*0e20*/  EXIT ;  /* 0x000000000000794d */ /* 0x000fea0003800000 */
        .weak           $__internal_74_$__cuda_sm20_dblrcp_rn_slowpath_v3
        .type           $__internal_74_$__cuda_sm20_dblrcp_rn_slowpath_v3,@function
        .size           $__internal_74_$__cuda_sm20_dblrcp_rn_slowpath_v3,(.L_x_14181 - $__internal_74_$__cuda_sm20_dblrcp_rn_slowpath_v3)
$__internal_74_$__cuda_sm20_dblrcp_rn_slowpath_v3:
        /* <DEDUP_REMOVED lines=25> */
.L_x_4425:
        /* <DEDUP_REMOVED lines=9> */
.L_x_4423:
[----:B------:R-:W-:Y:S02]  /*1050*/  LOP3.LUT R25, R41, 0x80000, RZ, 0xfc, !PT ;  /* 0x0008000029197812 */ /* 0x000fe400078efcff */
[----:B------:R-:W-:-:S07]  /*1060*/  MOV R24, R40 ;  /* 0x0000002800187202 */ /* 0x000fce0000000f00 */
.L_x_4424:
[----:B------:R-:W-:Y:S01]  /*1070*/  IMAD.MOV.U32 R26, RZ, RZ, R24 ;  /* 0x000000ffff1a7224 */ /* 0x000fe200078e0018 */
[----:B------:R-:W-:Y:S01]  /*1080*/  MOV R24, R30 ;  /* 0x0000001e00187202 */ /* 0x000fe20000000f00 */
[----:B------:R-:W-:Y:S02]  /*1090*/  IMAD.MOV.U32 R27, RZ, RZ, R25 ;  /* 0x000000ffff1b7224 */ /* 0x000fe400078e0019 */
[----:B------:R-:W-:-:S04]  /*10a0*/  IMAD.MOV.U32 R25, RZ, RZ, 0x0 ;  /* 0x00000000ff197424 */ /* 0x000fc800078e00ff */
[----:B------:R-:W-:Y:S05]  /*10b0*/  RET.REL.NODEC R24 `(_ZN2at6native43_GLOBAL__N__7cc8d1ed_10_Dropout_cu_0e96ed3824fused_dropout_kernel_vecIN3c108BFloat16EfmLi1ELi2EbEEvNS_4cuda6detail10TensorInfoIKT_T1_EENS7_IS8_SA_EENS7_IT4_SA_EESA_T0_NS_15PhiloxCudaStateE) ;  /* 0xffffffec18d07950 */ /* 0x000fea0003c3ffff */
.L_x_4426:
        /* <DEDUP_REMOVED lines=12> */
.L_x_14181:


//--------------------- .text._ZN2at6native43_GLOBAL__N__7cc8d1ed_10_Dropout_cu_0e96ed3824fused_dropout_kernel_vecIN3c108BFloat16EfmLi1ELi4EbEEvNS_4cuda6detail10TensorInfoIKT_T1_EENS7_IS8_SA_EENS7_IT4_SA_EESA_T0_NS_15PhiloxCudaStateE --------------------------
	.section	.text._ZN2at6native43_GLOBAL__N__7cc8d1ed_10_Dropout_cu_0e96ed3824fused_dropout_kernel_vecIN3c108BFloat16EfmLi1ELi4EbEEvNS_4cuda6detail10TensorInfoIKT_T1_EENS7_IS8_SA_EENS7_IT4_SA_EESA_T0_NS_15PhiloxCudaStateE,"ax",@progbits
	.align	128
.text._ZN2at6native43_GLOBAL__N__7cc8d1ed_10_Dropout_cu_0e96ed3824fused_dropout_kernel_vecIN3c108BFloat16EfmLi1ELi4EbEEvNS_4cuda6detail10TensorInfoIKT_T1_EENS7_IS8_SA_EENS7_IT4_SA_EESA_T0_NS_15PhiloxCudaStateE:
        .type           _ZN2at6native43_GLOBAL__N__7cc8d1ed_10_Dropout_cu_0e96ed3824fused_dropout_kernel_vecIN3c108BFloat16EfmLi1ELi4EbEEvNS_4cuda6detail10TensorInfoIKT_T1_EENS7_IS8_SA_EENS7_IT4_SA_EESA_T0_NS_15PhiloxCudaStateE,@function
        .size           _ZN2at6native43_GLOBAL__N__7cc8d1ed_10_Dropout_cu_0e96ed3824fused_dropout_kernel_vecIN3c108BFloat16EfmLi1ELi4EbEEvNS_4cuda6detail10TensorInfoIKT_T1_EENS7_IS8_SA_EENS7_IT4_SA_EESA_T0_NS_15PhiloxCudaStateE,(.L_x_14183 - _ZN2at6native43_GLOBAL__N__7cc8d1ed_10_Dropout_cu_0e96ed3824fused_dropout_kernel_vecIN3c108BFloat16EfmLi1ELi4EbEEvNS_4cuda6detail10TensorInfoIKT_T1_EENS7_IS8_SA_EENS7_IT4_SA_EESA_T0_NS_15PhiloxCudaStateE)
        .other          _ZN2at6native43_GLOBAL__N__7cc8d1ed_10_Dropout_cu_0e96ed3824fused_dropout_kernel_vecIN3c108BFloat16EfmLi1ELi4EbEEvNS_4cuda6detail10TensorInfoIKT_T1_EENS7_IS8_SA_EENS7_IT4_SA_EESA_T0_NS_15PhiloxCudaStateE,@"STO_CUDA_ENTRY STV_DEFAULT"
_ZN2at6native43_GLOBAL__N__7cc8d1ed_10_Dropout_cu_0e96ed3824fused_dropout_kernel_vecIN3c108BFloat16EfmLi1ELi4EbEEvNS_4cuda6detail10TensorInfoIKT_T1_EENS7_IS8_SA_EENS7_IT4_SA_EESA_T0_NS_15PhiloxCudaStateE:
        /* <DEDUP_REMOVED lines=44> */
[C---:B------:R-:W-:Y:S01]  /*02c0*/  IADD3 R9, PT, PT, R23.reuse, -0x56f99767, RZ ;  /* 0xa906689917097810 */ /* 0x040fe20007ffe0ff */
[----:B------:R-:W-:Y:S01]  /*02d0*/  VIADD R7, R23, 0xed9eba14 ;  /* 0xed9eba1417077836 */ /* 0x000fe20000000000 */
[----:B------:R-:W-:Y:S01]  /*02e0*/  LOP3.LUT R14, R4, R6, R13, 0x96, !PT ;  /* 0x00000006040e7212 */ /* 0x000fe200078e960d */
[----:B------:R-:W-:Y:S02]  /*02f0*/  IMAD.WIDE.U32 R10, R10, -0x2daee0ad, RZ ;  /* 0xd2511f530a0a7825 */ /* 0x000fe400078e00ff */
[----:B------:R-:W0:Y:S02]  /*0300*/  F2F.F64.F32 R24, R24 ;  /* 0x0000001800187310 */ /* 0x000e240000201800 */
[----:B------:R-:W-:Y:S01]  /*0310*/  IMAD.WIDE.U32 R14, R14, -0x326172a9, RZ ;  /* 0xcd9e8d570e0e7825 */ /* 0x000fe200078e00ff */
[----:B------:R-:W-:-:S03]  /*0320*/  LOP3.LUT R12, R5, R12, R11, 0x96, !PT ;  /* 0x0000000c050c7212 */ /* 0x000fc600078e960b */
[----:B------:R-:W-:Y:S02]  /*0330*/  VIADD R6, R22, 0xdaa66d2b ;  /* 0xdaa66d2b16067836 */ /* 0x000fe40000000000 */
[----:B------:R-:W-:-:S03]  /*0340*/  IMAD.WIDE.U32 R12, R12, -0x326172a9, RZ ;  /* 0xcd9e8d570c0c7825 */ /* 0x000fc600078e00ff */
[----:B------:R-:W-:Y:S01]  /*0350*/  LOP3.LUT R16, R6, R8, R15, 0x96, !PT ;  /* 0x0000000806107212 */ /* 0x000fe200078e960f */
[C---:B------:R-:W-:Y:S02]  /*0360*/  VIADD R8, R22.reuse, 0x78dde6e4 ;  /* 0x78dde6e416087836 */ /* 0x040fe40000000000 */
[----:B------:R-:W-:Y:S01]  /*0370*/  VIADD R11, R22, 0xb54cda56 ;  /* 0xb54cda56160b7836 */ /* 0x000fe20000000000 */
[----:B0-----:R-:W0:Y:S01]  /*0380*/  MUFU.RCP64H R29, R25 ;  /* 0x00000019001d7308 */ /* 0x001e220000001800 */
[----:B------:R-:W-:Y:S01]  /*0390*/  IMAD.WIDE.U32 R16, R16, -0x2daee0ad, RZ ;  /* 0xd2511f5310107825 */ /* 0x000fe200078e00ff */
[----:B------:R-:W-:-:S03]  /*03a0*/  LOP3.LUT R30, R8, R14, R13, 0x96, !PT ;  /* 0x0000000e081e7212 */ /* 0x000fc600078e960d */
[----:B------:R-:W-:Y:S01]  /*03b0*/  VIADD R28, R25, 0x300402 ;  /* 0x00300402191c7836 */ /* 0x000fe20000000000 */
[----:B------:R-:W-:Y:S01]  /*03c0*/  LOP3.LUT R14, R7, R10, R17, 0x96, !PT ;  /* 0x0000000a070e7212 */ /* 0x000fe200078e9611 */
[----:B------:R-:W-:Y:S02]  /*03d0*/  VIADD R10, R22, 0x1715609d ;  /* 0x1715609d160a7836 */ /* 0x000fe40000000000 */
[----:B------:R-:W-:Y:S01]  /*03e0*/  IMAD.WIDE.U32 R30, R30, -0x2daee0ad, RZ ;  /* 0xd2511f531e1e7825 */ /* 0x000fe200078e00ff */
[----:B------:R-:W-:-:S03]  /*03f0*/  FSETP.GEU.AND P0, PT, |R28|, 5.8789094863358348022e-39, PT ;  /* 0x004004021c00780b */ /* 0x000fc60003f0e200 */
[----:B------:R-:W-:Y:S01]  /*0400*/  IMAD.WIDE.U32 R14, R14, -0x326172a9, RZ ;  /* 0xcd9e8d570e0e7825 */ /* 0x000fe200078e00ff */
[----:B------:R-:W-:Y:S01]  /*0410*/  LOP3.LUT R16, R9, R16, R31, 0x96, !PT ;  /* 0x0000001009107212 */ /* 0x000fe200078e961f */
[----:B0-----:R-:W-:-:S03]  /*0420*/  DFMA R26, -R24, R28, 1 ;  /* 0x3ff00000181a742b */ /* 0x001fc6000000011c */
[----:B------:R-:W-:Y:S01]  /*0430*/  LOP3.LUT R20, R10, R12, R15, 0x96, !PT ;  /* 0x0000000c0a147212 */ /* 0x000fe200078e960f */
[----:B------:R-:W-:Y:S01]  /*0440*/  IMAD.WIDE.U32 R16, R16, -0x326172a9, RZ ;  /* 0xcd9e8d5710107825 */ /* 0x000fe200078e00ff */
[----:B------:R-:W-:-:S03]  /*0450*/  IADD3 R12, PT, PT, R23, 0x646e171e, RZ ;  /* 0x646e171e170c7810 */ /* 0x000fc60007ffe0ff */
[----:B------:R-:W-:Y:S01]  /*0460*/  IMAD.WIDE.U32 R20, R20, -0x2daee0ad, RZ ;  /* 0xd2511f5314147825 */ /* 0x000fe200078e00ff */
[----:B------:R-:W-:Y:S01]  /*0470*/  LOP3.LUT R36, R11, R14, R17, 0x96, !PT ;  /* 0x0000000e0b247212 */ /* 0x000fe200078e9611 */
[----:B------:R-:W-:Y:S02]  /*0480*/  DFMA R26, R26, R26, R26 ;  /* 0x0000001a1a1a722b */ /* 0x000fe4000000001a */
[----:B------:R-:W-:Y:S01]  /*0490*/  VIADD R14, R22, 0x5384540f ;  /* 0x5384540f160e7836 */ /* 0x000fe20000000000 */
[----:B------:R-:W-:Y:S01]  /*04a0*/  LOP3.LUT R42, R12, R30, R21, 0x96, !PT ;  /* 0x0000001e0c2a7212 */ /* 0x000fe200078e9615 */
[----:B------:R-:W-:Y:S02]  /*04b0*/  VIADD R13, R23, 0x1fd5c5a3 ;  /* 0x1fd5c5a3170d7836 */ /* 0x000fe40000000000 */
[----:B------:R-:W-:Y:S02]  /*04c0*/  IMAD.WIDE.U32 R36, R36, -0x2daee0ad, RZ ;  /* 0xd2511f5324247825 */ /* 0x000fe400078e00ff */
[----:B------:R-:W-:-:S02]  /*04d0*/  DFMA R26, R28, R26, R28 ;  /* 0x0000001a1c1a722b */ /* 0x000fc4000000001c */
        /* <DEDUP_REMOVED lines=10> */
[----:B------:R-:W-:Y:S01]  /*0580*/  DFMA R36, -R24, R26, 1 ;  /* 0x3ff000001824742b */ /* 0x000fe2000000011a */
[----:B------:R-:W-:-:S04]  /*0590*/  IMAD.HI.U32 R21, R29, -0x2daee0ad, RZ ;  /* 0xd2511f531d157827 */ /* 0x000fc800078e00ff */
[----:B------:R-:W-:-:S03]  /*05a0*/  IMAD.HI.U32 R31, R39, -0x326172a9, RZ ;  /* 0xcd9e8d57271f7827 */ /* 0x000fc600078e00ff */
[----:B------:R-:W-:Y:S01]  /*05b0*/  DFMA R36, R26, R36, R26 ;  /* 0x000000241a24722b */ /* 0x000fe2000000001a */
[----:B------:R-:W-:Y:S01]  /*05c0*/  IMAD.MOV.U32 R19, RZ, RZ, R35 ;  /* 0x000000ffff137224 */ /* 0x000fe200078e0023 */
[----:B------:R-:W-:Y:S01]  /*05d0*/  LOP3.LUT R31, R17, R20, R31, 0x96, !PT ;  /* 0x00000014111f7212 */ /* 0x000fe200078e961f */
[----:B------:R-:W-:Y:S01]  /*05e0*/  IMAD.MOV.U32 R28, RZ, RZ, R29 ;  /* 0x000000ffff1c7224 */ /* 0x000fe200078e001d */
[----:B------:R-:W-:Y:S01]  /*05f0*/  LOP3.LUT R35, R30, R21, RZ, 0x3c, !PT ;  /* 0x000000151e237212 */ /* 0x000fe200078e3cff */
[----:B------:R-:W-:Y:S01]  /*0600*/  IMAD.MOV.U32 R20, RZ, RZ, R40 ;  /* 0x000000ffff147224 */ /* 0x000fe200078e0028 */
[----:B------:R-:W-:Y:S01]  /*0610*/  MOV R21, R32 ;  /* 0x0000002000157202 */ /* 0x000fe20000000f00 */
[----:B------:R-:W-:Y:S01]  /*0620*/  IMAD.MOV.U32 R27, RZ, RZ, R33 ;  /* 0x000000ffff1b7224 */ /* 0x000fe200078e0021 */
[----:B------:R-:W-:Y:S01]  /*0630*/  MOV R29, R31 ;  /* 0x0000001f001d7202 */ /* 0x000fe20000000f00 */
[----:B------:R-:W-:Y:S01]  /*0640*/  VIADD R26, R23, 0x96a522ad ;  /* 0x96a522ad171a7836 */ /* 0x000fe20000000000 */
[----:B------:R-:W-:Y:S06]  /*0650*/  @P0 BRA `(.L_x_4427) ;  /* 0x0000000000100947 */ /* 0x000fec0003800000 */
[----:B------:R-:W-:Y:S02]  /*0660*/  LOP3.LUT R30, R25, 0x7fffffff, RZ, 0xc0, !PT ;  /* 0x7fffffff191e7812 */ /* 0x000fe400078ec0ff */
[----:B------:R-:W-:-:S03]  /*0670*/  MOV R40, 0x6a0 ;  /* 0x000006a000287802 */ /* 0x000fc60000000f00 */
[----:B------:R-:W-:-:S07]  /*0680*/  VIADD R30, R30, 0xfff00000 ;  /* 0xfff000001e1e7836 */ /* 0x000fce0000000000 */
[----:B------:R-:W-:Y:S05]  /*0690*/  CALL.REL.NOINC `($__internal_75_$__cuda_sm20_dblrcp_rn_slowpath_v3) ;  /* 0x0000000800647944 */ /* 0x000fea0003c00000 */
.L_x_4427:
[----:B------:R-:W0:Y:S01]  /*06a0*/  LDCU UR4, c[0x0][0x370] ;  /* 0x00006e00ff0477ac */ /* 0x000e220008000800 */
[----:B------:R-:W1:Y:S01]  /*06b0*/  F2F.F32.F64 R30, R36 ;  /* 0x00000024001e7310 */ /* 0x000e620000301000 */
[----:B------:R-:W-:Y:S01]  /*06c0*/  LOP3.LUT R31, R35, R26, RZ, 0x3c, !PT ;  /* 0x0000001a231f7212 */ /* 0x000fe200078e3cff */
[----:B------:R-:W-:Y:S01]  /*06d0*/  IMAD R32, R39, -0x326172a9, RZ ;  /* 0xcd9e8d5727207824 */ /* 0x000fe200078e02ff */
        /* <DEDUP_REMOVED lines=12> */
.L_x_4432:
[----:B------:R-:W-:Y:S01]  /*07a0*/  VIADD R21, R21, 0x1 ;  /* 0x0000000115157836 */ /* 0x000fe20000000000 */
[----:B------:R-:W-:Y:S03]  /*07b0*/  BSSY.RECONVERGENT B0, `(.L_x_4428) ;  /* 0x000000c000007945 */ /* 0x000fe60003800200 */
[C---:B0-----:R-:W-:Y:S01]  /*07c0*/  IMAD.WIDE.U32 R40, R21.reuse, -0x2daee0ad, RZ ;  /* 0xd2511f5315287825 */ /* 0x041fe200078e00ff */
[----:B------:R-:W-:-:S13]  /*07d0*/  ISETP.NE.AND P0, PT, R21, RZ, PT ;  /* 0x000000ff1500720c */ /* 0x000fda0003f05270 */
        /* <DEDUP_REMOVED lines=9> */
.L_x_4429:
[----:B01234-:R-:W-:Y:S05]  /*0870*/  BSYNC.RECONVERGENT B0 ;  /* 0x0000000000007941 */ /* 0x01ffea0003800200 */
.L_x_4428:
        /* <DEDUP_REMOVED lines=51> */
[----:B------:R-:W-:Y:S02]  /*0bb0*/  IMAD.MOV.U32 R40, RZ, RZ, R41 ;  /* 0x000000ffff287224 */ /* 0x000fe400078e0029 */
[----:B------:R-:W-:Y:S02]  /*0bc0*/  IMAD.MOV.U32 R42, RZ, RZ, R29 ;  /* 0x000000ffff2a7224 */ /* 0x000fe400078e001d */
[----:B------:R-:W-:Y:S01]  /*0bd0*/  IMAD.MOV.U32 R39, RZ, RZ, R24 ;  /* 0x000000ffff277224 */ /* 0x000fe200078e0018 */
[----:B------:R-:W-:Y:S06]  /*0be0*/  BRA `(.L_x_4431) ;  /* 0x0000000000247947 */ /* 0x000fec0003800000 */
.L_x_4430:
[----:B------:R-:W-:Y:S01]  /*0bf0*/  ISETP.NE.AND P0, PT, R33, 0x3, PT ;  /* 0x000000032100780c */ /* 0x000fe20003f05270 */
[----:B------:R-:W-:Y:S01]  /*0c00*/  IMAD.MOV.U32 R39, RZ, RZ, R29 ;  /* 0x000000ffff277224 */ /* 0x000fe200078e001d */
[----:B------:R-:W-:Y:S01]  /*0c10*/  MOV R38, R41 ;  /* 0x0000002900267202 */ /* 0x000fe20000000f00 */
[----:B------:R-:W-:Y:S02]  /*0c20*/  IMAD.MOV.U32 R40, RZ, RZ, R32 ;  /* 0x000000ffff287224 */ /* 0x000fe400078e0020 */
[----:B------:R-:W-:-:S08]  /*0c30*/  IMAD.MOV.U32 R42, RZ, RZ, R31 ;  /* 0x000000ffff2a7224 */ /* 0x000fd000078e001f */
[----:B------:R-:W-:Y:S01]  /*0c40*/  @P0 MOV R38, R24 ;  /* 0x0000001800260202 */ /* 0x000fe20000000f00 */
[----:B------:R-:W-:Y:S02]  /*0c50*/  @P0 IMAD.MOV.U32 R39, RZ, RZ, R41 ;  /* 0x000000ffff270224 */ /* 0x000fe400078e0029 */
[----:B------:R-:W-:Y:S02]  /*0c60*/  @P0 IMAD.MOV.U32 R40, RZ, RZ, R29 ;  /* 0x000000ffff280224 */ /* 0x000fe400078e001d */
[----:B------:R-:W-:-:S07]  /*0c70*/  @P0 IMAD.MOV.U32 R42, RZ, RZ, R32 ;  /* 0x000000ffff2a0224 */ /* 0x000fce00078e0020 */
.L_x_4431:
        /* <DEDUP_REMOVED lines=12> */
[----:B------:R-:W-:-:S02]  /*0d40*/  FFMA.FTZ R42, R39, R38, 1.1641532182693481445e-10 ;  /* 0x2f000000272a7423 */ /* 0x000fc40000010026 */
[-C--:B------:R-:W-:Y:S01]  /*0d50*/  FFMA.FTZ R44, R41, R38.reuse, 1.1641532182693481445e-10 ;  /* 0x2f000000292c7423 */ /* 0x080fe20000010026 */
[----:B------:R-:W-:Y:S01]  /*0d60*/  FSETP.GEU.FTZ.AND P0, PT, R43, UR5, PT ;  /* 0x000000052b007c0b */ /* 0x000fe2000bf1e000 */
[----:B------:R-:W-:Y:S01]  /*0d70*/  FFMA.FTZ R38, R45, R38, 1.1641532182693481445e-10 ;  /* 0x2f0000002d267423 */ /* 0x000fe20000010026 */
[----:B------:R-:W-:Y:S02]  /*0d80*/  FSET.BF.LT.FTZ.AND R43, R43, UR5, PT ;  /* 0x000000052b2b7c0a */ /* 0x000fe4000b811000 */
[----:B------:R-:W-:Y:S02]  /*0d90*/  FSETP.GEU.FTZ.AND P1, PT, R42, UR5, PT ;  /* 0x000000052a007c0b */ /* 0x000fe4000bf3e000 */
[----:B------:R-:W-:Y:S02]  /*0da0*/  FSETP.GEU.FTZ.AND P3, PT, R38, UR5, PT ;  /* 0x0000000526007c0b */ /* 0x000fe4000bf7e000 */
[----:B------:R-:W-:Y:S02]  /*0db0*/  FSETP.GEU.FTZ.AND P2, PT, R44, UR5, PT ;  /* 0x000000052c007c0b */ /* 0x000fe4000bf5e000 */
[----:B------:R-:W-:-:S02]  /*0dc0*/  FSET.BF.LT.FTZ.AND R42, R42, UR5, PT ;  /* 0x000000052a2a7c0a */ /* 0x000fc4000b811000 */
[----:B------:R-:W-:Y:S02]  /*0dd0*/  SEL R41, RZ, 0x1, P3 ;  /* 0x00000001ff297807 */ /* 0x000fe40001800000 */
[----:B------:R-:W-:Y:S02]  /*0de0*/  SEL R45, RZ, 0x1, P2 ;  /* 0x00000001ff2d7807 */ /* 0x000fe40001000000 */
[----:B------:R-:W-:Y:S02]  /*0df0*/  FSET.BF.LT.FTZ.AND R38, R38, UR5, PT ;  /* 0x0000000526267c0a */ /* 0x000fe4000b811000 */
[----:B------:R-:W-:Y:S02]  /*0e00*/  FSET.BF.LT.FTZ.AND R44, R44, UR5, PT ;  /* 0x000000052c2c7c0a */ /* 0x000fe4000b811000 */
[----:B------:R-:W-:Y:S02]  /*0e10*/  PRMT R41, R45, 0x3340, R41 ;  /* 0x000033402d297816 */ /* 0x000fe40000000029 */
[C---:B--2---:R-:W-:Y:S01]  /*0e20*/  PRMT R39, R24.reuse, 0x7632, R39 ;  /* 0x0000763218277816 */ /* 0x044fe20000000027 */
[----:B------:R-:W-:Y:S01]  /*0e30*/  IMAD.U32 R40, R24, 0x10000, RZ ;  /* 0x0001000018287824 */ /* 0x000fe200078e00ff */
[----:B------:R-:W-:-:S02]  /*0e40*/  PRMT R24, R25, 0x7632, R24 ;  /* 0x0000763219187816 */ /* 0x000fc40000000018 */
[----:B------:R-:W-:Y:S01]  /*0e50*/  SHF.L.U32 R25, R25, 0x10, RZ ;  /* 0x0000001019197819 */ /* 0x000fe200000006ff */
[----:B------:R-:W-:Y:S02]  /*0e60*/  IMAD.U32 R39, R39, 0x10000, RZ ;  /* 0x0001000027277824 */ /* 0x000fe400078e00ff */
[----:B------:R-:W-:Y:S01]  /*0e70*/  FMUL.FTZ R43, R43, R40 ;  /* 0x000000282b2b7220 */ /* 0x000fe20000410000 */
[----:B------:R-:W-:Y:S02]  /*0e80*/  IMAD.U32 R24, R24, 0x10000, RZ ;  /* 0x0001000018187824 */ /* 0x000fe400078e00ff */
[----:B------:R-:W-:Y:S01]  /*0e90*/  FMUL.FTZ R40, R42, R39 ;  /* 0x000000272a287220 */ /* 0x000fe20000410000 */
[----:B------:R-:W-:Y:S01]  /*0ea0*/  SEL R39, RZ, 0x1, P0 ;  /* 0x00000001ff277807 */ /* 0x000fe20000000000 */
[----:B------:R-:W-:Y:S01]  /*0eb0*/  FMUL.FTZ R45, R38, R24 ;  /* 0x00000018262d7220 */ /* 0x000fe20000410000 */
[----:B------:R-:W-:Y:S01]  /*0ec0*/  SEL R24, RZ, 0x1, P1 ;  /* 0x00000001ff187807 */ /* 0x000fe20000800000 */
[C---:B------:R-:W-:Y:S01]  /*0ed0*/  FMUL.FTZ R43, R30.reuse, R43 ;  /* 0x0000002b1e2b7220 */ /* 0x040fe20000410000 */
[----:B------:R-:W-:Y:S01]  /*0ee0*/  FMUL.FTZ R40, R30, R40 ;  /* 0x000000281e287220 */ /* 0x000fe20000410000 */
[----:B------:R-:W-:Y:S01]  /*0ef0*/  IADD3 R38, P0, PT, R37, UR10, RZ ;  /* 0x0000000a25267c10 */ /* 0x000fe2000ff1e0ff */
[----:B------:R-:W-:Y:S01]  /*0f00*/  FMUL.FTZ R25, R44, R25 ;  /* 0x000000192c197220 */ /* 0x000fe20000410000 */
[----:B------:R-:W-:Y:S01]  /*0f10*/  PRMT R44, R39, 0x3340, R24 ;  /* 0x00003340272c7816 */ /* 0x000fe20000000018 */
[----:B------:R-:W-:Y:S01]  /*0f20*/  FMUL.FTZ R42, R30, R45 ;  /* 0x0000002d1e2a7220 */ /* 0x000fe20000410000 */
[----:B------:R-:W-:Y:S01]  /*0f30*/  F2FP.BF16.F32.PACK_AB R24, R40, R43 ;  /* 0x0000002b2818723e */ /* 0x000fe200000010ff */
[----:B------:R-:W-:Y:S01]  /*0f40*/  FMUL.FTZ R25, R30, R25 ;  /* 0x000000191e197220 */ /* 0x000fe20000410000 */
[----:B------:R-:W-:-:S02]  /*0f50*/  IADD3 R40, P1, PT, R34, UR12, RZ ;  /* 0x0000000c22287c10 */ /* 0x000fc4000ff3e0ff */
[----:B------:R-:W-:Y:S02]  /*0f60*/  IADD3.X R39, PT, PT, R36, UR11, RZ, P0, !PT ;  /* 0x0000000b24277c10 */ /* 0x000fe400087fe4ff */
[----:B------:R-:W-:Y:S02]  /*0f70*/  LEA R34, P0, R18, R34, 0x2 ;  /* 0x0000002212227211 */ /* 0x000fe400078010ff */
[----:B------:R-:W-:Y:S02]  /*0f80*/  PRMT R37, R44, 0x5410, R41 ;  /* 0x000054102c257816 */ /* 0x000fe40000000029 */
[----:B------:R-:W-:Y:S02]  /*0f90*/  IADD3.X R41, PT, PT, R19, UR13, RZ, P1, !PT ;  /* 0x0000000d13297c10 */ /* 0x000fe40008ffe4ff */
[----:B------:R-:W-:Y:S02]  /*0fa0*/  IADD3.X R19, PT, PT, RZ, R19, RZ, P0, !PT ;  /* 0x00000013ff137210 */ /* 0x000fe400007fe4ff */
[----:B------:R-:W-:-:S02]  /*0fb0*/  ISETP.GE.U32.AND P0, PT, R34, UR14, PT ;  /* 0x0000000e22007c0c */ /* 0x000fc4000bf06070 */
[----:B------:R-:W-:Y:S02]  /*0fc0*/  F2FP.BF16.F32.PACK_AB R25, R42, R25 ;  /* 0x000000192a19723e */ /* 0x000fe400000010ff */
[----:B------:R-:W-:-:S03]  /*0fd0*/  ISETP.GE.U32.AND.EX P0, PT, R19, UR15, PT, P0 ;  /* 0x0000000f13007c0c */ /* 0x000fc6000bf06100 */
[----:B------:R0:W-:Y:S04]  /*0fe0*/  STG.E.64 desc[UR6][R38.64], R24 ;  /* 0x0000001826007986 */ /* 0x0001e8000c101b06 */
[----:B------:R0:W-:Y:S01]  /*0ff0*/  STG.E desc[UR6][R40.64], R37 ;  /* 0x0000002528007986 */ /* 0x0001e2000c101906 */
[----:B------:R-:W-:Y:S06]  /*1000*/  BAR.SYNC.DEFER_BLOCKING 0x0 ;  /* 0x0000000000007b1d */ /* 0x000fec0000010000 */
[----:B------:R-:W-:Y:S05]  /*1010*/  @!P0 BRA `(.L_x_4432) ;  /* 0xfffffff400e08947 */ /* 0x000fea000383ffff */
[----:B------:R-:W-:Y:S05]  /*1020*/  EXIT ;  /* 0x000000000000794d */ /* 0x000fea0003800000 */
        .weak           $__internal_75_$__cuda_sm20_dblrcp_rn_slowpath_v3
        .type           $__internal_75_$__cuda_sm20_dblrcp_rn_slowpath_v3,@function
        .size           $__internal_75_$__cuda_sm20_dblrcp_rn_slowpath_v3,(.L_x_14183 - $__internal_75_$__cuda_sm20_dblrcp_rn_slowpath_v3)
$__internal_75_$__cuda_sm20_dblrcp_rn_slowpath_v3:
        /* <DEDUP_REMOVED lines=25> */
.L_x_4435:
        /* <DEDUP_REMOVED lines=9> */
.L_x_4433:
[----:B------:R-:W-:Y:S01]  /*1250*/  LOP3.LUT R25, R37, 0x80000, RZ, 0xfc, !PT ;  /* 0x0008000025197812 */ /* 0x000fe200078efcff */
[----:B------:R-:W-:-:S07]  /*1260*/  IMAD.MOV.U32 R24, RZ, RZ, R36 ;  /* 0x000000ffff187224 */ /* 0x000fce00078e0024 */
.L_x_4434:
[----:B------:R-:W-:Y:S01]  /*1270*/  IMAD.MOV.U32 R41, RZ, RZ, 0x0 ;  /* 0x00000000ff297424 */ /* 0x000fe200078e00ff */
[----:B------:R-:W-:Y:S01]  /*1280*/  MOV R37, R25 ;  /* 0x0000001900257202 */ /* 0x000fe20000000f00 */
[----:B------:R-:W-:Y:S02]  /*1290*/  IMAD.MOV.U32 R36, RZ, RZ, R24 ;  /* 0x000000ffff247224 */ /* 0x000fe400078e0018 */
[----:B------:R-:W-:Y:S05]  /*12a0*/  RET.REL.NODEC R40 `(_ZN2at6native43_GLOBAL__N__7cc8d1ed_10_Dropout_cu_0e96ed3824fused_dropout_kernel_vecIN3c108BFloat16EfmLi1ELi4EbEEvNS_4cuda6detail10TensorInfoIKT_T1_EENS7_IS8_SA_EENS7_IT4_SA_EESA_T0_NS_15PhiloxCudaStateE) ;  /* 0xffffffec28547950 */ /* 0x000fea0003c3ffff */
.L_x_4436:
        /* <DEDUP_REMOVED lines=13> */
.L_x_14183:


//--------------------- .text._ZN2at6native43_GLOBAL__N__7cc8d1ed_10_Dropout_cu_0e96ed3824fused_dropout_kernel_vecIN3c108BFloat16EfmLi1ELi8EbEEvNS_4cuda6detail10TensorInfoIKT_T1_EENS7_IS8_SA_EENS7_IT4_SA_EESA_T0_NS_15PhiloxCudaStateE --------------------------
	.section	.text._ZN2at6native43_GLOBAL__N__7cc8d1ed_10_Dropout_cu_0e96ed3824fused_dropout_kernel_vecIN3c108BFloat16EfmLi1ELi8EbEEvNS_4cuda6detail10TensorInfoIKT_T1_EENS7_IS8_SA_EENS7_IT4_SA_EESA_T0_NS_15PhiloxCudaStateE,"ax",@progbits
	.align	128
.text._ZN2at6native43_GLOBAL__N__7cc8d1ed_10_Dropout_cu_0e96ed3824fused_dropout_kernel_vecIN3c108BFloat16EfmLi1ELi8EbEEvNS_4cuda6detail10TensorInfoIKT_T1_EENS7_IS8_SA_EENS7_IT4_SA_EESA_T0_NS_15PhiloxCudaStateE:
        .type           _ZN2at6native43_GLOBAL__N__7cc8d1ed_10_Dropout_cu_0e96ed3824fused_dropout_kernel_vecIN3c108BFloat16EfmLi1ELi8EbEEvNS_4cuda6detail10TensorInfoIKT_T1_EENS7_IS8_SA_EENS7_IT4_SA_EESA_T0_NS_15PhiloxCudaStateE,@function
        .size           _ZN2at6native43_GLOBAL__N__7cc8d1ed_10_Dropout_cu_0e96ed3824fused_dropout_kernel_vecIN3c108BFloat16EfmLi1ELi8EbEEvNS_4cuda6detail10TensorInfoIKT_T1_EENS7_IS8_SA_EENS7_IT4_SA_EESA_T0_NS_15PhiloxCudaStateE,(.L_x_14185 - _ZN2at6native43_GLOBAL__N__7cc8d1ed_10_Dropout_cu_0e96ed3824fused_dropout_kernel_vecIN3c108BFloat16EfmLi1ELi8EbEEvNS_4cuda6detail10TensorInfoIKT_T1_EENS7_IS8_SA_EENS7_IT4_SA_EESA_T0_NS_15PhiloxCudaStateE)
        .other          _ZN2at6native43_GLOBAL__N__7cc8d1ed_10_Dropout_cu_0e96ed3824fused_dropout_kernel_vecIN3c108BFloat16EfmLi1ELi8EbEEvNS_4cuda6detail10TensorInfoIKT_T1_EENS7_IS8_SA_EENS7_IT4_SA_EESA_T0_NS_15PhiloxCudaStateE,@"STO_CUDA_ENTRY STV_DEFAULT"
_ZN2at6native43_GLOBAL__N__7cc8d1ed_10_Dropout_cu_0e96ed3824fused_dropout_kernel_vecIN3c108BFloat16EfmLi1ELi8EbEEvNS_4cuda6detail10TensorInfoIKT_T1_EENS7_IS8_SA_EENS7_IT4_SA_EESA_T0_NS_15PhiloxCudaStateE:
        /* <DEDUP_REMOVED lines=20> */
[----:B------:R-:W-:-:S04]  /*0140*/  IMAD.WIDE.U32 R24, R40, 0x8, RZ ;  /* 0x0000000828187825 */ /* 0x000fc800078e00ff */
[----:B------:R-:W-:Y:S01]  /*0150*/  IMAD.WIDE.U32 R6, R40, -0x326172a9, RZ ;  /* 0xcd9e8d5728067825 */ /* 0x000fe200078e00ff */
[----:B------:R-:W-:-:S04]  /*0160*/  ISETP.GE.U32.AND P0, PT, R24, UR8, PT ;  /* 0x0000000818007c0c */ /* 0x000fc8000bf06070 */
[----:B------:R-:W-:Y:S02]  /*0170*/  ISETP.GE.U32.AND.EX P0, PT, R25, UR9, PT, P0 ;  /* 0x0000000919007c0c */ /* 0x000fe4000bf06100 */
[----:B--2---:R-:W-:-:S05]  /*0180*/  @P1 IADD3 R0, P2, PT, R2, R5, RZ ;  /* 0x0000000502001210 */ /* 0x004fca0007f5e0ff */
[----:B------:R-:W-:-:S05]  /*0190*/  @P1 IMAD.X R39, RZ, RZ, R3, P2 ;  /* 0x000000ffff271224 */ /* 0x000fca00010e0603 */
[----:B------:R-:W-:Y:S01]  /*01a0*/  SHF.R.U64 R38, R0, 0x2, R39 ;  /* 0x0000000200267819 */ /* 0x000fe20000001227 */
[----:B------:R-:W-:Y:S06]  /*01b0*/  @P0 EXIT ;  /* 0x000000000000094d */ /* 0x000fec0003800000 */
[----:B------:R-:W-:Y:S01]  /*01c0*/  SHF.R.U32.HI R39, RZ, 0x2, R39 ;  /* 0x00000002ff277819 */ /* 0x000fe20000011627 */
[----:B------:R-:W-:Y:S01]  /*01d0*/  IMAD.WIDE.U32 R4, R38, -0x2daee0ad, RZ ;  /* 0xd2511f5326047825 */ /* 0x000fe200078e00ff */
[----:B------:R-:W0:Y:S02]  /*01e0*/  LDC R14, c[0x0][0x868] ;  /* 0x00021a00ff0e7b82 */ /* 0x000e240000000800 */
[----:B-----5:R-:W-:Y:S01]  /*01f0*/  LOP3.LUT R8, R39, R7, R26, 0x96, !PT ;  /* 0x0000000727087212 */ /* 0x020fe200078e961a */
[----:B------:R-:W-:Y:S01]  /*0200*/  VIADD R2, R27, 0xbb67ae85 ;  /* 0xbb67ae851b027836 */ /* 0x000fe20000000000 */
[----:B------:R-:W-:Y:S01]  /*0210*/  LOP3.LUT R10, R5, R27, RZ, 0x3c, !PT ;  /* 0x0000001b050a7212 */ /* 0x000fe200078e3cff */
[----:B------:R-:W-:Y:S02]  /*0220*/  VIADD R3, R26, 0x9e3779b9 ;  /* 0x9e3779b91a037836 */ /* 0x000fe40000000000 */
        /* <DEDUP_REMOVED lines=13> */
[----:B------:R-:W-:Y:S02]  /*0300*/  IADD3 R8, PT, PT, R27, -0x126145ec, RZ ;  /* 0xed9eba141b087810 */ /* 0x000fe40007ffe0ff */
[----:B------:R-:W0:Y:S01]  /*0310*/  F2F.F64.F32 R14, R14 ;  /* 0x0000000e000e7310 */ /* 0x000e220000201800 */
[----:B------:R-:W-:Y:S01]  /*0320*/  IMAD.WIDE.U32 R18, R18, -0x326172a9, RZ ;  /* 0xcd9e8d5712127825 */ /* 0x000fe200078e00ff */
[----:B------:R-:W-:-:S03]  /*0330*/  LOP3.LUT R12, R6, R12, R11, 0x96, !PT ;  /* 0x0000000c060c7212 */ /* 0x000fc600078e960b */
[C---:B------:R-:W-:Y:S02]  /*0340*/  VIADD R7, R26.reuse, 0xdaa66d2b ;  /* 0xdaa66d2b1a077836 */ /* 0x040fe40000000000 */
[----:B------:R-:W-:Y:S02]  /*0350*/  VIADD R9, R26, 0x78dde6e4 ;  /* 0x78dde6e41a097836 */ /* 0x000fe40000000000 */
[----:B------:R-:W-:Y:S01]  /*0360*/  IMAD.WIDE.U32 R12, R12, -0x326172a9, RZ ;  /* 0xcd9e8d570c0c7825 */ /* 0x000fe200078e00ff */
[----:B------:R-:W-:-:S03]  /*0370*/  LOP3.LUT R16, R7, R16, R19, 0x96, !PT ;  /* 0x0000001007107212 */ /* 0x000fc600078e9613 */
[----:B------:R-:W-:Y:S01]  /*0380*/  VIADD R11, R26, 0x1715609d ;  /* 0x1715609d1a0b7836 */ /* 0x000fe20000000000 */
[----:B------:R-:W-:Y:S01]  /*0390*/  LOP3.LUT R18, R9, R18, R13, 0x96, !PT ;  /* 0x0000001209127212 */ /* 0x000fe200078e960d */
[----:B------:R-:W-:Y:S01]  /*03a0*/  IMAD.WIDE.U32 R16, R16, -0x2daee0ad, RZ ;  /* 0xd2511f5310107825 */ /* 0x000fe200078e00ff */
[----:B0-----:R-:W0:Y:S01]  /*03b0*/  MUFU.RCP64H R35, R15 ;  /* 0x0000000f00237308 */ /* 0x001e220000001800 */
[----:B------:R-:W-:Y:S02]  /*03c0*/  IADD3 R34, PT, PT, R15, 0x300402, RZ ;  /* 0x003004020f227810 */ /* 0x000fe40007ffe0ff */
[----:B------:R-:W-:Y:S01]  /*03d0*/  IMAD.WIDE.U32 R18, R18, -0x2daee0ad, RZ ;  /* 0xd2511f5312127825 */ /* 0x000fe200078e00ff */
[----:B------:R-:W-:Y:S02]  /*03e0*/  LOP3.LUT R22, R8, R10, R17, 0x96, !PT ;  /* 0x0000000a08167212 */ /* 0x000fe400078e9611 */
[----:B------:R-:W-:Y:S01]  /*03f0*/  FSETP.GEU.AND P0, PT, |R34|, 5.8789094863358348022e-39, PT ;  /* 0x004004022200780b */ /* 0x000fe20003f0e200 */
[----:B------:R-:W-:-:S02]  /*0400*/  VIADD R10, R27, 0xa9066899 ;  /* 0xa90668991b0a7836 */ /* 0x000fc40000000000 */
[----:B------:R-:W-:-:S03]  /*0410*/  IMAD.WIDE.U32 R22, R22, -0x326172a9, RZ ;  /* 0xcd9e8d5716167825 */ /* 0x000fc600078e00ff */
[----:B------:R-:W-:Y:S01]  /*0420*/  LOP3.LUT R13, R10, R16, R19, 0x96, !PT ;  /* 0x000000100a0d7212 */ /* 0x000fe200078e9613 */
[C---:B------:R-:W-:Y:S01]  /*0430*/  VIADD R16, R26.reuse, 0xb54cda56 ;  /* 0xb54cda561a107836 */ /* 0x040fe20000000000 */
[----:B------:R-:W-:Y:S01]  /*0440*/  LOP3.LUT R20, R11, R12, R23, 0x96, !PT ;  /* 0x0000000c0b147212 */ /* 0x000fe200078e9617 */
[----:B------:R-:W-:Y:S01]  /*0450*/  VIADD R17, R27, 0x646e171e ;  /* 0x646e171e1b117836 */ /* 0x000fe20000000000 */
[----:B------:R-:W-:Y:S01]  /*0460*/  IADD3 R19, PT, PT, R26, 0x5384540f, RZ ;  /* 0x5384540f1a137810 */ /* 0x000fe20007ffe0ff */
[----:B------:R-:W-:Y:S01]  /*0470*/  IMAD.WIDE.U32 R12, R13, -0x326172a9, RZ ;  /* 0xcd9e8d570d0c7825 */ /* 0x000fe200078e00ff */
[----:B0-----:R-:W-:-:S03]  /*0480*/  DFMA R32, -R14, R34, 1 ;  /* 0x3ff000000e20742b */ /* 0x001fc60000000122 */
[----:B------:R-:W-:Y:S01]  /*0490*/  IMAD.WIDE.U32 R20, R20, -0x2daee0ad, RZ ;  /* 0xd2511f5314147825 */ /* 0x000fe200078e00ff */
[----:B------:R-:W-:-:S04]  /*04a0*/  LOP3.LUT R36, R16, R22, R13, 0x96, !PT ;  /* 0x0000001610247212 */ /* 0x000fc800078e960d */
[----:B------:R-:W-:Y:S01]  /*04b0*/  LOP3.LUT R22, R17, R18, R21, 0x96, !PT ;  /* 0x0000001211167212 */ /* 0x000fe200078e9615 */
[----:B------:R-:W-:Y:S01]  /*04c0*/  VIADD R18, R27, 0x1fd5c5a3 ;  /* 0x1fd5c5a31b127836 */ /* 0x000fe20000000000 */
[----:B------:R-:W-:Y:S01]  /*04d0*/  DFMA R32, R32, R32, R32 ;  /* 0x000000202020722b */ /* 0x000fe20000000020 */
[----:B------:R-:W-:-:S04]  /*04e0*/  IMAD.WIDE.U32 R36, R36, -0x2daee0ad, RZ ;  /* 0xd2511f5324247825 */ /* 0x000fc800078e00ff */
[----:B------:R-:W-:Y:S01]  /*04f0*/  IMAD.WIDE.U32 R22, R22, -0x326172a9, RZ ;  /* 0xcd9e8d5716167825 */ /* 0x000fe200078e00ff */
[----:B------:R-:W-:Y:S02]  /*0500*/  LOP3.LUT R13, R18, R20, R37, 0x96, !PT ;  /* 0x00000014120d7212 */ /* 0x000fe400078e9625 */
[----:B------:R-:W-:Y:S01]  /*0510*/  DFMA R32, R34, R32, R34 ;  /* 0x000000202220722b */ /* 0x000fe20000000022 */
[----:B------:R-:W-:Y:S01]  /*0520*/  VIADD R21, R27, 0xdb3d7428 ;  /* 0xdb3d74281b157836 */ /* 0x000fe20000000000 */
[----:B------:R-:W-:Y:S01]  /*0530*/  LOP3.LUT R30, R19, R12, R23, 0x96, !PT ;  /* 0x0000000c131e7212 */ /* 0x000fe200078e9617 */
[----:B------:R-:W-:Y:S01]  /*0540*/  VIADD R20, R26, 0xf1bbcdc8 ;  /* 0xf1bbcdc81a147836 */ /* 0x000fe20000000000 */
[----:B------:R-:W-:Y:S01]  /*0550*/  MOV R23, R25 ;  /* 0x0000001900177202 */ /* 0x000fe20000000f00 */
[----:B------:R-:W-:Y:S01]  /*0560*/  IMAD.WIDE.U32 R12, R13, -0x326172a9, RZ ;  /* 0xcd9e8d570d0c7825 */ /* 0x000fe200078e00ff */
[----:B------:R-:W-:Y:S02]  /*0570*/  LOP3.LUT R25, R0, 0x3, RZ, 0xc0, !PT ;  /* 0x0000000300197812 */ /* 0x000fe400078ec0ff */
[----:B------:R-:W-:Y:S01]  /*0580*/  DFMA R28, -R14, R32, 1 ;  /* 0x3ff000000e1c742b */ /* 0x000fe20000000120 */
[----:B------:R-:W-:Y:S01]  /*0590*/  IMAD.WIDE.U32 R30, R30, -0x2daee0ad, RZ ;  /* 0xd2511f531e1e7825 */ /* 0x000fe200078e00ff */
[----:B------:R-:W-:-:S02]  /*05a0*/  LOP3.LUT R42, R20, R22, R13, 0x96, !PT ;  /* 0x00000016142a7212 */ /* 0x000fc400078e960d */
[----:B------:R-:W-:Y:S01]  /*05b0*/  IADD3 R37, PT, PT, R27, -0x695add53, RZ ;  /* 0x96a522ad1b257810 */ /* 0x000fe20007ffe0ff */
[----:B------:R-:W-:Y:S01]  /*05c0*/  VIADD R22, R26, 0x8ff34781 ;  /* 0x8ff347811a167836 */ /* 0x000fe20000000000 */
[----:B------:R-:W-:Y:S01]  /*05d0*/  LOP3.LUT R36, R21, R36, R31, 0x96, !PT ;  /* 0x0000002415247212 */ /* 0x000fe200078e961f */
[----:B------:R-:W-:-:S04]  /*05e0*/  IMAD.HI.U32 R13, R42, -0x2daee0ad, RZ ;  /* 0xd2511f532a0d7827 */ /* 0x000fc800078e00ff */
[----:B------:R-:W-:Y:S01]  /*05f0*/  IMAD.HI.U32 R31, R36, -0x326172a9, RZ ;  /* 0xcd9e8d57241f7827 */ /* 0x000fe200078e00ff */
[----:B------:R-:W-:-:S03]  /*0600*/  LOP3.LUT R30, R30, R13, RZ, 0x3c, !PT ;  /* 0x0000000d1e1e7212 */ /* 0x000fc600078e3cff */
[----:B------:R-:W-:Y:S01]  /*0610*/  IMAD.MOV.U32 R35, RZ, RZ, R39 ;  /* 0x000000ffff237224 */ /* 0x000fe200078e0027 */
[----:B------:R-:W-:Y:S01]  /*0620*/  LOP3.LUT R43, R22, R12, R31, 0x96, !PT ;  /* 0x0000000c162b7212 */ /* 0x000fe200078e961f */
[----:B------:R-:W-:Y:S01]  /*0630*/  DFMA R12, R32, R28, R32 ;  /* 0x0000001c200c722b */ /* 0x000fe20000000020 */
[----:B------:R-:W-:Y:S02]  /*0640*/  IMAD.MOV.U32 R31, RZ, RZ, R42 ;  /* 0x000000ffff1f7224 */ /* 0x000fe400078e002a */
[----:B------:R-:W-:Y:S02]  /*0650*/  IMAD.MOV.U32 R32, RZ, RZ, R40 ;  /* 0x000000ffff207224 */ /* 0x000fe400078e0028 */
[----:B------:R-:W-:Y:S02]  /*0660*/  IMAD.MOV.U32 R33, RZ, RZ, R38 ;  /* 0x000000ffff217224 */ /* 0x000fe400078e0026 */
[----:B------:R-:W-:Y:S01]  /*0670*/  IMAD.MOV.U32 R0, RZ, RZ, R43 ;  /* 0x000000ffff007224 */ /* 0x000fe200078e002b */
[----:B------:R-:W-:Y:S06]  /*0680*/  @P0 BRA `(.L_x_4437) ;  /* 0x0000000000180947 */ /* 0x000fec0003800000 */
[----:B------:R-:W-:Y:S02]  /*0690*/  LOP3.LUT R12, R15, 0x7fffffff, RZ, 0xc0, !PT ;  /* 0x7fffffff0f0c7812 */ /* 0x000fe400078ec0ff */
[----:B------:R-:W-:-:S03]  /*06a0*/  MOV R34, 0x6d0 ;  /* 0x000006d000227802 */ /* 0x000fc60000000f00 */
[----:B------:R-:W-:-:S07]  /*06b0*/  VIADD R43, R12, 0xfff00000 ;  /* 0xfff000000c2b7836 */ /* 0x000fce0000000000 */
[----:B------:R-:W-:Y:S05]  /*06c0*/  CALL.REL.NOINC `($__internal_76_$__cuda_sm20_dblrcp_rn_slowpath_v3) ;  /* 0x0000001000287944 */ /* 0x000fea0003c00000 */
[----:B------:R-:W-:Y:S01]  /*06d0*/  MOV R12, R14 ;  /* 0x0000000e000c7202 */ /* 0x000fe20000000f00 */
[----:B------:R-:W-:-:S07]  /*06e0*/  IMAD.MOV.U32 R13, RZ, RZ, R15 ;  /* 0x000000ffff0d7224 */ /* 0x000fce00078e000f */
.L_x_4437:
        /* <DEDUP_REMOVED lines=15> */
.L_x_4446:
        /* <DEDUP_REMOVED lines=13> */
.L_x_4439:
[----:B01234-:R-:W-:Y:S05]  /*08b0*/  BSYNC.RECONVERGENT B0 ;  /* 0x0000000000007941 */ /* 0x01ffea0003800200 */
.L_x_4438:
        /* <DEDUP_REMOVED lines=54> */
.L_x_4440:
        /* <DEDUP_REMOVED lines=9> */
.L_x_4441:
        /* <DEDUP_REMOVED lines=13> */
.L_x_4443:
[----:B------:R-:W-:Y:S05]  /*0d80*/  BSYNC.RECONVERGENT B0 ;  /* 0x0000000000007941 */ /* 0x000fea0003800200 */
.L_x_4442:
        /* <DEDUP_REMOVED lines=38> */
[----:B------:R-:W-:Y:S01]  /*0ff0*/  I2FP.F32.U32 R14, R0 ;  /* 0x00000000000e7245 */ /* 0x000fe20000201000 */
[----:B------:R-:W-:Y:S01]  /*1000*/  IMAD.MOV.U32 R29, RZ, RZ, 0x2f800000 ;  /* 0x2f800000ff1d7424 */ /* 0x000fe200078e00ff */
[----:B------:R-:W-:Y:S01]  /*1010*/  LOP3.LUT R31, R20, R12, R31, 0x96, !PT ;  /* 0x0000000c141f7212 */ /* 0x000fe200078e961f */
[----:B------:R-:W-:-:S04]  /*1020*/  IMAD.WIDE.U32 R12, R13, -0x326172a9, RZ ;  /* 0xcd9e8d570d0c7825 */ /* 0x000fc800078e00ff */
[-C--:B------:R-:W-:Y:S01]  /*1030*/  FFMA.FTZ R43, R14, R29.reuse, 1.1641532182693481445e-10 ;  /* 0x2f0000000e2b7423 */ /* 0x080fe2000001001d */
[----:B------:R-:W-:Y:S01]  /*1040*/  FFMA.FTZ R48, R48, R29, 1.1641532182693481445e-10 ;  /* 0x2f00000030307423 */ /* 0x000fe2000001001d */
[----:B------:R-:W-:Y:S01]  /*1050*/  IMAD.MOV.U32 R36, RZ, RZ, R12 ;  /* 0x000000ffff247224 */ /* 0x000fe200078e000c */
[----:B------:R-:W-:Y:S01]  /*1060*/  I2FP.F32.U32 R12, R45 ;  /* 0x0000002d000c7245 */ /* 0x000fe20000201000 */
[----:B------:R-:W-:Y:S01]  /*1070*/  IMAD.HI.U32 R15, R31, -0x2daee0ad, RZ ;  /* 0xd2511f531f0f7827 */ /* 0x000fe200078e00ff */
[----:B------:R-:W-:-:S03]  /*1080*/  LOP3.LUT R0, R22, R30, R13, 0x96, !PT ;  /* 0x0000001e16007212 */ /* 0x000fc600078e960d */
[-C--:B------:R-:W-:Y:S01]  /*1090*/  FFMA.FTZ R46, R46, R29.reuse, 1.1641532182693481445e-10 ;  /* 0x2f0000002e2e7423 */ /* 0x080fe2000001001d */
[----:B------:R-:W-:Y:S01]  /*10a0*/  FFMA.FTZ R47, R12, R29, 1.1641532182693481445e-10 ;  /* 0x2f0000000c2f7423 */ /* 0x000fe2000001001d */
[----:B------:R-:W-:Y:S01]  /*10b0*/  LOP3.LUT R30, R37, R28, R15, 0x96, !PT ;  /* 0x0000001c251e7212 */ /* 0x000fe200078e960f */
[----:B------:R-:W-:Y:S06]  /*10c0*/  @P0 BRA `(.L_x_4444) ;  /* 0x0000000000200947 */ /* 0x000fec0003800000 */
[----:B------:R-:W-:Y:S02]  /*10d0*/  ISETP.NE.AND P0, PT, R25, RZ, PT ;  /* 0x000000ff1900720c */ /* 0x000fe40003f05270 */
[----:B------:R-:W-:-:S11]  /*10e0*/  MOV R28, R44 ;  /* 0x0000002c001c7202 */ /* 0x000fd60000000f00 */
[----:B------:R-:W-:Y:S05]  /*10f0*/  @!P0 BRA `(.L_x_4445) ;  /* 0x0000000000388947 */ /* 0x000fea0003800000 */
[----:B------:R-:W-:Y:S02]  /*1100*/  IMAD.MOV.U32 R42, RZ, RZ, R40 ;  /* 0x000000ffff2a7224 */ /* 0x000fe400078e0028 */
[----:B------:R-:W-:Y:S01]  /*1110*/  IMAD.MOV.U32 R40, RZ, RZ, R38 ;  /* 0x000000ffff287224 */ /* 0x000fe200078e0026 */
[----:B------:R-:W-:Y:S01]  /*1120*/  MOV R38, R44 ;  /* 0x0000002c00267202 */ /* 0x000fe20000000f00 */
[----:B------:R-:W-:Y:S01]  /*1130*/  IMAD.MOV.U32 R28, RZ, RZ, R0 ;  /* 0x000000ffff1c7224 */ /* 0x000fe200078e0000 */
[----:B------:R-:W-:Y:S06]  /*1140*/  BRA `(.L_x_4445) ;  /* 0x0000000000247947 */ /* 0x000fec0003800000 */
.L_x_4444:
        /* <DEDUP_REMOVED lines=9> */
.L_x_4445:
[C---:B------:R-:W-:Y:S02]  /*11e0*/  SHF.L.U32 R44, R24.reuse, 0x1, RZ ;  /* 0x00000001182c7819 */ /* 0x040fe400000006ff */
[----:B------:R-:W-:Y:S02]  /*11f0*/  SHF.L.U64.HI R45, R24, 0x1, R23 ;  /* 0x00000001182d7819 */ /* 0x000fe40000010217 */
[----:B------:R-:W-:-:S04]  /*1200*/  IADD3 R12, P0, PT, R44, UR8, RZ ;  /* 0x000000082c0c7c10 */ /* 0x000fc8000ff1e0ff */
[----:B------:R-:W-:-:S06]  /*1210*/  IADD3.X R13, PT, PT, R45, UR9, RZ, P0, !PT ;  /* 0x000000092d0d7c10 */ /* 0x000fcc00087fe4ff */
[----:B------:R-:W2:Y:S01]  /*1220*/  LDG.E.128 R12, desc[UR6][R12.64] ;  /* 0x000000060c0c7981 */ /* 0x000ea2000c1e1d00 */
[----:B------:R-:W-:Y:S01]  /*1230*/  I2FP.F32.U32 R52, R28 ;  /* 0x0000001c00347245 */ /* 0x000fe20000201000 */
[----:B------:R-:W-:Y:S05]  /*1240*/  WARPSYNC.ALL ;  /* 0x0000000000007948 */ /* 0x000fea0003800000 */
[----:B------:R-:W-:Y:S01]  /*1250*/  I2FP.F32.U32 R42, R42 ;  /* 0x0000002a002a7245 */ /* 0x000fe20000201000 */
[-C--:B------:R-:W-:Y:S01]  /*1260*/  FFMA.FTZ R49, R52, R29.reuse, 1.1641532182693481445e-10 ;  /* 0x2f00000034317423 */ /* 0x080fe2000001001d */
[----:B------:R-:W-:Y:S02]  /*1270*/  I2FP.F32.U32 R50, R38 ;  /* 0x0000002600327245 */ /* 0x000fe40000201000 */
[----:B------:R-:W-:Y:S01]  /*1280*/  FSETP.GEU.FTZ.AND P0, PT, R43, UR5, PT ;  /* 0x000000052b007c0b */ /* 0x000fe2000bf1e000 */
[-C--:B------:R-:W-:Y:S01]  /*1290*/  FFMA.FTZ R38, R42, R29.reuse, 1.1641532182693481445e-10 ;  /* 0x2f0000002a267423 */ /* 0x080fe2000001001d */
[----:B------:R-:W-:Y:S01]  /*12a0*/  FSETP.GEU.FTZ.AND P1, PT, R48, UR5, PT ;  /* 0x0000000530007c0b */ /* 0x000fe2000bf3e000 */
[----:B------:R-:W-:Y:S01]  /*12b0*/  FFMA.FTZ R42, R50, R29, 1.1641532182693481445e-10 ;  /* 0x2f000000322a7423 */ /* 0x000fe2000001001d */
[----:B------:R-:W-:-:S02]  /*12c0*/  I2FP.F32.U32 R40, R40 ;  /* 0x0000002800287245 */ /* 0x000fc40000201000 */
[----:B------:R-:W-:Y:S02]  /*12d0*/  FSETP.GEU.FTZ.AND P2, PT, R46, UR5, PT ;  /* 0x000000052e007c0b */ /* 0x000fe4000bf5e000 */
[----:B------:R-:W-:Y:S01]  /*12e0*/  FSETP.GEU.FTZ.AND P3, PT, R47, UR5, PT ;  /* 0x000000052f007c0b */ /* 0x000fe2000bf7e000 */
[----:B------:R-:W-:Y:S01]  /*12f0*/  FFMA.FTZ R40, R40, R29, 1.1641532182693481445e-10 ;  /* 0x2f00000028287423 */ /* 0x000fe2000001001d */
[----:B------:R-:W-:Y:S02]  /*1300*/  SEL R50, RZ, 0x1, P1 ;  /* 0x00000001ff327807 */ /* 0x000fe40000800000 */
[----:B------:R-:W-:Y:S02]  /*1310*/  SEL R51, RZ, 0x1, P0 ;  /* 0x00000001ff337807 */ /* 0x000fe40000000000 */
[----:B------:R-:W-:Y:S02]  /*1320*/  SEL R28, RZ, 0x1, P3 ;  /* 0x00000001ff1c7807 */ /* 0x000fe40001800000 */
[----:B------:R-:W-:-:S02]  /*1330*/  SEL R53, RZ, 0x1, P2 ;  /* 0x00000001ff357807 */ /* 0x000fc40001000000 */
[----:B------:R-:W-:Y:S02]  /*1340*/  FSET.BF.LT.FTZ.AND R46, R46, UR5, PT ;  /* 0x000000052e2e7c0a */ /* 0x000fe4000b811000 */
[----:B------:R-:W-:Y:S02]  /*1350*/  FSET.BF.LT.FTZ.AND R47, R47, UR5, PT ;  /* 0x000000052f2f7c0a */ /* 0x000fe4000b811000 */
[----:B------:R-:W-:Y:S02]  /*1360*/  PRMT R29, R51, 0x3340, R50 ;  /* 0x00003340331d7816 */ /* 0x000fe40000000032 */
[C---:B------:R-:W-:Y:S02]  /*1370*/  FSETP.GEU.FTZ.AND P0, PT, R38.reuse, UR5, PT ;  /* 0x0000000526007c0b */ /* 0x040fe4000bf1e000 */
[----:B------:R-:W-:Y:S02]  /*1380*/  FSET.BF.LT.FTZ.AND R38, R38, UR5, PT ;  /* 0x0000000526267c0a */ /* 0x000fe4000b811000 */
[----:B------:R-:W-:-:S02]  /*1390*/  PRMT R28, R53, 0x3340, R28 ;  /* 0x00003340351c7816 */ /* 0x000fc4000000001c */
[----:B------:R-:W-:Y:S02]  /*13a0*/  FSET.BF.LT.FTZ.AND R43, R43, UR5, PT ;  /* 0x000000052b2b7c0a */ /* 0x000fe4000b811000 */
[C---:B------:R-:W-:Y:S02]  /*13b0*/  FSETP.GEU.FTZ.AND P2, PT, R42.reuse, UR5, PT ;  /* 0x000000052a007c0b */ /* 0x040fe4000bf5e000 */
[----:B------:R-:W-:Y:S02]  /*13c0*/  FSET.BF.LT.FTZ.AND R42, R42, UR5, PT ;  /* 0x000000052a2a7c0a */ /* 0x000fe4000b811000 */
[C---:B------:R-:W-:Y:S02]  /*13d0*/  FSETP.GEU.FTZ.AND P3, PT, R49.reuse, UR5, PT ;  /* 0x0000000531007c0b */ /* 0x040fe4000bf7e000 */
[----:B------:R-:W-:Y:S02]  /*13e0*/  FSET.BF.LT.FTZ.AND R49, R49, UR5, PT ;  /* 0x0000000531317c0a */ /* 0x000fe4000b811000 */
[----:B------:R-:W-:-:S02]  /*13f0*/  FSETP.GEU.FTZ.AND P1, PT, R40, UR5, PT ;  /* 0x0000000528007c0b */ /* 0x000fc4000bf3e000 */
[----:B------:R-:W-:Y:S02]  /*1400*/  FSET.BF.LT.FTZ.AND R40, R40, UR5, PT ;  /* 0x0000000528287c0a */ /* 0x000fe4000b811000 */
[----:B------:R-:W-:Y:S02]  /*1410*/  FSET.BF.LT.FTZ.AND R48, R48, UR5, PT ;  /* 0x0000000530307c0a */ /* 0x000fe4000b811000 */
[----:B------:R-:W-:Y:S02]  /*1420*/  IADD3 R44, P4, PT, R44, UR10, RZ ;  /* 0x0000000a2c2c7c10 */ /* 0x000fe4000ff9e0ff */
[----:B------:R-:W-:Y:S02]  /*1430*/  PRMT R28, R29, 0x5410, R28 ;  /* 0x000054101d1c7816 */ /* 0x000fe4000000001c */
[----:B------:R-:W-:Y:S02]  /*1440*/  IADD3.X R45, PT, PT, R45, UR11, RZ, P4, !PT ;  /* 0x0000000b2d2d7c10 */ /* 0x000fe4000a7fe4ff */
[----:B--2---:R-:W-:-:S02]  /*1450*/  PRMT R52, R13, 0x7632, R52 ;  /* 0x000076320d347816 */ /* 0x004fc40000000034 */
[----:B------:R-:W-:Y:S02]  /*1460*/  SHF.L.U32 R13, R13, 0x10, RZ ;  /* 0x000000100d0d7819 */ /* 0x000fe400000006ff */
[----:B------:R-:W-:Y:S01]  /*1470*/  PRMT R51, R14, 0x7632, R51 ;  /* 0x000076320e337816 */ /* 0x000fe20000000033 */
[----:B------:R-:W-:Y:S01]  /*1480*/  IMAD.U32 R52, R52, 0x10000, RZ ;  /* 0x0001000034347824 */ /* 0x000fe200078e00ff */
[----:B------:R-:W-:Y:S01]  /*1490*/  PRMT R53, R12, 0x7632, R53 ;  /* 0x000076320c357816 */ /* 0x000fe20000000035 */
[----:B------:R-:W-:Y:S02]  /*14a0*/  IMAD.U32 R14, R14, 0x10000, RZ ;  /* 0x000100000e0e7824 */ /* 0x000fe400078e00ff */
[----:B------:R-:W-:Y:S01]  /*14b0*/  FMUL.FTZ R13, R46, R13 ;  /* 0x0000000d2e0d7220 */ /* 0x000fe20000410000 */
[----:B------:R-:W-:Y:S01]  /*14c0*/  FMUL.FTZ R47, R47, R52 ;  /* 0x000000342f2f7220 */ /* 0x000fe20000410000 */
[----:B------:R-:W-:Y:S02]  /*14d0*/  IMAD.U32 R12, R12, 0x10000, RZ ;  /* 0x000100000c0c7824 */ /* 0x000fe400078e00ff */
[----:B------:R-:W-:Y:S01]  /*14e0*/  FMUL.FTZ R14, R38, R14 ;  /* 0x0000000e260e7220 */ /* 0x000fe20000410000 */
[----:B------:R-:W-:Y:S01]  /*14f0*/  PRMT R50, R15, 0x7632, R50 ;  /* 0x000076320f327816 */ /* 0x000fe20000000032 */
[C---:B------:R-:W-:Y:S01]  /*1500*/  FMUL.FTZ R13, R34.reuse, R13 ;  /* 0x0000000d220d7220 */ /* 0x040fe20000410000 */
[----:B------:R-:W-:Y:S01]  /*1510*/  FMUL.FTZ R38, R34, R47 ;  /* 0x0000002f22267220 */ /* 0x000fe20000410000 */
[----:B------:R-:W-:Y:S01]  /*1520*/  FMUL.FTZ R43, R43, R12 ;  /* 0x0000000c2b2b7220 */ /* 0x000fe20000410000 */
[----:B------:R-:W-:Y:S01]  /*1530*/  IMAD.U32 R15, R15, 0x10000, RZ ;  /* 0x000100000f0f7824 */ /* 0x000fe200078e00ff */
[----:B------:R-:W-:Y:S01]  /*1540*/  SEL R47, RZ, 0x1, P0 ;  /* 0x00000001ff2f7807 */ /* 0x000fe20000000000 */
[----:B------:R-:W-:Y:S01]  /*1550*/  IMAD.U32 R50, R50, 0x10000, RZ ;  /* 0x0001000032327824 */ /* 0x000fe200078e00ff */
[----:B------:R-:W-:Y:S01]  /*1560*/  F2FP.BF16.F32.PACK_AB R13, R38, R13 ;  /* 0x0000000d260d723e */ /* 0x000fe200000010ff */
[----:B------:R-:W-:Y:S01]  /*1570*/  FMUL.FTZ R12, R34, R43 ;  /* 0x0000002b220c7220 */ /* 0x000fe20000410000 */
[----:B------:R-:W-:Y:S01]  /*1580*/  FMUL.FTZ R15, R42, R15 ;  /* 0x0000000f2a0f7220 */ /* 0x000fe20000410000 */
[----:B------:R-:W-:Y:S01]  /*1590*/  SEL R38, RZ, 0x1, P3 ;  /* 0x00000001ff267807 */ /* 0x000fe20001800000 */
[----:B------:R-:W-:Y:S01]  /*15a0*/  FMUL.FTZ R49, R49, R50 ;  /* 0x0000003231317220 */ /* 0x000fe20000410000 */
[----:B------:R-:W-:Y:S01]  /*15b0*/  SEL R43, RZ, 0x1, P2 ;  /* 0x00000001ff2b7807 */ /* 0x000fe20001000000 */
[----:B------:R-:W-:Y:S01]  /*15c0*/  IMAD.U32 R53, R53, 0x10000, RZ ;  /* 0x0001000035357824 */ /* 0x000fe200078e00ff */
[----:B------:R-:W-:Y:S01]  /*15d0*/  SHF.L.U32 R51, R51, 0x10, RZ ;  /* 0x0000001033337819 */ /* 0x000fe200000006ff */
[----:B------:R-:W-:Y:S01]  /*15e0*/  FMUL.FTZ R15, R34, R15 ;  /* 0x0000000f220f7220 */ /* 0x000fe20000410000 */
[----:B------:R-:W-:Y:S01]  /*15f0*/  IADD3 R42, P0, PT, R24, UR12, RZ ;  /* 0x0000000c182a7c10 */ /* 0x000fe2000ff1e0ff */
[----:B------:R-:W-:Y:S01]  /*1600*/  FMUL.FTZ R53, R48, R53 ;  /* 0x0000003530357220 */ /* 0x000fe20000410000 */
[----:B------:R-:W-:Y:S01]  /*1610*/  PRMT R38, R43, 0x3340, R38 ;  /* 0x000033402b267816 */ /* 0x000fe20000000026 */
[----:B------:R-:W-:Y:S01]  /*1620*/  FMUL.FTZ R51, R40, R51 ;  /* 0x0000003328337220 */ /* 0x000fe20000410000 */
[----:B------:R-:W-:Y:S01]  /*1630*/  IADD3.X R43, PT, PT, R23, UR13, RZ, P0, !PT ;  /* 0x0000000d172b7c10 */ /* 0x000fe200087fe4ff */
[C---:B------:R-:W-:Y:S01]  /*1640*/  FMUL.FTZ R40, R34.reuse, R49 ;  /* 0x0000003122287220 */ /* 0x040fe20000410000 */
[----:B------:R-:W-:Y:S01]  /*1650*/  LEA R24, P0, R41, R24, 0x3 ;  /* 0x0000001829187211 */ /* 0x000fe200078018ff */
[C---:B------:R-:W-:Y:S01]  /*1660*/  FMUL.FTZ R14, R34.reuse, R14 ;  /* 0x0000000e220e7220 */ /* 0x040fe20000410000 */
[C---:B------:R-:W-:Y:S01]  /*1670*/  FMUL.FTZ R51, R34.reuse, R51 ;  /* 0x0000003322337220 */ /* 0x040fe20000410000 */
[----:B------:R-:W-:Y:S01]  /*1680*/  FMUL.FTZ R53, R34, R53 ;  /* 0x0000003522357220 */ /* 0x000fe20000410000 */
[----:B------:R-:W-:-:S02]  /*1690*/  IADD3.X R23, PT, PT, RZ, R23, RZ, P0, !PT ;  /* 0x00000017ff177210 */ /* 0x000fc400007fe4ff */
[----:B------:R-:W-:Y:S02]  /*16a0*/  ISETP.GE.U32.AND P0, PT, R24, UR14, PT ;  /* 0x0000000e18007c0c */ /* 0x000fe4000bf06070 */
[----:B------:R-:W-:Y:S02]  /*16b0*/  F2FP.BF16.F32.PACK_AB R15, R40, R15 ;  /* 0x0000000f280f723e */ /* 0x000fe400000010ff */
[----:B------:R-:W-:Y:S02]  /*16c0*/  SEL R40, RZ, 0x1, P1 ;  /* 0x00000001ff287807 */ /* 0x000fe40000800000 */
[----:B------:R-:W-:Y:S02]  /*16d0*/  ISETP.GE.U32.AND.EX P0, PT, R23, UR15, PT, P0 ;  /* 0x0000000f17007c0c */ /* 0x000fe4000bf06100 */
[----:B------:R-:W-:Y:S02]  /*16e0*/  PRMT R47, R47, 0x3340, R40 ;  /* 0x000033402f2f7816 */ /* 0x000fe40000000028 */
[----:B------:R-:W-:-:S02]  /*16f0*/  F2FP.BF16.F32.PACK_AB R14, R51, R14 ;  /* 0x0000000e330e723e */ /* 0x000fc400000010ff */
[----:B------:R-:W-:Y:S02]  /*1700*/  F2FP.BF16.F32.PACK_AB R12, R53, R12 ;  /* 0x0000000c350c723e */ /* 0x000fe400000010ff */
[----:B------:R-:W-:-:S03]  /*1710*/  PRMT R29, R47, 0x5410, R38 ;  /* 0x000054102f1d7816 */ /* 0x000fc60000000026 */
[----:B------:R0:W-:Y:S04]  /*1720*/  STG.E.128 desc[UR6][R44.64], R12 ;  /* 0x0000000c2c007986 */ /* 0x0001e8000c101d06 */
[----:B------:R0:W-:Y:S01]  /*1730*/  STG.E.64 desc[UR6][R42.64], R28 ;  /* 0x0000001c2a007986 */ /* 0x0001e2000c101b06 */
[----:B------:R-:W-:Y:S06]  /*1740*/  BAR.SYNC.DEFER_BLOCKING 0x0 ;  /* 0x0000000000007b1d */ /* 0x000fec0000010000 */
[----:B------:R-:W-:Y:S05]  /*1750*/  @!P0 BRA `(.L_x_4446) ;  /* 0xfffffff000208947 */ /* 0x000fea000383ffff */
[----:B------:R-:W-:Y:S05]  /*1760*/  EXIT ;  /* 0x000000000000794d */ /* 0x000fea0003800000 */
        .weak           $__internal_76_$__cuda_sm20_dblrcp_rn_slowpath_v3
        .type           $__internal_76_$__cuda_sm20_dblrcp_rn_slowpath_v3,@function
        .size           $__internal_76_$__cuda_sm20_dblrcp_rn_slowpath_v3,(.L_x_14185 - $__internal_76_$__cuda_sm20_dblrcp_rn_slowpath_v3)
$__internal_76_$__cuda_sm20_dblrcp_rn_slowpath_v3:
        /* <DEDUP_REMOVED lines=26> */
.L_x_4449:
        /* <DEDUP_REMOVED lines=10> */
.L_x_4447:
[----:B------:R-:W-:Y:S02]  /*19b0*/  LOP3.LUT R13, R39, 0x80000, RZ, 0xfc, !PT ;  /* 0x00080000270d7812 */ /* 0x000fe400078efcff */
[----:B------:R-:W-:-:S07]  /*19c0*/  MOV R12, R38 ;  /* 0x00000026000c7202 */ /* 0x000fce0000000f00 */
.L_x_4448:
[----:B------:R-:W-:Y:S01]  /*19d0*/  IMAD.MOV.U32 R14, RZ, RZ, R12 ;  /* 0x000000ffff0e7224 */ /* 0x000fe200078e000c */
[----:B------:R-:W-:Y:S01]  /*19e0*/  MOV R12, R34 ;  /* 0x00000022000c7202 */ /* 0x000fe20000000f00 */
[----:B------:R-:W-:Y:S02]  /*19f0*/  IMAD.MOV.U32 R15, RZ, RZ, R13 ;  /* 0x000000ffff0f7224 */ /* 0x000fe400078e000d */
[----:B------:R-:W-:-:S04]  /*1a00*/  IMAD.MOV.U32 R13, RZ, RZ, 0x0 ;  /* 0x00000000ff0d7424 */ /* 0x000fc800078e00ff */
[----:B------:R-:W-:Y:S05]  /*1a10*/  RET.REL.NODEC R12 `(_ZN2at6native43_GLOBAL__N__7cc8d1ed_10_Dropout_cu_0e96ed3824fused_dropout_kernel_vecIN3c108BFloat16EfmLi1ELi8EbEEvNS_4cuda6detail10TensorInfoIKT_T1_EENS7_IS8_SA_EENS7_IT4_SA_EESA_T0_NS_15PhiloxCudaStateE) ;  /* 0xffffffe40c787950 */ /* 0x000fea0003c3ffff */
.L_x_4450:
        /* <DEDUP_REMOVED lines=14> */
.L_x_14185:


//--------------------- .text._ZN2at6native43_GLOBAL__N__7cc8d1ed_10_Dropout_cu_0e96ed3824fused_dropout_kernel_vecIN3c108BFloat16EfmLi1ELi16EbEEvNS_4cuda6detail10TensorInfoIKT_T1_EENS7_IS8_SA_EENS7_IT4_SA_EESA_T0_NS_15PhiloxCudaStateE --------------------------
	.section	.text._ZN2at6native43_GLOBAL__N__7cc8d1ed_10_Dropout_cu_0e96ed3824fused_dropout_kernel_vecIN3c108BFloat16EfmLi1ELi16EbEEvNS_4cuda6detail10TensorInfoIKT_T1_EENS7_IS8_SA_EENS7_IT4_SA_EESA_T0_NS_15PhiloxCudaStateE,"ax",@progbits
	.align	128
.text._ZN2at6native43_GLOBAL__N__7cc8d1ed_10_Dropout_cu_0e96ed3824fused_dropout_kernel_vecIN3c108BFloat16EfmLi1ELi16EbEEvNS_4cuda6detail10TensorInfoIKT_T1_EENS7_IS8_SA_EENS7_IT4_SA_EESA_T0_NS_15PhiloxCudaStateE:
        .type           _ZN2at6native43_GLOBAL__N__7cc8d1ed_10_Dropout_cu_0e96ed3824fused_dropout_kernel_vecIN3c108BFloat16EfmLi1ELi16EbEEvNS_4cuda6detail10TensorInfoIKT_T1_EENS7_IS8_SA_EENS7_IT4_SA_EESA_T0_NS_15PhiloxCudaStateE,@function
        .size           _ZN2at6native43_GLOBAL__N__7cc8d1ed_10_Dropout_cu_0e96ed3824fused_dropout_kernel_vecIN3c108BFloat16EfmLi1ELi16EbEEvNS_4cuda6detail10TensorInfoIKT_T1_EENS7_IS8_SA_EENS7_IT4_SA_EESA_T0_NS_15PhiloxCudaStateE,(.L_x_14187 - _ZN2at6native43_GLOBAL__N__7cc8d1ed_10_Dropout_cu_0e96ed3824fused_dropout_kernel_vecIN3c108BFloat16EfmLi1ELi16EbEEvNS_4cuda6detail10TensorInfoIKT_T1_EENS7_IS8_SA_EENS7_IT4_SA_EESA_T0_NS_15PhiloxCudaStateE)
        .other          _ZN2at6native43_GLOBAL__N__7cc8d1ed_10_Dropout_cu_0e96ed3824fused_dropout_kernel_vecIN3c108BFloat16EfmLi1ELi16EbEEvNS_4cuda6detail10TensorInfoIKT_T1_EENS7_IS8_SA_EENS7_IT4_SA_EESA_T0_NS_15PhiloxCudaStateE,@"STO_CUDA_ENTRY STV_DEFAULT"
_ZN2at6native43_GLOBAL__N__7cc8d1ed_10_Dropout_cu_0e96ed3824fused_dropout_kernel_vecIN3c108BFloat16EfmLi1ELi16EbEEvNS_4cuda6detail10TensorInfoIKT_T1_EENS7_IS8_SA_EENS7_IT4_SA_EESA_T0_NS_15PhiloxCudaStateE:
        /* <DEDUP_REMOVED lines=27> */
[----:B------:R-:W-:-:S04]  /*01b0*/  @UP0 UIADD3.X UR9, UPT, UPT, URZ, UR5, URZ, UP1, !UPT ;  /* 0x00000005ff090290 */ /* 0x000fc80008ffe4ff */
        /* <DEDUP_REMOVED lines=14> */
[----:B------:R-:W-:Y:S01]  /*02a0*/  UIADD3 UR21, UPT, UPT, UR11, 0x32370b8f, URZ ;  /* 0x32370b8f0b157890 */ /* 0x000fe2000fffe0ff */
[----:B------:R-:W-:Y:S01]  /*02b0*/  IMAD.U32 R10, RZ, RZ, UR4 ;  /* 0x00000004ff0a7e24 */ /* 0x000fe2000f8e00ff */
[----:B------:R-:W-:Y:S02]  /*02c0*/  UIADD3 UR4, UPT, UPT, UR10, -0x255992d5, URZ ;  /* 0xdaa66d2b0a047890 */ /* 0x000fe4000fffe0ff */
        /* <DEDUP_REMOVED lines=10> */
[----:B------:R-:W-:Y:S02]  /*0370*/  UIADD3 UR27, UPT, UPT, UR11, 0x646e171e, URZ ;  /* 0x646e171e0b1b7890 */ /* 0x000fe4000fffe0ff */
[----:B------:R-:W-:Y:S01]  /*0380*/  UIADD3 UR26, UPT, UPT, UR10, -0x4ab325aa, URZ ;  /* 0xb54cda560a1a7890 */ /* 0x000fe2000fffe0ff */
[----:B------:R-:W-:Y:S01]  /*0390*/  IMAD.WIDE.U32 R8, R8, -0x326172a9, RZ ;  /* 0xcd9e8d5708087825 */ /* 0x000fe200078e00ff */
[----:B------:R-:W-:Y:S01]  /*03a0*/  LOP3.LUT R5, R10, UR19, R5, 0x96, !PT ;  /* 0x000000130a057c12 */ /* 0x000fe2000f8e9605 */
[----:B------:R-:W-:Y:S02]  /*03b0*/  UIADD3 UR28, UPT, UPT, UR10, 0x5384540f, URZ ;  /* 0x5384540f0a1c7890 */ /* 0x000fe4000fffe0ff */
[----:B------:R-:W-:Y:S01]  /*03c0*/  UIADD3 UR29, UPT, UPT, UR11, 0x1fd5c5a3, URZ ;  /* 0x1fd5c5a30b1d7890 */ /* 0x000fe2000fffe0ff */
        /* <DEDUP_REMOVED lines=8> */
[----:B------:R-:W-:Y:S01]  /*0450*/  IMAD.WIDE.U32 R4, R5, -0x326172a9, RZ ;  /* 0xcd9e8d5705047825 */ /* 0x000fe200078e00ff */
[----:B------:R-:W-:-:S03]  /*0460*/  UIADD3 UR32, UPT, UPT, UR10, -0x700cb87f, URZ ;  /* 0x8ff347810a207890 */ /* 0x000fc6000fffe0ff */
        /* <DEDUP_REMOVED lines=11> */
[----:B------:R-:W-:-:S04]  /*0520*/  IMAD.WIDE.U32 R4, R2, 0x10, RZ ;  /* 0x0000001002047825 */ /* 0x000fc800078e00ff */
[----:B------:R-:W-:Y:S01]  /*0530*/  IMAD.WIDE.U32 R6, R6, -0x2daee0ad, RZ ;  /* 0xd2511f5306067825 */ /* 0x000fe200078e00ff */
[----:B0-----:R-:W-:-:S03]  /*0540*/  ISETP.GE.U32.AND P0, PT, R4, UR4, PT ;  /* 0x0000000404007c0c */ /* 0x001fc6000bf06070 */
[----:B------:R-:W-:Y:S01]  /*0550*/  IMAD.WIDE.U32 R28, R28, -0x2daee0ad, RZ ;  /* 0xd2511f531c1c7825 */ /* 0x000fe200078e00ff */
[----:B------:R-:W-:Y:S02]  /*0560*/  ISETP.GE.U32.AND.EX P0, PT, R5, UR5, PT, P0 ;  /* 0x0000000505007c0c */ /* 0x000fe4000bf06100 */
[----:B------:R-:W-:Y:S02]  /*0570*/  LOP3.LUT R7, R8, UR29, R7, 0x96, !PT ;  /* 0x0000001d08077c12 */ /* 0x000fe4000f8e9607 */
[----:B------:R-:W-:-:S03]  /*0580*/  LOP3.LUT R31, R6, UR31, R29, 0x96, !PT ;  /* 0x0000001f061f7c12 */ /* 0x000fc6000f8e961d */
        /* <DEDUP_REMOVED lines=11> */
[----:B------:R-:W-:Y:S01]  /*0640*/  IMAD.MOV.U32 R3, RZ, RZ, R5 ;  /* 0x000000ffff037224 */ /* 0x000fe200078e0005 */
[----:B------:R-:W-:Y:S01]  /*0650*/  MOV R5, UR6 ;  /* 0x0000000600057c02 */ /* 0x000fe20008000f00 */
[----:B------:R-:W-:Y:S02]  /*0660*/  IMAD.MOV.U32 R29, RZ, RZ, R14 ;  /* 0x000000ffff1d7224 */ /* 0x000fe400078e000e */
[----:B------:R-:W-:-:S02]  /*0670*/  IMAD.U32 R4, RZ, RZ, UR7 ;  /* 0x00000007ff047e24 */ /* 0x000fc4000f8e00ff */
[----:B0-----:R-:W-:-:S06]  /*0680*/  FMUL.FTZ R8, R8, 1 ;  /* 0x3f80000008087820 */ /* 0x001fcc0000410000 */
[----:B------:R-:W0:Y:S08]  /*0690*/  F2F.F64.F32 R8, R8 ;  /* 0x0000000800087310 */ /* 0x000e300000201800 */
[----:B0-----:R-:W0:Y:S01]  /*06a0*/  MUFU.RCP64H R7, R9 ;  /* 0x0000000900077308 */ /* 0x001e220000001800 */
[----:B------:R-:W-:-:S04]  /*06b0*/  IADD3 R6, PT, PT, R9, 0x300402, RZ ;  /* 0x0030040209067810 */ /* 0x000fc80007ffe0ff */
[----:B------:R-:W-:Y:S02]  /*06c0*/  FSETP.GEU.AND P0, PT, |R6|, 5.8789094863358348022e-39, PT ;  /* 0x004004020600780b */ /* 0x000fe40003f0e200 */
[----:B0-----:R-:W-:-:S08]  /*06d0*/  DFMA R10, -R8, R6, 1 ;  /* 0x3ff00000080a742b */ /* 0x001fd00000000106 */
[----:B------:R-:W-:-:S08]  /*06e0*/  DFMA R10, R10, R10, R10 ;  /* 0x0000000a0a0a722b */ /* 0x000fd0000000000a */
[----:B------:R-:W-:-:S08]  /*06f0*/  DFMA R10, R6, R10, R6 ;  /* 0x0000000a060a722b */ /* 0x000fd00000000006 */
[----:B------:R-:W-:-:S08]  /*0700*/  DFMA R12, -R8, R10, 1 ;  /* 0x3ff00000080c742b */ /* 0x000fd0000000010a */
[----:B------:R-:W-:Y:S01]  /*0710*/  DFMA R10, R10, R12, R10 ;  /* 0x0000000c0a0a722b */ /* 0x000fe2000000000a */
[----:B------:R-:W-:Y:S10]  /*0720*/  @P0 BRA `(.L_x_4451) ;  /* 0x0000000000100947 */ /* 0x000ff40003800000 */
[----:B------:R-:W-:-:S05]  /*0730*/  LOP3.LUT R6, R9, 0x7fffffff, RZ, 0xc0, !PT ;  /* 0x7fffffff09067812 */ /* 0x000fca00078ec0ff */
[----:B------:R-:W-:Y:S01]  /*0740*/  VIADD R12, R6, 0xfff00000 ;  /* 0xfff00000060c7836 */ /* 0x000fe20000000000 */
[----:B------:R-:W-:-:S07]  /*0750*/  MOV R6, 0x770 ;  /* 0x0000077000067802 */ /* 0x000fce0000000f00 */
[----:B------:R-:W-:Y:S05]  /*0760*/  CALL.REL.NOINC `($__internal_77_$__cuda_sm20_dblrcp_rn_slowpath_v3) ;  /* 0x0000001c00d47944 */ /* 0x000fea0003c00000 */
.L_x_4451:
        /* <DEDUP_REMOVED lines=14> */
[----:B------:R-:W-:Y:S01]  /*0850*/  @!P0 R2UR UR4, R6 ;  /* 0x00000000060482ca */ /* 0x000fe200000e0000 */
[----:B01234-:R-:W-:-:S14]  /*0860*/  IMAD.MOV.U32 R6, RZ, RZ, RZ ;  /* 0x000000ffff067224 */ /* 0x01ffdc00078e00ff */
.L_x_4468:
[----:B------:R-:W-:Y:S01]  /*0870*/  VIADD R7, R4, 0x1 ;  /* 0x0000000104077836 */ /* 0x000fe20000000000 */
[----:B------:R-:W-:Y:S04]  /*0880*/  BSSY.RECONVERGENT B0, `(.L_x_4452) ;  /* 0x000000c000007945 */ /* 0x000fe80003800200 */
[C---:B------:R-:W-:Y:S01]  /*0890*/  ISETP.NE.AND P0, PT, R7.reuse, RZ, PT ;  /* 0x000000ff0700720c */ /* 0x040fe20003f05270 */
[----:B------:R-:W-:-:S12]  /*08a0*/  IMAD.HI.U32 R7, R7, -0x2daee0ad, RZ ;  /* 0xd2511f5307077827 */ /* 0x000fd800078e00ff */
[----:B0-----:R-:W-:Y:S05]  /*08b0*/  @P0 BRA `(.L_x_4453) ;  /* 0x0000000000200947 */ /* 0x001fea0003800000 */
[----:B------:R-:W-:-:S04]  /*08c0*/  IADD3 R5, PT, PT, R5, 0x1, RZ ;  /* 0x0000000105057810 */ /* 0x000fc80007ffe0ff */
[----:B------:R-:W-:-:S13]  /*08d0*/  ISETP.NE.AND P0, PT, R5, RZ, PT ;  /* 0x000000ff0500720c */ /* 0x000fda0003f05270 */
[----:B------:R-:W-:Y:S02]  /*08e0*/  @!P0 VIADD R2, R2, 0x1 ;  /* 0x0000000102028836 */ /* 0x000fe40000000000 */
[----:B------:R-:W-:Y:S02]  /*08f0*/  @!P0 VIADD R8, R6, 0x1 ;  /* 0x0000000106088836 */ /* 0x000fe40000000000 */
[----:B------:R-:W-:Y:S01]  /*0900*/  @!P0 IMAD.MOV.U32 R5, RZ, RZ, RZ ;  /* 0x000000ffff058224 */ /* 0x000fe200078e00ff */
[----:B------:R-:W-:-:S13]  /*0910*/  ISETP.NE.AND P1, PT, R2, RZ, !P0 ;  /* 0x000000ff0200720c */ /* 0x000fda0004725270 */
[----:B------:R-:W-:-:S05]  /*0920*/  @P1 IMAD.MOV R8, RZ, RZ, R6 ;  /* 0x000000ffff081224 */ /* 0x000fca00078e0206 */
[----:B------:R-:W-:-:S07]  /*0930*/  @!P0 MOV R6, R8 ;  /* 0x0000000800068202 */ /* 0x000fce0000000f00 */
.L_x_4453:
[----:B------:R-:W-:Y:S05]  /*0940*/  BSYNC.RECONVERGENT B0 ;  /* 0x0000000000007941 */ /* 0x000fea0003800200 */
.L_x_4452:
        /* <DEDUP_REMOVED lines=15> */
[----:B------:R-:W-:Y:S01]  /*0a40*/  LOP3.LUT R10, R12, UR19, R15, 0x96, !PT ;  /* 0x000000130c0a7c12 */ /* 0x000fe2000f8e960f */
[----:B------:R-:W-:-:S04]  /*0a50*/  IMAD.WIDE.U32 R12, R13, -0x326172a9, RZ ;  /* 0xcd9e8d570d0c7825 */ /* 0x000fc800078e00ff */
[----:B------:R-:W-:Y:S01]  /*0a60*/  IMAD.WIDE.U32 R10, R10, -0x2daee0ad, RZ ;  /* 0xd2511f530a0a7825 */ /* 0x000fe200078e00ff */
[----:B------:R-:W-:-:S03]  /*0a70*/  LOP3.LUT R9, R35, R14, R13, 0x96, !PT ;  /* 0x0000000e23097212 */ /* 0x000fc600078e960d */
[----:B------:R-:W-:Y:S01]  /*0a80*/  IMAD.U32 R7, RZ, RZ, UR8 ;  /* 0x00000008ff077e24 */ /* 0x000fe2000f8e00ff */
[----:B------:R-:W-:Y:S01]  /*0a90*/  LOP3.LUT R14, R8, UR21, R11, 0x96, !PT ;  /* 0x00000015080e7c12 */ /* 0x000fe2000f8e960b */
[----:B------:R-:W-:-:S03]  /*0aa0*/  IMAD.WIDE.U32 R8, R9, -0x2daee0ad, RZ ;  /* 0xd2511f5309087825 */ /* 0x000fc600078e00ff */
[----:B------:R-:W-:Y:S01]  /*0ab0*/  ISETP.GT.AND P0, PT, R7, 0x1, PT ;  /* 0x000000010700780c */ /* 0x000fe20003f04270 */
[----:B------:R-:W-:Y:S01]  /*0ac0*/  IMAD.WIDE.U32 R14, R14, -0x326172a9, RZ ;  /* 0xcd9e8d570e0e7825 */ /* 0x000fe200078e00ff */
[----:B------:R-:W-:-:S03]  /*0ad0*/  LOP3.LUT R13, R10, UR23, R9, 0x96, !PT ;  /* 0x000000170a0d7c12 */ /* 0x000fc6000f8e9609 */
        /* <DEDUP_REMOVED lines=25> */
[----:B------:R-:W-:Y:S02]  /*0c70*/  IMAD.MOV.U32 R9, RZ, RZ, R28 ;  /* 0x000000ffff097224 */ /* 0x000fe400078e001c */
[----:B------:R-:W-:-:S06]  /*0c80*/  IMAD.MOV.U32 R10, RZ, RZ, R29 ;  /* 0x000000ffff0a7224 */ /* 0x000fcc00078e001d */
[----:B------:R-:W-:Y:S05]  /*0c90*/  BRA.U !UP0, `(.L_x_4455) ;  /* 0x00000001083c7547 */ /* 0x000fea000b800000 */
[----:B------:R-:W-:Y:S01]  /*0ca0*/  IMAD.MOV.U32 R30, RZ, RZ, R31 ;  /* 0x000000ffff1e7224 */ /* 0x000fe200078e001f */
[----:B------:R-:W-:Y:S01]  /*0cb0*/  MOV R9, R29 ;  /* 0x0000001d00097202 */ /* 0x000fe20000000f00 */
[----:B------:R-:W-:Y:S02]  /*0cc0*/  IMAD.MOV.U32 R10, RZ, RZ, R15 ;  /* 0x000000ffff0a7224 */ /* 0x000fe400078e000f */
[----:B------:R-:W-:Y:S01]  /*0cd0*/  IMAD.MOV.U32 R31, RZ, RZ, R28 ;  /* 0x000000ffff1f7224 */ /* 0x000fe200078e001c */
[----:B------:R-:W-:Y:S06]  /*0ce0*/  BRA `(.L_x_4455) ;  /* 0x0000000000287947 */ /* 0x000fec0003800000 */
.L_x_4454:
        /* <DEDUP_REMOVED lines=10> */
.L_x_4455:
[----:B------:R-:W-:Y:S01]  /*0d90*/  VIADD R7, R4, 0x2 ;  /* 0x0000000204077836 */ /* 0x000fe20000000000 */
[----:B------:R-:W-:Y:S04]  /*0da0*/  BSSY.RECONVERGENT B0, `(.L_x_4456) ;  /* 0x000000c000007945 */ /* 0x000fe80003800200 */
[C---:B------:R-:W-:Y:S01]  /*0db0*/  ISETP.NE.AND P1, PT, R7.reuse, RZ, PT ;  /* 0x000000ff0700720c */ /* 0x040fe20003f25270 */
[----:B------:R-:W-:-:S12]  /*0dc0*/  IMAD.HI.U32 R7, R7, -0x2daee0ad, RZ ;  /* 0xd2511f5307077827 */ /* 0x000fd800078e00ff */
[----:B------:R-:W-:Y:S05]  /*0dd0*/  @P1 BRA `(.L_x_4457) ;  /* 0x0000000000201947 */ /* 0x000fea0003800000 */
[----:B------:R-:W-:-:S05]  /*0de0*/  VIADD R5, R5, 0x1 ;  /* 0x0000000105057836 */ /* 0x000fca0000000000 */
[----:B------:R-:W-:-:S13]  /*0df0*/  ISETP.NE.AND P1, PT, R5, RZ, PT ;  /* 0x000000ff0500720c */ /* 0x000fda0003f25270 */
[----:B------:R-:W-:Y:S02]  /*0e00*/  @!P1 VIADD R2, R2, 0x1 ;  /* 0x0000000102029836 */ /* 0x000fe40000000000 */
[----:B------:R-:W-:Y:S02]  /*0e10*/  @!P1 VIADD R11, R6, 0x1 ;  /* 0x00000001060b9836 */ /* 0x000fe40000000000 */
[----:B------:R-:W-:Y:S01]  /*0e20*/  @!P1 IMAD.MOV.U32 R5, RZ, RZ, RZ ;  /* 0x000000ffff059224 */ /* 0x000fe200078e00ff */
[----:B------:R-:W-:-:S13]  /*0e30*/  ISETP.NE.AND P2, PT, R2, RZ, !P1 ;  /* 0x000000ff0200720c */ /* 0x000fda0004f45270 */
[----:B------:R-:W-:-:S05]  /*0e40*/  @P2 IADD3 R11, PT, PT, R6, RZ, RZ ;  /* 0x000000ff060b2210 */ /* 0x000fca0007ffe0ff */
[----:B------:R-:W-:-:S07]  /*0e50*/  @!P1 IMAD.MOV.U32 R6, RZ, RZ, R11 ;  /* 0x000000ffff069224 */ /* 0x000fce00078e000b */
.L_x_4457:
[----:B------:R-:W-:Y:S05]  /*0e60*/  BSYNC.RECONVERGENT B0 ;  /* 0x0000000000007941 */ /* 0x000fea0003800200 */
.L_x_4456:
[----:B------:R-:W-:Y:S01]  /*0e70*/  IMAD.WIDE.U32 R12, R2, -0x326172a9, RZ ;  /* 0xcd9e8d57020c7825 */ /* 0x000fe200078e00ff */
[----:B------:R-:W-:Y:S02]  /*0e80*/  LOP3.LUT R7, R6, UR11, R7, 0x96, !PT ;  /* 0x0000000b06077c12 */ /* 0x000fe4000f8e9607 */
[----:B------:R-:W-:Y:S02]  /*0e90*/  I2FP.F32.U32 R22, R10 ;  /* 0x0000000a00167245 */ /* 0x000fe40000201000 */
[----:B------:R-:W-:Y:S01]  /*0ea0*/  LOP3.LUT R20, R5, UR10, R13, 0x96, !PT ;  /* 0x0000000a05147c12 */ /* 0x000fe2000f8e960d */
[----:B------:R-:W-:-:S04]  /*0eb0*/  IMAD.WIDE.U32 R16, R7, -0x326172a9, RZ ;  /* 0xcd9e8d5707107825 */ /* 0x000fc800078e00ff */
[----:B------:R-:W-:Y:S01]  /*0ec0*/  IMAD.WIDE.U32 R20, R20, -0x2daee0ad, RZ ;  /* 0xd2511f5314147825 */ /* 0x000fe200078e00ff */
[----:B------:R-:W-:-:S03]  /*0ed0*/  LOP3.LUT R12, R12, UR9, R17, 0x96, !PT ;  /* 0x000000090c0c7c12 */ /* 0x000fc6000f8e9611 */
[----:B------:R-:W-:Y:S02]  /*0ee0*/  VIADD R7, R32, 0xd2511f53 ;  /* 0xd2511f5320077836 */ /* 0x000fe40000000000 */
[----:B------:R-:W-:-:S03]  /*0ef0*/  IMAD.WIDE.U32 R12, R12, -0x2daee0ad, RZ ;  /* 0xd2511f530c0c7825 */ /* 0x000fc600078e00ff */
[----:B------:R-:W-:Y:S02]  /*0f00*/  LOP3.LUT R7, R7, UR18, R21, 0x96, !PT ;  /* 0x0000001207077c12 */ /* 0x000fe4000f8e9615 */
[----:B------:R-:W-:-:S03]  /*0f10*/  LOP3.LUT R17, R20, UR20, R13, 0x96, !PT ;  /* 0x0000001414117c12 */ /* 0x000fc6000f8e960d */
[----:B------:R-:W-:-:S04]  /*0f20*/  IMAD.WIDE.U32 R18, R7, -0x326172a9, RZ ;  /* 0xcd9e8d5707127825 */ /* 0x000fc800078e00ff */
[----:B------:R-:W-:Y:S01]  /*0f30*/  HFMA2 R7, -RZ, RZ, 0.1171875, 0 ;  /* 0x2f800000ff077431 */ /* 0x000fe200000001ff */
[----:B------:R-:W-:Y:S01]  /*0f40*/  LOP3.LUT R20, R16, UR19, R19, 0x96, !PT ;  /* 0x0000001310147c12 */ /* 0x000fe2000f8e9613 */
[----:B------:R-:W-:-:S04]  /*0f50*/  IMAD.WIDE.U32 R16, R17, -0x326172a9, RZ ;  /* 0xcd9e8d5711107825 */ /* 0x000fc800078e00ff */
[----:B------:R-:W-:Y:S01]  /*0f60*/  IMAD.WIDE.U32 R20, R20, -0x2daee0ad, RZ ;  /* 0xd2511f5314147825 */ /* 0x000fe200078e00ff */
[----:B------:R-:W-:-:S03]  /*0f70*/  LOP3.LUT R13, R35, R18, R17, 0x96, !PT ;  /* 0x00000012230d7212 */ /* 0x000fc600078e9611 */
        /* <DEDUP_REMOVED lines=25> */
[----:B------:R-:W-:Y:S01]  /*1110*/  FFMA.FTZ R10, R20, R7, 1.1641532182693481445e-10 ;  /* 0x2f000000140a7423 */ /* 0x000fe20000010007 */
[----:B------:R-:W-:Y:S01]  /*1120*/  IMAD.HI.U32 R13, R28, -0x2daee0ad, RZ ;  /* 0xd2511f531c0d7827 */ /* 0x000fe200078e00ff */
[----:B------:R-:W-:-:S03]  /*1130*/  LOP3.LUT R12, R12, UR32, R19, 0x96, !PT ;  /* 0x000000200c0c7c12 */ /* 0x000fc6000f8e9613 */
        /* <DEDUP_REMOVED lines=8> */
[----:B------:R-:W-:-:S08]  /*11c0*/  IMAD.MOV.U32 R29, RZ, RZ, R17 ;  /* 0x000000ffff1d7224 */ /* 0x000fd000078e0011 */
[----:B------:R-:W-:Y:S05]  /*11d0*/  BRA.U !UP0, `(.L_x_4459) ;  /* 0x00000001083c7547 */ /* 0x000fea000b800000 */
[----:B------:R-:W-:Y:S02]  /*11e0*/  IMAD.MOV.U32 R15, RZ, RZ, R26 ;  /* 0x000000ffff0f7224 */ /* 0x000fe400078e001a */
[----:B------:R-:W-:Y:S01]  /*11f0*/  IMAD.MOV.U32 R26, RZ, RZ, R34 ;  /* 0x000000ffff1a7224 */ /* 0x000fe200078e0022 */
[----:B------:R-:W-:Y:S01]  /*1200*/  MOV R34, R17 ;  /* 0x0000001100227202 */ /* 0x000fe20000000f00 */
[----:B------:R-:W-:Y:S01]  /*1210*/  IMAD.MOV.U32 R29, RZ, RZ, R12 ;  /* 0x000000ffff1d7224 */ /* 0x000fe200078e000c */
[----:B------:R-:W-:Y:S06]  /*1220*/  BRA `(.L_x_4459) ;  /* 0x0000000000287947 */ /* 0x000fec0003800000 */
.L_x_4458:
[----:B------:R-:W-:Y:S01]  /*1230*/  UISETP.NE.AND UP0, UPT, UR8, 0x2, UPT ;  /* 0x000000020800788c */ /* 0x000fe2000bf05270 */
[----:B------:R-:W-:Y:S02]  /*1240*/  IMAD.MOV.U32 R15, RZ, RZ, R34 ;  /* 0x000000ffff0f7224 */ /* 0x000fe400078e0022 */
[----:B------:R-:W-:Y:S02]  /*1250*/  IMAD.MOV.U32 R26, RZ, RZ, R17 ;  /* 0x000000ffff1a7224 */ /* 0x000fe400078e0011 */
[----:B------:R-:W-:Y:S01]  /*1260*/  IMAD.MOV.U32 R34, RZ, RZ, R12 ;  /* 0x000000ffff227224 */ /* 0x000fe200078e000c */
[----:B------:R-:W-:Y:S01]  /*1270*/  PLOP3.LUT P1, PT, PT, PT, UP0, 0x80, 0x8 ;  /* 0x000000000008781c */ /* 0x000fe20003f2f008 */
[----:B------:R-:W-:-:S12]  /*1280*/  IMAD.MOV.U32 R29, RZ, RZ, R14 ;  /* 0x000000ffff1d7224 */ /* 0x000fd800078e000e */
[----:B------:R-:W-:Y:S01]  /*1290*/  @P1 MOV R15, R17 ;  /* 0x00000011000f1202 */ /* 0x000fe20000000f00 */
[----:B------:R-:W-:Y:S02]  /*12a0*/  @P1 IMAD.MOV.U32 R26, RZ, RZ, R12 ;  /* 0x000000ffff1a1224 */ /* 0x000fe400078e000c */
[----:B------:R-:W-:Y:S02]  /*12b0*/  @P1 IMAD.MOV.U32 R34, RZ, RZ, R14 ;  /* 0x000000ffff221224 */ /* 0x000fe400078e000e */
[----:B------:R-:W-:-:S07]  /*12c0*/  @P1 IMAD.MOV.U32 R29, RZ, RZ, R13 ;  /* 0x000000ffff1d1224 */ /* 0x000fce00078e000d */
.L_x_4459:
        /* <DEDUP_REMOVED lines=13> */
.L_x_4461:
[----:B------:R-:W-:Y:S05]  /*13a0*/  BSYNC.RECONVERGENT B0 ;  /* 0x0000000000007941 */ /* 0x000fea0003800200 */
.L_x_4460:
[----:B------:R-:W-:Y:S01]  /*13b0*/  IMAD.WIDE.U32 R20, R2, -0x326172a9, RZ ;  /* 0xcd9e8d5702147825 */ /* 0x000fe200078e00ff */
[----:B------:R-:W-:-:S03]  /*13c0*/  LOP3.LUT R17, R6, UR11, R17, 0x96, !PT ;  /* 0x0000000b06117c12 */ /* 0x000fc6000f8e9611 */
[----:B------:R-:W-:Y:S01]  /*13d0*/  IMAD R28, R28, -0x2daee0ad, RZ ;  /* 0xd2511f531c1c7824 */ /* 0x000fe200078e02ff */
[----:B------:R-:W-:Y:S01]  /*13e0*/  LOP3.LUT R18, R5, UR10, R21, 0x96, !PT ;  /* 0x0000000a05127c12 */ /* 0x000fe2000f8e9615 */
[----:B------:R-:W-:-:S04]  /*13f0*/  IMAD.WIDE.U32 R16, R17, -0x326172a9, RZ ;  /* 0xcd9e8d5711107825 */ /* 0x000fc800078e00ff */
[----:B------:R-:W-:Y:S01]  /*1400*/  IMAD.WIDE.U32 R18, R18, -0x2daee0ad, RZ ;  /* 0xd2511f5312127825 */ /* 0x000fe200078e00ff */
[----:B------:R-:W-:-:S03]  /*1410*/  LOP3.LUT R20, R20, UR9, R17, 0x96, !PT ;  /* 0x0000000914147c12 */ /* 0x000fc6000f8e9611 */
[----:B------:R-:W-:-:S05]  /*1420*/  VIADD R21, R32, 0xa4a23ea6 ;  /* 0xa4a23ea620157836 */ /* 0x000fca0000000000 */
        /* <DEDUP_REMOVED lines=33> */
[----:B------:R-:W-:Y:S01]  /*1640*/  I2FP.F32.U32 R26, R29 ;  /* 0x0000001d001a7245 */ /* 0x000fe20000201000 */
[----:B------:R-:W-:Y:S01]  /*1650*/  IMAD.HI.U32 R21, R27, -0x2daee0ad, RZ ;  /* 0xd2511f531b157827 */ /* 0x000fe200078e00ff */
[----:B------:R-:W-:-:S03]  /*1660*/  LOP3.LUT R20, R20, UR32, R23, 0x96, !PT ;  /* 0x0000002014147c12 */ /* 0x000fc6000f8e9617 */
[-C--:B------:R-:W-:Y:S01]  /*1670*/  FFMA.FTZ R25, R18, R7.reuse, 1.1641532182693481445e-10 ;  /* 0x2f00000012197423 */ /* 0x080fe20000010007 */
        /* <DEDUP_REMOVED lines=13> */
.L_x_4462:
        /* <DEDUP_REMOVED lines=10> */
.L_x_4463:
[----:B------:R-:W-:Y:S01]  /*17f0*/  IADD3 R4, PT, PT, R4, 0x4, RZ ;  /* 0x0000000404047810 */ /* 0x000fe20007ffe0ff */
[----:B------:R-:W-:Y:S03]  /*1800*/  BSSY.RECONVERGENT B0, `(.L_x_4464) ;  /* 0x000000c000007945 */ /* 0x000fe60003800200 */
        /* <DEDUP_REMOVED lines=11> */
.L_x_4465:
[----:B------:R-:W-:Y:S05]  /*18c0*/  BSYNC.RECONVERGENT B0 ;  /* 0x0000000000007941 */ /* 0x000fea0003800200 */
.L_x_4464:
        /* <DEDUP_REMOVED lines=10> */
[----:B------:R-:W-:Y:S01]  /*1970*/  VIADD R29, R32, 0x76f35df9 ;  /* 0x76f35df9201d7836 */ /* 0x000fe20000000000 */
[----:B------:R-:W-:Y:S01]  /*1980*/  I2FP.F32.U32 R32, R15 ;  /* 0x0000000f00207245 */ /* 0x000fe20000201000 */
[----:B------:R-:W-:-:S03]  /*1990*/  FFMA.FTZ R34, R34, R7, 1.1641532182693481445e-10 ;  /* 0x2f00000022227423 */ /* 0x000fc60000010007 */
        /* <DEDUP_REMOVED lines=46> */
.L_x_4466:
        /* <DEDUP_REMOVED lines=10> */
.L_x_4467:
[C---:B------:R-:W-:Y:S01]  /*1d20*/  IMAD.SHL.U32 R27, R0.reuse, 0x2, RZ ;  /* 0x00000002001b7824 */ /* 0x040fe200078e00ff */
[----:B------:R-:W-:-:S04]  /*1d30*/  SHF.L.U64.HI R38, R0, 0x1, R3 ;  /* 0x0000000100267819 */ /* 0x000fc80000010203 */
[----:B------:R-:W-:-:S04]  /*1d40*/  IADD3 R12, P0, PT, R27, UR6, RZ ;  /* 0x000000061b0c7c10 */ /* 0x000fc8000ff1e0ff */
[----:B------:R-:W-:-:S06]  /*1d50*/  IADD3.X R13, PT, PT, R38, UR7, RZ, P0, !PT ;  /* 0x00000007260d7c10 */ /* 0x000fcc00087fe4ff */
[----:B------:R-:W2:Y:S01]  /*1d60*/  LDG.E.ENL2.256 R16, R12, desc[UR12][R12.64] ;  /* 0xfe00000c0c0c797e */ /* 0x000ea20008121910 */
[----:B------:R-:W-:Y:S01]  /*1d70*/  FSETP.GEU.FTZ.AND P6, PT, R32, UR33, PT ;  /* 0x0000002120007c0b */ /* 0x000fe2000bfde000 */
[----:B------:R-:W-:Y:S05]  /*1d80*/  WARPSYNC.ALL ;  /* 0x0000000000007948 */ /* 0x000fea0003800000 */
[----:B------:R-:W-:Y:S01]  /*1d90*/  I2FP.F32.U32 R20, R20 ;  /* 0x0000001400147245 */ /* 0x000fe20000201000 */
[----:B------:R-:W0:Y:S01]  /*1da0*/  LDCU UR5, c[0x0][0x360] ;  /* 0x00006c00ff0577ac */ /* 0x000e220008000800 */
[----:B------:R-:W-:Y:S02]  /*1db0*/  I2FP.F32.U32 R40, R22 ;  /* 0x0000001600287245 */ /* 0x000fe40000201000 */
[----:B------:R-:W-:Y:S01]  /*1dc0*/  I2FP.F32.U32 R50, R21 ;  /* 0x0000001500327245 */ /* 0x000fe20000201000 */
[-C--:B------:R-:W-:Y:S01]  /*1dd0*/  FFMA.FTZ R37, R20, R7.reuse, 1.1641532182693481445e-10 ;  /* 0x2f00000014257423 */ /* 0x080fe20000010007 */
[----:B------:R-:W-:Y:S01]  /*1de0*/  I2FP.F32.U32 R44, R36 ;  /* 0x00000024002c7245 */ /* 0x000fe20000201000 */
[-C--:B------:R-:W-:Y:S01]  /*1df0*/  FFMA.FTZ R40, R40, R7.reuse, 1.1641532182693481445e-10 ;  /* 0x2f00000028287423 */ /* 0x080fe20000010007 */
[----:B------:R-:W-:Y:S01]  /*1e00*/  SEL R41, RZ, 0x1, P6 ;  /* 0x00000001ff297807 */ /* 0x000fe20003000000 */
[-C--:B------:R-:W-:Y:S01]  /*1e10*/  FFMA.FTZ R50, R50, R7.reuse, 1.1641532182693481445e-10 ;  /* 0x2f00000032327423 */ /* 0x080fe20000010007 */
[----:B------:R-:W-:Y:S01]  /*1e20*/  FSETP.GEU.FTZ.AND P0, PT, R34, UR33, PT ;  /* 0x0000002122007c0b */ /* 0x000fe2000bf1e000 */
[----:B------:R-:W-:Y:S01]  /*1e30*/  FFMA.FTZ R44, R44, R7, 1.1641532182693481445e-10 ;  /* 0x2f0000002c2c7423 */ /* 0x000fe20000010007 */
[----:B------:R-:W-:-:S02]  /*1e40*/  FSETP.GEU.FTZ.AND P1, PT, R35, UR33, PT ;  /* 0x0000002123007c0b */ /* 0x000fc4000bf3e000 */
[----:B------:R-:W-:Y:S02]  /*1e50*/  FSETP.GEU.FTZ.AND P2, PT, R33, UR33, PT ;  /* 0x0000002121007c0b */ /* 0x000fe4000bf5e000 */
[----:B------:R-:W-:Y:S02]  /*1e60*/  FSETP.GEU.FTZ.AND P3, PT, R25, UR33, PT ;  /* 0x0000002119007c0b */ /* 0x000fe4000bf7e000 */
[----:B------:R-:W-:Y:S02]  /*1e70*/  FSETP.GEU.FTZ.AND P4, PT, R26, UR33, PT ;  /* 0x000000211a007c0b */ /* 0x000fe4000bf9e000 */
[----:B------:R-:W-:Y:S02]  /*1e80*/  FSETP.GEU.FTZ.AND P5, PT, R23, UR33, PT ;  /* 0x0000002117007c0b */ /* 0x000fe4000bfbe000 */
[----:B------:R-:W-:Y:S02]  /*1e90*/  FSETP.GEU.FTZ.AND P6, PT, R24, UR33, PT ;  /* 0x0000002118007c0b */ /* 0x000fe4000bfde000 */
[----:B------:R-:W-:-:S02]  /*1ea0*/  SEL R20, RZ, 0x1, P0 ;  /* 0x00000001ff147807 */ /* 0x000fc40000000000 */
[----:B------:R-:W-:Y:S02]  /*1eb0*/  SEL R42, RZ, 0x1, P2 ;  /* 0x00000001ff2a7807 */ /* 0x000fe40001000000 */
[----:B------:R-:W-:Y:S02]  /*1ec0*/  SEL R7, RZ, 0x1, P1 ;  /* 0x00000001ff077807 */ /* 0x000fe40000800000 */
[----:B------:R-:W-:Y:S02]  /*1ed0*/  SEL R36, RZ, 0x1, P4 ;  /* 0x00000001ff247807 */ /* 0x000fe40002000000 */
[----:B------:R-:W-:Y:S02]  /*1ee0*/  SEL R21, RZ, 0x1, P3 ;  /* 0x00000001ff157807 */ /* 0x000fe40001800000 */
[----:B------:R-:W-:Y:S02]  /*1ef0*/  SEL R39, RZ, 0x1, P6 ;  /* 0x00000001ff277807 */ /* 0x000fe40003000000 */
[----:B------:R-:W-:-:S02]  /*1f00*/  SEL R22, RZ, 0x1, P5 ;  /* 0x00000001ff167807 */ /* 0x000fc40002800000 */
[----:B------:R-:W-:Y:S02]  /*1f10*/  FSETP.GEU.FTZ.AND P3, PT, R11, UR33, PT ;  /* 0x000000210b007c0b */ /* 0x000fe4000bf7e000 */
[----:B------:R-:W-:Y:S02]  /*1f20*/  FSETP.GEU.FTZ.AND P2, PT, R10, UR33, PT ;  /* 0x000000210a007c0b */ /* 0x000fe4000bf5e000 */
[----:B------:R-:W-:Y:S02]  /*1f30*/  FSETP.GEU.FTZ.AND P1, PT, R9, UR33, PT ;  /* 0x0000002109007c0b */ /* 0x000fe4000bf3e000 */
[----:B------:R-:W-:Y:S02]  /*1f40*/  FSETP.GEU.FTZ.AND P0, PT, R8, UR33, PT ;  /* 0x0000002108007c0b */ /* 0x000fe4000bf1e000 */
[----:B------:R-:W-:Y:S02]  /*1f50*/  PRMT R41, R20, 0x3340, R41 ;  /* 0x0000334014297816 */ /* 0x000fe40000000029 */
[----:B------:R-:W-:-:S02]  /*1f60*/  PRMT R42, R7, 0x3340, R42 ;  /* 0x00003340072a7816 */ /* 0x000fc4000000002a */
[----:B------:R-:W-:Y:S02]  /*1f70*/  PRMT R36, R21, 0x3340, R36 ;  /* 0x0000334015247816 */ /* 0x000fe40000000024 */
[----:B------:R-:W-:Y:S02]  /*1f80*/  PRMT R39, R22, 0x3340, R39 ;  /* 0x0000334016277816 */ /* 0x000fe40000000027 */
        /* <DEDUP_REMOVED lines=8> */
[----:B------:R-:W-:Y:S02]  /*2010*/  SEL R43, RZ, 0x1, P3 ;  /* 0x00000001ff2b7807 */ /* 0x000fe40001800000 */
[----:B------:R-:W-:-:S02]  /*2020*/  SEL R46, RZ, 0x1, P2 ;  /* 0x00000001ff2e7807 */ /* 0x000fc40001000000 */
[----:B------:R-:W-:Y:S02]  /*2030*/  SEL R45, RZ, 0x1, P1 ;  /* 0x00000001ff2d7807 */ /* 0x000fe40000800000 */
[----:B------:R-:W-:Y:S02]  /*2040*/  SEL R48, RZ, 0x1, P0 ;  /* 0x00000001ff307807 */ /* 0x000fe40000000000 */
[----:B------:R-:W-:Y:S02]  /*2050*/  PRMT R21, R20, 0x3340, R21 ;  /* 0x0000334014157816 */ /* 0x000fe40000000015 */
[----:B------:R-:W-:Y:S02]  /*2060*/  PRMT R22, R7, 0x3340, R22 ;  /* 0x0000334007167816 */ /* 0x000fe40000000016 */
[----:B------:R-:W-:Y:S02]  /*2070*/  PRMT R7, R46, 0x3340, R43 ;  /* 0x000033402e077816 */ /* 0x000fe4000000002b */
[----:B------:R-:W-:-:S02]  /*2080*/  PRMT R20, R48, 0x3340, R45 ;  /* 0x0000334030147816 */ /* 0x000fc4000000002d */
[----:B------:R-:W-:Y:S02]  /*2090*/  FSET.BF.LT.FTZ.AND R50, R50, UR33, PT ;  /* 0x0000002132327c0a */ /* 0x000fe4000b811000 */
[----:B------:R-:W-:Y:S02]  /*20a0*/  FSET.BF.LT.FTZ.AND R34, R34, UR33, PT ;  /* 0x0000002122227c0a */ /* 0x000fe4000b811000 */
[----:B------:R-:W-:Y:S02]  /*20b0*/  FSET.BF.LT.FTZ.AND R26, R26, UR33, PT ;  /* 0x000000211a1a7c0a */ /* 0x000fe4000b811000 */
[----:B------:R-:W-:Y:S02]  /*20c0*/  FSET.BF.LT.FTZ.AND R32, R32, UR33, PT ;  /* 0x0000002120207c0a */ /* 0x000fe4000b811000 */
[----:B------:R-:W-:Y:S02]  /*20d0*/  FSET.BF.LT.FTZ.AND R10, R10, UR33, PT ;  /* 0x000000210a0a7c0a */ /* 0x000fe4000b811000 */
[----:B------:R-:W-:-:S02]  /*20e0*/  FSET.BF.LT.FTZ.AND R44, R44, UR33, PT ;  /* 0x000000212c2c7c0a */ /* 0x000fc4000b811000 */
[----:B------:R-:W-:Y:S02]  /*20f0*/  FSET.BF.LT.FTZ.AND R33, R33, UR33, PT ;  /* 0x0000002121217c0a */ /* 0x000fe4000b811000 */
[----:B------:R-:W-:Y:S02]  /*2100*/  FSET.BF.LT.FTZ.AND R23, R23, UR33, PT ;  /* 0x0000002117177c0a */ /* 0x000fe4000b811000 */
[----:B------:R-:W-:Y:S02]  /*2110*/  FSET.BF.LT.FTZ.AND R37, R37, UR33, PT ;  /* 0x0000002125257c0a */ /* 0x000fe4000b811000 */
[----:B------:R-:W-:Y:S02]  /*2120*/  FSET.BF.LT.FTZ.AND R35, R35, UR33, PT ;  /* 0x0000002123237c0a */ /* 0x000fe4000b811000 */
[C---:B--2---:R-:W-:Y:S01]  /*2130*/  PRMT R43, R19.reuse, 0x7632, R43 ;  /* 0x00007632132b7816 */ /* 0x044fe2000000002b */
[----:B------:R-:W-:Y:S01]  /*2140*/  IMAD.U32 R45, R19, 0x10000, RZ ;  /* 0x00010000132d7824 */ /* 0x000fe200078e00ff */
[----:B------:R-:W-:Y:S01]  /*2150*/  PRMT R19, R18, 0x7632, R19 ;  /* 0x0000763212137816 */ /* 0x000fe20000000013 */
[----:B------:R-:W-:Y:S01]  /*2160*/  IMAD.U32 R48, R16, 0x10000, RZ ;  /* 0x0001000010307824 */ /* 0x000fe200078e00ff */
[----:B------:R-:W-:Y:S01]  /*2170*/  SHF.L.U32 R46, R18, 0x10, RZ ;  /* 0x00000010122e7819 */ /* 0x000fe200000006ff */
[----:B------:R-:W-:Y:S01]  /*2180*/  FMUL.FTZ R45, R50, R45 ;  /* 0x0000002d322d7220 */ /* 0x000fe20000410000 */
[C---:B------:R-:W-:Y:S01]  /*2190*/  PRMT R18, R17.reuse, 0x7632, R18 ;  /* 0x0000763211127816 */ /* 0x040fe20000000012 */
[----:B------:R-:W-:Y:S01]  /*21a0*/  IMAD.U32 R17, R17, 0x10000, RZ ;  /* 0x0001000011117824 */ /* 0x000fe200078e00ff */
[----:B------:R-:W-:Y:S01]  /*21b0*/  PRMT R47, R16, 0x7632, R47 ;  /* 0x00007632102f7816 */ /* 0x000fe2000000002f */
[C---:B------:R-:W-:Y:S01]  /*21c0*/  IMAD.U32 R49, R15.reuse, 0x10000, RZ ;  /* 0x000100000f317824 */ /* 0x040fe200078e00ff */
[----:B------:R-:W-:Y:S01]  /*21d0*/  PRMT R16, R15, 0x7632, R16 ;  /* 0x000076320f107816 */ /* 0x000fe20000000010 */
[----:B------:R-:W-:Y:S01]  /*21e0*/  FMUL.FTZ R34, R34, R17 ;  /* 0x0000001122227220 */ /* 0x000fe20000410000 */
[----:B------:R-:W-:Y:S01]  /*21f0*/  FSET.BF.LT.FTZ.AND R50, R25, UR33, PT ;  /* 0x0000002119327c0a */ /* 0x000fe2000b811000 */
[----:B------:R-:W-:Y:S01]  /*2200*/  IMAD.U32 R43, R43, 0x10000, RZ ;  /* 0x000100002b2b7824 */ /* 0x000fe200078e00ff */
[----:B------:R-:W-:Y:S01]  /*2210*/  SHF.L.U32 R25, R19, 0x10, RZ ;  /* 0x0000001013197819 */ /* 0x000fe200000006ff */
[----:B------:R-:W-:Y:S01]  /*2220*/  IMAD.U32 R19, R18, 0x10000, RZ ;  /* 0x0001000012137824 */ /* 0x000fe200078e00ff */
[----:B------:R-:W-:Y:S01]  /*2230*/  FSET.BF.LT.FTZ.AND R18, R24, UR33, PT ;  /* 0x0000002118127c0a */ /* 0x000fe2000b811000 */
[----:B------:R-:W-:Y:S01]  /*2240*/  FMUL.FTZ R34, R34, UR4 ;  /* 0x0000000422227c20 */ /* 0x000fe20008410000 */
[----:B------:R-:W-:Y:S01]  /*2250*/  FSET.BF.LT.FTZ.AND R24, R11, UR33, PT ;  /* 0x000000210b187c0a */ /* 0x000fe2000b811000 */
[----:B------:R-:W-:Y:S01]  /*2260*/  IMAD.U32 R11, R16, 0x10000, RZ ;  /* 0x00010000100b7824 */ /* 0x000fe200078e00ff */
[----:B------:R-:W-:Y:S01]  /*2270*/  FSET.BF.LT.FTZ.AND R17, R8, UR33, PT ;  /* 0x0000002108117c0a */ /* 0x000fe2000b811000 */
[----:B------:R-:W-:Y:S01]  /*2280*/  FMUL.FTZ R19, R32, R19 ;  /* 0x0000001320137220 */ /* 0x000fe20000410000 */
[----:B------:R-:W-:Y:S01]  /*2290*/  FSET.BF.LT.FTZ.AND R8, R40, UR33, PT ;  /* 0x0000002128087c0a */ /* 0x000fe2000b811000 */
[----:B------:R-:W-:Y:S01]  /*22a0*/  FMUL.FTZ R11, R26, R11 ;  /* 0x0000000b1a0b7220 */ /* 0x000fe20000410000 */
[C---:B------:R-:W-:Y:S01]  /*22b0*/  PRMT R15, R14.reuse, 0x7632, R15 ;  /* 0x000076320e0f7816 */ /* 0x040fe2000000000f */
[----:B------:R-:W0:Y:S01]  /*22c0*/  LDC R26, c[0x0][0x370] ;  /* 0x0000dc00ff1a7b82 */ /* 0x000e220000000800 */
[----:B------:R-:W-:Y:S01]  /*22d0*/  SHF.L.U32 R51, R14, 0x10, RZ ;  /* 0x000000100e337819 */ /* 0x000fe200000006ff */
[----:B------:R-:W-:Y:S01]  /*22e0*/  FMUL.FTZ R8, R8, R25 ;  /* 0x0000001908087220 */ /* 0x000fe20000410000 */
[C---:B------:R-:W-:Y:S01]  /*22f0*/  PRMT R52, R12.reuse, 0x7632, R52 ;  /* 0x000076320c347816 */ /* 0x040fe20000000034 */
[----:B------:R-:W-:Y:S01]  /*2300*/  IMAD.U32 R12, R12, 0x10000, RZ ;  /* 0x000100000c0c7824 */ /* 0x000fe200078e00ff */
[C---:B------:R-:W-:Y:S01]  /*2310*/  PRMT R14, R13.reuse, 0x7632, R14 ;  /* 0x000076320d0e7816 */ /* 0x040fe2000000000e */
[----:B------:R-:W-:Y:S01]  /*2320*/  IMAD.U32 R13, R13, 0x10000, RZ ;  /* 0x000100000d0d7824 */ /* 0x000fe200078e00ff */
[----:B------:R-:W-:Y:S01]  /*2330*/  SHF.L.U32 R25, R15, 0x10, RZ ;  /* 0x000000100f197819 */ /* 0x000fe200000006ff */
[----:B------:R-:W-:Y:S01]  /*2340*/  FMUL.FTZ R12, R17, R12 ;  /* 0x0000000c110c7220 */ /* 0x000fe20000410000 */
[----:B------:R-:W-:Y:S01]  /*2350*/  FSET.BF.LT.FTZ.AND R17, R9, UR33, PT ;  /* 0x0000002109117c0a */ /* 0x000fe2000b811000 */
[----:B------:R-:W-:-:S02]  /*2360*/  IMAD.U32 R15, R14, 0x10000, RZ ;  /* 0x000100000e0f7824 */ /* 0x000fc400078e00ff */
[----:B------:R-:W-:Y:S01]  /*2370*/  FMUL.FTZ R13, R10, R13 ;  /* 0x0000000d0a0d7220 */ /* 0x000fe20000410000 */
[----:B------:R-:W-:Y:S02]  /*2380*/  IMAD.U32 R32, R47, 0x10000, RZ ;  /* 0x000100002f207824 */ /* 0x000fe400078e00ff */
[----:B------:R-:W-:Y:S01]  /*2390*/  FMUL.FTZ R10, R44, R43 ;  /* 0x0000002b2c0a7220 */ /* 0x000fe20000410000 */
[----:B------:R-:W-:Y:S02]  /*23a0*/  IMAD.U32 R14, R52, 0x10000, RZ ;  /* 0x00010000340e7824 */ /* 0x000fe400078e00ff */
[----:B------:R-:W-:Y:S01]  /*23b0*/  FMUL.FTZ R19, R19, UR4 ;  /* 0x0000000413137c20 */ /* 0x000fe20008410000 */
[----:B------:R-:W-:Y:S01]  /*23c0*/  FMUL.FTZ R9, R33, R32 ;  /* 0x0000002021097220 */ /* 0x000fe20000410000 */
[----:B------:R-:W-:Y:S01]  /*23d0*/  FMUL.FTZ R49, R50, R49 ;  /* 0x0000003132317220 */ /* 0x000fe20000410000 */
[----:B------:R-:W-:Y:S01]  /*23e0*/  FMUL.FTZ R14, R17, R14 ;  /* 0x0000000e110e7220 */ /* 0x000fe20000410000 */
[----:B------:R-:W-:Y:S01]  /*23f0*/  PRMT R17, R39, 0x5410, R36 ;  /* 0x0000541027117816 */ /* 0x000fe20000000024 */
[----:B------:R-:W-:Y:S01]  /*2400*/  FMUL.FTZ R36, R10, UR4 ;  /* 0x000000040a247c20 */ /* 0x000fe20008410000 */
[----:B------:R-:W-:Y:S01]  /*2410*/  FMUL.FTZ R10, R8, UR4 ;  /* 0x00000004080a7c20 */ /* 0x000fe20008410000 */
[----:B------:R-:W-:Y:S01]  /*2420*/  FMUL.FTZ R24, R24, R15 ;  /* 0x0000000f18187220 */ /* 0x000fe20000410000 */
[----:B------:R-:W-:Y:S01]  /*2430*/  FMUL.FTZ R8, R9, UR4 ;  /* 0x0000000409087c20 */ /* 0x000fe20008410000 */
[----:B------:R-:W-:Y:S01]  /*2440*/  FMUL.FTZ R15, R49, UR4 ;  /* 0x00000004310f7c20 */ /* 0x000fe20008410000 */
[----:B------:R-:W-:Y:S01]  /*2450*/  FMUL.FTZ R32, R11, UR4 ;  /* 0x000000040b207c20 */ /* 0x000fe20008410000 */
[----:B------:R-:W-:Y:S01]  /*2460*/  F2FP.BF16.F32.PACK_AB R9, R19, R34 ;  /* 0x000000221309723e */ /* 0x000fe200000010ff */
[----:B------:R-:W-:Y:S01]  /*2470*/  FMUL.FTZ R12, R12, UR4 ;  /* 0x000000040c0c7c20 */ /* 0x000fe20008410000 */
[----:B------:R-:W-:Y:S01]  /*2480*/  FMUL.FTZ R19, R14, UR4 ;  /* 0x000000040e137c20 */ /* 0x000fe20008410000 */
[----:B------:R-:W-:Y:S01]  /*2490*/  FMUL.FTZ R23, R23, R51 ;  /* 0x0000003317177220 */ /* 0x000fe20000410000 */
[----:B------:R-:W-:Y:S01]  /*24a0*/  FMUL.FTZ R16, R18, R25 ;  /* 0x0000001912107220 */ /* 0x000fe20000410000 */
[----:B------:R-:W-:Y:S01]  /*24b0*/  F2FP.BF16.F32.PACK_AB R15, R32, R15 ;  /* 0x0000000f200f723e */ /* 0x000fe200000010ff */
[----:B------:R-:W-:Y:S01]  /*24c0*/  FMUL.FTZ R37, R37, R46 ;  /* 0x0000002e25257220 */ /* 0x000fe20000410000 */
[----:B------:R-:W-:Y:S01]  /*24d0*/  FMUL.FTZ R23, R23, UR4 ;  /* 0x0000000417177c20 */ /* 0x000fe20008410000 */
[----:B------:R-:W-:Y:S01]  /*24e0*/  FMUL.FTZ R32, R16, UR4 ;  /* 0x0000000410207c20 */ /* 0x000fe20008410000 */
[----:B------:R-:W-:Y:S01]  /*24f0*/  F2FP.BF16.F32.PACK_AB R12, R19, R12 ;  /* 0x0000000c130c723e */ /* 0x000fe200000010ff */
[----:B------:R-:W-:Y:S01]  /*2500*/  FMUL.FTZ R16, R24, UR4 ;  /* 0x0000000418107c20 */ /* 0x000fe20008410000 */
[----:B------:R-:W-:Y:S01]  /*2510*/  PRMT R19, R20, 0x5410, R7 ;  /* 0x0000541014137816 */ /* 0x000fe20000000007 */
[----:B0-----:R-:W-:Y:S01]  /*2520*/  IMAD R7, R26, UR5, RZ ;  /* 0x000000051a077c24 */ /* 0x001fe2000f8e02ff */
[----:B------:R-:W-:Y:S01]  /*2530*/  IADD3 R24, P0, PT, R27, UR14, RZ ;  /* 0x0000000e1b187c10 */ /* 0x000fe2000ff1e0ff */
[----:B------:R-:W-:Y:S01]  /*2540*/  FMUL.FTZ R35, R35, R48 ;  /* 0x0000003023237220 */ /* 0x000fe20000410000 */
[----:B------:R-:W-:Y:S01]  /*2550*/  F2FP.BF16.F32.PACK_AB R14, R32, R23 ;  /* 0x00000017200e723e */ /* 0x000fe200000010ff */
[----:B------:R-:W-:Y:S01]  /*2560*/  FMUL.FTZ R45, R45, UR4 ;  /* 0x000000042d2d7c20 */ /* 0x000fe20008410000 */
[----:B------:R-:W-:Y:S01]  /*2570*/  IADD3 R32, P1, PT, R0, UR16, RZ ;  /* 0x0000001000207c10 */ /* 0x000fe2000ff3e0ff */
[----:B------:R-:W-:Y:S01]  /*2580*/  FMUL.FTZ R37, R37, UR4 ;  /* 0x0000000425257c20 */ /* 0x000fe20008410000 */
[----:B------:R-:W-:Y:S01]  /*2590*/  IADD3.X R25, PT, PT, R38, UR15, RZ, P0, !PT ;  /* 0x0000000f26197c10 */ /* 0x000fe200087fe4ff */
[----:B------:R-:W-:Y:S01]  /*25a0*/  FMUL.FTZ R35, R35, UR4 ;  /* 0x0000000423237c20 */ /* 0x000fe20008410000 */
[----:B------:R-:W-:Y:S01]  /*25b0*/  LEA R0, P0, R7, R0, 0x4 ;  /* 0x0000000007007211 */ /* 0x000fe200078020ff */
[----:B------:R-:W-:Y:S01]  /*25c0*/  FMUL.FTZ R13, R13, UR4 ;  /* 0x000000040d0d7c20 */ /* 0x000fe20008410000 */
[----:B------:R-:W-:-:S02]  /*25d0*/  IADD3.X R33, PT, PT, R3, UR17, RZ, P1, !PT ;  /* 0x0000001103217c10 */ /* 0x000fc40008ffe4ff */
[----:B------:R-:W-:Y:S01]  /*25e0*/  F2FP.BF16.F32.PACK_AB R11, R36, R45 ;  /* 0x0000002d240b723e */ /* 0x000fe200000010ff */
[----:B------:R-:W-:Y:S01]  /*25f0*/  IMAD.X R3, RZ, RZ, R3, P0 ;  /* 0x000000ffff037224 */ /* 0x000fe200000e0603 */
[----:B------:R-:W-:Y:S02]  /*2600*/  ISETP.GE.U32.AND P0, PT, R0, UR34, PT ;  /* 0x0000002200007c0c */ /* 0x000fe4000bf06070 */
[----:B------:R-:W-:Y:S02]  /*2610*/  F2FP.BF16.F32.PACK_AB R10, R10, R37 ;  /* 0x000000250a0a723e */ /* 0x000fe400000010ff */
[----:B------:R-:W-:Y:S02]  /*2620*/  ISETP.GE.U32.AND.EX P0, PT, R3, UR35, PT, P0 ;  /* 0x0000002303007c0c */ /* 0x000fe4000bf06100 */
[----:B------:R-:W-:Y:S02]  /*2630*/  F2FP.BF16.F32.PACK_AB R8, R8, R35 ;  /* 0x000000230808723e */ /* 0x000fe400000010ff */
[----:B------:R-:W-:-:S02]  /*2640*/  F2FP.BF16.F32.PACK_AB R13, R16, R13 ;  /* 0x0000000d100d723e */ /* 0x000fc400000010ff */
[----:B------:R-:W-:Y:S02]  /*2650*/  PRMT R18, R42, 0x5410, R41 ;  /* 0x000054102a127816 */ /* 0x000fe40000000029 */
[----:B------:R-:W-:Y:S01]  /*2660*/  PRMT R16, R22, 0x5410, R21 ;  /* 0x0000541016107816 */ /* 0x000fe20000000015 */
[----:B------:R0:W-:Y:S04]  /*2670*/  STG.E.ENL2.256 desc[UR12][R24.64], R12, R8 ;  /* 0xf800000c1808797f */ /* 0x0001e8000f12180c */
[----:B------:R0:W-:Y:S01]  /*2680*/  STG.E.128 desc[UR12][R32.64], R16 ;  /* 0x0000001020007986 */ /* 0x0001e2000c101d0c */
[----:B------:R-:W-:Y:S06]  /*2690*/  BAR.SYNC.DEFER_BLOCKING 0x0 ;  /* 0x0000000000007b1d */ /* 0x000fec0000010000 */
[----:B------:R-:W-:Y:S05]  /*26a0*/  @!P0 BRA `(.L_x_4468) ;  /* 0xffffffe000708947 */ /* 0x000fea000383ffff */
[----:B------:R-:W-:Y:S05]  /*26b0*/  EXIT ;  /* 0x000000000000794d */ /* 0x000fea0003800000 */
        .weak           $__internal_77_$__cuda_sm20_dblrcp_rn_slowpath_v3
        .type           $__internal_77_$__cuda_sm20_dblrcp_rn_slowpath_v3,@function
        .size           $__internal_77_$__cuda_sm20_dblrcp_rn_slowpath_v3,(.L_x_14187 - $__internal_77_$__cuda_sm20_dblrcp_rn_slowpath_v3)
$__internal_77_$__cuda_sm20_dblrcp_rn_slowpath_v3:
        /* <DEDUP_REMOVED lines=23> */
.L_x_4471:
        /* <DEDUP_REMOVED lines=10> */
.L_x_4469:
[----:B------:R-:W-:Y:S01]  /*28d0*/  LOP3.LUT R11, R9, 0x80000, RZ, 0xfc, !PT ;  /* 0x00080000090b7812 */ /* 0x000fe200078efcff */
[----:B------:R-:W-:-:S07]  /*28e0*/  IMAD.MOV.U32 R10, RZ, RZ, R8 ;  /* 0x000000ffff0a7224 */ /* 0x000fce00078e0008 */
.L_x_4470:
[----:B------:R-:W-:-:S04]  /*28f0*/  IMAD.MOV.U32 R7, RZ, RZ, 0x0 ;  /* 0x00000000ff077424 */ /* 0x000fc800078e00ff */
[----:B------:R-:W-:Y:S05]  /*2900*/  RET.REL.NODEC R6 `(_ZN2at6native43_GLOBAL__N__7cc8d1ed_10_Dropout_cu_0e96ed3824fused_dropout_kernel_vecIN3c108BFloat16EfmLi1ELi16EbEEvNS_4cuda6detail10TensorInfoIKT_T1_EENS7_IS8_SA_EENS7_IT4_SA_EESA_T0_NS_15PhiloxCudaStateE) ;  /* 0xffffffd406bc7950 */ /* 0x000fea0003c3ffff */
.L_x_4472:
        /* <DEDUP_REMOVED lines=15> */
.L_x_14187:


//--------------------- .text._ZN2at6native43_GLOBAL__N__7cc8d1ed_10_Dropout_cu_0e96ed3820fused_dropout_kernelIN3c104HalfEfmLin1ELin1EbEEvNS_4cuda6detail10TensorInfoIKT_T1_EENS7_IS8_SA_EENS7_IT4_SA_EESA_T0_NS_15PhiloxCudaStateE --------------------------
	.section	.text._ZN2at6native43_GLOBAL__N__7cc8d1ed_10_Dropout_cu_0e96ed3820fused_dropout_kernelIN3c104HalfEfmLin1ELin1EbEEvNS_4cuda6detail10TensorInfoIKT_T1_EENS7_IS8_SA_EENS7_IT4_SA_EESA_T0_NS_15PhiloxCudaStateE,"ax",@progbits
	.align	128
.text._ZN2at6native43_GLOBAL__N__7cc8d1ed_10_Dropout_cu_0e96ed3820fused_dropout_kernelIN3c104HalfEfmLin1ELin1EbEEvNS_4cuda6detail10TensorInfoIKT_T1_EENS7_IS8_SA_EENS7_IT4_SA_EESA_T0_NS_15PhiloxCudaStateE:
        .type           _ZN2at6native43_GLOBAL__N__7cc8d1ed_10_Dropout_cu_0e96ed3820fused_dropout_kernelIN3c104HalfEfmLin1ELin1EbEEvNS_4cuda6detail10TensorInfoIKT_T1_EENS7_IS8_SA_EENS7_IT4_SA_EESA_T0_NS_15PhiloxCudaStateE,@function
        .size           _ZN2at6native43_GLOBAL__N__7cc8d1ed_10_Dropout_cu_0e96ed3820fused_dropout_kernelIN3c104HalfEfmLin1ELin1EbEEvNS_4cuda6detail10TensorInfoIKT_T1_EENS7_IS8_SA_EENS7_IT4_SA_EESA_T0_NS_15PhiloxCudaStateE,(.L_x_14189 - _ZN2at6native43_GLOBAL__N__7cc8d1ed_10_Dropout_cu_0e96ed3820fused_dropout_kernelIN3c104HalfEfmLin1ELin1EbEEvNS_4cuda6detail10TensorInfoIKT_T1_EENS7_IS8_SA_EENS7_IT4_SA_EESA_T0_NS_15PhiloxCudaStateE)
        .other          _ZN2at6native43_GLOBAL__N__7cc8d1ed_10_Dropout_cu_0e96ed3820fused_dropout_kernelIN3c104HalfEfmLin1ELin1EbEEvNS_4cuda6detail10TensorInfoIKT_T1_EENS7_IS8_SA_EENS7_IT4_SA_EESA_T0_NS_15PhiloxCudaStateE,@"STO_CUDA_ENTRY STV_DEFAULT"
_ZN2at6native43_GLOBAL__N__7cc8d1ed_10_Dropout_cu_0e96ed3820fused_dropout_kernelIN3c104HalfEfmLin1ELin1EbEEvNS_4cuda6detail10TensorInfoIKT_T1_EENS7_IS8_SA_EENS7_IT4_SA_EESA_T0_NS_15PhiloxCudaStateE:
        /* <DEDUP_REMOVED lines=97> */
[----:B------:R-:W-:Y:S05]  /*0610*/  CALL.REL.NOINC `($__internal_78_$__cuda_sm20_dblrcp_rn_slowpath_v3) ;  /* 0x000001d800147944 */ /* 0x000fea0003c00000 */
.L_x_4473:
        /* <DEDUP_REMOVED lines=33> */
.L_x_4474:
[----:B------:R-:W-:Y:S01]  /*0830*/  IMAD.U32 R34, RZ, RZ, UR4 ;  /* 0x00000004ff227e24 */ /* 0x000fe2000f8e00ff */
[----:B------:R-:W-:Y:S01]  /*0840*/  MOV R31, UR5 ;  /* 0x00000005001f7c02 */ /* 0x000fe20008000f00 */
[----:B------:R-:W-:Y:S01]  /*0850*/  IMAD.MOV.U32 R27, RZ, RZ, RZ ;  /* 0x000000ffff1b7224 */ /* 0x000fe200078e00ff */
[----:B------:R-:W-:-:S07]  /*0860*/  MOV R25, 0x880 ;  /* 0x0000088000197802 */ /* 0x000fce0000000f00 */
[----:B------:R-:W-:Y:S05]  /*0870*/  CALL.REL.NOINC `($__internal_79_$__cuda_sm20_div_u64) ;  /* 0x000001d800107944 */ /* 0x000fea0003c00000 */
.L_x_4475:
        /* <DEDUP_REMOVED lines=16> */
.L_x_4906:
        /* <DEDUP_REMOVED lines=13> */
.L_x_4477:
[----:B------:R-:W-:Y:S05]  /*0a50*/  BSYNC.RECONVERGENT B0 ;  /* 0x0000000000007941 */ /* 0x000fea0003800200 */
.L_x_4476:
        /* <DEDUP_REMOVED lines=73> */
.L_x_4478:
        /* <DEDUP_REMOVED lines=9> */
.L_x_4479:
        /* <DEDUP_REMOVED lines=33> */
.L_x_4509:
        /* <DEDUP_REMOVED lines=33> */
.L_x_4486:
[----:B------:R-:W-:Y:S01]  /*13a0*/  MOV R34, R33 ;  /* 0x0000002100227202 */ /* 0x000fe20000000f00 */
[----:B------:R-:W-:Y:S01]  /*13b0*/  IMAD.MOV.U32 R24, RZ, RZ, R48 ;  /* 0x000000ffff187224 */ /* 0x000fe200078e0030 */
[----:B------:R-:W-:Y:S02]  /*13c0*/  MOV R27, R49 ;  /* 0x00000031001b7202 */ /* 0x000fe40000000f00 */
[----:B------:R-:W-:-:S07]  /*13d0*/  MOV R25, 0x13f0 ;  /* 0x000013f000197802 */ /* 0x000fce0000000f00 */
[----:B------:R-:W-:Y:S05]  /*13e0*/  CALL.REL.NOINC `($__internal_79_$__cuda_sm20_div_u64) ;  /* 0x000001cc00347944 */ /* 0x000fea0003c00000 */
        /* <DEDUP_REMOVED lines=10> */
.L_x_4487:
[----:B------:R-:W-:Y:S05]  /*1490*/  BSYNC.RECONVERGENT B2 ;  /* 0x0000000000027941 */ /* 0x000fea0003800200 */
.L_x_4485:
        /* <DEDUP_REMOVED lines=40> */
.L_x_4489:
[----:B------:R-:W-:Y:S01]  /*1720*/  IMAD.MOV.U32 R34, RZ, RZ, R48 ;  /* 0x000000ffff227224 */ /* 0x000fe200078e0030 */
[----:B------:R-:W-:Y:S01]  /*1730*/  MOV R31, R49 ;  /* 0x00000031001f7202 */ /* 0x000fe20000000f00 */
[----:B------:R-:W-:Y:S01]  /*1740*/  IMAD.MOV.U32 R24, RZ, RZ, R50 ;  /* 0x000000ffff187224 */ /* 0x000fe200078e0032 */
[----:B------:R-:W-:Y:S02]  /*1750*/  MOV R27, R51 ;  /* 0x00000033001b7202 */ /* 0x000fe40000000f00 */
[----:B------:R-:W-:-:S07]  /*1760*/  MOV R25, 0x1780 ;  /* 0x0000178000197802 */ /* 0x000fce0000000f00 */
[----:B------:R-:W-:Y:S05]  /*1770*/  CALL.REL.NOINC `($__internal_79_$__cuda_sm20_div_u64) ;  /* 0x000001c800507944 */ /* 0x000fea0003c00000 */
        /* <DEDUP_REMOVED lines=10> */
.L_x_4490:
[----:B------:R-:W-:Y:S05]  /*1820*/  BSYNC.RECONVERGENT B2 ;  /* 0x0000000000027941 */ /* 0x000fea0003800200 */
.L_x_4488:
        /* <DEDUP_REMOVED lines=39> */
.L_x_4492:
[----:B------:R-:W-:Y:S01]  /*1aa0*/  MOV R34, R48 ;  /* 0x0000003000227202 */ /* 0x000fe20000000f00 */
[----:B------:R-:W-:Y:S01]  /*1ab0*/  IMAD.MOV.U32 R31, RZ, RZ, R49 ;  /* 0x000000ffff1f7224 */ /* 0x000fe200078e0031 */
[----:B------:R-:W-:Y:S01]  /*1ac0*/  MOV R24, R50 ;  /* 0x0000003200187202 */ /* 0x000fe20000000f00 */
[----:B------:R-:W-:Y:S01]  /*1ad0*/  IMAD.MOV.U32 R27, RZ, RZ, R51 ;  /* 0x000000ffff1b7224 */ /* 0x000fe200078e0033 */
[----:B------:R-:W-:-:S07]  /*1ae0*/  MOV R25, 0x1b00 ;  /* 0x00001b0000197802 */ /* 0x000fce0000000f00 */
[----:B------:R-:W-:Y:S05]  /*1af0*/  CALL.REL.NOINC `($__internal_79_$__cuda_sm20_div_u64) ;  /* 0x000001c400707944 */ /* 0x000fea0003c00000 */
        /* <DEDUP_REMOVED lines=10> */
.L_x_4493:
[----:B------:R-:W-:Y:S05]  /*1ba0*/  BSYNC.RECONVERGENT B2 ;  /* 0x0000000000027941 */ /* 0x000fea0003800200 */
.L_x_4491:
        /* <DEDUP_REMOVED lines=38> */
.L_x_4495:
[----:B------:R-:W-:Y:S01]  /*1e10*/  MOV R34, R48 ;  /* 0x0000003000227202 */ /* 0x000fe20000000f00 */
[----:B------:R-:W-:Y:S01]  /*1e20*/  IMAD.MOV.U32 R31, RZ, RZ, R49 ;  /* 0x000000ffff1f7224 */ /* 0x000fe200078e0031 */
[----:B------:R-:W-:Y:S01]  /*1e30*/  MOV R24, R50 ;  /* 0x0000003200187202 */ /* 0x000fe20000000f00 */
[----:B------:R-:W-:Y:S01]  /*1e40*/  IMAD.MOV.U32 R27, RZ, RZ, R51 ;  /* 0x000000ffff1b7224 */ /* 0x000fe200078e0033 */
[----:B------:R-:W-:-:S07]  /*1e50*/  MOV R25, 0x1e70 ;  /* 0x00001e7000197802 */ /* 0x000fce0000000f00 */
[----:B------:R-:W-:Y:S05]  /*1e60*/  CALL.REL.NOINC `($__internal_79_$__cuda_sm20_div_u64) ;  /* 0x000001c000947944 */ /* 0x000fea0003c00000 */
        /* <DEDUP_REMOVED lines=10> */
.L_x_4496:
[----:B------:R-:W-:Y:S05]  /*1f10*/  BSYNC.RECONVERGENT B2 ;  /* 0x0000000000027941 */ /* 0x000fea0003800200 */
.L_x_4494:
        /* <DEDUP_REMOVED lines=39> */
.L_x_4498:
        /* <DEDUP_REMOVED lines=16> */
.L_x_4499:
[----:B------:R-:W-:Y:S05]  /*2290*/  BSYNC.RECONVERGENT B2 ;  /* 0x0000000000027941 */ /* 0x000fea0003800200 */
.L_x_4497:
        /* <DEDUP_REMOVED lines=39> */
.L_x_4501:
        /* <DEDUP_REMOVED lines=16> */
.L_x_4502:
[----:B------:R-:W-:Y:S05]  /*2610*/  BSYNC.RECONVERGENT B2 ;  /* 0x0000000000027941 */ /* 0x000fea0003800200 */
.L_x_4500:
        /* <DEDUP_REMOVED lines=39> */
.L_x_4504:
        /* <DEDUP_REMOVED lines=16> */
.L_x_4505:
[----:B------:R-:W-:Y:S05]  /*2990*/  BSYNC.RECONVERGENT B2 ;  /* 0x0000000000027941 */ /* 0x000fea0003800200 */
.L_x_4503:
        /* <DEDUP_REMOVED lines=38> */
.L_x_4507:
        /* <DEDUP_REMOVED lines=17> */
.L_x_4508:
[----:B------:R-:W-:Y:S05]  /*2d10*/  BSYNC.RECONVERGENT B2 ;  /* 0x0000000000027941 */ /* 0x000fea0003800200 */
.L_x_4506:
        /* <DEDUP_REMOVED lines=13> */
.L_x_4484:
        /* <DEDUP_REMOVED lines=36> */
.L_x_4513:
        /* <DEDUP_REMOVED lines=15> */
.L_x_4514:
[----:B------:R-:W-:Y:S05]  /*3120*/  BSYNC.RECONVERGENT B2 ;  /* 0x0000000000027941 */ /* 0x000fea0003800200 */
.L_x_4512:
        /* <DEDUP_REMOVED lines=40> */
.L_x_4516:
        /* <DEDUP_REMOVED lines=16> */
.L_x_4517:
[----:B------:R-:W-:Y:S05]  /*34b0*/  BSYNC.RECONVERGENT B2 ;  /* 0x0000000000027941 */ /* 0x000fea0003800200 */
.L_x_4515:
        /* <DEDUP_REMOVED lines=39> */
.L_x_4519:
        /* <DEDUP_REMOVED lines=16> */
.L_x_4520:
[----:B------:R-:W-:Y:S05]  /*3830*/  BSYNC.RECONVERGENT B2 ;  /* 0x0000000000027941 */ /* 0x000fea0003800200 */
.L_x_4518:
        /* <DEDUP_REMOVED lines=38> */
.L_x_4522:
        /* <DEDUP_REMOVED lines=17> */
.L_x_4523:
[----:B------:R-:W-:Y:S05]  /*3bb0*/  BSYNC.RECONVERGENT B2 ;  /* 0x0000000000027941 */ /* 0x000fea0003800200 */
.L_x_4521:
        /* <DEDUP_REMOVED lines=10> */
.L_x_4511:
        /* <DEDUP_REMOVED lines=34> */
.L_x_4526:
        /* <DEDUP_REMOVED lines=15> */
.L_x_4527:
[----:B------:R-:W-:Y:S05]  /*3f70*/  BSYNC.RECONVERGENT B2 ;  /* 0x0000000000027941 */ /* 0x000fea0003800200 */
.L_x_4525:
        /* <DEDUP_REMOVED lines=39> */
.L_x_4529:
        /* <DEDUP_REMOVED lines=17> */
.L_x_4530:
[----:B------:R-:W-:Y:S05]  /*4300*/  BSYNC.RECONVERGENT B2 ;  /* 0x0000000000027941 */ /* 0x000fea0003800200 */
.L_x_4528:
        /* <DEDUP_REMOVED lines=10> */
.L_x_4524:
        /* <DEDUP_REMOVED lines=35> */
.L_x_4532:
        /* <DEDUP_REMOVED lines=16> */
.L_x_4533:
[----:B------:R-:W-:Y:S05]  /*46e0*/  BSYNC.RECONVERGENT B2 ;  /* 0x0000000000027941 */ /* 0x000fea0003800200 */
.L_x_4531:
        /* <DEDUP_REMOVED lines=10> */
.L_x_4510:
        /* <DEDUP_REMOVED lines=11> */
.L_x_4483:
[----:B------:R-:W-:Y:S05]  /*4840*/  BSYNC.RECONVERGENT B1 ;  /* 0x0000000000017941 */ /* 0x000fea0003800200 */
.L_x_4482:
        /* <DEDUP_REMOVED lines=16> */
.L_x_4561:
        /* <DEDUP_REMOVED lines=31> */
.L_x_4538:
[----:B------:R-:W-:Y:S01]  /*4b40*/  MOV R34, R32 ;  /* 0x0000002000227202 */ /* 0x000fe20000000f00 */
[----:B0-----:R-:W-:Y:S01]  /*4b50*/  IMAD.MOV.U32 R24, RZ, RZ, R48 ;  /* 0x000000ffff187224 */ /* 0x001fe200078e0030 */
[----:B------:R-:W-:Y:S02]  /*4b60*/  MOV R27, R49 ;  /* 0x00000031001b7202 */ /* 0x000fe40000000f00 */
[----:B------:R-:W-:-:S07]  /*4b70*/  MOV R25, 0x4b90 ;  /* 0x00004b9000197802 */ /* 0x000fce0000000f00 */
[----:B-----5:R-:W-:Y:S05]  /*4b80*/  CALL.REL.NOINC `($__internal_79_$__cuda_sm20_div_u64) ;  /* 0x00000194004c7944 */ /* 0x020fea0003c00000 */
        /* <DEDUP_REMOVED lines=10> */
.L_x_4539:
[----:B------:R-:W-:Y:S05]  /*4c30*/  BSYNC.RECONVERGENT B2 ;  /* 0x0000000000027941 */ /* 0x000fea0003800200 */
.L_x_4537:
        /* <DEDUP_REMOVED lines=40> */
.L_x_4541:
[----:B------:R-:W-:Y:S01]  /*4ec0*/  IMAD.MOV.U32 R34, RZ, RZ, R48 ;  /* 0x000000ffff227224 */ /* 0x000fe200078e0030 */
[----:B------:R-:W-:Y:S01]  /*4ed0*/  MOV R31, R49 ;  /* 0x00000031001f7202 */ /* 0x000fe20000000f00 */
[----:B------:R-:W-:Y:S01]  /*4ee0*/  IMAD.MOV.U32 R24, RZ, RZ, R52 ;  /* 0x000000ffff187224 */ /* 0x000fe200078e0034 */
[----:B------:R-:W-:Y:S02]  /*4ef0*/  MOV R27, R53 ;  /* 0x00000035001b7202 */ /* 0x000fe40000000f00 */
[----:B------:R-:W-:-:S07]  /*4f00*/  MOV R25, 0x4f20 ;  /* 0x00004f2000197802 */ /* 0x000fce0000000f00 */
[----:B-----5:R-:W-:Y:S05]  /*4f10*/  CALL.REL.NOINC `($__internal_79_$__cuda_sm20_div_u64) ;  /* 0x0000019000687944 */ /* 0x020fea0003c00000 */
        /* <DEDUP_REMOVED lines=10> */
.L_x_4542:
[----:B------:R-:W-:Y:S05]  /*4fc0*/  BSYNC.RECONVERGENT B2 ;  /* 0x0000000000027941 */ /* 0x000fea0003800200 */
.L_x_4540:
        /* <DEDUP_REMOVED lines=39> */
.L_x_4544:
[----:B------:R-:W-:Y:S01]  /*5240*/  MOV R34, R48 ;  /* 0x0000003000227202 */ /* 0x000fe20000000f00 */
[----:B------:R-:W-:Y:S01]  /*5250*/  IMAD.MOV.U32 R31, RZ, RZ, R49 ;  /* 0x000000ffff1f7224 */ /* 0x000fe200078e0031 */
[----:B------:R-:W-:Y:S01]  /*5260*/  MOV R24, R32 ;  /* 0x0000002000187202 */ /* 0x000fe20000000f00 */
[----:B------:R-:W-:Y:S01]  /*5270*/  IMAD.MOV.U32 R27, RZ, RZ, R33 ;  /* 0x000000ffff1b7224 */ /* 0x000fe200078e0021 */
[----:B------:R-:W-:-:S07]  /*5280*/  MOV R25, 0x52a0 ;  /* 0x000052a000197802 */ /* 0x000fce0000000f00 */
[----:B-----5:R-:W-:Y:S05]  /*5290*/  CALL.REL.NOINC `($__internal_79_$__cuda_sm20_div_u64) ;  /* 0x0000018c00887944 */ /* 0x020fea0003c00000 */
        /* <DEDUP_REMOVED lines=10> */
.L_x_4545:
[----:B------:R-:W-:Y:S05]  /*5340*/  BSYNC.RECONVERGENT B2 ;  /* 0x0000000000027941 */ /* 0x000fea0003800200 */
.L_x_4543:
        /* <DEDUP_REMOVED lines=39> */
.L_x_4547:
        /* <DEDUP_REMOVED lines=16> */
.L_x_4548:
[----:B------:R-:W-:Y:S05]  /*56c0*/  BSYNC.RECONVERGENT B2 ;  /* 0x0000000000027941 */ /* 0x000fea0003800200 */
.L_x_4546:
        /* <DEDUP_REMOVED lines=39> */
.L_x_4550:
[----:B------:R-:W-:Y:S01]  /*5940*/  MOV R34, R32 ;  /* 0x0000002000227202 */ /* 0x000fe20000000f00 */
[----:B------:R-:W-:Y:S01]  /*5950*/  IMAD.MOV.U32 R31, RZ, RZ, R33 ;  /* 0x000000ffff1f7224 */ /* 0x000fe200078e0021 */
[----:B------:R-:W-:Y:S01]  /*5960*/  MOV R24, R48 ;  /* 0x0000003000187202 */ /* 0x000fe20000000f00 */
[----:B------:R-:W-:Y:S01]  /*5970*/  IMAD.MOV.U32 R27, RZ, RZ, R49 ;  /* 0x000000ffff1b7224 */ /* 0x000fe200078e0031 */
[----:B------:R-:W-:-:S07]  /*5980*/  MOV R25, 0x59a0 ;  /* 0x000059a000197802 */ /* 0x000fce0000000f00 */
[----:B-----5:R-:W-:Y:S05]  /*5990*/  CALL.REL.NOINC `($__internal_79_$__cuda_sm20_div_u64) ;  /* 0x0000018400c87944 */ /* 0x020fea0003c00000 */
        /* <DEDUP_REMOVED lines=10> */
.L_x_4551:
[----:B------:R-:W-:Y:S05]  /*5a40*/  BSYNC.RECONVERGENT B2 ;  /* 0x0000000000027941 */ /* 0x000fea0003800200 */
.L_x_4549:
        /* <DEDUP_REMOVED lines=39> */
.L_x_4553:
        /* <DEDUP_REMOVED lines=16> */
.L_x_4554:
[----:B------:R-:W-:Y:S05]  /*5dc0*/  BSYNC.RECONVERGENT B2 ;  /* 0x0000000000027941 */ /* 0x000fea0003800200 */
.L_x_4552:
        /* <DEDUP_REMOVED lines=39> */
.L_x_4556:
        /* <DEDUP_REMOVED lines=16> */
.L_x_4557:
[----:B------:R-:W-:Y:S05]  /*6140*/  BSYNC.RECONVERGENT B2 ;  /* 0x0000000000027941 */ /* 0x000fea0003800200 */
.L_x_4555:
        /* <DEDUP_REMOVED lines=40> */
.L_x_4559:
        /* <DEDUP_REMOVED lines=17> */
.L_x_4560:
[----:B------:R-:W-:Y:S05]  /*64e0*/  BSYNC.RECONVERGENT B2 ;  /* 0x0000000000027941 */ /* 0x000fea0003800200 */
.L_x_4558:
        /* <DEDUP_REMOVED lines=17> */
.L_x_4536:
        /* <DEDUP_REMOVED lines=37> */
.L_x_4565:
[----:B------:R-:W-:Y:S01]  /*6850*/  IMAD.MOV.U32 R34, RZ, RZ, R32 ;  /* 0x000000ffff227224 */ /* 0x000fe200078e0020 */
[----:B0-----:R-:W-:Y:S01]  /*6860*/  MOV R24, R48 ;  /* 0x0000003000187202 */ /* 0x001fe20000000f00 */
        /* <DEDUP_REMOVED lines=13> */
.L_x_4566:
[----:B------:R-:W-:Y:S05]  /*6940*/  BSYNC.RECONVERGENT B2 ;  /* 0x0000000000027941 */ /* 0x000fea0003800200 */
.L_x_4564:
        /* <DEDUP_REMOVED lines=40> */
.L_x_4568:
        /* <DEDUP_REMOVED lines=16> */
.L_x_4569:
[----:B------:R-:W-:Y:S05]  /*6cd0*/  BSYNC.RECONVERGENT B2 ;  /* 0x0000000000027941 */ /* 0x000fea0003800200 */
.L_x_4567:
        /* <DEDUP_REMOVED lines=39> */
.L_x_4571:
        /* <DEDUP_REMOVED lines=16> */
.L_x_4572:
[----:B------:R-:W-:Y:S05]  /*7050*/  BSYNC.RECONVERGENT B2 ;  /* 0x0000000000027941 */ /* 0x000fea0003800200 */
.L_x_4570:
        /* <DEDUP_REMOVED lines=40> */
.L_x_4574:
        /* <DEDUP_REMOVED lines=17> */
.L_x_4575:
[----:B------:R-:W-:Y:S05]  /*73f0*/  BSYNC.RECONVERGENT B2 ;  /* 0x0000000000027941 */ /* 0x000fea0003800200 */
.L_x_4573:
        /* <DEDUP_REMOVED lines=10> */
.L_x_4563:
        /* <DEDUP_REMOVED lines=35> */
.L_x_4578:
[----:B------:R-:W-:Y:S01]  /*76d0*/  IMAD.MOV.U32 R34, RZ, RZ, R32 ;  /* 0x000000ffff227224 */ /* 0x000fe200078e0020 */
[----:B0-----:R-:W-:Y:S01]  /*76e0*/  MOV R24, R48 ;  /* 0x0000003000187202 */ /* 0x001fe20000000f00 */
[----:B------:R-:W-:Y:S01]  /*76f0*/  IMAD.MOV.U32 R27, RZ, RZ, R49 ;  /* 0x000000ffff1b7224 */ /* 0x000fe200078e0031 */
[----:B------:R-:W-:-:S07]  /*7700*/  MOV R25, 0x7720 ;  /* 0x0000772000197802 */ /* 0x000fce0000000f00 */
[----:B-----5:R-:W-:Y:S05]  /*7710*/  CALL.REL.NOINC `($__internal_79_$__cuda_sm20_div_u64) ;  /* 0x0000016800687944 */ /* 0x020fea0003c00000 */
        /* <DEDUP_REMOVED lines=10> */
.L_x_4579:
[----:B------:R-:W-:Y:S05]  /*77c0*/  BSYNC.RECONVERGENT B2 ;  /* 0x0000000000027941 */ /* 0x000fea0003800200 */
.L_x_4577:
        /* <DEDUP_REMOVED lines=41> */
.L_x_4581:
        /* <DEDUP_REMOVED lines=17> */
.L_x_4582:
[----:B------:R-:W-:Y:S05]  /*7b70*/  BSYNC.RECONVERGENT B2 ;  /* 0x0000000000027941 */ /* 0x000fea0003800200 */
.L_x_4580:
        /* <DEDUP_REMOVED lines=10> */
.L_x_4576:
        /* <DEDUP_REMOVED lines=35> */
.L_x_4584:
[----:B------:R-:W-:Y:S01]  /*7e50*/  MOV R34, R32 ;  /* 0x0000002000227202 */ /* 0x000fe20000000f00 */
[----:B0-----:R-:W-:Y:S01]  /*7e60*/  IMAD.MOV.U32 R24, RZ, RZ, R48 ;  /* 0x000000ffff187224 */ /* 0x001fe200078e0030 */
[----:B------:R-:W-:Y:S02]  /*7e70*/  MOV R27, R49 ;  /* 0x00000031001b7202 */ /* 0x000fe40000000f00 */
[----:B------:R-:W-:-:S07]  /*7e80*/  MOV R25, 0x7ea0 ;  /* 0x00007ea000197802 */ /* 0x000fce0000000f00 */
[----:B-----5:R-:W-:Y:S05]  /*7e90*/  CALL.REL.NOINC `($__internal_79_$__cuda_sm20_div_u64) ;  /* 0x0000016000887944 */ /* 0x020fea0003c00000 */
        /* <DEDUP_REMOVED lines=11> */
.L_x_4585:
[----:B------:R-:W-:Y:S05]  /*7f50*/  BSYNC.RECONVERGENT B2 ;  /* 0x0000000000027941 */ /* 0x000fea0003800200 */
.L_x_4583:
        /* <DEDUP_REMOVED lines=10> */
.L_x_4562:
        /* <DEDUP_REMOVED lines=11> */
.L_x_4535:
[----:B------:R-:W-:Y:S05]  /*80b0*/  BSYNC.RECONVERGENT B1 ;  /* 0x0000000000017941 */ /* 0x000fea0003800200 */
.L_x_4534:
        /* <DEDUP_REMOVED lines=16> */
.L_x_4613:
        /* <DEDUP_REMOVED lines=31> */
.L_x_4590:
[----:B------:R-:W-:Y:S01]  /*83b0*/  IMAD.MOV.U32 R34, RZ, RZ, R32 ;  /* 0x000000ffff227224 */ /* 0x000fe200078e0020 */
[----:B01----:R-:W-:Y:S01]  /*83c0*/  MOV R24, R48 ;  /* 0x0000003000187202 */ /* 0x003fe20000000f00 */
        /* <DEDUP_REMOVED lines=13> */
.L_x_4591:
[----:B------:R-:W-:Y:S05]  /*84a0*/  BSYNC.RECONVERGENT B2 ;  /* 0x0000000000027941 */ /* 0x000fea0003800200 */
.L_x_4589:
        /* <DEDUP_REMOVED lines=40> */
.L_x_4593:
        /* <DEDUP_REMOVED lines=16> */
.L_x_4594:
[----:B------:R-:W-:Y:S05]  /*8830*/  BSYNC.RECONVERGENT B2 ;  /* 0x0000000000027941 */ /* 0x000fea0003800200 */
.L_x_4592:
        /* <DEDUP_REMOVED lines=39> */
.L_x_4596:
        /* <DEDUP_REMOVED lines=16> */
.L_x_4597:
[----:B------:R-:W-:Y:S05]  /*8bb0*/  BSYNC.RECONVERGENT B2 ;  /* 0x0000000000027941 */ /* 0x000fea0003800200 */
.L_x_4595:
        /* <DEDUP_REMOVED lines=39> */
.L_x_4599:
        /* <DEDUP_REMOVED lines=16> */
.L_x_4600:
[----:B------:R-:W-:Y:S05]  /*8f30*/  BSYNC.RECONVERGENT B2 ;  /* 0x0000000000027941 */ /* 0x000fea0003800200 */
.L_x_4598:
        /* <DEDUP_REMOVED lines=39> */
.L_x_4602:
        /* <DEDUP_REMOVED lines=16> */
.L_x_4603:
[----:B------:R-:W-:Y:S05]  /*92b0*/  BSYNC.RECONVERGENT B2 ;  /* 0x0000000000027941 */ /* 0x000fea0003800200 */
.L_x_4601:
        /* <DEDUP_REMOVED lines=39> */
.L_x_4605:
        /* <DEDUP_REMOVED lines=16> */
.L_x_4606:
[----:B------:R-:W-:Y:S05]  /*9630*/  BSYNC.RECONVERGENT B2 ;  /* 0x0000000000027941 */ /* 0x000fea0003800200 */
.L_x_4604:
        /* <DEDUP_REMOVED lines=39> */
.L_x_4608:
        /* <DEDUP_REMOVED lines=16> */
.L_x_4609:
[----:B------:R-:W-:Y:S05]  /*99b0*/  BSYNC.RECONVERGENT B2 ;  /* 0x0000000000027941 */ /* 0x000fea0003800200 */
.L_x_4607:
        /* <DEDUP_REMOVED lines=40> */
.L_x_4611:
        /* <DEDUP_REMOVED lines=17> */
.L_x_4612:
[----:B------:R-:W-:Y:S05]  /*9d50*/  BSYNC.RECONVERGENT B2 ;  /* 0x0000000000027941 */ /* 0x000fea0003800200 */
.L_x_4610:
        /* <DEDUP_REMOVED lines=17> */
.L_x_4588:
        /* <DEDUP_REMOVED lines=37> */
.L_x_4617:
[----:B------:R-:W-:Y:S01]  /*a0c0*/  MOV R34, R32 ;  /* 0x0000002000227202 */ /* 0x000fe20000000f00 */
[----:B01----:R-:W-:Y:S01]  /*a0d0*/  IMAD.MOV.U32 R24, RZ, RZ, R48 ;  /* 0x000000ffff187224 */ /* 0x003fe200078e0030 */
        /* <DEDUP_REMOVED lines=13> */
.L_x_4618:
[----:B------:R-:W-:Y:S05]  /*a1b0*/  BSYNC.RECONVERGENT B2 ;  /* 0x0000000000027941 */ /* 0x000fea0003800200 */
.L_x_4616:
        /* <DEDUP_REMOVED lines=40> */
.L_x_4620:
        /* <DEDUP_REMOVED lines=16> */
.L_x_4621:
[----:B------:R-:W-:Y:S05]  /*a540*/  BSYNC.RECONVERGENT B2 ;  /* 0x0000000000027941 */ /* 0x000fea0003800200 */
.L_x_4619:
        /* <DEDUP_REMOVED lines=39> */
.L_x_4623:
        /* <DEDUP_REMOVED lines=16> */
.L_x_4624:
[----:B------:R-:W-:Y:S05]  /*a8c0*/  BSYNC.RECONVERGENT B2 ;  /* 0x0000000000027941 */ /* 0x000fea0003800200 */
.L_x_4622:
        /* <DEDUP_REMOVED lines=40> */
.L_x_4626:
        /* <DEDUP_REMOVED lines=17> */
.L_x_4627:
[----:B------:R-:W-:Y:S05]  /*ac60*/  BSYNC.RECONVERGENT B2 ;  /* 0x0000000000027941 */ /* 0x000fea0003800200 */
.L_x_4625:
        /* <DEDUP_REMOVED lines=10> */
.L_x_4615:
        /* <DEDUP_REMOVED lines=35> */
.L_x_4630:
[----:B------:R-:W-:Y:S01]  /*af40*/  MOV R34, R32 ;  /* 0x0000002000227202 */ /* 0x000fe20000000f00 */
[----:B01----:R-:W-:Y:S01]  /*af50*/  IMAD.MOV.U32 R24, RZ, RZ, R48 ;  /* 0x000000ffff187224 */ /* 0x003fe200078e0030 */
[----:B------:R-:W-:Y:S02]  /*af60*/  MOV R27, R49 ;  /* 0x00000031001b7202 */ /* 0x000fe40000000f00 */
[----:B------:R-:W-:-:S07]  /*af70*/  MOV R25, 0xaf90 ;  /* 0x0000af9000197802 */ /* 0x000fce0000000f00 */
[----:B-----5:R-:W-:Y:S05]  /*af80*/  CALL.REL.NOINC `($__internal_79_$__cuda_sm20_div_u64) ;  /* 0x00000130004c7944 */ /* 0x020fea0003c00000 */
        /* <DEDUP_REMOVED lines=10> */
.L_x_4631:
[----:B------:R-:W-:Y:S05]  /*b030*/  BSYNC.RECONVERGENT B2 ;  /* 0x0000000000027941 */ /* 0x000fea0003800200 */
.L_x_4629:
        /* <DEDUP_REMOVED lines=41> */
.L_x_4633:
        /* <DEDUP_REMOVED lines=17> */
.L_x_4634:
[----:B------:R-:W-:Y:S05]  /*b3e0*/  BSYNC.RECONVERGENT B2 ;  /* 0x0000000000027941 */ /* 0x000fea0003800200 */
.L_x_4632:
        /* <DEDUP_REMOVED lines=10> */
.L_x_4628:
        /* <DEDUP_REMOVED lines=35> */
.L_x_4636:
[----:B------:R-:W-:Y:S01]  /*b6c0*/  IMAD.MOV.U32 R34, RZ, RZ, R32 ;  /* 0x000000ffff227224 */ /* 0x000fe200078e0020 */
[----:B01----:R-:W-:Y:S01]  /*b6d0*/  MOV R24, R48 ;  /* 0x0000003000187202 */ /* 0x003fe20000000f00 */
[----:B------:R-:W-:Y:S01]  /*b6e0*/  IMAD.MOV.U32 R27, RZ, RZ, R49 ;  /* 0x000000ffff1b7224 */ /* 0x000fe200078e0031 */
[----:B------:R-:W-:-:S07]  /*b6f0*/  MOV R25, 0xb710 ;  /* 0x0000b71000197802 */ /* 0x000fce0000000f00 */
[----:B-----5:R-:W-:Y:S05]  /*b700*/  CALL.REL.NOINC `($__internal_79_$__cuda_sm20_div_u64) ;  /* 0x00000128006c7944 */ /* 0x020fea0003c00000 */
        /* <DEDUP_REMOVED lines=11> */
.L_x_4637:
[----:B------:R-:W-:Y:S05]  /*b7c0*/  BSYNC.RECONVERGENT B2 ;  /* 0x0000000000027941 */ /* 0x000fea0003800200 */
.L_x_4635:
        /* <DEDUP_REMOVED lines=10> */
.L_x_4614:
        /* <DEDUP_REMOVED lines=11> */
.L_x_4587:
[----:B------:R-:W-:Y:S05]  /*b920*/  BSYNC.RECONVERGENT B1 ;  /* 0x0000000000017941 */ /* 0x000fea0003800200 */
.L_x_4586:
        /* <DEDUP_REMOVED lines=15> */
.L_x_4664:
        /* <DEDUP_REMOVED lines=31> */
.L_x_4641:
[----:B------:R-:W-:Y:S01]  /*bc10*/  MOV R34, R32 ;  /* 0x0000002000227202 */ /* 0x000fe20000000f00 */
[----:B012---:R-:W-:Y:S01]  /*bc20*/  IMAD.MOV.U32 R24, RZ, RZ, R48 ;  /* 0x000000ffff187224 */ /* 0x007fe200078e0030 */
        /* <DEDUP_REMOVED lines=13> */
.L_x_4642:
[----:B------:R-:W-:Y:S05]  /*bd00*/  BSYNC.RECONVERGENT B1 ;  /* 0x0000000000017941 */ /* 0x000fea0003800200 */
.L_x_4640:
        /* <DEDUP_REMOVED lines=40> */
.L_x_4644:
        /* <DEDUP_REMOVED lines=16> */
.L_x_4645:
[----:B------:R-:W-:Y:S05]  /*c090*/  BSYNC.RECONVERGENT B1 ;  /* 0x0000000000017941 */ /* 0x000fea0003800200 */
.L_x_4643:
        /* <DEDUP_REMOVED lines=39> */
.L_x_4647:
        /* <DEDUP_REMOVED lines=16> */
.L_x_4648:
[----:B------:R-:W-:Y:S05]  /*c410*/  BSYNC.RECONVERGENT B1 ;  /* 0x0000000000017941 */ /* 0x000fea0003800200 */
.L_x_4646:
        /* <DEDUP_REMOVED lines=39> */
.L_x_4650:
        /* <DEDUP_REMOVED lines=16> */
.L_x_4651:
[----:B------:R-:W-:Y:S05]  /*c790*/  BSYNC.RECONVERGENT B1 ;  /* 0x0000000000017941 */ /* 0x000fea0003800200 */
.L_x_4649:
        /* <DEDUP_REMOVED lines=39> */
.L_x_4653:
        /* <DEDUP_REMOVED lines=16> */
.L_x_4654:
[----:B------:R-:W-:Y:S05]  /*cb10*/  BSYNC.RECONVERGENT B1 ;  /* 0x0000000000017941 */ /* 0x000fea0003800200 */
.L_x_4652:
        /* <DEDUP_REMOVED lines=39> */
.L_x_4656:
        /* <DEDUP_REMOVED lines=16> */
.L_x_4657:
[----:B------:R-:W-:Y:S05]  /*ce90*/  BSYNC.RECONVERGENT B1 ;  /* 0x0000000000017941 */ /* 0x000fea0003800200 */
.L_x_4655:
        /* <DEDUP_REMOVED lines=39> */
.L_x_4659:
        /* <DEDUP_REMOVED lines=16> */
.L_x_4660:
[----:B------:R-:W-:Y:S05]  /*d210*/  BSYNC.RECONVERGENT B1 ;  /* 0x0000000000017941 */ /* 0x000fea0003800200 */
.L_x_4658:
        /* <DEDUP_REMOVED lines=40> */
.L_x_4662:
        /* <DEDUP_REMOVED lines=17> */
.L_x_4663:
[----:B------:R-:W-:Y:S05]  /*d5b0*/  BSYNC.RECONVERGENT B1 ;  /* 0x0000000000017941 */ /* 0x000fea0003800200 */
.L_x_4661:
        /* <DEDUP_REMOVED lines=17> */
.L_x_4639:
        /* <DEDUP_REMOVED lines=37> */
.L_x_4668:
[----:B------:R-:W-:Y:S01]  /*d920*/  IMAD.MOV.U32 R34, RZ, RZ, R32 ;  /* 0x000000ffff227224 */ /* 0x000fe200078e0020 */
[----:B012---:R-:W-:Y:S01]  /*d930*/  MOV R24, R48 ;  /* 0x0000003000187202 */ /* 0x007fe20000000f00 */
        /* <DEDUP_REMOVED lines=13> */
.L_x_4669:
[----:B------:R-:W-:Y:S05]  /*da10*/  BSYNC.RECONVERGENT B1 ;  /* 0x0000000000017941 */ /* 0x000fea0003800200 */
.L_x_4667:
        /* <DEDUP_REMOVED lines=40> */
.L_x_4671:
        /* <DEDUP_REMOVED lines=16> */
.L_x_4672:
[----:B------:R-:W-:Y:S05]  /*dda0*/  BSYNC.RECONVERGENT B1 ;  /* 0x0000000000017941 */ /* 0x000fea0003800200 */
.L_x_4670:
        /* <DEDUP_REMOVED lines=39> */
.L_x_4674:
        /* <DEDUP_REMOVED lines=16> */
.L_x_4675:
[----:B------:R-:W-:Y:S05]  /*e120*/  BSYNC.RECONVERGENT B1 ;  /* 0x0000000000017941 */ /* 0x000fea0003800200 */
.L_x_4673:
        /* <DEDUP_REMOVED lines=40> */
.L_x_4677:
        /* <DEDUP_REMOVED lines=17> */
.L_x_4678:
[----:B------:R-:W-:Y:S05]  /*e4c0*/  BSYNC.RECONVERGENT B1 ;  /* 0x0000000000017941 */ /* 0x000fea0003800200 */
.L_x_4676:
        /* <DEDUP_REMOVED lines=10> */
.L_x_4666:
        /* <DEDUP_REMOVED lines=35> */
.L_x_4681:
[----:B------:R-:W-:Y:S01]  /*e7a0*/  IMAD.MOV.U32 R34, RZ, RZ, R32 ;  /* 0x000000ffff227224 */ /* 0x000fe200078e0020 */
[----:B012---:R-:W-:Y:S01]  /*e7b0*/  MOV R24, R48 ;  /* 0x0000003000187202 */ /* 0x007fe20000000f00 */
        /* <DEDUP_REMOVED lines=13> */
.L_x_4682:
[----:B------:R-:W-:Y:S05]  /*e890*/  BSYNC.RECONVERGENT B1 ;  /* 0x0000000000017941 */ /* 0x000fea0003800200 */
.L_x_4680:
        /* <DEDUP_REMOVED lines=41> */
.L_x_4684:
        /* <DEDUP_REMOVED lines=17> */
.L_x_4685:
[----:B------:R-:W-:Y:S05]  /*ec40*/  BSYNC.RECONVERGENT B1 ;  /* 0x0000000000017941 */ /* 0x000fea0003800200 */
.L_x_4683:
        /* <DEDUP_REMOVED lines=10> */
.L_x_4679:
        /* <DEDUP_REMOVED lines=35> */
.L_x_4687:
[----:B------:R-:W-:Y:S01]  /*ef20*/  MOV R34, R32 ;  /* 0x0000002000227202 */ /* 0x000fe20000000f00 */
[----:B012---:R-:W-:Y:S01]  /*ef30*/  IMAD.MOV.U32 R24, RZ, RZ, R48 ;  /* 0x000000ffff187224 */ /* 0x007fe200078e0030 */
        /* <DEDUP_REMOVED lines=14> */
.L_x_4688:
[----:B------:R-:W-:Y:S05]  /*f020*/  BSYNC.RECONVERGENT B1 ;  /* 0x0000000000017941 */ /* 0x000fea0003800200 */
.L_x_4686:
        /* <DEDUP_REMOVED lines=10> */
.L_x_4665:
        /* <DEDUP_REMOVED lines=12> */
.L_x_4481:
        /* <DEDUP_REMOVED lines=51> */
.L_x_4638:
[----:B------:R-:W-:Y:S05]  /*f4c0*/  BSYNC.RECONVERGENT B0 ;  /* 0x0000000000007941 */ /* 0x000fea0003800200 */
.L_x_4480:
        /* <DEDUP_REMOVED lines=19> */
.L_x_4717:
        /* <DEDUP_REMOVED lines=31> */
.L_x_4694:
[----:B------:R-:W-:Y:S01]  /*f7f0*/  IMAD.MOV.U32 R34, RZ, RZ, R29 ;  /* 0x000000ffff227224 */ /* 0x000fe200078e001d */
[----:B0123--:R-:W-:Y:S01]  /*f800*/  MOV R24, R48 ;  /* 0x0000003000187202 */ /* 0x00ffe20000000f00 */
        /* <DEDUP_REMOVED lines=13> */
.L_x_4695:
[----:B------:R-:W-:Y:S05]  /*f8e0*/  BSYNC.RECONVERGENT B1 ;  /* 0x0000000000017941 */ /* 0x000fea0003800200 */
.L_x_4693:
        /* <DEDUP_REMOVED lines=39> */
.L_x_4697:
        /* <DEDUP_REMOVED lines=16> */
.L_x_4698:
[----:B------:R-:W-:Y:S05]  /*fc60*/  BSYNC.RECONVERGENT B1 ;  /* 0x0000000000017941 */ /* 0x000fea0003800200 */
.L_x_4696:
        /* <DEDUP_REMOVED lines=38> */
.L_x_4700:
        /* <DEDUP_REMOVED lines=16> */
.L_x_4701:
[----:B------:R-:W-:Y:S05]  /*ffd0*/  BSYNC.RECONVERGENT B1 ;  /* 0x0000000000017941 */ /* 0x000fea0003800200 */
.L_x_4699:
        /* <DEDUP_REMOVED lines=38> */
.L_x_4703:
        /* <DEDUP_REMOVED lines=16> */
.L_x_4704:
[----:B------:R-:W-:Y:S05]  /*10340*/  BSYNC.RECONVERGENT B1 ;  /* 0x0000000000017941 */ /* 0x000fea0003800200 */
.L_x_4702:
        /* <DEDUP_REMOVED lines=38> */
.L_x_4706:
        /* <DEDUP_REMOVED lines=16> */
.L_x_4707:
[----:B------:R-:W-:Y:S05]  /*106b0*/  BSYNC.RECONVERGENT B1 ;  /* 0x0000000000017941 */ /* 0x000fea0003800200 */
.L_x_4705:
        /* <DEDUP_REMOVED lines=38> */
.L_x_4709:
        /* <DEDUP_REMOVED lines=16> */
.L_x_4710:
[----:B------:R-:W-:Y:S05]  /*10a20*/  BSYNC.RECONVERGENT B1 ;  /* 0x0000000000017941 */ /* 0x000fea0003800200 */
.L_x_4708:
        /* <DEDUP_REMOVED lines=38> */
.L_x_4712:
        /* <DEDUP_REMOVED lines=16> */
.L_x_4713:
[----:B------:R-:W-:Y:S05]  /*10d90*/  BSYNC.RECONVERGENT B1 ;  /* 0x0000000000017941 */ /* 0x000fea0003800200 */
.L_x_4711:
        /* <DEDUP_REMOVED lines=37> */
.L_x_4715:
        /* <DEDUP_REMOVED lines=17> */
.L_x_4716:
[----:B------:R-:W-:Y:S05]  /*11100*/  BSYNC.RECONVERGENT B1 ;  /* 0x0000000000017941 */ /* 0x000fea0003800200 */
.L_x_4714:
        /* <DEDUP_REMOVED lines=15> */
.L_x_4692:
        /* <DEDUP_REMOVED lines=39> */
.L_x_4723:
        /* <DEDUP_REMOVED lines=15> */
.L_x_4724:
[----:B------:R-:W-:Y:S05]  /*11560*/  BSYNC.RECONVERGENT B3 ;  /* 0x0000000000037941 */ /* 0x000fea0003800200 */
.L_x_4722:
        /* <DEDUP_REMOVED lines=39> */
.L_x_4726:
        /* <DEDUP_REMOVED lines=16> */
.L_x_4727:
[----:B------:R-:W-:Y:S05]  /*118e0*/  BSYNC.RECONVERGENT B3 ;  /* 0x0000000000037941 */ /* 0x000fea0003800200 */
.L_x_4725:
        /* <DEDUP_REMOVED lines=38> */
.L_x_4729:
        /* <DEDUP_REMOVED lines=16> */
.L_x_4730:
[----:B------:R-:W-:Y:S05]  /*11c50*/  BSYNC.RECONVERGENT B3 ;  /* 0x0000000000037941 */ /* 0x000fea0003800200 */
.L_x_4728:
        /* <DEDUP_REMOVED lines=37> */
.L_x_4732:
        /* <DEDUP_REMOVED lines=17> */
.L_x_4733:
[----:B------:R-:W-:Y:S05]  /*11fc0*/  BSYNC.RECONVERGENT B3 ;  /* 0x0000000000037941 */ /* 0x000fea0003800200 */
.L_x_4731:
        /* <DEDUP_REMOVED lines=8> */
.L_x_4721:
[----:B------:R-:W-:Y:S05]  /*12050*/  BSYNC.RECONVERGENT B2 ;  /* 0x0000000000027941 */ /* 0x000fea0003800200 */
.L_x_4720:
        /* <DEDUP_REMOVED lines=36> */
.L_x_4737:
[----:B------:R-:W-:Y:S01]  /*122a0*/  MOV R34, R29 ;  /* 0x0000001d00227202 */ /* 0x000fe20000000f00 */
[----:B0123--:R-:W-:Y:S01]  /*122b0*/  IMAD.MOV.U32 R24, RZ, RZ, R48 ;  /* 0x000000ffff187224 */ /* 0x00ffe200078e0030 */
[----:B------:R-:W-:Y:S02]  /*122c0*/  MOV R27, R49 ;  /* 0x00000031001b7202 */ /* 0x000fe40000000f00 */
[----:B------:R-:W-:-:S07]  /*122d0*/  MOV R25, 0x122f0 ;  /* 0x000122f000197802 */ /* 0x000fce0000000f00 */
[----:B-----5:R-:W-:Y:S05]  /*122e0*/  CALL.REL.NOINC `($__internal_79_$__cuda_sm20_div_u64) ;  /* 0x000000bc00747944 */ /* 0x020fea0003c00000 */
        /* <DEDUP_REMOVED lines=11> */
.L_x_4738:
[----:B------:R-:W-:Y:S05]  /*123a0*/  BSYNC.RECONVERGENT B3 ;  /* 0x0000000000037941 */ /* 0x000fea0003800200 */
.L_x_4736:
        /* <DEDUP_REMOVED lines=38> */
.L_x_4740:
        /* <DEDUP_REMOVED lines=17> */
.L_x_4741:
[----:B------:R-:W-:Y:S05]  /*12720*/  BSYNC.RECONVERGENT B3 ;  /* 0x0000000000037941 */ /* 0x000fea0003800200 */
.L_x_4739:
        /* <DEDUP_REMOVED lines=8> */
.L_x_4735:
[----:B------:R-:W-:Y:S05]  /*127b0*/  BSYNC.RECONVERGENT B2 ;  /* 0x0000000000027941 */ /* 0x000fea0003800200 */
.L_x_4734:
        /* <DEDUP_REMOVED lines=36> */
.L_x_4743:
[----:B------:R-:W-:Y:S01]  /*12a00*/  IMAD.MOV.U32 R34, RZ, RZ, R29 ;  /* 0x000000ffff227224 */ /* 0x000fe200078e001d */
[----:B0123--:R-:W-:Y:S01]  /*12a10*/  MOV R24, R32 ;  /* 0x0000002000187202 */ /* 0x00ffe20000000f00 */
        /* <DEDUP_REMOVED lines=14> */
.L_x_4744:
[----:B------:R-:W-:Y:S05]  /*12b00*/  BSYNC.RECONVERGENT B2 ;  /* 0x0000000000027941 */ /* 0x000fea0003800200 */
.L_x_4742:
        /* <DEDUP_REMOVED lines=8> */
.L_x_4719:
[----:B------:R-:W-:Y:S05]  /*12b90*/  BSYNC.RECONVERGENT B1 ;  /* 0x0000000000017941 */ /* 0x000fea0003800200 */
.L_x_4718:
[----:B------:R-:W0:Y:S01]  /*12ba0*/  LDCU.64 UR4, c[0x0][0x5f0] ;  /* 0x0000be00ff0477ac */ /* 0x000e220008000a00 */
[----:B-----5:R-:W-:Y:S01]  /*12bb0*/  HADD2.F32 R22, -RZ, R4.H0_H0 ;  /* 0x20000004ff167230 */ /* 0x020fe20000004100 */
[----:B------:R-:W-:Y:S01]  /*12bc0*/  MOV R23, R28 ;  /* 0x0000001c00177202 */ /* 0x000fe20000000f00 */
[----:B------:R-:W4:Y:S03]  /*12bd0*/  LDCU.64 UR8, c[0x0][0x520] ;  /* 0x0000a400ff0877ac */ /* 0x000f260008000a00 */
[----:B------:R-:W-:Y:S01]  /*12be0*/  FMUL.FTZ R5, R5, R22 ;  /* 0x0000001605057220 */ /* 0x000fe20000410000 */
[----:B------:R-:W-:Y:S01]  /*12bf0*/  IMAD.MOV.U32 R22, RZ, RZ, R26 ;  /* 0x000000ffff167224 */ /* 0x000fe200078e001a */
[----:B------:R-:W4:Y:S02]  /*12c00*/  LDCU.64 UR10, c[0x0][0x6c0] ;  /* 0x0000d800ff0a77ac */ /* 0x000f240008000a00 */
[----:B------:R-:W-:Y:S01]  /*12c10*/  FMUL.FTZ R5, R38, R5 ;  /* 0x0000000526057220 */ /* 0x000fe20000410000 */
[----:B------:R-:W4:Y:S04]  /*12c20*/  LDCU UR12, c[0x0][0x868] ;  /* 0x00010d00ff0c77ac */ /* 0x000f280008000800 */
[----:B------:R-:W-:Y:S01]  /*12c30*/  F2FP.F16.F32.PACK_AB R5, RZ, R5 ;  /* 0x00000005ff05723e */ /* 0x000fe200000000ff */
[----:B0123--:R-:W-:-:S02]  /*12c40*/  IMAD R24, R31, UR4, RZ ;  /* 0x000000041f187c24 */ /* 0x00ffc4000f8e02ff */
[----:B------:R-:W-:-:S04]  /*12c50*/  IMAD.WIDE.U32 R22, R29, UR4, R22 ;  /* 0x000000041d167c25 */ /* 0x000fc8000f8e0016 */
[----:B------:R-:W-:Y:S01]  /*12c60*/  IMAD R25, R29, UR5, R24 ;  /* 0x000000051d197c24 */ /* 0x000fe2000f8e0218 */
[C---:B----4-:R-:W-:Y:S02]  /*12c70*/  LEA R26, P1, R22.reuse, UR8, 0x1 ;  /* 0x00000008161a7c11 */ /* 0x050fe4000f8208ff */
[C---:B------:R-:W-:Y:S01]  /*12c80*/  IADD3 R24, P2, PT, R22.reuse, UR10, RZ ;  /* 0x0000000a16187c10 */ /* 0x040fe2000ff5e0ff */
[----:B------:R-:W-:Y:S01]  /*12c90*/  IMAD.IADD R23, R23, 0x1, R25 ;  /* 0x0000000117177824 */ /* 0x000fe200078e0219 */
[----:B------:R-:W-:Y:S02]  /*12ca0*/  FSETP.GEU.FTZ.AND P0, PT, R9, UR12, PT ;  /* 0x0000000c09007c0b */ /* 0x000fe4000bf1e000 */
[----:B------:R-:W-:Y:S02]  /*12cb0*/  PRMT R9, R5, 0x7610, R9 ;  /* 0x0000761005097816 */ /* 0x000fe40000000009 */
[----:B------:R-:W-:Y:S02]  /*12cc0*/  LEA.HI.X R27, R22, UR9, R23, 0x1, P1 ;  /* 0x00000009161b7c11 */ /* 0x000fe400088f0c17 */
[----:B------:R-:W-:-:S02]  /*12cd0*/  IADD3.X R25, PT, PT, R23, UR11, RZ, P2, !PT ;  /* 0x0000000b17197c10 */ /* 0x000fc400097fe4ff */
[----:B------:R-:W-:Y:S01]  /*12ce0*/  SEL R5, RZ, 0x1, P0 ;  /* 0x00000001ff057807 */ /* 0x000fe20000000000 */
[----:B------:R4:W-:Y:S04]  /*12cf0*/  STG.E.U16 desc[UR6][R26.64], R9 ;  /* 0x000000091a007986 */ /* 0x0009e8000c101506 */
[----:B------:R4:W-:Y:S02]  /*12d00*/  STG.E.U8 desc[UR6][R24.64], R5 ;  /* 0x0000000518007986 */ /* 0x0009e4000c101106 */
.L_x_4691:
[----:B------:R-:W-:Y:S05]  /*12d10*/  BSYNC.RECONVERGENT B0 ;  /* 0x0000000000007941 */ /* 0x000fea0003800200 */
.L_x_4690:
        /* <DEDUP_REMOVED lines=8> */
[----:B----4-:R-:W-:Y:S02]  /*12da0*/  HFMA2 R26, -RZ, RZ, 0, 0 ;  /* 0x00000000ff1a7431 */ /* 0x010fe400000001ff */
[----:B------:R-:W-:Y:S01]  /*12db0*/  IMAD.MOV.U32 R28, RZ, RZ, RZ ;  /* 0x000000ffff1c7224 */ /* 0x000fe200078e00ff */
[----:B------:R-:W4:Y:S01]  /*12dc0*/  LDCU UR4, c[0x0][0x6b8] ;  /* 0x0000d700ff0477ac */ /* 0x000f220008000800 */
[----:B0-----:R-:W-:Y:S02]  /*12dd0*/  IMAD.U32 R31, RZ, RZ, UR5 ;  /* 0x00000005ff1f7e24 */ /* 0x001fe4000f8e00ff */
[----:B----4-:R-:W-:-:S03]  /*12de0*/  IMAD.U32 R29, RZ, RZ, UR4 ;  /* 0x00000004ff1d7e24 */ /* 0x010fc6000f8e00ff */
[----:B------:R-:W-:-:S04]  /*12df0*/  IADD3 R5, PT, PT, R31, -0x2, RZ ;  /* 0xfffffffe1f057810 */ /* 0x000fc80007ffe0ff */
[----:B------:R-:W-:-:S13]  /*12e00*/  ISETP.GE.U32.AND P0, PT, R5, 0x7, PT ;  /* 0x000000070500780c */ /* 0x000fda0003f06070 */
[----:B------:R-:W-:Y:S05]  /*12e10*/  @!P0 BRA `(.L_x_4747) ;  /* 0x0000001c001c8947 */ /* 0x000fea0003800000 */
[----:B------:R-:W-:-:S07]  /*12e20*/  MOV R9, RZ ;  /* 0x000000ff00097202 */ /* 0x000fce0000000f00 */
.L_x_4772:
        /* <DEDUP_REMOVED lines=32> */
.L_x_4749:
[----:B------:R-:W-:Y:S01]  /*13030*/  IMAD.MOV.U32 R34, RZ, RZ, R32 ;  /* 0x000000ffff227224 */ /* 0x000fe200078e0020 */
[----:B------:R-:W-:Y:S01]  /*13040*/  MOV R31, R30 ;  /* 0x0000001e001f7202 */ /* 0x000fe20000000f00 */
[----:B-123--:R-:W-:Y:S01]  /*13050*/  IMAD.MOV.U32 R24, RZ, RZ, R48 ;  /* 0x000000ffff187224 */ /* 0x00efe200078e0030 */
        /* <DEDUP_REMOVED lines=12> */
[----:B------:R-:W-:Y:S02]  /*13120*/  IMAD.IADD R25, R25, 0x1, R49 ;  /* 0x0000000119197824 */ /* 0x000fe400078e0231 */
[----:B------:R-:W-:-:S07]  /*13130*/  IMAD.MOV.U32 R49, RZ, RZ, R23 ;  /* 0x000000ffff317224 */ /* 0x000fce00078e0017 */
.L_x_4750:
[----:B------:R-:W-:Y:S05]  /*13140*/  BSYNC.RECONVERGENT B1 ;  /* 0x0000000000017941 */ /* 0x000fea0003800200 */
.L_x_4748:
        /* <DEDUP_REMOVED lines=39> */
.L_x_4752:
        /* <DEDUP_REMOVED lines=16> */
.L_x_4753:
[----:B------:R-:W-:Y:S05]  /*134c0*/  BSYNC.RECONVERGENT B1 ;  /* 0x0000000000017941 */ /* 0x000fea0003800200 */
.L_x_4751:
        /* <DEDUP_REMOVED lines=38> */
.L_x_4755:
        /* <DEDUP_REMOVED lines=17> */
.L_x_4756:
[----:B------:R-:W-:Y:S05]  /*13840*/  BSYNC.RECONVERGENT B1 ;  /* 0x0000000000017941 */ /* 0x000fea0003800200 */
.L_x_4754:
        /* <DEDUP_REMOVED lines=38> */
.L_x_4758:
        /* <DEDUP_REMOVED lines=16> */
.L_x_4759:
[----:B------:R-:W-:Y:S05]  /*13bb0*/  BSYNC.RECONVERGENT B1 ;  /* 0x0000000000017941 */ /* 0x000fea0003800200 */
.L_x_4757:
        /* <DEDUP_REMOVED lines=38> */
.L_x_4761:
        /* <DEDUP_REMOVED lines=17> */
.L_x_4762:
[----:B------:R-:W-:Y:S05]  /*13f30*/  BSYNC.RECONVERGENT B1 ;  /* 0x0000000000017941 */ /* 0x000fea0003800200 */
.L_x_4760:
        /* <DEDUP_REMOVED lines=38> */
.L_x_4764:
        /* <DEDUP_REMOVED lines=16> */
.L_x_4765:
[----:B------:R-:W-:Y:S05]  /*142a0*/  BSYNC.RECONVERGENT B1 ;  /* 0x0000000000017941 */ /* 0x000fea0003800200 */
.L_x_4763:
        /* <DEDUP_REMOVED lines=38> */
.L_x_4767:
        /* <DEDUP_REMOVED lines=17> */
.L_x_4768:
[----:B------:R-:W-:Y:S05]  /*14620*/  BSYNC.RECONVERGENT B1 ;  /* 0x0000000000017941 */ /* 0x000fea0003800200 */
.L_x_4766:
        /* <DEDUP_REMOVED lines=38> */
.L_x_4770:
        /* <DEDUP_REMOVED lines=16> */
.L_x_4771:
[----:B------:R-:W-:Y:S05]  /*14990*/  BSYNC.RECONVERGENT B1 ;  /* 0x0000000000017941 */ /* 0x000fea0003800200 */
.L_x_4769:
        /* <DEDUP_REMOVED lines=15> */
.L_x_4747:
        /* <DEDUP_REMOVED lines=38> */
.L_x_4776:
        /* <DEDUP_REMOVED lines=17> */
.L_x_4777:
[----:B------:R-:W-:Y:S05]  /*14e00*/  BSYNC.RECONVERGENT B1 ;  /* 0x0000000000017941 */ /* 0x000fea0003800200 */
.L_x_4775:
        /* <DEDUP_REMOVED lines=39> */
.L_x_4779:
        /* <DEDUP_REMOVED lines=16> */
.L_x_4780:
[----:B------:R-:W-:Y:S05]  /*15180*/  BSYNC.RECONVERGENT B1 ;  /* 0x0000000000017941 */ /* 0x000fea0003800200 */
.L_x_4778:
        /* <DEDUP_REMOVED lines=38> */
.L_x_4782:
        /* <DEDUP_REMOVED lines=17> */
.L_x_4783:
[----:B------:R-:W-:Y:S05]  /*15500*/  BSYNC.RECONVERGENT B1 ;  /* 0x0000000000017941 */ /* 0x000fea0003800200 */
.L_x_4781:
        /* <DEDUP_REMOVED lines=38> */
.L_x_4785:
        /* <DEDUP_REMOVED lines=16> */
.L_x_4786:
[----:B------:R-:W-:Y:S05]  /*15870*/  BSYNC.RECONVERGENT B1 ;  /* 0x0000000000017941 */ /* 0x000fea0003800200 */
.L_x_4784:
        /* <DEDUP_REMOVED lines=8> */
.L_x_4774:
        /* <DEDUP_REMOVED lines=36> */
.L_x_4789:
[----:B------:R-:W-:Y:S01]  /*15b40*/  MOV R34, R32 ;  /* 0x0000002000227202 */ /* 0x000fe20000000f00 */
[----:B------:R-:W-:Y:S01]  /*15b50*/  IMAD.MOV.U32 R31, RZ, RZ, R30 ;  /* 0x000000ffff1f7224 */ /* 0x000fe200078e001e */
[----:B-123--:R-:W-:Y:S01]  /*15b60*/  MOV R24, R48 ;  /* 0x0000003000187202 */ /* 0x00efe20000000f00 */
        /* <DEDUP_REMOVED lines=14> */
.L_x_4790:
[----:B------:R-:W-:Y:S05]  /*15c50*/  BSYNC.RECONVERGENT B1 ;  /* 0x0000000000017941 */ /* 0x000fea0003800200 */
.L_x_4788:
        /* <DEDUP_REMOVED lines=39> */
.L_x_4792:
        /* <DEDUP_REMOVED lines=17> */
.L_x_4793:
[----:B------:R-:W-:Y:S05]  /*15fe0*/  BSYNC.RECONVERGENT B1 ;  /* 0x0000000000017941 */ /* 0x000fea0003800200 */
.L_x_4791:
        /* <DEDUP_REMOVED lines=8> */
.L_x_4787:
        /* <DEDUP_REMOVED lines=14> */
[----:B------:R-:W-:Y:S02]  /*16150*/  ISETP.NE.U32.AND P2, PT, R48, RZ, PT ;  /* 0x000000ff3000720c */ /* 0x000fe40003f45070 */
[----:B------:R-:W-:-:S04]  /*16160*/  MOV R30, RZ ;  /* 0x000000ff001e7202 */ /* 0x000fc80000000f00 */
[----:B0-----:R-:W0:Y:S02]  /*16170*/  MUFU.RCP R9, R9 ;  /* 0x0000000900097308 */ /* 0x001e240000001000 */
[----:B0-----:R-:W-:Y:S01]  /*16180*/  IADD3 R22, PT, PT, R9, 0xffffffe, RZ ;  /* 0x0ffffffe09167810 */ /* 0x001fe20007ffe0ff */
[----:B------:R-:W-:-:S05]  /*16190*/  IMAD.MOV.U32 R9, RZ, RZ, RZ ;  /* 0x000000ffff097224 */ /* 0x000fca00078e00ff */
        /* <DEDUP_REMOVED lines=17> */
.L_x_4795:
        /* <DEDUP_REMOVED lines=17> */
.L_x_4796:
[----:B------:R-:W-:Y:S05]  /*163c0*/  BSYNC.RECONVERGENT B1 ;  /* 0x0000000000017941 */ /* 0x000fea0003800200 */
.L_x_4794:
        /* <DEDUP_REMOVED lines=8> */
.L_x_4773:
[----:B------:R-:W0:Y:S01]  /*16450*/  LDCU UR4, c[0x0][0x868] ;  /* 0x00010d00ff0477ac */ /* 0x000e220008000800 */
[----:B-----5:R-:W-:Y:S01]  /*16460*/  HADD2.F32 R5, -RZ, R3.H0_H0 ;  /* 0x20000003ff057230 */ /* 0x020fe20000004100 */
        /* <DEDUP_REMOVED lines=14> */
[----:B------:R-:W-:-:S04]  /*16550*/  F2FP.F16.F32.PACK_AB R5, RZ, R5 ;  /* 0x00000005ff05723e */ /* 0x000fc800000000ff */
[----:B------:R-:W-:Y:S02]  /*16560*/  LEA.HI.X R27, R22, UR11, R9, 0x1, P1 ;  /* 0x0000000b161b7c11 */ /* 0x000fe400088f0c09 */
[----:B------:R-:W-:Y:S02]  /*16570*/  PRMT R8, R5, 0x7610, R8 ;  /* 0x0000761005087816 */ /* 0x000fe40000000008 */
[----:B------:R-:W-:Y:S02]  /*16580*/  IADD3.X R25, PT, PT, R9, UR13, RZ, P2, !PT ;  /* 0x0000000d09197c10 */ /* 0x000fe400097fe4ff */
[----:B------:R-:W-:Y:S01]  /*16590*/  SEL R5, RZ, 0x1, P0 ;  /* 0x00000001ff057807 */ /* 0x000fe20000000000 */
[----:B------:R0:W-:Y:S04]  /*165a0*/  STG.E.U16 desc[UR6][R26.64], R8 ;  /* 0x000000081a007986 */ /* 0x0001e8000c101506 */
[----:B------:R0:W-:Y:S02]  /*165b0*/  STG.E.U8 desc[UR6][R24.64], R5 ;  /* 0x0000000518007986 */ /* 0x0001e4000c101106 */
.L_x_4746:
[----:B------:R-:W-:Y:S05]  /*165c0*/  BSYNC.RECONVERGENT B0 ;  /* 0x0000000000007941 */ /* 0x000fea0003800200 */
.L_x_4745:
        /* <DEDUP_REMOVED lines=17> */
.L_x_4824:
        /* <DEDUP_REMOVED lines=31> */
.L_x_4801:
[----:B------:R-:W-:Y:S01]  /*168d0*/  MOV R34, R30 ;  /* 0x0000001e00227202 */ /* 0x000fe20000000f00 */
[----:B------:R-:W-:Y:S01]  /*168e0*/  IMAD.MOV.U32 R31, RZ, RZ, R29 ;  /* 0x000000ffff1f7224 */ /* 0x000fe200078e001d */
[----:B--23--:R-:W-:Y:S01]  /*168f0*/  MOV R24, R32 ;  /* 0x0000002000187202 */ /* 0x00cfe20000000f00 */
        /* <DEDUP_REMOVED lines=14> */
.L_x_4802:
[----:B------:R-:W-:Y:S05]  /*169e0*/  BSYNC.RECONVERGENT B1 ;  /* 0x0000000000017941 */ /* 0x000fea0003800200 */
.L_x_4800:
        /* <DEDUP_REMOVED lines=39> */
.L_x_4804:
        /* <DEDUP_REMOVED lines=17> */
.L_x_4805:
[----:B------:R-:W-:Y:S05]  /*16d70*/  BSYNC.RECONVERGENT B1 ;  /* 0x0000000000017941 */ /* 0x000fea0003800200 */
.L_x_4803:
        /* <DEDUP_REMOVED lines=38> */
.L_x_4807:
        /* <DEDUP_REMOVED lines=17> */
.L_x_4808:
[----:B------:R-:W-:Y:S05]  /*170f0*/  BSYNC.RECONVERGENT B1 ;  /* 0x0000000000017941 */ /* 0x000fea0003800200 */
.L_x_4806:
        /* <DEDUP_REMOVED lines=38> */
.L_x_4810:
        /* <DEDUP_REMOVED lines=17> */
.L_x_4811:
[----:B------:R-:W-:Y:S05]  /*17470*/  BSYNC.RECONVERGENT B1 ;  /* 0x0000000000017941 */ /* 0x000fea0003800200 */
.L_x_4809:
        /* <DEDUP_REMOVED lines=38> */
.L_x_4813:
        /* <DEDUP_REMOVED lines=16> */
.L_x_4814:
[----:B------:R-:W-:Y:S05]  /*177e0*/  BSYNC.RECONVERGENT B1 ;  /* 0x0000000000017941 */ /* 0x000fea0003800200 */
.L_x_4812:
        /* <DEDUP_REMOVED lines=38> */
.L_x_4816:
        /* <DEDUP_REMOVED lines=17> */
.L_x_4817:
[----:B------:R-:W-:Y:S05]  /*17b60*/  BSYNC.RECONVERGENT B1 ;  /* 0x0000000000017941 */ /* 0x000fea0003800200 */
.L_x_4815:
        /* <DEDUP_REMOVED lines=38> */
.L_x_4819:
        /* <DEDUP_REMOVED lines=16> */
.L_x_4820:
[----:B------:R-:W-:Y:S05]  /*17ed0*/  BSYNC.RECONVERGENT B1 ;  /* 0x0000000000017941 */ /* 0x000fea0003800200 */
.L_x_4818:
        /* <DEDUP_REMOVED lines=37> */
.L_x_4822:
        /* <DEDUP_REMOVED lines=17> */
.L_x_4823:
[----:B------:R-:W-:Y:S05]  /*18240*/  BSYNC.RECONVERGENT B1 ;  /* 0x0000000000017941 */ /* 0x000fea0003800200 */
.L_x_4821:
        /* <DEDUP_REMOVED lines=15> */
.L_x_4799:
        /* <DEDUP_REMOVED lines=37> */
.L_x_4828:
        /* <DEDUP_REMOVED lines=17> */
.L_x_4829:
[----:B------:R-:W-:Y:S05]  /*186a0*/  BSYNC.RECONVERGENT B1 ;  /* 0x0000000000017941 */ /* 0x000fea0003800200 */
.L_x_4827:
        /* <DEDUP_REMOVED lines=39> */
.L_x_4831:
        /* <DEDUP_REMOVED lines=17> */
.L_x_4832:
[----:B------:R-:W-:Y:S05]  /*18a30*/  BSYNC.RECONVERGENT B1 ;  /* 0x0000000000017941 */ /* 0x000fea0003800200 */
.L_x_4830:
        /* <DEDUP_REMOVED lines=38> */
.L_x_4834:
        /* <DEDUP_REMOVED lines=17> */
.L_x_4835:
[----:B------:R-:W-:Y:S05]  /*18db0*/  BSYNC.RECONVERGENT B1 ;  /* 0x0000000000017941 */ /* 0x000fea0003800200 */
.L_x_4833:
        /* <DEDUP_REMOVED lines=37> */
.L_x_4837:
        /* <DEDUP_REMOVED lines=16> */
.L_x_4838:
[----:B------:R-:W-:Y:S05]  /*19110*/  BSYNC.RECONVERGENT B1 ;  /* 0x0000000000017941 */ /* 0x000fea0003800200 */
.L_x_4836:
        /* <DEDUP_REMOVED lines=8> */
.L_x_4826:
        /* <DEDUP_REMOVED lines=35> */
.L_x_4841:
        /* <DEDUP_REMOVED lines=17> */
.L_x_4842:
[----:B------:R-:W-:Y:S05]  /*194e0*/  BSYNC.RECONVERGENT B1 ;  /* 0x0000000000017941 */ /* 0x000fea0003800200 */
.L_x_4840:
        /* <DEDUP_REMOVED lines=38> */
.L_x_4844:
        /* <DEDUP_REMOVED lines=16> */
.L_x_4845:
[----:B------:R-:W-:Y:S05]  /*19850*/  BSYNC.RECONVERGENT B1 ;  /* 0x0000000000017941 */ /* 0x000fea0003800200 */
.L_x_4843:
        /* <DEDUP_REMOVED lines=8> */
.L_x_4839:
        /* <DEDUP_REMOVED lines=36> */
.L_x_4847:
[----:B------:R-:W-:Y:S01]  /*19b20*/  IMAD.MOV.U32 R34, RZ, RZ, R30 ;  /* 0x000000ffff227224 */ /* 0x000fe200078e001e */
[----:B------:R-:W-:Y:S01]  /*19b30*/  MOV R31, R29 ;  /* 0x0000001d001f7202 */ /* 0x000fe20000000f00 */
[----:B--23--:R-:W-:Y:S01]  /*19b40*/  IMAD.MOV.U32 R24, RZ, RZ, R32 ;  /* 0x000000ffff187224 */ /* 0x00cfe200078e0020 */
        /* <DEDUP_REMOVED lines=13> */
.L_x_4848:
[----:B------:R-:W-:Y:S05]  /*19c20*/  BSYNC.RECONVERGENT B1 ;  /* 0x0000000000017941 */ /* 0x000fea0003800200 */
.L_x_4846:
[----:B------:R-:W0:Y:S01]  /*19c30*/  LDC.64 R22, c[0x0][R5+0x450] ;  /* 0x0001140005167b82 */ /* 0x000e220000000a00 */
[----:B------:R-:W-:Y:S02]  /*19c40*/  IMAD.MOV.U32 R8, RZ, RZ, R26 ;  /* 0x000000ffff087224 */ /* 0x000fe400078e001a */
[-C--:B0-----:R-:W-:Y:S02]  /*19c50*/  IMAD R23, R23, R24.reuse, RZ ;  /* 0x0000001817177224 */ /* 0x081fe400078e02ff */
[----:B------:R-:W-:-:S04]  /*19c60*/  IMAD.WIDE.U32 R8, R22, R24, R8 ;  /* 0x0000001816087225 */ /* 0x000fc800078e0008 */
[----:B------:R-:W-:Y:S01]  /*19c70*/  IMAD R23, R22, R25, R23 ;  /* 0x0000001916177224 */ /* 0x000fe200078e0217 */
[----:B------:R-:W-:-:S03]  /*19c80*/  MOV R26, R8 ;  /* 0x00000008001a7202 */ /* 0x000fc60000000f00 */
[----:B------:R-:W-:-:S07]  /*19c90*/  IMAD.IADD R9, R9, 0x1, R23 ;  /* 0x0000000109097824 */ /* 0x000fce00078e0217 */
.L_x_4825:
[----:B------:R-:W0:Y:S01]  /*19ca0*/  LDCU UR4, c[0x0][0x868] ;  /* 0x00010d00ff0477ac */ /* 0x000e220008000800 */
[----:B-----5:R-:W-:Y:S01]  /*19cb0*/  HADD2.F32 R5, -RZ, R2.H0_H0 ;  /* 0x20000002ff057230 */ /* 0x020fe20000004100 */
[----:B------:R-:W1:Y:S01]  /*19cc0*/  LDCU.64 UR8, c[0x0][0x5f0] ;  /* 0x0000be00ff0877ac */ /* 0x000e620008000a00 */
[----:B------:R-:W2:Y:S01]  /*19cd0*/  LDCU.64 UR10, c[0x0][0x520] ;  /* 0x0000a400ff0a77ac */ /* 0x000ea20008000a00 */
[----:B------:R-:W4:Y:S01]  /*19ce0*/  LDCU.64 UR12, c[0x0][0x6c0] ;  /* 0x0000d800ff0c77ac */ /* 0x000f220008000a00 */
[C---:B0-----:R-:W-:Y:S02]  /*19cf0*/  FSET.BF.LT.FTZ.AND R8, R7.reuse, UR4, PT ;  /* 0x0000000407087c0a */ /* 0x041fe4000b811000 */
[----:B------:R-:W-:Y:S01]  /*19d00*/  FSETP.GEU.FTZ.AND P0, PT, R7, UR4, PT ;  /* 0x0000000407007c0b */ /* 0x000fe2000bf1e000 */
[----:B-1----:R-:W-:Y:S02]  /*19d10*/  IMAD R29, R29, UR8, RZ ;  /* 0x000000081d1d7c24 */ /* 0x002fe4000f8e02ff */
[----:B------:R-:W-:Y:S01]  /*19d20*/  FMUL.FTZ R5, R5, R8 ;  /* 0x0000000805057220 */ /* 0x000fe20000410000 */
[----:B------:R-:W-:Y:S01]  /*19d30*/  MOV R8, R26 ;  /* 0x0000001a00087202 */ /* 0x000fe20000000f00 */
[----:B------:R-:W-:-:S02]  /*19d40*/  IMAD R29, R30, UR9, R29 ;  /* 0x000000091e1d7c24 */ /* 0x000fc4000f8e021d */
[----:B------:R-:W-:Y:S02]  /*19d50*/  FMUL.FTZ R5, R38, R5 ;  /* 0x0000000526057220 */ /* 0x000fe40000410000 */
[----:B------:R-:W-:-:S03]  /*19d60*/  IMAD.WIDE.U32 R8, R30, UR8, R8 ;  /* 0x000000081e087c25 */ /* 0x000fc6000f8e0008 */
[----:B------:R-:W-:Y:S01]  /*19d70*/  F2FP.F16.F32.PACK_AB R5, RZ, R5 ;  /* 0x00000005ff05723e */ /* 0x000fe200000000ff */
[----:B------:R-:W-:Y:S01]  /*19d80*/  IMAD.IADD R9, R9, 0x1, R29 ;  /* 0x0000000109097824 */ /* 0x000fe200078e021d */
[C---:B--23--:R-:W-:Y:S02]  /*19d90*/  LEA R24, P1, R8.reuse, UR10, 0x1 ;  /* 0x0000000a08187c11 */ /* 0x04cfe4000f8208ff */
[C---:B----4-:R-:W-:Y:S02]  /*19da0*/  IADD3 R22, P2, PT, R8.reuse, UR12, RZ ;  /* 0x0000000c08167c10 */ /* 0x050fe4000ff5e0ff */
[----:B------:R-:W-:Y:S02]  /*19db0*/  LEA.HI.X R25, R8, UR11, R9, 0x1, P1 ;  /* 0x0000000b08197c11 */ /* 0x000fe400088f0c09 */
[----:B------:R-:W-:Y:S02]  /*19dc0*/  PRMT R7, R5, 0x7610, R7 ;  /* 0x0000761005077816 */ /* 0x000fe40000000007 */
[----:B------:R-:W-:-:S02]  /*19dd0*/  IADD3.X R23, PT, PT, R9, UR13, RZ, P2, !PT ;  /* 0x0000000d09177c10 */ /* 0x000fc400097fe4ff */
[----:B------:R-:W-:Y:S01]  /*19de0*/  SEL R5, RZ, 0x1, P0 ;  /* 0x00000001ff057807 */ /* 0x000fe20000000000 */
[----:B------:R1:W-:Y:S04]  /*19df0*/  STG.E.U16 desc[UR6][R24.64], R7 ;  /* 0x0000000718007986 */ /* 0x0003e8000c101506 */
[----:B------:R1:W-:Y:S02]  /*19e00*/  STG.E.U8 desc[UR6][R22.64], R5 ;  /* 0x0000000516007986 */ /* 0x0003e4000c101106 */
.L_x_4798:
[----:B------:R-:W-:Y:S05]  /*19e10*/  BSYNC.RECONVERGENT B0 ;  /* 0x0000000000007941 */ /* 0x000fea0003800200 */
.L_x_4797:
[----:B------:R-:W0:Y:S01]  /*19e20*/  LDCU.64 UR4, c[0x0][0x860] ;  /* 0x00010c00ff0477ac */ /* 0x000e220008000a00 */
[----:B------:R-:W-:-:S04]  /*19e30*/  IADD3 R29, P1, PT, R11, R45, RZ ;  /* 0x0000002d0b1d7210 */ /* 0x000fc80007f3e0ff */
        /* <DEDUP_REMOVED lines=9> */
[----:B-1----:R-:W-:-:S04]  /*19ed0*/  IADD3 R5, PT, PT, R27, -0x2, RZ ;  /* 0xfffffffe1b057810 */ /* 0x002fc80007ffe0ff */
[----:B------:R-:W-:-:S13]  /*19ee0*/  ISETP.GE.U32.AND P0, PT, R5, 0x7, PT ;  /* 0x000000070500780c */ /* 0x000fda0003f06070 */
[----:B------:R-:W-:Y:S05]  /*19ef0*/  @!P0 BRA `(.L_x_4850) ;  /* 0x0000001c00288947 */ /* 0x000fea0003800000 */
[----:B------:R-:W-:-:S07]  /*19f00*/  HFMA2 R7, -RZ, RZ, 0, 0 ;  /* 0x00000000ff077431 */ /* 0x000fce00000001ff */
.L_x_4875:
        /* <DEDUP_REMOVED lines=31> */
.L_x_4852:
        /* <DEDUP_REMOVED lines=13> */
[----:B------:R-:W-:Y:S02]  /*1a1d0*/  IMAD R27, R27, R32, RZ ;  /* 0x000000201b1b7224 */ /* 0x000fe400078e02ff */
[----:B------:R-:W-:Y:S02]  /*1a1e0*/  IMAD.MOV.U32 R29, RZ, RZ, R24 ;  /* 0x000000ffff1d7224 */ /* 0x000fe400078e0018 */
[----:B------:R-:W-:-:S05]  /*1a1f0*/  IMAD R27, R33, R31, R27 ;  /* 0x0000001f211b7224 */ /* 0x000fca00078e021b */
[----:B------:R-:W-:-:S07]  /*1a200*/  IADD3 R25, PT, PT, R25, R27, RZ ;  /* 0x0000001b19197210 */ /* 0x000fce0007ffe0ff */
.L_x_4853:
[----:B------:R-:W-:Y:S05]  /*1a210*/  BSYNC.RECONVERGENT B0 ;  /* 0x0000000000007941 */ /* 0x000fea0003800200 */
.L_x_4851:
        /* <DEDUP_REMOVED lines=39> */
.L_x_4855:
        /* <DEDUP_REMOVED lines=17> */
.L_x_4856:
[----:B------:R-:W-:Y:S05]  /*1a5a0*/  BSYNC.RECONVERGENT B0 ;  /* 0x0000000000007941 */ /* 0x000fea0003800200 */
.L_x_4854:
        /* <DEDUP_REMOVED lines=39> */
.L_x_4858:
        /* <DEDUP_REMOVED lines=17> */
.L_x_4859:
[----:B------:R-:W-:Y:S05]  /*1a930*/  BSYNC.RECONVERGENT B0 ;  /* 0x0000000000007941 */ /* 0x000fea0003800200 */
.L_x_4857:
        /* <DEDUP_REMOVED lines=38> */
.L_x_4861:
        /* <DEDUP_REMOVED lines=17> */
.L_x_4862:
[----:B------:R-:W-:Y:S05]  /*1acb0*/  BSYNC.RECONVERGENT B0 ;  /* 0x0000000000007941 */ /* 0x000fea0003800200 */
.L_x_4860:
        /* <DEDUP_REMOVED lines=38> */
.L_x_4864:
        /* <DEDUP_REMOVED lines=17> */
.L_x_4865:
[----:B------:R-:W-:Y:S05]  /*1b030*/  BSYNC.RECONVERGENT B0 ;  /* 0x0000000000007941 */ /* 0x000fea0003800200 */
.L_x_4863:
        /* <DEDUP_REMOVED lines=38> */
.L_x_4867:
[----:B------:R-:W-:Y:S01]  /*1b2a0*/  IMAD.MOV.U32 R34, RZ, RZ, R48 ;  /* 0x000000ffff227224 */ /* 0x000fe200078e0030 */
[----:B------:R-:W-:Y:S01]  /*1b2b0*/  MOV R31, R49 ;  /* 0x00000031001f7202 */ /* 0x000fe20000000f00 */
[----:B------:R-:W-:Y:S01]  /*1b2c0*/  IMAD.MOV.U32 R24, RZ, RZ, R32 ;  /* 0x000000ffff187224 */ /* 0x000fe200078e0020 */
[----:B------:R-:W-:Y:S02]  /*1b2d0*/  MOV R27, R33 ;  /* 0x00000021001b7202 */ /* 0x000fe40000000f00 */
[----:B------:R-:W-:-:S07]  /*1b2e0*/  MOV R25, 0x1b300 ;  /* 0x0001b30000197802 */ /* 0x000fce0000000f00 */
[----:B-----5:R-:W-:Y:S05]  /*1b2f0*/  CALL.REL.NOINC `($__internal_79_$__cuda_sm20_div_u64) ;  /* 0x0000002c00707944 */ /* 0x020fea0003c00000 */
        /* <DEDUP_REMOVED lines=11> */
.L_x_4868:
[----:B------:R-:W-:Y:S05]  /*1b3b0*/  BSYNC.RECONVERGENT B0 ;  /* 0x0000000000007941 */ /* 0x000fea0003800200 */
.L_x_4866:
        /* <DEDUP_REMOVED lines=38> */
.L_x_4870:
        /* <DEDUP_REMOVED lines=17> */
.L_x_4871:
[----:B------:R-:W-:Y:S05]  /*1b730*/  BSYNC.RECONVERGENT B0 ;  /* 0x0000000000007941 */ /* 0x000fea0003800200 */
.L_x_4869:
        /* <DEDUP_REMOVED lines=38> */
.L_x_4873:
[----:B------:R-:W-:Y:S01]  /*1b9a0*/  MOV R34, R48 ;  /* 0x0000003000227202 */ /* 0x000fe20000000f00 */
[----:B------:R-:W-:Y:S01]  /*1b9b0*/  IMAD.MOV.U32 R24, RZ, RZ, R32 ;  /* 0x000000ffff187224 */ /* 0x000fe200078e0020 */
[----:B------:R-:W-:Y:S02]  /*1b9c0*/  MOV R31, R49 ;  /* 0x00000031001f7202 */ /* 0x000fe40000000f00 */
[----:B------:R-:W-:Y:S02]  /*1b9d0*/  MOV R27, R33 ;  /* 0x00000021001b7202 */ /* 0x000fe40000000f00 */
[----:B------:R-:W-:-:S07]  /*1b9e0*/  MOV R25, 0x1ba00 ;  /* 0x0001ba0000197802 */ /* 0x000fce0000000f00 */
[----:B-----5:R-:W-:Y:S05]  /*1b9f0*/  CALL.REL.NOINC `($__internal_79_$__cuda_sm20_div_u64) ;  /* 0x0000002400b07944 */ /* 0x020fea0003c00000 */
        /* <DEDUP_REMOVED lines=10> */
.L_x_4874:
[----:B------:R-:W-:Y:S05]  /*1baa0*/  BSYNC.RECONVERGENT B0 ;  /* 0x0000000000007941 */ /* 0x000fea0003800200 */
.L_x_4872:
[----:B------:R-:W0:Y:S01]  /*1bab0*/  LDCU UR4, c[0x0][0x6b8] ;  /* 0x0000d700ff0477ac */ /* 0x000e220008000800 */
[----:B------:R-:W1:Y:S01]  /*1bac0*/  LDC.64 R8, c[0x0][R8+0x450] ;  /* 0x0001140008087b82 */ /* 0x000e620000000a00 */
[----:B------:R-:W-:Y:S01]  /*1bad0*/  IADD3 R7, PT, PT, R7, 0x8, RZ ;  /* 0x0000000807077810 */ /* 0x000fe20007ffe0ff */
[----:B------:R-:W-:Y:S01]  /*1bae0*/  IMAD.MOV.U32 R23, RZ, RZ, R5 ;  /* 0x000000ffff177224 */ /* 0x000fe200078e0005 */
[----:B0-----:R-:W-:-:S05]  /*1baf0*/  MOV R27, UR4 ;  /* 0x00000004001b7c02 */ /* 0x001fca0008000f00 */
[----:B------:R-:W-:Y:S02]  /*1bb00*/  VIADD R22, R27, 0xffffffff ;  /* 0xffffffff1b167836 */ /* 0x000fe40000000000 */
[----:B-1----:R-:W-:-:S03]  /*1bb10*/  IMAD R9, R9, R24, RZ ;  /* 0x0000001809097224 */ /* 0x002fc600078e02ff */
[----:B------:R-:W-:Y:S01]  /*1bb20*/  LOP3.LUT R30, R22, 0xfffffff8, RZ, 0xc0, !PT ;  /* 0xfffffff8161e7812 */ /* 0x000fe200078ec0ff */
[----:B------:R-:W-:Y:S01]  /*1bb30*/  IMAD R25, R8, R25, R9 ;  /* 0x0000001908197224 */ /* 0x000fe200078e0209 */
[----:B------:R-:W-:Y:S02]  /*1bb40*/  MOV R22, R50 ;  /* 0x0000003200167202 */ /* 0x000fe40000000f00 */
[----:B------:R-:W-:-:S03]  /*1bb50*/  ISETP.NE.AND P0, PT, R7, R30, PT ;  /* 0x0000001e0700720c */ /* 0x000fc60003f05270 */
[----:B------:R-:W-:-:S03]  /*1bb60*/  IMAD.WIDE.U32 R22, R8, R24, R22 ;  /* 0x0000001808167225 */ /* 0x000fc600078e0016 */
[----:B------:R-:W-:Y:S02]  /*1bb70*/  MOV R9, R22 ;  /* 0x0000001600097202 */ /* 0x000fe40000000f00 */
[----:B------:R-:W-:-:S05]  /*1bb80*/  IADD3 R8, PT, PT, R23, R25, RZ ;  /* 0x0000001917087210 */ /* 0x000fca0007ffe0ff */
[----:B------:R-:W-:Y:S05]  /*1bb90*/  @P0 BRA `(.L_x_4875) ;  /* 0xffffffe000dc0947 */ /* 0x000fea000383ffff */
.L_x_4850:
[----:B------:R-:W-:-:S05]  /*1bba0*/  VIADD R5, R27, 0xffffffff ;  /* 0xffffffff1b057836 */ /* 0x000fca0000000000 */
[----:B------:R-:W-:-:S13]  /*1bbb0*/  LOP3.LUT P0, R7, R5, 0x7, RZ, 0xc0, !PT ;  /* 0x0000000705077812 */ /* 0x000fda000780c0ff */
[----:B------:R-:W-:Y:S05]  /*1bbc0*/  @!P0 BRA `(.L_x_4876) ;  /* 0x0000001800648947 */ /* 0x000fea0003800000 */
[----:B------:R-:W-:-:S04]  /*1bbd0*/  IADD3 R7, PT, PT, R7, -0x1, RZ ;  /* 0xffffffff07077810 */ /* 0x000fc80007ffe0ff */
        /* <DEDUP_REMOVED lines=33> */
.L_x_4879:
[----:B------:R-:W-:Y:S01]  /*1bdf0*/  MOV R34, R29 ;  /* 0x0000001d00227202 */ /* 0x000fe20000000f00 */
[----:B--23--:R-:W-:Y:S01]  /*1be00*/  IMAD.MOV.U32 R24, RZ, RZ, R32 ;  /* 0x000000ffff187224 */ /* 0x00cfe200078e0020 */
[----:B------:R-:W-:Y:S02]  /*1be10*/  MOV R31, R28 ;  /* 0x0000001c001f7202 */ /* 0x000fe40000000f00 */
[----:B------:R-:W-:Y:S02]  /*1be20*/  MOV R27, R33 ;  /* 0x00000021001b7202 */ /* 0x000fe40000000f00 */
[----:B------:R-:W-:-:S07]  /*1be30*/  MOV R25, 0x1be50 ;  /* 0x0001be5000197802 */ /* 0x000fce0000000f00 */
[----:B-----5:R-:W-:Y:S05]  /*1be40*/  CALL.REL.NOINC `($__internal_79_$__cuda_sm20_div_u64) ;  /* 0x00000020009c7944 */ /* 0x020fea0003c00000 */
        /* <DEDUP_REMOVED lines=11> */
.L_x_4880:
[----:B------:R-:W-:Y:S05]  /*1bf00*/  BSYNC.RECONVERGENT B0 ;  /* 0x0000000000007941 */ /* 0x000fea0003800200 */
.L_x_4878:
        /* <DEDUP_REMOVED lines=39> */
.L_x_4882:
        /* <DEDUP_REMOVED lines=15> */
[----:B------:R-:W-:-:S05]  /*1c270*/  IMAD R7, R33, R9, R7 ;  /* 0x0000000921077224 */ /* 0x000fca00078e0207 */
[----:B------:R-:W-:-:S07]  /*1c280*/  IADD3 R25, PT, PT, R25, R7, RZ ;  /* 0x0000000719197210 */ /* 0x000fce0007ffe0ff */
.L_x_4883:
[----:B------:R-:W-:Y:S05]  /*1c290*/  BSYNC.RECONVERGENT B0 ;  /* 0x0000000000007941 */ /* 0x000fea0003800200 */
.L_x_4881:
        /* <DEDUP_REMOVED lines=39> */
.L_x_4885:
[----:B------:R-:W-:Y:S01]  /*1c510*/  MOV R34, R48 ;  /* 0x0000003000227202 */ /* 0x000fe20000000f00 */
[----:B------:R-:W-:Y:S01]  /*1c520*/  IMAD.MOV.U32 R31, RZ, RZ, R49 ;  /* 0x000000ffff1f7224 */ /* 0x000fe200078e0031 */
[----:B------:R-:W-:Y:S02]  /*1c530*/  MOV R24, R32 ;  /* 0x0000002000187202 */ /* 0x000fe40000000f00 */
        /* <DEDUP_REMOVED lines=14> */
.L_x_4886:
[----:B------:R-:W-:Y:S05]  /*1c620*/  BSYNC.RECONVERGENT B0 ;  /* 0x0000000000007941 */ /* 0x000fea0003800200 */
.L_x_4884:
        /* <DEDUP_REMOVED lines=38> */
.L_x_4888:
        /* <DEDUP_REMOVED lines=16> */
.L_x_4889:
[----:B------:R-:W-:Y:S05]  /*1c990*/  BSYNC.RECONVERGENT B0 ;  /* 0x0000000000007941 */ /* 0x000fea0003800200 */
.L_x_4887:
        /* <DEDUP_REMOVED lines=8> */
.L_x_4877:
        /* <DEDUP_REMOVED lines=13> */
[----:B--23--:R-:W-:Y:S01]  /*1caf0*/  IADD3 R25, PT, PT, RZ, -R32, RZ ;  /* 0x80000020ff197210 */ /* 0x00cfe20007ffe0ff */
        /* <DEDUP_REMOVED lines=21> */
.L_x_4892:
        /* <DEDUP_REMOVED lines=17> */
.L_x_4893:
[----:B------:R-:W-:Y:S05]  /*1cd60*/  BSYNC.RECONVERGENT B0 ;  /* 0x0000000000007941 */ /* 0x000fea0003800200 */
.L_x_4891:
        /* <DEDUP_REMOVED lines=39> */
.L_x_4895:
        /* <DEDUP_REMOVED lines=14> */
[----:B------:R-:W-:Y:S02]  /*1d0c0*/  MOV R29, R22 ;  /* 0x00000016001d7202 */ /* 0x000fe40000000f00 */
[----:B------:R-:W-:Y:S01]  /*1d0d0*/  MOV R33, R24 ;  /* 0x0000001800217202 */ /* 0x000fe20000000f00 */
[----:B------:R-:W-:-:S07]  /*1d0e0*/  IMAD.IADD R27, R25, 0x1, R27 ;  /* 0x00000001191b7824 */ /* 0x000fce00078e021b */
.L_x_4896:
[----:B------:R-:W-:Y:S05]  /*1d0f0*/  BSYNC.RECONVERGENT B0 ;  /* 0x0000000000007941 */ /* 0x000fea0003800200 */
.L_x_4894:
        /* <DEDUP_REMOVED lines=8> */
.L_x_4890:
        /* <DEDUP_REMOVED lines=17> */
[----:B0-----:R-:W-:Y:S01]  /*1d290*/  IADD3 R22, PT, PT, R7, 0xffffffe, RZ ;  /* 0x0ffffffe07167810 */ /* 0x001fe20007ffe0ff */
[----:B------:R-:W-:-:S05]  /*1d2a0*/  HFMA2 R7, -RZ, RZ, 0, 0 ;  /* 0x00000000ff077431 */ /* 0x000fca00000001ff */
        /* <DEDUP_REMOVED lines=17> */
.L_x_4898:
[----:B------:R-:W-:Y:S01]  /*1d3c0*/  IMAD.MOV.U32 R34, RZ, RZ, R29 ;  /* 0x000000ffff227224 */ /* 0x000fe200078e001d */
[----:B------:R-:W-:Y:S01]  /*1d3d0*/  MOV R31, R28 ;  /* 0x0000001c001f7202 */ /* 0x000fe20000000f00 */
[----:B------:R-:W-:Y:S01]  /*1d3e0*/  IMAD.MOV.U32 R27, RZ, RZ, R33 ;  /* 0x000000ffff1b7224 */ /* 0x000fe200078e0021 */
[----:B--23--:R-:W-:Y:S02]  /*1d3f0*/  MOV R24, R32 ;  /* 0x0000002000187202 */ /* 0x00cfe40000000f00 */
        /* <DEDUP_REMOVED lines=13> */
.L_x_4899:
[----:B------:R-:W-:Y:S05]  /*1d4d0*/  BSYNC.RECONVERGENT B0 ;  /* 0x0000000000007941 */ /* 0x000fea0003800200 */
.L_x_4897:
        /* <DEDUP_REMOVED lines=8> */
.L_x_4876:
[----:B------:R-:W0:Y:S01]  /*1d560*/  LDCU UR4, c[0x0][0x868] ;  /* 0x00010d00ff0477ac */ /* 0x000e220008000800 */
[-C--:B------:R-:W-:Y:S01]  /*1d570*/  LOP3.LUT R9, R9, R8.reuse, RZ, 0x3c, !PT ;  /* 0x0000000809097212 */ /* 0x080fe200078e3cff */
[----:B-----5:R-:W-:Y:S01]  /*1d580*/  HADD2.F32 R5, -RZ, R0.H0_H0 ;  /* 0x20000000ff057230 */ /* 0x020fe20000004100 */
[----:B------:R-:W1:Y:S02]  /*1d590*/  LDCU.64 UR8, c[0x0][0x5f0] ;  /* 0x0000be00ff0877ac */ /* 0x000e640008000a00 */
        /* <DEDUP_REMOVED lines=20> */
[----:B------:R0:W-:Y:S01]  /*1d6e0*/  STG.E.U8 desc[UR6][R24.64], R5 ;  /* 0x0000000518007986 */ /* 0x0001e2000c101106 */
[----:B------:R-:W-:Y:S05]  /*1d6f0*/  BRA `(.L_x_4849) ;  /* 0x0000000400b07947 */ /* 0x000fea0003800000 */
.L_x_4689:
        /* <DEDUP_REMOVED lines=18> */
[----:B0123-5:R-:W-:Y:S01]  /*1d820*/  HADD2.F32 R24, -RZ, R4.H0_H0 ;  /* 0x20000004ff187230 */ /* 0x02ffe20000004100 */
[----:B------:R-:W0:Y:S04]  /*1d830*/  LDCU.64 UR10, c[0x0][0x520] ;  /* 0x0000a400ff0a77ac */ /* 0x000e280008000a00 */
        /* <DEDUP_REMOVED lines=11> */
[----:B------:R-:W-:Y:S02]  /*1d8f0*/  F2FP.F16.F32.PACK_AB R27, RZ, R23 ;  /* 0x00000017ff1b723e */ /* 0x000fe400000000ff */
[----:B------:R-:W-:-:S02]  /*1d900*/  LEA.HI.X R25, R26, UR11, R5, 0x1, P3 ;  /* 0x0000000b1a197c11 */ /* 0x000fc400098f0c05 */
[----:B------:R-:W-:Y:S02]  /*1d910*/  IADD3.X R23, PT, PT, R5, UR13, RZ, P4, !PT ;  /* 0x0000000d05177c10 */ /* 0x000fe4000a7fe4ff */
[----:B------:R-:W-:Y:S01]  /*1d920*/  SEL R5, RZ, 0x1, P5 ;  /* 0x00000001ff057807 */ /* 0x000fe20002800000 */
[----:B------:R4:W-:Y:S04]  /*1d930*/  STG.E.U16 desc[UR6][R24.64], R27 ;  /* 0x0000001b18007986 */ /* 0x0009e8000c101506 */
[----:B------:R4:W-:Y:S02]  /*1d940*/  STG.E.U8 desc[UR6][R22.64], R5 ;  /* 0x0000000516007986 */ /* 0x0009e4000c101106 */
.L_x_4901:
[----:B------:R-:W-:Y:S05]  /*1d950*/  BSYNC.RECONVERGENT B0 ;  /* 0x0000000000007941 */ /* 0x000fea0003800200 */
.L_x_4900:
[----:B------:R-:W-:Y:S04]  /*1d960*/  BSSY.RECONVERGENT B0, `(.L_x_4902) ;  /* 0x0000017000007945 */ /* 0x000fe80003800200 */
[----:B------:R-:W-:Y:S05]  /*1d970*/  @P0 BRA `(.L_x_4903) ;  /* 0x0000000000540947 */ /* 0x000fea0003800000 */
[----:B------:R-:W0:Y:S01]  /*1d980*/  LDCU UR4, c[0x0][0x868] ;  /* 0x00010d00ff0477ac */ /* 0x000e220008000800 */
[----:B----45:R-:W-:Y:S01]  /*1d990*/  HADD2.F32 R5, -RZ, R3.H0_H0 ;  /* 0x20000003ff057230 */ /* 0x030fe20000004100 */
        /* <DEDUP_REMOVED lines=11> */
[C---:B------:R-:W-:Y:S02]  /*1da50*/  IADD3 R22, P3, PT, R26.reuse, UR12, RZ ;  /* 0x0000000c1a167c10 */ /* 0x040fe4000ff7e0ff */
[----:B------:R-:W-:Y:S02]  /*1da60*/  IADD3 R5, PT, PT, R27, R5, RZ ;  /* 0x000000051b057210 */ /* 0x000fe40007ffe0ff */
[----:B------:R-:W-:Y:S02]  /*1da70*/  F2FP.F16.F32.PACK_AB R9, RZ, R9 ;  /* 0x00000009ff09723e */ /* 0x000fe400000000ff */
[----:B------:R-:W-:-:S02]  /*1da80*/  LEA.HI.X R25, R26, UR11, R5, 0x1, P0 ;  /* 0x0000000b1a197c11 */ /* 0x000fc400080f0c05 */
[----:B------:R-:W-:Y:S02]  /*1da90*/  IADD3.X R23, PT, PT, R5, UR13, RZ, P3, !PT ;  /* 0x0000000d05177c10 */ /* 0x000fe40009ffe4ff */
[----:B------:R-:W-:Y:S01]  /*1daa0*/  SEL R5, RZ, 0x1, P4 ;  /* 0x00000001ff057807 */ /* 0x000fe20002000000 */
[----:B------:R0:W-:Y:S04]  /*1dab0*/  STG.E.U16 desc[UR6][R24.64], R9 ;  /* 0x0000000918007986 */ /* 0x0001e8000c101506 */
[----:B------:R0:W-:Y:S02]  /*1dac0*/  STG.E.U8 desc[UR6][R22.64], R5 ;  /* 0x0000000516007986 */ /* 0x0001e4000c101106 */
.L_x_4903:
[----:B------:R-:W-:Y:S05]  /*1dad0*/  BSYNC.RECONVERGENT B0 ;  /* 0x0000000000007941 */ /* 0x000fea0003800200 */
.L_x_4902:
[----:B------:R-:W-:Y:S04]  /*1dae0*/  BSSY.RECONVERGENT B0, `(.L_x_4904) ;  /* 0x0000017000007945 */ /* 0x000fe80003800200 */
[----:B------:R-:W-:Y:S05]  /*1daf0*/  @P1 BRA `(.L_x_4905) ;  /* 0x0000000000541947 */ /* 0x000fea0003800000 */
[----:B------:R-:W1:Y:S01]  /*1db00*/  LDCU UR4, c[0x0][0x868] ;  /* 0x00010d00ff0477ac */ /* 0x000e620008000800 */
[----:B0---45:R-:W-:Y:S01]  /*1db10*/  HADD2.F32 R5, -RZ, R2.H0_H0 ;  /* 0x20000002ff057230 */ /* 0x031fe20000004100 */
        /* <DEDUP_REMOVED lines=11> */
[----:B------:R-:W-:Y:S01]  /*1dbd0*/  IADD3 R22, P1, PT, R24, UR12, RZ ;  /* 0x0000000c18167c10 */ /* 0x000fe2000ff3e0ff */
[----:B------:R-:W-:Y:S01]  /*1dbe0*/  IMAD.IADD R5, R25, 0x1, R5 ;  /* 0x0000000119057824 */ /* 0x000fe200078e0205 */
[----:B------:R-:W-:-:S04]  /*1dbf0*/  F2FP.F16.F32.PACK_AB R25, RZ, R9 ;  /* 0x00000009ff19723e */ /* 0x000fc800000000ff */
[----:B------:R-:W-:Y:S02]  /*1dc00*/  LEA.HI.X R9, R24, UR11, R5, 0x1, P0 ;  /* 0x0000000b18097c11 */ /* 0x000fe400080f0c05 */
[----:B------:R-:W-:Y:S02]  /*1dc10*/  IADD3.X R23, PT, PT, R5, UR13, RZ, P1, !PT ;  /* 0x0000000d05177c10 */ /* 0x000fe40008ffe4ff */
[----:B------:R-:W-:Y:S01]  /*1dc20*/  SEL R5, RZ, 0x1, P3 ;  /* 0x00000001ff057807 */ /* 0x000fe20001800000 */
[----:B------:R0:W-:Y:S04]  /*1dc30*/  STG.E.U16 desc[UR6][R8.64], R25 ;  /* 0x0000001908007986 */ /* 0x0001e8000c101506 */
[----:B------:R0:W-:Y:S02]  /*1dc40*/  STG.E.U8 desc[UR6][R22.64], R5 ;  /* 0x0000000516007986 */ /* 0x0001e4000c101106 */
.L_x_4905:
[----:B------:R-:W-:Y:S05]  /*1dc50*/  BSYNC.RECONVERGENT B0 ;  /* 0x0000000000007941 */ /* 0x000fea0003800200 */
.L_x_4904:
[----:B------:R-:W-:Y:S05]  /*1dc60*/  @P2 BRA `(.L_x_4849) ;  /* 0x0000000000542947 */ /* 0x000fea0003800000 */
[----:B------:R-:W1:Y:S01]  /*1dc70*/  LDCU UR4, c[0x0][0x868] ;  /* 0x00010d00ff0477ac */ /* 0x000e620008000800 */
[----:B0---45:R-:W-:Y:S01]  /*1dc80*/  HADD2.F32 R5, -RZ, R0.H0_H0 ;  /* 0x20000000ff057230 */ /* 0x031fe20000004100 */
        /* <DEDUP_REMOVED lines=13> */
[----:B------:R-:W-:Y:S02]  /*1dd60*/  F2FP.F16.F32.PACK_AB R7, RZ, R7 ;  /* 0x00000007ff07723e */ /* 0x000fe400000000ff */
[----:B------:R-:W-:-:S02]  /*1dd70*/  LEA.HI.X R23, R8, UR11, R5, 0x1, P0 ;  /* 0x0000000b08177c11 */ /* 0x000fc400080f0c05 */
[----:B------:R-:W-:Y:S02]  /*1dd80*/  IADD3.X R25, PT, PT, R5, UR13, RZ, P1, !PT ;  /* 0x0000000d05197c10 */ /* 0x000fe40008ffe4ff */
[----:B------:R-:W-:Y:S01]  /*1dd90*/  SEL R5, RZ, 0x1, P2 ;  /* 0x00000001ff057807 */ /* 0x000fe20001000000 */
[----:B------:R0:W-:Y:S04]  /*1dda0*/  STG.E.U16 desc[UR6][R22.64], R7 ;  /* 0x0000000716007986 */ /* 0x0001e8000c101506 */
[----:B------:R0:W-:Y:S02]  /*1ddb0*/  STG.E.U8 desc[UR6][R24.64], R5 ;  /* 0x0000000518007986 */ /* 0x0001e4000c101106 */
.L_x_4849:
        /* <DEDUP_REMOVED lines=11> */
        .weak           $__internal_78_$__cuda_sm20_dblrcp_rn_slowpath_v3
        .type           $__internal_78_$__cuda_sm20_dblrcp_rn_slowpath_v3,@function
        .size           $__internal_78_$__cuda_sm20_dblrcp_rn_slowpath_v3,($__internal_79_$__cuda_sm20_div_u64 - $__internal_78_$__cuda_sm20_dblrcp_rn_slowpath_v3)
$__internal_78_$__cuda_sm20_dblrcp_rn_slowpath_v3:
        /* <DEDUP_REMOVED lines=23> */
.L_x_4909:
        /* <DEDUP_REMOVED lines=10> */
.L_x_4907:
[----:B------:R-:W-:Y:S02]  /*1e080*/  LOP3.LUT R7, R5, 0x80000, RZ, 0xfc, !PT ;  /* 0x0008000005077812 */ /* 0x000fe400078efcff */
[----:B------:R-:W-:-:S07]  /*1e090*/  MOV R6, R4 ;  /* 0x0000000400067202 */ /* 0x000fce0000000f00 */
.L_x_4908:
[----:B------:R-:W-:-:S04]  /*1e0a0*/  IMAD.MOV.U32 R3, RZ, RZ, 0x0 ;  /* 0x00000000ff037424 */ /* 0x000fc800078e00ff */
[----:B------:R-:W-:Y:S05]  /*1e0b0*/  RET.REL.NODEC R2 `(_ZN2at6native43_GLOBAL__N__7cc8d1ed_10_Dropout_cu_0e96ed3820fused_dropout_kernelIN3c104HalfEfmLin1ELin1EbEEvNS_4cuda6detail10TensorInfoIKT_T1_EENS7_IS8_SA_EENS7_IT4_SA_EESA_T0_NS_15PhiloxCudaStateE) ;  /* 0xfffffe1c02d07950 */ /* 0x000fea0003c3ffff */
        .weak           $__internal_79_$__cuda_sm20_div_u64
        .type           $__internal_79_$__cuda_sm20_div_u64,@function
        .size           $__internal_79_$__cuda_sm20_div_u64,(.L_x_14189 - $__internal_79_$__cuda_sm20_div_u64)
$__internal_79_$__cuda_sm20_div_u64:
        /* <DEDUP_REMOVED lines=69> */
[----:B------:R-:W-:Y:S06]  /*1e510*/  RET.REL.NODEC R24 `(_ZN2at6native43_GLOBAL__N__7cc8d1ed_10_Dropout_cu_0e96ed3820fused_dropout_kernelIN3c104HalfEfmLin1ELin1EbEEvNS_4cuda6detail10TensorInfoIKT_T1_EENS7_IS8_SA_EENS7_IT4_SA_EESA_T0_NS_15PhiloxCudaStateE) ;  /* 0xfffffe1818b87950 */ /* 0x000fec0003c3ffff */
.L_x_4910:
        /* <DEDUP_REMOVED lines=14> */
.L_x_14189:


//--------------------- .text._ZN2at6native43_GLOBAL__N__7cc8d1ed_10_Dropout_cu_0e96ed3820fused_dropout_kernelIN3c104HalfEfmLin1ELi1EbEEvNS_4cuda6detail10TensorInfoIKT_T1_EENS7_IS8_SA_EENS7_IT4_SA_EESA_T0_NS_15PhiloxCudaStateE --------------------------
	.section	.text._ZN2at6native43_GLOBAL__N__7cc8d1ed_10_Dropout_cu_0e96ed3820fused_dropout_kernelIN3c104HalfEfmLin1ELi1EbEEvNS_4cuda6detail10TensorInfoIKT_T1_EENS7_IS8_SA_EENS7_IT4_SA_EESA_T0_NS_15PhiloxCudaStateE,"ax",@progbits
	.align	128
.text._ZN2at6native43_GLOBAL__N__7cc8d1ed_10_Dropout_cu_0e96ed3820fused_dropout_kernelIN3c104HalfEfmLin1ELi1EbEEvNS_4cuda6detail10TensorInfoIKT_T1_EENS7_IS8_SA_EENS7_IT4_SA_EESA_T0_NS_15PhiloxCudaStateE:
        .type           _ZN2at6native43_GLOBAL__N__7cc8d1ed_10_Dropout_cu_0e96ed3820fused_dropout_kernelIN3c104HalfEfmLin1ELi1EbEEvNS_4cuda6detail10TensorInfoIKT_T1_EENS7_IS8_SA_EENS7_IT4_SA_EESA_T0_NS_15PhiloxCudaStateE,@function
        .size           _ZN2at6native43_GLOBAL__N__7cc8d1ed_10_Dropout_cu_0e96ed3820fused_dropout_kernelIN3c104HalfEfmLin1ELi1EbEEvNS_4cuda6detail10TensorInfoIKT_T1_EENS7_IS8_SA_EENS7_IT4_SA_EESA_T0_NS_15PhiloxCudaStateE,(.L_x_14192 - _ZN2at6native43_GLOBAL__N__7cc8d1ed_10_Dropout_cu_0e96ed3820fused_dropout_kernelIN3c104HalfEfmLin1ELi1EbEEvNS_4cuda6detail10TensorInfoIKT_T1_EENS7_IS8_SA_EENS7_IT4_SA_EESA_T0_NS_15PhiloxCudaStateE)
        .other          _ZN2at6native43_GLOBAL__N__7cc8d1ed_10_Dropout_cu_0e96ed3820fused_dropout_kernelIN3c104HalfEfmLin1ELi1EbEEvNS_4cuda6detail10TensorInfoIKT_T1_EENS7_IS8_SA_EENS7_IT4_SA_EESA_T0_NS_15PhiloxCudaStateE,@"STO_CUDA_ENTRY STV_DEFAULT"
_ZN2at6native43_GLOBAL__N__7cc8d1ed_10_Dropout_cu_0e96ed3820fused_dropout_kernelIN3c104HalfEfmLin1ELi1EbEEvNS_4cuda6detail10TensorInfoIKT_T1_EENS7_IS8_SA_EENS7_IT4_SA_EESA_T0_NS_15PhiloxCudaStateE:
        /* <DEDUP_REMOVED lines=97> */
[----:B------:R-:W-:Y:S05]  /*0610*/  CALL.REL.NOINC `($__internal_80_$__cuda_sm20_dblrcp_rn_slowpath_v3) ;  /* 0x000000ec00e07944 */ /* 0x000fea0003c00000 */
.L_x_4911:
        /* <DEDUP_REMOVED lines=33> */
.L_x_4912:
[----:B------:R-:W-:Y:S01]  /*0830*/  IMAD.U32 R38, RZ, RZ, UR4 ;  /* 0x00000004ff267e24 */ /* 0x000fe2000f8e00ff */
[----:B------:R-:W-:Y:S01]  /*0840*/  MOV R39, UR5 ;  /* 0x0000000500277c02 */ /* 0x000fe20008000f00 */
[----:B------:R-:W-:Y:S01]  /*0850*/  IMAD.MOV.U32 R26, RZ, RZ, R10 ;  /* 0x000000ffff1a7224 */ /* 0x000fe200078e000a */
[----:B------:R-:W-:Y:S02]  /*0860*/  MOV R25, RZ ;  /* 0x000000ff00197202 */ /* 0x000fe40000000f00 */
[----:B------:R-:W-:-:S07]  /*0870*/  MOV R24, 0x890 ;  /* 0x0000089000187802 */ /* 0x000fce0000000f00 */
[----:B------:R-:W-:Y:S05]  /*0880*/  CALL.REL.NOINC `($__internal_81_$__cuda_sm20_div_u64) ;  /* 0x000000ec00dc7944 */ /* 0x000fea0003c00000 */
.L_x_4913:
        /* <DEDUP_REMOVED lines=22> */
.L_x_5134:
        /* <DEDUP_REMOVED lines=13> */
.L_x_4915:
[----:B------:R-:W-:Y:S05]  /*0ac0*/  BSYNC.RECONVERGENT B0 ;  /* 0x0000000000007941 */ /* 0x000fea0003800200 */
.L_x_4914:
        /* <DEDUP_REMOVED lines=69> */
.L_x_4916:
        /* <DEDUP_REMOVED lines=9> */
.L_x_4917:
        /* <DEDUP_REMOVED lines=30> */
.L_x_4947:
        /* <DEDUP_REMOVED lines=32> */
.L_x_4924:
[----:B------:R-:W-:Y:S01]  /*1390*/  MOV R26, R48 ;  /* 0x00000030001a7202 */ /* 0x000fe20000000f00 */
[----:B------:R-:W-:Y:S01]  /*13a0*/  IMAD.MOV.U32 R25, RZ, RZ, R49 ;  /* 0x000000ffff197224 */ /* 0x000fe200078e0031 */
[----:B------:R-:W-:-:S07]  /*13b0*/  MOV R24, 0x13d0 ;  /* 0x000013d000187802 */ /* 0x000fce0000000f00 */
[----:B------:R-:W-:Y:S05]  /*13c0*/  CALL.REL.NOINC `($__internal_81_$__cuda_sm20_div_u64) ;  /* 0x000000e4000c7944 */ /* 0x000fea0003c00000 */
        /* <DEDUP_REMOVED lines=8> */
.L_x_4925:
[----:B------:R-:W-:Y:S05]  /*1450*/  BSYNC.RECONVERGENT B2 ;  /* 0x0000000000027941 */ /* 0x000fea0003800200 */
.L_x_4923:
        /* <DEDUP_REMOVED lines=38> */
.L_x_4927:
[----:B------:R-:W-:Y:S01]  /*16c0*/  MOV R38, R52 ;  /* 0x0000003400267202 */ /* 0x000fe20000000f00 */
[----:B------:R-:W-:Y:S01]  /*16d0*/  IMAD.MOV.U32 R39, RZ, RZ, R53 ;  /* 0x000000ffff277224 */ /* 0x000fe200078e0035 */
[----:B------:R-:W-:Y:S01]  /*16e0*/  MOV R26, R54 ;  /* 0x00000036001a7202 */ /* 0x000fe20000000f00 */
[----:B------:R-:W-:Y:S01]  /*16f0*/  IMAD.MOV.U32 R25, RZ, RZ, R55 ;  /* 0x000000ffff197224 */ /* 0x000fe200078e0037 */
[----:B------:R-:W-:-:S07]  /*1700*/  MOV R24, 0x1720 ;  /* 0x0000172000187802 */ /* 0x000fce0000000f00 */
[----:B------:R-:W-:Y:S05]  /*1710*/  CALL.REL.NOINC `($__internal_81_$__cuda_sm20_div_u64) ;  /* 0x000000e000387944 */ /* 0x000fea0003c00000 */
        /* <DEDUP_REMOVED lines=11> */
.L_x_4928:
[----:B------:R-:W-:Y:S05]  /*17d0*/  BSYNC.RECONVERGENT B2 ;  /* 0x0000000000027941 */ /* 0x000fea0003800200 */
.L_x_4926:
        /* <DEDUP_REMOVED lines=39> */
.L_x_4930:
        /* <DEDUP_REMOVED lines=17> */
.L_x_4931:
[----:B------:R-:W-:Y:S05]  /*1b60*/  BSYNC.RECONVERGENT B2 ;  /* 0x0000000000027941 */ /* 0x000fea0003800200 */
.L_x_4929:
        /* <DEDUP_REMOVED lines=38> */
.L_x_4933:
[----:B------:R-:W-:Y:S01]  /*1dd0*/  IMAD.MOV.U32 R38, RZ, RZ, R48 ;  /* 0x000000ffff267224 */ /* 0x000fe200078e0030 */
[----:B------:R-:W-:Y:S01]  /*1de0*/  MOV R39, R49 ;  /* 0x0000003100277202 */ /* 0x000fe20000000f00 */
[----:B------:R-:W-:Y:S01]  /*1df0*/  IMAD.MOV.U32 R26, RZ, RZ, R52 ;  /* 0x000000ffff1a7224 */ /* 0x000fe200078e0034 */
[----:B------:R-:W-:Y:S02]  /*1e00*/  MOV R25, R53 ;  /* 0x0000003500197202 */ /* 0x000fe40000000f00 */
[----:B------:R-:W-:-:S07]  /*1e10*/  MOV R24, 0x1e30 ;  /* 0x00001e3000187802 */ /* 0x000fce0000000f00 */
[----:B------:R-:W-:Y:S05]  /*1e20*/  CALL.REL.NOINC `($__internal_81_$__cuda_sm20_div_u64) ;  /* 0x000000d800747944 */ /* 0x000fea0003c00000 */
        /* <DEDUP_REMOVED lines=11> */
.L_x_4934:
[----:B------:R-:W-:Y:S05]  /*1ee0*/  BSYNC.RECONVERGENT B2 ;  /* 0x0000000000027941 */ /* 0x000fea0003800200 */
.L_x_4932:
        /* <DEDUP_REMOVED lines=39> */
.L_x_4936:
        /* <DEDUP_REMOVED lines=17> */
.L_x_4937:
[----:B------:R-:W-:Y:S05]  /*2270*/  BSYNC.RECONVERGENT B2 ;  /* 0x0000000000027941 */ /* 0x000fea0003800200 */
.L_x_4935:
        /* <DEDUP_REMOVED lines=39> */
.L_x_4939:
        /* <DEDUP_REMOVED lines=17> */
.L_x_4940:
[----:B------:R-:W-:Y:S05]  /*2600*/  BSYNC.RECONVERGENT B2 ;  /* 0x0000000000027941 */ /* 0x000fea0003800200 */
.L_x_4938:
        /* <DEDUP_REMOVED lines=39> */
.L_x_4942:
        /* <DEDUP_REMOVED lines=17> */
.L_x_4943:
[----:B------:R-:W-:Y:S05]  /*2990*/  BSYNC.RECONVERGENT B2 ;  /* 0x0000000000027941 */ /* 0x000fea0003800200 */
.L_x_4941:
        /* <DEDUP_REMOVED lines=38> */
.L_x_4945:
        /* <DEDUP_REMOVED lines=17> */
.L_x_4946:
[----:B------:R-:W-:Y:S05]  /*2d10*/  BSYNC.RECONVERGENT B2 ;  /* 0x0000000000027941 */ /* 0x000fea0003800200 */
.L_x_4944:
        /* <DEDUP_REMOVED lines=11> */
.L_x_4922:
        /* <DEDUP_REMOVED lines=35> */
.L_x_4951:
[----:B------:R-:W-:Y:S01]  /*3000*/  MOV R26, R48 ;  /* 0x00000030001a7202 */ /* 0x000fe20000000f00 */
[----:B------:R-:W-:Y:S01]  /*3010*/  IMAD.MOV.U32 R25, RZ, RZ, R49 ;  /* 0x000000ffff197224 */ /* 0x000fe200078e0031 */
[----:B------:R-:W-:-:S07]  /*3020*/  MOV R24, 0x3040 ;  /* 0x0000304000187802 */ /* 0x000fce0000000f00 */
[----:B------:R-:W-:Y:S05]  /*3030*/  CALL.REL.NOINC `($__internal_81_$__cuda_sm20_div_u64) ;  /* 0x000000c400f07944 */ /* 0x000fea0003c00000 */
        /* <DEDUP_REMOVED lines=8> */
.L_x_4952:
[----:B------:R-:W-:Y:S05]  /*30c0*/  BSYNC.RECONVERGENT B2 ;  /* 0x0000000000027941 */ /* 0x000fea0003800200 */
.L_x_4950:
        /* <DEDUP_REMOVED lines=38> */
.L_x_4954:
        /* <DEDUP_REMOVED lines=17> */
.L_x_4955:
[----:B------:R-:W-:Y:S05]  /*3440*/  BSYNC.RECONVERGENT B2 ;  /* 0x0000000000027941 */ /* 0x000fea0003800200 */
.L_x_4953:
        /* <DEDUP_REMOVED lines=39> */
.L_x_4957:
        /* <DEDUP_REMOVED lines=17> */
.L_x_4958:
[----:B------:R-:W-:Y:S05]  /*37d0*/  BSYNC.RECONVERGENT B2 ;  /* 0x0000000000027941 */ /* 0x000fea0003800200 */
.L_x_4956:
        /* <DEDUP_REMOVED lines=38> */
.L_x_4960:
        /* <DEDUP_REMOVED lines=17> */
.L_x_4961:
[----:B------:R-:W-:Y:S05]  /*3b50*/  BSYNC.RECONVERGENT B2 ;  /* 0x0000000000027941 */ /* 0x000fea0003800200 */
.L_x_4959:
        /* <DEDUP_REMOVED lines=8> */
.L_x_4949:
        /* <DEDUP_REMOVED lines=37> */
.L_x_4964:
[----:B------:R-:W-:Y:S01]  /*3e30*/  IMAD.MOV.U32 R26, RZ, RZ, R48 ;  /* 0x000000ffff1a7224 */ /* 0x000fe200078e0030 */
[----:B------:R-:W-:Y:S02]  /*3e40*/  MOV R25, R49 ;  /* 0x0000003100197202 */ /* 0x000fe40000000f00 */
[----:B------:R-:W-:-:S07]  /*3e50*/  MOV R24, 0x3e70 ;  /* 0x00003e7000187802 */ /* 0x000fce0000000f00 */
[----:B------:R-:W-:Y:S05]  /*3e60*/  CALL.REL.NOINC `($__internal_81_$__cuda_sm20_div_u64) ;  /* 0x000000b800647944 */ /* 0x000fea0003c00000 */
        /* <DEDUP_REMOVED lines=8> */
.L_x_4965:
[----:B------:R-:W-:Y:S05]  /*3ef0*/  BSYNC.RECONVERGENT B2 ;  /* 0x0000000000027941 */ /* 0x000fea0003800200 */
.L_x_4963:
        /* <DEDUP_REMOVED lines=37> */
.L_x_4967:
        /* <DEDUP_REMOVED lines=17> */
.L_x_4968:
[----:B------:R-:W-:Y:S05]  /*4260*/  BSYNC.RECONVERGENT B2 ;  /* 0x0000000000027941 */ /* 0x000fea0003800200 */
.L_x_4966:
        /* <DEDUP_REMOVED lines=8> */
.L_x_4962:
        /* <DEDUP_REMOVED lines=35> */
.L_x_4970:
[----:B------:R-:W-:Y:S01]  /*4520*/  MOV R26, R48 ;  /* 0x00000030001a7202 */ /* 0x000fe20000000f00 */
[----:B------:R-:W-:Y:S01]  /*4530*/  IMAD.MOV.U32 R25, RZ, RZ, R49 ;  /* 0x000000ffff197224 */ /* 0x000fe200078e0031 */
[----:B------:R-:W-:-:S07]  /*4540*/  MOV R24, 0x4560 ;  /* 0x0000456000187802 */ /* 0x000fce0000000f00 */
[----:B------:R-:W-:Y:S05]  /*4550*/  CALL.REL.NOINC `($__internal_81_$__cuda_sm20_div_u64) ;  /* 0x000000b000a87944 */ /* 0x000fea0003c00000 */
        /* <DEDUP_REMOVED lines=9> */
.L_x_4971:
[----:B------:R-:W-:Y:S05]  /*45f0*/  BSYNC.RECONVERGENT B2 ;  /* 0x0000000000027941 */ /* 0x000fea0003800200 */
.L_x_4969:
[----:B------:R-:W-:Y:S02]  /*4600*/  UMOV UR5, 0xd0 ;  /* 0x000000d000057882 */ /* 0x000fe40000000000 */
[----:B------:R-:W-:-:S06]  /*4610*/  LEA R24, R35, UR5, 0x3 ;  /* 0x0000000523187c11 */ /* 0x000fcc000f8e18ff */
[----:B------:R-:W0:Y:S02]  /*4620*/  LDC.64 R24, c[0x0][R24+0x380] ;  /* 0x0000e00018187b82 */ /* 0x000e240000000a00 */
[-C--:B0-----:R-:W-:Y:S02]  /*4630*/  IMAD R25, R25, R49.reuse, RZ ;  /* 0x0000003119197224 */ /* 0x081fe400078e02ff */
[----:B------:R-:W-:-:S04]  /*4640*/  IMAD.WIDE.U32 R36, R24, R49, R36 ;  /* 0x0000003118247225 */ /* 0x000fc800078e0024 */
[----:B------:R-:W-:-:S04]  /*4650*/  IMAD R25, R24, R29, R25 ;  /* 0x0000001d18197224 */ /* 0x000fc800078e0219 */
[----:B------:R-:W-:-:S07]  /*4660*/  IMAD.IADD R37, R37, 0x1, R25 ;  /* 0x0000000125257824 */ /* 0x000fce00078e0219 */
.L_x_4948:
        /* <DEDUP_REMOVED lines=9> */
.L_x_4921:
[----:B------:R-:W-:Y:S05]  /*4700*/  BSYNC.RECONVERGENT B1 ;  /* 0x0000000000017941 */ /* 0x000fea0003800200 */
.L_x_4920:
        /* <DEDUP_REMOVED lines=15> */
.L_x_4999:
        /* <DEDUP_REMOVED lines=30> */
.L_x_4976:
[----:B0-----:R-:W-:Y:S01]  /*49e0*/  MOV R26, R48 ;  /* 0x00000030001a7202 */ /* 0x001fe20000000f00 */
[----:B------:R-:W-:Y:S01]  /*49f0*/  IMAD.MOV.U32 R25, RZ, RZ, R49 ;  /* 0x000000ffff197224 */ /* 0x000fe200078e0031 */
[----:B------:R-:W-:-:S07]  /*4a00*/  MOV R24, 0x4a20 ;  /* 0x00004a2000187802 */ /* 0x000fce0000000f00 */
[----:B-----5:R-:W-:Y:S05]  /*4a10*/  CALL.REL.NOINC `($__internal_81_$__cuda_sm20_div_u64) ;  /* 0x000000ac00787944 */ /* 0x020fea0003c00000 */
        /* <DEDUP_REMOVED lines=8> */
.L_x_4977:
[----:B------:R-:W-:Y:S05]  /*4aa0*/  BSYNC.RECONVERGENT B2 ;  /* 0x0000000000027941 */ /* 0x000fea0003800200 */
.L_x_4975:
        /* <DEDUP_REMOVED lines=38> */
.L_x_4979:
[----:B------:R-:W-:Y:S01]  /*4d10*/  MOV R38, R52 ;  /* 0x0000003400267202 */ /* 0x000fe20000000f00 */
[----:B------:R-:W-:Y:S01]  /*4d20*/  IMAD.MOV.U32 R39, RZ, RZ, R53 ;  /* 0x000000ffff277224 */ /* 0x000fe200078e0035 */
[----:B------:R-:W-:Y:S01]  /*4d30*/  MOV R26, R56 ;  /* 0x00000038001a7202 */ /* 0x000fe20000000f00 */
[----:B------:R-:W-:Y:S01]  /*4d40*/  IMAD.MOV.U32 R25, RZ, RZ, R57 ;  /* 0x000000ffff197224 */ /* 0x000fe200078e0039 */
[----:B------:R-:W-:-:S07]  /*4d50*/  MOV R24, 0x4d70 ;  /* 0x00004d7000187802 */ /* 0x000fce0000000f00 */
[----:B-----5:R-:W-:Y:S05]  /*4d60*/  CALL.REL.NOINC `($__internal_81_$__cuda_sm20_div_u64) ;  /* 0x000000a800a47944 */ /* 0x020fea0003c00000 */
        /* <DEDUP_REMOVED lines=11> */
.L_x_4980:
[----:B------:R-:W-:Y:S05]  /*4e20*/  BSYNC.RECONVERGENT B2 ;  /* 0x0000000000027941 */ /* 0x000fea0003800200 */
.L_x_4978:
        /* <DEDUP_REMOVED lines=39> */
.L_x_4982:
        /* <DEDUP_REMOVED lines=17> */
.L_x_4983:
[----:B------:R-:W-:Y:S05]  /*51b0*/  BSYNC.RECONVERGENT B2 ;  /* 0x0000000000027941 */ /* 0x000fea0003800200 */
.L_x_4981:
        /* <DEDUP_REMOVED lines=39> */
.L_x_4985:
        /* <DEDUP_REMOVED lines=17> */
.L_x_4986:
[----:B------:R-:W-:Y:S05]  /*5540*/  BSYNC.RECONVERGENT B2 ;  /* 0x0000000000027941 */ /* 0x000fea0003800200 */
.L_x_4984:
        /* <DEDUP_REMOVED lines=39> */
.L_x_4988:
        /* <DEDUP_REMOVED lines=17> */
.L_x_4989:
[----:B------:R-:W-:Y:S05]  /*58d0*/  BSYNC.RECONVERGENT B2 ;  /* 0x0000000000027941 */ /* 0x000fea0003800200 */
.L_x_4987:
        /* <DEDUP_REMOVED lines=39> */
.L_x_4991:
        /* <DEDUP_REMOVED lines=17> */
.L_x_4992:
[----:B------:R-:W-:Y:S05]  /*5c60*/  BSYNC.RECONVERGENT B2 ;  /* 0x0000000000027941 */ /* 0x000fea0003800200 */
.L_x_4990:
        /* <DEDUP_REMOVED lines=39> */
.L_x_4994:
        /* <DEDUP_REMOVED lines=17> */
.L_x_4995:
[----:B------:R-:W-:Y:S05]  /*5ff0*/  BSYNC.RECONVERGENT B2 ;  /* 0x0000000000027941 */ /* 0x000fea0003800200 */
.L_x_4993:
        /* <DEDUP_REMOVED lines=38> */
.L_x_4997:
[----:B------:R-:W-:Y:S01]  /*6260*/  IMAD.MOV.U32 R38, RZ, RZ, R48 ;  /* 0x000000ffff267224 */ /* 0x000fe200078e0030 */
[----:B------:R-:W-:Y:S01]  /*6270*/  MOV R39, R49 ;  /* 0x0000003100277202 */ /* 0x000fe20000000f00 */
[----:B------:R-:W-:Y:S01]  /*6280*/  IMAD.MOV.U32 R26, RZ, RZ, R52 ;  /* 0x000000ffff1a7224 */ /* 0x000fe200078e0034 */
[----:B------:R-:W-:Y:S02]  /*6290*/  MOV R25, R53 ;  /* 0x0000003500197202 */ /* 0x000fe40000000f00 */
[----:B------:R-:W-:-:S07]  /*62a0*/  MOV R24, 0x62c0 ;  /* 0x000062c000187802 */ /* 0x000fce0000000f00 */
[----:B-----5:R-:W-:Y:S05]  /*62b0*/  CALL.REL.NOINC `($__internal_81_$__cuda_sm20_div_u64) ;  /* 0x0000009400507944 */ /* 0x020fea0003c00000 */
        /* <DEDUP_REMOVED lines=11> */
.L_x_4998:
[----:B------:R-:W-:Y:S05]  /*6370*/  BSYNC.RECONVERGENT B2 ;  /* 0x0000000000027941 */ /* 0x000fea0003800200 */
.L_x_4996:
        /* <DEDUP_REMOVED lines=14> */
.L_x_4974:
        /* <DEDUP_REMOVED lines=35> */
.L_x_5003:
[----:B0-----:R-:W-:Y:S01]  /*6690*/  MOV R26, R48 ;  /* 0x00000030001a7202 */ /* 0x001fe20000000f00 */
[----:B------:R-:W-:Y:S01]  /*66a0*/  IMAD.MOV.U32 R25, RZ, RZ, R49 ;  /* 0x000000ffff197224 */ /* 0x000fe200078e0031 */
[----:B------:R-:W-:-:S07]  /*66b0*/  MOV R24, 0x66d0 ;  /* 0x000066d000187802 */ /* 0x000fce0000000f00 */
[----:B-----5:R-:W-:Y:S05]  /*66c0*/  CALL.REL.NOINC `($__internal_81_$__cuda_sm20_div_u64) ;  /* 0x00000090004c7944 */ /* 0x020fea0003c00000 */
        /* <DEDUP_REMOVED lines=8> */
.L_x_5004:
[----:B------:R-:W-:Y:S05]  /*6750*/  BSYNC.RECONVERGENT B2 ;  /* 0x0000000000027941 */ /* 0x000fea0003800200 */
.L_x_5002:
        /* <DEDUP_REMOVED lines=38> */
.L_x_5006:
        /* <DEDUP_REMOVED lines=17> */
.L_x_5007:
[----:B------:R-:W-:Y:S05]  /*6ad0*/  BSYNC.RECONVERGENT B2 ;  /* 0x0000000000027941 */ /* 0x000fea0003800200 */
.L_x_5005:
        /* <DEDUP_REMOVED lines=39> */
.L_x_5009:
        /* <DEDUP_REMOVED lines=17> */
.L_x_5010:
[----:B------:R-:W-:Y:S05]  /*6e60*/  BSYNC.RECONVERGENT B2 ;  /* 0x0000000000027941 */ /* 0x000fea0003800200 */
.L_x_5008:
        /* <DEDUP_REMOVED lines=38> */
.L_x_5012:
        /* <DEDUP_REMOVED lines=17> */
.L_x_5013:
[----:B------:R-:W-:Y:S05]  /*71e0*/  BSYNC.RECONVERGENT B2 ;  /* 0x0000000000027941 */ /* 0x000fea0003800200 */
.L_x_5011:
        /* <DEDUP_REMOVED lines=8> */
.L_x_5001:
        /* <DEDUP_REMOVED lines=37> */
.L_x_5016:
[----:B0-----:R-:W-:Y:S01]  /*74c0*/  IMAD.MOV.U32 R26, RZ, RZ, R48 ;  /* 0x000000ffff1a7224 */ /* 0x001fe200078e0030 */
[----:B------:R-:W-:Y:S02]  /*74d0*/  MOV R25, R49 ;  /* 0x0000003100197202 */ /* 0x000fe40000000f00 */
[----:B------:R-:W-:-:S07]  /*74e0*/  MOV R24, 0x7500 ;  /* 0x0000750000187802 */ /* 0x000fce0000000f00 */
[----:B-----5:R-:W-:Y:S05]  /*74f0*/  CALL.REL.NOINC `($__internal_81_$__cuda_sm20_div_u64) ;  /* 0x0000008000c07944 */ /* 0x020fea0003c00000 */
        /* <DEDUP_REMOVED lines=8> */
.L_x_5017:
[----:B------:R-:W-:Y:S05]  /*7580*/  BSYNC.RECONVERGENT B2 ;  /* 0x0000000000027941 */ /* 0x000fea0003800200 */
.L_x_5015:
        /* <DEDUP_REMOVED lines=37> */
.L_x_5019:
        /* <DEDUP_REMOVED lines=17> */
.L_x_5020:
[----:B------:R-:W-:Y:S05]  /*78f0*/  BSYNC.RECONVERGENT B2 ;  /* 0x0000000000027941 */ /* 0x000fea0003800200 */
.L_x_5018:
        /* <DEDUP_REMOVED lines=8> */
.L_x_5014:
        /* <DEDUP_REMOVED lines=35> */
.L_x_5022:
[----:B0-----:R-:W-:Y:S01]  /*7bb0*/  MOV R26, R48 ;  /* 0x00000030001a7202 */ /* 0x001fe20000000f00 */
[----:B------:R-:W-:Y:S01]  /*7bc0*/  IMAD.MOV.U32 R25, RZ, RZ, R49 ;  /* 0x000000ffff197224 */ /* 0x000fe200078e0031 */
[----:B------:R-:W-:-:S07]  /*7bd0*/  MOV R24, 0x7bf0 ;  /* 0x00007bf000187802 */ /* 0x000fce0000000f00 */
[----:B-----5:R-:W-:Y:S05]  /*7be0*/  CALL.REL.NOINC `($__internal_81_$__cuda_sm20_div_u64) ;  /* 0x0000007c00047944 */ /* 0x020fea0003c00000 */
        /* <DEDUP_REMOVED lines=9> */
.L_x_5023:
[----:B------:R-:W-:Y:S05]  /*7c80*/  BSYNC.RECONVERGENT B2 ;  /* 0x0000000000027941 */ /* 0x000fea0003800200 */
.L_x_5021:
[----:B------:R-:W-:Y:S02]  /*7c90*/  UMOV UR5, 0xd0 ;  /* 0x000000d000057882 */ /* 0x000fe40000000000 */
[----:B------:R-:W-:-:S06]  /*7ca0*/  LEA R24, R44, UR5, 0x3 ;  /* 0x000000052c187c11 */ /* 0x000fcc000f8e18ff */
[----:B------:R-:W0:Y:S02]  /*7cb0*/  LDC.64 R24, c[0x0][R24+0x380] ;  /* 0x0000e00018187b82 */ /* 0x000e240000000a00 */
[-C--:B0-----:R-:W-:Y:S02]  /*7cc0*/  IMAD R25, R25, R49.reuse, RZ ;  /* 0x0000003119197224 */ /* 0x081fe400078e02ff */
[----:B------:R-:W-:-:S04]  /*7cd0*/  IMAD.WIDE.U32 R36, R24, R49, R36 ;  /* 0x0000003118247225 */ /* 0x000fc800078e0024 */
[----:B------:R-:W-:-:S04]  /*7ce0*/  IMAD R25, R24, R29, R25 ;  /* 0x0000001d18197224 */ /* 0x000fc800078e0219 */
[----:B------:R-:W-:-:S07]  /*7cf0*/  IMAD.IADD R37, R37, 0x1, R25 ;  /* 0x0000000125257824 */ /* 0x000fce00078e0219 */
.L_x_5000:
        /* <DEDUP_REMOVED lines=9> */
.L_x_4973:
[----:B------:R-:W-:Y:S05]  /*7d90*/  BSYNC.RECONVERGENT B1 ;  /* 0x0000000000017941 */ /* 0x000fea0003800200 */
.L_x_4972:
        /* <DEDUP_REMOVED lines=15> */
.L_x_5051:
        /* <DEDUP_REMOVED lines=30> */
.L_x_5028:
[----:B01----:R-:W-:Y:S01]  /*8070*/  MOV R26, R48 ;  /* 0x00000030001a7202 */ /* 0x003fe20000000f00 */
        /* <DEDUP_REMOVED lines=11> */
.L_x_5029:
[----:B------:R-:W-:Y:S05]  /*8130*/  BSYNC.RECONVERGENT B2 ;  /* 0x0000000000027941 */ /* 0x000fea0003800200 */
.L_x_5027:
        /* <DEDUP_REMOVED lines=38> */
.L_x_5031:
        /* <DEDUP_REMOVED lines=17> */
.L_x_5032:
[----:B------:R-:W-:Y:S05]  /*84b0*/  BSYNC.RECONVERGENT B2 ;  /* 0x0000000000027941 */ /* 0x000fea0003800200 */
.L_x_5030:
        /* <DEDUP_REMOVED lines=39> */
.L_x_5034:
        /* <DEDUP_REMOVED lines=17> */
.L_x_5035:
[----:B------:R-:W-:Y:S05]  /*8840*/  BSYNC.RECONVERGENT B2 ;  /* 0x0000000000027941 */ /* 0x000fea0003800200 */
.L_x_5033:
        /* <DEDUP_REMOVED lines=39> */
.L_x_5037:
        /* <DEDUP_REMOVED lines=17> */
.L_x_5038:
[----:B------:R-:W-:Y:S05]  /*8bd0*/  BSYNC.RECONVERGENT B2 ;  /* 0x0000000000027941 */ /* 0x000fea0003800200 */
.L_x_5036:
        /* <DEDUP_REMOVED lines=39> */
.L_x_5040:
        /* <DEDUP_REMOVED lines=17> */
.L_x_5041:
[----:B------:R-:W-:Y:S05]  /*8f60*/  BSYNC.RECONVERGENT B2 ;  /* 0x0000000000027941 */ /* 0x000fea0003800200 */
.L_x_5039:
        /* <DEDUP_REMOVED lines=39> */
.L_x_5043:
        /* <DEDUP_REMOVED lines=17> */
.L_x_5044:
[----:B------:R-:W-:Y:S05]  /*92f0*/  BSYNC.RECONVERGENT B2 ;  /* 0x0000000000027941 */ /* 0x000fea0003800200 */
.L_x_5042:
        /* <DEDUP_REMOVED lines=39> */
.L_x_5046:
        /* <DEDUP_REMOVED lines=17> */
.L_x_5047:
[----:B------:R-:W-:Y:S05]  /*9680*/  BSYNC.RECONVERGENT B2 ;  /* 0x0000000000027941 */ /* 0x000fea0003800200 */
.L_x_5045:
        /* <DEDUP_REMOVED lines=38> */
.L_x_5049:
        /* <DEDUP_REMOVED lines=17> */
.L_x_5050:
[----:B------:R-:W-:Y:S05]  /*9a00*/  BSYNC.RECONVERGENT B2 ;  /* 0x0000000000027941 */ /* 0x000fea0003800200 */
.L_x_5048:
        /* <DEDUP_REMOVED lines=14> */
.L_x_5026:
        /* <DEDUP_REMOVED lines=35> */
.L_x_5055:
[----:B01----:R-:W-:Y:S01]  /*9d20*/  MOV R26, R48 ;  /* 0x00000030001a7202 */ /* 0x003fe20000000f00 */
        /* <DEDUP_REMOVED lines=11> */
.L_x_5056:
[----:B------:R-:W-:Y:S05]  /*9de0*/  BSYNC.RECONVERGENT B2 ;  /* 0x0000000000027941 */ /* 0x000fea0003800200 */
.L_x_5054:
        /* <DEDUP_REMOVED lines=38> */
.L_x_5058:
        /* <DEDUP_REMOVED lines=17> */
.L_x_5059:
[----:B------:R-:W-:Y:S05]  /*a160*/  BSYNC.RECONVERGENT B2 ;  /* 0x0000000000027941 */ /* 0x000fea0003800200 */
.L_x_5057:
        /* <DEDUP_REMOVED lines=39> */
.L_x_5061:
        /* <DEDUP_REMOVED lines=17> */
.L_x_5062:
[----:B------:R-:W-:Y:S05]  /*a4f0*/  BSYNC.RECONVERGENT B2 ;  /* 0x0000000000027941 */ /* 0x000fea0003800200 */
.L_x_5060:
        /* <DEDUP_REMOVED lines=38> */
.L_x_5064:
        /* <DEDUP_REMOVED lines=17> */
.L_x_5065:
[----:B------:R-:W-:Y:S05]  /*a870*/  BSYNC.RECONVERGENT B2 ;  /* 0x0000000000027941 */ /* 0x000fea0003800200 */
.L_x_5063:
        /* <DEDUP_REMOVED lines=8> */
.L_x_5053:
        /* <DEDUP_REMOVED lines=37> */
.L_x_5068:
[----:B01----:R-:W-:Y:S01]  /*ab50*/  IMAD.MOV.U32 R26, RZ, RZ, R48 ;  /* 0x000000ffff1a7224 */ /* 0x003fe200078e0030 */
        /* <DEDUP_REMOVED lines=11> */
.L_x_5069:
[----:B------:R-:W-:Y:S05]  /*ac10*/  BSYNC.RECONVERGENT B2 ;  /* 0x0000000000027941 */ /* 0x000fea0003800200 */
.L_x_5067:
        /* <DEDUP_REMOVED lines=37> */
.L_x_5071:
        /* <DEDUP_REMOVED lines=17> */
.L_x_5072:
[----:B------:R-:W-:Y:S05]  /*af80*/  BSYNC.RECONVERGENT B2 ;  /* 0x0000000000027941 */ /* 0x000fea0003800200 */
.L_x_5070:
        /* <DEDUP_REMOVED lines=8> */
.L_x_5066:
        /* <DEDUP_REMOVED lines=35> */
.L_x_5074:
[----:B01----:R-:W-:Y:S01]  /*b240*/  MOV R26, R48 ;  /* 0x00000030001a7202 */ /* 0x003fe20000000f00 */
        /* <DEDUP_REMOVED lines=12> */
.L_x_5075:
[----:B------:R-:W-:Y:S05]  /*b310*/  BSYNC.RECONVERGENT B2 ;  /* 0x0000000000027941 */ /* 0x000fea0003800200 */
.L_x_5073:
[----:B------:R-:W-:Y:S02]  /*b320*/  UMOV UR5, 0xd0 ;  /* 0x000000d000057882 */ /* 0x000fe40000000000 */
[----:B------:R-:W-:-:S06]  /*b330*/  LEA R24, R35, UR5, 0x3 ;  /* 0x0000000523187c11 */ /* 0x000fcc000f8e18ff */
[----:B------:R-:W0:Y:S02]  /*b340*/  LDC.64 R24, c[0x0][R24+0x380] ;  /* 0x0000e00018187b82 */ /* 0x000e240000000a00 */
[-C--:B0-----:R-:W-:Y:S02]  /*b350*/  IMAD R25, R25, R49.reuse, RZ ;  /* 0x0000003119197224 */ /* 0x081fe400078e02ff */
[----:B------:R-:W-:-:S04]  /*b360*/  IMAD.WIDE.U32 R36, R24, R49, R36 ;  /* 0x0000003118247225 */ /* 0x000fc800078e0024 */
[----:B------:R-:W-:-:S04]  /*b370*/  IMAD R25, R24, R29, R25 ;  /* 0x0000001d18197224 */ /* 0x000fc800078e0219 */
[----:B------:R-:W-:-:S07]  /*b380*/  IMAD.IADD R37, R37, 0x1, R25 ;  /* 0x0000000125257824 */ /* 0x000fce00078e0219 */
.L_x_5052:
        /* <DEDUP_REMOVED lines=9> */
.L_x_5025:
[----:B------:R-:W-:Y:S05]  /*b420*/  BSYNC.RECONVERGENT B1 ;  /* 0x0000000000017941 */ /* 0x000fea0003800200 */
.L_x_5024:
        /* <DEDUP_REMOVED lines=14> */
.L_x_5102:
        /* <DEDUP_REMOVED lines=30> */
.L_x_5079:
[----:B012---:R-:W-:Y:S01]  /*b6f0*/  MOV R26, R48 ;  /* 0x00000030001a7202 */ /* 0x007fe20000000f00 */
        /* <DEDUP_REMOVED lines=11> */
.L_x_5080:
[----:B------:R-:W-:Y:S05]  /*b7b0*/  BSYNC.RECONVERGENT B1 ;  /* 0x0000000000017941 */ /* 0x000fea0003800200 */
.L_x_5078:
        /* <DEDUP_REMOVED lines=38> */
.L_x_5082:
        /* <DEDUP_REMOVED lines=17> */
.L_x_5083:
[----:B------:R-:W-:Y:S05]  /*bb30*/  BSYNC.RECONVERGENT B1 ;  /* 0x0000000000017941 */ /* 0x000fea0003800200 */
.L_x_5081:
        /* <DEDUP_REMOVED lines=39> */
.L_x_5085:
        /* <DEDUP_REMOVED lines=17> */
.L_x_5086:
[----:B------:R-:W-:Y:S05]  /*bec0*/  BSYNC.RECONVERGENT B1 ;  /* 0x0000000000017941 */ /* 0x000fea0003800200 */
.L_x_5084:
        /* <DEDUP_REMOVED lines=39> */
.L_x_5088:
        /* <DEDUP_REMOVED lines=17> */
.L_x_5089:
[----:B------:R-:W-:Y:S05]  /*c250*/  BSYNC.RECONVERGENT B1 ;  /* 0x0000000000017941 */ /* 0x000fea0003800200 */
.L_x_5087:
        /* <DEDUP_REMOVED lines=39> */
.L_x_5091:
        /* <DEDUP_REMOVED lines=17> */
.L_x_5092:
[----:B------:R-:W-:Y:S05]  /*c5e0*/  BSYNC.RECONVERGENT B1 ;  /* 0x0000000000017941 */ /* 0x000fea0003800200 */
.L_x_5090:
        /* <DEDUP_REMOVED lines=39> */
.L_x_5094:
        /* <DEDUP_REMOVED lines=17> */
.L_x_5095:
[----:B------:R-:W-:Y:S05]  /*c970*/  BSYNC.RECONVERGENT B1 ;  /* 0x0000000000017941 */ /* 0x000fea0003800200 */
.L_x_5093:
        /* <DEDUP_REMOVED lines=39> */
.L_x_5097:
        /* <DEDUP_REMOVED lines=17> */
.L_x_5098:
[----:B------:R-:W-:Y:S05]  /*cd00*/  BSYNC.RECONVERGENT B1 ;  /* 0x0000000000017941 */ /* 0x000fea0003800200 */
.L_x_5096:
        /* <DEDUP_REMOVED lines=38> */
.L_x_5100:
        /* <DEDUP_REMOVED lines=17> */
.L_x_5101:
[----:B------:R-:W-:Y:S05]  /*d080*/  BSYNC.RECONVERGENT B1 ;  /* 0x0000000000017941 */ /* 0x000fea0003800200 */
.L_x_5099:
        /* <DEDUP_REMOVED lines=14> */
.L_x_5077:
        /* <DEDUP_REMOVED lines=35> */
.L_x_5106:
[----:B012---:R-:W-:Y:S01]  /*d3a0*/  MOV R26, R48 ;  /* 0x00000030001a7202 */ /* 0x007fe20000000f00 */
        /* <DEDUP_REMOVED lines=11> */
.L_x_5107:
[----:B------:R-:W-:Y:S05]  /*d460*/  BSYNC.RECONVERGENT B1 ;  /* 0x0000000000017941 */ /* 0x000fea0003800200 */
.L_x_5105:
        /* <DEDUP_REMOVED lines=38> */
.L_x_5109:
[----:B------:R-:W-:Y:S01]  /*d6d0*/  MOV R38, R48 ;  /* 0x0000003000267202 */ /* 0x000fe20000000f00 */
[----:B------:R-:W-:Y:S01]  /*d6e0*/  IMAD.MOV.U32 R39, RZ, RZ, R49 ;  /* 0x000000ffff277224 */ /* 0x000fe200078e0031 */
[----:B------:R-:W-:Y:S01]  /*d6f0*/  MOV R26, R54 ;  /* 0x00000036001a7202 */ /* 0x000fe20000000f00 */
[----:B------:R-:W-:Y:S01]  /*d700*/  IMAD.MOV.U32 R25, RZ, RZ, R55 ;  /* 0x000000ffff197224 */ /* 0x000fe200078e0037 */
[----:B------:R-:W-:-:S07]  /*d710*/  MOV R24, 0xd730 ;  /* 0x0000d73000187802 */ /* 0x000fce0000000f00 */
[----:B-----5:R-:W-:Y:S05]  /*d720*/  CALL.REL.NOINC `($__internal_81_$__cuda_sm20_div_u64) ;  /* 0x0000002000347944 */ /* 0x020fea0003c00000 */
        /* <DEDUP_REMOVED lines=11> */
.L_x_5110:
[----:B------:R-:W-:Y:S05]  /*d7e0*/  BSYNC.RECONVERGENT B1 ;  /* 0x0000000000017941 */ /* 0x000fea0003800200 */
.L_x_5108:
        /* <DEDUP_REMOVED lines=39> */
.L_x_5112:
        /* <DEDUP_REMOVED lines=17> */
.L_x_5113:
[----:B------:R-:W-:Y:S05]  /*db70*/  BSYNC.RECONVERGENT B1 ;  /* 0x0000000000017941 */ /* 0x000fea0003800200 */
.L_x_5111:
        /* <DEDUP_REMOVED lines=38> */
.L_x_5115:
[----:B------:R-:W-:Y:S01]  /*dde0*/  MOV R38, R46 ;  /* 0x0000002e00267202 */ /* 0x000fe20000000f00 */
[----:B------:R-:W-:Y:S01]  /*ddf0*/  IMAD.MOV.U32 R26, RZ, RZ, R48 ;  /* 0x000000ffff1a7224 */ /* 0x000fe200078e0030 */
[----:B------:R-:W-:Y:S02]  /*de00*/  MOV R39, R47 ;  /* 0x0000002f00277202 */ /* 0x000fe40000000f00 */
[----:B------:R-:W-:Y:S02]  /*de10*/  MOV R25, R49 ;  /* 0x0000003100197202 */ /* 0x000fe40000000f00 */
        /* <DEDUP_REMOVED lines=13> */
.L_x_5116:
[----:B------:R-:W-:Y:S05]  /*def0*/  BSYNC.RECONVERGENT B1 ;  /* 0x0000000000017941 */ /* 0x000fea0003800200 */
.L_x_5114:
        /* <DEDUP_REMOVED lines=8> */
.L_x_5104:
        /* <DEDUP_REMOVED lines=37> */
.L_x_5119:
[----:B012---:R-:W-:Y:S01]  /*e1d0*/  IMAD.MOV.U32 R26, RZ, RZ, R48 ;  /* 0x000000ffff1a7224 */ /* 0x007fe200078e0030 */
[----:B------:R-:W-:Y:S02]  /*e1e0*/  MOV R25, R49 ;  /* 0x0000003100197202 */ /* 0x000fe40000000f00 */
[----:B------:R-:W-:-:S07]  /*e1f0*/  MOV R24, 0xe210 ;  /* 0x0000e21000187802 */ /* 0x000fce0000000f00 */
[----:B-----5:R-:W-:Y:S05]  /*e200*/  CALL.REL.NOINC `($__internal_81_$__cuda_sm20_div_u64) ;  /* 0x00000014007c7944 */ /* 0x020fea0003c00000 */
        /* <DEDUP_REMOVED lines=8> */
.L_x_5120:
[----:B------:R-:W-:Y:S05]  /*e290*/  BSYNC.RECONVERGENT B1 ;  /* 0x0000000000017941 */ /* 0x000fea0003800200 */
.L_x_5118:
        /* <DEDUP_REMOVED lines=37> */
.L_x_5122:
        /* <DEDUP_REMOVED lines=17> */
.L_x_5123:
[----:B------:R-:W-:Y:S05]  /*e600*/  BSYNC.RECONVERGENT B1 ;  /* 0x0000000000017941 */ /* 0x000fea0003800200 */
.L_x_5121:
        /* <DEDUP_REMOVED lines=8> */
.L_x_5117:
        /* <DEDUP_REMOVED lines=35> */
.L_x_5125:
[----:B012---:R-:W-:Y:S01]  /*e8c0*/  IMAD.MOV.U32 R26, RZ, RZ, R46 ;  /* 0x000000ffff1a7224 */ /* 0x007fe200078e002e */
[----:B------:R-:W-:Y:S02]  /*e8d0*/  MOV R25, R47 ;  /* 0x0000002f00197202 */ /* 0x000fe40000000f00 */
[----:B------:R-:W-:-:S07]  /*e8e0*/  MOV R24, 0xe900 ;  /* 0x0000e90000187802 */ /* 0x000fce0000000f00 */
[----:B-----5:R-:W-:Y:S05]  /*e8f0*/  CALL.REL.NOINC `($__internal_81_$__cuda_sm20_div_u64) ;  /* 0x0000000c00c07944 */ /* 0x020fea0003c00000 */
        /* <DEDUP_REMOVED lines=9> */
.L_x_5126:
[----:B------:R-:W-:Y:S05]  /*e990*/  BSYNC.RECONVERGENT B1 ;  /* 0x0000000000017941 */ /* 0x000fea0003800200 */
.L_x_5124:
[----:B------:R-:W-:Y:S02]  /*e9a0*/  UMOV UR5, 0xd0 ;  /* 0x000000d000057882 */ /* 0x000fe40000000000 */
[----:B------:R-:W-:-:S06]  /*e9b0*/  LEA R24, R35, UR5, 0x3 ;  /* 0x0000000523187c11 */ /* 0x000fcc000f8e18ff */
[----:B------:R-:W0:Y:S02]  /*e9c0*/  LDC.64 R24, c[0x0][R24+0x380] ;  /* 0x0000e00018187b82 */ /* 0x000e240000000a00 */
[-C--:B0-----:R-:W-:Y:S02]  /*e9d0*/  IMAD R25, R25, R47.reuse, RZ ;  /* 0x0000002f19197224 */ /* 0x081fe400078e02ff */
[----:B------:R-:W-:-:S04]  /*e9e0*/  IMAD.WIDE.U32 R36, R24, R47, R36 ;  /* 0x0000002f18247225 */ /* 0x000fc800078e0024 */
[----:B------:R-:W-:-:S05]  /*e9f0*/  IMAD R25, R24, R29, R25 ;  /* 0x0000001d18197224 */ /* 0x000fca00078e0219 */
[----:B------:R-:W-:-:S07]  /*ea00*/  IADD3 R37, PT, PT, R37, R25, RZ ;  /* 0x0000001925257210 */ /* 0x000fce0007ffe0ff */
.L_x_5103:
        /* <DEDUP_REMOVED lines=10> */
.L_x_4919:
        /* <DEDUP_REMOVED lines=51> */
.L_x_5076:
[----:B------:R-:W-:Y:S05]  /*ede0*/  BSYNC.RECONVERGENT B0 ;  /* 0x0000000000007941 */ /* 0x000fea0003800200 */
.L_x_4918:
        /* <DEDUP_REMOVED lines=33> */
[----:B------:R-:W-:Y:S02]  /*f000*/  F2FP.F16.F32.PACK_AB R29, RZ, R25 ;  /* 0x00000019ff1d723e */ /* 0x000fe400000000ff */
[----:B------:R-:W-:-:S02]  /*f010*/  LEA.HI.X R27, R28, UR13, R37, 0x1, P4 ;  /* 0x0000000d1c1b7c11 */ /* 0x000fc4000a0f0c25 */
[----:B------:R-:W-:-:S03]  /*f020*/  IADD3.X R25, PT, PT, R37, UR15, RZ, P5, !PT ;  /* 0x0000000f25197c10 */ /* 0x000fc6000affe4ff */
[----:B------:R0:W-:Y:S04]  /*f030*/  STG.E.U16 desc[UR6][R26.64], R29 ;  /* 0x0000001d1a007986 */ /* 0x0001e8000c101506 */
[----:B------:R0:W-:Y:S02]  /*f040*/  STG.E.U8 desc[UR6][R24.64], R17 ;  /* 0x0000001118007986 */ /* 0x0001e4000c101106 */
.L_x_5128:
[----:B------:R-:W-:Y:S05]  /*f050*/  BSYNC.RECONVERGENT B0 ;  /* 0x0000000000007941 */ /* 0x000fea0003800200 */
.L_x_5127:
[----:B------:R-:W-:Y:S04]  /*f060*/  BSSY.RECONVERGENT B0, `(.L_x_5129) ;  /* 0x0000018000007945 */ /* 0x000fe80003800200 */
[----:B------:R-:W-:Y:S05]  /*f070*/  @P0 BRA `(.L_x_5130) ;  /* 0x0000000000580947 */ /* 0x000fea0003800000 */
[----:B------:R-:W4:Y:S01]  /*f080*/  LDCU UR5, c[0x0][0x868] ;  /* 0x00010d00ff0577ac */ /* 0x000f220008000800 */
[----:B0----5:R-:W-:Y:S01]  /*f090*/  HADD2.F32 R17, -RZ, R44.H0_H0 ;  /* 0x2000002cff117230 */ /* 0x021fe20000004100 */
        /* <DEDUP_REMOVED lines=11> */
[C---:B---3--:R-:W-:Y:S02]  /*f150*/  IADD3 R24, P4, PT, R28.reuse, UR14, RZ ;  /* 0x0000000e1c187c10 */ /* 0x048fe4000ff9e0ff */
[----:B------:R-:W-:Y:S02]  /*f160*/  IADD3 R25, PT, PT, R29, R25, RZ ;  /* 0x000000191d197210 */ /* 0x000fe40007ffe0ff */
[----:B------:R-:W-:Y:S02]  /*f170*/  F2FP.F16.F32.PACK_AB R17, RZ, R17 ;  /* 0x00000011ff11723e */ /* 0x000fe400000000ff */
[----:B------:R-:W-:-:S02]  /*f180*/  LEA.HI.X R27, R28, UR13, R25, 0x1, P3 ;  /* 0x0000000d1c1b7c11 */ /* 0x000fc400098f0c19 */
[----:B------:R-:W-:Y:S02]  /*f190*/  PRMT R28, R17, 0x7610, R28 ;  /* 0x00007610111c7816 */ /* 0x000fe4000000001c */
[----:B------:R-:W-:Y:S02]  /*f1a0*/  IADD3.X R25, PT, PT, R25, UR15, RZ, P4, !PT ;  /* 0x0000000f19197c10 */ /* 0x000fe4000a7fe4ff */
[----:B------:R-:W-:Y:S01]  /*f1b0*/  SEL R17, RZ, 0x1, P0 ;  /* 0x00000001ff117807 */ /* 0x000fe20000000000 */
[----:B------:R4:W-:Y:S04]  /*f1c0*/  STG.E.U16 desc[UR6][R26.64], R28 ;  /* 0x0000001c1a007986 */ /* 0x0009e8000c101506 */
[----:B------:R4:W-:Y:S02]  /*f1d0*/  STG.E.U8 desc[UR6][R24.64], R17 ;  /* 0x0000001118007986 */ /* 0x0009e4000c101106 */
.L_x_5130:
[----:B------:R-:W-:Y:S05]  /*f1e0*/  BSYNC.RECONVERGENT B0 ;  /* 0x0000000000007941 */ /* 0x000fea0003800200 */
.L_x_5129:
[----:B------:R-:W-:Y:S04]  /*f1f0*/  BSSY.RECONVERGENT B0, `(.L_x_5131) ;  /* 0x0000018000007945 */ /* 0x000fe80003800200 */
[----:B------:R-:W-:Y:S05]  /*f200*/  @P1 BRA `(.L_x_5132) ;  /* 0x0000000000581947 */ /* 0x000fea0003800000 */
[----:B------:R-:W1:Y:S01]  /*f210*/  LDCU UR5, c[0x0][0x868] ;  /* 0x00010d00ff0577ac */ /* 0x000e620008000800 */
[----:B0---45:R-:W-:Y:S01]  /*f220*/  HADD2.F32 R17, -RZ, R45.H0_H0 ;  /* 0x2000002dff117230 */ /* 0x031fe20000004100 */
        /* <DEDUP_REMOVED lines=11> */
[----:B----4-:R-:W-:Y:S01]  /*f2e0*/  IADD3 R24, P3, PT, R28, UR14, RZ ;  /* 0x0000000e1c187c10 */ /* 0x010fe2000ff7e0ff */
        /* <DEDUP_REMOVED lines=8> */
.L_x_5132:
[----:B------:R-:W-:Y:S05]  /*f370*/  BSYNC.RECONVERGENT B0 ;  /* 0x0000000000007941 */ /* 0x000fea0003800200 */
.L_x_5131:
[----:B------:R-:W-:Y:S05]  /*f380*/  @P2 BRA `(.L_x_5133) ;  /* 0x0000000000582947 */ /* 0x000fea0003800000 */
[----:B------:R-:W1:Y:S01]  /*f390*/  LDCU UR5, c[0x0][0x868] ;  /* 0x00010d00ff0577ac */ /* 0x000e620008000800 */
[----:B0---45:R-:W-:Y:S01]  /*f3a0*/  HADD2.F32 R17, -RZ, R46.H0_H0 ;  /* 0x2000002eff117230 */ /* 0x031fe20000004100 */
        /* <DEDUP_REMOVED lines=20> */
.L_x_5133:
        /* <DEDUP_REMOVED lines=11> */
        .weak           $__internal_80_$__cuda_sm20_dblrcp_rn_slowpath_v3
        .type           $__internal_80_$__cuda_sm20_dblrcp_rn_slowpath_v3,@function
        .size           $__internal_80_$__cuda_sm20_dblrcp_rn_slowpath_v3,($__internal_81_$__cuda_sm20_div_u64 - $__internal_80_$__cuda_sm20_dblrcp_rn_slowpath_v3)
$__internal_80_$__cuda_sm20_dblrcp_rn_slowpath_v3:
        /* <DEDUP_REMOVED lines=23> */
.L_x_5137:
        /* <DEDUP_REMOVED lines=10> */
.L_x_5135:
[----:B------:R-:W-:Y:S02]  /*f7b0*/  LOP3.LUT R21, R19, 0x80000, RZ, 0xfc, !PT ;  /* 0x0008000013157812 */ /* 0x000fe400078efcff */
[----:B------:R-:W-:-:S07]  /*f7c0*/  MOV R20, R18 ;  /* 0x0000001200147202 */ /* 0x000fce0000000f00 */
.L_x_5136:
[----:B------:R-:W-:Y:S01]  /*f7d0*/  IMAD.MOV.U32 R18, RZ, RZ, R8 ;  /* 0x000000ffff127224 */ /* 0x000fe200078e0008 */
[----:B------:R-:W-:-:S04]  /*f7e0*/  MOV R19, 0x0 ;  /* 0x0000000000137802 */ /* 0x000fc80000000f00 */
[----:B------:R-:W-:Y:S05]  /*f7f0*/  RET.REL.NODEC R18 `(_ZN2at6native43_GLOBAL__N__7cc8d1ed_10_Dropout_cu_0e96ed3820fused_dropout_kernelIN3c104HalfEfmLin1ELi1EbEEvNS_4cuda6detail10TensorInfoIKT_T1_EENS7_IS8_SA_EENS7_IT4_SA_EESA_T0_NS_15PhiloxCudaStateE) ;  /* 0xffffff0812007950 */ /* 0x000fea0003c3ffff */
        .weak           $__internal_81_$__cuda_sm20_div_u64
        .type           $__internal_81_$__cuda_sm20_div_u64,@function
        .size           $__internal_81_$__cuda_sm20_div_u64,(.L_x_14192 - $__internal_81_$__cuda_sm20_div_u64)
$__internal_81_$__cuda_sm20_div_u64:
        /* <DEDUP_REMOVED lines=68> */
[----:B------:R-:W-:Y:S06]  /*fc40*/  RET.REL.NODEC R24 `(_ZN2at6native43_GLOBAL__N__7cc8d1ed_10_Dropout_cu_0e96ed3820fused_dropout_kernelIN3c104HalfEfmLin1ELi1EbEEvNS_4cuda6detail10TensorInfoIKT_T1_EENS7_IS8_SA_EENS7_IT4_SA_EESA_T0_NS_15PhiloxCudaStateE) ;  /* 0xffffff0018ec7950 */ /* 0x000fec0003c3ffff */
.L_x_5138:
        /* <DEDUP_REMOVED lines=11> */
.L_x_14192:


//--------------------- .text._ZN2at6native43_GLOBAL__N__7cc8d1ed_10_Dropout_cu_0e96ed3820fused_dropout_kernelIN3c104HalfEfmLi1ELi1EbEEvNS_4cuda6detail10TensorInfoIKT_T1_EENS7_IS8_SA_EENS7_IT4_SA_EESA_T0_NS_15PhiloxCudaStateE --------------------------
	.section	.text._ZN2at6native43_GLOBAL__N__7cc8d1ed_10_Dropout_cu_0e96ed3820fused_dropout_kernelIN3c104HalfEfmLi1ELi1EbEEvNS_4cuda6detail10TensorInfoIKT_T1_EENS7_IS8_SA_EENS7_IT4_SA_EESA_T0_NS_15PhiloxCudaStateE,"ax",@progbits
	.align	128
.text._ZN2at6native43_GLOBAL__N__7cc8d1ed_10_Dropout_cu_0e96ed3820fused_dropout_kernelIN3c104HalfEfmLi1ELi1EbEEvNS_4cuda6detail10TensorInfoIKT_T1_EENS7_IS8_SA_EENS7_IT4_SA_EESA_T0_NS_15PhiloxCudaStateE:
        .type           _ZN2at6native43_GLOBAL__N__7cc8d1ed_10_Dropout_cu_0e96ed3820fused_dropout_kernelIN3c104HalfEfmLi1ELi1EbEEvNS_4cuda6detail10TensorInfoIKT_T1_EENS7_IS8_SA_EENS7_IT4_SA_EESA_T0_NS_15PhiloxCudaStateE,@function
        .size           _ZN2at6native43_GLOBAL__N__7cc8d1ed_10_Dropout_cu_0e96ed3820fused_dropout_kernelIN3c104HalfEfmLi1ELi1EbEEvNS_4cuda6detail10TensorInfoIKT_T1_EENS7_IS8_SA_EENS7_IT4_SA_EESA_T0_NS_15PhiloxCudaStateE,(.L_x_14195 - _ZN2at6native43_GLOBAL__N__7cc8d1ed_10_Dropout_cu_0e96ed3820fused_dropout_kernelIN3c104HalfEfmLi1ELi1EbEEvNS_4cuda6detail10TensorInfoIKT_T1_EENS7_IS8_SA_EENS7_IT4_SA_EESA_T0_NS_15PhiloxCudaStateE)
        .other          _ZN2at6native43_GLOBAL__N__7cc8d1ed_10_Dropout_cu_0e96ed3820fused_dropout_kernelIN3c104HalfEfmLi1ELi1EbEEvNS_4cuda6detail10TensorInfoIKT_T1_EENS7_IS8_SA_EENS7_IT4_SA_EESA_T0_NS_15PhiloxCudaStateE,@"STO_CUDA_ENTRY STV_DEFAULT"
_ZN2at6native43_GLOBAL__N__7cc8d1ed_10_Dropout_cu_0e96ed3820fused_dropout_kernelIN3c104HalfEfmLi1ELi1EbEEvNS_4cuda6detail10TensorInfoIKT_T1_EENS7_IS8_SA_EENS7_IT4_SA_EESA_T0_NS_15PhiloxCudaStateE:
        /* <DEDUP_REMOVED lines=30> */
[--C-:B------:R-:W-:Y:S01]  /*01e0*/  SHF.R.U64 R2, R38, 0x2, R39.reuse ;  /* 0x0000000226027819 */ /* 0x100fe20000001227 */
[----:B------:R-:W-:Y:S01]  /*01f0*/  VIADD R35, R53, 0x96a522ad ;  /* 0x96a522ad35237836 */ /* 0x000fe20000000000 */
[----:B------:R-:W-:-:S03]  /*0200*/  SHF.R.U32.HI R3, RZ, 0x2, R39 ;  /* 0x00000002ff037819 */ /* 0x000fc60000011627 */
        /* <DEDUP_REMOVED lines=25> */
[----:B------:R-:W-:-:S05]  /*03a0*/  IMAD.WIDE.U32 R14, R14, -0x2daee0ad, RZ ;  /* 0xd2511f530e0e7825 */ /* 0x000fca00078e00ff */
        /* <DEDUP_REMOVED lines=11> */
[C---:B------:R-:W-:Y:S01]  /*0460*/  VIADD R19, R53.reuse, 0xdb3d7428 ;  /* 0xdb3d742835137836 */ /* 0x040fe20000000000 */
[----:B------:R-:W-:Y:S01]  /*0470*/  LOP3.LUT R17, R14, R16, R23, 0x96, !PT ;  /* 0x000000100e117212 */ /* 0x000fe200078e9617 */
[----:B------:R-:W-:Y:S01]  /*0480*/  DFMA R26, R20, R20, R20 ;  /* 0x00000014141a722b */ /* 0x000fe20000000014 */
[----:B------:R-:W-:Y:S02]  /*0490*/  VIADD R16, R53, 0x1fd5c5a3 ;  /* 0x1fd5c5a335107836 */ /* 0x000fe40000000000 */
[----:B------:R-:W-:-:S04]  /*04a0*/  IMAD.WIDE.U32 R24, R24, -0x2daee0ad, RZ ;  /* 0xd2511f5318187825 */ /* 0x000fc800078e00ff */
[----:B------:R-:W-:Y:S01]  /*04b0*/  IMAD.WIDE.U32 R20, R17, -0x326172a9, RZ ;  /* 0xcd9e8d5711147825 */ /* 0x000fe200078e00ff */
[----:B------:R-:W-:Y:S01]  /*04c0*/  LOP3.LUT R22, R16, R22, R25, 0x96, !PT ;  /* 0x0000001610167212 */ /* 0x000fe200078e9619 */
[----:B------:R-:W-:Y:S02]  /*04d0*/  DFMA R26, R30, R26, R30 ;  /* 0x0000001a1e1a722b */ /* 0x000fe4000000001e */
[----:B------:R-:W-:Y:S02]  /*04e0*/  VIADD R17, R52, 0x5384540f ;  /* 0x5384540f34117836 */ /* 0x000fe40000000000 */
[----:B------:R-:W-:-:S03]  /*04f0*/  IMAD.WIDE.U32 R22, R22, -0x326172a9, RZ ;  /* 0xcd9e8d5716167825 */ /* 0x000fc600078e00ff */
[----:B------:R-:W-:Y:S01]  /*0500*/  LOP3.LUT R44, R17, R18, R21, 0x96, !PT ;  /* 0x00000012112c7212 */ /* 0x000fe200078e9615 */
[C---:B------:R-:W-:Y:S01]  /*0510*/  VIADD R21, R52.reuse, 0x8ff34781 ;  /* 0x8ff3478134157836 */ /* 0x040fe20000000000 */
[----:B------:R-:W-:-:S03]  /*0520*/  IADD3 R18, PT, PT, R52, -0xe443238, RZ ;  /* 0xf1bbcdc834127810 */ /* 0x000fc60007ffe0ff */
        /* <DEDUP_REMOVED lines=8> */
[----:B------:R-:W-:Y:S01]  /*05b0*/  MOV R23, RZ ;  /* 0x000000ff00177202 */ /* 0x000fe20000000f00 */
[----:B------:R-:W-:Y:S01]  /*05c0*/  IMAD.MOV.U32 R24, RZ, RZ, R0 ;  /* 0x000000ffff187224 */ /* 0x000fe200078e0000 */
[----:B------:R-:W-:Y:S01]  /*05d0*/  LOP3.LUT R22, R21, R22, R31, 0x96, !PT ;  /* 0x0000001615167212 */ /* 0x000fe200078e961f */
[----:B------:R-:W-:Y:S07]  /*05e0*/  @P0 BRA `(.L_x_5139) ;  /* 0x0000000000180947 */ /* 0x000fee0003800000 */
[----:B------:R-:W-:Y:S02]  /*05f0*/  LOP3.LUT R25, R29, 0x7fffffff, RZ, 0xc0, !PT ;  /* 0x7fffffff1d197812 */ /* 0x000fe400078ec0ff */
[----:B------:R-:W-:Y:S02]  /*0600*/  MOV R36, 0x630 ;  /* 0x0000063000247802 */ /* 0x000fe40000000f00 */
[----:B------:R-:W-:-:S07]  /*0610*/  IADD3 R25, PT, PT, R25, -0x100000, RZ ;  /* 0xfff0000019197810 */ /* 0x000fce0007ffe0ff */
[----:B------:R-:W-:Y:S05]  /*0620*/  CALL.REL.NOINC `($__internal_82_$__cuda_sm20_dblrcp_rn_slowpath_v3) ;  /* 0x0000001000847944 */ /* 0x000fea0003c00000 */
[----:B------:R-:W-:Y:S02]  /*0630*/  IMAD.MOV.U32 R26, RZ, RZ, R28 ;  /* 0x000000ffff1a7224 */ /* 0x000fe400078e001c */
[----:B------:R-:W-:-:S07]  /*0640*/  IMAD.MOV.U32 R27, RZ, RZ, R29 ;  /* 0x000000ffff1b7224 */ /* 0x000fce00078e001d */
.L_x_5139:
        /* <DEDUP_REMOVED lines=34> */
.L_x_5140:
[----:B------:R-:W-:-:S07]  /*0870*/  MOV R32, 0x890 ;  /* 0x0000089000207802 */ /* 0x000fce0000000f00 */
[----:B------:R-:W-:Y:S05]  /*0880*/  CALL.REL.NOINC `($__internal_83_$__cuda_sm20_div_u64) ;  /* 0x0000001000907944 */ /* 0x000fea0003c00000 */
.L_x_5141:
        /* <DEDUP_REMOVED lines=18> */
.L_x_5153:
[----:B------:R-:W-:Y:S01]  /*09b0*/  VIADD R2, R2, 0x1 ;  /* 0x0000000102027836 */ /* 0x000fe20000000000 */
[----:B------:R-:W-:Y:S03]  /*09c0*/  BSSY.RECONVERGENT B0, `(.L_x_5142) ;  /* 0x000000c000007945 */ /* 0x000fe60003800200 */
[C---:B-123--:R-:W-:Y:S01]  /*09d0*/  IMAD.WIDE.U32 R34, R2.reuse, -0x2daee0ad, RZ ;  /* 0xd2511f5302227825 */ /* 0x04efe200078e00ff */
        /* <DEDUP_REMOVED lines=10> */
.L_x_5143:
[----:B01234-:R-:W-:Y:S05]  /*0a80*/  BSYNC.RECONVERGENT B0 ;  /* 0x0000000000007941 */ /* 0x01ffea0003800200 */
.L_x_5142:
        /* <DEDUP_REMOVED lines=52> */
.L_x_5144:
        /* <DEDUP_REMOVED lines=9> */
.L_x_5145:
        /* <DEDUP_REMOVED lines=17> */
[----:B------:R-:W-:Y:S01]  /*0f70*/  @!P0 IMAD R55, R0, R35, R51 ;  /* 0x0000002300378224 */ /* 0x000fe200078e0233 */
[----:B------:R-:W-:Y:S02]  /*0f80*/  IADD3.X R51, PT, PT, RZ, R23, RZ, P3, !PT ;  /* 0x00000017ff337210 */ /* 0x000fe40001ffe4ff */
[----:B0-----:R-:W-:-:S03]  /*0f90*/  @!P0 LEA R54, P3, R58, R30, 0x1 ;  /* 0x0000001e3a368211 */ /* 0x001fc600078608ff */
[----:B------:R-:W0:Y:S01]  /*0fa0*/  @!P1 LDC.64 R32, c[0x0][0x450] ;  /* 0x00011400ff209b82 */ /* 0x000e220000000a00 */
[----:B------:R-:W-:Y:S01]  /*0fb0*/  ISETP.GE.U32.AND.EX P2, PT, R51, UR15, PT, P2 ;  /* 0x0000000f33007c0c */ /* 0x000fe2000bf46120 */
[----:B------:R-:W-:-:S05]  /*0fc0*/  @!P0 IMAD.IADD R30, R59, 0x1, R55 ;  /* 0x000000013b1e8824 */ /* 0x000fca00078e0237 */
[----:B------:R-:W-:Y:S01]  /*0fd0*/  @!P0 LEA.HI.X R55, R58, R31, R30, 0x1, P3 ;  /* 0x0000001f3a378211 */ /* 0x000fe200018f0c1e */
[----:B------:R-:W1:Y:S01]  /*0fe0*/  @!P1 LDC.64 R34, c[0x0][0x380] ;  /* 0x0000e000ff229b82 */ /* 0x000e620000000a00 */
[----:B------:R-:W-:Y:S03]  /*0ff0*/  BSSY.RECONVERGENT B0, `(.L_x_5146) ;  /* 0x0000036000007945 */ /* 0x000fe60003800200 */
        /* <DEDUP_REMOVED lines=12> */
[C---:B------:R-:W-:Y:S01]  /*10c0*/  @!P2 IMAD R59, R46.reuse, R31, R57 ;  /* 0x0000001f2e3ba224 */ /* 0x040fe200078e0239 */
[----:B------:R-:W-:Y:S01]  /*10d0*/  IADD3.X R57, PT, PT, RZ, R23, RZ, P4, !PT ;  /* 0x00000017ff397210 */ /* 0x000fe200027fe4ff */
[----:B------:R-:W-:-:S03]  /*10e0*/  @!P2 IMAD.WIDE.U32 R30, R46, R30, RZ ;  /* 0x0000001e2e1ea225 */ /* 0x000fc600078e00ff */
[----:B------:R-:W-:Y:S01]  /*10f0*/  ISETP.GE.U32.AND.EX P3, PT, R57, UR15, PT, P3 ;  /* 0x0000000f39007c0c */ /* 0x000fe2000bf66130 */
[----:B------:R-:W-:Y:S01]  /*1100*/  @!P2 IMAD.IADD R31, R31, 0x1, R59 ;  /* 0x000000011f1fa824 */ /* 0x000fe200078e023b */
[----:B-1----:R-:W-:-:S04]  /*1110*/  @!P2 LEA R58, P4, R30, R32, 0x1 ;  /* 0x000000201e3aa211 */ /* 0x002fc800078808ff */
[----:B------:R-:W-:-:S05]  /*1120*/  @!P2 LEA.HI.X R59, R30, R33, R31, 0x1, P4 ;  /* 0x000000211e3ba211 */ /* 0x000fca00020f0c1f */
[----:B------:R3:W5:Y:S02]  /*1130*/  @!P2 LDG.E.U16 R49, desc[UR6][R58.64] ;  /* 0x000000063a31a981 */ /* 0x000764000c1e1500 */
[----:B------:R-:W0:Y:S08]  /*1140*/  @!P3 LDC.64 R30, c[0x0][0x450] ;  /* 0x00011400ff1ebb82 */ /* 0x000e300000000a00 */
        /* <DEDUP_REMOVED lines=14> */
[C---:B------:R-:W-:Y:S01]  /*1230*/  FSET.BF.LT.FTZ.AND R31, R37.reuse, UR5, PT ;  /* 0x00000005251f7c0a */ /* 0x040fe2000b811000 */
[----:B-----5:R-:W-:Y:S01]  /*1240*/  HADD2.F32 R30, -RZ, R47.H0_H0 ;  /* 0x2000002fff1e7230 */ /* 0x020fe20000004100 */
[----:B------:R-:W-:Y:S01]  /*1250*/  FSETP.GEU.FTZ.AND P0, PT, R37, UR5, PT ;  /* 0x0000000525007c0b */ /* 0x000fe2000bf1e000 */
[----:B---3--:R-:W-:Y:S02]  /*1260*/  IMAD R33, R23, UR8, RZ ;  /* 0x0000000817217c24 */ /* 0x008fe4000f8e02ff */
[----:B------:R-:W-:-:S04]  /*1270*/  IMAD.WIDE.U32 R34, R0, UR8, RZ ;  /* 0x0000000800227c25 */ /* 0x000fc8000f8e00ff */
[----:B------:R-:W-:Y:S01]  /*1280*/  FMUL.FTZ R30, R30, R31 ;  /* 0x0000001f1e1e7220 */ /* 0x000fe20000410000 */
[----:B------:R-:W-:-:S03]  /*1290*/  IMAD R33, R0, UR9, R33 ;  /* 0x0000000900217c24 */ /* 0x000fc6000f8e0221 */
[----:B------:R-:W-:Y:S01]  /*12a0*/  FMUL.FTZ R30, R25, R30 ;  /* 0x0000001e191e7220 */ /* 0x000fe20000410000 */
[----:B------:R-:W-:Y:S01]  /*12b0*/  LEA R32, P4, R34, UR10, 0x1 ;  /* 0x0000000a22207c11 */ /* 0x000fe2000f8808ff */
[----:B------:R-:W-:-:S03]  /*12c0*/  IMAD.IADD R35, R35, 0x1, R33 ;  /* 0x0000000123237824 */ /* 0x000fc600078e0221 */
[----:B------:R-:W-:Y:S02]  /*12d0*/  F2FP.F16.F32.PACK_AB R31, RZ, R30 ;  /* 0x0000001eff1f723e */ /* 0x000fe400000000ff */
[C---:B------:R-:W-:Y:S02]  /*12e0*/  IADD3 R30, P5, PT, R34.reuse, UR12, RZ ;  /* 0x0000000c221e7c10 */ /* 0x040fe4000ffbe0ff */
[----:B------:R-:W-:Y:S02]  /*12f0*/  LEA.HI.X R33, R34, UR11, R35, 0x1, P4 ;  /* 0x0000000b22217c11 */ /* 0x000fe4000a0f0c23 */
[----:B------:R-:W-:Y:S02]  /*1300*/  PRMT R34, R31, 0x7610, R34 ;  /* 0x000076101f227816 */ /* 0x000fe40000000022 */
[----:B------:R-:W-:Y:S02]  /*1310*/  IADD3.X R31, PT, PT, R35, UR13, RZ, P5, !PT ;  /* 0x0000000d231f7c10 */ /* 0x000fe4000affe4ff */
[----:B------:R-:W-:Y:S01]  /*1320*/  SEL R35, RZ, 0x1, P0 ;  /* 0x00000001ff237807 */ /* 0x000fe20000000000 */
[----:B------:R0:W-:Y:S04]  /*1330*/  STG.E.U16 desc[UR6][R32.64], R34 ;  /* 0x0000002220007986 */ /* 0x0001e8000c101506 */
[----:B------:R0:W-:Y:S02]  /*1340*/  STG.E.U8 desc[UR6][R30.64], R35 ;  /* 0x000000231e007986 */ /* 0x0001e4000c101106 */
.L_x_5147:
[----:B------:R-:W-:Y:S05]  /*1350*/  BSYNC.RECONVERGENT B0 ;  /* 0x0000000000007941 */ /* 0x000fea0003800200 */
.L_x_5146:
[----:B------:R-:W-:Y:S01]  /*1360*/  BSSY.RECONVERGENT B0, `(.L_x_5148) ;  /* 0x0000017000007945 */ /* 0x000fe20003800200 */
[----:B------:R-:W-:Y:S01]  /*1370*/  I2FP.F32.U32 R37, R43 ;  /* 0x0000002b00257245 */ /* 0x000fe20000201000 */
[-C--:B------:R-:W-:Y:S01]  /*1380*/  FFMA.FTZ R42, R61, R22.reuse, 1.1641532182693481445e-10 ;  /* 0x2f0000003d2a7423 */ /* 0x080fe20000010016 */
[----:B------:R-:W-:Y:S01]  /*1390*/  FFMA.FTZ R55, R55, R22, 1.1641532182693481445e-10 ;  /* 0x2f00000037377423 */ /* 0x000fe20000010016 */
[----:B------:R-:W-:Y:S06]  /*13a0*/  @P1 BRA `(.L_x_5149) ;  /* 0x0000000000481947 */ /* 0x000fec0003800000 */
[C---:B0-----:R-:W-:Y:S01]  /*13b0*/  FSET.BF.LT.FTZ.AND R31, R55.reuse, UR5, PT ;  /* 0x00000005371f7c0a */ /* 0x041fe2000b811000 */
[----:B-----5:R-:W-:Y:S01]  /*13c0*/  HADD2.F32 R30, -RZ, R48.H0_H0 ;  /* 0x20000030ff1e7230 */ /* 0x020fe20000004100 */
[----:B------:R-:W-:Y:S01]  /*13d0*/  FSETP.GEU.FTZ.AND P0, PT, R55, UR5, PT ;  /* 0x0000000537007c0b */ /* 0x000fe2000bf1e000 */
[----:B------:R-:W-:-:S03]  /*13e0*/  IMAD R45, R45, UR8, RZ ;  /* 0x000000082d2d7c24 */ /* 0x000fc6000f8e02ff */
[----:B---3--:R-:W-:Y:S01]  /*13f0*/  FMUL.FTZ R32, R30, R31 ;  /* 0x0000001f1e207220 */ /* 0x008fe20000410000 */
[----:B------:R-:W-:-:S04]  /*1400*/  IMAD.WIDE.U32 R30, R44, UR8, RZ ;  /* 0x000000082c1e7c25 */ /* 0x000fc8000f8e00ff */
[----:B------:R-:W-:Y:S01]  /*1410*/  FMUL.FTZ R33, R25, R32 ;  /* 0x0000002019217220 */ /* 0x000fe20000410000 */
[----:B------:R-:W-:Y:S01]  /*1420*/  IMAD R43, R44, UR9, R45 ;  /* 0x000000092c2b7c24 */ /* 0x000fe2000f8e022d */
[C---:B------:R-:W-:Y:S02]  /*1430*/  LEA R34, P1, R30.reuse, UR10, 0x1 ;  /* 0x0000000a1e227c11 */ /* 0x040fe4000f8208ff */
[----:B------:R-:W-:Y:S01]  /*1440*/  IADD3 R32, P4, PT, R30, UR12, RZ ;  /* 0x0000000c1e207c10 */ /* 0x000fe2000ff9e0ff */
        /* <DEDUP_REMOVED lines=8> */
.L_x_5149:
[----:B------:R-:W-:Y:S05]  /*14d0*/  BSYNC.RECONVERGENT B0 ;  /* 0x0000000000007941 */ /* 0x000fea0003800200 */
.L_x_5148:
[----:B------:R-:W-:Y:S04]  /*14e0*/  BSSY.RECONVERGENT B0, `(.L_x_5150) ;  /* 0x0000014000007945 */ /* 0x000fe80003800200 */
[----:B------:R-:W-:Y:S05]  /*14f0*/  @P2 BRA `(.L_x_5151) ;  /* 0x0000000000482947 */ /* 0x000fea0003800000 */
[C---:B01----:R-:W-:Y:S01]  /*1500*/  FSET.BF.LT.FTZ.AND R31, R42.reuse, UR5, PT ;  /* 0x000000052a1f7c0a */ /* 0x043fe2000b811000 */
        /* <DEDUP_REMOVED lines=17> */
.L_x_5151:
[----:B------:R-:W-:Y:S05]  /*1620*/  BSYNC.RECONVERGENT B0 ;  /* 0x0000000000007941 */ /* 0x000fea0003800200 */
.L_x_5150:
[----:B------:R-:W-:Y:S01]  /*1630*/  FFMA.FTZ R37, R37, R22, 1.1641532182693481445e-10 ;  /* 0x2f00000025257423 */ /* 0x000fe20000010016 */
[----:B------:R-:W-:Y:S06]  /*1640*/  @P3 BRA `(.L_x_5152) ;  /* 0x0000000000443947 */ /* 0x000fec0003800000 */
[C---:B012---:R-:W-:Y:S01]  /*1650*/  FSET.BF.LT.FTZ.AND R31, R37.reuse, UR5, PT ;  /* 0x00000005251f7c0a */ /* 0x047fe2000b811000 */
[----:B-----5:R-:W-:Y:S01]  /*1660*/  HADD2.F32 R22, -RZ, R50.H0_H0 ;  /* 0x20000032ff167230 */ /* 0x020fe20000004100 */
[----:B------:R-:W-:Y:S01]  /*1670*/  FSETP.GEU.FTZ.AND P0, PT, R37, UR5, PT ;  /* 0x0000000525007c0b */ /* 0x000fe2000bf1e000 */
[----:B------:R-:W-:-:S03]  /*1680*/  IMAD R57, R57, UR8, RZ ;  /* 0x0000000839397c24 */ /* 0x000fc6000f8e02ff */
[----:B------:R-:W-:Y:S01]  /*1690*/  FMUL.FTZ R22, R22, R31 ;  /* 0x0000001f16167220 */ /* 0x000fe20000410000 */
[----:B------:R-:W-:-:S04]  /*16a0*/  IMAD.WIDE.U32 R30, R56, UR8, RZ ;  /* 0x00000008381e7c25 */ /* 0x000fc8000f8e00ff */
[----:B------:R-:W-:Y:S01]  /*16b0*/  FMUL.FTZ R22, R25, R22 ;  /* 0x0000001619167220 */ /* 0x000fe20000410000 */
[----:B------:R-:W-:Y:S01]  /*16c0*/  IMAD R57, R56, UR9, R57 ;  /* 0x0000000938397c24 */ /* 0x000fe2000f8e0239 */
[C---:B---3--:R-:W-:Y:S02]  /*16d0*/  LEA R34, P1, R30.reuse, UR10, 0x1 ;  /* 0x0000000a1e227c11 */ /* 0x048fe4000f8208ff */
        /* <DEDUP_REMOVED lines=8> */
.L_x_5152:
        /* <DEDUP_REMOVED lines=14> */
        .weak           $__internal_82_$__cuda_sm20_dblrcp_rn_slowpath_v3
        .type           $__internal_82_$__cuda_sm20_dblrcp_rn_slowpath_v3,@function
        .size           $__internal_82_$__cuda_sm20_dblrcp_rn_slowpath_v3,($__internal_83_$__cuda_sm20_div_u64 - $__internal_82_$__cuda_sm20_dblrcp_rn_slowpath_v3)
$__internal_82_$__cuda_sm20_dblrcp_rn_slowpath_v3:
        /* <DEDUP_REMOVED lines=26> */
.L_x_5156:
        /* <DEDUP_REMOVED lines=10> */
.L_x_5154:
[----:B------:R-:W-:Y:S01]  /*1a80*/  LOP3.LUT R29, R27, 0x80000, RZ, 0xfc, !PT ;  /* 0x000800001b1d7812 */ /* 0x000fe200078efcff */
[----:B------:R-:W-:-:S07]  /*1a90*/  IMAD.MOV.U32 R28, RZ, RZ, R26 ;  /* 0x000000ffff1c7224 */ /* 0x000fce00078e001a */
.L_x_5155:
[----:B------:R-:W-:Y:S01]  /*1aa0*/  MOV R26, R36 ;  /* 0x00000024001a7202 */ /* 0x000fe20000000f00 */
[----:B------:R-:W-:-:S04]  /*1ab0*/  IMAD.MOV.U32 R27, RZ, RZ, 0x0 ;  /* 0x00000000ff1b7424 */ /* 0x000fc800078e00ff */
[----:B------:R-:W-:Y:S05]  /*1ac0*/  RET.REL.NODEC R26 `(_ZN2at6native43_GLOBAL__N__7cc8d1ed_10_Dropout_cu_0e96ed3820fused_dropout_kernelIN3c104HalfEfmLi1ELi1EbEEvNS_4cuda6detail10TensorInfoIKT_T1_EENS7_IS8_SA_EENS7_IT4_SA_EESA_T0_NS_15PhiloxCudaStateE) ;  /* 0xffffffe41a4c7950 */ /* 0x000fea0003c3ffff */
        .weak           $__internal_83_$__cuda_sm20_div_u64
        .type           $__internal_83_$__cuda_sm20_div_u64,@function
        .size           $__internal_83_$__cuda_sm20_div_u64,(.L_x_14195 - $__internal_83_$__cuda_sm20_div_u64)
$__internal_83_$__cuda_sm20_div_u64:
        /* <DEDUP_REMOVED lines=58> */
[----:B------:R-:W-:Y:S01]  /*1e70*/  SEL R28, R28, R27, P0 ;  /* 0x0000001b1c1c7207 */ /* 0x000fe20000000000 */
[----:B------:R-:W-:Y:S01]  /*1e80*/  HFMA2 R27, -RZ, RZ, 0, 0 ;  /* 0x00000000ff1b7431 */ /* 0x000fe200000001ff */
[----:B------:R-:W-:Y:S02]  /*1e90*/  ISETP.NE.U32.AND P1, PT, R33, RZ, PT ;  /* 0x000000ff2100720c */ /* 0x000fe40003f25070 */
[----:B------:R-:W-:Y:S01]  /*1ea0*/  SEL R29, R29, R26, P0 ;  /* 0x0000001a1d1d7207 */ /* 0x000fe20000000000 */
[----:B------:R-:W-:Y:S01]  /*1eb0*/  IMAD.MOV.U32 R26, RZ, RZ, R32 ;  /* 0x000000ffff1a7224 */ /* 0x000fe200078e0020 */
[----:B------:R-:W-:-:S04]  /*1ec0*/  ISETP.NE.AND.EX P1, PT, RZ, RZ, PT, P1 ;  /* 0x000000ffff00720c */ /* 0x000fc80003f25310 */
[----:B------:R-:W-:Y:S02]  /*1ed0*/  SEL R28, R28, 0xffffffff, P1 ;  /* 0xffffffff1c1c7807 */ /* 0x000fe40000800000 */
[----:B------:R-:W-:Y:S01]  /*1ee0*/  SEL R29, R29, 0xffffffff, P1 ;  /* 0xffffffff1d1d7807 */ /* 0x000fe20000800000 */
[----:B------:R-:W-:Y:S06]  /*1ef0*/  RET.REL.NODEC R26 `(_ZN2at6native43_GLOBAL__N__7cc8d1ed_10_Dropout_cu_0e96ed3820fused_dropout_kernelIN3c104HalfEfmLi1ELi1EbEEvNS_4cuda6detail10TensorInfoIKT_T1_EENS7_IS8_SA_EENS7_IT4_SA_EESA_T0_NS_15PhiloxCudaStateE) ;  /* 0xffffffe01a407950 */ /* 0x000fec0003c3ffff */
.L_x_5157:
        /* <DEDUP_REMOVED lines=16> */
.L_x_14195:


//--------------------- .text._ZN2at6native43_GLOBAL__N__7cc8d1ed_10_Dropout_cu_0e96ed3824fused_dropout_kernel_vecIN3c104HalfEfmLi1ELi2EbEEvNS_4cuda6detail10TensorInfoIKT_T1_EENS7_IS8_SA_EENS7_IT4_SA_EESA_T0_NS_15PhiloxCudaStateE --------------------------
	.section	.text._ZN2at6native43_GLOBAL__N__7cc8d1ed_10_Dropout_cu_0e96ed3824fused_dropout_kernel_vecIN3c104HalfEfmLi1ELi2EbEEvNS_4cuda6detail10TensorInfoIKT_T1_EENS7_IS8_SA_EENS7_IT4_SA_EESA_T0_NS_15PhiloxCudaStateE,"ax",@progbits
	.align	128
.text._ZN2at6native43_GLOBAL__N__7cc8d1ed_10_Dropout_cu_0e96ed3824fused_dropout_kernel_vecIN3c104HalfEfmLi1ELi2EbEEvNS_4cuda6detail10TensorInfoIKT_T1_EENS7_IS8_SA_EENS7_IT4_SA_EESA_T0_NS_15PhiloxCudaStateE:
        .type           _ZN2at6native43_GLOBAL__N__7cc8d1ed_10_Dropout_cu_0e96ed3824fused_dropout_kernel_vecIN3c104HalfEfmLi1ELi2EbEEvNS_4cuda6detail10TensorInfoIKT_T1_EENS7_IS8_SA_EENS7_IT4_SA_EESA_T0_NS_15PhiloxCudaStateE,@function
        .size           _ZN2at6native43_GLOBAL__N__7cc8d1ed_10_Dropout_cu_0e96ed3824fused_dropout_kernel_vecIN3c104HalfEfmLi1ELi2EbEEvNS_4cuda6detail10TensorInfoIKT_T1_EENS7_IS8_SA_EENS7_IT4_SA_EESA_T0_NS_15PhiloxCudaStateE,(.L_x_14198 - _ZN2at6native43_GLOBAL__N__7cc8d1ed_10_Dropout_cu_0e96ed3824fused_dropout_kernel_vecIN3c104HalfEfmLi1ELi2EbEEvNS_4cuda6detail10TensorInfoIKT_T1_EENS7_IS8_SA_EENS7_IT4_SA_EESA_T0_NS_15PhiloxCudaStateE)
        .other          _ZN2at6native43_GLOBAL__N__7cc8d1ed_10_Dropout_cu_0e96ed3824fused_dropout_kernel_vecIN3c104HalfEfmLi1ELi2EbEEvNS_4cuda6detail10TensorInfoIKT_T1_EENS7_IS8_SA_EENS7_IT4_SA_EESA_T0_NS_15PhiloxCudaStateE,@"STO_CUDA_ENTRY STV_DEFAULT"
_ZN2at6native43_GLOBAL__N__7cc8d1ed_10_Dropout_cu_0e96ed3824fused_dropout_kernel_vecIN3c104HalfEfmLi1ELi2EbEEvNS_4cuda6detail10TensorInfoIKT_T1_EENS7_IS8_SA_EENS7_IT4_SA_EESA_T0_NS_15PhiloxCudaStateE:
        /* <DEDUP_REMOVED lines=98> */
[----:B------:R-:W-:Y:S05]  /*0620*/  CALL.REL.NOINC `($__internal_84_$__cuda_sm20_dblrcp_rn_slowpath_v3) ;  /* 0x0000000400fc7944 */ /* 0x000fea0003c00000 */
.L_x_5158:
        /* <DEDUP_REMOVED lines=19> */
.L_x_5163:
        /* <DEDUP_REMOVED lines=13> */
.L_x_5160:
[----:B01234-:R-:W-:Y:S05]  /*0830*/  BSYNC.RECONVERGENT B0 ;  /* 0x0000000000007941 */ /* 0x01ffea0003800200 */
.L_x_5159:
        /* <DEDUP_REMOVED lines=49> */
.L_x_5161:
[----:B------:R-:W-:Y:S01]  /*0b50*/  ISETP.NE.AND P0, PT, R37, 0x3, PT ;  /* 0x000000032500780c */ /* 0x000fe20003f05270 */
[----:B------:R-:W-:Y:S01]  /*0b60*/  IMAD.MOV.U32 R24, RZ, RZ, R40 ;  /* 0x000000ffff187224 */ /* 0x000fe200078e0028 */
[----:B------:R-:W-:-:S11]  /*0b70*/  MOV R28, R30 ;  /* 0x0000001e001c7202 */ /* 0x000fd60000000f00 */
[----:B------:R-:W-:Y:S02]  /*0b80*/  @P0 IMAD.MOV.U32 R24, RZ, RZ, R36 ;  /* 0x000000ffff180224 */ /* 0x000fe400078e0024 */
[----:B------:R-:W-:-:S07]  /*0b90*/  @P0 IMAD.MOV.U32 R28, RZ, RZ, R40 ;  /* 0x000000ffff1c0224 */ /* 0x000fce00078e0028 */
.L_x_5162:
[C---:B------:R-:W-:Y:S02]  /*0ba0*/  SHF.L.U32 R25, R18.reuse, 0x1, RZ ;  /* 0x0000000112197819 */ /* 0x040fe400000006ff */
[----:B------:R-:W-:Y:S02]  /*0bb0*/  SHF.L.U64.HI R27, R18, 0x1, R31 ;  /* 0x00000001121b7819 */ /* 0x000fe4000001021f */
        /* <DEDUP_REMOVED lines=10> */
[----:B------:R-:W-:Y:S02]  /*0c60*/  FSETP.GEU.FTZ.AND P1, PT, R28, UR5, PT ;  /* 0x000000051c007c0b */ /* 0x000fe4000bf3e000 */
[----:B------:R-:W-:Y:S02]  /*0c70*/  FSET.BF.LT.FTZ.AND R29, R24, UR5, PT ;  /* 0x00000005181d7c0a */ /* 0x000fe4000b811000 */
[----:B------:R-:W-:Y:S02]  /*0c80*/  FSET.BF.LT.FTZ.AND R36, R28, UR5, PT ;  /* 0x000000051c247c0a */ /* 0x000fe4000b811000 */
[----:B------:R-:W-:Y:S02]  /*0c90*/  IADD3 R24, P2, PT, R25, UR10, RZ ;  /* 0x0000000a19187c10 */ /* 0x000fe4000ff5e0ff */
[----:B0-----:R-:W-:-:S02]  /*0ca0*/  SEL R23, RZ, 0x1, P0 ;  /* 0x00000001ff177807 */ /* 0x001fc40000000000 */
[----:B------:R-:W-:Y:S02]  /*0cb0*/  SEL R28, RZ, 0x1, P1 ;  /* 0x00000001ff1c7807 */ /* 0x000fe40000800000 */
[----:B------:R-:W-:Y:S02]  /*0cc0*/  IADD3.X R25, PT, PT, R27, UR11, RZ, P2, !PT ;  /* 0x0000000b1b197c10 */ /* 0x000fe400097fe4ff */
[----:B------:R-:W-:Y:S01]  /*0cd0*/  PRMT R27, R28, 0x7604, R23 ;  /* 0x000076041c1b7816 */ /* 0x000fe20000000017 */
[--C-:B--2---:R-:W-:Y:S02]  /*0ce0*/  HADD2.F32 R40, -RZ, R22.reuse.H0_H0 ;  /* 0x20000016ff287230 */ /* 0x104fe40000004100 */
[----:B------:R-:W-:Y:S01]  /*0cf0*/  HADD2.F32 R45, -RZ, R22.H1_H1 ;  /* 0x30000016ff2d7230 */ /* 0x000fe20000004100 */
[----:B------:R-:W-:Y:S02]  /*0d00*/  IADD3 R22, P3, PT, R18, UR12, RZ ;  /* 0x0000000c12167c10 */ /* 0x000fe4000ff7e0ff */
        /* <DEDUP_REMOVED lines=11> */
[----:B------:R-:W-:-:S05]  /*0dc0*/  F2FP.F16.F32.PACK_AB R29, R29, R40 ;  /* 0x000000281d1d723e */ /* 0x000fca00000000ff */
[----:B------:R0:W-:Y:S04]  /*0dd0*/  STG.E desc[UR6][R24.64], R29 ;  /* 0x0000001d18007986 */ /* 0x0001e8000c101906 */
[----:B------:R0:W-:Y:S01]  /*0de0*/  STG.E.U16 desc[UR6][R22.64], R27 ;  /* 0x0000001b16007986 */ /* 0x0001e2000c101506 */
[----:B------:R-:W-:Y:S06]  /*0df0*/  BAR.SYNC.DEFER_BLOCKING 0x0 ;  /* 0x0000000000007b1d */ /* 0x000fec0000010000 */
[----:B------:R-:W-:Y:S05]  /*0e00*/  @!P0 BRA `(.L_x_5163) ;  /* 0xfffffff800548947 */ /* 0x000fea000383ffff */
[----:B------:R-:W-:Y:S05]  /*0e10*/  EXIT ;  /* 0x000000000000794d */ /* 0x000fea0003800000 */
        .weak           $__internal_84_$__cuda_sm20_dblrcp_rn_slowpath_v3
        .type           $__internal_84_$__cuda_sm20_dblrcp_rn_slowpath_v3,@function
        .size           $__internal_84_$__cuda_sm20_dblrcp_rn_slowpath_v3,(.L_x_14198 - $__internal_84_$__cuda_sm20_dblrcp_rn_slowpath_v3)
$__internal_84_$__cuda_sm20_dblrcp_rn_slowpath_v3:
        /* <DEDUP_REMOVED lines=25> */
.L_x_5166:
        /* <DEDUP_REMOVED lines=9> */
.L_x_5164:
[----:B------:R-:W-:Y:S02]  /*1040*/  LOP3.LUT R25, R41, 0x80000, RZ, 0xfc, !PT ;  /* 0x0008000029197812 */ /* 0x000fe400078efcff */
[----:B------:R-:W-:-:S07]  /*1050*/  MOV R24, R40 ;  /* 0x0000002800187202 */ /* 0x000fce0000000f00 */
.L_x_5165:
[----:B------:R-:W-:Y:S01]  /*1060*/  IMAD.MOV.U32 R26, RZ, RZ, R24 ;  /* 0x000000ffff1a7224 */ /* 0x000fe200078e0018 */
[----:B------:R-:W-:Y:S01]  /*1070*/  MOV R24, R30 ;  /* 0x0000001e00187202 */ /* 0x000fe20000000f00 */
[----:B------:R-:W-:Y:S02]  /*1080*/  IMAD.MOV.U32 R27, RZ, RZ, R25 ;  /* 0x000000ffff1b7224 */ /* 0x000fe400078e0019 */
[----:B------:R-:W-:-:S04]  /*1090*/  IMAD.MOV.U32 R25, RZ, RZ, 0x0 ;  /* 0x00000000ff197424 */ /* 0x000fc800078e00ff */
[----:B------:R-:W-:Y:S05]  /*10a0*/  RET.REL.NODEC R24 `(_ZN2at6native43_GLOBAL__N__7cc8d1ed_10_Dropout_cu_0e96ed3824fused_dropout_kernel_vecIN3c104HalfEfmLi1ELi2EbEEvNS_4cuda6detail10TensorInfoIKT_T1_EENS7_IS8_SA_EENS7_IT4_SA_EESA_T0_NS_15PhiloxCudaStateE) ;  /* 0xffffffec18d47950 */ /* 0x000fea0003c3ffff */
.L_x_5167:
        /* <DEDUP_REMOVED lines=13> */
.L_x_14198:


//--------------------- .text._ZN2at6native43_GLOBAL__N__7cc8d1ed_10_Dropout_cu_0e96ed3824fused_dropout_kernel_vecIN3c104HalfEfmLi1ELi4EbEEvNS_4cuda6detail10TensorInfoIKT_T1_EENS7_IS8_SA_EENS7_IT4_SA_EESA_T0_NS_15PhiloxCudaStateE --------------------------
	.section	.text._ZN2at6native43_GLOBAL__N__7cc8d1ed_10_Dropout_cu_0e96ed3824fused_dropout_kernel_vecIN3c104HalfEfmLi1ELi4EbEEvNS_4cuda6detail10TensorInfoIKT_T1_EENS7_IS8_SA_EENS7_IT4_SA_EESA_T0_NS_15PhiloxCudaStateE,"ax",@progbits
	.align	128
.text._ZN2at6native43_GLOBAL__N__7cc8d1ed_10_Dropout_cu_0e96ed3824fused_dropout_kernel_vecIN3c104HalfEfmLi1ELi4EbEEvNS_4cuda6detail10TensorInfoIKT_T1_EENS7_IS8_SA_EENS7_IT4_SA_EESA_T0_NS_15PhiloxCudaStateE:
        .type           _ZN2at6native43_GLOBAL__N__7cc8d1ed_10_Dropout_cu_0e96ed3824fused_dropout_kernel_vecIN3c104HalfEfmLi1ELi4EbEEvNS_4cuda6detail10TensorInfoIKT_T1_EENS7_IS8_SA_EENS7_IT4_SA_EESA_T0_NS_15PhiloxCudaStateE,@function
        .size           _ZN2at6native43_GLOBAL__N__7cc8d1ed_10_Dropout_cu_0e96ed3824fused_dropout_kernel_vecIN3c104HalfEfmLi1ELi4EbEEvNS_4cuda6detail10TensorInfoIKT_T1_EENS7_IS8_SA_EENS7_IT4_SA_EESA_T0_NS_15PhiloxCudaStateE,(.L_x_14200 - _ZN2at6native43_GLOBAL__N__7cc8d1ed_10_Dropout_cu_0e96ed3824fused_dropout_kernel_vecIN3c104HalfEfmLi1ELi4EbEEvNS_4cuda6detail10TensorInfoIKT_T1_EENS7_IS8_SA_EENS7_IT4_SA_EESA_T0_NS_15PhiloxCudaStateE)
        .other          _ZN2at6native43_GLOBAL__N__7cc8d1ed_10_Dropout_cu_0e96ed3824fused_dropout_kernel_vecIN3c104HalfEfmLi1ELi4EbEEvNS_4cuda6detail10TensorInfoIKT_T1_EENS7_IS8_SA_EENS7_IT4_SA_EESA_T0_NS_15PhiloxCudaStateE,@"STO_CUDA_ENTRY STV_DEFAULT"
_ZN2at6native43_GLOBAL__N__7cc8d1ed_10_Dropout_cu_0e96ed3824fused_dropout_kernel_vecIN3c104HalfEfmLi1ELi4EbEEvNS_4cuda6detail10TensorInfoIKT_T1_EENS7_IS8_SA_EENS7_IT4_SA_EESA_T0_NS_15PhiloxCudaStateE:
        /* <DEDUP_REMOVED lines=105> */
[----:B------:R-:W-:Y:S05]  /*0690*/  CALL.REL.NOINC `($__internal_85_$__cuda_sm20_dblrcp_rn_slowpath_v3) ;  /* 0x00000008005c7944 */ /* 0x000fea0003c00000 */
.L_x_5168:
        /* <DEDUP_REMOVED lines=16> */
.L_x_5173:
        /* <DEDUP_REMOVED lines=13> */
.L_x_5170:
[----:B01234-:R-:W-:Y:S05]  /*0870*/  BSYNC.RECONVERGENT B0 ;  /* 0x0000000000007941 */ /* 0x01ffea0003800200 */
.L_x_5169:
        /* <DEDUP_REMOVED lines=55> */
.L_x_5171:
        /* <DEDUP_REMOVED lines=9> */
.L_x_5172:
        /* <DEDUP_REMOVED lines=16> */
[----:B------:R-:W-:Y:S02]  /*0d80*/  FSETP.GEU.FTZ.AND P1, PT, R39, UR5, PT ;  /* 0x0000000527007c0b */ /* 0x000fe4000bf3e000 */
[----:B------:R-:W-:Y:S02]  /*0d90*/  FSETP.GEU.FTZ.AND P2, PT, R41, UR5, PT ;  /* 0x0000000529007c0b */ /* 0x000fe4000bf5e000 */
[----:B------:R-:W-:Y:S02]  /*0da0*/  FSETP.GEU.FTZ.AND P3, PT, R40, UR5, PT ;  /* 0x0000000528007c0b */ /* 0x000fe4000bf7e000 */
[----:B------:R-:W-:Y:S02]  /*0db0*/  FSET.BF.LT.FTZ.AND R44, R44, UR5, PT ;  /* 0x000000052c2c7c0a */ /* 0x000fe4000b811000 */
[----:B------:R-:W-:-:S02]  /*0dc0*/  FSET.BF.LT.FTZ.AND R39, R39, UR5, PT ;  /* 0x0000000527277c0a */ /* 0x000fc4000b811000 */
[----:B------:R-:W-:Y:S02]  /*0dd0*/  FSET.BF.LT.FTZ.AND R40, R40, UR5, PT ;  /* 0x0000000528287c0a */ /* 0x000fe4000b811000 */
[----:B------:R-:W-:Y:S02]  /*0de0*/  SEL R43, RZ, 0x1, P3 ;  /* 0x00000001ff2b7807 */ /* 0x000fe40001800000 */
[----:B------:R-:W-:Y:S02]  /*0df0*/  SEL R45, RZ, 0x1, P2 ;  /* 0x00000001ff2d7807 */ /* 0x000fe40001000000 */
[----:B------:R-:W-:Y:S02]  /*0e00*/  FSET.BF.LT.FTZ.AND R41, R41, UR5, PT ;  /* 0x0000000529297c0a */ /* 0x000fe4000b811000 */
[----:B------:R-:W-:Y:S02]  /*0e10*/  PRMT R43, R45, 0x3340, R43 ;  /* 0x000033402d2b7816 */ /* 0x000fe4000000002b */
[----:B------:R-:W-:-:S02]  /*0e20*/  SEL R45, RZ, 0x1, P0 ;  /* 0x00000001ff2d7807 */ /* 0x000fc40000000000 */
[----:B------:R-:W-:Y:S01]  /*0e30*/  IADD3 R38, P0, PT, R38, UR10, RZ ;  /* 0x0000000a26267c10 */ /* 0x000fe2000ff1e0ff */
[--C-:B--2---:R-:W-:Y:S02]  /*0e40*/  HADD2.F32 R37, -RZ, R24.reuse.H0_H0 ;  /* 0x20000018ff257230 */ /* 0x104fe40000004100 */
[----:B------:R-:W-:Y:S02]  /*0e50*/  HADD2.F32 R24, -RZ, R24.H1_H1 ;  /* 0x30000018ff187230 */ /* 0x000fe40000004100 */
[--C-:B------:R-:W-:Y:S02]  /*0e60*/  HADD2.F32 R42, -RZ, R25.reuse.H0_H0 ;  /* 0x20000019ff2a7230 */ /* 0x100fe40000004100 */
[----:B------:R-:W-:Y:S01]  /*0e70*/  FMUL.FTZ R37, R44, R37 ;  /* 0x000000252c257220 */ /* 0x000fe20000410000 */
[----:B------:R-:W-:Y:S02]  /*0e80*/  HADD2.F32 R25, -RZ, R25.H1_H1 ;  /* 0x30000019ff197230 */ /* 0x000fe40000004100 */
[----:B------:R-:W-:Y:S01]  /*0e90*/  FMUL.FTZ R39, R39, R24 ;  /* 0x0000001827277220 */ /* 0x000fe20000410000 */
[----:B------:R-:W-:Y:S01]  /*0ea0*/  SEL R24, RZ, 0x1, P1 ;  /* 0x00000001ff187807 */ /* 0x000fe20000800000 */
[----:B------:R-:W-:Y:S01]  /*0eb0*/  FMUL.FTZ R41, R41, R42 ;  /* 0x0000002a29297220 */ /* 0x000fe20000410000 */
[----:B------:R-:W-:Y:S01]  /*0ec0*/  FMUL.FTZ R37, R30, R37 ;  /* 0x000000251e257220 */ /* 0x000fe20000410000 */
[----:B------:R-:W-:Y:S01]  /*0ed0*/  FMUL.FTZ R25, R40, R25 ;  /* 0x0000001928197220 */ /* 0x000fe20000410000 */
[C---:B------:R-:W-:Y:S01]  /*0ee0*/  FMUL.FTZ R40, R30.reuse, R39 ;  /* 0x000000271e287220 */ /* 0x040fe20000410000 */
[C---:B------:R-:W-:Y:S01]  /*0ef0*/  FMUL.FTZ R41, R30.reuse, R41 ;  /* 0x000000291e297220 */ /* 0x040fe20000410000 */
[----:B------:R-:W-:Y:S01]  /*0f00*/  PRMT R44, R45, 0x3340, R24 ;  /* 0x000033402d2c7816 */ /* 0x000fe20000000018 */
[----:B------:R-:W-:Y:S01]  /*0f10*/  FMUL.FTZ R42, R30, R25 ;  /* 0x000000191e2a7220 */ /* 0x000fe20000410000 */
[----:B------:R-:W-:-:S02]  /*0f20*/  IADD3.X R39, PT, PT, R36, UR11, RZ, P0, !PT ;  /* 0x0000000b24277c10 */ /* 0x000fc400087fe4ff */
[----:B------:R-:W-:Y:S02]  /*0f30*/  F2FP.F16.F32.PACK_AB R24, R40, R37 ;  /* 0x000000252818723e */ /* 0x000fe400000000ff */
[----:B------:R-:W-:Y:S02]  /*0f40*/  IADD3 R40, P1, PT, R34, UR12, RZ ;  /* 0x0000000c22287c10 */ /* 0x000fe4000ff3e0ff */
[----:B------:R-:W-:Y:S02]  /*0f50*/  LEA R34, P0, R18, R34, 0x2 ;  /* 0x0000002212227211 */ /* 0x000fe400078010ff */
[----:B------:R-:W-:Y:S02]  /*0f60*/  F2FP.F16.F32.PACK_AB R25, R42, R41 ;  /* 0x000000292a19723e */ /* 0x000fe400000000ff */
[----:B------:R-:W-:Y:S02]  /*0f70*/  IADD3.X R41, PT, PT, R19, UR13, RZ, P1, !PT ;  /* 0x0000000d13297c10 */ /* 0x000fe40008ffe4ff */
[----:B------:R-:W-:Y:S01]  /*0f80*/  IADD3.X R19, PT, PT, RZ, R19, RZ, P0, !PT ;  /* 0x00000013ff137210 */ /* 0x000fe200007fe4ff */
[----:B------:R0:W-:Y:S01]  /*0f90*/  STG.E.64 desc[UR6][R38.64], R24 ;  /* 0x0000001826007986 */ /* 0x0001e2000c101b06 */
[----:B------:R-:W-:-:S02]  /*0fa0*/  ISETP.GE.U32.AND P0, PT, R34, UR14, PT ;  /* 0x0000000e22007c0c */ /* 0x000fc4000bf06070 */
[----:B------:R-:W-:Y:S02]  /*0fb0*/  PRMT R43, R44, 0x5410, R43 ;  /* 0x000054102c2b7816 */ /* 0x000fe4000000002b */
[----:B------:R-:W-:-:S03]  /*0fc0*/  ISETP.GE.U32.AND.EX P0, PT, R19, UR15, PT, P0 ;  /* 0x0000000f13007c0c */ /* 0x000fc6000bf06100 */
[----:B------:R0:W-:Y:S01]  /*0fd0*/  STG.E desc[UR6][R40.64], R43 ;  /* 0x0000002b28007986 */ /* 0x0001e2000c101906 */
[----:B------:R-:W-:Y:S09]  /*0fe0*/  BAR.SYNC.DEFER_BLOCKING 0x0 ;  /* 0x0000000000007b1d */ /* 0x000ff20000010000 */
[----:B------:R-:W-:Y:S05]  /*0ff0*/  @!P0 BRA `(.L_x_5173) ;  /* 0xfffffff400e88947 */ /* 0x000fea000383ffff */
[----:B------:R-:W-:Y:S05]  /*1000*/  EXIT ;  /* 0x000000000000794d */ /* 0x000fea0003800000 */
        .weak           $__internal_85_$__cuda_sm20_dblrcp_rn_slowpath_v3
        .type           $__internal_85_$__cuda_sm20_dblrcp_rn_slowpath_v3,@function
        .size           $__internal_85_$__cuda_sm20_dblrcp_rn_slowpath_v3,(.L_x_14200 - $__internal_85_$__cuda_sm20_dblrcp_rn_slowpath_v3)
$__internal_85_$__cuda_sm20_dblrcp_rn_slowpath_v3:
        /* <DEDUP_REMOVED lines=25> */
.L_x_5176:
        /* <DEDUP_REMOVED lines=9> */
.L_x_5174:
[----:B------:R-:W-:Y:S01]  /*1230*/  LOP3.LUT R25, R37, 0x80000, RZ, 0xfc, !PT ;  /* 0x0008000025197812 */ /* 0x000fe200078efcff */
[----:B------:R-:W-:-:S07]  /*1240*/  IMAD.MOV.U32 R24, RZ, RZ, R36 ;  /* 0x000000ffff187224 */ /* 0x000fce00078e0024 */
.L_x_5175:
[----:B------:R-:W-:Y:S01]  /*1250*/  IMAD.MOV.U32 R41, RZ, RZ, 0x0 ;  /* 0x00000000ff297424 */ /* 0x000fe200078e00ff */
[----:B------:R-:W-:Y:S01]  /*1260*/  MOV R37, R25 ;  /* 0x0000001900257202 */ /* 0x000fe20000000f00 */
[----:B------:R-:W-:Y:S02]  /*1270*/  IMAD.MOV.U32 R36, RZ, RZ, R24 ;  /* 0x000000ffff247224 */ /* 0x000fe400078e0018 */
[----:B------:R-:W-:Y:S05]  /*1280*/  RET.REL.NODEC R40 `(_ZN2at6native43_GLOBAL__N__7cc8d1ed_10_Dropout_cu_0e96ed3824fused_dropout_kernel_vecIN3c104HalfEfmLi1ELi4EbEEvNS_4cuda6detail10TensorInfoIKT_T1_EENS7_IS8_SA_EENS7_IT4_SA_EESA_T0_NS_15PhiloxCudaStateE) ;  /* 0xffffffec285c7950 */ /* 0x000fea0003c3ffff */
.L_x_5177:
        /* <DEDUP_REMOVED lines=15> */
.L_x_14200:


//--------------------- .text._ZN2at6native43_GLOBAL__N__7cc8d1ed_10_Dropout_cu_0e96ed3824fused_dropout_kernel_vecIN3c104HalfEfmLi1ELi8EbEEvNS_4cuda6detail10TensorInfoIKT_T1_EENS7_IS8_SA_EENS7_IT4_SA_EESA_T0_NS_15PhiloxCudaStateE --------------------------
	.section	.text._ZN2at6native43_GLOBAL__N__7cc8d1ed_10_Dropout_cu_0e96ed3824fused_dropout_kernel_vecIN3c104HalfEfmLi1ELi8EbEEvNS_4cuda6detail10TensorInfoIKT_T1_EENS7_IS8_SA_EENS7_IT4_SA_EESA_T0_NS_15PhiloxCudaStateE,"ax",@progbits
	.align	128
.text._ZN2at6native43_GLOBAL__N__7cc8d1ed_10_Dropout_cu_0e96ed3824fused_dropout_kernel_vecIN3c104HalfEfmLi1ELi8EbEEvNS_4cuda6detail10TensorInfoIKT_T1_EENS7_IS8_SA_EENS7_IT4_SA_EESA_T0_NS_15PhiloxCudaStateE:
        .type           _ZN2at6native43_GLOBAL__N__7cc8d1ed_10_Dropout_cu_0e96ed3824fused_dropout_kernel_vecIN3c104HalfEfmLi1ELi8EbEEvNS_4cuda6detail10TensorInfoIKT_T1_EENS7_IS8_SA_EENS7_IT4_SA_EESA_T0_NS_15PhiloxCudaStateE,@function
        .size           _ZN2at6native43_GLOBAL__N__7cc8d1ed_10_Dropout_cu_0e96ed3824fused_dropout_kernel_vecIN3c104HalfEfmLi1ELi8EbEEvNS_4cuda6detail10TensorInfoIKT_T1_EENS7_IS8_SA_EENS7_IT4_SA_EESA_T0_NS_15PhiloxCudaStateE,(.L_x_14202 - _ZN2at6native43_GLOBAL__N__7cc8d1ed_10_Dropout_cu_0e96ed3824fused_dropout_kernel_vecIN3c104HalfEfmLi1ELi8EbEEvNS_4cuda6detail10TensorInfoIKT_T1_EENS7_IS8_SA_EENS7_IT4_SA_EESA_T0_NS_15PhiloxCudaStateE)
        .other          _ZN2at6native43_GLOBAL__N__7cc8d1ed_10_Dropout_cu_0e96ed3824fused_dropout_kernel_vecIN3c104HalfEfmLi1ELi8EbEEvNS_4cuda6detail10TensorInfoIKT_T1_EENS7_IS8_SA_EENS7_IT4_SA_EESA_T0_NS_15PhiloxCudaStateE,@"STO_CUDA_ENTRY STV_DEFAULT"
_ZN2at6native43_GLOBAL__N__7cc8d1ed_10_Dropout_cu_0e96ed3824fused_dropout_kernel_vecIN3c104HalfEfmLi1ELi8EbEEvNS_4cuda6detail10TensorInfoIKT_T1_EENS7_IS8_SA_EENS7_IT4_SA_EESA_T0_NS_15PhiloxCudaStateE:
        /* <DEDUP_REMOVED lines=67> */
[----:B------:R-:W-:Y:S01]  /*0430*/  VIADD R16, R26, 0xb54cda56 ;  /* 0xb54cda561a107836 */ /* 0x000fe20000000000 */
[----:B------:R-:W-:Y:S01]  /*0440*/  LOP3.LUT R20, R11, R12, R23, 0x96, !PT ;  /* 0x0000000c0b147212 */ /* 0x000fe200078e9617 */
[----:B------:R-:W-:Y:S02]  /*0450*/  VIADD R17, R27, 0x646e171e ;  /* 0x646e171e1b117836 */ /* 0x000fe40000000000 */
[----:B------:R-:W-:Y:S01]  /*0460*/  IMAD.WIDE.U32 R12, R13, -0x326172a9, RZ ;  /* 0xcd9e8d570d0c7825 */ /* 0x000fe200078e00ff */
[----:B0-----:R-:W-:-:S03]  /*0470*/  DFMA R32, -R14, R34, 1 ;  /* 0x3ff000000e20742b */ /* 0x001fc60000000122 */
[----:B------:R-:W-:Y:S01]  /*0480*/  IMAD.WIDE.U32 R20, R20, -0x2daee0ad, RZ ;  /* 0xd2511f5314147825 */ /* 0x000fe200078e00ff */
[----:B------:R-:W-:-:S03]  /*0490*/  LOP3.LUT R36, R16, R22, R13, 0x96, !PT ;  /* 0x0000001610247212 */ /* 0x000fc600078e960d */
[----:B------:R-:W-:Y:S01]  /*04a0*/  VIADD R19, R26, 0x5384540f ;  /* 0x5384540f1a137836 */ /* 0x000fe20000000000 */
[----:B------:R-:W-:Y:S01]  /*04b0*/  LOP3.LUT R22, R17, R18, R21, 0x96, !PT ;  /* 0x0000001211167212 */ /* 0x000fe200078e9615 */
[----:B------:R-:W-:Y:S01]  /*04c0*/  IMAD.WIDE.U32 R36, R36, -0x2daee0ad, RZ ;  /* 0xd2511f5324247825 */ /* 0x000fe200078e00ff */
[C---:B------:R-:W-:Y:S01]  /*04d0*/  IADD3 R18, PT, PT, R27.reuse, 0x1fd5c5a3, RZ ;  /* 0x1fd5c5a31b127810 */ /* 0x040fe20007ffe0ff */
[----:B------:R-:W-:Y:S01]  /*04e0*/  DFMA R32, R32, R32, R32 ;  /* 0x000000202020722b */ /* 0x000fe20000000020 */
[C---:B------:R-:W-:Y:S01]  /*04f0*/  IADD3 R21, PT, PT, R27.reuse, -0x24c28bd8, RZ ;  /* 0xdb3d74281b157810 */ /* 0x040fe20007ffe0ff */
[----:B------:R-:W-:Y:S01]  /*0500*/  IMAD.WIDE.U32 R22, R22, -0x326172a9, RZ ;  /* 0xcd9e8d5716167825 */ /* 0x000fe200078e00ff */
[----:B------:R-:W-:Y:S02]  /*0510*/  LOP3.LUT R13, R18, R20, R37, 0x96, !PT ;  /* 0x00000014120d7212 */ /* 0x000fe400078e9625 */
[----:B------:R-:W-:Y:S01]  /*0520*/  IADD3 R37, PT, PT, R27, -0x695add53, RZ ;  /* 0x96a522ad1b257810 */ /* 0x000fe20007ffe0ff */
[----:B------:R-:W-:Y:S01]  /*0530*/  VIADD R20, R26, 0xf1bbcdc8 ;  /* 0xf1bbcdc81a147836 */ /* 0x000fe20000000000 */
[----:B------:R-:W-:Y:S01]  /*0540*/  LOP3.LUT R30, R19, R12, R23, 0x96, !PT ;  /* 0x0000000c131e7212 */ /* 0x000fe200078e9617 */
[----:B------:R-:W-:Y:S01]  /*0550*/  DFMA R32, R34, R32, R34 ;  /* 0x000000202220722b */ /* 0x000fe20000000022 */
[----:B------:R-:W-:-:S04]  /*0560*/  IMAD.WIDE.U32 R12, R13, -0x326172a9, RZ ;  /* 0xcd9e8d570d0c7825 */ /* 0x000fc800078e00ff */
[----:B------:R-:W-:Y:S01]  /*0570*/  IMAD.WIDE.U32 R30, R30, -0x2daee0ad, RZ ;  /* 0xd2511f531e1e7825 */ /* 0x000fe200078e00ff */
[----:B------:R-:W-:Y:S02]  /*0580*/  LOP3.LUT R42, R20, R22, R13, 0x96, !PT ;  /* 0x00000016142a7212 */ /* 0x000fe400078e960d */
[----:B------:R-:W-:Y:S01]  /*0590*/  DFMA R28, -R14, R32, 1 ;  /* 0x3ff000000e1c742b */ /* 0x000fe20000000120 */
        /* <DEDUP_REMOVED lines=8> */
[----:B------:R-:W-:Y:S01]  /*0620*/  LOP3.LUT R25, R0, 0x3, RZ, 0xc0, !PT ;  /* 0x0000000300197812 */ /* 0x000fe200078ec0ff */
[----:B------:R-:W-:Y:S01]  /*0630*/  IMAD.MOV.U32 R33, RZ, RZ, R38 ;  /* 0x000000ffff217224 */ /* 0x000fe200078e0026 */
[----:B------:R-:W-:Y:S01]  /*0640*/  MOV R32, R40 ;  /* 0x0000002800207202 */ /* 0x000fe20000000f00 */
[----:B------:R-:W-:Y:S02]  /*0650*/  IMAD.MOV.U32 R35, RZ, RZ, R39 ;  /* 0x000000ffff237224 */ /* 0x000fe400078e0027 */
[----:B------:R-:W-:Y:S02]  /*0660*/  IMAD.MOV.U32 R31, RZ, RZ, R42 ;  /* 0x000000ffff1f7224 */ /* 0x000fe400078e002a */
[----:B------:R-:W-:Y:S01]  /*0670*/  IMAD.MOV.U32 R0, RZ, RZ, R43 ;  /* 0x000000ffff007224 */ /* 0x000fe200078e002b */
[----:B------:R-:W-:Y:S06]  /*0680*/  @P0 BRA `(.L_x_5178) ;  /* 0x0000000000180947 */ /* 0x000fec0003800000 */
[----:B------:R-:W-:Y:S02]  /*0690*/  LOP3.LUT R12, R15, 0x7fffffff, RZ, 0xc0, !PT ;  /* 0x7fffffff0f0c7812 */ /* 0x000fe400078ec0ff */
[----:B------:R-:W-:Y:S02]  /*06a0*/  MOV R34, 0x6d0 ;  /* 0x000006d000227802 */ /* 0x000fe40000000f00 */
[----:B------:R-:W-:-:S07]  /*06b0*/  IADD3 R43, PT, PT, R12, -0x100000, RZ ;  /* 0xfff000000c2b7810 */ /* 0x000fce0007ffe0ff */
[----:B------:R-:W-:Y:S05]  /*06c0*/  CALL.REL.NOINC `($__internal_86_$__cuda_sm20_dblrcp_rn_slowpath_v3) ;  /* 0x0000001000187944 */ /* 0x000fea0003c00000 */
[----:B------:R-:W-:Y:S02]  /*06d0*/  IMAD.MOV.U32 R12, RZ, RZ, R14 ;  /* 0x000000ffff0c7224 */ /* 0x000fe400078e000e */
[----:B------:R-:W-:-:S07]  /*06e0*/  IMAD.MOV.U32 R13, RZ, RZ, R15 ;  /* 0x000000ffff0d7224 */ /* 0x000fce00078e000f */
.L_x_5178:
        /* <DEDUP_REMOVED lines=15> */
.L_x_5187:
        /* <DEDUP_REMOVED lines=13> */
.L_x_5180:
[----:B01234-:R-:W-:Y:S05]  /*08b0*/  BSYNC.RECONVERGENT B0 ;  /* 0x0000000000007941 */ /* 0x01ffea0003800200 */
.L_x_5179:
        /* <DEDUP_REMOVED lines=54> */
.L_x_5181:
        /* <DEDUP_REMOVED lines=9> */
.L_x_5182:
        /* <DEDUP_REMOVED lines=13> */
.L_x_5184:
[----:B------:R-:W-:Y:S05]  /*0d80*/  BSYNC.RECONVERGENT B0 ;  /* 0x0000000000007941 */ /* 0x000fea0003800200 */
.L_x_5183:
        /* <DEDUP_REMOVED lines=38> */
[----:B------:R-:W-:Y:S01]  /*0ff0*/  HFMA2 R29, -RZ, RZ, 0.1171875, 0 ;  /* 0x2f800000ff1d7431 */ /* 0x000fe200000001ff */
[----:B------:R-:W-:Y:S02]  /*1000*/  I2FP.F32.U32 R14, R36 ;  /* 0x00000024000e7245 */ /* 0x000fe40000201000 */
[----:B------:R-:W-:Y:S01]  /*1010*/  LOP3.LUT R31, R20, R12, R31, 0x96, !PT ;  /* 0x0000000c141f7212 */ /* 0x000fe200078e961f */
[----:B------:R-:W-:-:S04]  /*1020*/  IMAD.WIDE.U32 R12, R13, -0x326172a9, RZ ;  /* 0xcd9e8d570d0c7825 */ /* 0x000fc800078e00ff */
[----:B------:R-:W-:Y:S01]  /*1030*/  IMAD.MOV.U32 R36, RZ, RZ, R12 ;  /* 0x000000ffff247224 */ /* 0x000fe200078e000c */
[----:B------:R-:W-:Y:S01]  /*1040*/  I2FP.F32.U32 R12, R43 ;  /* 0x0000002b000c7245 */ /* 0x000fe20000201000 */
[----:B------:R-:W-:Y:S01]  /*1050*/  IMAD.HI.U32 R15, R31, -0x2daee0ad, RZ ;  /* 0xd2511f531f0f7827 */ /* 0x000fe200078e00ff */
[----:B------:R-:W-:-:S03]  /*1060*/  LOP3.LUT R0, R22, R30, R13, 0x96, !PT ;  /* 0x0000001e16007212 */ /* 0x000fc600078e960d */
[-C--:B------:R-:W-:Y:S01]  /*1070*/  FFMA.FTZ R46, R46, R29.reuse, 1.1641532182693481445e-10 ;  /* 0x2f0000002e2e7423 */ /* 0x080fe2000001001d */
[-C--:B------:R-:W-:Y:S01]  /*1080*/  FFMA.FTZ R47, R14, R29.reuse, 1.1641532182693481445e-10 ;  /* 0x2f0000000e2f7423 */ /* 0x080fe2000001001d */
[-C--:B------:R-:W-:Y:S01]  /*1090*/  FFMA.FTZ R43, R12, R29.reuse, 1.1641532182693481445e-10 ;  /* 0x2f0000000c2b7423 */ /* 0x080fe2000001001d */
[----:B------:R-:W-:Y:S01]  /*10a0*/  LOP3.LUT R30, R37, R28, R15, 0x96, !PT ;  /* 0x0000001c251e7212 */ /* 0x000fe200078e960f */
        /* <DEDUP_REMOVED lines=10> */
.L_x_5185:
        /* <DEDUP_REMOVED lines=9> */
.L_x_5186:
[C---:B------:R-:W-:Y:S01]  /*11e0*/  IMAD.SHL.U32 R44, R24.reuse, 0x2, RZ ;  /* 0x00000002182c7824 */ /* 0x040fe200078e00ff */
[----:B------:R-:W-:-:S04]  /*11f0*/  SHF.L.U64.HI R45, R24, 0x1, R23 ;  /* 0x00000001182d7819 */ /* 0x000fc80000010217 */
[----:B------:R-:W-:-:S04]  /*1200*/  IADD3 R12, P0, PT, R44, UR8, RZ ;  /* 0x000000082c0c7c10 */ /* 0x000fc8000ff1e0ff */
[----:B------:R-:W-:-:S06]  /*1210*/  IADD3.X R13, PT, PT, R45, UR9, RZ, P0, !PT ;  /* 0x000000092d0d7c10 */ /* 0x000fcc00087fe4ff */
[----:B------:R-:W2:Y:S01]  /*1220*/  LDG.E.128 R12, desc[UR6][R12.64] ;  /* 0x000000060c0c7981 */ /* 0x000ea2000c1e1d00 */
[----:B------:R-:W-:Y:S01]  /*1230*/  I2FP.F32.U32 R42, R42 ;  /* 0x0000002a002a7245 */ /* 0x000fe20000201000 */
[----:B------:R-:W-:Y:S05]  /*1240*/  WARPSYNC.ALL ;  /* 0x0000000000007948 */ /* 0x000fea0003800000 */
[----:B------:R-:W-:Y:S01]  /*1250*/  I2FP.F32.U32 R40, R40 ;  /* 0x0000002800287245 */ /* 0x000fe20000201000 */
[-C--:B------:R-:W-:Y:S01]  /*1260*/  FFMA.FTZ R42, R42, R29.reuse, 1.1641532182693481445e-10 ;  /* 0x2f0000002a2a7423 */ /* 0x080fe2000001001d */
[----:B------:R-:W-:Y:S02]  /*1270*/  FSETP.GEU.FTZ.AND P0, PT, R46, UR5, PT ;  /* 0x000000052e007c0b */ /* 0x000fe4000bf1e000 */
[----:B------:R-:W-:Y:S01]  /*1280*/  FSETP.GEU.FTZ.AND P1, PT, R47, UR5, PT ;  /* 0x000000052f007c0b */ /* 0x000fe2000bf3e000 */
[----:B------:R-:W-:Y:S01]  /*1290*/  FFMA.FTZ R40, R40, R29, 1.1641532182693481445e-10 ;  /* 0x2f00000028287423 */ /* 0x000fe2000001001d */
[----:B------:R-:W-:-:S02]  /*12a0*/  I2FP.F32.U32 R38, R38 ;  /* 0x0000002600267245 */ /* 0x000fc40000201000 */
[----:B------:R-:W-:Y:S02]  /*12b0*/  I2FP.F32.U32 R52, R28 ;  /* 0x0000001c00347245 */ /* 0x000fe40000201000 */
[----:B------:R-:W-:Y:S01]  /*12c0*/  SEL R50, RZ, 0x1, P1 ;  /* 0x00000001ff327807 */ /* 0x000fe20000800000 */
[-C--:B------:R-:W-:Y:S01]  /*12d0*/  FFMA.FTZ R38, R38, R29.reuse, 1.1641532182693481445e-10 ;  /* 0x2f00000026267423 */ /* 0x080fe2000001001d */
[----:B------:R-:W-:Y:S01]  /*12e0*/  SEL R51, RZ, 0x1, P0 ;  /* 0x00000001ff337807 */ /* 0x000fe20000000000 */
[----:B------:R-:W-:Y:S01]  /*12f0*/  FFMA.FTZ R49, R52, R29, 1.1641532182693481445e-10 ;  /* 0x2f00000034317423 */ /* 0x000fe2000001001d */
[----:B------:R-:W-:Y:S02]  /*1300*/  FSET.BF.LT.FTZ.AND R47, R47, UR5, PT ;  /* 0x000000052f2f7c0a */ /* 0x000fe4000b811000 */
[----:B------:R-:W-:Y:S02]  /*1310*/  PRMT R29, R51, 0x3340, R50 ;  /* 0x00003340331d7816 */ /* 0x000fe40000000032 */
[----:B------:R-:W-:-:S02]  /*1320*/  FSETP.GEU.FTZ.AND P0, PT, R42, UR5, PT ;  /* 0x000000052a007c0b */ /* 0x000fc4000bf1e000 */
[----:B------:R-:W-:Y:S02]  /*1330*/  FSETP.GEU.FTZ.AND P1, PT, R40, UR5, PT ;  /* 0x0000000528007c0b */ /* 0x000fe4000bf3e000 */
[----:B------:R-:W-:Y:S02]  /*1340*/  FSET.BF.LT.FTZ.AND R42, R42, UR5, PT ;  /* 0x000000052a2a7c0a */ /* 0x000fe4000b811000 */
[----:B------:R-:W-:Y:S02]  /*1350*/  FSET.BF.LT.FTZ.AND R40, R40, UR5, PT ;  /* 0x0000000528287c0a */ /* 0x000fe4000b811000 */
[----:B------:R-:W-:Y:S02]  /*1360*/  FSET.BF.LT.FTZ.AND R51, R46, UR5, PT ;  /* 0x000000052e337c0a */ /* 0x000fe4000b811000 */
[----:B------:R-:W-:Y:S02]  /*1370*/  FSETP.GEU.FTZ.AND P3, PT, R48, UR5, PT ;  /* 0x0000000530007c0b */ /* 0x000fe4000bf7e000 */
[----:B------:R-:W-:-:S02]  /*1380*/  FSETP.GEU.FTZ.AND P2, PT, R43, UR5, PT ;  /* 0x000000052b007c0b */ /* 0x000fc4000bf5e000 */
[----:B------:R-:W-:Y:S02]  /*1390*/  FSET.BF.LT.FTZ.AND R43, R43, UR5, PT ;  /* 0x000000052b2b7c0a */ /* 0x000fe4000b811000 */
[----:B------:R-:W-:Y:S02]  /*13a0*/  FSET.BF.LT.FTZ.AND R48, R48, UR5, PT ;  /* 0x0000000530307c0a */ /* 0x000fe4000b811000 */
[----:B------:R-:W-:Y:S02]  /*13b0*/  SEL R28, RZ, 0x1, P3 ;  /* 0x00000001ff1c7807 */ /* 0x000fe40001800000 */
[----:B------:R-:W-:Y:S02]  /*13c0*/  SEL R53, RZ, 0x1, P2 ;  /* 0x00000001ff357807 */ /* 0x000fe40001000000 */
[----:B------:R-:W-:Y:S02]  /*13d0*/  FSETP.GEU.FTZ.AND P2, PT, R38, UR5, PT ;  /* 0x0000000526007c0b */ /* 0x000fe4000bf5e000 */
[----:B------:R-:W-:-:S02]  /*13e0*/  PRMT R28, R53, 0x3340, R28 ;  /* 0x00003340351c7816 */ /* 0x000fc4000000001c */
[----:B------:R-:W-:Y:S02]  /*13f0*/  FSETP.GEU.FTZ.AND P3, PT, R49, UR5, PT ;  /* 0x0000000531007c0b */ /* 0x000fe4000bf7e000 */
[----:B------:R-:W-:Y:S02]  /*1400*/  FSET.BF.LT.FTZ.AND R38, R38, UR5, PT ;  /* 0x0000000526267c0a */ /* 0x000fe4000b811000 */
[----:B------:R-:W-:Y:S02]  /*1410*/  IADD3 R44, P4, PT, R44, UR10, RZ ;  /* 0x0000000a2c2c7c10 */ /* 0x000fe4000ff9e0ff */
[----:B------:R-:W-:Y:S02]  /*1420*/  PRMT R28, R29, 0x5410, R28 ;  /* 0x000054101d1c7816 */ /* 0x000fe4000000001c */
[----:B------:R-:W-:Y:S01]  /*1430*/  IADD3.X R45, PT, PT, R45, UR11, RZ, P4, !PT ;  /* 0x0000000b2d2d7c10 */ /* 0x000fe2000a7fe4ff */
[----:B--2---:R-:W-:Y:S02]  /*1440*/  HADD2.F32 R50, -RZ, R12.H1_H1 ;  /* 0x3000000cff327230 */ /* 0x004fe40000004100 */
[----:B------:R-:W-:-:S02]  /*1450*/  HADD2.F32 R52, -RZ, R14.H0_H0 ;  /* 0x2000000eff347230 */ /* 0x000fc40000004100 */
[----:B------:R-:W-:Y:S02]  /*1460*/  HADD2.F32 R14, -RZ, R14.H1_H1 ;  /* 0x3000000eff0e7230 */ /* 0x000fe40000004100 */
[----:B------:R-:W-:Y:S01]  /*1470*/  FMUL.FTZ R47, R47, R50 ;  /* 0x000000322f2f7220 */ /* 0x000fe20000410000 */
[----:B------:R-:W-:Y:S02]  /*1480*/  HADD2.F32 R46, -RZ, R12.H0_H0 ;  /* 0x2000000cff2e7230 */ /* 0x000fe40000004100 */
[----:B------:R-:W-:Y:S01]  /*1490*/  FMUL.FTZ R42, R42, R52 ;  /* 0x000000342a2a7220 */ /* 0x000fe20000410000 */
[--C-:B------:R-:W-:Y:S02]  /*14a0*/  HADD2.F32 R12, -RZ, R13.reuse.H0_H0 ;  /* 0x2000000dff0c7230 */ /* 0x100fe40000004100 */
[----:B------:R-:W-:Y:S01]  /*14b0*/  FMUL.FTZ R14, R40, R14 ;  /* 0x0000000e280e7220 */ /* 0x000fe20000410000 */
[----:B------:R-:W-:Y:S02]  /*14c0*/  HADD2.F32 R13, -RZ, R13.H1_H1 ;  /* 0x3000000dff0d7230 */ /* 0x000fe40000004100 */
[C---:B------:R-:W-:Y:S01]  /*14d0*/  FMUL.FTZ R40, R34.reuse, R47 ;  /* 0x0000002f22287220 */ /* 0x040fe20000410000 */
[----:B------:R-:W-:Y:S01]  /*14e0*/  FMUL.FTZ R51, R51, R46 ;  /* 0x0000002e33337220 */ /* 0x000fe20000410000 */
[----:B------:R-:W-:Y:S01]  /*14f0*/  FMUL.FTZ R43, R43, R12 ;  /* 0x0000000c2b2b7220 */ /* 0x000fe20000410000 */
[----:B------:R-:W-:Y:S01]  /*1500*/  FMUL.FTZ R42, R34, R42 ;  /* 0x0000002a222a7220 */ /* 0x000fe20000410000 */
[----:B------:R-:W-:Y:S01]  /*1510*/  FMUL.FTZ R13, R48, R13 ;  /* 0x0000000d300d7220 */ /* 0x000fe20000410000 */
[----:B------:R-:W-:Y:S01]  /*1520*/  FMUL.FTZ R47, R34, R14 ;  /* 0x0000000e222f7220 */ /* 0x000fe20000410000 */
[--C-:B------:R-:W-:Y:S01]  /*1530*/  HADD2.F32 R53, -RZ, R15.reuse.H0_H0 ;  /* 0x2000000fff357230 */ /* 0x100fe20000004100 */
[----:B------:R-:W-:Y:S01]  /*1540*/  FSET.BF.LT.FTZ.AND R12, R49, UR5, PT ;  /* 0x00000005310c7c0a */ /* 0x000fe2000b811000 */
[----:B------:R-:W-:-:S02]  /*1550*/  HADD2.F32 R15, -RZ, R15.H1_H1 ;  /* 0x3000000fff0f7230 */ /* 0x000fc40000004100 */
[C---:B------:R-:W-:Y:S01]  /*1560*/  FMUL.FTZ R51, R34.reuse, R51 ;  /* 0x0000003322337220 */ /* 0x040fe20000410000 */
[C---:B------:R-:W-:Y:S01]  /*1570*/  FMUL.FTZ R43, R34.reuse, R43 ;  /* 0x0000002b222b7220 */ /* 0x040fe20000410000 */
[----:B------:R-:W-:Y:S01]  /*1580*/  FMUL.FTZ R46, R34, R13 ;  /* 0x0000000d222e7220 */ /* 0x000fe20000410000 */
[----:B------:R-:W-:Y:S01]  /*1590*/  F2FP.F16.F32.PACK_AB R14, R47, R42 ;  /* 0x0000002a2f0e723e */ /* 0x000fe200000000ff */
[----:B------:R-:W-:Y:S01]  /*15a0*/  FMUL.FTZ R49, R12, R15 ;  /* 0x0000000f0c317220 */ /* 0x000fe20000410000 */
[----:B------:R-:W-:Y:S01]  /*15b0*/  SEL R42, RZ, 0x1, P1 ;  /* 0x00000001ff2a7807 */ /* 0x000fe20000800000 */
[----:B------:R-:W-:Y:S01]  /*15c0*/  FMUL.FTZ R53, R38, R53 ;  /* 0x0000003526357220 */ /* 0x000fe20000410000 */
[----:B------:R-:W-:Y:S01]  /*15d0*/  SEL R47, RZ, 0x1, P0 ;  /* 0x00000001ff2f7807 */ /* 0x000fe20000000000 */
[----:B------:R-:W-:Y:S01]  /*15e0*/  FMUL.FTZ R38, R34, R49 ;  /* 0x0000003122267220 */ /* 0x000fe20000410000 */
[----:B------:R-:W-:Y:S01]  /*15f0*/  F2FP.F16.F32.PACK_AB R12, R40, R51 ;  /* 0x00000033280c723e */ /* 0x000fe200000000ff */
[----:B------:R-:W-:Y:S01]  /*1600*/  FMUL.FTZ R15, R34, R53 ;  /* 0x00000035220f7220 */ /* 0x000fe20000410000 */
[----:B------:R-:W-:-:S02]  /*1610*/  F2FP.F16.F32.PACK_AB R13, R46, R43 ;  /* 0x0000002b2e0d723e */ /* 0x000fc400000000ff */
[----:B------:R-:W-:Y:S02]  /*1620*/  SEL R40, RZ, 0x1, P3 ;  /* 0x00000001ff287807 */ /* 0x000fe40001800000 */
[----:B------:R-:W-:Y:S02]  /*1630*/  SEL R43, RZ, 0x1, P2 ;  /* 0x00000001ff2b7807 */ /* 0x000fe40001000000 */
[----:B------:R-:W-:Y:S02]  /*1640*/  PRMT R47, R47, 0x3340, R42 ;  /* 0x000033402f2f7816 */ /* 0x000fe4000000002a */
[----:B------:R-:W-:Y:S02]  /*1650*/  IADD3 R42, P0, PT, R24, UR12, RZ ;  /* 0x0000000c182a7c10 */ /* 0x000fe4000ff1e0ff */
[----:B------:R-:W-:Y:S02]  /*1660*/  PRMT R40, R43, 0x3340, R40 ;  /* 0x000033402b287816 */ /* 0x000fe40000000028 */
[----:B------:R-:W-:-:S02]  /*1670*/  IADD3.X R43, PT, PT, R23, UR13, RZ, P0, !PT ;  /* 0x0000000d172b7c10 */ /* 0x000fc400087fe4ff */
[----:B------:R-:W-:Y:S02]  /*1680*/  LEA R24, P0, R41, R24, 0x3 ;  /* 0x0000001829187211 */ /* 0x000fe400078018ff */
[----:B------:R-:W-:Y:S02]  /*1690*/  F2FP.F16.F32.PACK_AB R15, R38, R15 ;  /* 0x0000000f260f723e */ /* 0x000fe400000000ff */
[----:B------:R-:W-:Y:S02]  /*16a0*/  IADD3.X R23, PT, PT, RZ, R23, RZ, P0, !PT ;  /* 0x00000017ff177210 */ /* 0x000fe400007fe4ff */
[----:B------:R-:W-:Y:S01]  /*16b0*/  ISETP.GE.U32.AND P0, PT, R24, UR14, PT ;  /* 0x0000000e18007c0c */ /* 0x000fe2000bf06070 */
[----:B------:R0:W-:Y:S01]  /*16c0*/  STG.E.128 desc[UR6][R44.64], R12 ;  /* 0x0000000c2c007986 */ /* 0x0001e2000c101d06 */
[----:B------:R-:W-:Y:S02]  /*16d0*/  PRMT R29, R47, 0x5410, R40 ;  /* 0x000054102f1d7816 */ /* 0x000fe40000000028 */
[----:B------:R-:W-:-:S03]  /*16e0*/  ISETP.GE.U32.AND.EX P0, PT, R23, UR15, PT, P0 ;  /* 0x0000000f17007c0c */ /* 0x000fc6000bf06100 */
[----:B------:R0:W-:Y:S01]  /*16f0*/  STG.E.64 desc[UR6][R42.64], R28 ;  /* 0x0000001c2a007986 */ /* 0x0001e2000c101b06 */
[----:B------:R-:W-:Y:S09]  /*1700*/  BAR.SYNC.DEFER_BLOCKING 0x0 ;  /* 0x0000000000007b1d */ /* 0x000ff20000010000 */
[----:B------:R-:W-:Y:S05]  /*1710*/  @!P0 BRA `(.L_x_5187) ;  /* 0xfffffff000308947 */ /* 0x000fea000383ffff */
[----:B------:R-:W-:Y:S05]  /*1720*/  EXIT ;  /* 0x000000000000794d */ /* 0x000fea0003800000 */
        .weak           $__internal_86_$__cuda_sm20_dblrcp_rn_slowpath_v3
        .type           $__internal_86_$__cuda_sm20_dblrcp_rn_slowpath_v3,@function
        .size           $__internal_86_$__cuda_sm20_dblrcp_rn_slowpath_v3,(.L_x_14202 - $__internal_86_$__cuda_sm20_dblrcp_rn_slowpath_v3)
$__internal_86_$__cuda_sm20_dblrcp_rn_slowpath_v3:
        /* <DEDUP_REMOVED lines=26> */
.L_x_5190:
        /* <DEDUP_REMOVED lines=10> */
.L_x_5188:
[----:B------:R-:W-:Y:S02]  /*1970*/  LOP3.LUT R13, R39, 0x80000, RZ, 0xfc, !PT ;  /* 0x00080000270d7812 */ /* 0x000fe400078efcff */
[----:B------:R-:W-:-:S07]  /*1980*/  MOV R12, R38 ;  /* 0x00000026000c7202 */ /* 0x000fce0000000f00 */
.L_x_5189:
[----:B------:R-:W-:Y:S01]  /*1990*/  IMAD.MOV.U32 R14, RZ, RZ, R12 ;  /* 0x000000ffff0e7224 */ /* 0x000fe200078e000c */
[----:B------:R-:W-:Y:S01]  /*19a0*/  MOV R12, R34 ;  /* 0x00000022000c7202 */ /* 0x000fe20000000f00 */
[----:B------:R-:W-:Y:S02]  /*19b0*/  IMAD.MOV.U32 R15, RZ, RZ, R13 ;  /* 0x000000ffff0f7224 */ /* 0x000fe400078e000d */
[----:B------:R-:W-:-:S04]  /*19c0*/  IMAD.MOV.U32 R13, RZ, RZ, 0x0 ;  /* 0x00000000ff0d7424 */ /* 0x000fc800078e00ff */
[----:B------:R-:W-:Y:S05]  /*19d0*/  RET.REL.NODEC R12 `(_ZN2at6native43_GLOBAL__N__7cc8d1ed_10_Dropout_cu_0e96ed3824fused_dropout_kernel_vecIN3c104HalfEfmLi1ELi8EbEEvNS_4cuda6detail10TensorInfoIKT_T1_EENS7_IS8_SA_EENS7_IT4_SA_EESA_T0_NS_15PhiloxCudaStateE) ;  /* 0xffffffe40c887950 */ /* 0x000fea0003c3ffff */
.L_x_5191:
        /* <DEDUP_REMOVED lines=10> */
.L_x_14202:


//--------------------- .text._ZN2at6native43_GLOBAL__N__7cc8d1ed_10_Dropout_cu_0e96ed3824fused_dropout_kernel_vecIN3c104HalfEfmLi1ELi16EbEEvNS_4cuda6detail10TensorInfoIKT_T1_EENS7_IS8_SA_EENS7_IT4_SA_EESA_T0_NS_15PhiloxCudaStateE --------------------------
	.section	.text._ZN2at6native43_GLOBAL__N__7cc8d1ed_10_Dropout_cu_0e96ed3824fused_dropout_kernel_vecIN3c104HalfEfmLi1ELi16EbEEvNS_4cuda6detail10TensorInfoIKT_T1_EENS7_IS8_SA_EENS7_IT4_SA_EESA_T0_NS_15PhiloxCudaStateE,"ax",@progbits
	.align	128
.text._ZN2at6native43_GLOBAL__N__7cc8d1ed_10_Dropout_cu_0e96ed3824fused_dropout_kernel_vecIN3c104HalfEfmLi1ELi16EbEEvNS_4cuda6detail10TensorInfoIKT_T1_EENS7_IS8_SA_EENS7_IT4_SA_EESA_T0_NS_15PhiloxCudaStateE:
        .type           _ZN2at6native43_GLOBAL__N__7cc8d1ed_10_Dropout_cu_0e96ed3824fused_dropout_kernel_vecIN3c104HalfEfmLi1ELi16EbEEvNS_4cuda6detail10TensorInfoIKT_T1_EENS7_IS8_SA_EENS7_IT4_SA_EESA_T0_NS_15PhiloxCudaStateE,@function
        .size           _ZN2at6native43_GLOBAL__N__7cc8d1ed_10_Dropout_cu_0e96ed3824fused_dropout_kernel_vecIN3c104HalfEfmLi1ELi16EbEEvNS_4cuda6detail10TensorInfoIKT_T1_EENS7_IS8_SA_EENS7_IT4_SA_EESA_T0_NS_15PhiloxCudaStateE,(.L_x_14204 - _ZN2at6native43_GLOBAL__N__7cc8d1ed_10_Dropout_cu_0e96ed3824fused_dropout_kernel_vecIN3c104HalfEfmLi1ELi16EbEEvNS_4cuda6detail10TensorInfoIKT_T1_EENS7_IS8_SA_EENS7_IT4_SA_EESA_T0_NS_15PhiloxCudaStateE)
        .other          _ZN2at6native43_GLOBAL__N__7cc8d1ed_10_Dropout_cu_0e96ed3824fused_dropout_kernel_vecIN3c104HalfEfmLi1ELi16EbEEvNS_4cuda6detail10TensorInfoIKT_T1_EENS7_IS8_SA_EENS7_IT4_SA_EESA_T0_NS_15PhiloxCudaStateE,@"STO_CUDA_ENTRY STV_DEFAULT"
_ZN2at6native43_GLOBAL__N__7cc8d1ed_10_Dropout_cu_0e96ed3824fused_dropout_kernel_vecIN3c104HalfEfmLi1ELi16EbEEvNS_4cuda6detail10TensorInfoIKT_T1_EENS7_IS8_SA_EENS7_IT4_SA_EESA_T0_NS_15PhiloxCudaStateE:
        /* <DEDUP_REMOVED lines=41> */
[----:B------:R-:W-:Y:S01]  /*0290*/  UIADD3 UR21, UPT, UPT, UR11, 0x32370b8f, URZ ;  /* 0x32370b8f0b157890 */ /* 0x000fe2000fffe0ff */
[----:B------:R-:W-:Y:S01]  /*02a0*/  IMAD.U32 R11, RZ, RZ, UR5 ;  /* 0x00000005ff0b7e24 */ /* 0x000fe2000f8e00ff */
[----:B------:R-:W-:Y:S01]  /*02b0*/  UIADD3 UR23, UPT, UPT, UR11, -0x126145ec, URZ ;  /* 0xed9eba140b177890 */ /* 0x000fe2000fffe0ff */
        /* <DEDUP_REMOVED lines=57> */
[----:B------:R-:W-:Y:S01]  /*0650*/  MOV R3, R5 ;  /* 0x0000000500037202 */ /* 0x000fe20000000f00 */
[----:B------:R-:W-:Y:S02]  /*0660*/  IMAD.U32 R4, RZ, RZ, UR7 ;  /* 0x00000007ff047e24 */ /* 0x000fe4000f8e00ff */
[----:B------:R-:W-:-:S02]  /*0670*/  IMAD.U32 R5, RZ, RZ, UR6 ;  /* 0x00000006ff057e24 */ /* 0x000fc4000f8e00ff */
        /* <DEDUP_REMOVED lines=11> */
[----:B------:R-:W-:-:S04]  /*0730*/  LOP3.LUT R6, R9, 0x7fffffff, RZ, 0xc0, !PT ;  /* 0x7fffffff09067812 */ /* 0x000fc800078ec0ff */
[----:B------:R-:W-:Y:S02]  /*0740*/  IADD3 R12, PT, PT, R6, -0x100000, RZ ;  /* 0xfff00000060c7810 */ /* 0x000fe40007ffe0ff */
[----:B------:R-:W-:-:S07]  /*0750*/  MOV R6, 0x770 ;  /* 0x0000077000067802 */ /* 0x000fce0000000f00 */
[----:B------:R-:W-:Y:S05]  /*0760*/  CALL.REL.NOINC `($__internal_87_$__cuda_sm20_dblrcp_rn_slowpath_v3) ;  /* 0x0000001c00b47944 */ /* 0x000fea0003c00000 */
.L_x_5192:
        /* <DEDUP_REMOVED lines=16> */
.L_x_5209:
[----:B------:R-:W-:Y:S01]  /*0870*/  VIADD R7, R4, 0x1 ;  /* 0x0000000104077836 */ /* 0x000fe20000000000 */
[----:B------:R-:W-:Y:S04]  /*0880*/  BSSY.RECONVERGENT B0, `(.L_x_5193) ;  /* 0x000000c000007945 */ /* 0x000fe80003800200 */
[C---:B------:R-:W-:Y:S01]  /*0890*/  ISETP.NE.AND P0, PT, R7.reuse, RZ, PT ;  /* 0x000000ff0700720c */ /* 0x040fe20003f05270 */
[----:B------:R-:W-:-:S12]  /*08a0*/  IMAD.HI.U32 R7, R7, -0x2daee0ad, RZ ;  /* 0xd2511f5307077827 */ /* 0x000fd800078e00ff */
[----:B0-----:R-:W-:Y:S05]  /*08b0*/  @P0 BRA `(.L_x_5194) ;  /* 0x0000000000200947 */ /* 0x001fea0003800000 */
        /* <DEDUP_REMOVED lines=8> */
.L_x_5194:
[----:B------:R-:W-:Y:S05]  /*0940*/  BSYNC.RECONVERGENT B0 ;  /* 0x0000000000007941 */ /* 0x000fea0003800200 */
.L_x_5193:
        /* <DEDUP_REMOVED lines=20> */
[----:B------:R-:W-:Y:S01]  /*0a90*/  IMAD.U32 R33, RZ, RZ, UR11 ;  /* 0x0000000bff217e24 */ /* 0x000fe2000f8e00ff */
[----:B------:R-:W-:Y:S01]  /*0aa0*/  LOP3.LUT R14, R8, UR21, R11, 0x96, !PT ;  /* 0x00000015080e7c12 */ /* 0x000fe2000f8e960b */
[----:B------:R-:W-:-:S04]  /*0ab0*/  IMAD.WIDE.U32 R8, R9, -0x2daee0ad, RZ ;  /* 0xd2511f5309087825 */ /* 0x000fc800078e00ff */
        /* <DEDUP_REMOVED lines=27> */
[----:B------:R-:W-:Y:S01]  /*0c70*/  MOV R9, R28 ;  /* 0x0000001c00097202 */ /* 0x000fe20000000f00 */
[----:B------:R-:W-:-:S07]  /*0c80*/  IMAD.MOV.U32 R10, RZ, RZ, R29 ;  /* 0x000000ffff0a7224 */ /* 0x000fce00078e001d */
[----:B------:R-:W-:Y:S05]  /*0c90*/  BRA.U !UP0, `(.L_x_5196) ;  /* 0x00000001083c7547 */ /* 0x000fea000b800000 */
[----:B------:R-:W-:Y:S01]  /*0ca0*/  IMAD.MOV.U32 R30, RZ, RZ, R31 ;  /* 0x000000ffff1e7224 */ /* 0x000fe200078e001f */
[----:B------:R-:W-:Y:S01]  /*0cb0*/  MOV R10, R15 ;  /* 0x0000000f000a7202 */ /* 0x000fe20000000f00 */
[----:B------:R-:W-:Y:S02]  /*0cc0*/  IMAD.MOV.U32 R9, RZ, RZ, R29 ;  /* 0x000000ffff097224 */ /* 0x000fe400078e001d */
[----:B------:R-:W-:Y:S01]  /*0cd0*/  IMAD.MOV.U32 R31, RZ, RZ, R28 ;  /* 0x000000ffff1f7224 */ /* 0x000fe200078e001c */
[----:B------:R-:W-:Y:S06]  /*0ce0*/  BRA `(.L_x_5196) ;  /* 0x0000000000287947 */ /* 0x000fec0003800000 */
.L_x_5195:
        /* <DEDUP_REMOVED lines=10> */
.L_x_5196:
        /* <DEDUP_REMOVED lines=13> */
.L_x_5198:
[----:B------:R-:W-:Y:S05]  /*0e60*/  BSYNC.RECONVERGENT B0 ;  /* 0x0000000000007941 */ /* 0x000fea0003800200 */
.L_x_5197:
        /* <DEDUP_REMOVED lines=12> */
[----:B------:R-:W-:Y:S01]  /*0f30*/  IMAD.MOV.U32 R7, RZ, RZ, 0x2f800000 ;  /* 0x2f800000ff077424 */ /* 0x000fe200078e00ff */
        /* <DEDUP_REMOVED lines=42> */
[----:B------:R-:W-:Y:S02]  /*11e0*/  IMAD.MOV.U32 R15, RZ, RZ, R26 ;  /* 0x000000ffff0f7224 */ /* 0x000fe400078e001a */
[----:B------:R-:W-:Y:S01]  /*11f0*/  IMAD.MOV.U32 R26, RZ, RZ, R34 ;  /* 0x000000ffff1a7224 */ /* 0x000fe200078e0022 */
[----:B------:R-:W-:Y:S01]  /*1200*/  MOV R34, R17 ;  /* 0x0000001100227202 */ /* 0x000fe20000000f00 */
[----:B------:R-:W-:Y:S01]  /*1210*/  IMAD.MOV.U32 R29, RZ, RZ, R12 ;  /* 0x000000ffff1d7224 */ /* 0x000fe200078e000c */
[----:B------:R-:W-:Y:S06]  /*1220*/  BRA `(.L_x_5200) ;  /* 0x0000000000287947 */ /* 0x000fec0003800000 */
.L_x_5199:
        /* <DEDUP_REMOVED lines=10> */
.L_x_5200:
        /* <DEDUP_REMOVED lines=13> */
.L_x_5202:
[----:B------:R-:W-:Y:S05]  /*13a0*/  BSYNC.RECONVERGENT B0 ;  /* 0x0000000000007941 */ /* 0x000fea0003800200 */
.L_x_5201:
        /* <DEDUP_REMOVED lines=58> */
.L_x_5203:
        /* <DEDUP_REMOVED lines=10> */
.L_x_5204:
        /* <DEDUP_REMOVED lines=13> */
.L_x_5206:
[----:B------:R-:W-:Y:S05]  /*18c0*/  BSYNC.RECONVERGENT B0 ;  /* 0x0000000000007941 */ /* 0x000fea0003800200 */
.L_x_5205:
        /* <DEDUP_REMOVED lines=11> */
[----:B------:R-:W-:Y:S01]  /*1980*/  VIADD R29, R32, 0x76f35df9 ;  /* 0x76f35df9201d7836 */ /* 0x000fe20000000000 */
[----:B------:R-:W-:-:S04]  /*1990*/  I2FP.F32.U32 R32, R15 ;  /* 0x0000000f00207245 */ /* 0x000fc80000201000 */
        /* <DEDUP_REMOVED lines=46> */
.L_x_5207:
        /* <DEDUP_REMOVED lines=10> */
.L_x_5208:
        /* <DEDUP_REMOVED lines=63> */
[----:B------:R-:W-:Y:S01]  /*2110*/  FSET.BF.LT.FTZ.AND R35, R35, UR33, PT ;  /* 0x0000002123237c0a */ /* 0x000fe2000b811000 */
[--C-:B--2---:R-:W-:Y:S02]  /*2120*/  HADD2.F32 R42, -RZ, R12.reuse.H0_H0 ;  /* 0x2000000cff2a7230 */ /* 0x104fe40000004100 */
[----:B------:R-:W-:Y:S02]  /*2130*/  HADD2.F32 R46, -RZ, R12.H1_H1 ;  /* 0x3000000cff2e7230 */ /* 0x000fe40000004100 */
[----:B------:R-:W-:Y:S02]  /*2140*/  HADD2.F32 R12, -RZ, R13.H0_H0 ;  /* 0x2000000dff0c7230 */ /* 0x000fe40000004100 */
[----:B------:R-:W-:Y:S01]  /*2150*/  FMUL.FTZ R42, R49, R42 ;  /* 0x0000002a312a7220 */ /* 0x000fe20000410000 */
[----:B------:R-:W-:Y:S01]  /*2160*/  FSET.BF.LT.FTZ.AND R49, R10, UR33, PT ;  /* 0x000000210a317c0a */ /* 0x000fe2000b811000 */
[----:B------:R-:W-:Y:S01]  /*2170*/  HADD2.F32 R52, -RZ, R19.H0_H0 ;  /* 0x20000013ff347230 */ /* 0x000fe20000004100 */
[----:B------:R-:W-:Y:S01]  /*2180*/  FSET.BF.LT.FTZ.AND R10, R11, UR33, PT ;  /* 0x000000210b0a7c0a */ /* 0x000fe2000b811000 */
[----:B------:R-:W-:Y:S01]  /*2190*/  HADD2.F32 R13, -RZ, R13.H1_H1 ;  /* 0x3000000dff0d7230 */ /* 0x000fe20000004100 */
[----:B------:R-:W-:Y:S01]  /*21a0*/  FSET.BF.LT.FTZ.AND R11, R24, UR33, PT ;  /* 0x00000021180b7c0a */ /* 0x000fe2000b811000 */
[----:B------:R-:W-:Y:S01]  /*21b0*/  HADD2.F32 R47, -RZ, R14.H0_H0 ;  /* 0x2000000eff2f7230 */ /* 0x000fe20000004100 */
[----:B------:R-:W-:Y:S01]  /*21c0*/  FSET.BF.LT.FTZ.AND R24, R45, UR33, PT ;  /* 0x000000212d187c0a */ /* 0x000fe2000b811000 */
[----:B------:R-:W-:-:S02]  /*21d0*/  HADD2.F32 R19, -RZ, R19.H1_H1 ;  /* 0x30000013ff137230 */ /* 0x000fc40000004100 */
[----:B------:R-:W-:Y:S01]  /*21e0*/  FMUL.FTZ R10, R10, R13 ;  /* 0x0000000d0a0a7220 */ /* 0x000fe20000410000 */
[----:B------:R-:W-:Y:S01]  /*21f0*/  HADD2.F32 R14, -RZ, R14.H1_H1 ;  /* 0x3000000eff0e7230 */ /* 0x000fe20000004100 */
[----:B------:R-:W-:Y:S01]  /*2200*/  FSET.BF.LT.FTZ.AND R13, R34, UR33, PT ;  /* 0x00000021220d7c0a */ /* 0x000fe2000b811000 */
[----:B------:R-:W-:Y:S02]  /*2210*/  HADD2.F32 R48, -RZ, R15.H0_H0 ;  /* 0x2000000fff307230 */ /* 0x000fe40000004100 */
[----:B------:R-:W-:Y:S01]  /*2220*/  FMUL.FTZ R19, R24, R19 ;  /* 0x0000001318137220 */ /* 0x000fe20000410000 */
[--C-:B------:R-:W-:Y:S02]  /*2230*/  HADD2.F32 R8, -RZ, R16.reuse.H0_H0 ;  /* 0x20000010ff087230 */ /* 0x100fe40000004100 */
[----:B------:R-:W-:Y:S01]  /*2240*/  FMUL.FTZ R11, R11, R14 ;  /* 0x0000000e0b0b7220 */ /* 0x000fe20000410000 */
[----:B------:R-:W-:Y:S01]  /*2250*/  HADD2.F32 R16, -RZ, R16.H1_H1 ;  /* 0x30000010ff107230 */ /* 0x000fe20000004100 */
[----:B------:R-:W0:Y:S01]  /*2260*/  LDC R24, c[0x0][0x370] ;  /* 0x0000dc00ff187b82 */ /* 0x000e220000000800 */
[----:B------:R-:W-:-:S02]  /*2270*/  HADD2.F32 R50, -RZ, R17.H0_H0 ;  /* 0x20000011ff327230 */ /* 0x000fc40000004100 */
[----:B------:R-:W-:Y:S01]  /*2280*/  FMUL.FTZ R48, R25, R48 ;  /* 0x0000003019307220 */ /* 0x000fe20000410000 */
[----:B------:R-:W-:Y:S01]  /*2290*/  HADD2.F32 R51, -RZ, R17.H1_H1 ;  /* 0x30000011ff337230 */ /* 0x000fe20000004100 */
[----:B------:R-:W-:Y:S01]  /*22a0*/  FSET.BF.LT.FTZ.AND R14, R41, UR33, PT ;  /* 0x00000021290e7c0a */ /* 0x000fe2000b811000 */
[----:B------:R-:W-:Y:S01]  /*22b0*/  HADD2.F32 R15, -RZ, R15.H1_H1 ;  /* 0x3000000fff0f7230 */ /* 0x000fe20000004100 */
[----:B------:R-:W-:Y:S01]  /*22c0*/  FSET.BF.LT.FTZ.AND R25, R40, UR33, PT ;  /* 0x0000002128197c0a */ /* 0x000fe2000b811000 */
[--C-:B------:R-:W-:Y:S02]  /*22d0*/  HADD2.F32 R17, -RZ, R18.reuse.H0_H0 ;  /* 0x20000012ff117230 */ /* 0x100fe40000004100 */
[----:B------:R-:W-:Y:S01]  /*22e0*/  FMUL.FTZ R23, R23, R47 ;  /* 0x0000002f17177220 */ /* 0x000fe20000410000 */
[----:B------:R-:W-:Y:S02]  /*22f0*/  HADD2.F32 R18, -RZ, R18.H1_H1 ;  /* 0x30000012ff127230 */ /* 0x000fe40000004100 */
[----:B------:R-:W-:Y:S01]  /*2300*/  FMUL.FTZ R16, R13, R16 ;  /* 0x000000100d107220 */ /* 0x000fe20000410000 */
[----:B------:R-:W-:Y:S01]  /*2310*/  FMUL.FTZ R15, R26, R15 ;  /* 0x0000000f1a0f7220 */ /* 0x000fe20000410000 */
[----:B------:R-:W-:Y:S01]  /*2320*/  FMUL.FTZ R13, R14, R17 ;  /* 0x000000110e0d7220 */ /* 0x000fe20000410000 */
[----:B------:R-:W-:Y:S01]  /*2330*/  FMUL.FTZ R11, R11, UR4 ;  /* 0x000000040b0b7c20 */ /* 0x000fe20008410000 */
[----:B------:R-:W-:Y:S01]  /*2340*/  FMUL.FTZ R14, R25, R18 ;  /* 0x00000012190e7220 */ /* 0x000fe20000410000 */
[----:B------:R-:W-:Y:S01]  /*2350*/  FMUL.FTZ R25, R10, UR4 ;  /* 0x000000040a197c20 */ /* 0x000fe20008410000 */
[----:B------:R-:W-:Y:S01]  /*2360*/  FMUL.FTZ R10, R23, UR4 ;  /* 0x00000004170a7c20 */ /* 0x000fe20008410000 */
[----:B------:R-:W-:Y:S01]  /*2370*/  FMUL.FTZ R48, R48, UR4 ;  /* 0x0000000430307c20 */ /* 0x000fe20008410000 */
[----:B------:R-:W-:Y:S01]  /*2380*/  FMUL.FTZ R15, R15, UR4 ;  /* 0x000000040f0f7c20 */ /* 0x000fe20008410000 */
[----:B------:R-:W-:Y:S01]  /*2390*/  FMUL.FTZ R52, R39, R52 ;  /* 0x0000003427347220 */ /* 0x000fe20000410000 */
[----:B------:R-:W-:Y:S01]  /*23a0*/  FMUL.FTZ R14, R14, UR4 ;  /* 0x000000040e0e7c20 */ /* 0x000fe20008410000 */
[----:B------:R-:W-:Y:S01]  /*23b0*/  F2FP.F16.F32.PACK_AB R10, R11, R10 ;  /* 0x0000000a0b0a723e */ /* 0x000fe200000000ff */
[----:B------:R-:W-:Y:S01]  /*23c0*/  FMUL.FTZ R19, R19, UR4 ;  /* 0x0000000413137c20 */ /* 0x000fe20008410000 */
[----:B------:R-:W-:Y:S01]  /*23d0*/  F2FP.F16.F32.PACK_AB R11, R15, R48 ;  /* 0x000000300f0b723e */ /* 0x000fe200000000ff */
[----:B------:R-:W-:Y:S01]  /*23e0*/  FMUL.FTZ R15, R13, UR4 ;  /* 0x000000040d0f7c20 */ /* 0x000fe20008410000 */
[----:B------:R-:W-:Y:S01]  /*23f0*/  FMUL.FTZ R52, R52, UR4 ;  /* 0x0000000434347c20 */ /* 0x000fe20008410000 */
[----:B------:R-:W-:Y:S01]  /*2400*/  IADD3 R26, P0, PT, R27, UR14, RZ ;  /* 0x0000000e1b1a7c10 */ /* 0x000fe2000ff1e0ff */
[----:B------:R-:W-:Y:S01]  /*2410*/  FMUL.FTZ R51, R32, R51 ;  /* 0x0000003320337220 */ /* 0x000fe20000410000 */
[----:B------:R-:W-:Y:S01]  /*2420*/  IADD3 R32, P1, PT, R0, UR16, RZ ;  /* 0x0000001000207c10 */ /* 0x000fe2000ff3e0ff */
[----:B------:R-:W-:Y:S01]  /*2430*/  FMUL.FTZ R50, R33, R50 ;  /* 0x0000003221327220 */ /* 0x000fe20000410000 */
[----:B------:R-:W-:Y:S01]  /*2440*/  F2FP.F16.F32.PACK_AB R14, R14, R15 ;  /* 0x0000000f0e0e723e */ /* 0x000fe200000000ff */
[----:B------:R-:W-:Y:S01]  /*2450*/  FMUL.FTZ R9, R9, R46 ;  /* 0x0000002e09097220 */ /* 0x000fe20000410000 */
[----:B------:R-:W-:Y:S01]  /*2460*/  F2FP.F16.F32.PACK_AB R15, R19, R52 ;  /* 0x00000034130f723e */ /* 0x000fe200000000ff */
[----:B------:R-:W-:Y:S01]  /*2470*/  FMUL.FTZ R12, R49, R12 ;  /* 0x0000000c310c7220 */ /* 0x000fe20000410000 */
[----:B------:R-:W-:Y:S01]  /*2480*/  PRMT R19, R20, 0x5410, R7 ;  /* 0x0000541014137816 */ /* 0x000fe20000000007 */
[----:B0-----:R-:W-:Y:S01]  /*2490*/  IMAD R7, R24, UR5, RZ ;  /* 0x0000000518077c24 */ /* 0x001fe2000f8e02ff */
[----:B------:R-:W-:Y:S01]  /*24a0*/  IADD3.X R27, PT, PT, R38, UR15, RZ, P0, !PT ;  /* 0x0000000f261b7c10 */ /* 0x000fe200087fe4ff */
[----:B------:R-:W-:Y:S01]  /*24b0*/  FMUL.FTZ R8, R35, R8 ;  /* 0x0000000823087220 */ /* 0x000fe20000410000 */
[----:B------:R-:W-:Y:S01]  /*24c0*/  IADD3.X R33, PT, PT, R3, UR17, RZ, P1, !PT ;  /* 0x0000001103217c10 */ /* 0x000fe20008ffe4ff */
        /* <DEDUP_REMOVED lines=10> */
[----:B------:R-:W-:-:S02]  /*2570*/  F2FP.F16.F32.PACK_AB R8, R9, R42 ;  /* 0x0000002a0908723e */ /* 0x000fc400000000ff */
[----:B------:R-:W-:Y:S02]  /*2580*/  ISETP.GE.U32.AND.EX P0, PT, R3, UR35, PT, P0 ;  /* 0x0000002303007c0c */ /* 0x000fe4000bf06100 */
[----:B------:R-:W-:Y:S02]  /*2590*/  F2FP.F16.F32.PACK_AB R9, R25, R12 ;  /* 0x0000000c1909723e */ /* 0x000fe400000000ff */
[----:B------:R-:W-:Y:S02]  /*25a0*/  F2FP.F16.F32.PACK_AB R12, R16, R23 ;  /* 0x00000017100c723e */ /* 0x000fe400000000ff */
[----:B------:R-:W-:Y:S02]  /*25b0*/  F2FP.F16.F32.PACK_AB R13, R51, R50 ;  /* 0x00000032330d723e */ /* 0x000fe400000000ff */
[----:B------:R-:W-:Y:S02]  /*25c0*/  PRMT R18, R44, 0x5410, R43 ;  /* 0x000054102c127816 */ /* 0x000fe4000000002b */
[----:B------:R-:W-:Y:S01]  /*25d0*/  PRMT R17, R37, 0x5410, R36 ;  /* 0x0000541025117816 */ /* 0x000fe20000000024 */
[----:B------:R0:W-:Y:S01]  /*25e0*/  STG.E.ENL2.256 desc[UR12][R26.64], R8, R12 ;  /* 0xf80000081a0c797f */ /* 0x0001e2000f12180c */
[----:B------:R-:W-:-:S05]  /*25f0*/  PRMT R16, R22, 0x5410, R21 ;  /* 0x0000541016107816 */ /* 0x000fca0000000015 */
[----:B------:R0:W-:Y:S01]  /*2600*/  STG.E.128 desc[UR12][R32.64], R16 ;  /* 0x0000001020007986 */ /* 0x0001e2000c101d0c */
[----:B------:R-:W-:Y:S06]  /*2610*/  BAR.SYNC.DEFER_BLOCKING 0x0 ;  /* 0x0000000000007b1d */ /* 0x000fec0000010000 */
[----:B------:R-:W-:Y:S05]  /*2620*/  @!P0 BRA `(.L_x_5209) ;  /* 0xffffffe000908947 */ /* 0x000fea000383ffff */
[----:B------:R-:W-:Y:S05]  /*2630*/  EXIT ;  /* 0x000000000000794d */ /* 0x000fea0003800000 */
        .weak           $__internal_87_$__cuda_sm20_dblrcp_rn_slowpath_v3
        .type           $__internal_87_$__cuda_sm20_dblrcp_rn_slowpath_v3,@function
        .size           $__internal_87_$__cuda_sm20_dblrcp_rn_slowpath_v3,(.L_x_14204 - $__internal_87_$__cuda_sm20_dblrcp_rn_slowpath_v3)
$__internal_87_$__cuda_sm20_dblrcp_rn_slowpath_v3:
[----:B------:R-:W-:-:S14]  /*2640*/  DSETP.GTU.AND P0, PT, |R8|, +INF , PT ;  /* 0x7ff000000800742a */ /* 0x000fdc0003f0c200 */
[----:B------:R-:W-:Y:S05]  /*2650*/  @P0 BRA `(.L_x_5210) ;  /* 0x00000000007c0947 */ /* 0x000fea0003800000 */
        /* <DEDUP_REMOVED lines=21> */
.L_x_5212:
        /* <DEDUP_REMOVED lines=10> */
.L_x_5210:
[----:B------:R-:W-:Y:S02]  /*2850*/  LOP3.LUT R11, R9, 0x80000, RZ, 0xfc, !PT ;  /* 0x00080000090b7812 */ /* 0x000fe400078efcff */
[----:B------:R-:W-:-:S07]  /*2860*/  MOV R10, R8 ;  /* 0x00000008000a7202 */ /* 0x000fce0000000f00 */
.L_x_5211:
[----:B------:R-:W-:-:S04]  /*2870*/  IMAD.MOV.U32 R7, RZ, RZ, 0x0 ;  /* 0x00000000ff077424 */ /* 0x000fc800078e00ff */
[----:B------:R-:W-:Y:S05]  /*2880*/  RET.REL.NODEC R6 `(_ZN2at6native43_GLOBAL__N__7cc8d1ed_10_Dropout_cu_0e96ed3824fused_dropout_kernel_vecIN3c104HalfEfmLi1ELi16EbEEvNS_4cuda6detail10TensorInfoIKT_T1_EENS7_IS8_SA_EENS7_IT4_SA_EESA_T0_NS_15PhiloxCudaStateE) ;  /* 0xffffffd406dc7950 */ /* 0x000fea0003c3ffff */
.L_x_5213:
        /* <DEDUP_REMOVED lines=15> */
.L_x_14204:


//--------------------- .text._ZN2at6native43_GLOBAL__N__7cc8d1ed_10_Dropout_cu_0e96ed3820fused_dropout_kernelIffmLin1ELin1EbEEvNS_4cuda6detail10TensorInfoIKT_T1_EENS5_IS6_S8_EENS5_IT4_S8_EES8_T0_NS_15PhiloxCudaStateE --------------------------
	.section	.text._ZN2at6native43_GLOBAL__N__7cc8d1ed_10_Dropout_cu_0e96ed3820fused_dropout_kernelIffmLin1ELin1EbEEvNS_4cuda6detail10TensorInfoIKT_T1_EENS5_IS6_S8_EENS5_IT4_S8_EES8_T0_NS_15PhiloxCudaStateE,"ax",@progbits
	.align	128
.text._ZN2at6native43_GLOBAL__N__7cc8d1ed_10_Dropout_cu_0e96ed3820fused_dropout_kernelIffmLin1ELin1EbEEvNS_4cuda6detail10TensorInfoIKT_T1_EENS5_IS6_S8_EENS5_IT4_S8_EES8_T0_NS_15PhiloxCudaStateE:
        .type           _ZN2at6native43_GLOBAL__N__7cc8d1ed_10_Dropout_cu_0e96ed3820fused_dropout_kernelIffmLin1ELin1EbEEvNS_4cuda6detail10TensorInfoIKT_T1_EENS5_IS6_S8_EENS5_IT4_S8_EES8_T0_NS_15PhiloxCudaStateE,@function
        .size           _ZN2at6native43_GLOBAL__N__7cc8d1ed_10_Dropout_cu_0e96ed3820fused_dropout_kernelIffmLin1ELin1EbEEvNS_4cuda6detail10TensorInfoIKT_T1_EENS5_IS6_S8_EENS5_IT4_S8_EES8_T0_NS_15PhiloxCudaStateE,(.L_x_14206 - _ZN2at6native43_GLOBAL__N__7cc8d1ed_10_Dropout_cu_0e96ed3820fused_dropout_kernelIffmLin1ELin1EbEEvNS_4cuda6detail10TensorInfoIKT_T1_EENS5_IS6_S8_EENS5_IT4_S8_EES8_T0_NS_15PhiloxCudaStateE)
        .other          _ZN2at6native43_GLOBAL__N__7cc8d1ed_10_Dropout_cu_0e96ed3820fused_dropout_kernelIffmLin1ELin1EbEEvNS_4cuda6detail10TensorInfoIKT_T1_EENS5_IS6_S8_EENS5_IT4_S8_EES8_T0_NS_15PhiloxCudaStateE,@"STO_CUDA_ENTRY STV_DEFAULT"
_ZN2at6native43_GLOBAL__N__7cc8d1ed_10_Dropout_cu_0e96ed3820fused_dropout_kernelIffmLin1ELin1EbEEvNS_4cuda6detail10TensorInfoIKT_T1_EENS5_IS6_S8_EENS5_IT4_S8_EES8_T0_NS_15PhiloxCudaStateE:
        /* <DEDUP_REMOVED lines=97> */
[----:B------:R-:W-:Y:S05]  /*0610*/  CALL.REL.NOINC `($__internal_88_$__cuda_sm20_dblrcp_rn_slowpath_v3) ;  /* 0x000001d400c47944 */ /* 0x000fea0003c00000 */
.L_x_5214:
        /* <DEDUP_REMOVED lines=33> */
.L_x_5215:
[----:B------:R-:W-:Y:S01]  /*0830*/  IMAD.U32 R34, RZ, RZ, UR4 ;  /* 0x00000004ff227e24 */ /* 0x000fe2000f8e00ff */
[----:B------:R-:W-:Y:S01]  /*0840*/  MOV R31, UR5 ;  /* 0x00000005001f7c02 */ /* 0x000fe20008000f00 */
[----:B------:R-:W-:Y:S01]  /*0850*/  IMAD.MOV.U32 R27, RZ, RZ, RZ ;  /* 0x000000ffff1b7224 */ /* 0x000fe200078e00ff */
[----:B------:R-:W-:-:S07]  /*0860*/  MOV R25, 0x880 ;  /* 0x0000088000197802 */ /* 0x000fce0000000f00 */
[----:B------:R-:W-:Y:S05]  /*0870*/  CALL.REL.NOINC `($__internal_89_$__cuda_sm20_div_u64) ;  /* 0x000001d400c07944 */ /* 0x000fea0003c00000 */
.L_x_5216:
        /* <DEDUP_REMOVED lines=16> */
.L_x_5647:
[----:B------:R-:W-:Y:S01]  /*0980*/  VIADD R44, R44, 0x1 ;  /* 0x000000012c2c7836 */ /* 0x000fe20000000000 */
[----:B------:R-:W-:Y:S03]  /*0990*/  BSSY.RECONVERGENT B0, `(.L_x_5217) ;  /* 0x000000c000007945 */ /* 0x000fe60003800200 */
[C---:B0---4-:R-:W-:Y:S01]  /*09a0*/  IMAD.WIDE.U32 R22, R44.reuse, -0x2daee0ad, RZ ;  /* 0xd2511f532c167825 */ /* 0x051fe200078e00ff */
        /* <DEDUP_REMOVED lines=10> */
.L_x_5218:
[----:B------:R-:W-:Y:S05]  /*0a50*/  BSYNC.RECONVERGENT B0 ;  /* 0x0000000000007941 */ /* 0x000fea0003800200 */
.L_x_5217:
        /* <DEDUP_REMOVED lines=73> */
.L_x_5219:
        /* <DEDUP_REMOVED lines=9> */
.L_x_5220:
        /* <DEDUP_REMOVED lines=33> */
.L_x_5250:
        /* <DEDUP_REMOVED lines=33> */
.L_x_5227:
[----:B------:R-:W-:Y:S01]  /*13a0*/  MOV R34, R33 ;  /* 0x0000002100227202 */ /* 0x000fe20000000f00 */
[----:B------:R-:W-:Y:S01]  /*13b0*/  IMAD.MOV.U32 R24, RZ, RZ, R48 ;  /* 0x000000ffff187224 */ /* 0x000fe200078e0030 */
[----:B------:R-:W-:Y:S02]  /*13c0*/  MOV R27, R49 ;  /* 0x00000031001b7202 */ /* 0x000fe40000000f00 */
[----:B------:R-:W-:-:S07]  /*13d0*/  MOV R25, 0x13f0 ;  /* 0x000013f000197802 */ /* 0x000fce0000000f00 */
[----:B------:R-:W-:Y:S05]  /*13e0*/  CALL.REL.NOINC `($__internal_89_$__cuda_sm20_div_u64) ;  /* 0x000001c800e47944 */ /* 0x000fea0003c00000 */
        /* <DEDUP_REMOVED lines=10> */
.L_x_5228:
[----:B------:R-:W-:Y:S05]  /*1490*/  BSYNC.RECONVERGENT B2 ;  /* 0x0000000000027941 */ /* 0x000fea0003800200 */
.L_x_5226:
        /* <DEDUP_REMOVED lines=40> */
.L_x_5230:
[----:B------:R-:W-:Y:S01]  /*1720*/  IMAD.MOV.U32 R34, RZ, RZ, R48 ;  /* 0x000000ffff227224 */ /* 0x000fe200078e0030 */
[----:B------:R-:W-:Y:S01]  /*1730*/  MOV R31, R49 ;  /* 0x00000031001f7202 */ /* 0x000fe20000000f00 */
[----:B------:R-:W-:Y:S01]  /*1740*/  IMAD.MOV.U32 R24, RZ, RZ, R50 ;  /* 0x000000ffff187224 */ /* 0x000fe200078e0032 */
[----:B------:R-:W-:Y:S02]  /*1750*/  MOV R27, R51 ;  /* 0x00000033001b7202 */ /* 0x000fe40000000f00 */
[----:B------:R-:W-:-:S07]  /*1760*/  MOV R25, 0x1780 ;  /* 0x0000178000197802 */ /* 0x000fce0000000f00 */
[----:B------:R-:W-:Y:S05]  /*1770*/  CALL.REL.NOINC `($__internal_89_$__cuda_sm20_div_u64) ;  /* 0x000001c800007944 */ /* 0x000fea0003c00000 */
        /* <DEDUP_REMOVED lines=10> */
.L_x_5231:
[----:B------:R-:W-:Y:S05]  /*1820*/  BSYNC.RECONVERGENT B2 ;  /* 0x0000000000027941 */ /* 0x000fea0003800200 */
.L_x_5229:
        /* <DEDUP_REMOVED lines=39> */
.L_x_5233:
[----:B------:R-:W-:Y:S01]  /*1aa0*/  MOV R34, R48 ;  /* 0x0000003000227202 */ /* 0x000fe20000000f00 */
[----:B------:R-:W-:Y:S01]  /*1ab0*/  IMAD.MOV.U32 R31, RZ, RZ, R49 ;  /* 0x000000ffff1f7224 */ /* 0x000fe200078e0031 */
[----:B------:R-:W-:Y:S01]  /*1ac0*/  MOV R24, R50 ;  /* 0x0000003200187202 */ /* 0x000fe20000000f00 */
[----:B------:R-:W-:Y:S01]  /*1ad0*/  IMAD.MOV.U32 R27, RZ, RZ, R51 ;  /* 0x000000ffff1b7224 */ /* 0x000fe200078e0033 */
[----:B------:R-:W-:-:S07]  /*1ae0*/  MOV R25, 0x1b00 ;  /* 0x00001b0000197802 */ /* 0x000fce0000000f00 */
[----:B------:R-:W-:Y:S05]  /*1af0*/  CALL.REL.NOINC `($__internal_89_$__cuda_sm20_div_u64) ;  /* 0x000001c400207944 */ /* 0x000fea0003c00000 */
        /* <DEDUP_REMOVED lines=10> */
.L_x_5234:
[----:B------:R-:W-:Y:S05]  /*1ba0*/  BSYNC.RECONVERGENT B2 ;  /* 0x0000000000027941 */ /* 0x000fea0003800200 */
.L_x_5232:
        /* <DEDUP_REMOVED lines=38> */
.L_x_5236:
[----:B------:R-:W-:Y:S01]  /*1e10*/  MOV R34, R48 ;  /* 0x0000003000227202 */ /* 0x000fe20000000f00 */
[----:B------:R-:W-:Y:S01]  /*1e20*/  IMAD.MOV.U32 R31, RZ, RZ, R49 ;  /* 0x000000ffff1f7224 */ /* 0x000fe200078e0031 */
[----:B------:R-:W-:Y:S01]  /*1e30*/  MOV R24, R50 ;  /* 0x0000003200187202 */ /* 0x000fe20000000f00 */
[----:B------:R-:W-:Y:S01]  /*1e40*/  IMAD.MOV.U32 R27, RZ, RZ, R51 ;  /* 0x000000ffff1b7224 */ /* 0x000fe200078e0033 */
[----:B------:R-:W-:-:S07]  /*1e50*/  MOV R25, 0x1e70 ;  /* 0x00001e7000197802 */ /* 0x000fce0000000f00 */
[----:B------:R-:W-:Y:S05]  /*1e60*/  CALL.REL.NOINC `($__internal_89_$__cuda_sm20_div_u64) ;  /* 0x000001c000447944 */ /* 0x000fea0003c00000 */
        /* <DEDUP_REMOVED lines=10> */
.L_x_5237:
[----:B------:R-:W-:Y:S05]  /*1f10*/  BSYNC.RECONVERGENT B2 ;  /* 0x0000000000027941 */ /* 0x000fea0003800200 */
.L_x_5235:
        /* <DEDUP_REMOVED lines=39> */
.L_x_5239:
        /* <DEDUP_REMOVED lines=16> */
.L_x_5240:
[----:B------:R-:W-:Y:S05]  /*2290*/  BSYNC.RECONVERGENT B2 ;  /* 0x0000000000027941 */ /* 0x000fea0003800200 */
.L_x_5238:
        /* <DEDUP_REMOVED lines=39> */
.L_x_5242:
        /* <DEDUP_REMOVED lines=16> */
.L_x_5243:
[----:B------:R-:W-:Y:S05]  /*2610*/  BSYNC.RECONVERGENT B2 ;  /* 0x0000000000027941 */ /* 0x000fea0003800200 */
.L_x_5241:
        /* <DEDUP_REMOVED lines=39> */
.L_x_5245:
        /* <DEDUP_REMOVED lines=16> */
.L_x_5246:
[----:B------:R-:W-:Y:S05]  /*2990*/  BSYNC.RECONVERGENT B2 ;  /* 0x0000000000027941 */ /* 0x000fea0003800200 */
.L_x_5244:
        /* <DEDUP_REMOVED lines=38> */
.L_x_5248:
        /* <DEDUP_REMOVED lines=17> */
.L_x_5249:
[----:B------:R-:W-:Y:S05]  /*2d10*/  BSYNC.RECONVERGENT B2 ;  /* 0x0000000000027941 */ /* 0x000fea0003800200 */
.L_x_5247:
        /* <DEDUP_REMOVED lines=13> */
.L_x_5225:
        /* <DEDUP_REMOVED lines=36> */
.L_x_5254:
        /* <DEDUP_REMOVED lines=15> */
.L_x_5255:
[----:B------:R-:W-:Y:S05]  /*3120*/  BSYNC.RECONVERGENT B2 ;  /* 0x0000000000027941 */ /* 0x000fea0003800200 */
.L_x_5253:
        /* <DEDUP_REMOVED lines=40> */
.L_x_5257:
        /* <DEDUP_REMOVED lines=16> */
.L_x_5258:
[----:B------:R-:W-:Y:S05]  /*34b0*/  BSYNC.RECONVERGENT B2 ;  /* 0x0000000000027941 */ /* 0x000fea0003800200 */
.L_x_5256:
        /* <DEDUP_REMOVED lines=39> */
.L_x_5260:
        /* <DEDUP_REMOVED lines=16> */
.L_x_5261:
[----:B------:R-:W-:Y:S05]  /*3830*/  BSYNC.RECONVERGENT B2 ;  /* 0x0000000000027941 */ /* 0x000fea0003800200 */
.L_x_5259:
        /* <DEDUP_REMOVED lines=38> */
.L_x_5263:
        /* <DEDUP_REMOVED lines=17> */
.L_x_5264:
[----:B------:R-:W-:Y:S05]  /*3bb0*/  BSYNC.RECONVERGENT B2 ;  /* 0x0000000000027941 */ /* 0x000fea0003800200 */
.L_x_5262:
        /* <DEDUP_REMOVED lines=10> */
.L_x_5252:
        /* <DEDUP_REMOVED lines=34> */
.L_x_5267:
        /* <DEDUP_REMOVED lines=15> */
.L_x_5268:
[----:B------:R-:W-:Y:S05]  /*3f70*/  BSYNC.RECONVERGENT B2 ;  /* 0x0000000000027941 */ /* 0x000fea0003800200 */
.L_x_5266:
        /* <DEDUP_REMOVED lines=39> */
.L_x_5270:
        /* <DEDUP_REMOVED lines=17> */
.L_x_5271:
[----:B------:R-:W-:Y:S05]  /*4300*/  BSYNC.RECONVERGENT B2 ;  /* 0x0000000000027941 */ /* 0x000fea0003800200 */
.L_x_5269:
        /* <DEDUP_REMOVED lines=10> */
.L_x_5265:
        /* <DEDUP_REMOVED lines=35> */
.L_x_5273:
        /* <DEDUP_REMOVED lines=16> */
.L_x_5274:
[----:B------:R-:W-:Y:S05]  /*46e0*/  BSYNC.RECONVERGENT B2 ;  /* 0x0000000000027941 */ /* 0x000fea0003800200 */
.L_x_5272:
        /* <DEDUP_REMOVED lines=10> */
.L_x_5251:
        /* <DEDUP_REMOVED lines=11> */
.L_x_5224:
[----:B------:R-:W-:Y:S05]  /*4840*/  BSYNC.RECONVERGENT B1 ;  /* 0x0000000000017941 */ /* 0x000fea0003800200 */
.L_x_5223:
        /* <DEDUP_REMOVED lines=16> */
.L_x_5302:
        /* <DEDUP_REMOVED lines=31> */
.L_x_5279:
[----:B------:R-:W-:Y:S01]  /*4b40*/  MOV R34, R32 ;  /* 0x0000002000227202 */ /* 0x000fe20000000f00 */
[----:B0-----:R-:W-:Y:S01]  /*4b50*/  IMAD.MOV.U32 R24, RZ, RZ, R48 ;  /* 0x000000ffff187224 */ /* 0x001fe200078e0030 */
[----:B------:R-:W-:Y:S02]  /*4b60*/  MOV R27, R49 ;  /* 0x00000031001b7202 */ /* 0x000fe40000000f00 */
[----:B------:R-:W-:-:S07]  /*4b70*/  MOV R25, 0x4b90 ;  /* 0x00004b9000197802 */ /* 0x000fce0000000f00 */
[----:B-----5:R-:W-:Y:S05]  /*4b80*/  CALL.REL.NOINC `($__internal_89_$__cuda_sm20_div_u64) ;  /* 0x0000019000fc7944 */ /* 0x020fea0003c00000 */
        /* <DEDUP_REMOVED lines=10> */
.L_x_5280:
[----:B------:R-:W-:Y:S05]  /*4c30*/  BSYNC.RECONVERGENT B2 ;  /* 0x0000000000027941 */ /* 0x000fea0003800200 */
.L_x_5278:
        /* <DEDUP_REMOVED lines=40> */
.L_x_5282:
[----:B------:R-:W-:Y:S01]  /*4ec0*/  IMAD.MOV.U32 R34, RZ, RZ, R48 ;  /* 0x000000ffff227224 */ /* 0x000fe200078e0030 */
[----:B------:R-:W-:Y:S01]  /*4ed0*/  MOV R31, R49 ;  /* 0x00000031001f7202 */ /* 0x000fe20000000f00 */
[----:B------:R-:W-:Y:S01]  /*4ee0*/  IMAD.MOV.U32 R24, RZ, RZ, R52 ;  /* 0x000000ffff187224 */ /* 0x000fe200078e0034 */
[----:B------:R-:W-:Y:S02]  /*4ef0*/  MOV R27, R53 ;  /* 0x00000035001b7202 */ /* 0x000fe40000000f00 */
[----:B------:R-:W-:-:S07]  /*4f00*/  MOV R25, 0x4f20 ;  /* 0x00004f2000197802 */ /* 0x000fce0000000f00 */
[----:B-----5:R-:W-:Y:S05]  /*4f10*/  CALL.REL.NOINC `($__internal_89_$__cuda_sm20_div_u64) ;  /* 0x0000019000187944 */ /* 0x020fea0003c00000 */
        /* <DEDUP_REMOVED lines=10> */
.L_x_5283:
[----:B------:R-:W-:Y:S05]  /*4fc0*/  BSYNC.RECONVERGENT B2 ;  /* 0x0000000000027941 */ /* 0x000fea0003800200 */
.L_x_5281:
        /* <DEDUP_REMOVED lines=39> */
.L_x_5285:
[----:B------:R-:W-:Y:S01]  /*5240*/  MOV R34, R48 ;  /* 0x0000003000227202 */ /* 0x000fe20000000f00 */
[----:B------:R-:W-:Y:S01]  /*5250*/  IMAD.MOV.U32 R31, RZ, RZ, R49 ;  /* 0x000000ffff1f7224 */ /* 0x000fe200078e0031 */
[----:B------:R-:W-:Y:S01]  /*5260*/  MOV R24, R32 ;  /* 0x0000002000187202 */ /* 0x000fe20000000f00 */
[----:B------:R-:W-:Y:S01]  /*5270*/  IMAD.MOV.U32 R27, RZ, RZ, R33 ;  /* 0x000000ffff1b7224 */ /* 0x000fe200078e0021 */
[----:B------:R-:W-:-:S07]  /*5280*/  MOV R25, 0x52a0 ;  /* 0x000052a000197802 */ /* 0x000fce0000000f00 */
[----:B-----5:R-:W-:Y:S05]  /*5290*/  CALL.REL.NOINC `($__internal_89_$__cuda_sm20_div_u64) ;  /* 0x0000018c00387944 */ /* 0x020fea0003c00000 */
        /* <DEDUP_REMOVED lines=10> */
.L_x_5286:
[----:B------:R-:W-:Y:S05]  /*5340*/  BSYNC.RECONVERGENT B2 ;  /* 0x0000000000027941 */ /* 0x000fea0003800200 */
.L_x_5284:
        /* <DEDUP_REMOVED lines=39> */
.L_x_5288:
        /* <DEDUP_REMOVED lines=16> */
.L_x_5289:
[----:B------:R-:W-:Y:S05]  /*56c0*/  BSYNC.RECONVERGENT B2 ;  /* 0x0000000000027941 */ /* 0x000fea0003800200 */
.L_x_5287:
        /* <DEDUP_REMOVED lines=39> */
.L_x_5291:
[----:B------:R-:W-:Y:S01]  /*5940*/  MOV R34, R32 ;  /* 0x0000002000227202 */ /* 0x000fe20000000f00 */
[----:B------:R-:W-:Y:S01]  /*5950*/  IMAD.MOV.U32 R31, RZ, RZ, R33 ;  /* 0x000000ffff1f7224 */ /* 0x000fe200078e0021 */
[----:B------:R-:W-:Y:S01]  /*5960*/  MOV R24, R48 ;  /* 0x0000003000187202 */ /* 0x000fe20000000f00 */
[----:B------:R-:W-:Y:S01]  /*5970*/  IMAD.MOV.U32 R27, RZ, RZ, R49 ;  /* 0x000000ffff1b7224 */ /* 0x000fe200078e0031 */
[----:B------:R-:W-:-:S07]  /*5980*/  MOV R25, 0x59a0 ;  /* 0x000059a000197802 */ /* 0x000fce0000000f00 */
[----:B-----5:R-:W-:Y:S05]  /*5990*/  CALL.REL.NOINC `($__internal_89_$__cuda_sm20_div_u64) ;  /* 0x0000018400787944 */ /* 0x020fea0003c00000 */
        /* <DEDUP_REMOVED lines=10> */
.L_x_5292:
[----:B------:R-:W-:Y:S05]  /*5a40*/  BSYNC.RECONVERGENT B2 ;  /* 0x0000000000027941 */ /* 0x000fea0003800200 */
.L_x_5290:
        /* <DEDUP_REMOVED lines=39> */
.L_x_5294:
        /* <DEDUP_REMOVED lines=16> */
.L_x_5295:
[----:B------:R-:W-:Y:S05]  /*5dc0*/  BSYNC.RECONVERGENT B2 ;  /* 0x0000000000027941 */ /* 0x000fea0003800200 */
.L_x_5293:
        /* <DEDUP_REMOVED lines=39> */
.L_x_5297:
        /* <DEDUP_REMOVED lines=16> */
.L_x_5298:
[----:B------:R-:W-:Y:S05]  /*6140*/  BSYNC.RECONVERGENT B2 ;  /* 0x0000000000027941 */ /* 0x000fea0003800200 */
.L_x_5296:
        /* <DEDUP_REMOVED lines=40> */
.L_x_5300:
        /* <DEDUP_REMOVED lines=17> */
.L_x_5301:
[----:B------:R-:W-:Y:S05]  /*64e0*/  BSYNC.RECONVERGENT B2 ;  /* 0x0000000000027941 */ /* 0x000fea0003800200 */
.L_x_5299:
        /* <DEDUP_REMOVED lines=17> */
.L_x_5277:
        /* <DEDUP_REMOVED lines=37> */
.L_x_5306:
[----:B------:R-:W-:Y:S01]  /*6850*/  IMAD.MOV.U32 R34, RZ, RZ, R32 ;  /* 0x000000ffff227224 */ /* 0x000fe200078e0020 */
[----:B0-----:R-:W-:Y:S01]  /*6860*/  MOV R24, R48 ;  /* 0x0000003000187202 */ /* 0x001fe20000000f00 */
        /* <DEDUP_REMOVED lines=13> */
.L_x_5307:
[----:B------:R-:W-:Y:S05]  /*6940*/  BSYNC.RECONVERGENT B2 ;  /* 0x0000000000027941 */ /* 0x000fea0003800200 */
.L_x_5305:
        /* <DEDUP_REMOVED lines=40> */
.L_x_5309:
        /* <DEDUP_REMOVED lines=16> */
.L_x_5310:
[----:B------:R-:W-:Y:S05]  /*6cd0*/  BSYNC.RECONVERGENT B2 ;  /* 0x0000000000027941 */ /* 0x000fea0003800200 */
.L_x_5308:
        /* <DEDUP_REMOVED lines=39> */
.L_x_5312:
        /* <DEDUP_REMOVED lines=16> */
.L_x_5313:
[----:B------:R-:W-:Y:S05]  /*7050*/  BSYNC.RECONVERGENT B2 ;  /* 0x0000000000027941 */ /* 0x000fea0003800200 */
.L_x_5311:
        /* <DEDUP_REMOVED lines=40> */
.L_x_5315:
        /* <DEDUP_REMOVED lines=17> */
.L_x_5316:
[----:B------:R-:W-:Y:S05]  /*73f0*/  BSYNC.RECONVERGENT B2 ;  /* 0x0000000000027941 */ /* 0x000fea0003800200 */
.L_x_5314:
        /* <DEDUP_REMOVED lines=10> */
.L_x_5304:
        /* <DEDUP_REMOVED lines=35> */
.L_x_5319:
[----:B------:R-:W-:Y:S01]  /*76d0*/  IMAD.MOV.U32 R34, RZ, RZ, R32 ;  /* 0x000000ffff227224 */ /* 0x000fe200078e0020 */
[----:B0-----:R-:W-:Y:S01]  /*76e0*/  MOV R24, R48 ;  /* 0x0000003000187202 */ /* 0x001fe20000000f00 */
[----:B------:R-:W-:Y:S01]  /*76f0*/  IMAD.MOV.U32 R27, RZ, RZ, R49 ;  /* 0x000000ffff1b7224 */ /* 0x000fe200078e0031 */
[----:B------:R-:W-:-:S07]  /*7700*/  MOV R25, 0x7720 ;  /* 0x0000772000197802 */ /* 0x000fce0000000f00 */
[----:B-----5:R-:W-:Y:S05]  /*7710*/  CALL.REL.NOINC `($__internal_89_$__cuda_sm20_div_u64) ;  /* 0x0000016800187944 */ /* 0x020fea0003c00000 */
        /* <DEDUP_REMOVED lines=10> */
.L_x_5320:
[----:B------:R-:W-:Y:S05]  /*77c0*/  BSYNC.RECONVERGENT B2 ;  /* 0x0000000000027941 */ /* 0x000fea0003800200 */
.L_x_5318:
        /* <DEDUP_REMOVED lines=41> */
.L_x_5322:
        /* <DEDUP_REMOVED lines=17> */
.L_x_5323:
[----:B------:R-:W-:Y:S05]  /*7b70*/  BSYNC.RECONVERGENT B2 ;  /* 0x0000000000027941 */ /* 0x000fea0003800200 */
.L_x_5321:
        /* <DEDUP_REMOVED lines=10> */
.L_x_5317:
        /* <DEDUP_REMOVED lines=35> */
.L_x_5325:
[----:B------:R-:W-:Y:S01]  /*7e50*/  MOV R34, R32 ;  /* 0x0000002000227202 */ /* 0x000fe20000000f00 */
[----:B0-----:R-:W-:Y:S01]  /*7e60*/  IMAD.MOV.U32 R24, RZ, RZ, R48 ;  /* 0x000000ffff187224 */ /* 0x001fe200078e0030 */
[----:B------:R-:W-:Y:S02]  /*7e70*/  MOV R27, R49 ;  /* 0x00000031001b7202 */ /* 0x000fe40000000f00 */
[----:B------:R-:W-:-:S07]  /*7e80*/  MOV R25, 0x7ea0 ;  /* 0x00007ea000197802 */ /* 0x000fce0000000f00 */
[----:B-----5:R-:W-:Y:S05]  /*7e90*/  CALL.REL.NOINC `($__internal_89_$__cuda_sm20_div_u64) ;  /* 0x0000016000387944 */ /* 0x020fea0003c00000 */
        /* <DEDUP_REMOVED lines=11> */
.L_x_5326:
[----:B------:R-:W-:Y:S05]  /*7f50*/  BSYNC.RECONVERGENT B2 ;  /* 0x0000000000027941 */ /* 0x000fea0003800200 */
.L_x_5324:
        /* <DEDUP_REMOVED lines=10> */
.L_x_5303:
        /* <DEDUP_REMOVED lines=11> */
.L_x_5276:
[----:B------:R-:W-:Y:S05]  /*80b0*/  BSYNC.RECONVERGENT B1 ;  /* 0x0000000000017941 */ /* 0x000fea0003800200 */
.L_x_5275:
        /* <DEDUP_REMOVED lines=16> */
.L_x_5354:
        /* <DEDUP_REMOVED lines=31> */
.L_x_5331:
[----:B------:R-:W-:Y:S01]  /*83b0*/  IMAD.MOV.U32 R34, RZ, RZ, R32 ;  /* 0x000000ffff227224 */ /* 0x000fe200078e0020 */
[----:B01----:R-:W-:Y:S01]  /*83c0*/  MOV R24, R48 ;  /* 0x0000003000187202 */ /* 0x003fe20000000f00 */
        /* <DEDUP_REMOVED lines=13> */
.L_x_5332:
[----:B------:R-:W-:Y:S05]  /*84a0*/  BSYNC.RECONVERGENT B2 ;  /* 0x0000000000027941 */ /* 0x000fea0003800200 */
.L_x_5330:
        /* <DEDUP_REMOVED lines=40> */
.L_x_5334:
        /* <DEDUP_REMOVED lines=16> */
.L_x_5335:
[----:B------:R-:W-:Y:S05]  /*8830*/  BSYNC.RECONVERGENT B2 ;  /* 0x0000000000027941 */ /* 0x000fea0003800200 */
.L_x_5333:
        /* <DEDUP_REMOVED lines=39> */
.L_x_5337:
        /* <DEDUP_REMOVED lines=16> */
.L_x_5338:
[----:B------:R-:W-:Y:S05]  /*8bb0*/  BSYNC.RECONVERGENT B2 ;  /* 0x0000000000027941 */ /* 0x000fea0003800200 */
.L_x_5336:
        /* <DEDUP_REMOVED lines=39> */
.L_x_5340:
        /* <DEDUP_REMOVED lines=16> */
.L_x_5341:
[----:B------:R-:W-:Y:S05]  /*8f30*/  BSYNC.RECONVERGENT B2 ;  /* 0x0000000000027941 */ /* 0x000fea0003800200 */
.L_x_5339:
        /* <DEDUP_REMOVED lines=39> */
.L_x_5343:
        /* <DEDUP_REMOVED lines=16> */
.L_x_5344:
[----:B------:R-:W-:Y:S05]  /*92b0*/  BSYNC.RECONVERGENT B2 ;  /* 0x0000000000027941 */ /* 0x000fea0003800200 */
.L_x_5342:
        /* <DEDUP_REMOVED lines=39> */
.L_x_5346:
        /* <DEDUP_REMOVED lines=16> */
.L_x_5347:
[----:B------:R-:W-:Y:S05]  /*9630*/  BSYNC.RECONVERGENT B2 ;  /* 0x0000000000027941 */ /* 0x000fea0003800200 */
.L_x_5345:
        /* <DEDUP_REMOVED lines=39> */
.L_x_5349:
        /* <DEDUP_REMOVED lines=16> */
.L_x_5350:
[----:B------:R-:W-:Y:S05]  /*99b0*/  BSYNC.RECONVERGENT B2 ;  /* 0x0000000000027941 */ /* 0x000fea0003800200 */
.L_x_5348:
        /* <DEDUP_REMOVED lines=40> */
.L_x_5352:
        /* <DEDUP_REMOVED lines=17> */
.L_x_5353:
[----:B------:R-:W-:Y:S05]  /*9d50*/  BSYNC.RECONVERGENT B2 ;  /* 0x0000000000027941 */ /* 0x000fea0003800200 */
.L_x_5351:
        /* <DEDUP_REMOVED lines=17> */
.L_x_5329:
        /* <DEDUP_REMOVED lines=37> */
.L_x_5358:
[----:B------:R-:W-:Y:S01]  /*a0c0*/  MOV R34, R32 ;  /* 0x0000002000227202 */ /* 0x000fe20000000f00 */
[----:B01----:R-:W-:Y:S01]  /*a0d0*/  IMAD.MOV.U32 R24, RZ, RZ, R48 ;  /* 0x000000ffff187224 */ /* 0x003fe200078e0030 */
        /* <DEDUP_REMOVED lines=13> */
.L_x_5359:
[----:B------:R-:W-:Y:S05]  /*a1b0*/  BSYNC.RECONVERGENT B2 ;  /* 0x0000000000027941 */ /* 0x000fea0003800200 */
.L_x_5357:
        /* <DEDUP_REMOVED lines=40> */
.L_x_5361:
        /* <DEDUP_REMOVED lines=16> */
.L_x_5362:
[----:B------:R-:W-:Y:S05]  /*a540*/  BSYNC.RECONVERGENT B2 ;  /* 0x0000000000027941 */ /* 0x000fea0003800200 */
.L_x_5360:
        /* <DEDUP_REMOVED lines=39> */
.L_x_5364:
        /* <DEDUP_REMOVED lines=16> */
.L_x_5365:
[----:B------:R-:W-:Y:S05]  /*a8c0*/  BSYNC.RECONVERGENT B2 ;  /* 0x0000000000027941 */ /* 0x000fea0003800200 */
.L_x_5363:
        /* <DEDUP_REMOVED lines=40> */
.L_x_5367:
        /* <DEDUP_REMOVED lines=17> */
.L_x_5368:
[----:B------:R-:W-:Y:S05]  /*ac60*/  BSYNC.RECONVERGENT B2 ;  /* 0x0000000000027941 */ /* 0x000fea0003800200 */
.L_x_5366:
        /* <DEDUP_REMOVED lines=10> */
.L_x_5356:
        /* <DEDUP_REMOVED lines=35> */
.L_x_5371:
[----:B------:R-:W-:Y:S01]  /*af40*/  MOV R34, R32 ;  /* 0x0000002000227202 */ /* 0x000fe20000000f00 */
[----:B01----:R-:W-:Y:S01]  /*af50*/  IMAD.MOV.U32 R24, RZ, RZ, R48 ;  /* 0x000000ffff187224 */ /* 0x003fe200078e0030 */
[----:B------:R-:W-:Y:S02]  /*af60*/  MOV R27, R49 ;  /* 0x00000031001b7202 */ /* 0x000fe40000000f00 */
[----:B------:R-:W-:-:S07]  /*af70*/  MOV R25, 0xaf90 ;  /* 0x0000af9000197802 */ /* 0x000fce0000000f00 */
[----:B-----5:R-:W-:Y:S05]  /*af80*/  CALL.REL.NOINC `($__internal_89_$__cuda_sm20_div_u64) ;  /* 0x0000012c00fc7944 */ /* 0x020fea0003c00000 */
        /* <DEDUP_REMOVED lines=10> */
.L_x_5372:
[----:B------:R-:W-:Y:S05]  /*b030*/  BSYNC.RECONVERGENT B2 ;  /* 0x0000000000027941 */ /* 0x000fea0003800200 */
.L_x_5370:
        /* <DEDUP_REMOVED lines=41> */
.L_x_5374:
        /* <DEDUP_REMOVED lines=17> */
.L_x_5375:
[----:B------:R-:W-:Y:S05]  /*b3e0*/  BSYNC.RECONVERGENT B2 ;  /* 0x0000000000027941 */ /* 0x000fea0003800200 */
.L_x_5373:
        /* <DEDUP_REMOVED lines=10> */
.L_x_5369:
        /* <DEDUP_REMOVED lines=35> */
.L_x_5377:
[----:B------:R-:W-:Y:S01]  /*b6c0*/  IMAD.MOV.U32 R34, RZ, RZ, R32 ;  /* 0x000000ffff227224 */ /* 0x000fe200078e0020 */
[----:B01----:R-:W-:Y:S01]  /*b6d0*/  MOV R24, R48 ;  /* 0x0000003000187202 */ /* 0x003fe20000000f00 */
[----:B------:R-:W-:Y:S01]  /*b6e0*/  IMAD.MOV.U32 R27, RZ, RZ, R49 ;  /* 0x000000ffff1b7224 */ /* 0x000fe200078e0031 */
[----:B------:R-:W-:-:S07]  /*b6f0*/  MOV R25, 0xb710 ;  /* 0x0000b71000197802 */ /* 0x000fce0000000f00 */
[----:B-----5:R-:W-:Y:S05]  /*b700*/  CALL.REL.NOINC `($__internal_89_$__cuda_sm20_div_u64) ;  /* 0x00000128001c7944 */ /* 0x020fea0003c00000 */
        /* <DEDUP_REMOVED lines=11> */
.L_x_5378:
[----:B------:R-:W-:Y:S05]  /*b7c0*/  BSYNC.RECONVERGENT B2 ;  /* 0x0000000000027941 */ /* 0x000fea0003800200 */
.L_x_5376:
        /* <DEDUP_REMOVED lines=10> */
.L_x_5355:
        /* <DEDUP_REMOVED lines=10> */
[----:B------:R2:W5:Y:S02]  /*b910*/  LDG.E R2, desc[UR6][R24.64] ;  /* 0x0000000618027981 */ /* 0x000564000c1e1900 */
.L_x_5328:
[----:B------:R-:W-:Y:S05]  /*b920*/  BSYNC.RECONVERGENT B1 ;  /* 0x0000000000017941 */ /* 0x000fea0003800200 */
.L_x_5327:
        /* <DEDUP_REMOVED lines=15> */
.L_x_5405:
        /* <DEDUP_REMOVED lines=31> */
.L_x_5382:
[----:B------:R-:W-:Y:S01]  /*bc10*/  MOV R34, R32 ;  /* 0x0000002000227202 */ /* 0x000fe20000000f00 */
[----:B012---:R-:W-:Y:S01]  /*bc20*/  IMAD.MOV.U32 R24, RZ, RZ, R48 ;  /* 0x000000ffff187224 */ /* 0x007fe200078e0030 */
        /* <DEDUP_REMOVED lines=13> */
.L_x_5383:
[----:B------:R-:W-:Y:S05]  /*bd00*/  BSYNC.RECONVERGENT B1 ;  /* 0x0000000000017941 */ /* 0x000fea0003800200 */
.L_x_5381:
        /* <DEDUP_REMOVED lines=40> */
.L_x_5385:
        /* <DEDUP_REMOVED lines=16> */
.L_x_5386:
[----:B------:R-:W-:Y:S05]  /*c090*/  BSYNC.RECONVERGENT B1 ;  /* 0x0000000000017941 */ /* 0x000fea0003800200 */
.L_x_5384:
        /* <DEDUP_REMOVED lines=39> */
.L_x_5388:
        /* <DEDUP_REMOVED lines=16> */
.L_x_5389:
[----:B------:R-:W-:Y:S05]  /*c410*/  BSYNC.RECONVERGENT B1 ;  /* 0x0000000000017941 */ /* 0x000fea0003800200 */
.L_x_5387:
        /* <DEDUP_REMOVED lines=39> */
.L_x_5391:
        /* <DEDUP_REMOVED lines=16> */
.L_x_5392:
[----:B------:R-:W-:Y:S05]  /*c790*/  BSYNC.RECONVERGENT B1 ;  /* 0x0000000000017941 */ /* 0x000fea0003800200 */
.L_x_5390:
        /* <DEDUP_REMOVED lines=39> */
.L_x_5394:
        /* <DEDUP_REMOVED lines=16> */
.L_x_5395:
[----:B------:R-:W-:Y:S05]  /*cb10*/  BSYNC.RECONVERGENT B1 ;  /* 0x0000000000017941 */ /* 0x000fea0003800200 */
.L_x_5393:
        /* <DEDUP_REMOVED lines=39> */
.L_x_5397:
        /* <DEDUP_REMOVED lines=16> */
.L_x_5398:
[----:B------:R-:W-:Y:S05]  /*ce90*/  BSYNC.RECONVERGENT B1 ;  /* 0x0000000000017941 */ /* 0x000fea0003800200 */
.L_x_5396:
        /* <DEDUP_REMOVED lines=39> */
.L_x_5400:
        /* <DEDUP_REMOVED lines=16> */
.L_x_5401:
[----:B------:R-:W-:Y:S05]  /*d210*/  BSYNC.RECONVERGENT B1 ;  /* 0x0000000000017941 */ /* 0x000fea0003800200 */
.L_x_5399:
        /* <DEDUP_REMOVED lines=40> */
.L_x_5403:
        /* <DEDUP_REMOVED lines=17> */
.L_x_5404:
[----:B------:R-:W-:Y:S05]  /*d5b0*/  BSYNC.RECONVERGENT B1 ;  /* 0x0000000000017941 */ /* 0x000fea0003800200 */
.L_x_5402:
        /* <DEDUP_REMOVED lines=17> */
.L_x_5380:
        /* <DEDUP_REMOVED lines=37> */
.L_x_5409:
[----:B------:R-:W-:Y:S01]  /*d920*/  IMAD.MOV.U32 R34, RZ, RZ, R32 ;  /* 0x000000ffff227224 */ /* 0x000fe200078e0020 */
[----:B012---:R-:W-:Y:S01]  /*d930*/  MOV R24, R48 ;  /* 0x0000003000187202 */ /* 0x007fe20000000f00 */
        /* <DEDUP_REMOVED lines=13> */
.L_x_5410:
[----:B------:R-:W-:Y:S05]  /*da10*/  BSYNC.RECONVERGENT B1 ;  /* 0x0000000000017941 */ /* 0x000fea0003800200 */
.L_x_5408:
        /* <DEDUP_REMOVED lines=40> */
.L_x_5412:
        /* <DEDUP_REMOVED lines=16> */
.L_x_5413:
[----:B------:R-:W-:Y:S05]  /*dda0*/  BSYNC.RECONVERGENT B1 ;  /* 0x0000000000017941 */ /* 0x000fea0003800200 */
.L_x_5411:
        /* <DEDUP_REMOVED lines=39> */
.L_x_5415:
        /* <DEDUP_REMOVED lines=16> */
.L_x_5416:
[----:B------:R-:W-:Y:S05]  /*e120*/  BSYNC.RECONVERGENT B1 ;  /* 0x0000000000017941 */ /* 0x000fea0003800200 */
.L_x_5414:
        /* <DEDUP_REMOVED lines=40> */
.L_x_5418:
        /* <DEDUP_REMOVED lines=17> */
.L_x_5419:
[----:B------:R-:W-:Y:S05]  /*e4c0*/  BSYNC.RECONVERGENT B1 ;  /* 0x0000000000017941 */ /* 0x000fea0003800200 */
.L_x_5417:
        /* <DEDUP_REMOVED lines=10> */
.L_x_5407:
        /* <DEDUP_REMOVED lines=35> */
.L_x_5422:
[----:B------:R-:W-:Y:S01]  /*e7a0*/  IMAD.MOV.U32 R34, RZ, RZ, R32 ;  /* 0x000000ffff227224 */ /* 0x000fe200078e0020 */
[----:B012---:R-:W-:Y:S01]  /*e7b0*/  MOV R24, R48 ;  /* 0x0000003000187202 */ /* 0x007fe20000000f00 */
        /* <DEDUP_REMOVED lines=13> */
.L_x_5423:
[----:B------:R-:W-:Y:S05]  /*e890*/  BSYNC.RECONVERGENT B1 ;  /* 0x0000000000017941 */ /* 0x000fea0003800200 */
.L_x_5421:
        /* <DEDUP_REMOVED lines=41> */
.L_x_5425:
        /* <DEDUP_REMOVED lines=17> */
.L_x_5426:
[----:B------:R-:W-:Y:S05]  /*ec40*/  BSYNC.RECONVERGENT B1 ;  /* 0x0000000000017941 */ /* 0x000fea0003800200 */
.L_x_5424:
        /* <DEDUP_REMOVED lines=10> */
.L_x_5420:
        /* <DEDUP_REMOVED lines=35> */
.L_x_5428:
[----:B------:R-:W-:Y:S01]  /*ef20*/  MOV R34, R32 ;  /* 0x0000002000227202 */ /* 0x000fe20000000f00 */
[----:B012---:R-:W-:Y:S01]  /*ef30*/  IMAD.MOV.U32 R24, RZ, RZ, R48 ;  /* 0x000000ffff187224 */ /* 0x007fe200078e0030 */
        /* <DEDUP_REMOVED lines=14> */
.L_x_5429:
[----:B------:R-:W-:Y:S05]  /*f020*/  BSYNC.RECONVERGENT B1 ;  /* 0x0000000000017941 */ /* 0x000fea0003800200 */
.L_x_5427:
        /* <DEDUP_REMOVED lines=10> */
.L_x_5406:
        /* <DEDUP_REMOVED lines=10> */
[----:B------:R3:W5:Y:S01]  /*f170*/  LDG.E R0, desc[UR6][R24.64] ;  /* 0x0000000618007981 */ /* 0x000762000c1e1900 */
[----:B------:R-:W-:Y:S05]  /*f180*/  BRA `(.L_x_5379) ;  /* 0x0000000000cc7947 */ /* 0x000fea0003800000 */
.L_x_5222:
        /* <DEDUP_REMOVED lines=51> */
.L_x_5379:
[----:B------:R-:W-:Y:S05]  /*f4c0*/  BSYNC.RECONVERGENT B0 ;  /* 0x0000000000007941 */ /* 0x000fea0003800200 */
.L_x_5221:
        /* <DEDUP_REMOVED lines=15> */
[----:B------:R-:W-:Y:S02]  /*f5c0*/  ISETP.GE.U32.AND P0, PT, R22, 0x7, PT ;  /* 0x000000071600780c */ /* 0x000fe40003f06070 */
[----:B----4-:R-:W-:-:S11]  /*f5d0*/  MOV R30, UR4 ;  /* 0x00000004001e7c02 */ /* 0x010fd60008000f00 */
[----:B------:R-:W-:Y:S05]  /*f5e0*/  @!P0 BRA `(.L_x_5433) ;  /* 0x0000001c00048947 */ /* 0x000fea0003800000 */
[----:B------:R-:W-:-:S07]  /*f5f0*/  IMAD.MOV.U32 R32, RZ, RZ, RZ ;  /* 0x000000ffff207224 */ /* 0x000fce00078e00ff */
.L_x_5458:
        /* <DEDUP_REMOVED lines=31> */
.L_x_5435:
[----:B------:R-:W-:Y:S01]  /*f7f0*/  IMAD.MOV.U32 R34, RZ, RZ, R29 ;  /* 0x000000ffff227224 */ /* 0x000fe200078e001d */
[----:B0123--:R-:W-:Y:S01]  /*f800*/  MOV R24, R48 ;  /* 0x0000003000187202 */ /* 0x00ffe20000000f00 */
        /* <DEDUP_REMOVED lines=13> */
.L_x_5436:
[----:B------:R-:W-:Y:S05]  /*f8e0*/  BSYNC.RECONVERGENT B1 ;  /* 0x0000000000017941 */ /* 0x000fea0003800200 */
.L_x_5434:
        /* <DEDUP_REMOVED lines=39> */
.L_x_5438:
        /* <DEDUP_REMOVED lines=16> */
.L_x_5439:
[----:B------:R-:W-:Y:S05]  /*fc60*/  BSYNC.RECONVERGENT B1 ;  /* 0x0000000000017941 */ /* 0x000fea0003800200 */
.L_x_5437:
        /* <DEDUP_REMOVED lines=38> */
.L_x_5441:
        /* <DEDUP_REMOVED lines=16> */
.L_x_5442:
[----:B------:R-:W-:Y:S05]  /*ffd0*/  BSYNC.RECONVERGENT B1 ;  /* 0x0000000000017941 */ /* 0x000fea0003800200 */
.L_x_5440:
        /* <DEDUP_REMOVED lines=38> */
.L_x_5444:
        /* <DEDUP_REMOVED lines=16> */
.L_x_5445:
[----:B------:R-:W-:Y:S05]  /*10340*/  BSYNC.RECONVERGENT B1 ;  /* 0x0000000000017941 */ /* 0x000fea0003800200 */
.L_x_5443:
        /* <DEDUP_REMOVED lines=38> */
.L_x_5447:
        /* <DEDUP_REMOVED lines=16> */
.L_x_5448:
[----:B------:R-:W-:Y:S05]  /*106b0*/  BSYNC.RECONVERGENT B1 ;  /* 0x0000000000017941 */ /* 0x000fea0003800200 */
.L_x_5446:
        /* <DEDUP_REMOVED lines=38> */
.L_x_5450:
        /* <DEDUP_REMOVED lines=16> */
.L_x_5451:
[----:B------:R-:W-:Y:S05]  /*10a20*/  BSYNC.RECONVERGENT B1 ;  /* 0x0000000000017941 */ /* 0x000fea0003800200 */
.L_x_5449:
        /* <DEDUP_REMOVED lines=38> */
.L_x_5453:
        /* <DEDUP_REMOVED lines=16> */
.L_x_5454:
[----:B------:R-:W-:Y:S05]  /*10d90*/  BSYNC.RECONVERGENT B1 ;  /* 0x0000000000017941 */ /* 0x000fea0003800200 */
.L_x_5452:
        /* <DEDUP_REMOVED lines=37> */
.L_x_5456:
        /* <DEDUP_REMOVED lines=17> */
.L_x_5457:
[----:B------:R-:W-:Y:S05]  /*11100*/  BSYNC.RECONVERGENT B1 ;  /* 0x0000000000017941 */ /* 0x000fea0003800200 */
.L_x_5455:
        /* <DEDUP_REMOVED lines=15> */
.L_x_5433:
        /* <DEDUP_REMOVED lines=39> */
.L_x_5464:
        /* <DEDUP_REMOVED lines=15> */
.L_x_5465:
[----:B------:R-:W-:Y:S05]  /*11560*/  BSYNC.RECONVERGENT B3 ;  /* 0x0000000000037941 */ /* 0x000fea0003800200 */
.L_x_5463:
        /* <DEDUP_REMOVED lines=39> */
.L_x_5467:
        /* <DEDUP_REMOVED lines=16> */
.L_x_5468:
[----:B------:R-:W-:Y:S05]  /*118e0*/  BSYNC.RECONVERGENT B3 ;  /* 0x0000000000037941 */ /* 0x000fea0003800200 */
.L_x_5466:
        /* <DEDUP_REMOVED lines=38> */
.L_x_5470:
        /* <DEDUP_REMOVED lines=16> */
.L_x_5471:
[----:B------:R-:W-:Y:S05]  /*11c50*/  BSYNC.RECONVERGENT B3 ;  /* 0x0000000000037941 */ /* 0x000fea0003800200 */
.L_x_5469:
        /* <DEDUP_REMOVED lines=37> */
.L_x_5473:
        /* <DEDUP_REMOVED lines=17> */
.L_x_5474:
[----:B------:R-:W-:Y:S05]  /*11fc0*/  BSYNC.RECONVERGENT B3 ;  /* 0x0000000000037941 */ /* 0x000fea0003800200 */
.L_x_5472:
        /* <DEDUP_REMOVED lines=8> */
.L_x_5462:
[----:B------:R-:W-:Y:S05]  /*12050*/  BSYNC.RECONVERGENT B2 ;  /* 0x0000000000027941 */ /* 0x000fea0003800200 */
.L_x_5461:
        /* <DEDUP_REMOVED lines=36> */
.L_x_5478:
[----:B------:R-:W-:Y:S01]  /*122a0*/  MOV R34, R29 ;  /* 0x0000001d00227202 */ /* 0x000fe20000000f00 */
[----:B0123--:R-:W-:Y:S01]  /*122b0*/  IMAD.MOV.U32 R24, RZ, RZ, R48 ;  /* 0x000000ffff187224 */ /* 0x00ffe200078e0030 */
[----:B------:R-:W-:Y:S02]  /*122c0*/  MOV R27, R49 ;  /* 0x00000031001b7202 */ /* 0x000fe40000000f00 */
[----:B------:R-:W-:-:S07]  /*122d0*/  MOV R25, 0x122f0 ;  /* 0x000122f000197802 */ /* 0x000fce0000000f00 */
[----:B-----5:R-:W-:Y:S05]  /*122e0*/  CALL.REL.NOINC `($__internal_89_$__cuda_sm20_div_u64) ;  /* 0x000000bc00247944 */ /* 0x020fea0003c00000 */
        /* <DEDUP_REMOVED lines=11> */
.L_x_5479:
[----:B------:R-:W-:Y:S05]  /*123a0*/  BSYNC.RECONVERGENT B3 ;  /* 0x0000000000037941 */ /* 0x000fea0003800200 */
.L_x_5477:
        /* <DEDUP_REMOVED lines=38> */
.L_x_5481:
        /* <DEDUP_REMOVED lines=17> */
.L_x_5482:
[----:B------:R-:W-:Y:S05]  /*12720*/  BSYNC.RECONVERGENT B3 ;  /* 0x0000000000037941 */ /* 0x000fea0003800200 */
.L_x_5480:
        /* <DEDUP_REMOVED lines=8> */
.L_x_5476:
[----:B------:R-:W-:Y:S05]  /*127b0*/  BSYNC.RECONVERGENT B2 ;  /* 0x0000000000027941 */ /* 0x000fea0003800200 */
.L_x_5475:
        /* <DEDUP_REMOVED lines=36> */
.L_x_5484:
[----:B------:R-:W-:Y:S01]  /*12a00*/  IMAD.MOV.U32 R34, RZ, RZ, R29 ;  /* 0x000000ffff227224 */ /* 0x000fe200078e001d */
[----:B0123--:R-:W-:Y:S01]  /*12a10*/  MOV R24, R32 ;  /* 0x0000002000187202 */ /* 0x00ffe20000000f00 */
        /* <DEDUP_REMOVED lines=14> */
.L_x_5485:
[----:B------:R-:W-:Y:S05]  /*12b00*/  BSYNC.RECONVERGENT B2 ;  /* 0x0000000000027941 */ /* 0x000fea0003800200 */
.L_x_5483:
        /* <DEDUP_REMOVED lines=8> */
.L_x_5460:
[----:B------:R-:W-:Y:S05]  /*12b90*/  BSYNC.RECONVERGENT B1 ;  /* 0x0000000000017941 */ /* 0x000fea0003800200 */
.L_x_5459:
[----:B------:R-:W0:Y:S01]  /*12ba0*/  LDCU.64 UR4, c[0x0][0x5f0] ;  /* 0x0000be00ff0477ac */ /* 0x000e220008000a00 */
[----:B------:R-:W-:Y:S01]  /*12bb0*/  MOV R23, R28 ;  /* 0x0000001c00177202 */ /* 0x000fe20000000f00 */
[----:B------:R-:W-:Y:S02]  /*12bc0*/  IMAD.MOV.U32 R22, RZ, RZ, R26 ;  /* 0x000000ffff167224 */ /* 0x000fe400078e001a */
[----:B-----5:R-:W-:Y:S01]  /*12bd0*/  FMUL.FTZ R5, R5, R4 ;  /* 0x0000000405057220 */ /* 0x020fe20000410000 */
[----:B------:R-:W4:Y:S03]  /*12be0*/  LDCU.64 UR8, c[0x0][0x520] ;  /* 0x0000a400ff0877ac */ /* 0x000f260008000a00 */
[----:B------:R-:W-:Y:S01]  /*12bf0*/  FMUL.FTZ R5, R38, R5 ;  /* 0x0000000526057220 */ /* 0x000fe20000410000 */
[----:B------:R-:W4:Y:S01]  /*12c00*/  LDCU.64 UR10, c[0x0][0x6c0] ;  /* 0x0000d800ff0a77ac */ /* 0x000f220008000a00 */
[----:B------:R-:W4:Y:S01]  /*12c10*/  LDCU UR12, c[0x0][0x868] ;  /* 0x00010d00ff0c77ac */ /* 0x000f220008000800 */
[----:B0123--:R-:W-:-:S02]  /*12c20*/  IMAD R24, R31, UR4, RZ ;  /* 0x000000041f187c24 */ /* 0x00ffc4000f8e02ff */
[----:B------:R-:W-:-:S04]  /*12c30*/  IMAD.WIDE.U32 R22, R29, UR4, R22 ;  /* 0x000000041d167c25 */ /* 0x000fc8000f8e0016 */
[----:B------:R-:W-:Y:S01]  /*12c40*/  IMAD R25, R29, UR5, R24 ;  /* 0x000000051d197c24 */ /* 0x000fe2000f8e0218 */
[C---:B----4-:R-:W-:Y:S02]  /*12c50*/  LEA R26, P1, R22.reuse, UR8, 0x2 ;  /* 0x00000008161a7c11 */ /* 0x050fe4000f8210ff */
[----:B------:R-:W-:Y:S01]  /*12c60*/  IADD3 R24, P2, PT, R22, UR10, RZ ;  /* 0x0000000a16187c10 */ /* 0x000fe2000ff5e0ff */
[----:B------:R-:W-:Y:S01]  /*12c70*/  IMAD.IADD R23, R23, 0x1, R25 ;  /* 0x0000000117177824 */ /* 0x000fe200078e0219 */
[----:B------:R-:W-:-:S04]  /*12c80*/  FSETP.GEU.FTZ.AND P0, PT, R9, UR12, PT ;  /* 0x0000000c09007c0b */ /* 0x000fc8000bf1e000 */
[----:B------:R-:W-:Y:S02]  /*12c90*/  LEA.HI.X R27, R22, UR9, R23, 0x2, P1 ;  /* 0x00000009161b7c11 */ /* 0x000fe400088f1417 */
[----:B------:R-:W-:Y:S02]  /*12ca0*/  IADD3.X R25, PT, PT, R23, UR11, RZ, P2, !PT ;  /* 0x0000000b17197c10 */ /* 0x000fe400097fe4ff */
[----:B------:R-:W-:Y:S01]  /*12cb0*/  SEL R9, RZ, 0x1, P0 ;  /* 0x00000001ff097807 */ /* 0x000fe20000000000 */
[----:B------:R4:W-:Y:S04]  /*12cc0*/  STG.E desc[UR6][R26.64], R5 ;  /* 0x000000051a007986 */ /* 0x0009e8000c101906 */
[----:B------:R4:W-:Y:S02]  /*12cd0*/  STG.E.U8 desc[UR6][R24.64], R9 ;  /* 0x0000000918007986 */ /* 0x0009e4000c101106 */
.L_x_5432:
[----:B------:R-:W-:Y:S05]  /*12ce0*/  BSYNC.RECONVERGENT B0 ;  /* 0x0000000000007941 */ /* 0x000fea0003800200 */
.L_x_5431:
        /* <DEDUP_REMOVED lines=17> */
.L_x_5513:
        /* <DEDUP_REMOVED lines=32> */
.L_x_5490:
[----:B------:R-:W-:Y:S01]  /*13000*/  IMAD.MOV.U32 R34, RZ, RZ, R32 ;  /* 0x000000ffff227224 */ /* 0x000fe200078e0020 */
[----:B------:R-:W-:Y:S01]  /*13010*/  MOV R31, R30 ;  /* 0x0000001e001f7202 */ /* 0x000fe20000000f00 */
[----:B-123--:R-:W-:Y:S01]  /*13020*/  IMAD.MOV.U32 R24, RZ, RZ, R48 ;  /* 0x000000ffff187224 */ /* 0x00efe200078e0030 */
        /* <DEDUP_REMOVED lines=14> */
.L_x_5491:
[----:B------:R-:W-:Y:S05]  /*13110*/  BSYNC.RECONVERGENT B1 ;  /* 0x0000000000017941 */ /* 0x000fea0003800200 */
.L_x_5489:
        /* <DEDUP_REMOVED lines=39> */
.L_x_5493:
        /* <DEDUP_REMOVED lines=16> */
.L_x_5494:
[----:B------:R-:W-:Y:S05]  /*13490*/  BSYNC.RECONVERGENT B1 ;  /* 0x0000000000017941 */ /* 0x000fea0003800200 */
.L_x_5492:
        /* <DEDUP_REMOVED lines=38> */
.L_x_5496:
        /* <DEDUP_REMOVED lines=17> */
.L_x_5497:
[----:B------:R-:W-:Y:S05]  /*13810*/  BSYNC.RECONVERGENT B1 ;  /* 0x0000000000017941 */ /* 0x000fea0003800200 */
.L_x_5495:
        /* <DEDUP_REMOVED lines=38> */
.L_x_5499:
        /* <DEDUP_REMOVED lines=16> */
.L_x_5500:
[----:B------:R-:W-:Y:S05]  /*13b80*/  BSYNC.RECONVERGENT B1 ;  /* 0x0000000000017941 */ /* 0x000fea0003800200 */
.L_x_5498:
        /* <DEDUP_REMOVED lines=38> */
.L_x_5502:
        /* <DEDUP_REMOVED lines=17> */
.L_x_5503:
[----:B------:R-:W-:Y:S05]  /*13f00*/  BSYNC.RECONVERGENT B1 ;  /* 0x0000000000017941 */ /* 0x000fea0003800200 */
.L_x_5501:
        /* <DEDUP_REMOVED lines=38> */
.L_x_5505:
        /* <DEDUP_REMOVED lines=16> */
.L_x_5506:
[----:B------:R-:W-:Y:S05]  /*14270*/  BSYNC.RECONVERGENT B1 ;  /* 0x0000000000017941 */ /* 0x000fea0003800200 */
.L_x_5504:
        /* <DEDUP_REMOVED lines=38> */
.L_x_5508:
        /* <DEDUP_REMOVED lines=17> */
.L_x_5509:
[----:B------:R-:W-:Y:S05]  /*145f0*/  BSYNC.RECONVERGENT B1 ;  /* 0x0000000000017941 */ /* 0x000fea0003800200 */
.L_x_5507:
        /* <DEDUP_REMOVED lines=38> */
.L_x_5511:
        /* <DEDUP_REMOVED lines=16> */
.L_x_5512:
[----:B------:R-:W-:Y:S05]  /*14960*/  BSYNC.RECONVERGENT B1 ;  /* 0x0000000000017941 */ /* 0x000fea0003800200 */
.L_x_5510:
        /* <DEDUP_REMOVED lines=15> */
.L_x_5488:
        /* <DEDUP_REMOVED lines=38> */
.L_x_5517:
        /* <DEDUP_REMOVED lines=17> */
.L_x_5518:
[----:B------:R-:W-:Y:S05]  /*14dd0*/  BSYNC.RECONVERGENT B1 ;  /* 0x0000000000017941 */ /* 0x000fea0003800200 */
.L_x_5516:
        /* <DEDUP_REMOVED lines=39> */
.L_x_5520:
        /* <DEDUP_REMOVED lines=16> */
.L_x_5521:
[----:B------:R-:W-:Y:S05]  /*15150*/  BSYNC.RECONVERGENT B1 ;  /* 0x0000000000017941 */ /* 0x000fea0003800200 */
.L_x_5519:
        /* <DEDUP_REMOVED lines=38> */
.L_x_5523:
        /* <DEDUP_REMOVED lines=17> */
.L_x_5524:
[----:B------:R-:W-:Y:S05]  /*154d0*/  BSYNC.RECONVERGENT B1 ;  /* 0x0000000000017941 */ /* 0x000fea0003800200 */
.L_x_5522:
        /* <DEDUP_REMOVED lines=38> */
.L_x_5526:
        /* <DEDUP_REMOVED lines=16> */
.L_x_5527:
[----:B------:R-:W-:Y:S05]  /*15840*/  BSYNC.RECONVERGENT B1 ;  /* 0x0000000000017941 */ /* 0x000fea0003800200 */
.L_x_5525:
        /* <DEDUP_REMOVED lines=8> */
.L_x_5515:
        /* <DEDUP_REMOVED lines=36> */
.L_x_5530:
[----:B------:R-:W-:Y:S01]  /*15b10*/  MOV R34, R32 ;  /* 0x0000002000227202 */ /* 0x000fe20000000f00 */
[----:B------:R-:W-:Y:S01]  /*15b20*/  IMAD.MOV.U32 R31, RZ, RZ, R30 ;  /* 0x000000ffff1f7224 */ /* 0x000fe200078e001e */
[----:B-123--:R-:W-:Y:S01]  /*15b30*/  MOV R24, R48 ;  /* 0x0000003000187202 */ /* 0x00efe20000000f00 */
        /* <DEDUP_REMOVED lines=14> */
.L_x_5531:
[----:B------:R-:W-:Y:S05]  /*15c20*/  BSYNC.RECONVERGENT B1 ;  /* 0x0000000000017941 */ /* 0x000fea0003800200 */
.L_x_5529:
        /* <DEDUP_REMOVED lines=39> */
.L_x_5533:
        /* <DEDUP_REMOVED lines=17> */
.L_x_5534:
[----:B------:R-:W-:Y:S05]  /*15fb0*/  BSYNC.RECONVERGENT B1 ;  /* 0x0000000000017941 */ /* 0x000fea0003800200 */
.L_x_5532:
        /* <DEDUP_REMOVED lines=8> */
.L_x_5528:
        /* <DEDUP_REMOVED lines=36> */
.L_x_5536:
        /* <DEDUP_REMOVED lines=17> */
.L_x_5537:
[----:B------:R-:W-:Y:S05]  /*16390*/  BSYNC.RECONVERGENT B1 ;  /* 0x0000000000017941 */ /* 0x000fea0003800200 */
.L_x_5535:
        /* <DEDUP_REMOVED lines=8> */
.L_x_5514:
[----:B------:R-:W0:Y:S01]  /*16420*/  LDCU.64 UR8, c[0x0][0x5f0] ;  /* 0x0000be00ff0877ac */ /* 0x000e220008000a00 */
[----:B------:R-:W-:Y:S01]  /*16430*/  MOV R29, R26 ;  /* 0x0000001a001d7202 */ /* 0x000fe20000000f00 */
[----:B------:R-:W4:Y:S01]  /*16440*/  LDCU UR4, c[0x0][0x868] ;  /* 0x00010d00ff0477ac */ /* 0x000f220008000800 */
[----:B------:R-:W1:Y:S01]  /*16450*/  LDCU.64 UR10, c[0x0][0x520] ;  /* 0x0000a400ff0a77ac */ /* 0x000e620008000a00 */
[----:B------:R-:W2:Y:S01]  /*16460*/  LDCU.64 UR12, c[0x0][0x6c0] ;  /* 0x0000d800ff0c77ac */ /* 0x000ea20008000a00 */
[----:B0-----:R-:W-:Y:S02]  /*16470*/  IMAD R5, R30, UR8, RZ ;  /* 0x000000081e057c24 */ /* 0x001fe4000f8e02ff */
[----:B------:R-:W-:Y:S01]  /*16480*/  IMAD.WIDE.U32 R22, R32, UR8, R28 ;  /* 0x0000000820167c25 */ /* 0x000fe2000f8e001c */
[----:B----4-:R-:W-:-:S03]  /*16490*/  FSET.BF.LT.FTZ.AND R28, R8, UR4, PT ;  /* 0x00000004081c7c0a */ /* 0x010fc6000b811000 */
[----:B------:R-:W-:Y:S01]  /*164a0*/  IMAD R5, R32, UR9, R5 ;  /* 0x0000000920057c24 */ /* 0x000fe2000f8e0205 */
[----:B------:R-:W-:Y:S02]  /*164b0*/  FSETP.GEU.FTZ.AND P0, PT, R8, UR4, PT ;  /* 0x0000000408007c0b */ /* 0x000fe4000bf1e000 */
[C---:B-1----:R-:W-:Y:S01]  /*164c0*/  LEA R26, P1, R22.reuse, UR10, 0x2 ;  /* 0x0000000a161a7c11 */ /* 0x042fe2000f8210ff */
[----:B------:R-:W-:Y:S02]  /*164d0*/  IMAD.IADD R9, R23, 0x1, R5 ;  /* 0x0000000117097824 */ /* 0x000fe400078e0205 */
[----:B-----5:R-:W-:Y:S01]  /*164e0*/  FMUL.FTZ R5, R3, R28 ;  /* 0x0000001c03057220 */ /* 0x020fe20000410000 */
[C---:B--23--:R-:W-:Y:S02]  /*164f0*/  IADD3 R24, P2, PT, R22.reuse, UR12, RZ ;  /* 0x0000000c16187c10 */ /* 0x04cfe4000ff5e0ff */
[----:B------:R-:W-:Y:S01]  /*16500*/  LEA.HI.X R27, R22, UR11, R9, 0x2, P1 ;  /* 0x0000000b161b7c11 */ /* 0x000fe200088f1409 */
[----:B------:R-:W-:Y:S01]  /*16510*/  FMUL.FTZ R5, R38, R5 ;  /* 0x0000000526057220 */ /* 0x000fe20000410000 */
[----:B------:R-:W-:-:S02]  /*16520*/  IADD3.X R25, PT, PT, R9, UR13, RZ, P2, !PT ;  /* 0x0000000d09197c10 */ /* 0x000fc400097fe4ff */
[----:B------:R-:W-:Y:S02]  /*16530*/  SEL R9, RZ, 0x1, P0 ;  /* 0x00000001ff097807 */ /* 0x000fe40000000000 */
[----:B------:R0:W-:Y:S04]  /*16540*/  STG.E desc[UR6][R26.64], R5 ;  /* 0x000000051a007986 */ /* 0x0001e8000c101906 */
[----:B------:R0:W-:Y:S02]  /*16550*/  STG.E.U8 desc[UR6][R24.64], R9 ;  /* 0x0000000918007986 */ /* 0x0001e4000c101106 */
.L_x_5487:
[----:B------:R-:W-:Y:S05]  /*16560*/  BSYNC.RECONVERGENT B0 ;  /* 0x0000000000007941 */ /* 0x000fea0003800200 */
.L_x_5486:
        /* <DEDUP_REMOVED lines=8> */
[----:B0---4-:R-:W-:Y:S02]  /*165f0*/  HFMA2 R9, -RZ, RZ, 0, 0 ;  /* 0x00000000ff097431 */ /* 0x011fe400000001ff */
[----:B------:R-:W-:Y:S01]  /*16600*/  IMAD.MOV.U32 R26, RZ, RZ, RZ ;  /* 0x000000ffff1a7224 */ /* 0x000fe200078e00ff */
[----:B------:R-:W0:Y:S01]  /*16610*/  LDCU UR4, c[0x0][0x6b8] ;  /* 0x0000d700ff0477ac */ /* 0x000e220008000800 */
[----:B-1----:R-:W-:Y:S02]  /*16620*/  IMAD.U32 R31, RZ, RZ, UR5 ;  /* 0x00000005ff1f7e24 */ /* 0x002fe4000f8e00ff */
[----:B0-----:R-:W-:-:S03]  /*16630*/  IMAD.U32 R28, RZ, RZ, UR4 ;  /* 0x00000004ff1c7e24 */ /* 0x001fc6000f8e00ff */
[----:B------:R-:W-:-:S04]  /*16640*/  IADD3 R5, PT, PT, R31, -0x2, RZ ;  /* 0xfffffffe1f057810 */ /* 0x000fc80007ffe0ff */
[----:B------:R-:W-:-:S13]  /*16650*/  ISETP.GE.U32.AND P0, PT, R5, 0x7, PT ;  /* 0x000000070500780c */ /* 0x000fda0003f06070 */
[----:B------:R-:W-:Y:S05]  /*16660*/  @!P0 BRA `(.L_x_5540) ;  /* 0x0000001c001c8947 */ /* 0x000fea0003800000 */
[----:B------:R-:W-:-:S07]  /*16670*/  MOV R8, RZ ;  /* 0x000000ff00087202 */ /* 0x000fce0000000f00 */
.L_x_5565:
        /* <DEDUP_REMOVED lines=31> */
.L_x_5542:
[----:B------:R-:W-:Y:S01]  /*16870*/  MOV R34, R30 ;  /* 0x0000001e00227202 */ /* 0x000fe20000000f00 */
[----:B------:R-:W-:Y:S01]  /*16880*/  IMAD.MOV.U32 R31, RZ, RZ, R29 ;  /* 0x000000ffff1f7224 */ /* 0x000fe200078e001d */
[----:B--23--:R-:W-:Y:S01]  /*16890*/  MOV R24, R32 ;  /* 0x0000002000187202 */ /* 0x00cfe20000000f00 */
        /* <DEDUP_REMOVED lines=14> */
.L_x_5543:
[----:B------:R-:W-:Y:S05]  /*16980*/  BSYNC.RECONVERGENT B1 ;  /* 0x0000000000017941 */ /* 0x000fea0003800200 */
.L_x_5541:
        /* <DEDUP_REMOVED lines=39> */
.L_x_5545:
        /* <DEDUP_REMOVED lines=17> */
.L_x_5546:
[----:B------:R-:W-:Y:S05]  /*16d10*/  BSYNC.RECONVERGENT B1 ;  /* 0x0000000000017941 */ /* 0x000fea0003800200 */
.L_x_5544:
        /* <DEDUP_REMOVED lines=38> */
.L_x_5548:
        /* <DEDUP_REMOVED lines=17> */
.L_x_5549:
[----:B------:R-:W-:Y:S05]  /*17090*/  BSYNC.RECONVERGENT B1 ;  /* 0x0000000000017941 */ /* 0x000fea0003800200 */
.L_x_5547:
        /* <DEDUP_REMOVED lines=38> */
.L_x_5551:
        /* <DEDUP_REMOVED lines=17> */
.L_x_5552:
[----:B------:R-:W-:Y:S05]  /*17410*/  BSYNC.RECONVERGENT B1 ;  /* 0x0000000000017941 */ /* 0x000fea0003800200 */
.L_x_5550:
        /* <DEDUP_REMOVED lines=38> */
.L_x_5554:
        /* <DEDUP_REMOVED lines=16> */
.L_x_5555:
[----:B------:R-:W-:Y:S05]  /*17780*/  BSYNC.RECONVERGENT B1 ;  /* 0x0000000000017941 */ /* 0x000fea0003800200 */
.L_x_5553:
        /* <DEDUP_REMOVED lines=38> */
.L_x_5557:
        /* <DEDUP_REMOVED lines=17> */
.L_x_5558:
[----:B------:R-:W-:Y:S05]  /*17b00*/  BSYNC.RECONVERGENT B1 ;  /* 0x0000000000017941 */ /* 0x000fea0003800200 */
.L_x_5556:
        /* <DEDUP_REMOVED lines=38> */
.L_x_5560:
        /* <DEDUP_REMOVED lines=16> */
.L_x_5561:
[----:B------:R-:W-:Y:S05]  /*17e70*/  BSYNC.RECONVERGENT B1 ;  /* 0x0000000000017941 */ /* 0x000fea0003800200 */
.L_x_5559:
        /* <DEDUP_REMOVED lines=37> */
.L_x_5563:
        /* <DEDUP_REMOVED lines=17> */
.L_x_5564:
[----:B------:R-:W-:Y:S05]  /*181e0*/  BSYNC.RECONVERGENT B1 ;  /* 0x0000000000017941 */ /* 0x000fea0003800200 */
.L_x_5562:
        /* <DEDUP_REMOVED lines=15> */
.L_x_5540:
        /* <DEDUP_REMOVED lines=37> */
.L_x_5569:
        /* <DEDUP_REMOVED lines=17> */
.L_x_5570:
[----:B------:R-:W-:Y:S05]  /*18640*/  BSYNC.RECONVERGENT B1 ;  /* 0x0000000000017941 */ /* 0x000fea0003800200 */
.L_x_5568:
        /* <DEDUP_REMOVED lines=39> */
.L_x_5572:
        /* <DEDUP_REMOVED lines=17> */
.L_x_5573:
[----:B------:R-:W-:Y:S05]  /*189d0*/  BSYNC.RECONVERGENT B1 ;  /* 0x0000000000017941 */ /* 0x000fea0003800200 */
.L_x_5571:
        /* <DEDUP_REMOVED lines=38> */
.L_x_5575:
        /* <DEDUP_REMOVED lines=17> */
.L_x_5576:
[----:B------:R-:W-:Y:S05]  /*18d50*/  BSYNC.RECONVERGENT B1 ;  /* 0x0000000000017941 */ /* 0x000fea0003800200 */
.L_x_5574:
        /* <DEDUP_REMOVED lines=37> */
.L_x_5578:
        /* <DEDUP_REMOVED lines=16> */
.L_x_5579:
[----:B------:R-:W-:Y:S05]  /*190b0*/  BSYNC.RECONVERGENT B1 ;  /* 0x0000000000017941 */ /* 0x000fea0003800200 */
.L_x_5577:
        /* <DEDUP_REMOVED lines=8> */
.L_x_5567:
        /* <DEDUP_REMOVED lines=35> */
.L_x_5582:
        /* <DEDUP_REMOVED lines=17> */
.L_x_5583:
[----:B------:R-:W-:Y:S05]  /*19480*/  BSYNC.RECONVERGENT B1 ;  /* 0x0000000000017941 */ /* 0x000fea0003800200 */
.L_x_5581:
        /* <DEDUP_REMOVED lines=38> */
.L_x_5585:
        /* <DEDUP_REMOVED lines=16> */
.L_x_5586:
[----:B------:R-:W-:Y:S05]  /*197f0*/  BSYNC.RECONVERGENT B1 ;  /* 0x0000000000017941 */ /* 0x000fea0003800200 */
.L_x_5584:
        /* <DEDUP_REMOVED lines=8> */
.L_x_5580:
        /* <DEDUP_REMOVED lines=36> */
.L_x_5588:
[----:B------:R-:W-:Y:S01]  /*19ac0*/  IMAD.MOV.U32 R34, RZ, RZ, R30 ;  /* 0x000000ffff227224 */ /* 0x000fe200078e001e */
[----:B------:R-:W-:Y:S01]  /*19ad0*/  MOV R31, R29 ;  /* 0x0000001d001f7202 */ /* 0x000fe20000000f00 */
[----:B--23--:R-:W-:Y:S01]  /*19ae0*/  IMAD.MOV.U32 R24, RZ, RZ, R32 ;  /* 0x000000ffff187224 */ /* 0x00cfe200078e0020 */
        /* <DEDUP_REMOVED lines=13> */
.L_x_5589:
[----:B------:R-:W-:Y:S05]  /*19bc0*/  BSYNC.RECONVERGENT B1 ;  /* 0x0000000000017941 */ /* 0x000fea0003800200 */
.L_x_5587:
[----:B------:R-:W0:Y:S01]  /*19bd0*/  LDC.64 R22, c[0x0][R5+0x450] ;  /* 0x0001140005167b82 */ /* 0x000e220000000a00 */
[----:B------:R-:W-:Y:S02]  /*19be0*/  IMAD.MOV.U32 R8, RZ, RZ, R26 ;  /* 0x000000ffff087224 */ /* 0x000fe400078e001a */
[-C--:B0-----:R-:W-:Y:S02]  /*19bf0*/  IMAD R23, R23, R24.reuse, RZ ;  /* 0x0000001817177224 */ /* 0x081fe400078e02ff */
[----:B------:R-:W-:-:S04]  /*19c00*/  IMAD.WIDE.U32 R8, R22, R24, R8 ;  /* 0x0000001816087225 */ /* 0x000fc800078e0008 */
[----:B------:R-:W-:Y:S01]  /*19c10*/  IMAD R23, R22, R25, R23 ;  /* 0x0000001916177224 */ /* 0x000fe200078e0217 */
[----:B------:R-:W-:-:S03]  /*19c20*/  MOV R26, R8 ;  /* 0x00000008001a7202 */ /* 0x000fc60000000f00 */
[----:B------:R-:W-:-:S07]  /*19c30*/  IMAD.IADD R9, R9, 0x1, R23 ;  /* 0x0000000109097824 */ /* 0x000fce00078e0217 */
.L_x_5566:
[----:B------:R-:W0:Y:S01]  /*19c40*/  LDCU.64 UR8, c[0x0][0x5f0] ;  /* 0x0000be00ff0877ac */ /* 0x000e220008000a00 */
[----:B------:R-:W-:Y:S01]  /*19c50*/  MOV R8, R26 ;  /* 0x0000001a00087202 */ /* 0x000fe20000000f00 */
[----:B------:R-:W1:Y:S01]  /*19c60*/  LDCU UR4, c[0x0][0x868] ;  /* 0x00010d00ff0477ac */ /* 0x000e620008000800 */
[----:B------:R-:W2:Y:S01]  /*19c70*/  LDCU.64 UR10, c[0x0][0x520] ;  /* 0x0000a400ff0a77ac */ /* 0x000ea20008000a00 */
[----:B------:R-:W4:Y:S01]  /*19c80*/  LDCU.64 UR12, c[0x0][0x6c0] ;  /* 0x0000d800ff0c77ac */ /* 0x000f220008000a00 */
[----:B0-----:R-:W-:Y:S02]  /*19c90*/  IMAD R29, R29, UR8, RZ ;  /* 0x000000081d1d7c24 */ /* 0x001fe4000f8e02ff */
[----:B------:R-:W-:Y:S01]  /*19ca0*/  IMAD.WIDE.U32 R8, R30, UR8, R8 ;  /* 0x000000081e087c25 */ /* 0x000fe2000f8e0008 */
[----:B-1----:R-:W-:-:S03]  /*19cb0*/  FSET.BF.LT.FTZ.AND R5, R7, UR4, PT ;  /* 0x0000000407057c0a */ /* 0x002fc6000b811000 */
[----:B------:R-:W-:Y:S01]  /*19cc0*/  IMAD R29, R30, UR9, R29 ;  /* 0x000000091e1d7c24 */ /* 0x000fe2000f8e021d */
[----:B------:R-:W-:Y:S02]  /*19cd0*/  FSETP.GEU.FTZ.AND P0, PT, R7, UR4, PT ;  /* 0x0000000407007c0b */ /* 0x000fe4000bf1e000 */
[----:B--23--:R-:W-:Y:S01]  /*19ce0*/  LEA R24, P1, R8, UR10, 0x2 ;  /* 0x0000000a08187c11 */ /* 0x00cfe2000f8210ff */
[----:B------:R-:W-:Y:S02]  /*19cf0*/  IMAD.IADD R9, R9, 0x1, R29 ;  /* 0x0000000109097824 */ /* 0x000fe400078e021d */
[----:B-----5:R-:W-:Y:S01]  /*19d00*/  FMUL.FTZ R5, R2, R5 ;  /* 0x0000000502057220 */ /* 0x020fe20000410000 */
[----:B----4-:R-:W-:Y:S02]  /*19d10*/  IADD3 R22, P2, PT, R8, UR12, RZ ;  /* 0x0000000c08167c10 */ /* 0x010fe4000ff5e0ff */
[----:B------:R-:W-:Y:S01]  /*19d20*/  SEL R7, RZ, 0x1, P0 ;  /* 0x00000001ff077807 */ /* 0x000fe20000000000 */
[----:B------:R-:W-:Y:S01]  /*19d30*/  FMUL.FTZ R5, R38, R5 ;  /* 0x0000000526057220 */ /* 0x000fe20000410000 */
[----:B------:R-:W-:-:S02]  /*19d40*/  LEA.HI.X R25, R8, UR11, R9, 0x2, P1 ;  /* 0x0000000b08197c11 */ /* 0x000fc400088f1409 */
[----:B------:R-:W-:-:S03]  /*19d50*/  IADD3.X R23, PT, PT, R9, UR13, RZ, P2, !PT ;  /* 0x0000000d09177c10 */ /* 0x000fc600097fe4ff */
[----:B------:R1:W-:Y:S04]  /*19d60*/  STG.E desc[UR6][R24.64], R5 ;  /* 0x0000000518007986 */ /* 0x0003e8000c101906 */
[----:B------:R1:W-:Y:S02]  /*19d70*/  STG.E.U8 desc[UR6][R22.64], R7 ;  /* 0x0000000716007986 */ /* 0x0003e4000c101106 */
.L_x_5539:
[----:B------:R-:W-:Y:S05]  /*19d80*/  BSYNC.RECONVERGENT B0 ;  /* 0x0000000000007941 */ /* 0x000fea0003800200 */
.L_x_5538:
        /* <DEDUP_REMOVED lines=15> */
.L_x_5616:
        /* <DEDUP_REMOVED lines=31> */
.L_x_5593:
        /* <DEDUP_REMOVED lines=17> */
.L_x_5594:
[----:B------:R-:W-:Y:S05]  /*1a180*/  BSYNC.RECONVERGENT B0 ;  /* 0x0000000000007941 */ /* 0x000fea0003800200 */
.L_x_5592:
        /* <DEDUP_REMOVED lines=39> */
.L_x_5596:
        /* <DEDUP_REMOVED lines=17> */
.L_x_5597:
[----:B------:R-:W-:Y:S05]  /*1a510*/  BSYNC.RECONVERGENT B0 ;  /* 0x0000000000007941 */ /* 0x000fea0003800200 */
.L_x_5595:
        /* <DEDUP_REMOVED lines=39> */
.L_x_5599:
        /* <DEDUP_REMOVED lines=17> */
.L_x_5600:
[----:B------:R-:W-:Y:S05]  /*1a8a0*/  BSYNC.RECONVERGENT B0 ;  /* 0x0000000000007941 */ /* 0x000fea0003800200 */
.L_x_5598:
        /* <DEDUP_REMOVED lines=38> */
.L_x_5602:
        /* <DEDUP_REMOVED lines=17> */
.L_x_5603:
[----:B------:R-:W-:Y:S05]  /*1ac20*/  BSYNC.RECONVERGENT B0 ;  /* 0x0000000000007941 */ /* 0x000fea0003800200 */
.L_x_5601:
        /* <DEDUP_REMOVED lines=38> */
.L_x_5605:
        /* <DEDUP_REMOVED lines=17> */
.L_x_5606:
[----:B------:R-:W-:Y:S05]  /*1afa0*/  BSYNC.RECONVERGENT B0 ;  /* 0x0000000000007941 */ /* 0x000fea0003800200 */
.L_x_5604:
        /* <DEDUP_REMOVED lines=38> */
.L_x_5608:
[----:B------:R-:W-:Y:S01]  /*1b210*/  MOV R34, R48 ;  /* 0x0000003000227202 */ /* 0x000fe20000000f00 */
[----:B------:R-:W-:Y:S01]  /*1b220*/  IMAD.MOV.U32 R31, RZ, RZ, R49 ;  /* 0x000000ffff1f7224 */ /* 0x000fe200078e0031 */
[----:B------:R-:W-:Y:S02]  /*1b230*/  MOV R24, R32 ;  /* 0x0000002000187202 */ /* 0x000fe40000000f00 */
[----:B------:R-:W-:Y:S02]  /*1b240*/  MOV R27, R33 ;  /* 0x00000021001b7202 */ /* 0x000fe40000000f00 */
[----:B------:R-:W-:-:S07]  /*1b250*/  MOV R25, 0x1b270 ;  /* 0x0001b27000197802 */ /* 0x000fce0000000f00 */
[----:B-----5:R-:W-:Y:S05]  /*1b260*/  CALL.REL.NOINC `($__internal_89_$__cuda_sm20_div_u64) ;  /* 0x0000002c00447944 */ /* 0x020fea0003c00000 */
        /* <DEDUP_REMOVED lines=11> */
.L_x_5609:
[----:B------:R-:W-:Y:S05]  /*1b320*/  BSYNC.RECONVERGENT B0 ;  /* 0x0000000000007941 */ /* 0x000fea0003800200 */
.L_x_5607:
        /* <DEDUP_REMOVED lines=38> */
.L_x_5611:
        /* <DEDUP_REMOVED lines=17> */
.L_x_5612:
[----:B------:R-:W-:Y:S05]  /*1b6a0*/  BSYNC.RECONVERGENT B0 ;  /* 0x0000000000007941 */ /* 0x000fea0003800200 */
.L_x_5610:
        /* <DEDUP_REMOVED lines=38> */
.L_x_5614:
[----:B------:R-:W-:Y:S01]  /*1b910*/  MOV R34, R48 ;  /* 0x0000003000227202 */ /* 0x000fe20000000f00 */
[----:B------:R-:W-:Y:S01]  /*1b920*/  IMAD.MOV.U32 R24, RZ, RZ, R32 ;  /* 0x000000ffff187224 */ /* 0x000fe200078e0020 */
[----:B------:R-:W-:Y:S02]  /*1b930*/  MOV R31, R49 ;  /* 0x00000031001f7202 */ /* 0x000fe40000000f00 */
[----:B------:R-:W-:Y:S02]  /*1b940*/  MOV R27, R33 ;  /* 0x00000021001b7202 */ /* 0x000fe40000000f00 */
[----:B------:R-:W-:-:S07]  /*1b950*/  MOV R25, 0x1b970 ;  /* 0x0001b97000197802 */ /* 0x000fce0000000f00 */
[----:B-----5:R-:W-:Y:S05]  /*1b960*/  CALL.REL.NOINC `($__internal_89_$__cuda_sm20_div_u64) ;  /* 0x0000002400847944 */ /* 0x020fea0003c00000 */
        /* <DEDUP_REMOVED lines=10> */
.L_x_5615:
[----:B------:R-:W-:Y:S05]  /*1ba10*/  BSYNC.RECONVERGENT B0 ;  /* 0x0000000000007941 */ /* 0x000fea0003800200 */
.L_x_5613:
        /* <DEDUP_REMOVED lines=15> */
.L_x_5591:
        /* <DEDUP_REMOVED lines=37> */
.L_x_5620:
[----:B------:R-:W-:Y:S01]  /*1bd60*/  MOV R34, R29 ;  /* 0x0000001d00227202 */ /* 0x000fe20000000f00 */
[----:B--23--:R-:W-:Y:S01]  /*1bd70*/  IMAD.MOV.U32 R24, RZ, RZ, R32 ;  /* 0x000000ffff187224 */ /* 0x00cfe200078e0020 */
[----:B------:R-:W-:Y:S02]  /*1bd80*/  MOV R31, R28 ;  /* 0x0000001c001f7202 */ /* 0x000fe40000000f00 */
[----:B------:R-:W-:Y:S02]  /*1bd90*/  MOV R27, R33 ;  /* 0x00000021001b7202 */ /* 0x000fe40000000f00 */
[----:B------:R-:W-:-:S07]  /*1bda0*/  MOV R25, 0x1bdc0 ;  /* 0x0001bdc000197802 */ /* 0x000fce0000000f00 */
[----:B-----5:R-:W-:Y:S05]  /*1bdb0*/  CALL.REL.NOINC `($__internal_89_$__cuda_sm20_div_u64) ;  /* 0x0000002000707944 */ /* 0x020fea0003c00000 */
        /* <DEDUP_REMOVED lines=11> */
.L_x_5621:
[----:B------:R-:W-:Y:S05]  /*1be70*/  BSYNC.RECONVERGENT B0 ;  /* 0x0000000000007941 */ /* 0x000fea0003800200 */
.L_x_5619:
        /* <DEDUP_REMOVED lines=39> */
.L_x_5623:
        /* <DEDUP_REMOVED lines=17> */
.L_x_5624:
[----:B------:R-:W-:Y:S05]  /*1c200*/  BSYNC.RECONVERGENT B0 ;  /* 0x0000000000007941 */ /* 0x000fea0003800200 */
.L_x_5622:
        /* <DEDUP_REMOVED lines=39> */
.L_x_5626:
        /* <DEDUP_REMOVED lines=17> */
.L_x_5627:
[----:B------:R-:W-:Y:S05]  /*1c590*/  BSYNC.RECONVERGENT B0 ;  /* 0x0000000000007941 */ /* 0x000fea0003800200 */
.L_x_5625:
        /* <DEDUP_REMOVED lines=38> */
.L_x_5629:
        /* <DEDUP_REMOVED lines=16> */
.L_x_5630:
[----:B------:R-:W-:Y:S05]  /*1c900*/  BSYNC.RECONVERGENT B0 ;  /* 0x0000000000007941 */ /* 0x000fea0003800200 */
.L_x_5628:
        /* <DEDUP_REMOVED lines=8> */
.L_x_5618:
        /* <DEDUP_REMOVED lines=35> */
.L_x_5633:
        /* <DEDUP_REMOVED lines=17> */
.L_x_5634:
[----:B------:R-:W-:Y:S05]  /*1ccd0*/  BSYNC.RECONVERGENT B0 ;  /* 0x0000000000007941 */ /* 0x000fea0003800200 */
.L_x_5632:
        /* <DEDUP_REMOVED lines=39> */
.L_x_5636:
        /* <DEDUP_REMOVED lines=17> */
.L_x_5637:
[----:B------:R-:W-:Y:S05]  /*1d060*/  BSYNC.RECONVERGENT B0 ;  /* 0x0000000000007941 */ /* 0x000fea0003800200 */
.L_x_5635:
        /* <DEDUP_REMOVED lines=8> */
.L_x_5631:
        /* <DEDUP_REMOVED lines=36> */
.L_x_5639:
[----:B------:R-:W-:Y:S01]  /*1d330*/  IMAD.MOV.U32 R34, RZ, RZ, R29 ;  /* 0x000000ffff227224 */ /* 0x000fe200078e001d */
[----:B------:R-:W-:Y:S01]  /*1d340*/  MOV R31, R28 ;  /* 0x0000001c001f7202 */ /* 0x000fe20000000f00 */
[----:B------:R-:W-:Y:S01]  /*1d350*/  IMAD.MOV.U32 R27, RZ, RZ, R33 ;  /* 0x000000ffff1b7224 */ /* 0x000fe200078e0021 */
[----:B--23--:R-:W-:Y:S02]  /*1d360*/  MOV R24, R32 ;  /* 0x0000002000187202 */ /* 0x00cfe40000000f00 */
        /* <DEDUP_REMOVED lines=13> */
.L_x_5640:
[----:B------:R-:W-:Y:S05]  /*1d440*/  BSYNC.RECONVERGENT B0 ;  /* 0x0000000000007941 */ /* 0x000fea0003800200 */
.L_x_5638:
        /* <DEDUP_REMOVED lines=8> */
.L_x_5617:
[----:B------:R-:W0:Y:S01]  /*1d4d0*/  LDCU.64 UR8, c[0x0][0x5f0] ;  /* 0x0000be00ff0877ac */ /* 0x000e220008000a00 */
[-C--:B------:R-:W-:Y:S01]  /*1d4e0*/  LOP3.LUT R9, R9, R8.reuse, RZ, 0x3c, !PT ;  /* 0x0000000809097212 */ /* 0x080fe200078e3cff */
[----:B------:R-:W1:Y:S03]  /*1d4f0*/  LDCU UR4, c[0x0][0x868] ;  /* 0x00010d00ff0477ac */ /* 0x000e660008000800 */
[C---:B------:R-:W-:Y:S01]  /*1d500*/  LOP3.LUT R8, R9.reuse, R8, RZ, 0x3c, !PT ;  /* 0x0000000809087212 */ /* 0x040fe200078e3cff */
[----:B------:R-:W4:Y:S03]  /*1d510*/  LDCU.64 UR10, c[0x0][0x520] ;  /* 0x0000a400ff0a77ac */ /* 0x000f260008000a00 */
[----:B------:R-:W-:Y:S01]  /*1d520*/  LOP3.LUT R9, R9, R8, RZ, 0x3c, !PT ;  /* 0x0000000809097212 */ /* 0x000fe200078e3cff */
[----:B------:R-:W2:Y:S01]  /*1d530*/  LDCU.64 UR12, c[0x0][0x6c0] ;  /* 0x0000d800ff0c77ac */ /* 0x000ea20008000a00 */
[----:B0-----:R-:W-:-:S02]  /*1d540*/  IMAD R28, R28, UR8, RZ ;  /* 0x000000081c1c7c24 */ /* 0x001fc4000f8e02ff */
[----:B------:R-:W-:Y:S01]  /*1d550*/  IMAD.WIDE.U32 R8, R29, UR8, R8 ;  /* 0x000000081d087c25 */ /* 0x000fe2000f8e0008 */
[----:B-1----:R-:W-:-:S03]  /*1d560*/  FSET.BF.LT.FTZ.AND R5, R6, UR4, PT ;  /* 0x0000000406057c0a */ /* 0x002fc6000b811000 */
[----:B------:R-:W-:Y:S01]  /*1d570*/  IMAD R7, R29, UR9, R28 ;  /* 0x000000091d077c24 */ /* 0x000fe2000f8e021c */
[----:B------:R-:W-:Y:S02]  /*1d580*/  FSETP.GEU.FTZ.AND P0, PT, R6, UR4, PT ;  /* 0x0000000406007c0b */ /* 0x000fe4000bf1e000 */
[----:B----4-:R-:W-:Y:S01]  /*1d590*/  LEA R22, P1, R8, UR10, 0x2 ;  /* 0x0000000a08167c11 */ /* 0x010fe2000f8210ff */
        /* <DEDUP_REMOVED lines=8> */
[----:B------:R0:W-:Y:S01]  /*1d620*/  STG.E.U8 desc[UR6][R24.64], R7 ;  /* 0x0000000718007986 */ /* 0x0001e2000c101106 */
[----:B------:R-:W-:Y:S05]  /*1d630*/  BRA `(.L_x_5590) ;  /* 0x0000000400907947 */ /* 0x000fea0003800000 */
.L_x_5430:
        /* <DEDUP_REMOVED lines=18> */
[----:B-----5:R-:W-:Y:S01]  /*1d760*/  FMUL.FTZ R5, R5, R4 ;  /* 0x0000000405057220 */ /* 0x020fe20000410000 */
[----:B------:R-:W0:Y:S03]  /*1d770*/  LDCU.64 UR10, c[0x0][0x520] ;  /* 0x0000a400ff0a77ac */ /* 0x000e260008000a00 */
[----:B------:R-:W-:Y:S01]  /*1d780*/  FMUL.FTZ R5, R38, R5 ;  /* 0x0000000526057220 */ /* 0x000fe20000410000 */
[----:B------:R-:W0:Y:S01]  /*1d790*/  LDCU.64 UR12, c[0x0][0x6c0] ;  /* 0x0000d800ff0c77ac */ /* 0x000e220008000a00 */
[----:B------:R-:W0:Y:S01]  /*1d7a0*/  LDCU UR4, c[0x0][0x868] ;  /* 0x00010d00ff0477ac */ /* 0x000e220008000800 */
[----:B----4-:R-:W-:Y:S02]  /*1d7b0*/  IMAD R22, R40, UR8, RZ ;  /* 0x0000000828167c24 */ /* 0x010fe4000f8e02ff */
[----:B------:R-:W-:-:S04]  /*1d7c0*/  IMAD.WIDE.U32 R26, R45, UR8, RZ ;  /* 0x000000082d1a7c25 */ /* 0x000fc8000f8e00ff */
[----:B------:R-:W-:Y:S01]  /*1d7d0*/  IMAD R23, R45, UR9, R22 ;  /* 0x000000092d177c24 */ /* 0x000fe2000f8e0216 */
[C---:B0123--:R-:W-:Y:S02]  /*1d7e0*/  LEA R24, P3, R26.reuse, UR10, 0x2 ;  /* 0x0000000a1a187c11 */ /* 0x04ffe4000f8610ff */
[C---:B------:R-:W-:Y:S02]  /*1d7f0*/  IADD3 R22, P4, PT, R26.reuse, UR12, RZ ;  /* 0x0000000c1a167c10 */ /* 0x040fe4000ff9e0ff */
[----:B------:R-:W-:Y:S02]  /*1d800*/  IADD3 R23, PT, PT, R27, R23, RZ ;  /* 0x000000171b177210 */ /* 0x000fe40007ffe0ff */
[----:B------:R-:W-:Y:S02]  /*1d810*/  FSETP.GEU.FTZ.AND P5, PT, R9, UR4, PT ;  /* 0x0000000409007c0b */ /* 0x000fe4000bfbe000 */
[----:B------:R-:W-:Y:S02]  /*1d820*/  LEA.HI.X R25, R26, UR11, R23, 0x2, P3 ;  /* 0x0000000b1a197c11 */ /* 0x000fe400098f1417 */
[----:B------:R-:W-:-:S02]  /*1d830*/  IADD3.X R23, PT, PT, R23, UR13, RZ, P4, !PT ;  /* 0x0000000d17177c10 */ /* 0x000fc4000a7fe4ff */
[----:B------:R-:W-:Y:S01]  /*1d840*/  SEL R9, RZ, 0x1, P5 ;  /* 0x00000001ff097807 */ /* 0x000fe20002800000 */
[----:B------:R4:W-:Y:S04]  /*1d850*/  STG.E desc[UR6][R24.64], R5 ;  /* 0x0000000518007986 */ /* 0x0009e8000c101906 */
[----:B------:R4:W-:Y:S02]  /*1d860*/  STG.E.U8 desc[UR6][R22.64], R9 ;  /* 0x0000000916007986 */ /* 0x0009e4000c101106 */
.L_x_5642:
[----:B------:R-:W-:Y:S05]  /*1d870*/  BSYNC.RECONVERGENT B0 ;  /* 0x0000000000007941 */ /* 0x000fea0003800200 */
.L_x_5641:
[----:B------:R-:W-:Y:S04]  /*1d880*/  BSSY.RECONVERGENT B0, `(.L_x_5643) ;  /* 0x0000015000007945 */ /* 0x000fe80003800200 */
[----:B------:R-:W-:Y:S05]  /*1d890*/  @P0 BRA `(.L_x_5644) ;  /* 0x00000000004c0947 */ /* 0x000fea0003800000 */
[----:B------:R-:W4:Y:S01]  /*1d8a0*/  LDCU.64 UR8, c[0x0][0x5f0] ;  /* 0x0000be00ff0877ac */ /* 0x000f220008000a00 */
[----:B------:R-:W0:Y:S01]  /*1d8b0*/  LDCU UR4, c[0x0][0x868] ;  /* 0x00010d00ff0477ac */ /* 0x000e220008000800 */
[----:B------:R-:W1:Y:S01]  /*1d8c0*/  LDCU.64 UR10, c[0x0][0x520] ;  /* 0x0000a400ff0a77ac */ /* 0x000e620008000a00 */
[----:B------:R-:W1:Y:S01]  /*1d8d0*/  LDCU.64 UR12, c[0x0][0x6c0] ;  /* 0x0000d800ff0c77ac */ /* 0x000e620008000a00 */
[----:B----4-:R-:W-:Y:S02]  /*1d8e0*/  IMAD R5, R34, UR8, RZ ;  /* 0x0000000822057c24 */ /* 0x010fe4000f8e02ff */
[----:B------:R-:W-:Y:S01]  /*1d8f0*/  IMAD.WIDE.U32 R26, R32, UR8, RZ ;  /* 0x00000008201a7c25 */ /* 0x000fe2000f8e00ff */
[----:B0-----:R-:W-:-:S03]  /*1d900*/  FSETP.GEU.FTZ.AND P4, PT, R8, UR4, PT ;  /* 0x0000000408007c0b */ /* 0x001fc6000bf9e000 */
[----:B------:R-:W-:Y:S01]  /*1d910*/  IMAD R5, R32, UR9, R5 ;  /* 0x0000000920057c24 */ /* 0x000fe2000f8e0205 */
[----:B------:R-:W-:Y:S02]  /*1d920*/  FSET.BF.LT.FTZ.AND R32, R8, UR4, PT ;  /* 0x0000000408207c0a */ /* 0x000fe4000b811000 */
[C---:B-123--:R-:W-:Y:S02]  /*1d930*/  LEA R24, P0, R26.reuse, UR10, 0x2 ;  /* 0x0000000a1a187c11 */ /* 0x04efe4000f8010ff */
[----:B------:R-:W-:Y:S01]  /*1d940*/  IADD3 R5, PT, PT, R27, R5, RZ ;  /* 0x000000051b057210 */ /* 0x000fe20007ffe0ff */
[----:B-----5:R-:W-:Y:S01]  /*1d950*/  FMUL.FTZ R9, R3, R32 ;  /* 0x0000002003097220 */ /* 0x020fe20000410000 */
[C---:B------:R-:W-:Y:S02]  /*1d960*/  IADD3 R22, P3, PT, R26.reuse, UR12, RZ ;  /* 0x0000000c1a167c10 */ /* 0x040fe4000ff7e0ff */
[----:B------:R-:W-:Y:S01]  /*1d970*/  LEA.HI.X R25, R26, UR11, R5, 0x2, P0 ;  /* 0x0000000b1a197c11 */ /* 0x000fe200080f1405 */
[----:B------:R-:W-:Y:S01]  /*1d980*/  FMUL.FTZ R9, R38, R9 ;  /* 0x0000000926097220 */ /* 0x000fe20000410000 */
[----:B------:R-:W-:-:S02]  /*1d990*/  IADD3.X R23, PT, PT, R5, UR13, RZ, P3, !PT ;  /* 0x0000000d05177c10 */ /* 0x000fc40009ffe4ff */
[----:B------:R-:W-:Y:S02]  /*1d9a0*/  SEL R5, RZ, 0x1, P4 ;  /* 0x00000001ff057807 */ /* 0x000fe40002000000 */
[----:B------:R0:W-:Y:S04]  /*1d9b0*/  STG.E desc[UR6][R24.64], R9 ;  /* 0x0000000918007986 */ /* 0x0001e8000c101906 */
[----:B------:R0:W-:Y:S02]  /*1d9c0*/  STG.E.U8 desc[UR6][R22.64], R5 ;  /* 0x0000000516007986 */ /* 0x0001e4000c101106 */
.L_x_5644:
[----:B------:R-:W-:Y:S05]  /*1d9d0*/  BSYNC.RECONVERGENT B0 ;  /* 0x0000000000007941 */ /* 0x000fea0003800200 */
.L_x_5643:
[----:B------:R-:W-:Y:S04]  /*1d9e0*/  BSSY.RECONVERGENT B0, `(.L_x_5645) ;  /* 0x0000015000007945 */ /* 0x000fe80003800200 */
[----:B------:R-:W-:Y:S05]  /*1d9f0*/  @P1 BRA `(.L_x_5646) ;  /* 0x00000000004c1947 */ /* 0x000fea0003800000 */
[----:B------:R-:W0:Y:S01]  /*1da00*/  LDCU.64 UR8, c[0x0][0x5f0] ;  /* 0x0000be00ff0877ac */ /* 0x000e220008000a00 */
[----:B------:R-:W1:Y:S01]  /*1da10*/  LDCU UR4, c[0x0][0x868] ;  /* 0x00010d00ff0477ac */ /* 0x000e620008000800 */
[----:B------:R-:W1:Y:S01]  /*1da20*/  LDCU.64 UR10, c[0x0][0x520] ;  /* 0x0000a400ff0a77ac */ /* 0x000e620008000a00 */
[----:B------:R-:W1:Y:S01]  /*1da30*/  LDCU.64 UR12, c[0x0][0x6c0] ;  /* 0x0000d800ff0c77ac */ /* 0x000e620008000a00 */
[----:B0-----:R-:W-:Y:S02]  /*1da40*/  IMAD R30, R30, UR8, RZ ;  /* 0x000000081e1e7c24 */ /* 0x001fe4000f8e02ff */
[----:B-1234-:R-:W-:Y:S01]  /*1da50*/  IMAD.WIDE.U32 R24, R31, UR8, RZ ;  /* 0x000000081f187c25 */ /* 0x01efe2000f8e00ff */
[----:B------:R-:W-:-:S03]  /*1da60*/  FSET.BF.LT.FTZ.AND R9, R7, UR4, PT ;  /* 0x0000000407097c0a */ /* 0x000fc6000b811000 */
[----:B------:R-:W-:Y:S01]  /*1da70*/  IMAD R5, R31, UR9, R30 ;  /* 0x000000091f057c24 */ /* 0x000fe2000f8e021e */
[----:B------:R-:W-:Y:S02]  /*1da80*/  FSETP.GEU.FTZ.AND P3, PT, R7, UR4, PT ;  /* 0x0000000407007c0b */ /* 0x000fe4000bf7e000 */
[----:B------:R-:W-:Y:S01]  /*1da90*/  LEA R8, P0, R24, UR10, 0x2 ;  /* 0x0000000a18087c11 */ /* 0x000fe2000f8010ff */
[----:B------:R-:W-:Y:S02]  /*1daa0*/  IMAD.IADD R5, R25, 0x1, R5 ;  /* 0x0000000119057824 */ /* 0x000fe400078e0205 */
        /* <DEDUP_REMOVED lines=8> */
.L_x_5646:
[----:B------:R-:W-:Y:S05]  /*1db30*/  BSYNC.RECONVERGENT B0 ;  /* 0x0000000000007941 */ /* 0x000fea0003800200 */
.L_x_5645:
[----:B------:R-:W-:Y:S05]  /*1db40*/  @P2 BRA `(.L_x_5590) ;  /* 0x00000000004c2947 */ /* 0x000fea0003800000 */
[----:B------:R-:W1:Y:S01]  /*1db50*/  LDCU.64 UR8, c[0x0][0x5f0] ;  /* 0x0000be00ff0877ac */ /* 0x000e620008000a00 */
[----:B------:R-:W2:Y:S01]  /*1db60*/  LDCU UR4, c[0x0][0x868] ;  /* 0x00010d00ff0477ac */ /* 0x000ea20008000800 */
[----:B------:R-:W3:Y:S01]  /*1db70*/  LDCU.64 UR10, c[0x0][0x520] ;  /* 0x0000a400ff0a77ac */ /* 0x000ee20008000a00 */
[----:B------:R-:W3:Y:S01]  /*1db80*/  LDCU.64 UR12, c[0x0][0x6c0] ;  /* 0x0000d800ff0c77ac */ /* 0x000ee20008000a00 */
[----:B-1----:R-:W-:Y:S02]  /*1db90*/  IMAD R28, R28, UR8, RZ ;  /* 0x000000081c1c7c24 */ /* 0x002fe4000f8e02ff */
[----:B0---4-:R-:W-:Y:S01]  /*1dba0*/  IMAD.WIDE.U32 R8, R29, UR8, RZ ;  /* 0x000000081d087c25 */ /* 0x011fe2000f8e00ff */
[----:B--2---:R-:W-:-:S03]  /*1dbb0*/  FSET.BF.LT.FTZ.AND R7, R6, UR4, PT ;  /* 0x0000000406077c0a */ /* 0x004fc6000b811000 */
[----:B------:R-:W-:Y:S01]  /*1dbc0*/  IMAD R5, R29, UR9, R28 ;  /* 0x000000091d057c24 */ /* 0x000fe2000f8e021c */
[----:B------:R-:W-:Y:S02]  /*1dbd0*/  FSETP.GEU.FTZ.AND P2, PT, R6, UR4, PT ;  /* 0x0000000406007c0b */ /* 0x000fe4000bf5e000 */
[----:B---3--:R-:W-:Y:S01]  /*1dbe0*/  LEA R22, P0, R8, UR10, 0x2 ;  /* 0x0000000a08167c11 */ /* 0x008fe2000f8010ff */
[----:B-----5:R-:W-:Y:S01]  /*1dbf0*/  FMUL.FTZ R7, R0, R7 ;  /* 0x0000000700077220 */ /* 0x020fe20000410000 */
[----:B------:R-:W-:Y:S02]  /*1dc00*/  IADD3 R5, PT, PT, R9, R5, RZ ;  /* 0x0000000509057210 */ /* 0x000fe40007ffe0ff */
[----:B------:R-:W-:Y:S01]  /*1dc10*/  IADD3 R24, P1, PT, R8, UR12, RZ ;  /* 0x0000000c08187c10 */ /* 0x000fe2000ff3e0ff */
[----:B------:R-:W-:Y:S01]  /*1dc20*/  FMUL.FTZ R7, R38, R7 ;  /* 0x0000000726077220 */ /* 0x000fe20000410000 */
[----:B------:R-:W-:Y:S02]  /*1dc30*/  LEA.HI.X R23, R8, UR11, R5, 0x2, P0 ;  /* 0x0000000b08177c11 */ /* 0x000fe400080f1405 */
[----:B------:R-:W-:-:S02]  /*1dc40*/  IADD3.X R25, PT, PT, R5, UR13, RZ, P1, !PT ;  /* 0x0000000d05197c10 */ /* 0x000fc40008ffe4ff */
[----:B------:R-:W-:Y:S01]  /*1dc50*/  SEL R5, RZ, 0x1, P2 ;  /* 0x00000001ff057807 */ /* 0x000fe20001000000 */
[----:B------:R0:W-:Y:S04]  /*1dc60*/  STG.E desc[UR6][R22.64], R7 ;  /* 0x0000000716007986 */ /* 0x0001e8000c101906 */
[----:B------:R0:W-:Y:S02]  /*1dc70*/  STG.E.U8 desc[UR6][R24.64], R5 ;  /* 0x0000000518007986 */ /* 0x0001e4000c101106 */
.L_x_5590:
[----:B------:R-:W-:Y:S05]  /*1dc80*/  WARPSYNC.ALL ;  /* 0x0000000000007948 */ /* 0x000fea0003800000 */
[----:B------:R-:W1:Y:S01]  /*1dc90*/  LDCU UR4, c[0x0][0x360] ;  /* 0x00006c00ff0477ac */ /* 0x000e620008000800 */
[----:B------:R-:W1:Y:S08]  /*1dca0*/  LDC R6, c[0x0][0x370] ;  /* 0x0000dc00ff067b82 */ /* 0x000e700000000800 */
        /* <DEDUP_REMOVED lines=8> */
        .weak           $__internal_88_$__cuda_sm20_dblrcp_rn_slowpath_v3
        .type           $__internal_88_$__cuda_sm20_dblrcp_rn_slowpath_v3,@function
        .size           $__internal_88_$__cuda_sm20_dblrcp_rn_slowpath_v3,($__internal_89_$__cuda_sm20_div_u64 - $__internal_88_$__cuda_sm20_dblrcp_rn_slowpath_v3)
$__internal_88_$__cuda_sm20_dblrcp_rn_slowpath_v3:
        /* <DEDUP_REMOVED lines=23> */
.L_x_5650:
        /* <DEDUP_REMOVED lines=10> */
.L_x_5648:
[----:B------:R-:W-:Y:S02]  /*1df40*/  LOP3.LUT R7, R5, 0x80000, RZ, 0xfc, !PT ;  /* 0x0008000005077812 */ /* 0x000fe400078efcff */
[----:B------:R-:W-:-:S07]  /*1df50*/  MOV R6, R4 ;  /* 0x0000000400067202 */ /* 0x000fce0000000f00 */
.L_x_5649:
[----:B------:R-:W-:-:S04]  /*1df60*/  IMAD.MOV.U32 R3, RZ, RZ, 0x0 ;  /* 0x00000000ff037424 */ /* 0x000fc800078e00ff */
[----:B------:R-:W-:Y:S05]  /*1df70*/  RET.REL.NODEC R2 `(_ZN2at6native43_GLOBAL__N__7cc8d1ed_10_Dropout_cu_0e96ed3820fused_dropout_kernelIffmLin1ELin1EbEEvNS_4cuda6detail10TensorInfoIKT_T1_EENS5_IS6_S8_EENS5_IT4_S8_EES8_T0_NS_15PhiloxCudaStateE) ;  /* 0xfffffe2002207950 */ /* 0x000fea0003c3ffff */
        .weak           $__internal_89_$__cuda_sm20_div_u64
        .type           $__internal_89_$__cuda_sm20_div_u64,@function
        .size           $__internal_89_$__cuda_sm20_div_u64,(.L_x_14206 - $__internal_89_$__cuda_sm20_div_u64)
$__internal_89_$__cuda_sm20_div_u64:
        /* <DEDUP_REMOVED lines=69> */
[----:B------:R-:W-:Y:S06]  /*1e3d0*/  RET.REL.NODEC R24 `(_ZN2at6native43_GLOBAL__N__7cc8d1ed_10_Dropout_cu_0e96ed3820fused_dropout_kernelIffmLin1ELin1EbEEvNS_4cuda6detail10TensorInfoIKT_T1_EENS5_IS6_S8_EENS5_IT4_S8_EES8_T0_NS_15PhiloxCudaStateE) ;  /* 0xfffffe1c18087950 */ /* 0x000fec0003c3ffff */
.L_x_5651:
        /* <DEDUP_REMOVED lines=10> */
.L_x_14206:


//--------------------- .text._ZN2at6native43_GLOBAL__N__7cc8d1ed_10_Dropout_cu_0e96ed3820fused_dropout_kernelIffmLin1ELi1EbEEvNS_4cuda6detail10TensorInfoIKT_T1_EENS5_IS6_S8_EENS5_IT4_S8_EES8_T0_NS_15PhiloxCudaStateE --------------------------
	.section	.text._ZN2at6native43_GLOBAL__N__7cc8d1ed_10_Dropout_cu_0e96ed3820fused_dropout_kernelIffmLin1ELi1EbEEvNS_4cuda6detail10TensorInfoIKT_T1_EENS5_IS6_S8_EENS5_IT4_S8_EES8_T0_NS_15PhiloxCudaStateE,"ax",@progbits
	.align	128
.text._ZN2at6native43_GLOBAL__N__7cc8d1ed_10_Dropout_cu_0e96ed3820fused_dropout_kernelIffmLin1ELi1EbEEvNS_4cuda6detail10TensorInfoIKT_T1_EENS5_IS6_S8_EENS5_IT4_S8_EES8_T0_NS_15PhiloxCudaStateE:
        .type           _ZN2at6native43_GLOBAL__N__7cc8d1ed_10_Dropout_cu_0e96ed3820fused_dropout_kernelIffmLin1ELi1EbEEvNS_4cuda6detail10TensorInfoIKT_T1_EENS5_IS6_S8_EENS5_IT4_S8_EES8_T0_NS_15PhiloxCudaStateE,@function
        .size           _ZN2at6native43_GLOBAL__N__7cc8d1ed_10_Dropout_cu_0e96ed3820fused_dropout_kernelIffmLin1ELi1EbEEvNS_4cuda6detail10TensorInfoIKT_T1_EENS5_IS6_S8_EENS5_IT4_S8_EES8_T0_NS_15PhiloxCudaStateE,(.L_x_14209 - _ZN2at6native43_GLOBAL__N__7cc8d1ed_10_Dropout_cu_0e96ed3820fused_dropout_kernelIffmLin1ELi1EbEEvNS_4cuda6detail10TensorInfoIKT_T1_EENS5_IS6_S8_EENS5_IT4_S8_EES8_T0_NS_15PhiloxCudaStateE)
        .other          _ZN2at6native43_GLOBAL__N__7cc8d1ed_10_Dropout_cu_0e96ed3820fused_dropout_kernelIffmLin1ELi1EbEEvNS_4cuda6detail10TensorInfoIKT_T1_EENS5_IS6_S8_EENS5_IT4_S8_EES8_T0_NS_15PhiloxCudaStateE,@"STO_CUDA_ENTRY STV_DEFAULT"
_ZN2at6native43_GLOBAL__N__7cc8d1ed_10_Dropout_cu_0e96ed3820fused_dropout_kernelIffmLin1ELi1EbEEvNS_4cuda6detail10TensorInfoIKT_T1_EENS5_IS6_S8_EENS5_IT4_S8_EES8_T0_NS_15PhiloxCudaStateE:
        /* <DEDUP_REMOVED lines=97> */
[----:B------:R-:W-:Y:S05]  /*0610*/  CALL.REL.NOINC `($__internal_90_$__cuda_sm20_dblrcp_rn_slowpath_v3) ;  /* 0x000000ec00b47944 */ /* 0x000fea0003c00000 */
.L_x_5652:
        /* <DEDUP_REMOVED lines=33> */
.L_x_5653:
[----:B------:R-:W-:Y:S01]  /*0830*/  IMAD.U32 R38, RZ, RZ, UR4 ;  /* 0x00000004ff267e24 */ /* 0x000fe2000f8e00ff */
[----:B------:R-:W-:Y:S01]  /*0840*/  MOV R39, UR5 ;  /* 0x0000000500277c02 */ /* 0x000fe20008000f00 */
[----:B------:R-:W-:Y:S01]  /*0850*/  IMAD.MOV.U32 R26, RZ, RZ, R10 ;  /* 0x000000ffff1a7224 */ /* 0x000fe200078e000a */
[----:B------:R-:W-:Y:S02]  /*0860*/  MOV R25, RZ ;  /* 0x000000ff00197202 */ /* 0x000fe40000000f00 */
[----:B------:R-:W-:-:S07]  /*0870*/  MOV R24, 0x890 ;  /* 0x0000089000187802 */ /* 0x000fce0000000f00 */
[----:B------:R-:W-:Y:S05]  /*0880*/  CALL.REL.NOINC `($__internal_91_$__cuda_sm20_div_u64) ;  /* 0x000000ec00b07944 */ /* 0x000fea0003c00000 */
.L_x_5654:
        /* <DEDUP_REMOVED lines=22> */
.L_x_5875:
        /* <DEDUP_REMOVED lines=13> */
.L_x_5656:
[----:B------:R-:W-:Y:S05]  /*0ac0*/  BSYNC.RECONVERGENT B0 ;  /* 0x0000000000007941 */ /* 0x000fea0003800200 */
.L_x_5655:
        /* <DEDUP_REMOVED lines=69> */
.L_x_5657:
        /* <DEDUP_REMOVED lines=9> */
.L_x_5658:
        /* <DEDUP_REMOVED lines=30> */
.L_x_5688:
        /* <DEDUP_REMOVED lines=32> */
.L_x_5665:
[----:B------:R-:W-:Y:S01]  /*1390*/  MOV R26, R48 ;  /* 0x00000030001a7202 */ /* 0x000fe20000000f00 */
[----:B------:R-:W-:Y:S01]  /*13a0*/  IMAD.MOV.U32 R25, RZ, RZ, R49 ;  /* 0x000000ffff197224 */ /* 0x000fe200078e0031 */
[----:B------:R-:W-:-:S07]  /*13b0*/  MOV R24, 0x13d0 ;  /* 0x000013d000187802 */ /* 0x000fce0000000f00 */
[----:B------:R-:W-:Y:S05]  /*13c0*/  CALL.REL.NOINC `($__internal_91_$__cuda_sm20_div_u64) ;  /* 0x000000e000e07944 */ /* 0x000fea0003c00000 */
        /* <DEDUP_REMOVED lines=8> */
.L_x_5666:
[----:B------:R-:W-:Y:S05]  /*1450*/  BSYNC.RECONVERGENT B2 ;  /* 0x0000000000027941 */ /* 0x000fea0003800200 */
.L_x_5664:
        /* <DEDUP_REMOVED lines=38> */
.L_x_5668:
[----:B------:R-:W-:Y:S01]  /*16c0*/  MOV R38, R52 ;  /* 0x0000003400267202 */ /* 0x000fe20000000f00 */
[----:B------:R-:W-:Y:S01]  /*16d0*/  IMAD.MOV.U32 R39, RZ, RZ, R53 ;  /* 0x000000ffff277224 */ /* 0x000fe200078e0035 */
[----:B------:R-:W-:Y:S01]  /*16e0*/  MOV R26, R54 ;  /* 0x00000036001a7202 */ /* 0x000fe20000000f00 */
[----:B------:R-:W-:Y:S01]  /*16f0*/  IMAD.MOV.U32 R25, RZ, RZ, R55 ;  /* 0x000000ffff197224 */ /* 0x000fe200078e0037 */
[----:B------:R-:W-:-:S07]  /*1700*/  MOV R24, 0x1720 ;  /* 0x0000172000187802 */ /* 0x000fce0000000f00 */
[----:B------:R-:W-:Y:S05]  /*1710*/  CALL.REL.NOINC `($__internal_91_$__cuda_sm20_div_u64) ;  /* 0x000000e0000c7944 */ /* 0x000fea0003c00000 */
        /* <DEDUP_REMOVED lines=11> */
.L_x_5669:
[----:B------:R-:W-:Y:S05]  /*17d0*/  BSYNC.RECONVERGENT B2 ;  /* 0x0000000000027941 */ /* 0x000fea0003800200 */
.L_x_5667:
        /* <DEDUP_REMOVED lines=39> */
.L_x_5671:
        /* <DEDUP_REMOVED lines=17> */
.L_x_5672:
[----:B------:R-:W-:Y:S05]  /*1b60*/  BSYNC.RECONVERGENT B2 ;  /* 0x0000000000027941 */ /* 0x000fea0003800200 */
.L_x_5670:
        /* <DEDUP_REMOVED lines=38> */
.L_x_5674:
[----:B------:R-:W-:Y:S01]  /*1dd0*/  IMAD.MOV.U32 R38, RZ, RZ, R48 ;  /* 0x000000ffff267224 */ /* 0x000fe200078e0030 */
[----:B------:R-:W-:Y:S01]  /*1de0*/  MOV R39, R49 ;  /* 0x0000003100277202 */ /* 0x000fe20000000f00 */
[----:B------:R-:W-:Y:S01]  /*1df0*/  IMAD.MOV.U32 R26, RZ, RZ, R52 ;  /* 0x000000ffff1a7224 */ /* 0x000fe200078e0034 */
[----:B------:R-:W-:Y:S02]  /*1e00*/  MOV R25, R53 ;  /* 0x0000003500197202 */ /* 0x000fe40000000f00 */
[----:B------:R-:W-:-:S07]  /*1e10*/  MOV R24, 0x1e30 ;  /* 0x00001e3000187802 */ /* 0x000fce0000000f00 */
[----:B------:R-:W-:Y:S05]  /*1e20*/  CALL.REL.NOINC `($__internal_91_$__cuda_sm20_div_u64) ;  /* 0x000000d800487944 */ /* 0x000fea0003c00000 */
        /* <DEDUP_REMOVED lines=11> */
.L_x_5675:
[----:B------:R-:W-:Y:S05]  /*1ee0*/  BSYNC.RECONVERGENT B2 ;  /* 0x0000000000027941 */ /* 0x000fea0003800200 */
.L_x_5673:
        /* <DEDUP_REMOVED lines=39> */
.L_x_5677:
        /* <DEDUP_REMOVED lines=17> */
.L_x_5678:
[----:B------:R-:W-:Y:S05]  /*2270*/  BSYNC.RECONVERGENT B2 ;  /* 0x0000000000027941 */ /* 0x000fea0003800200 */
.L_x_5676:
        /* <DEDUP_REMOVED lines=39> */
.L_x_5680:
        /* <DEDUP_REMOVED lines=17> */
.L_x_5681:
[----:B------:R-:W-:Y:S05]  /*2600*/  BSYNC.RECONVERGENT B2 ;  /* 0x0000000000027941 */ /* 0x000fea0003800200 */
.L_x_5679:
        /* <DEDUP_REMOVED lines=39> */
.L_x_5683:
        /* <DEDUP_REMOVED lines=17> */
.L_x_5684:
[----:B------:R-:W-:Y:S05]  /*2990*/  BSYNC.RECONVERGENT B2 ;  /* 0x0000000000027941 */ /* 0x000fea0003800200 */
.L_x_5682:
        /* <DEDUP_REMOVED lines=38> */
.L_x_5686:
        /* <DEDUP_REMOVED lines=17> */
.L_x_5687:
[----:B------:R-:W-:Y:S05]  /*2d10*/  BSYNC.RECONVERGENT B2 ;  /* 0x0000000000027941 */ /* 0x000fea0003800200 */
.L_x_5685:
        /* <DEDUP_REMOVED lines=11> */
.L_x_5663:
        /* <DEDUP_REMOVED lines=35> */
.L_x_5692:
[----:B------:R-:W-:Y:S01]  /*3000*/  MOV R26, R48 ;  /* 0x00000030001a7202 */ /* 0x000fe20000000f00 */
[----:B------:R-:W-:Y:S01]  /*3010*/  IMAD.MOV.U32 R25, RZ, RZ, R49 ;  /* 0x000000ffff197224 */ /* 0x000fe200078e0031 */
[----:B------:R-:W-:-:S07]  /*3020*/  MOV R24, 0x3040 ;  /* 0x0000304000187802 */ /* 0x000fce0000000f00 */
[----:B------:R-:W-:Y:S05]  /*3030*/  CALL.REL.NOINC `($__internal_91_$__cuda_sm20_div_u64) ;  /* 0x000000c400c47944 */ /* 0x000fea0003c00000 */
        /* <DEDUP_REMOVED lines=8> */
.L_x_5693:
[----:B------:R-:W-:Y:S05]  /*30c0*/  BSYNC.RECONVERGENT B2 ;  /* 0x0000000000027941 */ /* 0x000fea0003800200 */
.L_x_5691:
        /* <DEDUP_REMOVED lines=38> */
.L_x_5695:
        /* <DEDUP_REMOVED lines=17> */
.L_x_5696:
[----:B------:R-:W-:Y:S05]  /*3440*/  BSYNC.RECONVERGENT B2 ;  /* 0x0000000000027941 */ /* 0x000fea0003800200 */
.L_x_5694:
        /* <DEDUP_REMOVED lines=39> */
.L_x_5698:
        /* <DEDUP_REMOVED lines=17> */
.L_x_5699:
[----:B------:R-:W-:Y:S05]  /*37d0*/  BSYNC.RECONVERGENT B2 ;  /* 0x0000000000027941 */ /* 0x000fea0003800200 */
.L_x_5697:
        /* <DEDUP_REMOVED lines=38> */
.L_x_5701:
        /* <DEDUP_REMOVED lines=17> */
.L_x_5702:
[----:B------:R-:W-:Y:S05]  /*3b50*/  BSYNC.RECONVERGENT B2 ;  /* 0x0000000000027941 */ /* 0x000fea0003800200 */
.L_x_5700:
        /* <DEDUP_REMOVED lines=8> */
.L_x_5690:
        /* <DEDUP_REMOVED lines=37> */
.L_x_5705:
[----:B------:R-:W-:Y:S01]  /*3e30*/  IMAD.MOV.U32 R26, RZ, RZ, R48 ;  /* 0x000000ffff1a7224 */ /* 0x000fe200078e0030 */
[----:B------:R-:W-:Y:S02]  /*3e40*/  MOV R25, R49 ;  /* 0x0000003100197202 */ /* 0x000fe40000000f00 */
[----:B------:R-:W-:-:S07]  /*3e50*/  MOV R24, 0x3e70 ;  /* 0x00003e7000187802 */ /* 0x000fce0000000f00 */
[----:B------:R-:W-:Y:S05]  /*3e60*/  CALL.REL.NOINC `($__internal_91_$__cuda_sm20_div_u64) ;  /* 0x000000b800387944 */ /* 0x000fea0003c00000 */
        /* <DEDUP_REMOVED lines=8> */
.L_x_5706:
[----:B------:R-:W-:Y:S05]  /*3ef0*/  BSYNC.RECONVERGENT B2 ;  /* 0x0000000000027941 */ /* 0x000fea0003800200 */
.L_x_5704:
        /* <DEDUP_REMOVED lines=37> */
.L_x_5708:
        /* <DEDUP_REMOVED lines=17> */
.L_x_5709:
[----:B------:R-:W-:Y:S05]  /*4260*/  BSYNC.RECONVERGENT B2 ;  /* 0x0000000000027941 */ /* 0x000fea0003800200 */
.L_x_5707:
        /* <DEDUP_REMOVED lines=8> */
.L_x_5703:
        /* <DEDUP_REMOVED lines=35> */
.L_x_5711:
[----:B------:R-:W-:Y:S01]  /*4520*/  MOV R26, R48 ;  /* 0x00000030001a7202 */ /* 0x000fe20000000f00 */
[----:B------:R-:W-:Y:S01]  /*4530*/  IMAD.MOV.U32 R25, RZ, RZ, R49 ;  /* 0x000000ffff197224 */ /* 0x000fe200078e0031 */
[----:B------:R-:W-:-:S07]  /*4540*/  MOV R24, 0x4560 ;  /* 0x0000456000187802 */ /* 0x000fce0000000f00 */
[----:B------:R-:W-:Y:S05]  /*4550*/  CALL.REL.NOINC `($__internal_91_$__cuda_sm20_div_u64) ;  /* 0x000000b0007c7944 */ /* 0x000fea0003c00000 */
        /* <DEDUP_REMOVED lines=9> */
.L_x_5712:
[----:B------:R-:W-:Y:S05]  /*45f0*/  BSYNC.RECONVERGENT B2 ;  /* 0x0000000000027941 */ /* 0x000fea0003800200 */
.L_x_5710:
[----:B------:R-:W-:Y:S02]  /*4600*/  UMOV UR5, 0xd0 ;  /* 0x000000d000057882 */ /* 0x000fe40000000000 */
[----:B------:R-:W-:-:S06]  /*4610*/  LEA R24, R35, UR5, 0x3 ;  /* 0x0000000523187c11 */ /* 0x000fcc000f8e18ff */
[----:B------:R-:W0:Y:S02]  /*4620*/  LDC.64 R24, c[0x0][R24+0x380] ;  /* 0x0000e00018187b82 */ /* 0x000e240000000a00 */
[-C--:B0-----:R-:W-:Y:S02]  /*4630*/  IMAD R25, R25, R49.reuse, RZ ;  /* 0x0000003119197224 */ /* 0x081fe400078e02ff */
[----:B------:R-:W-:-:S04]  /*4640*/  IMAD.WIDE.U32 R36, R24, R49, R36 ;  /* 0x0000003118247225 */ /* 0x000fc800078e0024 */
[----:B------:R-:W-:-:S04]  /*4650*/  IMAD R25, R24, R29, R25 ;  /* 0x0000001d18197224 */ /* 0x000fc800078e0219 */
[----:B------:R-:W-:-:S07]  /*4660*/  IMAD.IADD R37, R37, 0x1, R25 ;  /* 0x0000000125257824 */ /* 0x000fce00078e0219 */
.L_x_5689:
        /* <DEDUP_REMOVED lines=9> */
.L_x_5662:
[----:B------:R-:W-:Y:S05]  /*4700*/  BSYNC.RECONVERGENT B1 ;  /* 0x0000000000017941 */ /* 0x000fea0003800200 */
.L_x_5661:
        /* <DEDUP_REMOVED lines=15> */
.L_x_5740:
        /* <DEDUP_REMOVED lines=30> */
.L_x_5717:
[----:B0-----:R-:W-:Y:S01]  /*49e0*/  MOV R26, R48 ;  /* 0x00000030001a7202 */ /* 0x001fe20000000f00 */
[----:B------:R-:W-:Y:S01]  /*49f0*/  IMAD.MOV.U32 R25, RZ, RZ, R49 ;  /* 0x000000ffff197224 */ /* 0x000fe200078e0031 */
[----:B------:R-:W-:-:S07]  /*4a00*/  MOV R24, 0x4a20 ;  /* 0x00004a2000187802 */ /* 0x000fce0000000f00 */
[----:B-----5:R-:W-:Y:S05]  /*4a10*/  CALL.REL.NOINC `($__internal_91_$__cuda_sm20_div_u64) ;  /* 0x000000ac004c7944 */ /* 0x020fea0003c00000 */
        /* <DEDUP_REMOVED lines=8> */
.L_x_5718:
[----:B------:R-:W-:Y:S05]  /*4aa0*/  BSYNC.RECONVERGENT B2 ;  /* 0x0000000000027941 */ /* 0x000fea0003800200 */
.L_x_5716:
        /* <DEDUP_REMOVED lines=38> */
.L_x_5720:
[----:B------:R-:W-:Y:S01]  /*4d10*/  MOV R38, R52 ;  /* 0x0000003400267202 */ /* 0x000fe20000000f00 */
[----:B------:R-:W-:Y:S01]  /*4d20*/  IMAD.MOV.U32 R39, RZ, RZ, R53 ;  /* 0x000000ffff277224 */ /* 0x000fe200078e0035 */
[----:B------:R-:W-:Y:S01]  /*4d30*/  MOV R26, R56 ;  /* 0x00000038001a7202 */ /* 0x000fe20000000f00 */
[----:B------:R-:W-:Y:S01]  /*4d40*/  IMAD.MOV.U32 R25, RZ, RZ, R57 ;  /* 0x000000ffff197224 */ /* 0x000fe200078e0039 */
[----:B------:R-:W-:-:S07]  /*4d50*/  MOV R24, 0x4d70 ;  /* 0x00004d7000187802 */ /* 0x000fce0000000f00 */
[----:B-----5:R-:W-:Y:S05]  /*4d60*/  CALL.REL.NOINC `($__internal_91_$__cuda_sm20_div_u64) ;  /* 0x000000a800787944 */ /* 0x020fea0003c00000 */
        /* <DEDUP_REMOVED lines=11> */
.L_x_5721:
[----:B------:R-:W-:Y:S05]  /*4e20*/  BSYNC.RECONVERGENT B2 ;  /* 0x0000000000027941 */ /* 0x000fea0003800200 */
.L_x_5719:
        /* <DEDUP_REMOVED lines=39> */
.L_x_5723:
        /* <DEDUP_REMOVED lines=17> */
.L_x_5724:
[----:B------:R-:W-:Y:S05]  /*51b0*/  BSYNC.RECONVERGENT B2 ;  /* 0x0000000000027941 */ /* 0x000fea0003800200 */
.L_x_5722:
        /* <DEDUP_REMOVED lines=39> */
.L_x_5726:
        /* <DEDUP_REMOVED lines=17> */
.L_x_5727:
[----:B------:R-:W-:Y:S05]  /*5540*/  BSYNC.RECONVERGENT B2 ;  /* 0x0000000000027941 */ /* 0x000fea0003800200 */
.L_x_5725:
        /* <DEDUP_REMOVED lines=39> */
.L_x_5729:
        /* <DEDUP_REMOVED lines=17> */
.L_x_5730:
[----:B------:R-:W-:Y:S05]  /*58d0*/  BSYNC.RECONVERGENT B2 ;  /* 0x0000000000027941 */ /* 0x000fea0003800200 */
.L_x_5728:
        /* <DEDUP_REMOVED lines=39> */
.L_x_5732:
        /* <DEDUP_REMOVED lines=17> */
.L_x_5733:
[----:B------:R-:W-:Y:S05]  /*5c60*/  BSYNC.RECONVERGENT B2 ;  /* 0x0000000000027941 */ /* 0x000fea0003800200 */
.L_x_5731:
        /* <DEDUP_REMOVED lines=39> */
.L_x_5735:
        /* <DEDUP_REMOVED lines=17> */
.L_x_5736:
[----:B------:R-:W-:Y:S05]  /*5ff0*/  BSYNC.RECONVERGENT B2 ;  /* 0x0000000000027941 */ /* 0x000fea0003800200 */
.L_x_5734:
        /* <DEDUP_REMOVED lines=38> */
.L_x_5738:
[----:B------:R-:W-:Y:S01]  /*6260*/  IMAD.MOV.U32 R38, RZ, RZ, R48 ;  /* 0x000000ffff267224 */ /* 0x000fe200078e0030 */
[----:B------:R-:W-:Y:S01]  /*6270*/  MOV R39, R49 ;  /* 0x0000003100277202 */ /* 0x000fe20000000f00 */
[----:B------:R-:W-:Y:S01]  /*6280*/  IMAD.MOV.U32 R26, RZ, RZ, R52 ;  /* 0x000000ffff1a7224 */ /* 0x000fe200078e0034 */
[----:B------:R-:W-:Y:S02]  /*6290*/  MOV R25, R53 ;  /* 0x0000003500197202 */ /* 0x000fe40000000f00 */
[----:B------:R-:W-:-:S07]  /*62a0*/  MOV R24, 0x62c0 ;  /* 0x000062c000187802 */ /* 0x000fce0000000f00 */
[----:B-----5:R-:W-:Y:S05]  /*62b0*/  CALL.REL.NOINC `($__internal_91_$__cuda_sm20_div_u64) ;  /* 0x0000009400247944 */ /* 0x020fea0003c00000 */
        /* <DEDUP_REMOVED lines=11> */
.L_x_5739:
[----:B------:R-:W-:Y:S05]  /*6370*/  BSYNC.RECONVERGENT B2 ;  /* 0x0000000000027941 */ /* 0x000fea0003800200 */
.L_x_5737:
        /* <DEDUP_REMOVED lines=14> */
.L_x_5715:
        /* <DEDUP_REMOVED lines=35> */
.L_x_5744:
[----:B0-----:R-:W-:Y:S01]  /*6690*/  MOV R26, R48 ;  /* 0x00000030001a7202 */ /* 0x001fe20000000f00 */
[----:B------:R-:W-:Y:S01]  /*66a0*/  IMAD.MOV.U32 R25, RZ, RZ, R49 ;  /* 0x000000ffff197224 */ /* 0x000fe200078e0031 */
[----:B------:R-:W-:-:S07]  /*66b0*/  MOV R24, 0x66d0 ;  /* 0x000066d000187802 */ /* 0x000fce0000000f00 */
[----:B-----5:R-:W-:Y:S05]  /*66c0*/  CALL.REL.NOINC `($__internal_91_$__cuda_sm20_div_u64) ;  /* 0x0000009000207944 */ /* 0x020fea0003c00000 */
        /* <DEDUP_REMOVED lines=8> */
.L_x_5745:
[----:B------:R-:W-:Y:S05]  /*6750*/  BSYNC.RECONVERGENT B2 ;  /* 0x0000000000027941 */ /* 0x000fea0003800200 */
.L_x_5743:
        /* <DEDUP_REMOVED lines=38> */
.L_x_5747:
        /* <DEDUP_REMOVED lines=17> */
.L_x_5748:
[----:B------:R-:W-:Y:S05]  /*6ad0*/  BSYNC.RECONVERGENT B2 ;  /* 0x0000000000027941 */ /* 0x000fea0003800200 */
.L_x_5746:
        /* <DEDUP_REMOVED lines=39> */
.L_x_5750:
        /* <DEDUP_REMOVED lines=17> */
.L_x_5751:
[----:B------:R-:W-:Y:S05]  /*6e60*/  BSYNC.RECONVERGENT B2 ;  /* 0x0000000000027941 */ /* 0x000fea0003800200 */
.L_x_5749:
        /* <DEDUP_REMOVED lines=38> */
.L_x_5753:
        /* <DEDUP_REMOVED lines=17> */
.L_x_5754:
[----:B------:R-:W-:Y:S05]  /*71e0*/  BSYNC.RECONVERGENT B2 ;  /* 0x0000000000027941 */ /* 0x000fea0003800200 */
.L_x_5752:
        /* <DEDUP_REMOVED lines=8> */
.L_x_5742:
        /* <DEDUP_REMOVED lines=37> */
.L_x_5757:
[----:B0-----:R-:W-:Y:S01]  /*74c0*/  IMAD.MOV.U32 R26, RZ, RZ, R48 ;  /* 0x000000ffff1a7224 */ /* 0x001fe200078e0030 */
[----:B------:R-:W-:Y:S02]  /*74d0*/  MOV R25, R49 ;  /* 0x0000003100197202 */ /* 0x000fe40000000f00 */
[----:B------:R-:W-:-:S07]  /*74e0*/  MOV R24, 0x7500 ;  /* 0x0000750000187802 */ /* 0x000fce0000000f00 */
[----:B-----5:R-:W-:Y:S05]  /*74f0*/  CALL.REL.NOINC `($__internal_91_$__cuda_sm20_div_u64) ;  /* 0x0000008000947944 */ /* 0x020fea0003c00000 */
        /* <DEDUP_REMOVED lines=8> */
.L_x_5758:
[----:B------:R-:W-:Y:S05]  /*7580*/  BSYNC.RECONVERGENT B2 ;  /* 0x0000000000027941 */ /* 0x000fea0003800200 */
.L_x_5756:
        /* <DEDUP_REMOVED lines=37> */
.L_x_5760:
        /* <DEDUP_REMOVED lines=17> */
.L_x_5761:
[----:B------:R-:W-:Y:S05]  /*78f0*/  BSYNC.RECONVERGENT B2 ;  /* 0x0000000000027941 */ /* 0x000fea0003800200 */
.L_x_5759:
        /* <DEDUP_REMOVED lines=8> */
.L_x_5755:
        /* <DEDUP_REMOVED lines=35> */
.L_x_5763:
[----:B0-----:R-:W-:Y:S01]  /*7bb0*/  MOV R26, R48 ;  /* 0x00000030001a7202 */ /* 0x001fe20000000f00 */
[----:B------:R-:W-:Y:S01]  /*7bc0*/  IMAD.MOV.U32 R25, RZ, RZ, R49 ;  /* 0x000000ffff197224 */ /* 0x000fe200078e0031 */
[----:B------:R-:W-:-:S07]  /*7bd0*/  MOV R24, 0x7bf0 ;  /* 0x00007bf000187802 */ /* 0x000fce0000000f00 */
[----:B-----5:R-:W-:Y:S05]  /*7be0*/  CALL.REL.NOINC `($__internal_91_$__cuda_sm20_div_u64) ;  /* 0x0000007800d87944 */ /* 0x020fea0003c00000 */
        /* <DEDUP_REMOVED lines=9> */
.L_x_5764:
[----:B------:R-:W-:Y:S05]  /*7c80*/  BSYNC.RECONVERGENT B2 ;  /* 0x0000000000027941 */ /* 0x000fea0003800200 */
.L_x_5762:
[----:B------:R-:W-:Y:S02]  /*7c90*/  UMOV UR5, 0xd0 ;  /* 0x000000d000057882 */ /* 0x000fe40000000000 */
[----:B------:R-:W-:-:S06]  /*7ca0*/  LEA R24, R44, UR5, 0x3 ;  /* 0x000000052c187c11 */ /* 0x000fcc000f8e18ff */
[----:B------:R-:W0:Y:S02]  /*7cb0*/  LDC.64 R24, c[0x0][R24+0x380] ;  /* 0x0000e00018187b82 */ /* 0x000e240000000a00 */
[-C--:B0-----:R-:W-:Y:S02]  /*7cc0*/  IMAD R25, R25, R49.reuse, RZ ;  /* 0x0000003119197224 */ /* 0x081fe400078e02ff */
[----:B------:R-:W-:-:S04]  /*7cd0*/  IMAD.WIDE.U32 R36, R24, R49, R36 ;  /* 0x0000003118247225 */ /* 0x000fc800078e0024 */
[----:B------:R-:W-:-:S04]  /*7ce0*/  IMAD R25, R24, R29, R25 ;  /* 0x0000001d18197224 */ /* 0x000fc800078e0219 */
[----:B------:R-:W-:-:S07]  /*7cf0*/  IMAD.IADD R37, R37, 0x1, R25 ;  /* 0x0000000125257824 */ /* 0x000fce00078e0219 */
.L_x_5741:
        /* <DEDUP_REMOVED lines=9> */
.L_x_5714:
[----:B------:R-:W-:Y:S05]  /*7d90*/  BSYNC.RECONVERGENT B1 ;  /* 0x0000000000017941 */ /* 0x000fea0003800200 */
.L_x_5713:
        /* <DEDUP_REMOVED lines=15> */
.L_x_5792:
        /* <DEDUP_REMOVED lines=30> */
.L_x_5769:
[----:B01----:R-:W-:Y:S01]  /*8070*/  MOV R26, R48 ;  /* 0x00000030001a7202 */ /* 0x003fe20000000f00 */
        /* <DEDUP_REMOVED lines=11> */
.L_x_5770:
[----:B------:R-:W-:Y:S05]  /*8130*/  BSYNC.RECONVERGENT B2 ;  /* 0x0000000000027941 */ /* 0x000fea0003800200 */
.L_x_5768:
        /* <DEDUP_REMOVED lines=38> */
.L_x_5772:
        /* <DEDUP_REMOVED lines=17> */
.L_x_5773:
[----:B------:R-:W-:Y:S05]  /*84b0*/  BSYNC.RECONVERGENT B2 ;  /* 0x0000000000027941 */ /* 0x000fea0003800200 */
.L_x_5771:
        /* <DEDUP_REMOVED lines=39> */
.L_x_5775:
        /* <DEDUP_REMOVED lines=17> */
.L_x_5776:
[----:B------:R-:W-:Y:S05]  /*8840*/  BSYNC.RECONVERGENT B2 ;  /* 0x0000000000027941 */ /* 0x000fea0003800200 */
.L_x_5774:
        /* <DEDUP_REMOVED lines=39> */
.L_x_5778:
        /* <DEDUP_REMOVED lines=17> */
.L_x_5779:
[----:B------:R-:W-:Y:S05]  /*8bd0*/  BSYNC.RECONVERGENT B2 ;  /* 0x0000000000027941 */ /* 0x000fea0003800200 */
.L_x_5777:
        /* <DEDUP_REMOVED lines=39> */
.L_x_5781:
        /* <DEDUP_REMOVED lines=17> */
.L_x_5782:
[----:B------:R-:W-:Y:S05]  /*8f60*/  BSYNC.RECONVERGENT B2 ;  /* 0x0000000000027941 */ /* 0x000fea0003800200 */
.L_x_5780:
        /* <DEDUP_REMOVED lines=39> */
.L_x_5784:
        /* <DEDUP_REMOVED lines=17> */
.L_x_5785:
[----:B------:R-:W-:Y:S05]  /*92f0*/  BSYNC.RECONVERGENT B2 ;  /* 0x0000000000027941 */ /* 0x000fea0003800200 */
.L_x_5783:
        /* <DEDUP_REMOVED lines=39> */
.L_x_5787:
        /* <DEDUP_REMOVED lines=17> */
.L_x_5788:
[----:B------:R-:W-:Y:S05]  /*9680*/  BSYNC.RECONVERGENT B2 ;  /* 0x0000000000027941 */ /* 0x000fea0003800200 */
.L_x_5786:
        /* <DEDUP_REMOVED lines=38> */
.L_x_5790:
        /* <DEDUP_REMOVED lines=17> */
.L_x_5791:
[----:B------:R-:W-:Y:S05]  /*9a00*/  BSYNC.RECONVERGENT B2 ;  /* 0x0000000000027941 */ /* 0x000fea0003800200 */
.L_x_5789:
        /* <DEDUP_REMOVED lines=14> */
.L_x_5767:
        /* <DEDUP_REMOVED lines=35> */
.L_x_5796:
[----:B01----:R-:W-:Y:S01]  /*9d20*/  MOV R26, R48 ;  /* 0x00000030001a7202 */ /* 0x003fe20000000f00 */
        /* <DEDUP_REMOVED lines=11> */
.L_x_5797:
[----:B------:R-:W-:Y:S05]  /*9de0*/  BSYNC.RECONVERGENT B2 ;  /* 0x0000000000027941 */ /* 0x000fea0003800200 */
.L_x_5795:
        /* <DEDUP_REMOVED lines=38> */
.L_x_5799:
        /* <DEDUP_REMOVED lines=17> */
.L_x_5800:
[----:B------:R-:W-:Y:S05]  /*a160*/  BSYNC.RECONVERGENT B2 ;  /* 0x0000000000027941 */ /* 0x000fea0003800200 */
.L_x_5798:
        /* <DEDUP_REMOVED lines=39> */
.L_x_5802:
        /* <DEDUP_REMOVED lines=17> */
.L_x_5803:
[----:B------:R-:W-:Y:S05]  /*a4f0*/  BSYNC.RECONVERGENT B2 ;  /* 0x0000000000027941 */ /* 0x000fea0003800200 */
.L_x_5801:
        /* <DEDUP_REMOVED lines=38> */
.L_x_5805:
        /* <DEDUP_REMOVED lines=17> */
.L_x_5806:
[----:B------:R-:W-:Y:S05]  /*a870*/  BSYNC.RECONVERGENT B2 ;  /* 0x0000000000027941 */ /* 0x000fea0003800200 */
.L_x_5804:
        /* <DEDUP_REMOVED lines=8> */
.L_x_5794:
        /* <DEDUP_REMOVED lines=37> */
.L_x_5809:
[----:B01----:R-:W-:Y:S01]  /*ab50*/  IMAD.MOV.U32 R26, RZ, RZ, R48 ;  /* 0x000000ffff1a7224 */ /* 0x003fe200078e0030 */
        /* <DEDUP_REMOVED lines=11> */
.L_x_5810:
[----:B------:R-:W-:Y:S05]  /*ac10*/  BSYNC.RECONVERGENT B2 ;  /* 0x0000000000027941 */ /* 0x000fea0003800200 */
.L_x_5808:
        /* <DEDUP_REMOVED lines=37> */
.L_x_5812:
        /* <DEDUP_REMOVED lines=17> */
.L_x_5813:
[----:B------:R-:W-:Y:S05]  /*af80*/  BSYNC.RECONVERGENT B2 ;  /* 0x0000000000027941 */ /* 0x000fea0003800200 */
.L_x_5811:
        /* <DEDUP_REMOVED lines=8> */
.L_x_5807:
        /* <DEDUP_REMOVED lines=35> */
.L_x_5815:
[----:B01----:R-:W-:Y:S01]  /*b240*/  MOV R26, R48 ;  /* 0x00000030001a7202 */ /* 0x003fe20000000f00 */
        /* <DEDUP_REMOVED lines=12> */
.L_x_5816:
[----:B------:R-:W-:Y:S05]  /*b310*/  BSYNC.RECONVERGENT B2 ;  /* 0x0000000000027941 */ /* 0x000fea0003800200 */
.L_x_5814:
[----:B------:R-:W-:Y:S02]  /*b320*/  UMOV UR5, 0xd0 ;  /* 0x000000d000057882 */ /* 0x000fe40000000000 */
[----:B------:R-:W-:-:S06]  /*b330*/  LEA R24, R35, UR5, 0x3 ;  /* 0x0000000523187c11 */ /* 0x000fcc000f8e18ff */
[----:B------:R-:W0:Y:S02]  /*b340*/  LDC.64 R24, c[0x0][R24+0x380] ;  /* 0x0000e00018187b82 */ /* 0x000e240000000a00 */
[-C--:B0-----:R-:W-:Y:S02]  /*b350*/  IMAD R25, R25, R49.reuse, RZ ;  /* 0x0000003119197224 */ /* 0x081fe400078e02ff */
[----:B------:R-:W-:-:S04]  /*b360*/  IMAD.WIDE.U32 R36, R24, R49, R36 ;  /* 0x0000003118247225 */ /* 0x000fc800078e0024 */
[----:B------:R-:W-:-:S04]  /*b370*/  IMAD R25, R24, R29, R25 ;  /* 0x0000001d18197224 */ /* 0x000fc800078e0219 */
[----:B------:R-:W-:-:S07]  /*b380*/  IMAD.IADD R37, R37, 0x1, R25 ;  /* 0x0000000125257824 */ /* 0x000fce00078e0219 */
.L_x_5793:
        /* <DEDUP_REMOVED lines=9> */
.L_x_5766:
[----:B------:R-:W-:Y:S05]  /*b420*/  BSYNC.RECONVERGENT B1 ;  /* 0x0000000000017941 */ /* 0x000fea0003800200 */
.L_x_5765:
        /* <DEDUP_REMOVED lines=14> */
.L_x_5843:
        /* <DEDUP_REMOVED lines=30> */
.L_x_5820:
[----:B012---:R-:W-:Y:S01]  /*b6f0*/  MOV R26, R48 ;  /* 0x00000030001a7202 */ /* 0x007fe20000000f00 */
        /* <DEDUP_REMOVED lines=11> */
.L_x_5821:
[----:B------:R-:W-:Y:S05]  /*b7b0*/  BSYNC.RECONVERGENT B1 ;  /* 0x0000000000017941 */ /* 0x000fea0003800200 */
.L_x_5819:
        /* <DEDUP_REMOVED lines=38> */
.L_x_5823:
        /* <DEDUP_REMOVED lines=17> */
.L_x_5824:
[----:B------:R-:W-:Y:S05]  /*bb30*/  BSYNC.RECONVERGENT B1 ;  /* 0x0000000000017941 */ /* 0x000fea0003800200 */
.L_x_5822:
        /* <DEDUP_REMOVED lines=39> */
.L_x_5826:
        /* <DEDUP_REMOVED lines=17> */
.L_x_5827:
[----:B------:R-:W-:Y:S05]  /*bec0*/  BSYNC.RECONVERGENT B1 ;  /* 0x0000000000017941 */ /* 0x000fea0003800200 */
.L_x_5825:
        /* <DEDUP_REMOVED lines=39> */
.L_x_5829:
        /* <DEDUP_REMOVED lines=17> */
.L_x_5830:
[----:B------:R-:W-:Y:S05]  /*c250*/  BSYNC.RECONVERGENT B1 ;  /* 0x0000000000017941 */ /* 0x000fea0003800200 */
.L_x_5828:
        /* <DEDUP_REMOVED lines=39> */
.L_x_5832:
        /* <DEDUP_REMOVED lines=17> */
.L_x_5833:
[----:B------:R-:W-:Y:S05]  /*c5e0*/  BSYNC.RECONVERGENT B1 ;  /* 0x0000000000017941 */ /* 0x000fea0003800200 */
.L_x_5831:
        /* <DEDUP_REMOVED lines=39> */
.L_x_5835:
        /* <DEDUP_REMOVED lines=17> */
.L_x_5836:
[----:B------:R-:W-:Y:S05]  /*c970*/  BSYNC.RECONVERGENT B1 ;  /* 0x0000000000017941 */ /* 0x000fea0003800200 */
.L_x_5834:
        /* <DEDUP_REMOVED lines=39> */
.L_x_5838:
        /* <DEDUP_REMOVED lines=17> */
.L_x_5839:
[----:B------:R-:W-:Y:S05]  /*cd00*/  BSYNC.RECONVERGENT B1 ;  /* 0x0000000000017941 */ /* 0x000fea0003800200 */
.L_x_5837:
        /* <DEDUP_REMOVED lines=38> */
.L_x_5841:
        /* <DEDUP_REMOVED lines=17> */
.L_x_5842:
[----:B------:R-:W-:Y:S05]  /*d080*/  BSYNC.RECONVERGENT B1 ;  /* 0x0000000000017941 */ /* 0x000fea0003800200 */
.L_x_5840:
        /* <DEDUP_REMOVED lines=14> */
.L_x_5818:
        /* <DEDUP_REMOVED lines=35> */
.L_x_5847:
[----:B012---:R-:W-:Y:S01]  /*d3a0*/  MOV R26, R48 ;  /* 0x00000030001a7202 */ /* 0x007fe20000000f00 */
        /* <DEDUP_REMOVED lines=11> */
.L_x_5848:
[----:B------:R-:W-:Y:S05]  /*d460*/  BSYNC.RECONVERGENT B1 ;  /* 0x0000000000017941 */ /* 0x000fea0003800200 */
.L_x_5846:
        /* <DEDUP_REMOVED lines=38> */
.L_x_5850:
[----:B------:R-:W-:Y:S01]  /*d6d0*/  MOV R38, R48 ;  /* 0x0000003000267202 */ /* 0x000fe20000000f00 */
[----:B------:R-:W-:Y:S01]  /*d6e0*/  IMAD.MOV.U32 R26, RZ, RZ, R54 ;  /* 0x000000ffff1a7224 */ /* 0x000fe200078e0036 */
[----:B------:R-:W-:Y:S02]  /*d6f0*/  MOV R39, R49 ;  /* 0x0000003100277202 */ /* 0x000fe40000000f00 */
[----:B------:R-:W-:Y:S02]  /*d700*/  MOV R25, R55 ;  /* 0x0000003700197202 */ /* 0x000fe40000000f00 */
[----:B------:R-:W-:-:S07]  /*d710*/  MOV R24, 0xd730 ;  /* 0x0000d73000187802 */ /* 0x000fce0000000f00 */
[----:B-----5:R-:W-:Y:S05]  /*d720*/  CALL.REL.NOINC `($__internal_91_$__cuda_sm20_div_u64) ;  /* 0x0000002000087944 */ /* 0x020fea0003c00000 */
        /* <DEDUP_REMOVED lines=11> */
.L_x_5851:
[----:B------:R-:W-:Y:S05]  /*d7e0*/  BSYNC.RECONVERGENT B1 ;  /* 0x0000000000017941 */ /* 0x000fea0003800200 */
.L_x_5849:
        /* <DEDUP_REMOVED lines=39> */
.L_x_5853:
        /* <DEDUP_REMOVED lines=17> */
.L_x_5854:
[----:B------:R-:W-:Y:S05]  /*db70*/  BSYNC.RECONVERGENT B1 ;  /* 0x0000000000017941 */ /* 0x000fea0003800200 */
.L_x_5852:
        /* <DEDUP_REMOVED lines=38> */
.L_x_5856:
        /* <DEDUP_REMOVED lines=17> */
.L_x_5857:
[----:B------:R-:W-:Y:S05]  /*def0*/  BSYNC.RECONVERGENT B1 ;  /* 0x0000000000017941 */ /* 0x000fea0003800200 */
.L_x_5855:
        /* <DEDUP_REMOVED lines=8> */
.L_x_5845:
        /* <DEDUP_REMOVED lines=37> */
.L_x_5860:
[----:B012---:R-:W-:Y:S01]  /*e1d0*/  IMAD.MOV.U32 R26, RZ, RZ, R48 ;  /* 0x000000ffff1a7224 */ /* 0x007fe200078e0030 */
[----:B------:R-:W-:Y:S02]  /*e1e0*/  MOV R25, R49 ;  /* 0x0000003100197202 */ /* 0x000fe40000000f00 */
[----:B------:R-:W-:-:S07]  /*e1f0*/  MOV R24, 0xe210 ;  /* 0x0000e21000187802 */ /* 0x000fce0000000f00 */
[----:B-----5:R-:W-:Y:S05]  /*e200*/  CALL.REL.NOINC `($__internal_91_$__cuda_sm20_div_u64) ;  /* 0x0000001400507944 */ /* 0x020fea0003c00000 */
        /* <DEDUP_REMOVED lines=8> */
.L_x_5861:
[----:B------:R-:W-:Y:S05]  /*e290*/  BSYNC.RECONVERGENT B1 ;  /* 0x0000000000017941 */ /* 0x000fea0003800200 */
.L_x_5859:
        /* <DEDUP_REMOVED lines=37> */
.L_x_5863:
        /* <DEDUP_REMOVED lines=17> */
.L_x_5864:
[----:B------:R-:W-:Y:S05]  /*e600*/  BSYNC.RECONVERGENT B1 ;  /* 0x0000000000017941 */ /* 0x000fea0003800200 */
.L_x_5862:
        /* <DEDUP_REMOVED lines=8> */
.L_x_5858:
        /* <DEDUP_REMOVED lines=35> */
.L_x_5866:
[----:B012---:R-:W-:Y:S01]  /*e8c0*/  IMAD.MOV.U32 R26, RZ, RZ, R46 ;  /* 0x000000ffff1a7224 */ /* 0x007fe200078e002e */
[----:B------:R-:W-:Y:S02]  /*e8d0*/  MOV R25, R47 ;  /* 0x0000002f00197202 */ /* 0x000fe40000000f00 */
[----:B------:R-:W-:-:S07]  /*e8e0*/  MOV R24, 0xe900 ;  /* 0x0000e90000187802 */ /* 0x000fce0000000f00 */
[----:B-----5:R-:W-:Y:S05]  /*e8f0*/  CALL.REL.NOINC `($__internal_91_$__cuda_sm20_div_u64) ;  /* 0x0000000c00947944 */ /* 0x020fea0003c00000 */
        /* <DEDUP_REMOVED lines=9> */
.L_x_5867:
[----:B------:R-:W-:Y:S05]  /*e990*/  BSYNC.RECONVERGENT B1 ;  /* 0x0000000000017941 */ /* 0x000fea0003800200 */
.L_x_5865:
[----:B------:R-:W-:Y:S02]  /*e9a0*/  UMOV UR5, 0xd0 ;  /* 0x000000d000057882 */ /* 0x000fe40000000000 */
[----:B------:R-:W-:-:S06]  /*e9b0*/  LEA R24, R35, UR5, 0x3 ;  /* 0x0000000523187c11 */ /* 0x000fcc000f8e18ff */
[----:B------:R-:W0:Y:S02]  /*e9c0*/  LDC.64 R24, c[0x0][R24+0x380] ;  /* 0x0000e00018187b82 */ /* 0x000e240000000a00 */
[-C--:B0-----:R-:W-:Y:S02]  /*e9d0*/  IMAD R25, R25, R47.reuse, RZ ;  /* 0x0000002f19197224 */ /* 0x081fe400078e02ff */
[----:B------:R-:W-:-:S04]  /*e9e0*/  IMAD.WIDE.U32 R36, R24, R47, R36 ;  /* 0x0000002f18247225 */ /* 0x000fc800078e0024 */
[----:B------:R-:W-:-:S05]  /*e9f0*/  IMAD R25, R24, R29, R25 ;  /* 0x0000001d18197224 */ /* 0x000fca00078e0219 */
[----:B------:R-:W-:-:S07]  /*ea00*/  IADD3 R37, PT, PT, R37, R25, RZ ;  /* 0x0000001925257210 */ /* 0x000fce0007ffe0ff */
.L_x_5844:
        /* <DEDUP_REMOVED lines=10> */
.L_x_5660:
        /* <DEDUP_REMOVED lines=51> */
.L_x_5817:
[----:B------:R-:W-:Y:S05]  /*ede0*/  BSYNC.RECONVERGENT B0 ;  /* 0x0000000000007941 */ /* 0x000fea0003800200 */
.L_x_5659:
        /* <DEDUP_REMOVED lines=25> */
[----:B------:R-:W-:Y:S02]  /*ef80*/  FSETP.GEU.FTZ.AND P3, PT, R17, UR5, PT ;  /* 0x0000000511007c0b */ /* 0x000fe4000bf7e000 */
[C---:B-12---:R-:W-:Y:S01]  /*ef90*/  LEA R26, P4, R28.reuse, UR12, 0x2 ;  /* 0x0000000c1c1a7c11 */ /* 0x046fe2000f8810ff */
[----:B-----5:R-:W-:Y:S01]  /*efa0*/  FMUL.FTZ R34, R43, R34 ;  /* 0x000000222b227220 */ /* 0x020fe20000410000 */
[----:B------:R-:W-:Y:S02]  /*efb0*/  IADD3 R25, PT, PT, R29, R25, RZ ;  /* 0x000000191d197210 */ /* 0x000fe40007ffe0ff */
[C---:B---3--:R-:W-:Y:S01]  /*efc0*/  IADD3 R24, P5, PT, R28.reuse, UR14, RZ ;  /* 0x0000000e1c187c10 */ /* 0x048fe2000ffbe0ff */
[----:B------:R-:W-:Y:S01]  /*efd0*/  FMUL.FTZ R17, R7, R34 ;  /* 0x0000002207117220 */ /* 0x000fe20000410000 */
[----:B------:R-:W-:Y:S02]  /*efe0*/  LEA.HI.X R27, R28, UR13, R25, 0x2, P4 ;  /* 0x0000000d1c1b7c11 */ /* 0x000fe4000a0f1419 */
[----:B------:R-:W-:-:S02]  /*eff0*/  IADD3.X R25, PT, PT, R25, UR15, RZ, P5, !PT ;  /* 0x0000000f19197c10 */ /* 0x000fc4000affe4ff */
[----:B------:R-:W-:Y:S01]  /*f000*/  SEL R29, RZ, 0x1, P3 ;  /* 0x00000001ff1d7807 */ /* 0x000fe20001800000 */
[----:B------:R0:W-:Y:S04]  /*f010*/  STG.E desc[UR6][R26.64], R17 ;  /* 0x000000111a007986 */ /* 0x0001e8000c101906 */
[----:B------:R0:W-:Y:S02]  /*f020*/  STG.E.U8 desc[UR6][R24.64], R29 ;  /* 0x0000001d18007986 */ /* 0x0001e4000c101106 */
.L_x_5869:
[----:B------:R-:W-:Y:S05]  /*f030*/  BSYNC.RECONVERGENT B0 ;  /* 0x0000000000007941 */ /* 0x000fea0003800200 */
.L_x_5868:
[----:B------:R-:W-:Y:S04]  /*f040*/  BSSY.RECONVERGENT B0, `(.L_x_5870) ;  /* 0x0000015000007945 */ /* 0x000fe80003800200 */
[----:B------:R-:W-:Y:S05]  /*f050*/  @P0 BRA `(.L_x_5871) ;  /* 0x00000000004c0947 */ /* 0x000fea0003800000 */
        /* <DEDUP_REMOVED lines=9> */
[----:B-12---:R-:W-:Y:S01]  /*f0f0*/  LEA R26, P3, R28, UR12, 0x2 ;  /* 0x0000000c1c1a7c11 */ /* 0x006fe2000f8610ff */
        /* <DEDUP_REMOVED lines=9> */
.L_x_5871:
[----:B------:R-:W-:Y:S05]  /*f190*/  BSYNC.RECONVERGENT B0 ;  /* 0x0000000000007941 */ /* 0x000fea0003800200 */
.L_x_5870:
[----:B------:R-:W-:Y:S04]  /*f1a0*/  BSSY.RECONVERGENT B0, `(.L_x_5872) ;  /* 0x0000015000007945 */ /* 0x000fe80003800200 */
[----:B------:R-:W-:Y:S05]  /*f1b0*/  @P1 BRA `(.L_x_5873) ;  /* 0x00000000004c1947 */ /* 0x000fea0003800000 */
[----:B------:R-:W0:Y:S01]  /*f1c0*/  LDCU.64 UR10, c[0x0][0x5f0] ;  /* 0x0000be00ff0a77ac */ /* 0x000e220008000a00 */
[----:B------:R-:W1:Y:S01]  /*f1d0*/  LDCU UR5, c[0x0][0x868] ;  /* 0x00010d00ff0577ac */ /* 0x000e620008000800 */
[----:B------:R-:W2:Y:S01]  /*f1e0*/  LDCU.64 UR12, c[0x0][0x520] ;  /* 0x0000a400ff0c77ac */ /* 0x000ea20008000a00 */
[----:B------:R-:W3:Y:S01]  /*f1f0*/  LDCU.64 UR14, c[0x0][0x6c0] ;  /* 0x0000d800ff0e77ac */ /* 0x000ee20008000a00 */
[----:B0-----:R-:W-:Y:S02]  /*f200*/  IMAD R32, R32, UR10, RZ ;  /* 0x0000000a20207c24 */ /* 0x001fe4000f8e02ff */
[----:B----4-:R-:W-:Y:S01]  /*f210*/  IMAD.WIDE.U32 R28, R33, UR10, RZ ;  /* 0x0000000a211c7c25 */ /* 0x010fe2000f8e00ff */
[----:B-1----:R-:W-:-:S03]  /*f220*/  FSETP.GEU.FTZ.AND P0, PT, R41, UR5, PT ;  /* 0x0000000529007c0b */ /* 0x002fc6000bf1e000 */
[----:B------:R-:W-:Y:S01]  /*f230*/  IMAD R17, R33, UR11, R32 ;  /* 0x0000000b21117c24 */ /* 0x000fe2000f8e0220 */
[----:B------:R-:W-:Y:S02]  /*f240*/  FSET.BF.LT.FTZ.AND R32, R41, UR5, PT ;  /* 0x0000000529207c0a */ /* 0x000fe4000b811000 */
[C---:B--2---:R-:W-:Y:S01]  /*f250*/  LEA R26, P1, R28.reuse, UR12, 0x2 ;  /* 0x0000000c1c1a7c11 */ /* 0x044fe2000f8210ff */
[----:B------:R-:W-:Y:S01]  /*f260*/  IMAD.IADD R17, R29, 0x1, R17 ;  /* 0x000000011d117824 */ /* 0x000fe200078e0211 */
[----:B------:R-:W-:Y:S01]  /*f270*/  SEL R29, RZ, 0x1, P0 ;  /* 0x00000001ff1d7807 */ /* 0x000fe20000000000 */
[----:B-----5:R-:W-:Y:S01]  /*f280*/  FMUL.FTZ R32, R45, R32 ;  /* 0x000000202d207220 */ /* 0x020fe20000410000 */
[C---:B---3--:R-:W-:Y:S02]  /*f290*/  IADD3 R24, P3, PT, R28.reuse, UR14, RZ ;  /* 0x0000000e1c187c10 */ /* 0x048fe4000ff7e0ff */
[----:B------:R-:W-:Y:S02]  /*f2a0*/  LEA.HI.X R27, R28, UR13, R17, 0x2, P1 ;  /* 0x0000000d1c1b7c11 */ /* 0x000fe400088f1411 */
[----:B------:R-:W-:Y:S01]  /*f2b0*/  IADD3.X R25, PT, PT, R17, UR15, RZ, P3, !PT ;  /* 0x0000000f11197c10 */ /* 0x000fe20009ffe4ff */
[----:B------:R-:W-:-:S05]  /*f2c0*/  FMUL.FTZ R17, R7, R32 ;  /* 0x0000002007117220 */ /* 0x000fca0000410000 */
[----:B------:R0:W-:Y:S04]  /*f2d0*/  STG.E desc[UR6][R26.64], R17 ;  /* 0x000000111a007986 */ /* 0x0001e8000c101906 */
[----:B------:R0:W-:Y:S02]  /*f2e0*/  STG.E.U8 desc[UR6][R24.64], R29 ;  /* 0x0000001d18007986 */ /* 0x0001e4000c101106 */
.L_x_5873:
[----:B------:R-:W-:Y:S05]  /*f2f0*/  BSYNC.RECONVERGENT B0 ;  /* 0x0000000000007941 */ /* 0x000fea0003800200 */
.L_x_5872:
        /* <DEDUP_REMOVED lines=13> */
[C---:B------:R-:W-:Y:S01]  /*f3d0*/  IADD3 R26, P2, PT, R28.reuse, UR14, RZ ;  /* 0x0000000e1c1a7c10 */ /* 0x040fe2000ff5e0ff */
[----:B------:R-:W-:Y:S01]  /*f3e0*/  FMUL.FTZ R17, R7, R30 ;  /* 0x0000001e07117220 */ /* 0x000fe20000410000 */
[----:B------:R-:W-:Y:S02]  /*f3f0*/  LEA.HI.X R25, R28, UR13, R27, 0x2, P1 ;  /* 0x0000000d1c197c11 */ /* 0x000fe400088f141b */
[----:B------:R-:W-:-:S02]  /*f400*/  IADD3.X R27, PT, PT, R27, UR15, RZ, P2, !PT ;  /* 0x0000000f1b1b7c10 */ /* 0x000fc400097fe4ff */
[----:B------:R-:W-:Y:S01]  /*f410*/  SEL R29, RZ, 0x1, P0 ;  /* 0x00000001ff1d7807 */ /* 0x000fe20000000000 */
[----:B------:R0:W-:Y:S04]  /*f420*/  STG.E desc[UR6][R24.64], R17 ;  /* 0x0000001118007986 */ /* 0x0001e8000c101906 */
[----:B------:R0:W-:Y:S02]  /*f430*/  STG.E.U8 desc[UR6][R26.64], R29 ;  /* 0x0000001d1a007986 */ /* 0x0001e4000c101106 */
.L_x_5874:
        /* <DEDUP_REMOVED lines=11> */
        .weak           $__internal_90_$__cuda_sm20_dblrcp_rn_slowpath_v3
        .type           $__internal_90_$__cuda_sm20_dblrcp_rn_slowpath_v3,@function
        .size           $__internal_90_$__cuda_sm20_dblrcp_rn_slowpath_v3,($__internal_91_$__cuda_sm20_div_u64 - $__internal_90_$__cuda_sm20_dblrcp_rn_slowpath_v3)
$__internal_90_$__cuda_sm20_dblrcp_rn_slowpath_v3:
        /* <DEDUP_REMOVED lines=23> */
.L_x_5878:
        /* <DEDUP_REMOVED lines=10> */
.L_x_5876:
[----:B------:R-:W-:Y:S02]  /*f700*/  LOP3.LUT R21, R19, 0x80000, RZ, 0xfc, !PT ;  /* 0x0008000013157812 */ /* 0x000fe400078efcff */
[----:B------:R-:W-:-:S07]  /*f710*/  MOV R20, R18 ;  /* 0x0000001200147202 */ /* 0x000fce0000000f00 */
.L_x_5877:
[----:B------:R-:W-:Y:S01]  /*f720*/  IMAD.MOV.U32 R18, RZ, RZ, R8 ;  /* 0x000000ffff127224 */ /* 0x000fe200078e0008 */
[----:B------:R-:W-:-:S04]  /*f730*/  MOV R19, 0x0 ;  /* 0x0000000000137802 */ /* 0x000fc80000000f00 */
[----:B------:R-:W-:Y:S05]  /*f740*/  RET.REL.NODEC R18 `(_ZN2at6native43_GLOBAL__N__7cc8d1ed_10_Dropout_cu_0e96ed3820fused_dropout_kernelIffmLin1ELi1EbEEvNS_4cuda6detail10TensorInfoIKT_T1_EENS5_IS6_S8_EENS5_IT4_S8_EES8_T0_NS_15PhiloxCudaStateE) ;  /* 0xffffff08122c7950 */ /* 0x000fea0003c3ffff */
        .weak           $__internal_91_$__cuda_sm20_div_u64
        .type           $__internal_91_$__cuda_sm20_div_u64,@function
        .size           $__internal_91_$__cuda_sm20_div_u64,(.L_x_14209 - $__internal_91_$__cuda_sm20_div_u64)
$__internal_91_$__cuda_sm20_div_u64:
        /* <DEDUP_REMOVED lines=68> */
[----:B------:R-:W-:Y:S06]  /*fb90*/  RET.REL.NODEC R24 `(_ZN2at6native43_GLOBAL__N__7cc8d1ed_10_Dropout_cu_0e96ed3820fused_dropout_kernelIffmLin1ELi1EbEEvNS_4cuda6detail10TensorInfoIKT_T1_EENS5_IS6_S8_EENS5_IT4_S8_EES8_T0_NS_15PhiloxCudaStateE) ;  /* 0xffffff0418187950 */ /* 0x000fec0003c3ffff */
.L_x_5879:
        /* <DEDUP_REMOVED lines=14> */
.L_x_14209:


//--------------------- .text._ZN2at6native43_GLOBAL__N__7cc8d1ed_10_Dropout_cu_0e96ed3820fused_dropout_kernelIffmLi1ELi1EbEEvNS_4cuda6detail10TensorInfoIKT_T1_EENS5_IS6_S8_EENS5_IT4_S8_EES8_T0_NS_15PhiloxCudaStateE --------------------------
	.section	.text._ZN2at6native43_GLOBAL__N__7cc8d1ed_10_Dropout_cu_0e96ed3820fused_dropout_kernelIffmLi1ELi1EbEEvNS_4cuda6detail10TensorInfoIKT_T1_EENS5_IS6_S8_EENS5_IT4_S8_EES8_T0_NS_15PhiloxCudaStateE,"ax",@progbits
	.align	128
.text._ZN2at6native43_GLOBAL__N__7cc8d1ed_10_Dropout_cu_0e96ed3820fused_dropout_kernelIffmLi1ELi1EbEEvNS_4cuda6detail10TensorInfoIKT_T1_EENS5_IS6_S8_EENS5_IT4_S8_EES8_T0_NS_15PhiloxCudaStateE:
        .type           _ZN2at6native43_GLOBAL__N__7cc8d1ed_10_Dropout_cu_0e96ed3820fused_dropout_kernelIffmLi1ELi1EbEEvNS_4cuda6detail10TensorInfoIKT_T1_EENS5_IS6_S8_EENS5_IT4_S8_EES8_T0_NS_15PhiloxCudaStateE,@function
        .size           _ZN2at6native43_GLOBAL__N__7cc8d1ed_10_Dropout_cu_0e96ed3820fused_dropout_kernelIffmLi1ELi1EbEEvNS_4cuda6detail10TensorInfoIKT_T1_EENS5_IS6_S8_EENS5_IT4_S8_EES8_T0_NS_15PhiloxCudaStateE,(.L_x_14212 - _ZN2at6native43_GLOBAL__N__7cc8d1ed_10_Dropout_cu_0e96ed3820fused_dropout_kernelIffmLi1ELi1EbEEvNS_4cuda6detail10TensorInfoIKT_T1_EENS5_IS6_S8_EENS5_IT4_S8_EES8_T0_NS_15PhiloxCudaStateE)
        .other          _ZN2at6native43_GLOBAL__N__7cc8d1ed_10_Dropout_cu_0e96ed3820fused_dropout_kernelIffmLi1ELi1EbEEvNS_4cuda6detail10TensorInfoIKT_T1_EENS5_IS6_S8_EENS5_IT4_S8_EES8_T0_NS_15PhiloxCudaStateE,@"STO_CUDA_ENTRY STV_DEFAULT"
_ZN2at6native43_GLOBAL__N__7cc8d1ed_10_Dropout_cu_0e96ed3820fused_dropout_kernelIffmLi1ELi1EbEEvNS_4cuda6detail10TensorInfoIKT_T1_EENS5_IS6_S8_EENS5_IT4_S8_EES8_T0_NS_15PhiloxCudaStateE:
        /* <DEDUP_REMOVED lines=98> */
[----:B------:R-:W-:Y:S05]  /*0620*/  CALL.REL.NOINC `($__internal_92_$__cuda_sm20_dblrcp_rn_slowpath_v3) ;  /* 0x0000001000587944 */ /* 0x000fea0003c00000 */
[----:B------:R-:W-:Y:S02]  /*0630*/  IMAD.MOV.U32 R26, RZ, RZ, R28 ;  /* 0x000000ffff1a7224 */ /* 0x000fe400078e001c */
[----:B------:R-:W-:-:S07]  /*0640*/  IMAD.MOV.U32 R27, RZ, RZ, R29 ;  /* 0x000000ffff1b7224 */ /* 0x000fce00078e001d */
.L_x_5880:
        /* <DEDUP_REMOVED lines=34> */
.L_x_5881:
[----:B------:R-:W-:-:S07]  /*0870*/  MOV R32, 0x890 ;  /* 0x0000089000207802 */ /* 0x000fce0000000f00 */
[----:B------:R-:W-:Y:S05]  /*0880*/  CALL.REL.NOINC `($__internal_93_$__cuda_sm20_div_u64) ;  /* 0x0000001000647944 */ /* 0x000fea0003c00000 */
.L_x_5882:
        /* <DEDUP_REMOVED lines=18> */
.L_x_5894:
[----:B------:R-:W-:Y:S01]  /*09b0*/  VIADD R2, R2, 0x1 ;  /* 0x0000000102027836 */ /* 0x000fe20000000000 */
[----:B------:R-:W-:Y:S03]  /*09c0*/  BSSY.RECONVERGENT B0, `(.L_x_5883) ;  /* 0x000000c000007945 */ /* 0x000fe60003800200 */
[C---:B01-3--:R-:W-:Y:S01]  /*09d0*/  IMAD.WIDE.U32 R34, R2.reuse, -0x2daee0ad, RZ ;  /* 0xd2511f5302227825 */ /* 0x04bfe200078e00ff */
        /* <DEDUP_REMOVED lines=10> */
.L_x_5884:
[----:B01234-:R-:W-:Y:S05]  /*0a80*/  BSYNC.RECONVERGENT B0 ;  /* 0x0000000000007941 */ /* 0x01ffea0003800200 */
.L_x_5883:
        /* <DEDUP_REMOVED lines=52> */
.L_x_5885:
        /* <DEDUP_REMOVED lines=9> */
.L_x_5886:
        /* <DEDUP_REMOVED lines=26> */
[----:B------:R2:W5:Y:S01]  /*1000*/  @!P0 LDG.E R47, desc[UR6][R54.64] ;  /* 0x00000006362f8981 */ /* 0x000562000c1e1900 */
        /* <DEDUP_REMOVED lines=9> */
[----:B------:R3:W5:Y:S01]  /*10a0*/  @!P1 LDG.E R48, desc[UR6][R34.64] ;  /* 0x0000000622309981 */ /* 0x000762000c1e1900 */
        /* <DEDUP_REMOVED lines=8> */
[----:B------:R3:W5:Y:S02]  /*1130*/  @!P2 LDG.E R49, desc[UR6][R58.64] ;  /* 0x000000063a31a981 */ /* 0x000764000c1e1900 */
        /* <DEDUP_REMOVED lines=16> */
[C---:B------:R-:W-:Y:S01]  /*1240*/  FSET.BF.LT.FTZ.AND R30, R37.reuse, UR5, PT ;  /* 0x00000005251e7c0a */ /* 0x040fe2000b811000 */
[----:B---3--:R-:W-:Y:S01]  /*1250*/  IMAD.WIDE.U32 R34, R0, UR8, RZ ;  /* 0x0000000800227c25 */ /* 0x008fe2000f8e00ff */
[----:B------:R-:W-:-:S03]  /*1260*/  FSETP.GEU.FTZ.AND P0, PT, R37, UR5, PT ;  /* 0x0000000525007c0b */ /* 0x000fc6000bf1e000 */
[----:B------:R-:W-:Y:S01]  /*1270*/  IMAD R31, R0, UR9, R31 ;  /* 0x00000009001f7c24 */ /* 0x000fe2000f8e021f */
[C---:B------:R-:W-:Y:S01]  /*1280*/  LEA R32, P4, R34.reuse, UR10, 0x2 ;  /* 0x0000000a22207c11 */ /* 0x040fe2000f8810ff */
[----:B-----5:R-:W-:Y:S01]  /*1290*/  FMUL.FTZ R42, R47, R30 ;  /* 0x0000001e2f2a7220 */ /* 0x020fe20000410000 */
[----:B------:R-:W-:Y:S01]  /*12a0*/  IADD3 R30, P5, PT, R34, UR12, RZ ;  /* 0x0000000c221e7c10 */ /* 0x000fe2000ffbe0ff */
[----:B------:R-:W-:Y:S01]  /*12b0*/  IMAD.IADD R31, R35, 0x1, R31 ;  /* 0x00000001231f7824 */ /* 0x000fe200078e021f */
[----:B------:R-:W-:Y:S01]  /*12c0*/  SEL R37, RZ, 0x1, P0 ;  /* 0x00000001ff257807 */ /* 0x000fe20000000000 */
[----:B------:R-:W-:-:S03]  /*12d0*/  FMUL.FTZ R35, R25, R42 ;  /* 0x0000002a19237220 */ /* 0x000fc60000410000 */
[----:B------:R-:W-:Y:S02]  /*12e0*/  LEA.HI.X R33, R34, UR11, R31, 0x2, P4 ;  /* 0x0000000b22217c11 */ /* 0x000fe4000a0f141f */
[----:B------:R-:W-:-:S03]  /*12f0*/  IADD3.X R31, PT, PT, R31, UR13, RZ, P5, !PT ;  /* 0x0000000d1f1f7c10 */ /* 0x000fc6000affe4ff */
[----:B------:R0:W-:Y:S04]  /*1300*/  STG.E desc[UR6][R32.64], R35 ;  /* 0x0000002320007986 */ /* 0x0001e8000c101906 */
[----:B------:R0:W-:Y:S02]  /*1310*/  STG.E.U8 desc[UR6][R30.64], R37 ;  /* 0x000000251e007986 */ /* 0x0001e4000c101106 */
.L_x_5888:
[----:B------:R-:W-:Y:S05]  /*1320*/  BSYNC.RECONVERGENT B0 ;  /* 0x0000000000007941 */ /* 0x000fea0003800200 */
.L_x_5887:
[----:B------:R-:W-:Y:S01]  /*1330*/  BSSY.RECONVERGENT B0, `(.L_x_5889) ;  /* 0x0000014000007945 */ /* 0x000fe20003800200 */
[----:B0-----:R-:W-:Y:S01]  /*1340*/  I2FP.F32.U32 R37, R43 ;  /* 0x0000002b00257245 */ /* 0x001fe20000201000 */
[-C--:B------:R-:W-:Y:S01]  /*1350*/  FFMA.FTZ R42, R61, R22.reuse, 1.1641532182693481445e-10 ;  /* 0x2f0000003d2a7423 */ /* 0x080fe20000010016 */
[----:B------:R-:W-:Y:S01]  /*1360*/  FFMA.FTZ R55, R55, R22, 1.1641532182693481445e-10 ;  /* 0x2f00000037377423 */ /* 0x000fe20000010016 */
[----:B------:R-:W-:Y:S06]  /*1370*/  @P1 BRA `(.L_x_5890) ;  /* 0x00000000003c1947 */ /* 0x000fec0003800000 */
[----:B------:R-:W-:Y:S01]  /*1380*/  IMAD R45, R45, UR8, RZ ;  /* 0x000000082d2d7c24 */ /* 0x000fe2000f8e02ff */
[C---:B---3--:R-:W-:Y:S01]  /*1390*/  FSET.BF.LT.FTZ.AND R33, R55.reuse, UR5, PT ;  /* 0x0000000537217c0a */ /* 0x048fe2000b811000 */
[----:B------:R-:W-:Y:S01]  /*13a0*/  IMAD.WIDE.U32 R30, R44, UR8, RZ ;  /* 0x000000082c1e7c25 */ /* 0x000fe2000f8e00ff */
[----:B------:R-:W-:-:S03]  /*13b0*/  FSETP.GEU.FTZ.AND P0, PT, R55, UR5, PT ;  /* 0x0000000537007c0b */ /* 0x000fc6000bf1e000 */
[----:B------:R-:W-:Y:S01]  /*13c0*/  IMAD R45, R44, UR9, R45 ;  /* 0x000000092c2d7c24 */ /* 0x000fe2000f8e022d */
[----:B------:R-:W-:Y:S01]  /*13d0*/  LEA R34, P1, R30, UR10, 0x2 ;  /* 0x0000000a1e227c11 */ /* 0x000fe2000f8210ff */
[----:B-----5:R-:W-:Y:S01]  /*13e0*/  FMUL.FTZ R44, R48, R33 ;  /* 0x00000021302c7220 */ /* 0x020fe20000410000 */
[----:B------:R-:W-:Y:S01]  /*13f0*/  IADD3 R32, P4, PT, R30, UR12, RZ ;  /* 0x0000000c1e207c10 */ /* 0x000fe2000ff9e0ff */
[----:B------:R-:W-:Y:S01]  /*1400*/  IMAD.IADD R31, R31, 0x1, R45 ;  /* 0x000000011f1f7824 */ /* 0x000fe200078e022d */
[----:B------:R-:W-:-:S04]  /*1410*/  SEL R43, RZ, 0x1, P0 ;  /* 0x00000001ff2b7807 */ /* 0x000fc80000000000 */
[----:B------:R-:W-:Y:S02]  /*1420*/  LEA.HI.X R35, R30, UR11, R31, 0x2, P1 ;  /* 0x0000000b1e237c11 */ /* 0x000fe400088f141f */
[----:B------:R-:W-:Y:S01]  /*1430*/  IADD3.X R33, PT, PT, R31, UR13, RZ, P4, !PT ;  /* 0x0000000d1f217c10 */ /* 0x000fe2000a7fe4ff */
[----:B------:R-:W-:-:S05]  /*1440*/  FMUL.FTZ R31, R25, R44 ;  /* 0x0000002c191f7220 */ /* 0x000fca0000410000 */
[----:B------:R0:W-:Y:S04]  /*1450*/  STG.E desc[UR6][R34.64], R31 ;  /* 0x0000001f22007986 */ /* 0x0001e8000c101906 */
[----:B------:R0:W-:Y:S02]  /*1460*/  STG.E.U8 desc[UR6][R32.64], R43 ;  /* 0x0000002b20007986 */ /* 0x0001e4000c101106 */
.L_x_5890:
[----:B------:R-:W-:Y:S05]  /*1470*/  BSYNC.RECONVERGENT B0 ;  /* 0x0000000000007941 */ /* 0x000fea0003800200 */
.L_x_5889:
[----:B------:R-:W-:Y:S04]  /*1480*/  BSSY.RECONVERGENT B0, `(.L_x_5891) ;  /* 0x0000011000007945 */ /* 0x000fe80003800200 */
[----:B------:R-:W-:Y:S05]  /*1490*/  @P2 BRA `(.L_x_5892) ;  /* 0x00000000003c2947 */ /* 0x000fea0003800000 */
[----:B------:R-:W-:Y:S01]  /*14a0*/  IMAD R51, R51, UR8, RZ ;  /* 0x0000000833337c24 */ /* 0x000fe2000f8e02ff */
[----:B------:R-:W-:Y:S01]  /*14b0*/  FSET.BF.LT.FTZ.AND R44, R42, UR5, PT ;  /* 0x000000052a2c7c0a */ /* 0x000fe2000b811000 */
[----:B0-----:R-:W-:Y:S01]  /*14c0*/  IMAD.WIDE.U32 R30, R46, UR8, RZ ;  /* 0x000000082e1e7c25 */ /* 0x001fe2000f8e00ff */
[----:B------:R-:W-:-:S03]  /*14d0*/  FSETP.GEU.FTZ.AND P0, PT, R42, UR5, PT ;  /* 0x000000052a007c0b */ /* 0x000fc6000bf1e000 */
[----:B------:R-:W-:Y:S01]  /*14e0*/  IMAD R51, R46, UR9, R51 ;  /* 0x000000092e337c24 */ /* 0x000fe2000f8e0233 */
[C---:B---3--:R-:W-:Y:S01]  /*14f0*/  LEA R34, P1, R30.reuse, UR10, 0x2 ;  /* 0x0000000a1e227c11 */ /* 0x048fe2000f8210ff */
[----:B-----5:R-:W-:Y:S01]  /*1500*/  FMUL.FTZ R44, R49, R44 ;  /* 0x0000002c312c7220 */ /* 0x020fe20000410000 */
[C---:B------:R-:W-:Y:S02]  /*1510*/  IADD3 R32, P2, PT, R30.reuse, UR12, RZ ;  /* 0x0000000c1e207c10 */ /* 0x040fe4000ff5e0ff */
[----:B------:R-:W-:Y:S02]  /*1520*/  IADD3 R31, PT, PT, R31, R51, RZ ;  /* 0x000000331f1f7210 */ /* 0x000fe40007ffe0ff */
[----:B------:R-:W-:Y:S02]  /*1530*/  SEL R43, RZ, 0x1, P0 ;  /* 0x00000001ff2b7807 */ /* 0x000fe40000000000 */
[----:B------:R-:W-:Y:S02]  /*1540*/  LEA.HI.X R35, R30, UR11, R31, 0x2, P1 ;  /* 0x0000000b1e237c11 */ /* 0x000fe400088f141f */
[----:B------:R-:W-:Y:S01]  /*1550*/  IADD3.X R33, PT, PT, R31, UR13, RZ, P2, !PT ;  /* 0x0000000d1f217c10 */ /* 0x000fe200097fe4ff */
[----:B------:R-:W-:-:S05]  /*1560*/  FMUL.FTZ R31, R25, R44 ;  /* 0x0000002c191f7220 */ /* 0x000fca0000410000 */
[----:B------:R1:W-:Y:S04]  /*1570*/  STG.E desc[UR6][R34.64], R31 ;  /* 0x0000001f22007986 */ /* 0x0003e8000c101906 */
[----:B------:R1:W-:Y:S02]  /*1580*/  STG.E.U8 desc[UR6][R32.64], R43 ;  /* 0x0000002b20007986 */ /* 0x0003e4000c101106 */
.L_x_5892:
[----:B------:R-:W-:Y:S05]  /*1590*/  BSYNC.RECONVERGENT B0 ;  /* 0x0000000000007941 */ /* 0x000fea0003800200 */
.L_x_5891:
[----:B------:R-:W-:Y:S01]  /*15a0*/  FFMA.FTZ R37, R37, R22, 1.1641532182693481445e-10 ;  /* 0x2f00000025257423 */ /* 0x000fe20000010016 */
[----:B------:R-:W-:Y:S06]  /*15b0*/  @P3 BRA `(.L_x_5893) ;  /* 0x00000000003c3947 */ /* 0x000fec0003800000 */
[----:B------:R-:W-:Y:S01]  /*15c0*/  IMAD R57, R57, UR8, RZ ;  /* 0x0000000839397c24 */ /* 0x000fe2000f8e02ff */
[C---:B01-3--:R-:W-:Y:S01]  /*15d0*/  FSET.BF.LT.FTZ.AND R33, R37.reuse, UR5, PT ;  /* 0x0000000525217c0a */ /* 0x04bfe2000b811000 */
        /* <DEDUP_REMOVED lines=13> */
.L_x_5893:
[----:B------:R-:W-:Y:S05]  /*16b0*/  WARPSYNC.ALL ;  /* 0x0000000000007948 */ /* 0x000fea0003800000 */
[----:B------:R-:W4:Y:S01]  /*16c0*/  LDCU UR4, c[0x0][0x360] ;  /* 0x00006c00ff0477ac */ /* 0x000f220008000800 */
[----:B------:R-:W4:Y:S08]  /*16d0*/  LDC R29, c[0x0][0x370] ;  /* 0x0000dc00ff1d7b82 */ /* 0x000f300000000800 */
[----:B------:R-:W-:Y:S01]  /*16e0*/  BAR.SYNC.DEFER_BLOCKING 0x0 ;  /* 0x0000000000007b1d */ /* 0x000fe20000010000 */
[----:B--2---:R-:W-:Y:S01]  /*16f0*/  MOV R37, R28 ;  /* 0x0000001c00257202 */ /* 0x004fe20000000f00 */
[----:B------:R-:W-:-:S02]  /*1700*/  IMAD.MOV.U32 R22, RZ, RZ, R40 ;  /* 0x000000ffff167224 */ /* 0x000fc400078e0028 */
[----:B------:R-:W-:Y:S02]  /*1710*/  IMAD.MOV.U32 R44, RZ, RZ, R41 ;  /* 0x000000ffff2c7224 */ /* 0x000fe400078e0029 */
[----:B----4-:R-:W-:-:S05]  /*1720*/  IMAD R29, R29, UR4, RZ ;  /* 0x000000041d1d7c24 */ /* 0x010fca000f8e02ff */
[----:B------:R-:W-:-:S05]  /*1730*/  LEA R0, P0, R29, R0, 0x2 ;  /* 0x000000001d007211 */ /* 0x000fca00078010ff */
[----:B------:R-:W-:Y:S01]  /*1740*/  IMAD.X R23, RZ, RZ, R23, P0 ;  /* 0x000000ffff177224 */ /* 0x000fe200000e0617 */
[----:B------:R-:W-:-:S04]  /*1750*/  ISETP.GE.U32.AND P0, PT, R0, R26, PT ;  /* 0x0000001a0000720c */ /* 0x000fc80003f06070 */
[----:B------:R-:W-:-:S13]  /*1760*/  ISETP.GE.U32.AND.EX P0, PT, R23, R36, PT, P0 ;  /* 0x000000241700720c */ /* 0x000fda0003f06100 */
[----:B------:R-:W-:Y:S05]  /*1770*/  @!P0 BRA `(.L_x_5894) ;  /* 0xfffffff0008c8947 */ /* 0x000fea000383ffff */
[----:B------:R-:W-:Y:S05]  /*1780*/  EXIT ;  /* 0x000000000000794d */ /* 0x000fea0003800000 */
        .weak           $__internal_92_$__cuda_sm20_dblrcp_rn_slowpath_v3
        .type           $__internal_92_$__cuda_sm20_dblrcp_rn_slowpath_v3,@function
        .size           $__internal_92_$__cuda_sm20_dblrcp_rn_slowpath_v3,($__internal_93_$__cuda_sm20_div_u64 - $__internal_92_$__cuda_sm20_dblrcp_rn_slowpath_v3)
$__internal_92_$__cuda_sm20_dblrcp_rn_slowpath_v3:
        /* <DEDUP_REMOVED lines=26> */
.L_x_5897:
        /* <DEDUP_REMOVED lines=10> */
.L_x_5895:
[----:B------:R-:W-:Y:S01]  /*19d0*/  LOP3.LUT R29, R27, 0x80000, RZ, 0xfc, !PT ;  /* 0x000800001b1d7812 */ /* 0x000fe200078efcff */
[----:B------:R-:W-:-:S07]  /*19e0*/  IMAD.MOV.U32 R28, RZ, RZ, R26 ;  /* 0x000000ffff1c7224 */ /* 0x000fce00078e001a */
.L_x_5896:
[----:B------:R-:W-:Y:S01]  /*19f0*/  MOV R26, R36 ;  /* 0x00000024001a7202 */ /* 0x000fe20000000f00 */
[----:B------:R-:W-:-:S04]  /*1a00*/  IMAD.MOV.U32 R27, RZ, RZ, 0x0 ;  /* 0x00000000ff1b7424 */ /* 0x000fc800078e00ff */
[----:B------:R-:W-:Y:S05]  /*1a10*/  RET.REL.NODEC R26 `(_ZN2at6native43_GLOBAL__N__7cc8d1ed_10_Dropout_cu_0e96ed3820fused_dropout_kernelIffmLi1ELi1EbEEvNS_4cuda6detail10TensorInfoIKT_T1_EENS5_IS6_S8_EENS5_IT4_S8_EES8_T0_NS_15PhiloxCudaStateE) ;  /* 0xffffffe41a787950 */ /* 0x000fea0003c3ffff */
        .weak           $__internal_93_$__cuda_sm20_div_u64
        .type           $__internal_93_$__cuda_sm20_div_u64,@function
        .size           $__internal_93_$__cuda_sm20_div_u64,(.L_x_14212 - $__internal_93_$__cuda_sm20_div_u64)
$__internal_93_$__cuda_sm20_div_u64:
        /* <DEDUP_REMOVED lines=66> */
[----:B------:R-:W-:Y:S06]  /*1e40*/  RET.REL.NODEC R26 `(_ZN2at6native43_GLOBAL__N__7cc8d1ed_10_Dropout_cu_0e96ed3820fused_dropout_kernelIffmLi1ELi1EbEEvNS_4cuda6detail10TensorInfoIKT_T1_EENS5_IS6_S8_EENS5_IT4_S8_EES8_T0_NS_15PhiloxCudaStateE) ;  /* 0xffffffe01a6c7950 */ /* 0x000fec0003c3ffff */
.L_x_5898:
        /* <DEDUP_REMOVED lines=11> */
.L_x_14212:


//--------------------- .text._ZN2at6native43_GLOBAL__N__7cc8d1ed_10_Dropout_cu_0e96ed3824fused_dropout_kernel_vecIffmLi1ELi2EbEEvNS_4cuda6detail10TensorInfoIKT_T1_EENS5_IS6_S8_EENS5_IT4_S8_EES8_T0_NS_15PhiloxCudaStateE --------------------------
	.section	.text._ZN2at6native43_GLOBAL__N__7cc8d1ed_10_Dropout_cu_0e96ed3824fused_dropout_kernel_vecIffmLi1ELi2EbEEvNS_4cuda6detail10TensorInfoIKT_T1_EENS5_IS6_S8_EENS5_IT4_S8_EES8_T0_NS_15PhiloxCudaStateE,"ax",@progbits
	.align	128
.text._ZN2at6native43_GLOBAL__N__7cc8d1ed_10_Dropout_cu_0e96ed3824fused_dropout_kernel_vecIffmLi1ELi2EbEEvNS_4cuda6detail10TensorInfoIKT_T1_EENS5_IS6_S8_EENS5_IT4_S8_EES8_T0_NS_15PhiloxCudaStateE:
        .type           _ZN2at6native43_GLOBAL__N__7cc8d1ed_10_Dropout_cu_0e96ed3824fused_dropout_kernel_vecIffmLi1ELi2EbEEvNS_4cuda6detail10TensorInfoIKT_T1_EENS5_IS6_S8_EENS5_IT4_S8_EES8_T0_NS_15PhiloxCudaStateE,@function
        .size           _ZN2at6native43_GLOBAL__N__7cc8d1ed_10_Dropout_cu_0e96ed3824fused_dropout_kernel_vecIffmLi1ELi2EbEEvNS_4cuda6detail10TensorInfoIKT_T1_EENS5_IS6_S8_EENS5_IT4_S8_EES8_T0_NS_15PhiloxCudaStateE,(.L_x_14215 - _ZN2at6native43_GLOBAL__N__7cc8d1ed_10_Dropout_cu_0e96ed3824fused_dropout_kernel_vecIffmLi1ELi2EbEEvNS_4cuda6detail10TensorInfoIKT_T1_EENS5_IS6_S8_EENS5_IT4_S8_EES8_T0_NS_15PhiloxCudaStateE)
        .other          _ZN2at6native43_GLOBAL__N__7cc8d1ed_10_Dropout_cu_0e96ed3824fused_dropout_kernel_vecIffmLi1ELi2EbEEvNS_4cuda6detail10TensorInfoIKT_T1_EENS5_IS6_S8_EENS5_IT4_S8_EES8_T0_NS_15PhiloxCudaStateE,@"STO_CUDA_ENTRY STV_DEFAULT"
_ZN2at6native43_GLOBAL__N__7cc8d1ed_10_Dropout_cu_0e96ed3824fused_dropout_kernel_vecIffmLi1ELi2EbEEvNS_4cuda6detail10TensorInfoIKT_T1_EENS5_IS6_S8_EENS5_IT4_S8_EES8_T0_NS_15PhiloxCudaStateE:
        /* <DEDUP_REMOVED lines=70> */
[C---:B------:R-:W-:Y:S01]  /*0460*/  VIADD R15, R21.reuse, 0x1fd5c5a3 ;  /* 0x1fd5c5a3150f7836 */ /* 0x040fe20000000000 */
[----:B------:R-:W-:Y:S02]  /*0470*/  IADD3 R14, PT, PT, R21, 0x646e171e, RZ ;  /* 0x646e171e150e7810 */ /* 0x000fe40007ffe0ff */
[----:B------:R-:W-:Y:S01]  /*0480*/  LOP3.LUT R16, R13, R16, R19, 0x96, !PT ;  /* 0x000000100d107212 */ /* 0x000fe200078e9613 */
[----:B------:R-:W-:Y:S01]  /*0490*/  IMAD.WIDE.U32 R26, R26, -0x2daee0ad, RZ ;  /* 0xd2511f531a1a7825 */ /* 0x000fe200078e00ff */
[----:B------:R-:W-:-:S03]  /*04a0*/  IADD3 R17, PT, PT, R20, -0xe443238, RZ ;  /* 0xf1bbcdc814117810 */ /* 0x000fc60007ffe0ff */
[----:B------:R-:W-:Y:S01]  /*04b0*/  VIADD R19, R21, 0xdb3d7428 ;  /* 0xdb3d742815137836 */ /* 0x000fe20000000000 */
        /* <DEDUP_REMOVED lines=12> */
[----:B------:R-:W-:Y:S02]  /*0580*/  IMAD.MOV.U32 R18, RZ, RZ, R30 ;  /* 0x000000ffff127224 */ /* 0x000fe400078e001e */
[----:B------:R-:W-:-:S04]  /*0590*/  IMAD.WIDE.U32 R40, R40, -0x2daee0ad, RZ ;  /* 0xd2511f5328287825 */ /* 0x000fc800078e00ff */
[----:B------:R-:W-:Y:S01]  /*05a0*/  VIADD R34, R20, 0x8ff34781 ;  /* 0x8ff3478114227836 */ /* 0x000fe20000000000 */
[----:B------:R-:W-:Y:S01]  /*05b0*/  LOP3.LUT R32, R19, R32, R41, 0x96, !PT ;  /* 0x0000002013207212 */ /* 0x000fe200078e9629 */
[----:B------:R-:W-:Y:S06]  /*05c0*/  @P0 BRA `(.L_x_5899) ;  /* 0x0000000000100947 */ /* 0x000fec0003800000 */
[----:B------:R-:W-:Y:S02]  /*05d0*/  LOP3.LUT R26, R25, 0x7fffffff, RZ, 0xc0, !PT ;  /* 0x7fffffff191a7812 */ /* 0x000fe400078ec0ff */
[----:B------:R-:W-:Y:S02]  /*05e0*/  MOV R30, 0x610 ;  /* 0x00000610001e7802 */ /* 0x000fe40000000f00 */
[----:B------:R-:W-:-:S07]  /*05f0*/  IADD3 R26, PT, PT, R26, -0x100000, RZ ;  /* 0xfff000001a1a7810 */ /* 0x000fce0007ffe0ff */
[----:B------:R-:W-:Y:S05]  /*0600*/  CALL.REL.NOINC `($__internal_94_$__cuda_sm20_dblrcp_rn_slowpath_v3) ;  /* 0x0000000400f07944 */ /* 0x000fea0003c00000 */
.L_x_5899:
        /* <DEDUP_REMOVED lines=19> */
.L_x_5904:
        /* <DEDUP_REMOVED lines=13> */
.L_x_5901:
[----:B01234-:R-:W-:Y:S05]  /*0810*/  BSYNC.RECONVERGENT B0 ;  /* 0x0000000000007941 */ /* 0x01ffea0003800200 */
.L_x_5900:
        /* <DEDUP_REMOVED lines=49> */
.L_x_5902:
[----:B------:R-:W-:Y:S01]  /*0b30*/  ISETP.NE.AND P0, PT, R36, 0x3, PT ;  /* 0x000000032400780c */ /* 0x000fe20003f05270 */
[----:B------:R-:W-:Y:S01]  /*0b40*/  IMAD.MOV.U32 R26, RZ, RZ, R42 ;  /* 0x000000ffff1a7224 */ /* 0x000fe200078e002a */
[----:B------:R-:W-:-:S11]  /*0b50*/  MOV R28, R30 ;  /* 0x0000001e001c7202 */ /* 0x000fd60000000f00 */
[----:B------:R-:W-:Y:S02]  /*0b60*/  @P0 IMAD.MOV.U32 R26, RZ, RZ, R40 ;  /* 0x000000ffff1a0224 */ /* 0x000fe400078e0028 */
[----:B------:R-:W-:-:S07]  /*0b70*/  @P0 IMAD.MOV.U32 R28, RZ, RZ, R42 ;  /* 0x000000ffff1c0224 */ /* 0x000fce00078e002a */
.L_x_5903:
        /* <DEDUP_REMOVED lines=8> */
[----:B------:R-:W-:Y:S01]  /*0c00*/  IMAD.HI.U32 R43, R38, -0x2daee0ad, RZ ;  /* 0xd2511f53262b7827 */ /* 0x000fe200078e00ff */
[----:B------:R-:W-:Y:S05]  /*0c10*/  WARPSYNC.ALL ;  /* 0x0000000000007948 */ /* 0x000fea0003800000 */
[-C--:B------:R-:W-:Y:S01]  /*0c20*/  FFMA.FTZ R26, R26, R29.reuse, 1.1641532182693481445e-10 ;  /* 0x2f0000001a1a7423 */ /* 0x080fe2000001001d */
[----:B------:R-:W-:-:S04]  /*0c30*/  FFMA.FTZ R28, R28, R29, 1.1641532182693481445e-10 ;  /* 0x2f0000001c1c7423 */ /* 0x000fc8000001001d */
[C---:B------:R-:W-:Y:S02]  /*0c40*/  FSET.BF.LT.FTZ.AND R29, R26.reuse, UR5, PT ;  /* 0x000000051a1d7c0a */ /* 0x040fe4000b811000 */
[----:B------:R-:W-:Y:S02]  /*0c50*/  FSETP.GEU.FTZ.AND P0, PT, R26, UR5, PT ;  /* 0x000000051a007c0b */ /* 0x000fe4000bf1e000 */
[----:B------:R-:W-:Y:S02]  /*0c60*/  IADD3 R26, P2, PT, R27, UR10, RZ ;  /* 0x0000000a1b1a7c10 */ /* 0x000fe4000ff5e0ff */
[C---:B------:R-:W-:Y:S02]  /*0c70*/  FSET.BF.LT.FTZ.AND R40, R28.reuse, UR5, PT ;  /* 0x000000051c287c0a */ /* 0x040fe4000b811000 */
[----:B------:R-:W-:Y:S02]  /*0c80*/  FSETP.GEU.FTZ.AND P1, PT, R28, UR5, PT ;  /* 0x000000051c007c0b */ /* 0x000fe4000bf3e000 */
[----:B------:R-:W-:-:S02]  /*0c90*/  IADD3.X R27, PT, PT, R23, UR11, RZ, P2, !PT ;  /* 0x0000000b171b7c10 */ /* 0x000fc400097fe4ff */
[----:B------:R-:W-:Y:S02]  /*0ca0*/  IADD3 R28, P3, PT, R18, UR12, RZ ;  /* 0x0000000c121c7c10 */ /* 0x000fe4000ff7e0ff */
[----:B------:R-:W-:Y:S02]  /*0cb0*/  SEL R23, RZ, 0x1, P0 ;  /* 0x00000001ff177807 */ /* 0x000fe40000000000 */
[----:B------:R-:W-:Y:S02]  /*0cc0*/  LEA R18, P0, R41, R18, 0x1 ;  /* 0x0000001229127211 */ /* 0x000fe400078008ff */
[----:B------:R-:W-:-:S04]  /*0cd0*/  SEL R42, RZ, 0x1, P1 ;  /* 0x00000001ff2a7807 */ /* 0x000fc80000800000 */
[----:B------:R-:W-:Y:S01]  /*0ce0*/  PRMT R23, R42, 0x7604, R23 ;  /* 0x000076042a177816 */ /* 0x000fe20000000017 */
[----:B--2---:R-:W-:Y:S01]  /*0cf0*/  FMUL.FTZ R24, R29, R24 ;  /* 0x000000181d187220 */ /* 0x004fe20000410000 */
[----:B------:R-:W-:Y:S01]  /*0d00*/  IADD3.X R29, PT, PT, R31, UR13, RZ, P3, !PT ;  /* 0x0000000d1f1d7c10 */ /* 0x000fe20009ffe4ff */
[----:B------:R-:W-:Y:S01]  /*0d10*/  IMAD.X R31, RZ, RZ, R31, P0 ;  /* 0x000000ffff1f7224 */ /* 0x000fe200000e061f */
[----:B------:R-:W-:Y:S01]  /*0d20*/  ISETP.GE.U32.AND P0, PT, R18, UR14, PT ;  /* 0x0000000e12007c0c */ /* 0x000fe2000bf06070 */
[----:B------:R-:W-:Y:S01]  /*0d30*/  FMUL.FTZ R40, R40, R25 ;  /* 0x0000001928287220 */ /* 0x000fe20000410000 */
[----:B------:R-:W-:Y:S02]  /*0d40*/  FMUL.FTZ R24, R35, R24 ;  /* 0x0000001823187220 */ /* 0x000fe40000410000 */
[----:B------:R-:W-:Y:S01]  /*0d50*/  ISETP.GE.U32.AND.EX P0, PT, R31, UR15, PT, P0 ;  /* 0x0000000f1f007c0c */ /* 0x000fe2000bf06100 */
[----:B------:R-:W-:Y:S01]  /*0d60*/  FMUL.FTZ R25, R35, R40 ;  /* 0x0000002823197220 */ /* 0x000fe20000410000 */
[----:B------:R-:W-:-:S04]  /*0d70*/  LOP3.LUT R40, R22, R43, RZ, 0x3c, !PT ;  /* 0x0000002b16287212 */ /* 0x000fc800078e3cff */
[----:B------:R0:W-:Y:S04]  /*0d80*/  STG.E.64 desc[UR6][R26.64], R24 ;  /* 0x000000181a007986 */ /* 0x0001e8000c101b06 */
[----:B------:R0:W-:Y:S01]  /*0d90*/  STG.E.U16 desc[UR6][R28.64], R23 ;  /* 0x000000171c007986 */ /* 0x0001e2000c101506 */
[----:B------:R-:W-:Y:S06]  /*0da0*/  BAR.SYNC.DEFER_BLOCKING 0x0 ;  /* 0x0000000000007b1d */ /* 0x000fec0000010000 */
[----:B------:R-:W-:Y:S05]  /*0db0*/  @!P0 BRA `(.L_x_5904) ;  /* 0xfffffff800608947 */ /* 0x000fea000383ffff */
[----:B------:R-:W-:Y:S05]  /*0dc0*/  EXIT ;  /* 0x000000000000794d */ /* 0x000fea0003800000 */
        .weak           $__internal_94_$__cuda_sm20_dblrcp_rn_slowpath_v3
        .type           $__internal_94_$__cuda_sm20_dblrcp_rn_slowpath_v3,@function
        .size           $__internal_94_$__cuda_sm20_dblrcp_rn_slowpath_v3,(.L_x_14215 - $__internal_94_$__cuda_sm20_dblrcp_rn_slowpath_v3)
$__internal_94_$__cuda_sm20_dblrcp_rn_slowpath_v3:
        /* <DEDUP_REMOVED lines=25> */
.L_x_5907:
        /* <DEDUP_REMOVED lines=9> */
.L_x_5905:
[----:B------:R-:W-:Y:S02]  /*0ff0*/  LOP3.LUT R25, R37, 0x80000, RZ, 0xfc, !PT ;  /* 0x0008000025197812 */ /* 0x000fe400078efcff */
[----:B------:R-:W-:-:S07]  /*1000*/  MOV R24, R36 ;  /* 0x0000002400187202 */ /* 0x000fce0000000f00 */
.L_x_5906:
[----:B------:R-:W-:Y:S01]  /*1010*/  IMAD.MOV.U32 R26, RZ, RZ, R24 ;  /* 0x000000ffff1a7224 */ /* 0x000fe200078e0018 */
[----:B------:R-:W-:Y:S01]  /*1020*/  MOV R24, R30 ;  /* 0x0000001e00187202 */ /* 0x000fe20000000f00 */
[----:B------:R-:W-:Y:S02]  /*1030*/  IMAD.MOV.U32 R27, RZ, RZ, R25 ;  /* 0x000000ffff1b7224 */ /* 0x000fe400078e0019 */
[----:B------:R-:W-:-:S04]  /*1040*/  IMAD.MOV.U32 R25, RZ, RZ, 0x0 ;  /* 0x00000000ff197424 */ /* 0x000fc800078e00ff */
[----:B------:R-:W-:Y:S05]  /*1050*/  RET.REL.NODEC R24 `(_ZN2at6native43_GLOBAL__N__7cc8d1ed_10_Dropout_cu_0e96ed3824fused_dropout_kernel_vecIffmLi1ELi2EbEEvNS_4cuda6detail10TensorInfoIKT_T1_EENS5_IS6_S8_EENS5_IT4_S8_EES8_T0_NS_15PhiloxCudaStateE) ;  /* 0xffffffec18e87950 */ /* 0x000fea0003c3ffff */
.L_x_5908:
        /* <DEDUP_REMOVED lines=10> */
.L_x_14215:


//--------------------- .text._ZN2at6native43_GLOBAL__N__7cc8d1ed_10_Dropout_cu_0e96ed3824fused_dropout_kernel_vecIffmLi1ELi4EbEEvNS_4cuda6detail10TensorInfoIKT_T1_EENS5_IS6_S8_EENS5_IT4_S8_EES8_T0_NS_15PhiloxCudaStateE --------------------------
	.section	.text._ZN2at6native43_GLOBAL__N__7cc8d1ed_10_Dropout_cu_0e96ed3824fused_dropout_kernel_vecIffmLi1ELi4EbEEvNS_4cuda6detail10TensorInfoIKT_T1_EENS5_IS6_S8_EENS5_IT4_S8_EES8_T0_NS_15PhiloxCudaStateE,"ax",@progbits
	.align	128
.text._ZN2at6native43_GLOBAL__N__7cc8d1ed_10_Dropout_cu_0e96ed3824fused_dropout_kernel_vecIffmLi1ELi4EbEEvNS_4cuda6detail10TensorInfoIKT_T1_EENS5_IS6_S8_EENS5_IT4_S8_EES8_T0_NS_15PhiloxCudaStateE:
        .type           _ZN2at6native43_GLOBAL__N__7cc8d1ed_10_Dropout_cu_0e96ed3824fused_dropout_kernel_vecIffmLi1ELi4EbEEvNS_4cuda6detail10TensorInfoIKT_T1_EENS5_IS6_S8_EENS5_IT4_S8_EES8_T0_NS_15PhiloxCudaStateE,@function
        .size           _ZN2at6native43_GLOBAL__N__7cc8d1ed_10_Dropout_cu_0e96ed3824fused_dropout_kernel_vecIffmLi1ELi4EbEEvNS_4cuda6detail10TensorInfoIKT_T1_EENS5_IS6_S8_EENS5_IT4_S8_EES8_T0_NS_15PhiloxCudaStateE,(.L_x_14217 - _ZN2at6native43_GLOBAL__N__7cc8d1ed_10_Dropout_cu_0e96ed3824fused_dropout_kernel_vecIffmLi1ELi4EbEEvNS_4cuda6detail10TensorInfoIKT_T1_EENS5_IS6_S8_EENS5_IT4_S8_EES8_T0_NS_15PhiloxCudaStateE)
        .other          _ZN2at6native43_GLOBAL__N__7cc8d1ed_10_Dropout_cu_0e96ed3824fused_dropout_kernel_vecIffmLi1ELi4EbEEvNS_4cuda6detail10TensorInfoIKT_T1_EENS5_IS6_S8_EENS5_IT4_S8_EES8_T0_NS_15PhiloxCudaStateE,@"STO_CUDA_ENTRY STV_DEFAULT"
_ZN2at6native43_GLOBAL__N__7cc8d1ed_10_Dropout_cu_0e96ed3824fused_dropout_kernel_vecIffmLi1ELi4EbEEvNS_4cuda6detail10TensorInfoIKT_T1_EENS5_IS6_S8_EENS5_IT4_S8_EES8_T0_NS_15PhiloxCudaStateE:
        /* <DEDUP_REMOVED lines=37> */
[----:B------:R-:W-:Y:S02]  /*0250*/  LOP3.LUT R16, R0, R4, R9, 0x96, !PT ;  /* 0x0000000400107212 */ /* 0x000fe400078e9609 */
[C---:B------:R-:W-:Y:S01]  /*0260*/  IADD3 R9, PT, PT, R27.reuse, -0x56f99767, RZ ;  /* 0xa90668991b097810 */ /* 0x040fe20007ffe0ff */
        /* <DEDUP_REMOVED lines=23> */
[----:B------:R-:W-:Y:S01]  /*03e0*/  IMAD.WIDE.U32 R24, R24, -0x326172a9, RZ ;  /* 0xcd9e8d5718187825 */ /* 0x000fe200078e00ff */
[----:B------:R-:W-:-:S03]  /*03f0*/  IADD3 R16, PT, PT, R27, 0x646e171e, RZ ;  /* 0x646e171e1b107810 */ /* 0x000fc60007ffe0ff */
[----:B------:R-:W-:Y:S01]  /*0400*/  VIADD R30, R15, 0x300402 ;  /* 0x003004020f1e7836 */ /* 0x000fe20000000000 */
[----:B------:R-:W-:Y:S01]  /*0410*/  LOP3.LUT R20, R10, R12, R25, 0x96, !PT ;  /* 0x0000000c0a147212 */ /* 0x000fe200078e9619 */
[----:B------:R-:W-:Y:S02]  /*0420*/  VIADD R11, R26, 0xb54cda56 ;  /* 0xb54cda561a0b7836 */ /* 0x000fe40000000000 */
[----:B------:R-:W-:Y:S01]  /*0430*/  IMAD.WIDE.U32 R12, R13, -0x326172a9, RZ ;  /* 0xcd9e8d570d0c7825 */ /* 0x000fe200078e00ff */
[----:B------:R-:W-:Y:S01]  /*0440*/  FSETP.GEU.AND P0, PT, |R30|, 5.8789094863358348022e-39, PT ;  /* 0x004004021e00780b */ /* 0x000fe20003f0e200 */
        /* <DEDUP_REMOVED lines=10> */
[C---:B------:R-:W-:Y:S01]  /*04f0*/  VIADD R18, R26.reuse, 0x5384540f ;  /* 0x5384540f1a127836 */ /* 0x040fe20000000000 */
[----:B------:R-:W-:Y:S01]  /*0500*/  DFMA R28, R30, R28, R30 ;  /* 0x0000001c1e1c722b */ /* 0x000fe2000000001e */
[C---:B------:R-:W-:Y:S02]  /*0510*/  VIADD R19, R26.reuse, 0xf1bbcdc8 ;  /* 0xf1bbcdc81a137836 */ /* 0x040fe40000000000 */
        /* <DEDUP_REMOVED lines=9> */
[----:B------:R-:W-:-:S04]  /*05b0*/  LOP3.LUT R42, R42, R13, RZ, 0x3c, !PT ;  /* 0x0000000d2a2a7212 */ /* 0x000fc800078e3cff */
        /* <DEDUP_REMOVED lines=10> */
[----:B------:R-:W-:Y:S05]  /*0660*/  CALL.REL.NOINC `($__internal_95_$__cuda_sm20_dblrcp_rn_slowpath_v3) ;  /* 0x00000008004c7944 */ /* 0x000fea0003c00000 */
[----:B------:R-:W-:Y:S01]  /*0670*/  IMAD.MOV.U32 R12, RZ, RZ, R14 ;  /* 0x000000ffff0c7224 */ /* 0x000fe200078e000e */
[----:B------:R-:W-:-:S07]  /*0680*/  MOV R13, R15 ;  /* 0x0000000f000d7202 */ /* 0x000fce0000000f00 */
.L_x_5909:
        /* <DEDUP_REMOVED lines=16> */
.L_x_5914:
        /* <DEDUP_REMOVED lines=13> */
.L_x_5911:
[----:B01234-:R-:W-:Y:S05]  /*0860*/  BSYNC.RECONVERGENT B0 ;  /* 0x0000000000007941 */ /* 0x01ffea0003800200 */
.L_x_5910:
        /* <DEDUP_REMOVED lines=38> */
[----:B------:R-:W-:Y:S01]  /*0ad0*/  IMAD.MOV.U32 R29, RZ, RZ, R40 ;  /* 0x000000ffff1d7224 */ /* 0x000fe200078e0028 */
[----:B------:R-:W-:Y:S01]  /*0ae0*/  LOP3.LUT R40, R21, R30, R13, 0x96, !PT ;  /* 0x0000001e15287212 */ /* 0x000fe200078e960d */
[----:B------:R-:W-:Y:S01]  /*0af0*/  IMAD.HI.U32 R14, R32, -0x2daee0ad, RZ ;  /* 0xd2511f53200e7827 */ /* 0x000fe200078e00ff */
[----:B------:R-:W-:-:S03]  /*0b00*/  MOV R30, R34 ;  /* 0x00000022001e7202 */ /* 0x000fc60000000f00 */
        /* <DEDUP_REMOVED lines=13> */
.L_x_5912:
        /* <DEDUP_REMOVED lines=9> */
.L_x_5913:
[C---:B------:R-:W-:Y:S01]  /*0c70*/  IMAD.SHL.U32 R28, R22.reuse, 0x4, RZ ;  /* 0x00000004161c7824 */ /* 0x040fe200078e00ff */
[----:B------:R-:W-:-:S04]  /*0c80*/  SHF.L.U64.HI R43, R22, 0x2, R23 ;  /* 0x00000002162b7819 */ /* 0x000fc80000010217 */
[----:B------:R-:W-:-:S04]  /*0c90*/  IADD3 R12, P0, PT, R28, UR8, RZ ;  /* 0x000000081c0c7c10 */ /* 0x000fc8000ff1e0ff */
[----:B------:R-:W-:-:S06]  /*0ca0*/  IADD3.X R13, PT, PT, R43, UR9, RZ, P0, !PT ;  /* 0x000000092b0d7c10 */ /* 0x000fcc00087fe4ff */
[----:B------:R-:W2:Y:S01]  /*0cb0*/  LDG.E.128 R12, desc[UR6][R12.64] ;  /* 0x000000060c0c7981 */ /* 0x000ea2000c1e1d00 */
        /* <DEDUP_REMOVED lines=14> */
[----:B------:R-:W-:Y:S02]  /*0da0*/  SEL R48, RZ, 0x1, P0 ;  /* 0x00000001ff307807 */ /* 0x000fe40000000000 */
[----:B------:R-:W-:-:S02]  /*0db0*/  SEL R47, RZ, 0x1, P1 ;  /* 0x00000001ff2f7807 */ /* 0x000fc40000800000 */
[----:B------:R-:W-:Y:S02]  /*0dc0*/  FSET.BF.LT.FTZ.AND R45, R42, UR5, PT ;  /* 0x000000052a2d7c0a */ /* 0x000fe4000b811000 */
[----:B------:R-:W-:Y:S02]  /*0dd0*/  PRMT R42, R48, 0x3340, R47 ;  /* 0x00003340302a7816 */ /* 0x000fe4000000002f */
[----:B------:R-:W-:Y:S02]  /*0de0*/  FSET.BF.LT.FTZ.AND R47, R30, UR5, PT ;  /* 0x000000051e2f7c0a */ /* 0x000fe4000b811000 */
[----:B------:R-:W-:Y:S02]  /*0df0*/  FSET.BF.LT.FTZ.AND R30, R29, UR5, PT ;  /* 0x000000051d1e7c0a */ /* 0x000fe4000b811000 */
[----:B------:R-:W-:Y:S02]  /*0e00*/  SEL R31, RZ, 0x1, P3 ;  /* 0x00000001ff1f7807 */ /* 0x000fe40001800000 */
[----:B------:R-:W-:-:S02]  /*0e10*/  SEL R46, RZ, 0x1, P2 ;  /* 0x00000001ff2e7807 */ /* 0x000fc40001000000 */
[----:B------:R-:W-:Y:S02]  /*0e20*/  IADD3 R28, P0, PT, R28, UR10, RZ ;  /* 0x0000000a1c1c7c10 */ /* 0x000fe4000ff1e0ff */
[----:B------:R-:W-:Y:S02]  /*0e30*/  PRMT R31, R46, 0x3340, R31 ;  /* 0x000033402e1f7816 */ /* 0x000fe4000000001f */
[----:B------:R-:W-:Y:S02]  /*0e40*/  IADD3.X R29, PT, PT, R43, UR11, RZ, P0, !PT ;  /* 0x0000000b2b1d7c10 */ /* 0x000fe400087fe4ff */
[----:B------:R-:W-:Y:S02]  /*0e50*/  PRMT R43, R42, 0x5410, R31 ;  /* 0x000054102a2b7816 */ /* 0x000fe4000000001f */
[----:B------:R-:W-:Y:S01]  /*0e60*/  FSET.BF.LT.FTZ.AND R44, R44, UR5, PT ;  /* 0x000000052c2c7c0a */ /* 0x000fe2000b811000 */
[----:B--2---:R-:W-:Y:S01]  /*0e70*/  FMUL.FTZ R15, R30, R15 ;  /* 0x0000000f1e0f7220 */ /* 0x004fe20000410000 */
[----:B------:R-:W-:Y:S01]  /*0e80*/  IADD3 R30, P1, PT, R22, UR12, RZ ;  /* 0x0000000c161e7c10 */ /* 0x000fe2000ff3e0ff */
[----:B------:R-:W-:Y:S01]  /*0e90*/  FMUL.FTZ R45, R45, R12 ;  /* 0x0000000c2d2d7220 */ /* 0x000fe20000410000 */
[----:B------:R-:W-:Y:S01]  /*0ea0*/  LEA R22, P0, R41, R22, 0x2 ;  /* 0x0000001629167211 */ /* 0x000fe200078010ff */
[----:B------:R-:W-:Y:S01]  /*0eb0*/  FMUL.FTZ R13, R44, R13 ;  /* 0x0000000d2c0d7220 */ /* 0x000fe20000410000 */
[----:B------:R-:W-:Y:S01]  /*0ec0*/  IADD3.X R31, PT, PT, R23, UR13, RZ, P1, !PT ;  /* 0x0000000d171f7c10 */ /* 0x000fe20008ffe4ff */
[----:B------:R-:W-:Y:S01]  /*0ed0*/  FMUL.FTZ R47, R47, R14 ;  /* 0x0000000e2f2f7220 */ /* 0x000fe20000410000 */
[----:B------:R-:W-:Y:S01]  /*0ee0*/  FMUL.FTZ R12, R36, R45 ;  /* 0x0000002d240c7220 */ /* 0x000fe20000410000 */
[----:B------:R-:W-:Y:S01]  /*0ef0*/  IMAD.X R23, RZ, RZ, R23, P0 ;  /* 0x000000ffff177224 */ /* 0x000fe200000e0617 */
[----:B------:R-:W-:Y:S01]  /*0f00*/  ISETP.GE.U32.AND P0, PT, R22, UR14, PT ;  /* 0x0000000e16007c0c */ /* 0x000fe2000bf06070 */
[C---:B------:R-:W-:Y:S01]  /*0f10*/  FMUL.FTZ R13, R36.reuse, R13 ;  /* 0x0000000d240d7220 */ /* 0x040fe20000410000 */
[C---:B------:R-:W-:Y:S01]  /*0f20*/  FMUL.FTZ R14, R36.reuse, R47 ;  /* 0x0000002f240e7220 */ /* 0x040fe20000410000 */
[----:B------:R-:W-:Y:S01]  /*0f30*/  FMUL.FTZ R15, R36, R15 ;  /* 0x0000000f240f7220 */ /* 0x000fe20000410000 */
[----:B------:R-:W-:-:S04]  /*0f40*/  ISETP.GE.U32.AND.EX P0, PT, R23, UR15, PT, P0 ;  /* 0x0000000f17007c0c */ /* 0x000fc8000bf06100 */
[----:B------:R0:W-:Y:S04]  /*0f50*/  STG.E.128 desc[UR6][R28.64], R12 ;  /* 0x0000000c1c007986 */ /* 0x0001e8000c101d06 */
[----:B------:R0:W-:Y:S01]  /*0f60*/  STG.E desc[UR6][R30.64], R43 ;  /* 0x0000002b1e007986 */ /* 0x0001e2000c101906 */
[----:B------:R-:W-:Y:S06]  /*0f70*/  BAR.SYNC.DEFER_BLOCKING 0x0 ;  /* 0x0000000000007b1d */ /* 0x000fec0000010000 */
[----:B------:R-:W-:Y:S05]  /*0f80*/  @!P0 BRA `(.L_x_5914) ;  /* 0xfffffff800008947 */ /* 0x000fea000383ffff */
[----:B------:R-:W-:Y:S05]  /*0f90*/  EXIT ;  /* 0x000000000000794d */ /* 0x000fea0003800000 */
        .weak           $__internal_95_$__cuda_sm20_dblrcp_rn_slowpath_v3
        .type           $__internal_95_$__cuda_sm20_dblrcp_rn_slowpath_v3,@function
        .size           $__internal_95_$__cuda_sm20_dblrcp_rn_slowpath_v3,(.L_x_14217 - $__internal_95_$__cuda_sm20_dblrcp_rn_slowpath_v3)
$__internal_95_$__cuda_sm20_dblrcp_rn_slowpath_v3:
[----:B------:R-:W-:Y:S01]  /*0fa0*/  IMAD.MOV.U32 R30, RZ, RZ, R14 ;  /* 0x000000ffff1e7224 */ /* 0x000fe200078e000e */
[----:B------:R-:W-:-:S06]  /*0fb0*/  MOV R31, R15 ;  /* 0x0000000f001f7202 */ /* 0x000fcc0000000f00 */
        /* <DEDUP_REMOVED lines=11> */
[----:B------:R-:W-:Y:S02]  /*1070*/  IMAD.MOV.U32 R28, RZ, RZ, R30 ;  /* 0x000000ffff1c7224 */ /* 0x000fe400078e001e */
[----:B------:R-:W-:Y:S01]  /*1080*/  IMAD.MOV.U32 R14, RZ, RZ, R37 ;  /* 0x000000ffff0e7224 */ /* 0x000fe200078e0025 */
[----:B------:R-:W0:Y:S05]  /*1090*/  MUFU.RCP64H R15, R29 ;  /* 0x0000001d000f7308 */ /* 0x000e2a0000001800 */
        /* <DEDUP_REMOVED lines=10> */
.L_x_5917:
        /* <DEDUP_REMOVED lines=10> */
.L_x_5915:
[----:B------:R-:W-:Y:S01]  /*11e0*/  LOP3.LUT R13, R31, 0x80000, RZ, 0xfc, !PT ;  /* 0x000800001f0d7812 */ /* 0x000fe200078efcff */
[----:B------:R-:W-:-:S07]  /*11f0*/  IMAD.MOV.U32 R12, RZ, RZ, R30 ;  /* 0x000000ffff0c7224 */ /* 0x000fce00078e001e */
.L_x_5916:
[----:B------:R-:W-:Y:S01]  /*1200*/  IMAD.MOV.U32 R37, RZ, RZ, 0x0 ;  /* 0x00000000ff257424 */ /* 0x000fe200078e00ff */
[----:B------:R-:W-:Y:S01]  /*1210*/  MOV R15, R13 ;  /* 0x0000000d000f7202 */ /* 0x000fe20000000f00 */
[----:B------:R-:W-:Y:S02]  /*1220*/  IMAD.MOV.U32 R14, RZ, RZ, R12 ;  /* 0x000000ffff0e7224 */ /* 0x000fe400078e000c */
[----:B------:R-:W-:Y:S05]  /*1230*/  RET.REL.NODEC R36 `(_ZN2at6native43_GLOBAL__N__7cc8d1ed_10_Dropout_cu_0e96ed3824fused_dropout_kernel_vecIffmLi1ELi4EbEEvNS_4cuda6detail10TensorInfoIKT_T1_EENS5_IS6_S8_EENS5_IT4_S8_EES8_T0_NS_15PhiloxCudaStateE) ;  /* 0xffffffec24707950 */ /* 0x000fea0003c3ffff */
.L_x_5918:
        /* <DEDUP_REMOVED lines=12> */
.L_x_14217:


//--------------------- .text._ZN2at6native43_GLOBAL__N__7cc8d1ed_10_Dropout_cu_0e96ed3824fused_dropout_kernel_vecIffmLi1ELi8EbEEvNS_4cuda6detail10TensorInfoIKT_T1_EENS5_IS6_S8_EENS5_IT4_S8_EES8_T0_NS_15PhiloxCudaStateE --------------------------
	.section	.text._ZN2at6native43_GLOBAL__N__7cc8d1ed_10_Dropout_cu_0e96ed3824fused_dropout_kernel_vecIffmLi1ELi8EbEEvNS_4cuda6detail10TensorInfoIKT_T1_EENS5_IS6_S8_EENS5_IT4_S8_EES8_T0_NS_15PhiloxCudaStateE,"ax",@progbits
	.align	128
.text._ZN2at6native43_GLOBAL__N__7cc8d1ed_10_Dropout_cu_0e96ed3824fused_dropout_kernel_vecIffmLi1ELi8EbEEvNS_4cuda6detail10TensorInfoIKT_T1_EENS5_IS6_S8_EENS5_IT4_S8_EES8_T0_NS_15PhiloxCudaStateE:
        .type           _ZN2at6native43_GLOBAL__N__7cc8d1ed_10_Dropout_cu_0e96ed3824fused_dropout_kernel_vecIffmLi1ELi8EbEEvNS_4cuda6detail10TensorInfoIKT_T1_EENS5_IS6_S8_EENS5_IT4_S8_EES8_T0_NS_15PhiloxCudaStateE,@function
        .size           _ZN2at6native43_GLOBAL__N__7cc8d1ed_10_Dropout_cu_0e96ed3824fused_dropout_kernel_vecIffmLi1ELi8EbEEvNS_4cuda6detail10TensorInfoIKT_T1_EENS5_IS6_S8_EENS5_IT4_S8_EES8_T0_NS_15PhiloxCudaStateE,(.L_x_14219 - _ZN2at6native43_GLOBAL__N__7cc8d1ed_10_Dropout_cu_0e96ed3824fused_dropout_kernel_vecIffmLi1ELi8EbEEvNS_4cuda6detail10TensorInfoIKT_T1_EENS5_IS6_S8_EENS5_IT4_S8_EES8_T0_NS_15PhiloxCudaStateE)
        .other          _ZN2at6native43_GLOBAL__N__7cc8d1ed_10_Dropout_cu_0e96ed3824fused_dropout_kernel_vecIffmLi1ELi8EbEEvNS_4cuda6detail10TensorInfoIKT_T1_EENS5_IS6_S8_EENS5_IT4_S8_EES8_T0_NS_15PhiloxCudaStateE,@"STO_CUDA_ENTRY STV_DEFAULT"
_ZN2at6native43_GLOBAL__N__7cc8d1ed_10_Dropout_cu_0e96ed3824fused_dropout_kernel_vecIffmLi1ELi8EbEEvNS_4cuda6detail10TensorInfoIKT_T1_EENS5_IS6_S8_EENS5_IT4_S8_EES8_T0_NS_15PhiloxCudaStateE:
        /* <DEDUP_REMOVED lines=64> */
[----:B------:R-:W-:Y:S02]  /*0400*/  LOP3.LUT R21, R9, R12, R15, 0x96, !PT ;  /* 0x0000000c09157212 */ /* 0x000fe400078e960f */
[----:B------:R-:W-:Y:S01]  /*0410*/  IADD3 R12, PT, PT, R31, 0x646e171e, RZ ;  /* 0x646e171e1f0c7810 */ /* 0x000fe20007ffe0ff */
        /* <DEDUP_REMOVED lines=26> */
[----:B------:R-:W-:Y:S01]  /*05c0*/  LOP3.LUT R28, R36, 0x3, RZ, 0xc0, !PT ;  /* 0x00000003241c7812 */ /* 0x000fe200078ec0ff */
[----:B------:R-:W-:Y:S01]  /*05d0*/  IMAD.MOV.U32 R29, RZ, RZ, R40 ;  /* 0x000000ffff1d7224 */ /* 0x000fe200078e0028 */
[----:B------:R-:W-:Y:S01]  /*05e0*/  LOP3.LUT R35, R25, R22, R17, 0x96, !PT ;  /* 0x0000001619237212 */ /* 0x000fe200078e9611 */
[----:B------:R-:W-:Y:S01]  /*05f0*/  DFMA R16, R20, R32, R20 ;  /* 0x000000201410722b */ /* 0x000fe20000000014 */
[----:B------:R-:W-:Y:S01]  /*0600*/  VIADD R34, R31, 0x96a522ad ;  /* 0x96a522ad1f227836 */ /* 0x000fe20000000000 */
[----:B------:R-:W-:Y:S01]  /*0610*/  MOV R33, R41 ;  /* 0x0000002900217202 */ /* 0x000fe20000000f00 */
[----:B------:R-:W-:Y:S01]  /*0620*/  IMAD.MOV.U32 R32, RZ, RZ, R42 ;  /* 0x000000ffff207224 */ /* 0x000fe200078e002a */
[----:B------:R-:W-:Y:S07]  /*0630*/  @P0 BRA `(.L_x_5919) ;  /* 0x0000000000180947 */ /* 0x000fee0003800000 */
[----:B------:R-:W-:Y:S02]  /*0640*/  LOP3.LUT R16, R19, 0x7fffffff, RZ, 0xc0, !PT ;  /* 0x7fffffff13107812 */ /* 0x000fe400078ec0ff */
[----:B------:R-:W-:-:S03]  /*0650*/  MOV R36, 0x680 ;  /* 0x0000068000247802 */ /* 0x000fc60000000f00 */
[----:B------:R-:W-:-:S07]  /*0660*/  VIADD R21, R16, 0xfff00000 ;  /* 0xfff0000010157836 */ /* 0x000fce0000000000 */
[----:B------:R-:W-:Y:S05]  /*0670*/  CALL.REL.NOINC `($__internal_96_$__cuda_sm20_dblrcp_rn_slowpath_v3) ;  /* 0x0000000c00e87944 */ /* 0x000fea0003c00000 */
[----:B------:R-:W-:Y:S01]  /*0680*/  IMAD.MOV.U32 R16, RZ, RZ, R18 ;  /* 0x000000ffff107224 */ /* 0x000fe200078e0012 */
[----:B------:R-:W-:-:S07]  /*0690*/  MOV R17, R19 ;  /* 0x0000001300117202 */ /* 0x000fce0000000f00 */
.L_x_5919:
        /* <DEDUP_REMOVED lines=15> */
.L_x_5928:
        /* <DEDUP_REMOVED lines=13> */
.L_x_5921:
[----:B01234-:R-:W-:Y:S05]  /*0860*/  BSYNC.RECONVERGENT B0 ;  /* 0x0000000000007941 */ /* 0x01ffea0003800200 */
.L_x_5920:
        /* <DEDUP_REMOVED lines=54> */
.L_x_5922:
        /* <DEDUP_REMOVED lines=9> */
.L_x_5923:
        /* <DEDUP_REMOVED lines=13> */
.L_x_5925:
[----:B------:R-:W-:Y:S05]  /*0d30*/  BSYNC.RECONVERGENT B0 ;  /* 0x0000000000007941 */ /* 0x000fea0003800200 */
.L_x_5924:
        /* <DEDUP_REMOVED lines=40> */
[----:B------:R-:W-:Y:S01]  /*0fc0*/  IMAD.HI.U32 R19, R43, -0x2daee0ad, RZ ;  /* 0xd2511f532b137827 */ /* 0x000fe200078e00ff */
[----:B------:R-:W-:-:S03]  /*0fd0*/  LOP3.LUT R35, R25, R22, R17, 0x96, !PT ;  /* 0x0000001619237212 */ /* 0x000fc600078e9611 */
[----:B------:R-:W-:Y:S01]  /*0fe0*/  IMAD.MOV.U32 R38, RZ, RZ, R16 ;  /* 0x000000ffff267224 */ /* 0x000fe200078e0010 */
[----:B------:R-:W-:Y:S01]  /*0ff0*/  LOP3.LUT R48, R34, R20, R19, 0x96, !PT ;  /* 0x0000001422307212 */ /* 0x000fe200078e9613 */
[----:B------:R-:W-:Y:S01]  /*1000*/  IMAD R17, R45, -0x2daee0ad, RZ ;  /* 0xd2511f532d117824 */ /* 0x000fe200078e02ff */
[----:B------:R-:W-:Y:S01]  /*1010*/  I2FP.F32.U32 R16, R44 ;  /* 0x0000002c00107245 */ /* 0x000fe20000201000 */
[-C--:B------:R-:W-:Y:S01]  /*1020*/  FFMA.FTZ R45, R18, R47.reuse, 1.1641532182693481445e-10 ;  /* 0x2f000000122d7423 */ /* 0x080fe2000001002f */
[----:B------:R-:W-:Y:S01]  /*1030*/  I2FP.F32.U32 R20, R46 ;  /* 0x0000002e00147245 */ /* 0x000fe20000201000 */
[-C--:B------:R-:W-:Y:S02]  /*1040*/  FFMA.FTZ R46, R50, R47.reuse, 1.1641532182693481445e-10 ;  /* 0x2f000000322e7423 */ /* 0x080fe4000001002f */
        /* <DEDUP_REMOVED lines=11> */
.L_x_5926:
        /* <DEDUP_REMOVED lines=9> */
.L_x_5927:
[C---:B------:R-:W-:Y:S01]  /*1190*/  IMAD.SHL.U32 R44, R26.reuse, 0x4, RZ ;  /* 0x000000041a2c7824 */ /* 0x040fe200078e00ff */
[----:B------:R-:W-:-:S04]  /*11a0*/  SHF.L.U64.HI R53, R26, 0x2, R27 ;  /* 0x000000021a357819 */ /* 0x000fc8000001021b */
[----:B------:R-:W-:-:S04]  /*11b0*/  IADD3 R16, P0, PT, R44, UR8, RZ ;  /* 0x000000082c107c10 */ /* 0x000fc8000ff1e0ff */
[----:B------:R-:W-:-:S06]  /*11c0*/  IADD3.X R17, PT, PT, R53, UR9, RZ, P0, !PT ;  /* 0x0000000935117c10 */ /* 0x000fcc00087fe4ff */
[----:B------:R-:W2:Y:S01]  /*11d0*/  LDG.E.ENL2.256 R20, R16, desc[UR6][R16.64] ;  /* 0xfe0000061010797e */ /* 0x000ea20008121914 */
[----:B------:R-:W-:Y:S01]  /*11e0*/  I2FP.F32.U32 R40, R40 ;  /* 0x0000002800287245 */ /* 0x000fe20000201000 */
[----:B------:R-:W-:Y:S05]  /*11f0*/  WARPSYNC.ALL ;  /* 0x0000000000007948 */ /* 0x000fea0003800000 */
[----:B------:R-:W-:Y:S01]  /*1200*/  I2FP.F32.U32 R52, R42 ;  /* 0x0000002a00347245 */ /* 0x000fe20000201000 */
[----:B------:R-:W-:Y:S01]  /*1210*/  FFMA.FTZ R42, R40, R47, 1.1641532182693481445e-10 ;  /* 0x2f000000282a7423 */ /* 0x000fe2000001002f */
[----:B------:R-:W-:Y:S02]  /*1220*/  FSETP.GEU.FTZ.AND P0, PT, R49, UR5, PT ;  /* 0x0000000531007c0b */ /* 0x000fe4000bf1e000 */
[----:B------:R-:W-:-:S02]  /*1230*/  FSETP.GEU.FTZ.AND P1, PT, R50, UR5, PT ;  /* 0x0000000532007c0b */ /* 0x000fc4000bf3e000 */
[----:B------:R-:W-:Y:S02]  /*1240*/  I2FP.F32.U32 R54, R41 ;  /* 0x0000002900367245 */ /* 0x000fe40000201000 */
[----:B------:R-:W-:Y:S01]  /*1250*/  I2FP.F32.U32 R56, R51 ;  /* 0x0000003300387245 */ /* 0x000fe20000201000 */
[-C--:B------:R-:W-:Y:S01]  /*1260*/  FFMA.FTZ R51, R52, R47.reuse, 1.1641532182693481445e-10 ;  /* 0x2f00000034337423 */ /* 0x080fe2000001002f */
[----:B------:R-:W-:Y:S01]  /*1270*/  SEL R40, RZ, 0x1, P1 ;  /* 0x00000001ff287807 */ /* 0x000fe20000800000 */
[-C--:B------:R-:W-:Y:S01]  /*1280*/  FFMA.FTZ R52, R54, R47.reuse, 1.1641532182693481445e-10 ;  /* 0x2f00000036347423 */ /* 0x080fe2000001002f */
[----:B------:R-:W-:Y:S01]  /*1290*/  SEL R41, RZ, 0x1, P0 ;  /* 0x00000001ff297807 */ /* 0x000fe20000000000 */
[----:B------:R-:W-:Y:S01]  /*12a0*/  FFMA.FTZ R47, R56, R47, 1.1641532182693481445e-10 ;  /* 0x2f000000382f7423 */ /* 0x000fe2000001002f */
[----:B------:R-:W-:Y:S02]  /*12b0*/  FSETP.GEU.FTZ.AND P1, PT, R46, UR5, PT ;  /* 0x000000052e007c0b */ /* 0x000fe4000bf3e000 */
[----:B------:R-:W-:-:S02]  /*12c0*/  FSETP.GEU.FTZ.AND P0, PT, R45, UR5, PT ;  /* 0x000000052d007c0b */ /* 0x000fc4000bf1e000 */
[----:B------:R-:W-:Y:S02]  /*12d0*/  FSET.BF.LT.FTZ.AND R45, R45, UR5, PT ;  /* 0x000000052d2d7c0a */ /* 0x000fe4000b811000 */
[----:B------:R-:W-:Y:S02]  /*12e0*/  PRMT R40, R41, 0x3340, R40 ;  /* 0x0000334029287816 */ /* 0x000fe40000000028 */
[----:B------:R-:W-:Y:S02]  /*12f0*/  FSET.BF.LT.FTZ.AND R46, R46, UR5, PT ;  /* 0x000000052e2e7c0a */ /* 0x000fe4000b811000 */
[----:B------:R-:W-:Y:S02]  /*1300*/  SEL R41, RZ, 0x1, P1 ;  /* 0x00000001ff297807 */ /* 0x000fe40000800000 */
[----:B------:R-:W-:Y:S02]  /*1310*/  SEL R54, RZ, 0x1, P0 ;  /* 0x00000001ff367807 */ /* 0x000fe40000000000 */
[----:B------:R-:W-:-:S02]  /*1320*/  FSETP.GEU.FTZ.AND P0, PT, R42, UR5, PT ;  /* 0x000000052a007c0b */ /* 0x000fc4000bf1e000 */
[----:B------:R-:W-:Y:S02]  /*1330*/  FSETP.GEU.FTZ.AND P1, PT, R51, UR5, PT ;  /* 0x0000000533007c0b */ /* 0x000fe4000bf3e000 */
[----:B------:R-:W-:Y:S02]  /*1340*/  FSET.BF.LT.FTZ.AND R55, R49, UR5, PT ;  /* 0x0000000531377c0a */ /* 0x000fe4000b811000 */
[----:B------:R-:W-:Y:S02]  /*1350*/  SEL R57, RZ, 0x1, P0 ;  /* 0x00000001ff397807 */ /* 0x000fe40000000000 */
[----:B------:R-:W-:Y:S02]  /*1360*/  FSETP.GEU.FTZ.AND P3, PT, R47, UR5, PT ;  /* 0x000000052f007c0b */ /* 0x000fe4000bf7e000 */
[----:B------:R-:W-:Y:S02]  /*1370*/  IADD3 R44, P4, PT, R44, UR10, RZ ;  /* 0x0000000a2c2c7c10 */ /* 0x000fe4000ff9e0ff */
[----:B------:R-:W-:-:S02]  /*1380*/  FSETP.GEU.FTZ.AND P2, PT, R52, UR5, PT ;  /* 0x0000000534007c0b */ /* 0x000fc4000bf5e000 */
[----:B------:R-:W-:Y:S02]  /*1390*/  FSET.BF.LT.FTZ.AND R50, R50, UR5, PT ;  /* 0x0000000532327c0a */ /* 0x000fe4000b811000 */
[----:B------:R-:W-:-:S04]  /*13a0*/  PRMT R41, R54, 0x3340, R41 ;  /* 0x0000334036297816 */ /* 0x000fc80000000029 */
[----:B------:R-:W-:Y:S01]  /*13b0*/  PRMT R40, R41, 0x5410, R40 ;  /* 0x0000541029287816 */ /* 0x000fe20000000028 */
[----:B--2---:R-:W-:Y:S01]  /*13c0*/  FMUL.FTZ R49, R45, R16 ;  /* 0x000000102d317220 */ /* 0x004fe20000410000 */
[----:B------:R-:W-:Y:S01]  /*13d0*/  FMUL.FTZ R17, R46, R17 ;  /* 0x000000112e117220 */ /* 0x000fe20000410000 */
[----:B------:R-:W-:Y:S01]  /*13e0*/  FSET.BF.LT.FTZ.AND R45, R42, UR5, PT ;  /* 0x000000052a2d7c0a */ /* 0x000fe2000b811000 */
[----:B------:R-:W-:Y:S01]  /*13f0*/  FMUL.FTZ R55, R55, R18 ;  /* 0x0000001237377220 */ /* 0x000fe20000410000 */
[----:B------:R-:W-:Y:S01]  /*1400*/  SEL R46, RZ, 0x1, P1 ;  /* 0x00000001ff2e7807 */ /* 0x000fe20000800000 */
[----:B------:R-:W-:Y:S01]  /*1410*/  FMUL.FTZ R19, R50, R19 ;  /* 0x0000001332137220 */ /* 0x000fe20000410000 */
[----:B------:R-:W-:Y:S01]  /*1420*/  FSET.BF.LT.FTZ.AND R18, R47, UR5, PT ;  /* 0x000000052f127c0a */ /* 0x000fe2000b811000 */
[----:B------:R-:W-:Y:S01]  /*1430*/  FMUL.FTZ R47, R45, R20 ;  /* 0x000000142d2f7220 */ /* 0x000fe20000410000 */
[----:B------:R-:W-:Y:S01]  /*1440*/  PRMT R57, R57, 0x3340, R46 ;  /* 0x0000334039397816 */ /* 0x000fe2000000002e */
[----:B------:R-:W-:Y:S01]  /*1450*/  FMUL.FTZ R17, R36, R17 ;  /* 0x0000001124117220 */ /* 0x000fe20000410000 */
[----:B------:R-:W-:Y:S01]  /*1460*/  IADD3 R46, P0, PT, R26, UR12, RZ ;  /* 0x0000000c1a2e7c10 */ /* 0x000fe2000ff1e0ff */
[----:B------:R-:W-:Y:S01]  /*1470*/  FMUL.FTZ R20, R36, R47 ;  /* 0x0000002f24147220 */ /* 0x000fe20000410000 */
[----:B------:R-:W-:Y:S01]  /*1480*/  FSET.BF.LT.FTZ.AND R16, R51, UR5, PT ;  /* 0x0000000533107c0a */ /* 0x000fe2000b811000 */
[----:B------:R-:W-:Y:S01]  /*1490*/  FMUL.FTZ R23, R18, R23 ;  /* 0x0000001712177220 */ /* 0x000fe20000410000 */
[----:B------:R-:W-:Y:S01]  /*14a0*/  IADD3.X R47, PT, PT, R27, UR13, RZ, P0, !PT ;  /* 0x0000000d1b2f7c10 */ /* 0x000fe200087fe4ff */
[----:B------:R-:W-:Y:S01]  /*14b0*/  FMUL.FTZ R18, R36, R55 ;  /* 0x0000003724127220 */ /* 0x000fe20000410000 */
[----:B------:R-:W-:Y:S01]  /*14c0*/  LEA R26, P0, R39, R26, 0x3 ;  /* 0x0000001a271a7211 */ /* 0x000fe200078018ff */
[----:B------:R-:W-:Y:S01]  /*14d0*/  FMUL.FTZ R21, R16, R21 ;  /* 0x0000001510157220 */ /* 0x000fe20000410000 */
[----:B------:R-:W-:Y:S01]  /*14e0*/  FSET.BF.LT.FTZ.AND R51, R52, UR5, PT ;  /* 0x0000000534337c0a */ /* 0x000fe2000b811000 */
[----:B------:R-:W-:Y:S01]  /*14f0*/  FMUL.FTZ R16, R36, R49 ;  /* 0x0000003124107220 */ /* 0x000fe20000410000 */
[----:B------:R-:W-:Y:S01]  /*1500*/  IADD3.X R45, PT, PT, R53, UR11, RZ, P4, !PT ;  /* 0x0000000b352d7c10 */ /* 0x000fe2000a7fe4ff */
[----:B------:R-:W-:Y:S01]  /*1510*/  IMAD.X R27, RZ, RZ, R27, P0 ;  /* 0x000000ffff1b7224 */ /* 0x000fe200000e061b */
[----:B------:R-:W-:Y:S01]  /*1520*/  ISETP.GE.U32.AND P0, PT, R26, UR14, PT ;  /* 0x0000000e1a007c0c */ /* 0x000fe2000bf06070 */
[----:B------:R-:W-:Y:S01]  /*1530*/  FMUL.FTZ R51, R51, R22 ;  /* 0x0000001633337220 */ /* 0x000fe20000410000 */
[----:B------:R-:W-:Y:S01]  /*1540*/  SEL R42, RZ, 0x1, P3 ;  /* 0x00000001ff2a7807 */ /* 0x000fe20001800000 */
[C---:B------:R-:W-:Y:S01]  /*1550*/  FMUL.FTZ R19, R36.reuse, R19 ;  /* 0x0000001324137220 */ /* 0x040fe20000410000 */
[----:B------:R-:W-:Y:S01]  /*1560*/  SEL R53, RZ, 0x1, P2 ;  /* 0x00000001ff357807 */ /* 0x000fe20001000000 */
[C---:B------:R-:W-:Y:S01]  /*1570*/  FMUL.FTZ R21, R36.reuse, R21 ;  /* 0x0000001524157220 */ /* 0x040fe20000410000 */
[----:B------:R-:W-:Y:S01]  /*1580*/  ISETP.GE.U32.AND.EX P0, PT, R27, UR15, PT, P0 ;  /* 0x0000000f1b007c0c */ /* 0x000fe2000bf06100 */
[C---:B------:R-:W-:Y:S01]  /*1590*/  FMUL.FTZ R22, R36.reuse, R51 ;  /* 0x0000003324167220 */ /* 0x040fe20000410000 */
[----:B------:R-:W-:Y:S01]  /*15a0*/  PRMT R42, R53, 0x3340, R42 ;  /* 0x00003340352a7816 */ /* 0x000fe2000000002a */
[----:B------:R-:W-:-:S03]  /*15b0*/  FMUL.FTZ R23, R36, R23 ;  /* 0x0000001724177220 */ /* 0x000fc60000410000 */
[----:B------:R-:W-:Y:S02]  /*15c0*/  PRMT R41, R57, 0x5410, R42 ;  /* 0x0000541039297816 */ /* 0x000fe4000000002a */
[----:B------:R0:W-:Y:S04]  /*15d0*/  STG.E.ENL2.256 desc[UR6][R44.64], R16, R20 ;  /* 0xf80000102c14797f */ /* 0x0001e8000f121806 */
[----:B------:R0:W-:Y:S01]  /*15e0*/  STG.E.64 desc[UR6][R46.64], R40 ;  /* 0x000000282e007986 */ /* 0x0001e2000c101b06 */
[----:B------:R-:W-:Y:S06]  /*15f0*/  BAR.SYNC.DEFER_BLOCKING 0x0 ;  /* 0x0000000000007b1d */ /* 0x000fec0000010000 */
[----:B------:R-:W-:Y:S05]  /*1600*/  @!P0 BRA `(.L_x_5928) ;  /* 0xfffffff000608947 */ /* 0x000fea000383ffff */
[----:B------:R-:W-:Y:S05]  /*1610*/  EXIT ;  /* 0x000000000000794d */ /* 0x000fea0003800000 */
        .weak           $__internal_96_$__cuda_sm20_dblrcp_rn_slowpath_v3
        .type           $__internal_96_$__cuda_sm20_dblrcp_rn_slowpath_v3,@function
        .size           $__internal_96_$__cuda_sm20_dblrcp_rn_slowpath_v3,(.L_x_14219 - $__internal_96_$__cuda_sm20_dblrcp_rn_slowpath_v3)
$__internal_96_$__cuda_sm20_dblrcp_rn_slowpath_v3:
        /* <DEDUP_REMOVED lines=26> */
.L_x_5931:
        /* <DEDUP_REMOVED lines=10> */
.L_x_5929:
[----:B------:R-:W-:Y:S01]  /*1860*/  LOP3.LUT R19, R23, 0x80000, RZ, 0xfc, !PT ;  /* 0x0008000017137812 */ /* 0x000fe200078efcff */
[----:B------:R-:W-:-:S07]  /*1870*/  IMAD.MOV.U32 R18, RZ, RZ, R22 ;  /* 0x000000ffff127224 */ /* 0x000fce00078e0016 */
.L_x_5930:
[----:B------:R-:W-:Y:S01]  /*1880*/  MOV R16, R36 ;  /* 0x0000002400107202 */ /* 0x000fe20000000f00 */
[----:B------:R-:W-:-:S04]  /*1890*/  IMAD.MOV.U32 R17, RZ, RZ, 0x0 ;  /* 0x00000000ff117424 */ /* 0x000fc800078e00ff */
[----:B------:R-:W-:Y:S05]  /*18a0*/  RET.REL.NODEC R16 `(_ZN2at6native43_GLOBAL__N__7cc8d1ed_10_Dropout_cu_0e96ed3824fused_dropout_kernel_vecIffmLi1ELi8EbEEvNS_4cuda6detail10TensorInfoIKT_T1_EENS5_IS6_S8_EENS5_IT4_S8_EES8_T0_NS_15PhiloxCudaStateE) ;  /* 0xffffffe410d47950 */ /* 0x000fea0003c3ffff */
.L_x_5932:
        /* <DEDUP_REMOVED lines=13> */
.L_x_14219:


//--------------------- .text._ZN2at6native43_GLOBAL__N__7cc8d1ed_10_Dropout_cu_0e96ed3824fused_dropout_kernel_vecIffmLi1ELi16EbEEvNS_4cuda6detail10TensorInfoIKT_T1_EENS5_IS6_S8_EENS5_IT4_S8_EES8_T0_NS_15PhiloxCudaStateE --------------------------
	.section	.text._ZN2at6native43_GLOBAL__N__7cc8d1ed_10_Dropout_cu_0e96ed3824fused_dropout_kernel_vecIffmLi1ELi16EbEEvNS_4cuda6detail10TensorInfoIKT_T1_EENS5_IS6_S8_EENS5_IT4_S8_EES8_T0_NS_15PhiloxCudaStateE,"ax",@progbits
	.align	128
.text._ZN2at6native43_GLOBAL__N__7cc8d1ed_10_Dropout_cu_0e96ed3824fused_dropout_kernel_vecIffmLi1ELi16EbEEvNS_4cuda6detail10TensorInfoIKT_T1_EENS5_IS6_S8_EENS5_IT4_S8_EES8_T0_NS_15PhiloxCudaStateE:
        .type           _ZN2at6native43_GLOBAL__N__7cc8d1ed_10_Dropout_cu_0e96ed3824fused_dropout_kernel_vecIffmLi1ELi16EbEEvNS_4cuda6detail10TensorInfoIKT_T1_EENS5_IS6_S8_EENS5_IT4_S8_EES8_T0_NS_15PhiloxCudaStateE,@function
        .size           _ZN2at6native43_GLOBAL__N__7cc8d1ed_10_Dropout_cu_0e96ed3824fused_dropout_kernel_vecIffmLi1ELi16EbEEvNS_4cuda6detail10TensorInfoIKT_T1_EENS5_IS6_S8_EENS5_IT4_S8_EES8_T0_NS_15PhiloxCudaStateE,(.L_x_14221 - _ZN2at6native43_GLOBAL__N__7cc8d1ed_10_Dropout_cu_0e96ed3824fused_dropout_kernel_vecIffmLi1ELi16EbEEvNS_4cuda6detail10TensorInfoIKT_T1_EENS5_IS6_S8_EENS5_IT4_S8_EES8_T0_NS_15PhiloxCudaStateE)
        .other          _ZN2at6native43_GLOBAL__N__7cc8d1ed_10_Dropout_cu_0e96ed3824fused_dropout_kernel_vecIffmLi1ELi16EbEEvNS_4cuda6detail10TensorInfoIKT_T1_EENS5_IS6_S8_EENS5_IT4_S8_EES8_T0_NS_15PhiloxCudaStateE,@"STO_CUDA_ENTRY STV_DEFAULT"
_ZN2at6native43_GLOBAL__N__7cc8d1ed_10_Dropout_cu_0e96ed3824fused_dropout_kernel_vecIffmLi1ELi16EbEEvNS_4cuda6detail10TensorInfoIKT_T1_EENS5_IS6_S8_EENS5_IT4_S8_EES8_T0_NS_15PhiloxCudaStateE:
        /* <DEDUP_REMOVED lines=19> */
[----:B------:R-:W1:Y:S02]  /*0130*/  LDC R28, c[0x0][0x360] ;  /* 0x0000d800ff1c7b82 */ /* 0x000e640000000800 */
[----:B-1----:R-:W-:-:S04]  /*0140*/  IMAD R28, R28, UR6, R7 ;  /* 0x000000061c1c7c24 */ /* 0x002fc8000f8e0207 */
[----:B------:R-:W-:Y:S01]  /*0150*/  IMAD.WIDE.U32 R30, R28, 0x10, RZ ;  /* 0x000000101c1e7825 */ /* 0x000fe200078e00ff */
[----:B--2---:R-:W-:Y:S02]  /*0160*/  @P0 R2UR UR4, R4 ;  /* 0x00000000040402ca */ /* 0x004fe400000e0000 */
[----:B------:R-:W-:Y:S02]  /*0170*/  @P0 R2UR UR5, R5 ;  /* 0x00000000050502ca */ /* 0x000fe400000e0000 */
[----:B---3--:R-:W-:Y:S02]  /*0180*/  @P0 R2UR UR11, R3 ;  /* 0x00000000030b02ca */ /* 0x008fe400000e0000 */
[----:B------:R-:W-:Y:S01]  /*0190*/  @P0 R2UR UR10, R2 ;  /* 0x00000000020a02ca */ /* 0x000fe200000e0000 */
[----:B------:R-:W-:-:S06]  /*01a0*/  IMAD.WIDE.U32 R2, R28, -0x326172a9, RZ ;  /* 0xcd9e8d571c027825 */ /* 0x000fcc00078e00ff */
[----:B0-----:R-:W-:-:S04]  /*01b0*/  @UP0 UIADD3 UR8, UP1, UPT, UR4, UR7, URZ ;  /* 0x0000000704080290 */ /* 0x001fc8000ff3e0ff */
        /* <DEDUP_REMOVED lines=12> */
[----:B------:R-:W-:Y:S01]  /*0280*/  MOV R7, UR15 ;  /* 0x0000000f00077c02 */ /* 0x000fe20008000f00 */
        /* <DEDUP_REMOVED lines=54> */
[----:B------:R-:W-:Y:S01]  /*05f0*/  ULOP3.LUT UR8, UR8, 0x3, URZ, 0xc0, !UPT ;  /* 0x0000000308087892 */ /* 0x000fe2000f8ec0ff */
[----:B------:R-:W-:Y:S01]  /*0600*/  IMAD.MOV.U32 R29, RZ, RZ, R31 ;  /* 0x000000ffff1d7224 */ /* 0x000fe200078e001f */
[----:B------:R-:W-:Y:S01]  /*0610*/  UIADD3 UR5, UPT, UPT, UR11, -0x695add53, URZ ;  /* 0x96a522ad0b057890 */ /* 0x000fe2000fffe0ff */
        /* <DEDUP_REMOVED lines=9> */
[----:B------:R-:W-:-:S05]  /*06b0*/  IMAD.HI.U32 R3, R27, -0x2daee0ad, RZ ;  /* 0xd2511f531b037827 */ /* 0x000fca00078e00ff */
[----:B------:R-:W-:Y:S02]  /*06c0*/  LOP3.LUT R2, R12, R3, RZ, 0x3c, !PT ;  /* 0x000000030c027212 */ /* 0x000fe400078e3cff */
[----:B------:R-:W-:Y:S01]  /*06d0*/  DFMA R10, -R4, R8, 1 ;  /* 0x3ff00000040a742b */ /* 0x000fe20000000108 */
[----:B------:R-:W-:-:S07]  /*06e0*/  MOV R3, UR6 ;  /* 0x0000000600037c02 */ /* 0x000fce0008000f00 */
[----:B------:R-:W-:Y:S01]  /*06f0*/  DFMA R8, R8, R10, R8 ;  /* 0x0000000a0808722b */ /* 0x000fe20000000008 */
[----:B------:R-:W-:Y:S10]  /*0700*/  @P0 BRA `(.L_x_5933) ;  /* 0x0000000000100947 */ /* 0x000ff40003800000 */
[----:B------:R-:W-:Y:S02]  /*0710*/  LOP3.LUT R0, R5, 0x7fffffff, RZ, 0xc0, !PT ;  /* 0x7fffffff05007812 */ /* 0x000fe400078ec0ff */
[----:B------:R-:W-:-:S03]  /*0720*/  MOV R12, 0x750 ;  /* 0x00000750000c7802 */ /* 0x000fc60000000f00 */
[----:B------:R-:W-:-:S07]  /*0730*/  VIADD R8, R0, 0xfff00000 ;  /* 0xfff0000000087836 */ /* 0x000fce0000000000 */
[----:B------:R-:W-:Y:S05]  /*0740*/  CALL.REL.NOINC `($__internal_97_$__cuda_sm20_dblrcp_rn_slowpath_v3) ;  /* 0x0000001c005c7944 */ /* 0x000fea0003c00000 */
.L_x_5933:
        /* <DEDUP_REMOVED lines=16> */
.L_x_5950:
[----:B0-----:R-:W-:Y:S01]  /*0850*/  IADD3 R5, PT, PT, R25, 0x1, RZ ;  /* 0x0000000119057810 */ /* 0x001fe20007ffe0ff */
        /* <DEDUP_REMOVED lines=12> */
.L_x_5935:
[----:B------:R-:W-:Y:S05]  /*0920*/  BSYNC.RECONVERGENT B0 ;  /* 0x0000000000007941 */ /* 0x000fea0003800200 */
.L_x_5934:
[----:B------:R-:W-:Y:S01]  /*0930*/  IMAD.WIDE.U32 R6, R28, -0x326172a9, RZ ;  /* 0xcd9e8d571c067825 */ /* 0x000fe200078e00ff */
[----:B------:R-:W-:-:S03]  /*0940*/  LOP3.LUT R5, R0, UR11, R5, 0x96, !PT ;  /* 0x0000000b00057c12 */ /* 0x000fc6000f8e9605 */
        /* <DEDUP_REMOVED lines=14> */
[----:B------:R-:W-:Y:S02]  /*0a30*/  VIADD R13, R5, 0xdaa66d2b ;  /* 0xdaa66d2b050d7836 */ /* 0x000fe40000000000 */
[----:B------:R-:W-:-:S03]  /*0a40*/  IMAD.WIDE.U32 R8, R8, -0x2daee0ad, RZ ;  /* 0xd2511f5308087825 */ /* 0x000fc600078e00ff */
[----:B------:R-:W-:Y:S01]  /*0a50*/  LOP3.LUT R7, R13, R12, R11, 0x96, !PT ;  /* 0x0000000c0d077212 */ /* 0x000fe200078e960b */
[----:B------:R-:W-:Y:S01]  /*0a60*/  IMAD.U32 R5, RZ, RZ, UR8 ;  /* 0x00000008ff057e24 */ /* 0x000fe2000f8e00ff */
[----:B------:R-:W-:-:S03]  /*0a70*/  LOP3.LUT R14, R6, UR21, R9, 0x96, !PT ;  /* 0x00000015060e7c12 */ /* 0x000fc6000f8e9609 */
[----:B------:R-:W-:Y:S01]  /*0a80*/  IMAD.WIDE.U32 R6, R7, -0x2daee0ad, RZ ;  /* 0xd2511f5307067825 */ /* 0x000fe200078e00ff */
[----:B------:R-:W-:-:S03]  /*0a90*/  ISETP.GT.AND P0, PT, R5, 0x1, PT ;  /* 0x000000010500780c */ /* 0x000fc60003f04270 */
        /* <DEDUP_REMOVED lines=22> */
[----:B------:R-:W-:Y:S01]  /*0c00*/  IMAD.HI.U32 R7, R12, -0x2daee0ad, RZ ;  /* 0xd2511f530c077827 */ /* 0x000fe200078e00ff */
[----:B------:R-:W-:-:S03]  /*0c10*/  LOP3.LUT R5, R6, UR32, R11, 0x96, !PT ;  /* 0x0000002006057c12 */ /* 0x000fc6000f8e960b */
[----:B------:R-:W-:Y:S01]  /*0c20*/  IMAD.MOV.U32 R6, RZ, RZ, R10 ;  /* 0x000000ffff067224 */ /* 0x000fe200078e000a */
[----:B------:R-:W-:Y:S01]  /*0c30*/  LOP3.LUT R7, R8, R14, R7, 0x96, !PT ;  /* 0x0000000e08077212 */ /* 0x000fe200078e9607 */
[----:B------:R-:W-:Y:S06]  /*0c40*/  @P0 BRA `(.L_x_5936) ;  /* 0x0000000000240947 */ /* 0x000fec0003800000 */
[----:B------:R-:W-:Y:S01]  /*0c50*/  UISETP.NE.AND UP0, UPT, UR8, URZ, UPT ;  /* 0x000000ff0800728c */ /* 0x000fe2000bf05270 */
[----:B------:R-:W-:Y:S02]  /*0c60*/  IMAD.MOV.U32 R15, RZ, RZ, R2 ;  /* 0x000000ffff0f7224 */ /* 0x000fe400078e0002 */
[----:B------:R-:W-:-:S06]  /*0c70*/  IMAD.MOV.U32 R14, RZ, RZ, R27 ;  /* 0x000000ffff0e7224 */ /* 0x000fcc00078e001b */
[----:B------:R-:W-:Y:S05]  /*0c80*/  BRA.U !UP0, `(.L_x_5937) ;  /* 0x00000001083c7547 */ /* 0x000fea000b800000 */
[----:B------:R-:W-:Y:S01]  /*0c90*/  MOV R26, R24 ;  /* 0x00000018001a7202 */ /* 0x000fe20000000f00 */
[----:B------:R-:W-:Y:S02]  /*0ca0*/  IMAD.MOV.U32 R15, RZ, RZ, R27 ;  /* 0x000000ffff0f7224 */ /* 0x000fe400078e001b */
[----:B------:R-:W-:Y:S02]  /*0cb0*/  IMAD.MOV.U32 R14, RZ, RZ, R5 ;  /* 0x000000ffff0e7224 */ /* 0x000fe400078e0005 */
[----:B------:R-:W-:Y:S01]  /*0cc0*/  IMAD.MOV.U32 R24, RZ, RZ, R2 ;  /* 0x000000ffff187224 */ /* 0x000fe200078e0002 */
[----:B------:R-:W-:Y:S06]  /*0cd0*/  BRA `(.L_x_5937) ;  /* 0x0000000000287947 */ /* 0x000fec0003800000 */
.L_x_5936:
        /* <DEDUP_REMOVED lines=10> */
.L_x_5937:
        /* <DEDUP_REMOVED lines=13> */
.L_x_5939:
[----:B------:R-:W-:Y:S05]  /*0e50*/  BSYNC.RECONVERGENT B0 ;  /* 0x0000000000007941 */ /* 0x000fea0003800200 */
.L_x_5938:
[----:B------:R-:W-:Y:S01]  /*0e60*/  IMAD.WIDE.U32 R16, R28, -0x326172a9, RZ ;  /* 0xcd9e8d571c107825 */ /* 0x000fe200078e00ff */
[----:B------:R-:W-:-:S03]  /*0e70*/  LOP3.LUT R9, R0, UR11, R9, 0x96, !PT ;  /* 0x0000000b00097c12 */ /* 0x000fc6000f8e9609 */
[----:B------:R-:W-:Y:S01]  /*0e80*/  HFMA2 R23, -RZ, RZ, 0.1171875, 0 ;  /* 0x2f800000ff177431 */ /* 0x000fe200000001ff */
        /* <DEDUP_REMOVED lines=9> */
[-C--:B------:R-:W-:Y:S01]  /*0f20*/  FFMA.FTZ R22, R22, R23.reuse, 1.1641532182693481445e-10 ;  /* 0x2f00000016167423 */ /* 0x080fe20000010017 */
[----:B------:R-:W-:Y:S02]  /*0f30*/  VIADD R9, R4, 0xd2511f53 ;  /* 0xd2511f5304097836 */ /* 0x000fe40000000000 */
[----:B------:R-:W-:Y:S01]  /*0f40*/  FFMA.FTZ R33, R14, R23, 1.1641532182693481445e-10 ;  /* 0x2f0000000e217423 */ /* 0x000fe20000010017 */
[----:B------:R-:W-:Y:S02]  /*0f50*/  IMAD.WIDE.U32 R16, R16, -0x2daee0ad, RZ ;  /* 0xd2511f5310107825 */ /* 0x000fe400078e00ff */
[----:B------:R-:W-:-:S03]  /*0f60*/  LOP3.LUT R9, R9, UR18, R21, 0x96, !PT ;  /* 0x0000001209097c12 */ /* 0x000fc6000f8e9615 */
        /* <DEDUP_REMOVED lines=42> */
.L_x_5940:
        /* <DEDUP_REMOVED lines=10> */
.L_x_5941:
        /* <DEDUP_REMOVED lines=13> */
.L_x_5943:
[----:B------:R-:W-:Y:S05]  /*1380*/  BSYNC.RECONVERGENT B0 ;  /* 0x0000000000007941 */ /* 0x000fea0003800200 */
.L_x_5942:
        /* <DEDUP_REMOVED lines=14> */
[----:B------:R-:W-:Y:S01]  /*1470*/  FFMA.FTZ R36, R36, R23, 1.1641532182693481445e-10 ;  /* 0x2f00000024247423 */ /* 0x000fe20000010017 */
[----:B------:R-:W-:-:S04]  /*1480*/  IMAD.WIDE.U32 R16, R16, -0x2daee0ad, RZ ;  /* 0xd2511f5310107825 */ /* 0x000fc800078e00ff */
[----:B------:R-:W-:Y:S01]  /*1490*/  FFMA.FTZ R37, R14, R23, 1.1641532182693481445e-10 ;  /* 0x2f0000000e257423 */ /* 0x000fe20000010017 */
        /* <DEDUP_REMOVED lines=41> */
.L_x_5944:
        /* <DEDUP_REMOVED lines=10> */
.L_x_5945:
        /* <DEDUP_REMOVED lines=13> */
.L_x_5947:
[----:B------:R-:W-:Y:S05]  /*18a0*/  BSYNC.RECONVERGENT B0 ;  /* 0x0000000000007941 */ /* 0x000fea0003800200 */
.L_x_5946:
        /* <DEDUP_REMOVED lines=59> */
.L_x_5948:
        /* <DEDUP_REMOVED lines=10> */
.L_x_5949:
[C---:B------:R-:W-:Y:S01]  /*1d00*/  IMAD.SHL.U32 R41, R30.reuse, 0x4, RZ ;  /* 0x000000041e297824 */ /* 0x040fe200078e00ff */
[----:B------:R-:W-:-:S04]  /*1d10*/  SHF.L.U64.HI R46, R30, 0x2, R29 ;  /* 0x000000021e2e7819 */ /* 0x000fc8000001021d */
[----:B------:R-:W-:-:S04]  /*1d20*/  IADD3 R20, P0, PT, R41, UR6, RZ ;  /* 0x0000000629147c10 */ /* 0x000fc8000ff1e0ff */
[----:B------:R-:W-:-:S05]  /*1d30*/  IADD3.X R21, PT, PT, R46, UR7, RZ, P0, !PT ;  /* 0x000000072e157c10 */ /* 0x000fca00087fe4ff */
[----:B------:R-:W2:Y:S04]  /*1d40*/  LDG.E.ENL2.256 R8, R4, desc[UR12][R20.64] ;  /* 0xfe00000c1404797e */ /* 0x000ea80008121908 */
[----:B------:R0:W3:Y:S01]  /*1d50*/  LDG.E.ENL2.256 R12, R16, desc[UR12][R20.64+0x20] ;  /* 0xfe00010c1410797e */ /* 0x0000e2000812190c */
[----:B------:R-:W-:Y:S01]  /*1d60*/  I2FP.F32.U32 R48, R38 ;  /* 0x0000002600307245 */ /* 0x000fe20000201000 */
[----:B------:R-:W-:Y:S05]  /*1d70*/  WARPSYNC.ALL ;  /* 0x0000000000007948 */ /* 0x000fea0003800000 */
[----:B------:R-:W-:Y:S01]  /*1d80*/  I2FP.F32.U32 R38, R40 ;  /* 0x0000002800267245 */ /* 0x000fe20000201000 */
[----:B------:R-:W-:Y:S01]  /*1d90*/  FFMA.FTZ R48, R48, R23, 1.1641532182693481445e-10 ;  /* 0x2f00000030307423 */ /* 0x000fe20000010017 */
[----:B------:R-:W-:Y:S01]  /*1da0*/  FSETP.GEU.FTZ.AND P0, PT, R45, UR33, PT ;  /* 0x000000212d007c0b */ /* 0x000fe2000bf1e000 */
[----:B------:R-:W1:Y:S01]  /*1db0*/  LDCU UR5, c[0x0][0x360] ;  /* 0x00006c00ff0577ac */ /* 0x000e620008000800 */
[----:B------:R-:W-:-:S02]  /*1dc0*/  FSETP.GEU.FTZ.AND P1, PT, R44, UR33, PT ;  /* 0x000000212c007c0b */ /* 0x000fc4000bf3e000 */
[----:B------:R-:W-:Y:S02]  /*1dd0*/  FSETP.GEU.FTZ.AND P2, PT, R43, UR33, PT ;  /* 0x000000212b007c0b */ /* 0x000fe4000bf5e000 */
[----:B------:R-:W-:Y:S02]  /*1de0*/  FSETP.GEU.FTZ.AND P3, PT, R42, UR33, PT ;  /* 0x000000212a007c0b */ /* 0x000fe4000bf7e000 */
[----:B------:R-:W-:Y:S01]  /*1df0*/  I2FP.F32.U32 R50, R47 ;  /* 0x0000002f00327245 */ /* 0x000fe20000201000 */
[----:B------:R-:W-:Y:S01]  /*1e00*/  FFMA.FTZ R47, R38, R23, 1.1641532182693481445e-10 ;  /* 0x2f000000262f7423 */ /* 0x000fe20000010017 */
[----:B------:R-:W-:Y:S02]  /*1e10*/  I2FP.F32.U32 R40, R39 ;  /* 0x0000002700287245 */ /* 0x000fe40000201000 */
[----:B0-----:R-:W-:Y:S01]  /*1e20*/  SEL R20, RZ, 0x1, P2 ;  /* 0x00000001ff147807 */ /* 0x001fe20001000000 */
[-C--:B------:R-:W-:Y:S01]  /*1e30*/  FFMA.FTZ R51, R50, R23.reuse, 1.1641532182693481445e-10 ;  /* 0x2f00000032337423 */ /* 0x080fe20000010017 */
[----:B------:R-:W-:Y:S01]  /*1e40*/  SEL R21, RZ, 0x1, P1 ;  /* 0x00000001ff157807 */ /* 0x000fe20000800000 */
[----:B------:R-:W-:Y:S01]  /*1e50*/  FFMA.FTZ R40, R40, R23, 1.1641532182693481445e-10 ;  /* 0x2f00000028287423 */ /* 0x000fe20000010017 */
[----:B------:R-:W-:-:S02]  /*1e60*/  SEL R38, RZ, 0x1, P0 ;  /* 0x00000001ff267807 */ /* 0x000fc40000000000 */
[----:B------:R-:W-:Y:S02]  /*1e70*/  SEL R49, RZ, 0x1, P3 ;  /* 0x00000001ff317807 */ /* 0x000fe40001800000 */
[----:B------:R-:W-:Y:S02]  /*1e80*/  FSETP.GEU.FTZ.AND P1, PT, R34, UR33, PT ;  /* 0x0000002122007c0b */ /* 0x000fe4000bf3e000 */
[----:B------:R-:W-:Y:S02]  /*1e90*/  FSETP.GEU.FTZ.AND P2, PT, R35, UR33, PT ;  /* 0x0000002123007c0b */ /* 0x000fe4000bf5e000 */
[----:B------:R-:W-:Y:S02]  /*1ea0*/  FSETP.GEU.FTZ.AND P4, PT, R37, UR33, PT ;  /* 0x0000002125007c0b */ /* 0x000fe4000bf9e000 */
[----:B------:R-:W-:Y:S02]  /*1eb0*/  FSETP.GEU.FTZ.AND P3, PT, R36, UR33, PT ;  /* 0x0000002124007c0b */ /* 0x000fe4000bf7e000 */
[----:B------:R-:W-:-:S02]  /*1ec0*/  PRMT R50, R38, 0x3340, R21 ;  /* 0x0000334026327816 */ /* 0x000fc40000000015 */
[----:B------:R-:W-:Y:S02]  /*1ed0*/  PRMT R49, R20, 0x3340, R49 ;  /* 0x0000334014317816 */ /* 0x000fe40000000031 */
[----:B------:R-:W-:Y:S02]  /*1ee0*/  SEL R38, RZ, 0x1, P2 ;  /* 0x00000001ff267807 */ /* 0x000fe40001000000 */
[----:B------:R-:W-:Y:S02]  /*1ef0*/  SEL R23, RZ, 0x1, P1 ;  /* 0x00000001ff177807 */ /* 0x000fe40000800000 */
[----:B------:R-:W-:Y:S02]  /*1f00*/  SEL R21, RZ, 0x1, P4 ;  /* 0x00000001ff157807 */ /* 0x000fe40002000000 */
[----:B------:R-:W-:Y:S02]  /*1f10*/  SEL R20, RZ, 0x1, P3 ;  /* 0x00000001ff147807 */ /* 0x000fe40001800000 */
[----:B------:R-:W-:-:S02]  /*1f20*/  PRMT R38, R23, 0x3340, R38 ;  /* 0x0000334017267816 */ /* 0x000fc40000000026 */
[----:B------:R-:W-:Y:S02]  /*1f30*/  PRMT R21, R20, 0x3340, R21 ;  /* 0x0000334014157816 */ /* 0x000fe40000000015 */
[----:B------:R-:W-:Y:S02]  /*1f40*/  FSETP.GEU.FTZ.AND P3, PT, R33, UR33, PT ;  /* 0x0000002121007c0b */ /* 0x000fe4000bf7e000 */
[----:B------:R-:W-:Y:S02]  /*1f50*/  PRMT R21, R38, 0x5410, R21 ;  /* 0x0000541026157816 */ /* 0x000fe40000000015 */
[----:B------:R-:W-:Y:S01]  /*1f60*/  SEL R20, RZ, 0x1, P3 ;  /* 0x00000001ff147807 */ /* 0x000fe20001800000 */
[----:B------:R-:W1:Y:S01]  /*1f70*/  LDC R38, c[0x0][0x370] ;  /* 0x0000dc00ff267b82 */ /* 0x000e620000000800 */
[----:B------:R-:W-:Y:S02]  /*1f80*/  FSETP.GEU.FTZ.AND P0, PT, R31, UR33, PT ;  /* 0x000000211f007c0b */ /* 0x000fe4000bf1e000 */
[----:B------:R-:W-:-:S02]  /*1f90*/  FSETP.GEU.FTZ.AND P3, PT, R51, UR33, PT ;  /* 0x0000002133007c0b */ /* 0x000fc4000bf7e000 */
[----:B------:R-:W-:Y:S02]  /*1fa0*/  FSETP.GEU.FTZ.AND P2, PT, R40, UR33, PT ;  /* 0x0000002128007c0b */ /* 0x000fe4000bf5e000 */
[----:B------:R-:W-:Y:S02]  /*1fb0*/  FSET.BF.LT.FTZ.AND R31, R31, UR33, PT ;  /* 0x000000211f1f7c0a */ /* 0x000fe4000b811000 */
[----:B------:R-:W-:Y:S02]  /*1fc0*/  SEL R23, RZ, 0x1, P3 ;  /* 0x00000001ff177807 */ /* 0x000fe40001800000 */
[----:B------:R-:W-:Y:S02]  /*1fd0*/  SEL R52, RZ, 0x1, P2 ;  /* 0x00000001ff347807 */ /* 0x000fe40001000000 */
[----:B------:R-:W-:Y:S02]  /*1fe0*/  FSETP.GEU.FTZ.AND P1, PT, R22, UR33, PT ;  /* 0x0000002116007c0b */ /* 0x000fe4000bf3e000 */
[----:B------:R-:W-:-:S02]  /*1ff0*/  PRMT R23, R52, 0x3340, R23 ;  /* 0x0000334034177816 */ /* 0x000fc40000000017 */
[----:B------:R-:W-:Y:S02]  /*2000*/  FSET.BF.LT.FTZ.AND R52, R33, UR33, PT ;  /* 0x0000002121347c0a */ /* 0x000fe4000b811000 */
[----:B------:R-:W-:Y:S02]  /*2010*/  FSET.BF.LT.FTZ.AND R22, R22, UR33, PT ;  /* 0x0000002116167c0a */ /* 0x000fe4000b811000 */
[----:B------:R-:W-:Y:S02]  /*2020*/  FSET.BF.LT.FTZ.AND R33, R34, UR33, PT ;  /* 0x0000002122217c0a */ /* 0x000fe4000b811000 */
[----:B------:R-:W-:Y:S02]  /*2030*/  FSET.BF.LT.FTZ.AND R34, R35, UR33, PT ;  /* 0x0000002123227c0a */ /* 0x000fe4000b811000 */
[----:B------:R-:W-:Y:S02]  /*2040*/  SEL R39, RZ, 0x1, P0 ;  /* 0x00000001ff277807 */ /* 0x000fe40000000000 */
[----:B------:R-:W-:-:S02]  /*2050*/  FSET.BF.LT.FTZ.AND R45, R45, UR33, PT ;  /* 0x000000212d2d7c0a */ /* 0x000fc4000b811000 */
[C---:B------:R-:W-:Y:S02]  /*2060*/  FSETP.GEU.FTZ.AND P0, PT, R32.reuse, UR33, PT ;  /* 0x0000002120007c0b */ /* 0x040fe4000bf1e000 */
[----:B------:R-:W-:Y:S02]  /*2070*/  FSET.BF.LT.FTZ.AND R53, R32, UR33, PT ;  /* 0x0000002120357c0a */ /* 0x000fe4000b811000 */
[----:B------:R-:W-:Y:S02]  /*2080*/  SEL R32, RZ, 0x1, P0 ;  /* 0x00000001ff207807 */ /* 0x000fe40000000000 */
[----:B------:R-:W-:Y:S02]  /*2090*/  FSETP.GEU.FTZ.AND P0, PT, R48, UR33, PT ;  /* 0x0000002130007c0b */ /* 0x000fe4000bf1e000 */
[----:B------:R-:W-:Y:S02]  /*20a0*/  PRMT R20, R39, 0x3340, R20 ;  /* 0x0000334027147816 */ /* 0x000fe40000000014 */
[----:B------:R-:W-:-:S02]  /*20b0*/  SEL R39, RZ, 0x1, P1 ;  /* 0x00000001ff277807 */ /* 0x000fc40000800000 */
[----:B------:R-:W-:Y:S02]  /*20c0*/  FSET.BF.LT.FTZ.AND R44, R44, UR33, PT ;  /* 0x000000212c2c7c0a */ /* 0x000fe4000b811000 */
[----:B------:R-:W-:Y:S02]  /*20d0*/  FSETP.GEU.FTZ.AND P1, PT, R47, UR33, PT ;  /* 0x000000212f007c0b */ /* 0x000fe4000bf3e000 */
[----:B------:R-:W-:Y:S02]  /*20e0*/  SEL R55, RZ, 0x1, P0 ;  /* 0x00000001ff377807 */ /* 0x000fe40000000000 */
[----:B------:R-:W-:Y:S02]  /*20f0*/  SEL R54, RZ, 0x1, P1 ;  /* 0x00000001ff367807 */ /* 0x000fe40000800000 */
[----:B------:R-:W-:Y:S02]  /*2100*/  FSET.BF.LT.FTZ.AND R43, R43, UR33, PT ;  /* 0x000000212b2b7c0a */ /* 0x000fe4000b811000 */
[----:B------:R-:W-:-:S02]  /*2110*/  FSET.BF.LT.FTZ.AND R42, R42, UR33, PT ;  /* 0x000000212a2a7c0a */ /* 0x000fc4000b811000 */
[----:B------:R-:W-:Y:S02]  /*2120*/  PRMT R39, R32, 0x3340, R39 ;  /* 0x0000334020277816 */ /* 0x000fe40000000027 */
[----:B------:R-:W-:Y:S02]  /*2130*/  PRMT R32, R55, 0x3340, R54 ;  /* 0x0000334037207816 */ /* 0x000fe40000000036 */
[----:B------:R-:W-:Y:S02]  /*2140*/  PRMT R20, R39, 0x5410, R20 ;  /* 0x0000541027147816 */ /* 0x000fe40000000014 */
[----:B------:R-:W-:Y:S01]  /*2150*/  PRMT R23, R32, 0x5410, R23 ;  /* 0x0000541020177816 */ /* 0x000fe20000000017 */
[----:B--2---:R-:W-:Y:S01]  /*2160*/  FMUL.FTZ R6, R31, R6 ;  /* 0x000000061f067220 */ /* 0x004fe20000410000 */
[----:B------:R-:W-:Y:S01]  /*2170*/  FSET.BF.LT.FTZ.AND R31, R36, UR33, PT ;  /* 0x00000021241f7c0a */ /* 0x000fe2000b811000 */
[----:B------:R-:W-:Y:S01]  /*2180*/  FMUL.FTZ R5, R22, R5 ;  /* 0x0000000516057220 */ /* 0x000fe20000410000 */
[----:B------:R-:W-:Y:S01]  /*2190*/  FMUL.FTZ R9, R34, R9 ;  /* 0x0000000922097220 */ /* 0x000fe20000410000 */
[----:B------:R-:W-:Y:S01]  /*21a0*/  FSET.BF.LT.FTZ.AND R22, R37, UR33, PT ;  /* 0x0000002125167c0a */ /* 0x000fe2000b811000 */
[----:B---3--:R-:W-:Y:S01]  /*21b0*/  FMUL.FTZ R16, R45, R16 ;  /* 0x000000102d107220 */ /* 0x008fe20000410000 */
[----:B------:R-:W-:Y:S01]  /*21c0*/  FMUL.FTZ R10, R31, R10 ;  /* 0x0000000a1f0a7220 */ /* 0x000fe20000410000 */
[----:B------:R-:W-:Y:S01]  /*21d0*/  FSET.BF.LT.FTZ.AND R31, R48, UR33, PT ;  /* 0x00000021301f7c0a */ /* 0x000fe2000b811000 */
[----:B------:R-:W-:Y:S01]  /*21e0*/  FMUL.FTZ R8, R33, R8 ;  /* 0x0000000821087220 */ /* 0x000fe20000410000 */
[----:B------:R-:W-:Y:S01]  /*21f0*/  FSET.BF.LT.FTZ.AND R34, R51, UR33, PT ;  /* 0x0000002133227c0a */ /* 0x000fe2000b811000 */
[----:B------:R-:W-:Y:S01]  /*2200*/  FMUL.FTZ R11, R22, R11 ;  /* 0x0000000b160b7220 */ /* 0x000fe20000410000 */
[----:B------:R-:W-:Y:S01]  /*2210*/  FSET.BF.LT.FTZ.AND R33, R40, UR33, PT ;  /* 0x0000002128217c0a */ /* 0x000fe2000b811000 */
[----:B------:R-:W-:Y:S01]  /*2220*/  FMUL.FTZ R31, R31, R12 ;  /* 0x0000000c1f1f7220 */ /* 0x000fe20000410000 */
[----:B------:R-:W-:Y:S01]  /*2230*/  FMUL.FTZ R12, R16, UR4 ;  /* 0x00000004100c7c20 */ /* 0x000fe20008410000 */
[----:B------:R-:W-:Y:S01]  /*2240*/  FSET.BF.LT.FTZ.AND R22, R47, UR33, PT ;  /* 0x000000212f167c0a */ /* 0x000fe2000b811000 */
[----:B------:R-:W-:Y:S01]  /*2250*/  FMUL.FTZ R40, R34, R15 ;  /* 0x0000000f22287220 */ /* 0x000fe20000410000 */
[----:B------:R-:W-:Y:S01]  /*2260*/  FMUL.FTZ R16, R31, UR4 ;  /* 0x000000041f107c20 */ /* 0x000fe20008410000 */
[----:B------:R-:W-:Y:S01]  /*2270*/  IADD3 R34, P0, PT, R41, UR14, RZ ;  /* 0x0000000e29227c10 */ /* 0x000fe2000ff1e0ff */
[----:B-1----:R-:W-:-:S02]  /*2280*/  IMAD R31, R38, UR5, RZ ;  /* 0x00000005261f7c24 */ /* 0x002fc4000f8e02ff */
[----:B------:R-:W-:Y:S01]  /*2290*/  FMUL.FTZ R17, R44, R17 ;  /* 0x000000112c117220 */ /* 0x000fe20000410000 */
[----:B------:R-:W-:Y:S01]  /*22a0*/  FMUL.FTZ R37, R22, R13 ;  /* 0x0000000d16257220 */ /* 0x000fe20000410000 */
[----:B------:R-:W-:Y:S01]  /*22b0*/  IADD3 R36, P1, PT, R30, UR16, RZ ;  /* 0x000000101e247c10 */ /* 0x000fe2000ff3e0ff */
[----:B------:R-:W-:Y:S01]  /*22c0*/  FMUL.FTZ R18, R43, R18 ;  /* 0x000000122b127220 */ /* 0x000fe20000410000 */
[----:B------:R-:W-:Y:S01]  /*22d0*/  IADD3.X R35, PT, PT, R46, UR15, RZ, P0, !PT ;  /* 0x0000000f2e237c10 */ /* 0x000fe200087fe4ff */
[----:B------:R-:W-:Y:S01]  /*22e0*/  FMUL.FTZ R13, R17, UR4 ;  /* 0x00000004110d7c20 */ /* 0x000fe20008410000 */
[----:B------:R-:W-:Y:S01]  /*22f0*/  LEA R30, P0, R31, R30, 0x4 ;  /* 0x0000001e1f1e7211 */ /* 0x000fe200078020ff */
[----:B------:R-:W-:Y:S01]  /*2300*/  FMUL.FTZ R17, R37, UR4 ;  /* 0x0000000425117c20 */ /* 0x000fe20008410000 */
[----:B------:R-:W-:Y:S01]  /*2310*/  IADD3.X R37, PT, PT, R29, UR17, RZ, P1, !PT ;  /* 0x000000111d257c10 */ /* 0x000fe20008ffe4ff */
[----:B------:R-:W-:Y:S01]  /*2320*/  FMUL.FTZ R19, R42, R19 ;  /* 0x000000132a137220 */ /* 0x000fe20000410000 */
[----:B------:R-:W-:Y:S01]  /*2330*/  FMUL.FTZ R4, R53, R4 ;  /* 0x0000000435047220 */ /* 0x000fe20000410000 */
[----:B------:R-:W-:Y:S01]  /*2340*/  IMAD.X R29, RZ, RZ, R29, P0 ;  /* 0x000000ffff1d7224 */ /* 0x000fe200000e061d */
[----:B------:R-:W-:Y:S01]  /*2350*/  ISETP.GE.U32.AND P0, PT, R30, UR34, PT ;  /* 0x000000221e007c0c */ /* 0x000fe2000bf06070 */
[----:B------:R-:W-:Y:S01]  /*2360*/  FMUL.FTZ R7, R52, R7 ;  /* 0x0000000734077220 */ /* 0x000fe20000410000 */
[----:B------:R-:W-:Y:S01]  /*2370*/  FMUL.FTZ R33, R33, R14 ;  /* 0x0000000e21217220 */ /* 0x000fe20000410000 */
[----:B------:R-:W-:Y:S01]  /*2380*/  FMUL.FTZ R14, R18, UR4 ;  /* 0x00000004120e7c20 */ /* 0x000fe20008410000 */
[----:B------:R-:W-:Y:S01]  /*2390*/  ISETP.GE.U32.AND.EX P0, PT, R29, UR35, PT, P0 ;  /* 0x000000231d007c0c */ /* 0x000fe2000bf06100 */
        /* <DEDUP_REMOVED lines=11> */
[----:B------:R-:W-:-:S02]  /*2450*/  PRMT R22, R50, 0x5410, R49 ;  /* 0x0000541032167816 */ /* 0x000fc40000000031 */
[----:B------:R0:W-:Y:S04]  /*2460*/  STG.E.ENL2.256 desc[UR12][R34.64], R4, R8 ;  /* 0xf80000042208797f */ /* 0x0001e8000f12180c */
[----:B------:R0:W-:Y:S04]  /*2470*/  STG.E.ENL2.256 desc[UR12][R34.64+0x20], R12, R16 ;  /* 0xf800010c2210797f */ /* 0x0001e8000f12180c */
[----:B------:R0:W-:Y:S01]  /*2480*/  STG.E.128 desc[UR12][R36.64], R20 ;  /* 0x0000001424007986 */ /* 0x0001e2000c101d0c */
[----:B------:R-:W-:Y:S06]  /*2490*/  BAR.SYNC.DEFER_BLOCKING 0x0 ;  /* 0x0000000000007b1d */ /* 0x000fec0000010000 */
[----:B------:R-:W-:Y:S05]  /*24a0*/  @!P0 BRA `(.L_x_5950) ;  /* 0xffffffe000e88947 */ /* 0x000fea000383ffff */
[----:B------:R-:W-:Y:S05]  /*24b0*/  EXIT ;  /* 0x000000000000794d */ /* 0x000fea0003800000 */
        .weak           $__internal_97_$__cuda_sm20_dblrcp_rn_slowpath_v3
        .type           $__internal_97_$__cuda_sm20_dblrcp_rn_slowpath_v3,@function
        .size           $__internal_97_$__cuda_sm20_dblrcp_rn_slowpath_v3,(.L_x_14221 - $__internal_97_$__cuda_sm20_dblrcp_rn_slowpath_v3)
$__internal_97_$__cuda_sm20_dblrcp_rn_slowpath_v3:
        /* <DEDUP_REMOVED lines=23> */
.L_x_5953:
        /* <DEDUP_REMOVED lines=10> */
.L_x_5951:
[----:B------:R-:W-:Y:S02]  /*26d0*/  LOP3.LUT R7, R5, 0x80000, RZ, 0xfc, !PT ;  /* 0x0008000005077812 */ /* 0x000fe400078efcff */
[----:B------:R-:W-:-:S07]  /*26e0*/  MOV R6, R4 ;  /* 0x0000000400067202 */ /* 0x000fce0000000f00 */
.L_x_5952:
[----:B------:R-:W-:Y:S01]  /*26f0*/  MOV R4, R12 ;  /* 0x0000000c00047202 */ /* 0x000fe20000000f00 */
[----:B------:R-:W-:Y:S02]  /*2700*/  IMAD.MOV.U32 R5, RZ, RZ, 0x0 ;  /* 0x00000000ff057424 */ /* 0x000fe400078e00ff */
[----:B------:R-:W-:Y:S02]  /*2710*/  IMAD.MOV.U32 R8, RZ, RZ, R6 ;  /* 0x000000ffff087224 */ /* 0x000fe400078e0006 */
[----:B------:R-:W-:Y:S01]  /*2720*/  IMAD.MOV.U32 R9, RZ, RZ, R7 ;  /* 0x000000ffff097224 */ /* 0x000fe200078e0007 */
[----:B------:R-:W-:Y:S06]  /*2730*/  RET.REL.NODEC R4 `(_ZN2at6native43_GLOBAL__N__7cc8d1ed_10_Dropout_cu_0e96ed3824fused_dropout_kernel_vecIffmLi1ELi16EbEEvNS_4cuda6detail10TensorInfoIKT_T1_EENS5_IS6_S8_EENS5_IT4_S8_EES8_T0_NS_15PhiloxCudaStateE) ;  /* 0xffffffd804307950 */ /* 0x000fec0003c3ffff */
.L_x_5954:
        /* <DEDUP_REMOVED lines=12> */
.L_x_14221:


//--------------------- .text._ZN2at6native43_GLOBAL__N__7cc8d1ed_10_Dropout_cu_0e96ed3820fused_dropout_kernelIddmLin1ELin1EbEEvNS_4cuda6detail10TensorInfoIKT_T1_EENS5_IS6_S8_EENS5_IT4_S8_EES8_T0_NS_15PhiloxCudaStateE --------------------------
	.section	.text._ZN2at6native43_GLOBAL__N__7cc8d1ed_10_Dropout_cu_0e96ed3820fused_dropout_kernelIddmLin1ELin1EbEEvNS_4cuda6detail10TensorInfoIKT_T1_EENS5_IS6_S8_EENS5_IT4_S8_EES8_T0_NS_15PhiloxCudaStateE,"ax",@progbits
	.align	128
.text._ZN2at6native43_GLOBAL__N__7cc8d1ed_10_Dropout_cu_0e96ed3820fused_dropout_kernelIddmLin1ELin1EbEEvNS_4cuda6detail10TensorInfoIKT_T1_EENS5_IS6_S8_EENS5_IT4_S8_EES8_T0_NS_15PhiloxCudaStateE:
        .type           _ZN2at6native43_GLOBAL__N__7cc8d1ed_10_Dropout_cu_0e96ed3820fused_dropout_kernelIddmLin1ELin1EbEEvNS_4cuda6detail10TensorInfoIKT_T1_EENS5_IS6_S8_EENS5_IT4_S8_EES8_T0_NS_15PhiloxCudaStateE,@function
        .size           _ZN2at6native43_GLOBAL__N__7cc8d1ed_10_Dropout_cu_0e96ed3820fused_dropout_kernelIddmLin1ELin1EbEEvNS_4cuda6detail10TensorInfoIKT_T1_EENS5_IS6_S8_EENS5_IT4_S8_EES8_T0_NS_15PhiloxCudaStateE,(.L_x_14223 - _ZN2at6native43_GLOBAL__N__7cc8d1ed_10_Dropout_cu_0e96ed3820fused_dropout_kernelIddmLin1ELin1EbEEvNS_4cuda6detail10TensorInfoIKT_T1_EENS5_IS6_S8_EENS5_IT4_S8_EES8_T0_NS_15PhiloxCudaStateE)
        .other          _ZN2at6native43_GLOBAL__N__7cc8d1ed_10_Dropout_cu_0e96ed3820fused_dropout_kernelIddmLin1ELin1EbEEvNS_4cuda6detail10TensorInfoIKT_T1_EENS5_IS6_S8_EENS5_IT4_S8_EES8_T0_NS_15PhiloxCudaStateE,@"STO_CUDA_ENTRY STV_DEFAULT"
_ZN2at6native43_GLOBAL__N__7cc8d1ed_10_Dropout_cu_0e96ed3820fused_dropout_kernelIddmLin1ELin1EbEEvNS_4cuda6detail10TensorInfoIKT_T1_EENS5_IS6_S8_EENS5_IT4_S8_EES8_T0_NS_15PhiloxCudaStateE:
        /* <DEDUP_REMOVED lines=96> */
[----:B------:R-:W-:Y:S05]  /*0600*/  CALL.REL.NOINC `($__internal_98_$__cuda_sm20_dblrcp_rn_slowpath_v3) ;  /* 0x000001cc00a07944 */ /* 0x000fea0003c00000 */
.L_x_5955:
        /* <DEDUP_REMOVED lines=28> */
.L_x_5956:
[----:B------:R-:W-:Y:S01]  /*07d0*/  IMAD.U32 R36, RZ, RZ, UR4 ;  /* 0x00000004ff247e24 */ /* 0x000fe2000f8e00ff */
[----:B------:R-:W-:Y:S01]  /*07e0*/  MOV R37, UR5 ;  /* 0x0000000500257c02 */ /* 0x000fe20008000f00 */
[----:B------:R-:W-:Y:S01]  /*07f0*/  IMAD.MOV.U32 R35, RZ, RZ, RZ ;  /* 0x000000ffff237224 */ /* 0x000fe200078e00ff */
[----:B------:R-:W-:-:S07]  /*0800*/  MOV R30, 0x820 ;  /* 0x00000820001e7802 */ /* 0x000fce0000000f00 */
[----:B------:R-:W-:Y:S05]  /*0810*/  CALL.REL.NOINC `($__internal_99_$__cuda_sm20_div_u64) ;  /* 0x000001cc00cc7944 */ /* 0x000fea0003c00000 */
.L_x_5957:
        /* <DEDUP_REMOVED lines=14> */
.L_x_6388:
[----:B------:R-:W-:Y:S01]  /*0900*/  IADD3 R0, PT, PT, R0, 0x1, RZ ;  /* 0x0000000100007810 */ /* 0x000fe20007ffe0ff */
[----:B------:R-:W-:Y:S03]  /*0910*/  BSSY.RECONVERGENT B0, `(.L_x_5958) ;  /* 0x000000c000007945 */ /* 0x000fe60003800200 */
[C---:B------:R-:W-:Y:S01]  /*0920*/  ISETP.NE.AND P0, PT, R0.reuse, RZ, PT ;  /* 0x000000ff0000720c */ /* 0x040fe20003f05270 */
[----:B012---:R-:W-:-:S12]  /*0930*/  IMAD.WIDE.U32 R32, R0, -0x2daee0ad, RZ ;  /* 0xd2511f5300207825 */ /* 0x007fd800078e00ff */
        /* <DEDUP_REMOVED lines=9> */
.L_x_5959:
[----:B------:R-:W-:Y:S05]  /*09d0*/  BSYNC.RECONVERGENT B0 ;  /* 0x0000000000007941 */ /* 0x000fea0003800200 */
.L_x_5958:
        /* <DEDUP_REMOVED lines=72> */
.L_x_5960:
        /* <DEDUP_REMOVED lines=9> */
.L_x_5961:
        /* <DEDUP_REMOVED lines=22> */
.L_x_5991:
        /* <DEDUP_REMOVED lines=33> */
.L_x_5968:
[----:B------:R-:W-:Y:S01]  /*1260*/  IMAD.MOV.U32 R34, RZ, RZ, R50 ;  /* 0x000000ffff227224 */ /* 0x000fe200078e0032 */
[----:B------:R-:W-:Y:S02]  /*1270*/  MOV R35, R51 ;  /* 0x0000003300237202 */ /* 0x000fe40000000f00 */
[----:B------:R-:W-:-:S07]  /*1280*/  MOV R30, 0x12a0 ;  /* 0x000012a0001e7802 */ /* 0x000fce0000000f00 */
[----:B------:R-:W-:Y:S05]  /*1290*/  CALL.REL.NOINC `($__internal_99_$__cuda_sm20_div_u64) ;  /* 0x000001c4002c7944 */ /* 0x000fea0003c00000 */
        /* <DEDUP_REMOVED lines=8> */
.L_x_5969:
[----:B------:R-:W-:Y:S05]  /*1320*/  BSYNC.RECONVERGENT B2 ;  /* 0x0000000000027941 */ /* 0x000fea0003800200 */
.L_x_5967:
        /* <DEDUP_REMOVED lines=39> */
.L_x_5971:
[----:B------:R-:W-:Y:S01]  /*15a0*/  MOV R36, R50 ;  /* 0x0000003200247202 */ /* 0x000fe20000000f00 */
[----:B------:R-:W-:Y:S01]  /*15b0*/  IMAD.MOV.U32 R37, RZ, RZ, R51 ;  /* 0x000000ffff257224 */ /* 0x000fe200078e0033 */
[----:B------:R-:W-:Y:S01]  /*15c0*/  MOV R34, R52 ;  /* 0x0000003400227202 */ /* 0x000fe20000000f00 */
[----:B------:R-:W-:Y:S01]  /*15d0*/  IMAD.MOV.U32 R35, RZ, RZ, R53 ;  /* 0x000000ffff237224 */ /* 0x000fe200078e0035 */
[----:B------:R-:W-:-:S07]  /*15e0*/  MOV R30, 0x1600 ;  /* 0x00001600001e7802 */ /* 0x000fce0000000f00 */
[----:B------:R-:W-:Y:S05]  /*15f0*/  CALL.REL.NOINC `($__internal_99_$__cuda_sm20_div_u64) ;  /* 0x000001c000547944 */ /* 0x000fea0003c00000 */
        /* <DEDUP_REMOVED lines=11> */
.L_x_5972:
[----:B------:R-:W-:Y:S05]  /*16b0*/  BSYNC.RECONVERGENT B2 ;  /* 0x0000000000027941 */ /* 0x000fea0003800200 */
.L_x_5970:
        /* <DEDUP_REMOVED lines=39> */
.L_x_5974:
        /* <DEDUP_REMOVED lines=17> */
.L_x_5975:
[----:B------:R-:W-:Y:S05]  /*1a40*/  BSYNC.RECONVERGENT B2 ;  /* 0x0000000000027941 */ /* 0x000fea0003800200 */
.L_x_5973:
        /* <DEDUP_REMOVED lines=38> */
.L_x_5977:
[----:B------:R-:W-:Y:S01]  /*1cb0*/  IMAD.MOV.U32 R36, RZ, RZ, R50 ;  /* 0x000000ffff247224 */ /* 0x000fe200078e0032 */
[----:B------:R-:W-:Y:S01]  /*1cc0*/  MOV R37, R51 ;  /* 0x0000003300257202 */ /* 0x000fe20000000f00 */
[----:B------:R-:W-:Y:S01]  /*1cd0*/  IMAD.MOV.U32 R34, RZ, RZ, R52 ;  /* 0x000000ffff227224 */ /* 0x000fe200078e0034 */
[----:B------:R-:W-:Y:S02]  /*1ce0*/  MOV R35, R53 ;  /* 0x0000003500237202 */ /* 0x000fe40000000f00 */
[----:B------:R-:W-:-:S07]  /*1cf0*/  MOV R30, 0x1d10 ;  /* 0x00001d10001e7802 */ /* 0x000fce0000000f00 */
[----:B------:R-:W-:Y:S05]  /*1d00*/  CALL.REL.NOINC `($__internal_99_$__cuda_sm20_div_u64) ;  /* 0x000001b800907944 */ /* 0x000fea0003c00000 */
        /* <DEDUP_REMOVED lines=11> */
.L_x_5978:
[----:B------:R-:W-:Y:S05]  /*1dc0*/  BSYNC.RECONVERGENT B2 ;  /* 0x0000000000027941 */ /* 0x000fea0003800200 */
.L_x_5976:
        /* <DEDUP_REMOVED lines=40> */
.L_x_5980:
        /* <DEDUP_REMOVED lines=17> */
.L_x_5981:
[----:B------:R-:W-:Y:S05]  /*2160*/  BSYNC.RECONVERGENT B2 ;  /* 0x0000000000027941 */ /* 0x000fea0003800200 */
.L_x_5979:
        /* <DEDUP_REMOVED lines=39> */
.L_x_5983:
        /* <DEDUP_REMOVED lines=17> */
.L_x_5984:
[----:B------:R-:W-:Y:S05]  /*24f0*/  BSYNC.RECONVERGENT B2 ;  /* 0x0000000000027941 */ /* 0x000fea0003800200 */
.L_x_5982:
        /* <DEDUP_REMOVED lines=39> */
.L_x_5986:
        /* <DEDUP_REMOVED lines=17> */
.L_x_5987:
[----:B------:R-:W-:Y:S05]  /*2880*/  BSYNC.RECONVERGENT B2 ;  /* 0x0000000000027941 */ /* 0x000fea0003800200 */
.L_x_5985:
        /* <DEDUP_REMOVED lines=38> */
.L_x_5989:
        /* <DEDUP_REMOVED lines=17> */
.L_x_5990:
[----:B------:R-:W-:Y:S05]  /*2c00*/  BSYNC.RECONVERGENT B2 ;  /* 0x0000000000027941 */ /* 0x000fea0003800200 */
.L_x_5988:
        /* <DEDUP_REMOVED lines=12> */
.L_x_5966:
        /* <DEDUP_REMOVED lines=36> */
.L_x_5995:
        /* <DEDUP_REMOVED lines=12> */
.L_x_5996:
[----:B------:R-:W-:Y:S05]  /*2fd0*/  BSYNC.RECONVERGENT B2 ;  /* 0x0000000000027941 */ /* 0x000fea0003800200 */
.L_x_5994:
        /* <DEDUP_REMOVED lines=39> */
.L_x_5998:
        /* <DEDUP_REMOVED lines=17> */
.L_x_5999:
[----:B------:R-:W-:Y:S05]  /*3360*/  BSYNC.RECONVERGENT B2 ;  /* 0x0000000000027941 */ /* 0x000fea0003800200 */
.L_x_5997:
        /* <DEDUP_REMOVED lines=39> */
.L_x_6001:
        /* <DEDUP_REMOVED lines=17> */
.L_x_6002:
[----:B------:R-:W-:Y:S05]  /*36f0*/  BSYNC.RECONVERGENT B2 ;  /* 0x0000000000027941 */ /* 0x000fea0003800200 */
.L_x_6000:
        /* <DEDUP_REMOVED lines=38> */
.L_x_6004:
[----:B------:R-:W-:Y:S01]  /*3960*/  IMAD.MOV.U32 R36, RZ, RZ, R32 ;  /* 0x000000ffff247224 */ /* 0x000fe200078e0020 */
[----:B------:R-:W-:Y:S01]  /*3970*/  MOV R37, R33 ;  /* 0x0000002100257202 */ /* 0x000fe20000000f00 */
[----:B------:R-:W-:Y:S01]  /*3980*/  IMAD.MOV.U32 R34, RZ, RZ, R50 ;  /* 0x000000ffff227224 */ /* 0x000fe200078e0032 */
[----:B------:R-:W-:Y:S02]  /*3990*/  MOV R35, R51 ;  /* 0x0000003300237202 */ /* 0x000fe40000000f00 */
[----:B------:R-:W-:-:S07]  /*39a0*/  MOV R30, 0x39c0 ;  /* 0x000039c0001e7802 */ /* 0x000fce0000000f00 */
[----:B------:R-:W-:Y:S05]  /*39b0*/  CALL.REL.NOINC `($__internal_99_$__cuda_sm20_div_u64) ;  /* 0x0000019c00647944 */ /* 0x000fea0003c00000 */
        /* <DEDUP_REMOVED lines=9> */
.L_x_6005:
[----:B------:R-:W-:Y:S05]  /*3a50*/  BSYNC.RECONVERGENT B2 ;  /* 0x0000000000027941 */ /* 0x000fea0003800200 */
.L_x_6003:
        /* <DEDUP_REMOVED lines=9> */
.L_x_5993:
        /* <DEDUP_REMOVED lines=35> */
.L_x_6008:
[----:B------:R-:W-:Y:S01]  /*3d20*/  MOV R34, R48 ;  /* 0x0000003000227202 */ /* 0x000fe20000000f00 */
[----:B------:R-:W-:Y:S01]  /*3d30*/  IMAD.MOV.U32 R35, RZ, RZ, R49 ;  /* 0x000000ffff237224 */ /* 0x000fe200078e0031 */
[----:B------:R-:W-:-:S07]  /*3d40*/  MOV R30, 0x3d60 ;  /* 0x00003d60001e7802 */ /* 0x000fce0000000f00 */
[----:B------:R-:W-:Y:S05]  /*3d50*/  CALL.REL.NOINC `($__internal_99_$__cuda_sm20_div_u64) ;  /* 0x00000198007c7944 */ /* 0x000fea0003c00000 */
        /* <DEDUP_REMOVED lines=8> */
.L_x_6009:
[----:B------:R-:W-:Y:S05]  /*3de0*/  BSYNC.RECONVERGENT B2 ;  /* 0x0000000000027941 */ /* 0x000fea0003800200 */
.L_x_6007:
        /* <DEDUP_REMOVED lines=38> */
.L_x_6011:
        /* <DEDUP_REMOVED lines=17> */
.L_x_6012:
[----:B------:R-:W-:Y:S05]  /*4160*/  BSYNC.RECONVERGENT B2 ;  /* 0x0000000000027941 */ /* 0x000fea0003800200 */
.L_x_6010:
        /* <DEDUP_REMOVED lines=8> */
.L_x_6006:
        /* <DEDUP_REMOVED lines=35> */
.L_x_6014:
[----:B------:R-:W-:Y:S01]  /*4420*/  MOV R34, R48 ;  /* 0x0000003000227202 */ /* 0x000fe20000000f00 */
[----:B------:R-:W-:Y:S01]  /*4430*/  IMAD.MOV.U32 R35, RZ, RZ, R49 ;  /* 0x000000ffff237224 */ /* 0x000fe200078e0031 */
[----:B------:R-:W-:-:S07]  /*4440*/  MOV R30, 0x4460 ;  /* 0x00004460001e7802 */ /* 0x000fce0000000f00 */
[----:B------:R-:W-:Y:S05]  /*4450*/  CALL.REL.NOINC `($__internal_99_$__cuda_sm20_div_u64) ;  /* 0x0000019000bc7944 */ /* 0x000fea0003c00000 */
        /* <DEDUP_REMOVED lines=8> */
.L_x_6015:
[----:B------:R-:W-:Y:S05]  /*44e0*/  BSYNC.RECONVERGENT B2 ;  /* 0x0000000000027941 */ /* 0x000fea0003800200 */
.L_x_6013:
        /* <DEDUP_REMOVED lines=8> */
.L_x_5992:
        /* <DEDUP_REMOVED lines=10> */
.L_x_5965:
[----:B------:R-:W-:Y:S05]  /*4610*/  BSYNC.RECONVERGENT B1 ;  /* 0x0000000000017941 */ /* 0x000fea0003800200 */
.L_x_5964:
        /* <DEDUP_REMOVED lines=20> */
.L_x_6043:
        /* <DEDUP_REMOVED lines=30> */
.L_x_6020:
[----:B------:R-:W-:Y:S01]  /*4940*/  IMAD.MOV.U32 R34, RZ, RZ, R50 ;  /* 0x000000ffff227224 */ /* 0x000fe200078e0032 */
[----:B------:R-:W-:Y:S02]  /*4950*/  MOV R35, R51 ;  /* 0x0000003300237202 */ /* 0x000fe40000000f00 */
[----:B------:R-:W-:-:S07]  /*4960*/  MOV R30, 0x4980 ;  /* 0x00004980001e7802 */ /* 0x000fce0000000f00 */
[----:B-----5:R-:W-:Y:S05]  /*4970*/  CALL.REL.NOINC `($__internal_99_$__cuda_sm20_div_u64) ;  /* 0x0000018c00747944 */ /* 0x020fea0003c00000 */
        /* <DEDUP_REMOVED lines=8> */
.L_x_6021:
[----:B------:R-:W-:Y:S05]  /*4a00*/  BSYNC.RECONVERGENT B2 ;  /* 0x0000000000027941 */ /* 0x000fea0003800200 */
.L_x_6019:
        /* <DEDUP_REMOVED lines=40> */
.L_x_6023:
[----:B------:R-:W-:Y:S01]  /*4c90*/  IMAD.MOV.U32 R36, RZ, RZ, R52 ;  /* 0x000000ffff247224 */ /* 0x000fe200078e0034 */
[----:B------:R-:W-:Y:S01]  /*4ca0*/  MOV R37, R53 ;  /* 0x0000003500257202 */ /* 0x000fe20000000f00 */
[----:B------:R-:W-:Y:S01]  /*4cb0*/  IMAD.MOV.U32 R34, RZ, RZ, R56 ;  /* 0x000000ffff227224 */ /* 0x000fe200078e0038 */
[----:B------:R-:W-:Y:S02]  /*4cc0*/  MOV R35, R57 ;  /* 0x0000003900237202 */ /* 0x000fe40000000f00 */
[----:B------:R-:W-:-:S07]  /*4cd0*/  MOV R30, 0x4cf0 ;  /* 0x00004cf0001e7802 */ /* 0x000fce0000000f00 */
[----:B-----5:R-:W-:Y:S05]  /*4ce0*/  CALL.REL.NOINC `($__internal_99_$__cuda_sm20_div_u64) ;  /* 0x0000018800987944 */ /* 0x020fea0003c00000 */
        /* <DEDUP_REMOVED lines=11> */
.L_x_6024:
[----:B------:R-:W-:Y:S05]  /*4da0*/  BSYNC.RECONVERGENT B2 ;  /* 0x0000000000027941 */ /* 0x000fea0003800200 */
.L_x_6022:
        /* <DEDUP_REMOVED lines=39> */
.L_x_6026:
        /* <DEDUP_REMOVED lines=17> */
.L_x_6027:
[----:B------:R-:W-:Y:S05]  /*5130*/  BSYNC.RECONVERGENT B2 ;  /* 0x0000000000027941 */ /* 0x000fea0003800200 */
.L_x_6025:
        /* <DEDUP_REMOVED lines=39> */
.L_x_6029:
        /* <DEDUP_REMOVED lines=17> */
.L_x_6030:
[----:B------:R-:W-:Y:S05]  /*54c0*/  BSYNC.RECONVERGENT B2 ;  /* 0x0000000000027941 */ /* 0x000fea0003800200 */
.L_x_6028:
        /* <DEDUP_REMOVED lines=39> */
.L_x_6032:
        /* <DEDUP_REMOVED lines=17> */
.L_x_6033:
[----:B------:R-:W-:Y:S05]  /*5850*/  BSYNC.RECONVERGENT B2 ;  /* 0x0000000000027941 */ /* 0x000fea0003800200 */
.L_x_6031:
        /* <DEDUP_REMOVED lines=39> */
.L_x_6035:
        /* <DEDUP_REMOVED lines=17> */
.L_x_6036:
[----:B------:R-:W-:Y:S05]  /*5be0*/  BSYNC.RECONVERGENT B2 ;  /* 0x0000000000027941 */ /* 0x000fea0003800200 */
.L_x_6034:
        /* <DEDUP_REMOVED lines=38> */
.L_x_6038:
[----:B------:R-:W-:Y:S01]  /*5e50*/  MOV R36, R52 ;  /* 0x0000003400247202 */ /* 0x000fe20000000f00 */
[----:B------:R-:W-:Y:S01]  /*5e60*/  IMAD.MOV.U32 R37, RZ, RZ, R53 ;  /* 0x000000ffff257224 */ /* 0x000fe200078e0035 */
[----:B------:R-:W-:Y:S01]  /*5e70*/  MOV R34, R56 ;  /* 0x0000003800227202 */ /* 0x000fe20000000f00 */
[----:B------:R-:W-:Y:S01]  /*5e80*/  IMAD.MOV.U32 R35, RZ, RZ, R57 ;  /* 0x000000ffff237224 */ /* 0x000fe200078e0039 */
[----:B------:R-:W-:-:S07]  /*5e90*/  MOV R30, 0x5eb0 ;  /* 0x00005eb0001e7802 */ /* 0x000fce0000000f00 */
[----:B-----5:R-:W-:Y:S05]  /*5ea0*/  CALL.REL.NOINC `($__internal_99_$__cuda_sm20_div_u64) ;  /* 0x0000017800287944 */ /* 0x020fea0003c00000 */
        /* <DEDUP_REMOVED lines=11> */
.L_x_6039:
[----:B------:R-:W-:Y:S05]  /*5f60*/  BSYNC.RECONVERGENT B2 ;  /* 0x0000000000027941 */ /* 0x000fea0003800200 */
.L_x_6037:
        /* <DEDUP_REMOVED lines=38> */
.L_x_6041:
        /* <DEDUP_REMOVED lines=17> */
.L_x_6042:
[----:B------:R-:W-:Y:S05]  /*62e0*/  BSYNC.RECONVERGENT B2 ;  /* 0x0000000000027941 */ /* 0x000fea0003800200 */
.L_x_6040:
        /* <DEDUP_REMOVED lines=17> */
.L_x_6018:
        /* <DEDUP_REMOVED lines=36> */
.L_x_6047:
        /* <DEDUP_REMOVED lines=12> */
.L_x_6048:
[----:B------:R-:W-:Y:S05]  /*6700*/  BSYNC.RECONVERGENT B2 ;  /* 0x0000000000027941 */ /* 0x000fea0003800200 */
.L_x_6046:
        /* <DEDUP_REMOVED lines=40> */
.L_x_6050:
        /* <DEDUP_REMOVED lines=17> */
.L_x_6051:
[----:B------:R-:W-:Y:S05]  /*6aa0*/  BSYNC.RECONVERGENT B2 ;  /* 0x0000000000027941 */ /* 0x000fea0003800200 */
.L_x_6049:
        /* <DEDUP_REMOVED lines=39> */
.L_x_6053:
        /* <DEDUP_REMOVED lines=17> */
.L_x_6054:
[----:B------:R-:W-:Y:S05]  /*6e30*/  BSYNC.RECONVERGENT B2 ;  /* 0x0000000000027941 */ /* 0x000fea0003800200 */
.L_x_6052:
        /* <DEDUP_REMOVED lines=38> */
.L_x_6056:
        /* <DEDUP_REMOVED lines=17> */
.L_x_6057:
[----:B------:R-:W-:Y:S05]  /*71b0*/  BSYNC.RECONVERGENT B2 ;  /* 0x0000000000027941 */ /* 0x000fea0003800200 */
.L_x_6055:
        /* <DEDUP_REMOVED lines=10> */
.L_x_6045:
        /* <DEDUP_REMOVED lines=35> */
.L_x_6060:
[----:B------:R-:W-:Y:S01]  /*7490*/  MOV R34, R50 ;  /* 0x0000003200227202 */ /* 0x000fe20000000f00 */
[----:B------:R-:W-:Y:S01]  /*74a0*/  IMAD.MOV.U32 R35, RZ, RZ, R51 ;  /* 0x000000ffff237224 */ /* 0x000fe200078e0033 */
[----:B------:R-:W-:-:S07]  /*74b0*/  MOV R30, 0x74d0 ;  /* 0x000074d0001e7802 */ /* 0x000fce0000000f00 */
[----:B-----5:R-:W-:Y:S05]  /*74c0*/  CALL.REL.NOINC `($__internal_99_$__cuda_sm20_div_u64) ;  /* 0x0000016000a07944 */ /* 0x020fea0003c00000 */
        /* <DEDUP_REMOVED lines=8> */
.L_x_6061:
[----:B------:R-:W-:Y:S05]  /*7550*/  BSYNC.RECONVERGENT B2 ;  /* 0x0000000000027941 */ /* 0x000fea0003800200 */
.L_x_6059:
        /* <DEDUP_REMOVED lines=39> */
.L_x_6063:
        /* <DEDUP_REMOVED lines=17> */
.L_x_6064:
[----:B------:R-:W-:Y:S05]  /*78e0*/  BSYNC.RECONVERGENT B2 ;  /* 0x0000000000027941 */ /* 0x000fea0003800200 */
.L_x_6062:
        /* <DEDUP_REMOVED lines=9> */
.L_x_6058:
        /* <DEDUP_REMOVED lines=35> */
.L_x_6066:
[----:B------:R-:W-:Y:S01]  /*7bb0*/  MOV R34, R24 ;  /* 0x0000001800227202 */ /* 0x000fe20000000f00 */
[----:B------:R-:W-:Y:S01]  /*7bc0*/  IMAD.MOV.U32 R35, RZ, RZ, R25 ;  /* 0x000000ffff237224 */ /* 0x000fe200078e0019 */
[----:B------:R-:W-:-:S07]  /*7bd0*/  MOV R30, 0x7bf0 ;  /* 0x00007bf0001e7802 */ /* 0x000fce0000000f00 */
[----:B-----5:R-:W-:Y:S05]  /*7be0*/  CALL.REL.NOINC `($__internal_99_$__cuda_sm20_div_u64) ;  /* 0x0000015800d87944 */ /* 0x020fea0003c00000 */
        /* <DEDUP_REMOVED lines=8> */
.L_x_6067:
[----:B------:R-:W-:Y:S05]  /*7c70*/  BSYNC.RECONVERGENT B2 ;  /* 0x0000000000027941 */ /* 0x000fea0003800200 */
.L_x_6065:
        /* <DEDUP_REMOVED lines=8> */
.L_x_6044:
        /* <DEDUP_REMOVED lines=10> */
.L_x_6017:
[----:B------:R-:W-:Y:S05]  /*7da0*/  BSYNC.RECONVERGENT B1 ;  /* 0x0000000000017941 */ /* 0x000fea0003800200 */
.L_x_6016:
        /* <DEDUP_REMOVED lines=16> */
.L_x_6095:
        /* <DEDUP_REMOVED lines=31> */
.L_x_6072:
[----:B0-----:R-:W-:Y:S01]  /*80a0*/  MOV R34, R50 ;  /* 0x0000003200227202 */ /* 0x001fe20000000f00 */
        /* <DEDUP_REMOVED lines=11> */
.L_x_6073:
[----:B------:R-:W-:Y:S05]  /*8160*/  BSYNC.RECONVERGENT B2 ;  /* 0x0000000000027941 */ /* 0x000fea0003800200 */
.L_x_6071:
        /* <DEDUP_REMOVED lines=38> */
.L_x_6075:
        /* <DEDUP_REMOVED lines=17> */
.L_x_6076:
[----:B------:R-:W-:Y:S05]  /*84e0*/  BSYNC.RECONVERGENT B2 ;  /* 0x0000000000027941 */ /* 0x000fea0003800200 */
.L_x_6074:
        /* <DEDUP_REMOVED lines=39> */
.L_x_6078:
        /* <DEDUP_REMOVED lines=17> */
.L_x_6079:
[----:B------:R-:W-:Y:S05]  /*8870*/  BSYNC.RECONVERGENT B2 ;  /* 0x0000000000027941 */ /* 0x000fea0003800200 */
.L_x_6077:
        /* <DEDUP_REMOVED lines=39> */
.L_x_6081:
        /* <DEDUP_REMOVED lines=17> */
.L_x_6082:
[----:B------:R-:W-:Y:S05]  /*8c00*/  BSYNC.RECONVERGENT B2 ;  /* 0x0000000000027941 */ /* 0x000fea0003800200 */
.L_x_6080:
        /* <DEDUP_REMOVED lines=39> */
.L_x_6084:
        /* <DEDUP_REMOVED lines=17> */
.L_x_6085:
[----:B------:R-:W-:Y:S05]  /*8f90*/  BSYNC.RECONVERGENT B2 ;  /* 0x0000000000027941 */ /* 0x000fea0003800200 */
.L_x_6083:
        /* <DEDUP_REMOVED lines=39> */
.L_x_6087:
        /* <DEDUP_REMOVED lines=17> */
.L_x_6088:
[----:B------:R-:W-:Y:S05]  /*9320*/  BSYNC.RECONVERGENT B2 ;  /* 0x0000000000027941 */ /* 0x000fea0003800200 */
.L_x_6086:
        /* <DEDUP_REMOVED lines=39> */
.L_x_6090:
        /* <DEDUP_REMOVED lines=17> */
.L_x_6091:
[----:B------:R-:W-:Y:S05]  /*96b0*/  BSYNC.RECONVERGENT B2 ;  /* 0x0000000000027941 */ /* 0x000fea0003800200 */
.L_x_6089:
        /* <DEDUP_REMOVED lines=38> */
.L_x_6093:
        /* <DEDUP_REMOVED lines=17> */
.L_x_6094:
[----:B------:R-:W-:Y:S05]  /*9a30*/  BSYNC.RECONVERGENT B2 ;  /* 0x0000000000027941 */ /* 0x000fea0003800200 */
.L_x_6092:
        /* <DEDUP_REMOVED lines=15> */
.L_x_6070:
        /* <DEDUP_REMOVED lines=37> */
.L_x_6099:
        /* <DEDUP_REMOVED lines=12> */
.L_x_6100:
[----:B------:R-:W-:Y:S05]  /*9e40*/  BSYNC.RECONVERGENT B2 ;  /* 0x0000000000027941 */ /* 0x000fea0003800200 */
.L_x_6098:
        /* <DEDUP_REMOVED lines=38> */
.L_x_6102:
        /* <DEDUP_REMOVED lines=17> */
.L_x_6103:
[----:B------:R-:W-:Y:S05]  /*a1c0*/  BSYNC.RECONVERGENT B2 ;  /* 0x0000000000027941 */ /* 0x000fea0003800200 */
.L_x_6101:
        /* <DEDUP_REMOVED lines=39> */
.L_x_6105:
        /* <DEDUP_REMOVED lines=17> */
.L_x_6106:
[----:B------:R-:W-:Y:S05]  /*a550*/  BSYNC.RECONVERGENT B2 ;  /* 0x0000000000027941 */ /* 0x000fea0003800200 */
.L_x_6104:
        /* <DEDUP_REMOVED lines=38> */
.L_x_6108:
        /* <DEDUP_REMOVED lines=17> */
.L_x_6109:
[----:B------:R-:W-:Y:S05]  /*a8d0*/  BSYNC.RECONVERGENT B2 ;  /* 0x0000000000027941 */ /* 0x000fea0003800200 */
.L_x_6107:
        /* <DEDUP_REMOVED lines=8> */
.L_x_6097:
        /* <DEDUP_REMOVED lines=35> */
.L_x_6112:
[----:B0-----:R-:W-:Y:S01]  /*ab90*/  IMAD.MOV.U32 R34, RZ, RZ, R50 ;  /* 0x000000ffff227224 */ /* 0x001fe200078e0032 */
[----:B------:R-:W-:Y:S02]  /*aba0*/  MOV R35, R51 ;  /* 0x0000003300237202 */ /* 0x000fe40000000f00 */
[----:B------:R-:W-:-:S07]  /*abb0*/  MOV R30, 0xabd0 ;  /* 0x0000abd0001e7802 */ /* 0x000fce0000000f00 */
[----:B-----5:R-:W-:Y:S05]  /*abc0*/  CALL.REL.NOINC `($__internal_99_$__cuda_sm20_div_u64) ;  /* 0x0000012800e07944 */ /* 0x020fea0003c00000 */
        /* <DEDUP_REMOVED lines=8> */
.L_x_6113:
[----:B------:R-:W-:Y:S05]  /*ac50*/  BSYNC.RECONVERGENT B2 ;  /* 0x0000000000027941 */ /* 0x000fea0003800200 */
.L_x_6111:
        /* <DEDUP_REMOVED lines=37> */
.L_x_6115:
        /* <DEDUP_REMOVED lines=17> */
.L_x_6116:
[----:B------:R-:W-:Y:S05]  /*afc0*/  BSYNC.RECONVERGENT B2 ;  /* 0x0000000000027941 */ /* 0x000fea0003800200 */
.L_x_6114:
        /* <DEDUP_REMOVED lines=8> */
.L_x_6110:
        /* <DEDUP_REMOVED lines=35> */
.L_x_6118:
[----:B0-----:R-:W-:Y:S01]  /*b280*/  MOV R34, R26 ;  /* 0x0000001a00227202 */ /* 0x001fe20000000f00 */
        /* <DEDUP_REMOVED lines=11> */
.L_x_6119:
[----:B------:R-:W-:Y:S05]  /*b340*/  BSYNC.RECONVERGENT B2 ;  /* 0x0000000000027941 */ /* 0x000fea0003800200 */
.L_x_6117:
[----:B------:R-:W-:Y:S02]  /*b350*/  UMOV UR4, 0xd0 ;  /* 0x000000d000047882 */ /* 0x000fe40000000000 */
[----:B------:R-:W-:-:S06]  /*b360*/  LEA R26, R48, UR4, 0x3 ;  /* 0x00000004301a7c11 */ /* 0x000fcc000f8e18ff */
[----:B------:R-:W0:Y:S02]  /*b370*/  LDC.64 R26, c[0x0][R26+0x380] ;  /* 0x0000e0001a1a7b82 */ /* 0x000e240000000a00 */
[-C--:B0-----:R-:W-:Y:S02]  /*b380*/  IMAD R27, R27, R34.reuse, RZ ;  /* 0x000000221b1b7224 */ /* 0x081fe400078e02ff */
[----:B------:R-:W-:-:S04]  /*b390*/  IMAD.WIDE.U32 R32, R26, R34, R32 ;  /* 0x000000221a207225 */ /* 0x000fc800078e0020 */
[----:B------:R-:W-:-:S05]  /*b3a0*/  IMAD R27, R26, R41, R27 ;  /* 0x000000291a1b7224 */ /* 0x000fca00078e021b */
[----:B------:R-:W-:-:S07]  /*b3b0*/  IADD3 R33, PT, PT, R33, R27, RZ ;  /* 0x0000001b21217210 */ /* 0x000fce0007ffe0ff */
.L_x_6096:
        /* <DEDUP_REMOVED lines=9> */
.L_x_6069:
[----:B------:R-:W-:Y:S05]  /*b450*/  BSYNC.RECONVERGENT B1 ;  /* 0x0000000000017941 */ /* 0x000fea0003800200 */
.L_x_6068:
        /* <DEDUP_REMOVED lines=19> */
.L_x_6146:
        /* <DEDUP_REMOVED lines=30> */
.L_x_6123:
[----:B0-----:R-:W-:Y:S01]  /*b770*/  IMAD.MOV.U32 R34, RZ, RZ, R48 ;  /* 0x000000ffff227224 */ /* 0x001fe200078e0030 */
        /* <DEDUP_REMOVED lines=11> */
.L_x_6124:
[----:B------:R-:W-:Y:S05]  /*b830*/  BSYNC.RECONVERGENT B1 ;  /* 0x0000000000017941 */ /* 0x000fea0003800200 */
.L_x_6122:
        /* <DEDUP_REMOVED lines=39> */
.L_x_6126:
        /* <DEDUP_REMOVED lines=17> */
.L_x_6127:
[----:B------:R-:W-:Y:S05]  /*bbc0*/  BSYNC.RECONVERGENT B1 ;  /* 0x0000000000017941 */ /* 0x000fea0003800200 */
.L_x_6125:
        /* <DEDUP_REMOVED lines=39> */
.L_x_6129:
[----:B------:R-:W-:Y:S01]  /*be40*/  MOV R36, R50 ;  /* 0x0000003200247202 */ /* 0x000fe20000000f00 */
[----:B------:R-:W-:Y:S01]  /*be50*/  IMAD.MOV.U32 R37, RZ, RZ, R51 ;  /* 0x000000ffff257224 */ /* 0x000fe200078e0033 */
[----:B------:R-:W-:Y:S01]  /*be60*/  MOV R34, R54 ;  /* 0x0000003600227202 */ /* 0x000fe20000000f00 */
[----:B------:R-:W-:Y:S01]  /*be70*/  IMAD.MOV.U32 R35, RZ, RZ, R55 ;  /* 0x000000ffff237224 */ /* 0x000fe200078e0037 */
[----:B------:R-:W-:-:S07]  /*be80*/  MOV R30, 0xbea0 ;  /* 0x0000bea0001e7802 */ /* 0x000fce0000000f00 */
[----:B-----5:R-:W-:Y:S05]  /*be90*/  CALL.REL.NOINC `($__internal_99_$__cuda_sm20_div_u64) ;  /* 0x00000118002c7944 */ /* 0x020fea0003c00000 */
        /* <DEDUP_REMOVED lines=10> */
.L_x_6130:
[----:B------:R-:W-:Y:S05]  /*bf40*/  BSYNC.RECONVERGENT B1 ;  /* 0x0000000000017941 */ /* 0x000fea0003800200 */
.L_x_6128:
        /* <DEDUP_REMOVED lines=39> */
.L_x_6132:
        /* <DEDUP_REMOVED lines=16> */
.L_x_6133:
[----:B------:R-:W-:Y:S05]  /*c2c0*/  BSYNC.RECONVERGENT B1 ;  /* 0x0000000000017941 */ /* 0x000fea0003800200 */
.L_x_6131:
        /* <DEDUP_REMOVED lines=39> */
.L_x_6135:
        /* <DEDUP_REMOVED lines=16> */
.L_x_6136:
[----:B------:R-:W-:Y:S05]  /*c640*/  BSYNC.RECONVERGENT B1 ;  /* 0x0000000000017941 */ /* 0x000fea0003800200 */
.L_x_6134:
        /* <DEDUP_REMOVED lines=39> */
.L_x_6138:
        /* <DEDUP_REMOVED lines=16> */
.L_x_6139:
[----:B------:R-:W-:Y:S05]  /*c9c0*/  BSYNC.RECONVERGENT B1 ;  /* 0x0000000000017941 */ /* 0x000fea0003800200 */
.L_x_6137:
        /* <DEDUP_REMOVED lines=38> */
.L_x_6141:
        /* <DEDUP_REMOVED lines=17> */
.L_x_6142:
[----:B------:R-:W-:Y:S05]  /*cd40*/  BSYNC.RECONVERGENT B1 ;  /* 0x0000000000017941 */ /* 0x000fea0003800200 */
.L_x_6140:
        /* <DEDUP_REMOVED lines=38> */
.L_x_6144:
        /* <DEDUP_REMOVED lines=17> */
.L_x_6145:
[----:B------:R-:W-:Y:S05]  /*d0c0*/  BSYNC.RECONVERGENT B1 ;  /* 0x0000000000017941 */ /* 0x000fea0003800200 */
.L_x_6143:
        /* <DEDUP_REMOVED lines=16> */
.L_x_6121:
        /* <DEDUP_REMOVED lines=36> */
.L_x_6150:
        /* <DEDUP_REMOVED lines=12> */
.L_x_6151:
[----:B------:R-:W-:Y:S05]  /*d4d0*/  BSYNC.RECONVERGENT B1 ;  /* 0x0000000000017941 */ /* 0x000fea0003800200 */
.L_x_6149:
        /* <DEDUP_REMOVED lines=39> */
.L_x_6153:
        /* <DEDUP_REMOVED lines=17> */
.L_x_6154:
[----:B------:R-:W-:Y:S05]  /*d860*/  BSYNC.RECONVERGENT B1 ;  /* 0x0000000000017941 */ /* 0x000fea0003800200 */
.L_x_6152:
        /* <DEDUP_REMOVED lines=39> */
.L_x_6156:
        /* <DEDUP_REMOVED lines=17> */
.L_x_6157:
[----:B------:R-:W-:Y:S05]  /*dbf0*/  BSYNC.RECONVERGENT B1 ;  /* 0x0000000000017941 */ /* 0x000fea0003800200 */
.L_x_6155:
        /* <DEDUP_REMOVED lines=38> */
.L_x_6159:
        /* <DEDUP_REMOVED lines=17> */
.L_x_6160:
[----:B------:R-:W-:Y:S05]  /*df70*/  BSYNC.RECONVERGENT B1 ;  /* 0x0000000000017941 */ /* 0x000fea0003800200 */
.L_x_6158:
        /* <DEDUP_REMOVED lines=9> */
.L_x_6148:
        /* <DEDUP_REMOVED lines=35> */
.L_x_6163:
        /* <DEDUP_REMOVED lines=12> */
.L_x_6164:
[----:B------:R-:W-:Y:S05]  /*e300*/  BSYNC.RECONVERGENT B1 ;  /* 0x0000000000017941 */ /* 0x000fea0003800200 */
.L_x_6162:
        /* <DEDUP_REMOVED lines=38> */
.L_x_6166:
        /* <DEDUP_REMOVED lines=17> */
.L_x_6167:
[----:B------:R-:W-:Y:S05]  /*e680*/  BSYNC.RECONVERGENT B1 ;  /* 0x0000000000017941 */ /* 0x000fea0003800200 */
.L_x_6165:
        /* <DEDUP_REMOVED lines=9> */
.L_x_6161:
        /* <DEDUP_REMOVED lines=35> */
.L_x_6169:
[----:B0-----:R-:W-:Y:S01]  /*e950*/  IMAD.MOV.U32 R34, RZ, RZ, R28 ;  /* 0x000000ffff227224 */ /* 0x001fe200078e001c */
[----:B------:R-:W-:Y:S02]  /*e960*/  MOV R35, R29 ;  /* 0x0000001d00237202 */ /* 0x000fe40000000f00 */
[----:B------:R-:W-:-:S07]  /*e970*/  MOV R30, 0xe990 ;  /* 0x0000e990001e7802 */ /* 0x000fce0000000f00 */
[----:B-----5:R-:W-:Y:S05]  /*e980*/  CALL.REL.NOINC `($__internal_99_$__cuda_sm20_div_u64) ;  /* 0x000000ec00707944 */ /* 0x020fea0003c00000 */
        /* <DEDUP_REMOVED lines=8> */
.L_x_6170:
[----:B------:R-:W-:Y:S05]  /*ea10*/  BSYNC.RECONVERGENT B1 ;  /* 0x0000000000017941 */ /* 0x000fea0003800200 */
.L_x_6168:
        /* <DEDUP_REMOVED lines=8> */
.L_x_6147:
        /* <DEDUP_REMOVED lines=11> */
.L_x_5963:
        /* <DEDUP_REMOVED lines=55> */
.L_x_6120:
[----:B------:R-:W-:Y:S05]  /*eec0*/  BSYNC.RECONVERGENT B0 ;  /* 0x0000000000007941 */ /* 0x000fea0003800200 */
.L_x_5962:
        /* <DEDUP_REMOVED lines=18> */
.L_x_6199:
        /* <DEDUP_REMOVED lines=31> */
.L_x_6176:
        /* <DEDUP_REMOVED lines=12> */
.L_x_6177:
[----:B------:R-:W-:Y:S05]  /*f2a0*/  BSYNC.RECONVERGENT B1 ;  /* 0x0000000000017941 */ /* 0x000fea0003800200 */
.L_x_6175:
        /* <DEDUP_REMOVED lines=37> */
.L_x_6179:
        /* <DEDUP_REMOVED lines=16> */
.L_x_6180:
[----:B------:R-:W-:Y:S05]  /*f600*/  BSYNC.RECONVERGENT B1 ;  /* 0x0000000000017941 */ /* 0x000fea0003800200 */
.L_x_6178:
        /* <DEDUP_REMOVED lines=38> */
.L_x_6182:
        /* <DEDUP_REMOVED lines=17> */
.L_x_6183:
[----:B------:R-:W-:Y:S05]  /*f980*/  BSYNC.RECONVERGENT B1 ;  /* 0x0000000000017941 */ /* 0x000fea0003800200 */
.L_x_6181:
        /* <DEDUP_REMOVED lines=38> */
.L_x_6185:
        /* <DEDUP_REMOVED lines=17> */
.L_x_6186:
[----:B------:R-:W-:Y:S05]  /*fd00*/  BSYNC.RECONVERGENT B1 ;  /* 0x0000000000017941 */ /* 0x000fea0003800200 */
.L_x_6184:
        /* <DEDUP_REMOVED lines=38> */
.L_x_6188:
        /* <DEDUP_REMOVED lines=17> */
.L_x_6189:
[----:B------:R-:W-:Y:S05]  /*10080*/  BSYNC.RECONVERGENT B1 ;  /* 0x0000000000017941 */ /* 0x000fea0003800200 */
.L_x_6187:
        /* <DEDUP_REMOVED lines=38> */
.L_x_6191:
        /* <DEDUP_REMOVED lines=17> */
.L_x_6192:
[----:B------:R-:W-:Y:S05]  /*10400*/  BSYNC.RECONVERGENT B1 ;  /* 0x0000000000017941 */ /* 0x000fea0003800200 */
.L_x_6190:
        /* <DEDUP_REMOVED lines=38> */
.L_x_6194:
        /* <DEDUP_REMOVED lines=17> */
.L_x_6195:
[----:B------:R-:W-:Y:S05]  /*10780*/  BSYNC.RECONVERGENT B1 ;  /* 0x0000000000017941 */ /* 0x000fea0003800200 */
.L_x_6193:
        /* <DEDUP_REMOVED lines=37> */
.L_x_6197:
        /* <DEDUP_REMOVED lines=17> */
.L_x_6198:
[----:B------:R-:W-:Y:S05]  /*10af0*/  BSYNC.RECONVERGENT B1 ;  /* 0x0000000000017941 */ /* 0x000fea0003800200 */
.L_x_6196:
        /* <DEDUP_REMOVED lines=13> */
.L_x_6174:
        /* <DEDUP_REMOVED lines=39> */
.L_x_6205:
        /* <DEDUP_REMOVED lines=12> */
.L_x_6206:
[----:B------:R-:W-:Y:S05]  /*10f00*/  BSYNC.RECONVERGENT B3 ;  /* 0x0000000000037941 */ /* 0x000fea0003800200 */
.L_x_6204:
        /* <DEDUP_REMOVED lines=37> */
.L_x_6208:
        /* <DEDUP_REMOVED lines=16> */
.L_x_6209:
[----:B------:R-:W-:Y:S05]  /*11260*/  BSYNC.RECONVERGENT B3 ;  /* 0x0000000000037941 */ /* 0x000fea0003800200 */
.L_x_6207:
        /* <DEDUP_REMOVED lines=38> */
.L_x_6211:
        /* <DEDUP_REMOVED lines=17> */
.L_x_6212:
[----:B------:R-:W-:Y:S05]  /*115e0*/  BSYNC.RECONVERGENT B3 ;  /* 0x0000000000037941 */ /* 0x000fea0003800200 */
.L_x_6210:
        /* <DEDUP_REMOVED lines=37> */
.L_x_6214:
        /* <DEDUP_REMOVED lines=17> */
.L_x_6215:
[----:B------:R-:W-:Y:S05]  /*11950*/  BSYNC.RECONVERGENT B3 ;  /* 0x0000000000037941 */ /* 0x000fea0003800200 */
.L_x_6213:
[----:B------:R-:W0:Y:S01]  /*11960*/  LDC.64 R34, c[0x0][R49+0x450] ;  /* 0x0001140031227b82 */ /* 0x000e220000000a00 */
[----:B------:R-:W-:Y:S02]  /*11970*/  IMAD.MOV.U32 R32, RZ, RZ, R54 ;  /* 0x000000ffff207224 */ /* 0x000fe400078e0036 */
[-C--:B0-----:R-:W-:Y:S02]  /*11980*/  IMAD R30, R35, R51.reuse, RZ ;  /* 0x00000033231e7224 */ /* 0x081fe400078e02ff */
[----:B------:R-:W-:-:S04]  /*11990*/  IMAD.WIDE.U32 R32, R34, R51, R32 ;  /* 0x0000003322207225 */ /* 0x000fc800078e0020 */
[----:B------:R-:W-:-:S05]  /*119a0*/  IMAD R41, R34, R41, R30 ;  /* 0x0000002922297224 */ /* 0x000fca00078e021e */
[----:B------:R-:W-:-:S07]  /*119b0*/  IADD3 R33, PT, PT, R33, R41, RZ ;  /* 0x0000002921217210 */ /* 0x000fce0007ffe0ff */
.L_x_6203:
[----:B------:R-:W-:Y:S05]  /*119c0*/  BSYNC.RECONVERGENT B2 ;  /* 0x0000000000027941 */ /* 0x000fea0003800200 */
.L_x_6202:
        /* <DEDUP_REMOVED lines=36> */
.L_x_6219:
[----:B0-----:R-:W-:Y:S01]  /*11c10*/  MOV R34, R50 ;  /* 0x0000003200227202 */ /* 0x001fe20000000f00 */
[----:B------:R-:W-:Y:S01]  /*11c20*/  IMAD.MOV.U32 R35, RZ, RZ, R51 ;  /* 0x000000ffff237224 */ /* 0x000fe200078e0033 */
[----:B------:R-:W-:-:S07]  /*11c30*/  MOV R30, 0x11c50 ;  /* 0x00011c50001e7802 */ /* 0x000fce0000000f00 */
[----:B-----5:R-:W-:Y:S05]  /*11c40*/  CALL.REL.NOINC `($__internal_99_$__cuda_sm20_div_u64) ;  /* 0x000000b800c07944 */ /* 0x020fea0003c00000 */
        /* <DEDUP_REMOVED lines=8> */
.L_x_6220:
[----:B------:R-:W-:Y:S05]  /*11cd0*/  BSYNC.RECONVERGENT B3 ;  /* 0x0000000000037941 */ /* 0x000fea0003800200 */
.L_x_6218:
        /* <DEDUP_REMOVED lines=36> */
.L_x_6222:
        /* <DEDUP_REMOVED lines=17> */
.L_x_6223:
[----:B------:R-:W-:Y:S05]  /*12030*/  BSYNC.RECONVERGENT B3 ;  /* 0x0000000000037941 */ /* 0x000fea0003800200 */
.L_x_6221:
[----:B------:R-:W0:Y:S01]  /*12040*/  LDC.64 R34, c[0x0][R49+0x450] ;  /* 0x0001140031227b82 */ /* 0x000e220000000a00 */
[----:B------:R-:W-:Y:S02]  /*12050*/  IMAD.MOV.U32 R32, RZ, RZ, R54 ;  /* 0x000000ffff207224 */ /* 0x000fe400078e0036 */
[-C--:B0-----:R-:W-:Y:S02]  /*12060*/  IMAD R30, R35, R51.reuse, RZ ;  /* 0x00000033231e7224 */ /* 0x081fe400078e02ff */
[----:B------:R-:W-:-:S04]  /*12070*/  IMAD.WIDE.U32 R32, R34, R51, R32 ;  /* 0x0000003322207225 */ /* 0x000fc800078e0020 */
[----:B------:R-:W-:-:S05]  /*12080*/  IMAD R41, R34, R41, R30 ;  /* 0x0000002922297224 */ /* 0x000fca00078e021e */
[----:B------:R-:W-:-:S07]  /*12090*/  IADD3 R33, PT, PT, R33, R41, RZ ;  /* 0x0000002921217210 */ /* 0x000fce0007ffe0ff */
.L_x_6217:
[----:B------:R-:W-:Y:S05]  /*120a0*/  BSYNC.RECONVERGENT B2 ;  /* 0x0000000000027941 */ /* 0x000fea0003800200 */
.L_x_6216:
        /* <DEDUP_REMOVED lines=36> */
.L_x_6225:
        /* <DEDUP_REMOVED lines=12> */
.L_x_6226:
[----:B------:R-:W-:Y:S05]  /*123b0*/  BSYNC.RECONVERGENT B2 ;  /* 0x0000000000027941 */ /* 0x000fea0003800200 */
.L_x_6224:
[----:B------:R-:W0:Y:S02]  /*123c0*/  LDC.64 R30, c[0x0][R31+0x450] ;  /* 0x000114001f1e7b82 */ /* 0x000e240000000a00 */
[-C--:B0-----:R-:W-:Y:S02]  /*123d0*/  IMAD R35, R31, R34.reuse, RZ ;  /* 0x000000221f237224 */ /* 0x081fe400078e02ff */
[----:B------:R-:W-:-:S04]  /*123e0*/  IMAD.WIDE.U32 R32, R30, R34, R32 ;  /* 0x000000221e207225 */ /* 0x000fc800078e0020 */
[----:B------:R-:W-:-:S04]  /*123f0*/  IMAD R35, R30, R41, R35 ;  /* 0x000000291e237224 */ /* 0x000fc800078e0223 */
[----:B------:R-:W-:-:S07]  /*12400*/  IMAD.IADD R33, R33, 0x1, R35 ;  /* 0x0000000121217824 */ /* 0x000fce00078e0223 */
.L_x_6201:
[----:B------:R-:W-:Y:S05]  /*12410*/  BSYNC.RECONVERGENT B1 ;  /* 0x0000000000017941 */ /* 0x000fea0003800200 */
.L_x_6200:
        /* <DEDUP_REMOVED lines=15> */
[C---:B--2---:R-:W-:Y:S02]  /*12510*/  LEA R32, P1, R30.reuse, UR8, 0x3 ;  /* 0x000000081e207c11 */ /* 0x044fe4000f8218ff */
[----:B------:R-:W-:Y:S02]  /*12520*/  IADD3 R31, PT, PT, R31, R37, RZ ;  /* 0x000000251f1f7210 */ /* 0x000fe40007ffe0ff */
[----:B-----5:R-:W-:Y:S01]  /*12530*/  DMUL R34, R22, R34 ;  /* 0x0000002216227228 */ /* 0x020fe20000000000 */
[C---:B---3--:R-:W-:Y:S02]  /*12540*/  IADD3 R36, P2, PT, R30.reuse, UR10, RZ ;  /* 0x0000000a1e247c10 */ /* 0x048fe4000ff5e0ff */
[----:B------:R-:W-:Y:S02]  /*12550*/  LEA.HI.X R33, R30, UR9, R31, 0x3, P1 ;  /* 0x000000091e217c11 */ /* 0x000fe400088f1c1f */
[----:B------:R-:W-:-:S02]  /*12560*/  IADD3.X R37, PT, PT, R31, UR11, RZ, P2, !PT ;  /* 0x0000000b1f257c10 */ /* 0x000fc400097fe4ff */
[----:B------:R-:W-:Y:S01]  /*12570*/  SEL R31, RZ, 0x1, P0 ;  /* 0x00000001ff1f7807 */ /* 0x000fe20000000000 */
[----:B------:R-:W-:-:S07]  /*12580*/  DMUL R34, R34, R18 ;  /* 0x0000001222227228 */ /* 0x000fce0000000000 */
[----:B------:R4:W-:Y:S04]  /*12590*/  STG.E.64 desc[UR6][R32.64], R34 ;  /* 0x0000002220007986 */ /* 0x0009e8000c101b06 */
[----:B------:R4:W-:Y:S02]  /*125a0*/  STG.E.U8 desc[UR6][R36.64], R31 ;  /* 0x0000001f24007986 */ /* 0x0009e4000c101106 */
.L_x_6173:
[----:B------:R-:W-:Y:S05]  /*125b0*/  BSYNC.RECONVERGENT B0 ;  /* 0x0000000000007941 */ /* 0x000fea0003800200 */
.L_x_6172:
        /* <DEDUP_REMOVED lines=20> */
.L_x_6254:
        /* <DEDUP_REMOVED lines=31> */
.L_x_6231:
[----:B0-----:R-:W-:Y:S01]  /*128f0*/  IMAD.MOV.U32 R34, RZ, RZ, R50 ;  /* 0x000000ffff227224 */ /* 0x001fe200078e0032 */
[----:B------:R-:W-:Y:S02]  /*12900*/  MOV R35, R51 ;  /* 0x0000003300237202 */ /* 0x000fe40000000f00 */
[----:B------:R-:W-:-:S07]  /*12910*/  MOV R30, 0x12930 ;  /* 0x00012930001e7802 */ /* 0x000fce0000000f00 */
[----:B-----5:R-:W-:Y:S05]  /*12920*/  CALL.REL.NOINC `($__internal_99_$__cuda_sm20_div_u64) ;  /* 0x000000ac00887944 */ /* 0x020fea0003c00000 */
        /* <DEDUP_REMOVED lines=9> */
.L_x_6232:
[----:B------:R-:W-:Y:S05]  /*129c0*/  BSYNC.RECONVERGENT B1 ;  /* 0x0000000000017941 */ /* 0x000fea0003800200 */
.L_x_6230:
        /* <DEDUP_REMOVED lines=38> */
.L_x_6234:
        /* <DEDUP_REMOVED lines=17> */
.L_x_6235:
[----:B------:R-:W-:Y:S05]  /*12d40*/  BSYNC.RECONVERGENT B1 ;  /* 0x0000000000017941 */ /* 0x000fea0003800200 */
.L_x_6233:
        /* <DEDUP_REMOVED lines=38> */
.L_x_6237:
        /* <DEDUP_REMOVED lines=17> */
.L_x_6238:
[----:B------:R-:W-:Y:S05]  /*130c0*/  BSYNC.RECONVERGENT B1 ;  /* 0x0000000000017941 */ /* 0x000fea0003800200 */
.L_x_6236:
        /* <DEDUP_REMOVED lines=38> */
.L_x_6240:
        /* <DEDUP_REMOVED lines=17> */
.L_x_6241:
[----:B------:R-:W-:Y:S05]  /*13440*/  BSYNC.RECONVERGENT B1 ;  /* 0x0000000000017941 */ /* 0x000fea0003800200 */
.L_x_6239:
        /* <DEDUP_REMOVED lines=38> */
.L_x_6243:
        /* <DEDUP_REMOVED lines=17> */
.L_x_6244:
[----:B------:R-:W-:Y:S05]  /*137c0*/  BSYNC.RECONVERGENT B1 ;  /* 0x0000000000017941 */ /* 0x000fea0003800200 */
.L_x_6242:
        /* <DEDUP_REMOVED lines=38> */
.L_x_6246:
        /* <DEDUP_REMOVED lines=17> */
.L_x_6247:
[----:B------:R-:W-:Y:S05]  /*13b40*/  BSYNC.RECONVERGENT B1 ;  /* 0x0000000000017941 */ /* 0x000fea0003800200 */
.L_x_6245:
        /* <DEDUP_REMOVED lines=38> */
.L_x_6249:
        /* <DEDUP_REMOVED lines=17> */
.L_x_6250:
[----:B------:R-:W-:Y:S05]  /*13ec0*/  BSYNC.RECONVERGENT B1 ;  /* 0x0000000000017941 */ /* 0x000fea0003800200 */
.L_x_6248:
        /* <DEDUP_REMOVED lines=37> */
.L_x_6252:
        /* <DEDUP_REMOVED lines=17> */
.L_x_6253:
[----:B------:R-:W-:Y:S05]  /*14230*/  BSYNC.RECONVERGENT B1 ;  /* 0x0000000000017941 */ /* 0x000fea0003800200 */
.L_x_6251:
        /* <DEDUP_REMOVED lines=14> */
.L_x_6229:
        /* <DEDUP_REMOVED lines=37> */
.L_x_6258:
        /* <DEDUP_REMOVED lines=13> */
.L_x_6259:
[----:B------:R-:W-:Y:S05]  /*14640*/  BSYNC.RECONVERGENT B1 ;  /* 0x0000000000017941 */ /* 0x000fea0003800200 */
.L_x_6257:
        /* <DEDUP_REMOVED lines=38> */
.L_x_6261:
        /* <DEDUP_REMOVED lines=17> */
.L_x_6262:
[----:B------:R-:W-:Y:S05]  /*149c0*/  BSYNC.RECONVERGENT B1 ;  /* 0x0000000000017941 */ /* 0x000fea0003800200 */
.L_x_6260:
        /* <DEDUP_REMOVED lines=38> */
.L_x_6264:
        /* <DEDUP_REMOVED lines=17> */
.L_x_6265:
[----:B------:R-:W-:Y:S05]  /*14d40*/  BSYNC.RECONVERGENT B1 ;  /* 0x0000000000017941 */ /* 0x000fea0003800200 */
.L_x_6263:
        /* <DEDUP_REMOVED lines=37> */
.L_x_6267:
        /* <DEDUP_REMOVED lines=17> */
.L_x_6268:
[----:B------:R-:W-:Y:S05]  /*150b0*/  BSYNC.RECONVERGENT B1 ;  /* 0x0000000000017941 */ /* 0x000fea0003800200 */
.L_x_6266:
[----:B------:R-:W0:Y:S01]  /*150c0*/  LDC.64 R34, c[0x0][R49+0x450] ;  /* 0x0001140031227b82 */ /* 0x000e220000000a00 */
[----:B------:R-:W-:Y:S01]  /*150d0*/  MOV R30, R54 ;  /* 0x00000036001e7202 */ /* 0x000fe20000000f00 */
[----:B0-----:R-:W-:-:S04]  /*150e0*/  IMAD R32, R35, R51, RZ ;  /* 0x0000003323207224 */ /* 0x001fc800078e02ff */
[----:B------:R-:W-:-:S04]  /*150f0*/  IMAD.WIDE.U32 R30, R34, R51, R30 ;  /* 0x00000033221e7225 */ /* 0x000fc800078e001e */
[----:B------:R-:W-:Y:S02]  /*15100*/  IMAD R41, R34, R41, R32 ;  /* 0x0000002922297224 */ /* 0x000fe400078e0220 */
[----:B------:R-:W-:-:S03]  /*15110*/  IMAD.MOV.U32 R32, RZ, RZ, R30 ;  /* 0x000000ffff207224 */ /* 0x000fc600078e001e */
[----:B------:R-:W-:-:S07]  /*15120*/  IADD3 R31, PT, PT, R31, R41, RZ ;  /* 0x000000291f1f7210 */ /* 0x000fce0007ffe0ff */
.L_x_6256:
        /* <DEDUP_REMOVED lines=35> */
.L_x_6271:
[----:B0-----:R-:W-:Y:S01]  /*15360*/  MOV R34, R50 ;  /* 0x0000003200227202 */ /* 0x001fe20000000f00 */
[----:B------:R-:W-:Y:S01]  /*15370*/  IMAD.MOV.U32 R35, RZ, RZ, R51 ;  /* 0x000000ffff237224 */ /* 0x000fe200078e0033 */
[----:B------:R-:W-:-:S07]  /*15380*/  MOV R30, 0x153a0 ;  /* 0x000153a0001e7802 */ /* 0x000fce0000000f00 */
[----:B-----5:R-:W-:Y:S05]  /*15390*/  CALL.REL.NOINC `($__internal_99_$__cuda_sm20_div_u64) ;  /* 0x0000008000ec7944 */ /* 0x020fea0003c00000 */
        /* <DEDUP_REMOVED lines=9> */
.L_x_6272:
[----:B------:R-:W-:Y:S05]  /*15430*/  BSYNC.RECONVERGENT B1 ;  /* 0x0000000000017941 */ /* 0x000fea0003800200 */
.L_x_6270:
        /* <DEDUP_REMOVED lines=37> */
.L_x_6274:
        /* <DEDUP_REMOVED lines=17> */
.L_x_6275:
[----:B------:R-:W-:Y:S05]  /*157a0*/  BSYNC.RECONVERGENT B1 ;  /* 0x0000000000017941 */ /* 0x000fea0003800200 */
.L_x_6273:
[----:B------:R-:W0:Y:S01]  /*157b0*/  LDC.64 R34, c[0x0][R49+0x450] ;  /* 0x0001140031227b82 */ /* 0x000e220000000a00 */
[----:B------:R-:W-:Y:S02]  /*157c0*/  IMAD.MOV.U32 R30, RZ, RZ, R54 ;  /* 0x000000ffff1e7224 */ /* 0x000fe400078e0036 */
[-C--:B0-----:R-:W-:Y:S02]  /*157d0*/  IMAD R32, R35, R51.reuse, RZ ;  /* 0x0000003323207224 */ /* 0x081fe400078e02ff */
[----:B------:R-:W-:-:S04]  /*157e0*/  IMAD.WIDE.U32 R30, R34, R51, R30 ;  /* 0x00000033221e7225 */ /* 0x000fc800078e001e */
[----:B------:R-:W-:Y:S01]  /*157f0*/  IMAD R41, R34, R41, R32 ;  /* 0x0000002922297224 */ /* 0x000fe200078e0220 */
[----:B------:R-:W-:-:S03]  /*15800*/  MOV R32, R30 ;  /* 0x0000001e00207202 */ /* 0x000fc60000000f00 */
[----:B------:R-:W-:-:S07]  /*15810*/  IMAD.IADD R31, R31, 0x1, R41 ;  /* 0x000000011f1f7824 */ /* 0x000fce00078e0229 */
.L_x_6269:
        /* <DEDUP_REMOVED lines=36> */
.L_x_6277:
[----:B0-----:R-:W-:Y:S01]  /*15a60*/  MOV R34, R48 ;  /* 0x0000003000227202 */ /* 0x001fe20000000f00 */
[----:B------:R-:W-:Y:S01]  /*15a70*/  IMAD.MOV.U32 R35, RZ, RZ, R49 ;  /* 0x000000ffff237224 */ /* 0x000fe200078e0031 */
[----:B------:R-:W-:-:S07]  /*15a80*/  MOV R30, 0x15aa0 ;  /* 0x00015aa0001e7802 */ /* 0x000fce0000000f00 */
[----:B-----5:R-:W-:Y:S05]  /*15a90*/  CALL.REL.NOINC `($__internal_99_$__cuda_sm20_div_u64) ;  /* 0x0000007c002c7944 */ /* 0x020fea0003c00000 */
        /* <DEDUP_REMOVED lines=9> */
.L_x_6278:
[----:B------:R-:W-:Y:S05]  /*15b30*/  BSYNC.RECONVERGENT B1 ;  /* 0x0000000000017941 */ /* 0x000fea0003800200 */
.L_x_6276:
[----:B------:R-:W0:Y:S01]  /*15b40*/  LDC.64 R34, c[0x0][R14+0x450] ;  /* 0x000114000e227b82 */ /* 0x000e220000000a00 */
[----:B------:R-:W-:Y:S02]  /*15b50*/  IMAD.MOV.U32 R30, RZ, RZ, R32 ;  /* 0x000000ffff1e7224 */ /* 0x000fe400078e0020 */
[-C--:B0-----:R-:W-:Y:S02]  /*15b60*/  IMAD R35, R35, R49.reuse, RZ ;  /* 0x0000003123237224 */ /* 0x081fe400078e02ff */
[----:B------:R-:W-:-:S04]  /*15b70*/  IMAD.WIDE.U32 R30, R34, R49, R30 ;  /* 0x00000031221e7225 */ /* 0x000fc800078e001e */
[----:B------:R-:W-:Y:S01]  /*15b80*/  IMAD R35, R34, R41, R35 ;  /* 0x0000002922237224 */ /* 0x000fe200078e0223 */
[----:B------:R-:W-:-:S03]  /*15b90*/  MOV R32, R30 ;  /* 0x0000001e00207202 */ /* 0x000fc60000000f00 */
[----:B------:R-:W-:-:S07]  /*15ba0*/  IMAD.IADD R31, R31, 0x1, R35 ;  /* 0x000000011f1f7824 */ /* 0x000fce00078e0223 */
.L_x_6255:
        /* <DEDUP_REMOVED lines=17> */
[C---:B--2---:R-:W-:Y:S02]  /*15cc0*/  LEA R30, P1, R14.reuse, UR10, 0x3 ;  /* 0x0000000a0e1e7c11 */ /* 0x044fe4000f8218ff */
[C---:B---3--:R-:W-:Y:S02]  /*15cd0*/  IADD3 R36, P2, PT, R14.reuse, UR12, RZ ;  /* 0x0000000c0e247c10 */ /* 0x048fe4000ff5e0ff */
[----:B-----5:R-:W-:Y:S01]  /*15ce0*/  DMUL R34, R24, R34 ;  /* 0x0000002218227228 */ /* 0x020fe20000000000 */
[----:B------:R-:W-:Y:S02]  /*15cf0*/  LEA.HI.X R31, R14, UR11, R15, 0x3, P1 ;  /* 0x0000000b0e1f7c11 */ /* 0x000fe400088f1c0f */
[----:B------:R-:W-:Y:S02]  /*15d00*/  IADD3.X R37, PT, PT, R15, UR13, RZ, P2, !PT ;  /* 0x0000000d0f257c10 */ /* 0x000fe400097fe4ff */
[----:B------:R-:W-:-:S03]  /*15d10*/  SEL R15, RZ, 0x1, P0 ;  /* 0x00000001ff0f7807 */ /* 0x000fc60000000000 */
[----:B------:R-:W-:-:S07]  /*15d20*/  DMUL R34, R34, R18 ;  /* 0x0000001222227228 */ /* 0x000fce0000000000 */
[----:B------:R1:W-:Y:S04]  /*15d30*/  STG.E.64 desc[UR6][R30.64], R34 ;  /* 0x000000221e007986 */ /* 0x0003e8000c101b06 */
[----:B------:R1:W-:Y:S02]  /*15d40*/  STG.E.U8 desc[UR6][R36.64], R15 ;  /* 0x0000000f24007986 */ /* 0x0003e4000c101106 */
.L_x_6228:
[----:B------:R-:W-:Y:S05]  /*15d50*/  BSYNC.RECONVERGENT B0 ;  /* 0x0000000000007941 */ /* 0x000fea0003800200 */
.L_x_6227:
        /* <DEDUP_REMOVED lines=19> */
.L_x_6306:
        /* <DEDUP_REMOVED lines=31> */
.L_x_6283:
        /* <DEDUP_REMOVED lines=13> */
.L_x_6284:
[----:B------:R-:W-:Y:S05]  /*16150*/  BSYNC.RECONVERGENT B1 ;  /* 0x0000000000017941 */ /* 0x000fea0003800200 */
.L_x_6282:
        /* <DEDUP_REMOVED lines=38> */
.L_x_6286:
        /* <DEDUP_REMOVED lines=17> */
.L_x_6287:
[----:B------:R-:W-:Y:S05]  /*164d0*/  BSYNC.RECONVERGENT B1 ;  /* 0x0000000000017941 */ /* 0x000fea0003800200 */
.L_x_6285:
        /* <DEDUP_REMOVED lines=38> */
.L_x_6289:
        /* <DEDUP_REMOVED lines=17> */
.L_x_6290:
[----:B------:R-:W-:Y:S05]  /*16850*/  BSYNC.RECONVERGENT B1 ;  /* 0x0000000000017941 */ /* 0x000fea0003800200 */
.L_x_6288:
        /* <DEDUP_REMOVED lines=38> */
.L_x_6292:
        /* <DEDUP_REMOVED lines=17> */
.L_x_6293:
[----:B------:R-:W-:Y:S05]  /*16bd0*/  BSYNC.RECONVERGENT B1 ;  /* 0x0000000000017941 */ /* 0x000fea0003800200 */
.L_x_6291:
        /* <DEDUP_REMOVED lines=38> */
.L_x_6295:
        /* <DEDUP_REMOVED lines=17> */
.L_x_6296:
[----:B------:R-:W-:Y:S05]  /*16f50*/  BSYNC.RECONVERGENT B1 ;  /* 0x0000000000017941 */ /* 0x000fea0003800200 */
.L_x_6294:
        /* <DEDUP_REMOVED lines=38> */
.L_x_6298:
        /* <DEDUP_REMOVED lines=17> */
.L_x_6299:
[----:B------:R-:W-:Y:S05]  /*172d0*/  BSYNC.RECONVERGENT B1 ;  /* 0x0000000000017941 */ /* 0x000fea0003800200 */
.L_x_6297:
        /* <DEDUP_REMOVED lines=38> */
.L_x_6301:
        /* <DEDUP_REMOVED lines=17> */
.L_x_6302:
[----:B------:R-:W-:Y:S05]  /*17650*/  BSYNC.RECONVERGENT B1 ;  /* 0x0000000000017941 */ /* 0x000fea0003800200 */
.L_x_6300:
        /* <DEDUP_REMOVED lines=37> */
.L_x_6304:
        /* <DEDUP_REMOVED lines=17> */
.L_x_6305:
[----:B------:R-:W-:Y:S05]  /*179c0*/  BSYNC.RECONVERGENT B1 ;  /* 0x0000000000017941 */ /* 0x000fea0003800200 */
.L_x_6303:
        /* <DEDUP_REMOVED lines=14> */
.L_x_6281:
        /* <DEDUP_REMOVED lines=37> */
.L_x_6310:
        /* <DEDUP_REMOVED lines=13> */
.L_x_6311:
[----:B------:R-:W-:Y:S05]  /*17dd0*/  BSYNC.RECONVERGENT B1 ;  /* 0x0000000000017941 */ /* 0x000fea0003800200 */
.L_x_6309:
        /* <DEDUP_REMOVED lines=38> */
.L_x_6313:
        /* <DEDUP_REMOVED lines=16> */
.L_x_6314:
[----:B------:R-:W-:Y:S05]  /*18140*/  BSYNC.RECONVERGENT B1 ;  /* 0x0000000000017941 */ /* 0x000fea0003800200 */
.L_x_6312:
        /* <DEDUP_REMOVED lines=38> */
.L_x_6316:
        /* <DEDUP_REMOVED lines=16> */
.L_x_6317:
[----:B------:R-:W-:Y:S05]  /*184b0*/  BSYNC.RECONVERGENT B1 ;  /* 0x0000000000017941 */ /* 0x000fea0003800200 */
.L_x_6315:
        /* <DEDUP_REMOVED lines=37> */
.L_x_6319:
        /* <DEDUP_REMOVED lines=17> */
.L_x_6320:
[----:B------:R-:W-:Y:S05]  /*18820*/  BSYNC.RECONVERGENT B1 ;  /* 0x0000000000017941 */ /* 0x000fea0003800200 */
.L_x_6318:
[----:B------:R-:W0:Y:S01]  /*18830*/  LDC.64 R30, c[0x0][R49+0x450] ;  /* 0x00011400311e7b82 */ /* 0x000e220000000a00 */
[----:B------:R-:W-:Y:S02]  /*18840*/  IMAD.MOV.U32 R55, RZ, RZ, R15 ;  /* 0x000000ffff377224 */ /* 0x000fe400078e000f */
[-C--:B0-----:R-:W-:Y:S02]  /*18850*/  IMAD R31, R31, R51.reuse, RZ ;  /* 0x000000331f1f7224 */ /* 0x081fe400078e02ff */
[----:B------:R-:W-:-:S04]  /*18860*/  IMAD.WIDE.U32 R54, R30, R51, R54 ;  /* 0x000000331e367225 */ /* 0x000fc800078e0036 */
[----:B------:R-:W-:Y:S01]  /*18870*/  IMAD R31, R30, R35, R31 ;  /* 0x000000231e1f7224 */ /* 0x000fe200078e021f */
[----:B------:R-:W-:-:S03]  /*18880*/  MOV R32, R54 ;  /* 0x0000003600207202 */ /* 0x000fc60000000f00 */
[----:B------:R-:W-:-:S07]  /*18890*/  IMAD.IADD R31, R55, 0x1, R31 ;  /* 0x00000001371f7824 */ /* 0x000fce00078e021f */
.L_x_6308:
        /* <DEDUP_REMOVED lines=35> */
.L_x_6323:
        /* <DEDUP_REMOVED lines=13> */
.L_x_6324:
[----:B------:R-:W-:Y:S05]  /*18ba0*/  BSYNC.RECONVERGENT B1 ;  /* 0x0000000000017941 */ /* 0x000fea0003800200 */
.L_x_6322:
        /* <DEDUP_REMOVED lines=37> */
.L_x_6326:
        /* <DEDUP_REMOVED lines=16> */
.L_x_6327:
[----:B------:R-:W-:Y:S05]  /*18f00*/  BSYNC.RECONVERGENT B1 ;  /* 0x0000000000017941 */ /* 0x000fea0003800200 */
.L_x_6325:
[----:B------:R-:W0:Y:S01]  /*18f10*/  LDC.64 R14, c[0x0][R14+0x450] ;  /* 0x000114000e0e7b82 */ /* 0x000e220000000a00 */
[----:B------:R-:W-:Y:S02]  /*18f20*/  IMAD.MOV.U32 R30, RZ, RZ, R54 ;  /* 0x000000ffff1e7224 */ /* 0x000fe400078e0036 */
[-C--:B0-----:R-:W-:Y:S02]  /*18f30*/  IMAD R15, R15, R34.reuse, RZ ;  /* 0x000000220f0f7224 */ /* 0x081fe400078e02ff */
[----:B------:R-:W-:-:S04]  /*18f40*/  IMAD.WIDE.U32 R30, R14, R34, R30 ;  /* 0x000000220e1e7225 */ /* 0x000fc800078e001e */
[----:B------:R-:W-:Y:S01]  /*18f50*/  IMAD R15, R14, R35, R15 ;  /* 0x000000230e0f7224 */ /* 0x000fe200078e020f */
[----:B------:R-:W-:-:S03]  /*18f60*/  MOV R32, R30 ;  /* 0x0000001e00207202 */ /* 0x000fc60000000f00 */
[----:B------:R-:W-:-:S07]  /*18f70*/  IMAD.IADD R31, R31, 0x1, R15 ;  /* 0x000000011f1f7824 */ /* 0x000fce00078e020f */
.L_x_6321:
        /* <DEDUP_REMOVED lines=36> */
.L_x_6329:
        /* <DEDUP_REMOVED lines=12> */
.L_x_6330:
[----:B------:R-:W-:Y:S05]  /*19280*/  BSYNC.RECONVERGENT B1 ;  /* 0x0000000000017941 */ /* 0x000fea0003800200 */
.L_x_6328:
[----:B------:R-:W0:Y:S01]  /*19290*/  LDC.64 R14, c[0x0][R14+0x450] ;  /* 0x000114000e0e7b82 */ /* 0x000e220000000a00 */
[----:B------:R-:W-:Y:S01]  /*192a0*/  MOV R33, R31 ;  /* 0x0000001f00217202 */ /* 0x000fe20000000f00 */
[-C--:B0-----:R-:W-:Y:S02]  /*192b0*/  IMAD R15, R15, R34.reuse, RZ ;  /* 0x000000220f0f7224 */ /* 0x081fe400078e02ff */
[----:B------:R-:W-:-:S04]  /*192c0*/  IMAD.WIDE.U32 R32, R14, R34, R32 ;  /* 0x000000220e207225 */ /* 0x000fc800078e0020 */
[----:B------:R-:W-:-:S04]  /*192d0*/  IMAD R15, R14, R41, R15 ;  /* 0x000000290e0f7224 */ /* 0x000fc800078e020f */
[----:B------:R-:W-:-:S07]  /*192e0*/  IMAD.IADD R31, R33, 0x1, R15 ;  /* 0x00000001211f7824 */ /* 0x000fce00078e020f */
.L_x_6307:
[----:B------:R-:W-:Y:S01]  /*192f0*/  HFMA2 R15, -RZ, RZ, 0.1171875, 0 ;  /* 0x2f800000ff0f7431 */ /* 0x000fe200000001ff */
[----:B------:R-:W-:Y:S01]  /*19300*/  I2FP.F32.U32 R14, R46 ;  /* 0x0000002e000e7245 */ /* 0x000fe20000201000 */
[----:B------:R-:W1:Y:S01]  /*19310*/  LDCU.64 UR4, c[0x0][0x868] ;  /* 0x00010d00ff0477ac */ /* 0x000e620008000a00 */
[----:B0-----:R-:W-:Y:S01]  /*19320*/  MOV R34, RZ ;  /* 0x000000ff00227202 */ /* 0x001fe20000000f00 */
[----:B------:R-:W-:Y:S01]  /*19330*/  IMAD.MOV.U32 R33, RZ, RZ, R31 ;  /* 0x000000ffff217224 */ /* 0x000fe200078e001f */
[----:B------:R-:W0:Y:S01]  /*19340*/  LDCU.64 UR8, c[0x0][0x5f0] ;  /* 0x0000be00ff0877ac */ /* 0x000e220008000a00 */
        /* <DEDUP_REMOVED lines=9> */
[----:B------:R-:W-:Y:S01]  /*193e0*/  FSEL R35, RZ, 1.875, P0 ;  /* 0x3ff00000ff237808 */ /* 0x000fe20000000000 */
[----:B------:R-:W-:Y:S01]  /*193f0*/  IMAD.IADD R15, R15, 0x1, R37 ;  /* 0x000000010f0f7824 */ /* 0x000fe200078e0225 */
[----:B--2---:R-:W-:-:S04]  /*19400*/  LEA R32, P1, R14, UR10, 0x3 ;  /* 0x0000000a0e207c11 */ /* 0x004fc8000f8218ff */
[----:B-----5:R-:W-:Y:S01]  /*19410*/  DMUL R30, R26, R34 ;  /* 0x000000221a1e7228 */ /* 0x020fe20000000000 */
[C---:B------:R-:W-:Y:S02]  /*19420*/  LEA.HI.X R33, R14.reuse, UR11, R15, 0x3, P1 ;  /* 0x0000000b0e217c11 */ /* 0x040fe400088f1c0f */
[----:B---3--:R-:W-:-:S04]  /*19430*/  IADD3 R34, P2, PT, R14, UR12, RZ ;  /* 0x0000000c0e227c10 */ /* 0x008fc8000ff5e0ff */
[----:B------:R-:W-:Y:S01]  /*19440*/  IADD3.X R35, PT, PT, R15, UR13, RZ, P2, !PT ;  /* 0x0000000d0f237c10 */ /* 0x000fe200097fe4ff */
[----:B------:R-:W-:Y:S01]  /*19450*/  DMUL R30, R30, R18 ;  /* 0x000000121e1e7228 */ /* 0x000fe20000000000 */
[----:B------:R-:W-:-:S06]  /*19460*/  SEL R15, RZ, 0x1, P0 ;  /* 0x00000001ff0f7807 */ /* 0x000fcc0000000000 */
[----:B------:R1:W-:Y:S04]  /*19470*/  STG.E.64 desc[UR6][R32.64], R30 ;  /* 0x0000001e20007986 */ /* 0x0003e8000c101b06 */
[----:B------:R1:W-:Y:S02]  /*19480*/  STG.E.U8 desc[UR6][R34.64], R15 ;  /* 0x0000000f22007986 */ /* 0x0003e4000c101106 */
.L_x_6280:
[----:B------:R-:W-:Y:S05]  /*19490*/  BSYNC.RECONVERGENT B0 ;  /* 0x0000000000007941 */ /* 0x000fea0003800200 */
.L_x_6279:
[----:B------:R-:W3:Y:S01]  /*194a0*/  LDCU.64 UR4, c[0x0][0x860] ;  /* 0x00010c00ff0477ac */ /* 0x000ee20008000a00 */
[----:B------:R-:W-:-:S05]  /*194b0*/  IMAD R36, R48, 0x3, RZ ;  /* 0x0000000330247824 */ /* 0x000fca00078e02ff */
[----:B------:R-:W-:-:S04]  /*194c0*/  IADD3 R36, P1, PT, R36, R3, RZ ;  /* 0x0000000324247210 */ /* 0x000fc80007f3e0ff */
[----:B------:R-:W-:Y:S02]  /*194d0*/  IADD3.X R37, PT, PT, RZ, R7, RZ, P1, !PT ;  /* 0x00000007ff257210 */ /* 0x000fe40000ffe4ff */
[----:B---3--:R-:W-:-:S04]  /*194e0*/  ISETP.GE.U32.AND P0, PT, R36, UR4, PT ;  /* 0x0000000424007c0c */ /* 0x008fc8000bf06070 */
[----:B------:R-:W-:-:S13]  /*194f0*/  ISETP.GE.U32.AND.EX P0, PT, R37, UR5, PT, P0 ;  /* 0x0000000525007c0c */ /* 0x000fda000bf06100 */
[----:B------:R-:W-:Y:S05]  /*19500*/  @P0 BRA `(.L_x_6331) ;  /* 0x0000003c00b40947 */ /* 0x000fea0003800000 */
[----:B------:R-:W3:Y:S01]  /*19510*/  LDCU UR5, c[0x0][0x6b8] ;  /* 0x0000d700ff0577ac */ /* 0x000ee20008000800 */
[----:B-12---:R-:W-:Y:S02]  /*19520*/  HFMA2 R31, -RZ, RZ, 0, 0 ;  /* 0x00000000ff1f7431 */ /* 0x006fe400000001ff */
[----:B------:R-:W-:Y:S01]  /*19530*/  IMAD.MOV.U32 R32, RZ, RZ, RZ ;  /* 0x000000ffff207224 */ /* 0x000fe200078e00ff */
[----:B------:R-:W1:Y:S01]  /*19540*/  LDCU UR4, c[0x0][0x6b8] ;  /* 0x0000d700ff0477ac */ /* 0x000e620008000800 */
[----:B---3--:R-:W-:Y:S02]  /*19550*/  IMAD.U32 R38, RZ, RZ, UR5 ;  /* 0x00000005ff267e24 */ /* 0x008fe4000f8e00ff */
[----:B-1----:R-:W-:-:S03]  /*19560*/  IMAD.U32 R33, RZ, RZ, UR4 ;  /* 0x00000004ff217e24 */ /* 0x002fc6000f8e00ff */
[----:B------:R-:W-:-:S04]  /*19570*/  IADD3 R14, PT, PT, R38, -0x2, RZ ;  /* 0xfffffffe260e7810 */ /* 0x000fc80007ffe0ff */
[----:B------:R-:W-:-:S13]  /*19580*/  ISETP.GE.U32.AND P0, PT, R14, 0x7, PT ;  /* 0x000000070e00780c */ /* 0x000fda0003f06070 */
[----:B------:R-:W-:Y:S05]  /*19590*/  @!P0 BRA `(.L_x_6332) ;  /* 0x0000001c000c8947 */ /* 0x000fea0003800000 */
[----:B------:R-:W-:-:S07]  /*195a0*/  MOV R15, RZ ;  /* 0x000000ff000f7202 */ /* 0x000fce0000000f00 */
.L_x_6357:
        /* <DEDUP_REMOVED lines=31> */
.L_x_6334:
        /* <DEDUP_REMOVED lines=13> */
.L_x_6335:
[----:B------:R-:W-:Y:S05]  /*19870*/  BSYNC.RECONVERGENT B0 ;  /* 0x0000000000007941 */ /* 0x000fea0003800200 */
.L_x_6333:
        /* <DEDUP_REMOVED lines=38> */
.L_x_6337:
        /* <DEDUP_REMOVED lines=17> */
.L_x_6338:
[----:B------:R-:W-:Y:S05]  /*19bf0*/  BSYNC.RECONVERGENT B0 ;  /* 0x0000000000007941 */ /* 0x000fea0003800200 */
.L_x_6336:
        /* <DEDUP_REMOVED lines=38> */
.L_x_6340:
[----:B------:R-:W-:Y:S01]  /*19e60*/  MOV R36, R50 ;  /* 0x0000003200247202 */ /* 0x000fe20000000f00 */
[----:B------:R-:W-:Y:S01]  /*19e70*/  IMAD.MOV.U32 R37, RZ, RZ, R51 ;  /* 0x000000ffff257224 */ /* 0x000fe200078e0033 */
[----:B------:R-:W-:Y:S02]  /*19e80*/  MOV R34, R48 ;  /* 0x0000003000227202 */ /* 0x000fe40000000f00 */
[----:B------:R-:W-:Y:S02]  /*19e90*/  MOV R35, R49 ;  /* 0x0000003100237202 */ /* 0x000fe40000000f00 */
[----:B------:R-:W-:-:S07]  /*19ea0*/  MOV R30, 0x19ec0 ;  /* 0x00019ec0001e7802 */ /* 0x000fce0000000f00 */
[----:B-----5:R-:W-:Y:S05]  /*19eb0*/  CALL.REL.NOINC `($__internal_99_$__cuda_sm20_div_u64) ;  /* 0x0000003800247944 */ /* 0x020fea0003c00000 */
        /* <DEDUP_REMOVED lines=11> */
.L_x_6341:
[----:B------:R-:W-:Y:S05]  /*19f70*/  BSYNC.RECONVERGENT B0 ;  /* 0x0000000000007941 */ /* 0x000fea0003800200 */
.L_x_6339:
        /* <DEDUP_REMOVED lines=38> */
.L_x_6343:
        /* <DEDUP_REMOVED lines=17> */
.L_x_6344:
[----:B------:R-:W-:Y:S05]  /*1a2f0*/  BSYNC.RECONVERGENT B0 ;  /* 0x0000000000007941 */ /* 0x000fea0003800200 */
.L_x_6342:
        /* <DEDUP_REMOVED lines=38> */
.L_x_6346:
[----:B------:R-:W-:Y:S01]  /*1a560*/  MOV R36, R50 ;  /* 0x0000003200247202 */ /* 0x000fe20000000f00 */
[----:B------:R-:W-:Y:S01]  /*1a570*/  IMAD.MOV.U32 R34, RZ, RZ, R48 ;  /* 0x000000ffff227224 */ /* 0x000fe200078e0030 */
[----:B------:R-:W-:Y:S02]  /*1a580*/  MOV R37, R51 ;  /* 0x0000003300257202 */ /* 0x000fe40000000f00 */
[----:B------:R-:W-:Y:S02]  /*1a590*/  MOV R35, R49 ;  /* 0x0000003100237202 */ /* 0x000fe40000000f00 */
[----:B------:R-:W-:-:S07]  /*1a5a0*/  MOV R30, 0x1a5c0 ;  /* 0x0001a5c0001e7802 */ /* 0x000fce0000000f00 */
[----:B-----5:R-:W-:Y:S05]  /*1a5b0*/  CALL.REL.NOINC `($__internal_99_$__cuda_sm20_div_u64) ;  /* 0x0000003000647944 */ /* 0x020fea0003c00000 */
        /* <DEDUP_REMOVED lines=11> */
.L_x_6347:
[----:B------:R-:W-:Y:S05]  /*1a670*/  BSYNC.RECONVERGENT B0 ;  /* 0x0000000000007941 */ /* 0x000fea0003800200 */
.L_x_6345:
        /* <DEDUP_REMOVED lines=38> */
.L_x_6349:
        /* <DEDUP_REMOVED lines=17> */
.L_x_6350:
[----:B------:R-:W-:Y:S05]  /*1a9f0*/  BSYNC.RECONVERGENT B0 ;  /* 0x0000000000007941 */ /* 0x000fea0003800200 */
.L_x_6348:
        /* <DEDUP_REMOVED lines=38> */
.L_x_6352:
        /* <DEDUP_REMOVED lines=17> */
.L_x_6353:
[----:B------:R-:W-:Y:S05]  /*1ad70*/  BSYNC.RECONVERGENT B0 ;  /* 0x0000000000007941 */ /* 0x000fea0003800200 */
.L_x_6351:
        /* <DEDUP_REMOVED lines=37> */
.L_x_6355:
        /* <DEDUP_REMOVED lines=17> */
.L_x_6356:
[----:B------:R-:W-:Y:S05]  /*1b0e0*/  BSYNC.RECONVERGENT B0 ;  /* 0x0000000000007941 */ /* 0x000fea0003800200 */
.L_x_6354:
        /* <DEDUP_REMOVED lines=14> */
.L_x_6332:
        /* <DEDUP_REMOVED lines=37> */
.L_x_6361:
[----:B0-----:R-:W-:Y:S01]  /*1b420*/  IMAD.MOV.U32 R34, RZ, RZ, R48 ;  /* 0x000000ffff227224 */ /* 0x001fe200078e0030 */
[----:B------:R-:W-:Y:S02]  /*1b430*/  MOV R35, R49 ;  /* 0x0000003100237202 */ /* 0x000fe40000000f00 */
        /* <DEDUP_REMOVED lines=11> */
.L_x_6362:
[----:B------:R-:W-:Y:S05]  /*1b4f0*/  BSYNC.RECONVERGENT B0 ;  /* 0x0000000000007941 */ /* 0x000fea0003800200 */
.L_x_6360:
        /* <DEDUP_REMOVED lines=38> */
.L_x_6364:
        /* <DEDUP_REMOVED lines=16> */
.L_x_6365:
[----:B------:R-:W-:Y:S05]  /*1b860*/  BSYNC.RECONVERGENT B0 ;  /* 0x0000000000007941 */ /* 0x000fea0003800200 */
.L_x_6363:
        /* <DEDUP_REMOVED lines=38> */
.L_x_6367:
        /* <DEDUP_REMOVED lines=16> */
.L_x_6368:
[----:B------:R-:W-:Y:S05]  /*1bbd0*/  BSYNC.RECONVERGENT B0 ;  /* 0x0000000000007941 */ /* 0x000fea0003800200 */
.L_x_6366:
        /* <DEDUP_REMOVED lines=37> */
.L_x_6370:
[----:B------:R-:W-:Y:S01]  /*1be30*/  MOV R36, R50 ;  /* 0x0000003200247202 */ /* 0x000fe20000000f00 */
[----:B------:R-:W-:Y:S01]  /*1be40*/  IMAD.MOV.U32 R37, RZ, RZ, R51 ;  /* 0x000000ffff257224 */ /* 0x000fe200078e0033 */
[----:B------:R-:W-:Y:S02]  /*1be50*/  MOV R34, R48 ;  /* 0x0000003000227202 */ /* 0x000fe40000000f00 */
[----:B------:R-:W-:Y:S02]  /*1be60*/  MOV R35, R49 ;  /* 0x0000003100237202 */ /* 0x000fe40000000f00 */
[----:B------:R-:W-:-:S07]  /*1be70*/  MOV R30, 0x1be90 ;  /* 0x0001be90001e7802 */ /* 0x000fce0000000f00 */
[----:B-----5:R-:W-:Y:S05]  /*1be80*/  CALL.REL.NOINC `($__internal_99_$__cuda_sm20_div_u64) ;  /* 0x0000001800307944 */ /* 0x020fea0003c00000 */
        /* <DEDUP_REMOVED lines=11> */
.L_x_6371:
[----:B------:R-:W-:Y:S05]  /*1bf40*/  BSYNC.RECONVERGENT B0 ;  /* 0x0000000000007941 */ /* 0x000fea0003800200 */
.L_x_6369:
        /* <DEDUP_REMOVED lines=8> */
.L_x_6359:
        /* <DEDUP_REMOVED lines=35> */
.L_x_6374:
[----:B0-----:R-:W-:Y:S02]  /*1c200*/  MOV R34, R48 ;  /* 0x0000003000227202 */ /* 0x001fe40000000f00 */
        /* <DEDUP_REMOVED lines=12> */
.L_x_6375:
[----:B------:R-:W-:Y:S05]  /*1c2d0*/  BSYNC.RECONVERGENT B0 ;  /* 0x0000000000007941 */ /* 0x000fea0003800200 */
.L_x_6373:
        /* <DEDUP_REMOVED lines=37> */
.L_x_6377:
        /* <DEDUP_REMOVED lines=16> */
.L_x_6378:
[----:B------:R-:W-:Y:S05]  /*1c630*/  BSYNC.RECONVERGENT B0 ;  /* 0x0000000000007941 */ /* 0x000fea0003800200 */
.L_x_6376:
[----:B------:R-:W0:Y:S01]  /*1c640*/  LDC.64 R14, c[0x0][R14+0x450] ;  /* 0x000114000e0e7b82 */ /* 0x000e220000000a00 */
[----:B------:R-:W-:Y:S01]  /*1c650*/  MOV R30, R52 ;  /* 0x00000034001e7202 */ /* 0x000fe20000000f00 */
[----:B0-----:R-:W-:-:S04]  /*1c660*/  IMAD R15, R15, R34, RZ ;  /* 0x000000220f0f7224 */ /* 0x001fc800078e02ff */
[----:B------:R-:W-:-:S04]  /*1c670*/  IMAD.WIDE.U32 R30, R14, R34, R30 ;  /* 0x000000220e1e7225 */ /* 0x000fc800078e001e */
[----:B------:R-:W-:Y:S01]  /*1c680*/  IMAD R15, R14, R35, R15 ;  /* 0x000000230e0f7224 */ /* 0x000fe200078e020f */
[----:B------:R-:W-:-:S03]  /*1c690*/  MOV R32, R30 ;  /* 0x0000001e00207202 */ /* 0x000fc60000000f00 */
[----:B------:R-:W-:-:S07]  /*1c6a0*/  IMAD.IADD R31, R31, 0x1, R15 ;  /* 0x000000011f1f7824 */ /* 0x000fce00078e020f */
.L_x_6372:
        /* <DEDUP_REMOVED lines=36> */
.L_x_6380:
[----:B0-----:R-:W-:Y:S02]  /*1c8f0*/  MOV R34, R48 ;  /* 0x0000003000227202 */ /* 0x001fe40000000f00 */
[----:B------:R-:W-:Y:S02]  /*1c900*/  MOV R35, R49 ;  /* 0x0000003100237202 */ /* 0x000fe40000000f00 */
[----:B------:R-:W-:-:S07]  /*1c910*/  MOV R30, 0x1c930 ;  /* 0x0001c930001e7802 */ /* 0x000fce0000000f00 */
[----:B-----5:R-:W-:Y:S05]  /*1c920*/  CALL.REL.NOINC `($__internal_99_$__cuda_sm20_div_u64) ;  /* 0x0000000c00887944 */ /* 0x020fea0003c00000 */
        /* <DEDUP_REMOVED lines=8> */
.L_x_6381:
[----:B------:R-:W-:Y:S05]  /*1c9b0*/  BSYNC.RECONVERGENT B0 ;  /* 0x0000000000007941 */ /* 0x000fea0003800200 */
.L_x_6379:
[----:B------:R-:W0:Y:S01]  /*1c9c0*/  LDC.64 R14, c[0x0][R14+0x450] ;  /* 0x000114000e0e7b82 */ /* 0x000e220000000a00 */
[----:B------:R-:W-:Y:S01]  /*1c9d0*/  MOV R33, R31 ;  /* 0x0000001f00217202 */ /* 0x000fe20000000f00 */
[-C--:B0-----:R-:W-:Y:S02]  /*1c9e0*/  IMAD R15, R15, R34.reuse, RZ ;  /* 0x000000220f0f7224 */ /* 0x081fe400078e02ff */
[----:B------:R-:W-:-:S04]  /*1c9f0*/  IMAD.WIDE.U32 R32, R14, R34, R32 ;  /* 0x000000220e207225 */ /* 0x000fc800078e0020 */
[----:B------:R-:W-:-:S05]  /*1ca00*/  IMAD R15, R14, R41, R15 ;  /* 0x000000290e0f7224 */ /* 0x000fca00078e020f */
[----:B------:R-:W-:-:S07]  /*1ca10*/  IADD3 R31, PT, PT, R33, R15, RZ ;  /* 0x0000000f211f7210 */ /* 0x000fce0007ffe0ff */
.L_x_6358:
[----:B------:R-:W-:Y:S01]  /*1ca20*/  I2FP.F32.U32 R14, R47 ;  /* 0x0000002f000e7245 */ /* 0x000fe20000201000 */
[----:B------:R-:W-:Y:S01]  /*1ca30*/  IMAD.MOV.U32 R15, RZ, RZ, 0x2f800000 ;  /* 0x2f800000ff0f7424 */ /* 0x000fe200078e00ff */
[----:B------:R-:W1:Y:S01]  /*1ca40*/  LDCU.64 UR4, c[0x0][0x868] ;  /* 0x00010d00ff0477ac */ /* 0x000e620008000a00 */
[----:B------:R-:W-:Y:S02]  /*1ca50*/  MOV R30, R32 ;  /* 0x00000020001e7202 */ /* 0x000fe40000000f00 */
[----:B------:R-:W-:Y:S01]  /*1ca60*/  FFMA.FTZ R14, R14, R15, 1.1641532182693481445e-10 ;  /* 0x2f0000000e0e7423 */ /* 0x000fe2000001000f */
[----:B------:R-:W2:Y:S03]  /*1ca70*/  LDCU.64 UR8, c[0x0][0x5f0] ;  /* 0x0000be00ff0877ac */ /* 0x000ea60008000a00 */
[----:B------:R-:W-:Y:S01]  /*1ca80*/  FMUL.FTZ R33, R14, 1 ;  /* 0x3f8000000e217820 */ /* 0x000fe20000410000 */
[----:B------:R-:W3:Y:S03]  /*1ca90*/  LDCU.64 UR10, c[0x0][0x520] ;  /* 0x0000a400ff0a77ac */ /* 0x000ee60008000a00 */
[----:B------:R-:W1:Y:S01]  /*1caa0*/  F2F.F64.F32 R14, R33 ;  /* 0x00000021000e7310 */ /* 0x000e620000201800 */
[----:B------:R-:W0:Y:S01]  /*1cab0*/  LDCU.64 UR12, c[0x0][0x6c0] ;  /* 0x0000d800ff0c77ac */ /* 0x000e220008000a00 */
[----:B--2---:R-:W-:-:S02]  /*1cac0*/  IMAD R37, R37, UR8, RZ ;  /* 0x0000000825257c24 */ /* 0x004fc4000f8e02ff */
[----:B------:R-:W-:Y:S01]  /*1cad0*/  IMAD.WIDE.U32 R30, R36, UR8, R30 ;  /* 0x00000008241e7c25 */ /* 0x000fe2000f8e001e */
[----:B-1----:R-:W-:-:S03]  /*1cae0*/  DSETP.GEU.AND P0, PT, R14, UR4, PT ;  /* 0x000000040e007e2a */ /* 0x002fc6000bf0e000 */
[----:B------:R-:W-:Y:S02]  /*1caf0*/  HFMA2 R14, -RZ, RZ, 0, 0 ;  /* 0x00000000ff0e7431 */ /* 0x000fe400000001ff */
[----:B------:R-:W-:Y:S01]  /*1cb00*/  IMAD R37, R36, UR9, R37 ;  /* 0x0000000924257c24 */ /* 0x000fe2000f8e0225 */
[C---:B---3--:R-:W-:Y:S02]  /*1cb10*/  LEA R32, P1, R30.reuse, UR10, 0x3 ;  /* 0x0000000a1e207c11 */ /* 0x048fe4000f8218ff */
[----:B------:R-:W-:Y:S01]  /*1cb20*/  FSEL R15, RZ, 1.875, P0 ;  /* 0x3ff00000ff0f7808 */ /* 0x000fe20000000000 */
[----:B------:R-:W-:Y:S01]  /*1cb30*/  IMAD.IADD R31, R31, 0x1, R37 ;  /* 0x000000011f1f7824 */ /* 0x000fe200078e0225 */
[----:B0-----:R-:W-:-:S04]  /*1cb40*/  IADD3 R34, P2, PT, R30, UR12, RZ ;  /* 0x0000000c1e227c10 */ /* 0x001fc8000ff5e0ff */
[----:B-----5:R-:W-:Y:S01]  /*1cb50*/  DMUL R14, R28, R14 ;  /* 0x0000000e1c0e7228 */ /* 0x020fe20000000000 */
[----:B------:R-:W-:Y:S02]  /*1cb60*/  LEA.HI.X R33, R30, UR11, R31, 0x3, P1 ;  /* 0x0000000b1e217c11 */ /* 0x000fe400088f1c1f */
[----:B------:R-:W-:Y:S02]  /*1cb70*/  IADD3.X R35, PT, PT, R31, UR13, RZ, P2, !PT ;  /* 0x0000000d1f237c10 */ /* 0x000fe400097fe4ff */
[----:B------:R-:W-:-:S03]  /*1cb80*/  SEL R31, RZ, 0x1, P0 ;  /* 0x00000001ff1f7807 */ /* 0x000fc60000000000 */
[----:B------:R-:W-:-:S07]  /*1cb90*/  DMUL R14, R14, R18 ;  /* 0x000000120e0e7228 */ /* 0x000fce0000000000 */
[----:B------:R3:W-:Y:S04]  /*1cba0*/  STG.E.64 desc[UR6][R32.64], R14 ;  /* 0x0000000e20007986 */ /* 0x0007e8000c101b06 */
[----:B------:R3:W-:Y:S01]  /*1cbb0*/  STG.E.U8 desc[UR6][R34.64], R31 ;  /* 0x0000001f22007986 */ /* 0x0007e2000c101106 */
[----:B------:R-:W-:Y:S05]  /*1cbc0*/  BRA `(.L_x_6331) ;  /* 0x0000000800047947 */ /* 0x000fea0003800000 */
.L_x_6171:
        /* <DEDUP_REMOVED lines=8> */
[----:B0-----:R-:W-:Y:S01]  /*1cc50*/  MOV R34, RZ ;  /* 0x000000ff00227202 */ /* 0x001fe20000000f00 */
[----:B------:R-:W0:Y:S02]  /*1cc60*/  LDCU.64 UR8, c[0x0][0x5f0] ;  /* 0x0000be00ff0877ac */ /* 0x000e240008000a00 */
[----:B------:R-:W-:Y:S01]  /*1cc70*/  FFMA.FTZ R14, R14, R33, 1.1641532182693481445e-10 ;  /* 0x2f0000000e0e7423 */ /* 0x000fe20000010021 */
[----:B------:R-:W1:Y:S03]  /*1cc80*/  LDCU.64 UR10, c[0x0][0x520] ;  /* 0x0000a400ff0a77ac */ /* 0x000e660008000a00 */
[----:B------:R-:W-:Y:S01]  /*1cc90*/  FMUL.FTZ R36, R14, 1 ;  /* 0x3f8000000e247820 */ /* 0x000fe20000410000 */
[----:B------:R-:W3:Y:S03]  /*1cca0*/  LDCU.64 UR12, c[0x0][0x6c0] ;  /* 0x0000d800ff0c77ac */ /* 0x000ee60008000a00 */
[----:B------:R-:W2:Y:S01]  /*1ccb0*/  F2F.F64.F32 R32, R36 ;  /* 0x0000002400207310 */ /* 0x000ea20000201800 */
[----:B0-----:R-:W-:-:S04]  /*1ccc0*/  IMAD R14, R7, UR8, RZ ;  /* 0x00000008070e7c24 */ /* 0x001fc8000f8e02ff */
[C---:B------:R-:W-:Y:S01]  /*1ccd0*/  IMAD R37, R3.reuse, UR9, R14 ;  /* 0x0000000903257c24 */ /* 0x040fe2000f8e020e */
[----:B--2---:R-:W-:Y:S01]  /*1cce0*/  DSETP.GEU.AND P2, PT, R32, UR4, PT ;  /* 0x0000000420007e2a */ /* 0x004fe2000bf4e000 */
[----:B------:R-:W-:-:S05]  /*1ccf0*/  IMAD.WIDE.U32 R32, R3, UR8, RZ ;  /* 0x0000000803207c25 */ /* 0x000fca000f8e00ff */
[----:B------:R-:W-:Y:S01]  /*1cd00*/  FSEL R35, RZ, 1.875, P2 ;  /* 0x3ff00000ff237808 */ /* 0x000fe20001000000 */
[----:B------:R-:W-:Y:S01]  /*1cd10*/  IMAD.IADD R33, R33, 0x1, R37 ;  /* 0x0000000121217824 */ /* 0x000fe200078e0225 */
[----:B---3--:R-:W-:-:S04]  /*1cd20*/  IADD3 R36, P1, PT, R32, UR12, RZ ;  /* 0x0000000c20247c10 */ /* 0x008fc8000ff3e0ff */
[----:B-----5:R-:W-:Y:S01]  /*1cd30*/  DMUL R38, R22, R34 ;  /* 0x0000002216267228 */ /* 0x020fe20000000000 */
[----:B------:R-:W-:Y:S02]  /*1cd40*/  IADD3.X R37, PT, PT, R33, UR13, RZ, P1, !PT ;  /* 0x0000000d21257c10 */ /* 0x000fe40008ffe4ff */
[----:B-1----:R-:W-:-:S04]  /*1cd50*/  LEA R34, P0, R32, UR10, 0x3 ;  /* 0x0000000a20227c11 */ /* 0x002fc8000f8018ff */
[----:B------:R-:W-:Y:S01]  /*1cd60*/  LEA.HI.X R35, R32, UR11, R33, 0x3, P0 ;  /* 0x0000000b20237c11 */ /* 0x000fe200080f1c21 */
[----:B------:R-:W-:Y:S01]  /*1cd70*/  DMUL R38, R38, R18 ;  /* 0x0000001226267228 */ /* 0x000fe20000000000 */
[----:B------:R-:W-:-:S06]  /*1cd80*/  SEL R33, RZ, 0x1, P2 ;  /* 0x00000001ff217807 */ /* 0x000fcc0001000000 */
[----:B------:R2:W-:Y:S04]  /*1cd90*/  STG.E.64 desc[UR6][R34.64], R38 ;  /* 0x0000002622007986 */ /* 0x0005e8000c101b06 */
[----:B------:R2:W-:Y:S02]  /*1cda0*/  STG.E.U8 desc[UR6][R36.64], R33 ;  /* 0x0000002124007986 */ /* 0x0005e4000c101106 */
.L_x_6383:
[----:B------:R-:W-:Y:S05]  /*1cdb0*/  BSYNC.RECONVERGENT B0 ;  /* 0x0000000000007941 */ /* 0x000fea0003800200 */
.L_x_6382:
[----:B------:R-:W4:Y:S01]  /*1cdc0*/  LDCU UR4, c[0x0][0x360] ;  /* 0x00006c00ff0477ac */ /* 0x000f220008000800 */
[----:B------:R-:W4:Y:S01]  /*1cdd0*/  LDC R14, c[0x0][0x370] ;  /* 0x0000dc00ff0e7b82 */ /* 0x000f220000000800 */
[----:B------:R-:W-:Y:S01]  /*1cde0*/  BSSY.RECONVERGENT B0, `(.L_x_6384) ;  /* 0x0000029000007945 */ /* 0x000fe20003800200 */
[----:B----4-:R-:W-:-:S04]  /*1cdf0*/  IMAD R14, R14, UR4, RZ ;  /* 0x000000040e0e7c24 */ /* 0x010fc8000f8e02ff */
[C---:B-1-3--:R-:W-:Y:S01]  /*1ce00*/  IMAD R32, R14.reuse, 0x3, RZ ;  /* 0x000000030e207824 */ /* 0x04afe200078e02ff */
[CC--:B--2---:R-:W-:Y:S02]  /*1ce10*/  IADD3 R33, P3, PT, R14.reuse, R3.reuse, RZ ;  /* 0x000000030e217210 */ /* 0x0c4fe40007f7e0ff */
[-C--:B------:R-:W-:Y:S02]  /*1ce20*/  LEA R39, P4, R14, R3.reuse, 0x1 ;  /* 0x000000030e277211 */ /* 0x080fe400078808ff */
        /* <DEDUP_REMOVED lines=36> */
.L_x_6385:
[----:B------:R-:W-:Y:S05]  /*1d070*/  BSYNC.RECONVERGENT B0 ;  /* 0x0000000000007941 */ /* 0x000fea0003800200 */
.L_x_6384:
[----:B------:R-:W-:Y:S04]  /*1d080*/  BSSY.RECONVERGENT B0, `(.L_x_6386) ;  /* 0x000001b000007945 */ /* 0x000fe80003800200 */
[----:B------:R-:W-:Y:S05]  /*1d090*/  @P1 BRA `(.L_x_6387) ;  /* 0x0000000000641947 */ /* 0x000fea0003800000 */
[----:B------:R-:W-:Y:S01]  /*1d0a0*/  I2FP.F32.U32 R14, R46 ;  /* 0x0000002e000e7245 */ /* 0x000fe20000201000 */
[----:B------:R-:W1:Y:S01]  /*1d0b0*/  LDCU.64 UR4, c[0x0][0x868] ;  /* 0x00010d00ff0477ac */ /* 0x000e620008000a00 */
[----:B0-----:R-:W-:Y:S02]  /*1d0c0*/  MOV R15, 0x2f800000 ;  /* 0x2f800000000f7802 */ /* 0x001fe40000000f00 */
[----:B------:R-:W-:Y:S01]  /*1d0d0*/  MOV R30, RZ ;  /* 0x000000ff001e7202 */ /* 0x000fe20000000f00 */
[----:B------:R-:W0:Y:S02]  /*1d0e0*/  LDCU.64 UR8, c[0x0][0x5f0] ;  /* 0x0000be00ff0877ac */ /* 0x000e240008000a00 */
[----:B------:R-:W-:Y:S01]  /*1d0f0*/  FFMA.FTZ R14, R14, R15, 1.1641532182693481445e-10 ;  /* 0x2f0000000e0e7423 */ /* 0x000fe2000001000f */
[----:B------:R-:W2:Y:S03]  /*1d100*/  LDCU.64 UR10, c[0x0][0x520] ;  /* 0x0000a400ff0a77ac */ /* 0x000ea60008000a00 */
[----:B------:R-:W-:Y:S01]  /*1d110*/  FMUL.FTZ R32, R14, 1 ;  /* 0x3f8000000e207820 */ /* 0x000fe20000410000 */
[----:B------:R-:W3:Y:S03]  /*1d120*/  LDCU.64 UR12, c[0x0][0x6c0] ;  /* 0x0000d800ff0c77ac */ /* 0x000ee60008000a00 */
[----:B------:R-:W1:Y:S01]  /*1d130*/  F2F.F64.F32 R14, R32 ;  /* 0x00000020000e7310 */ /* 0x000e620000201800 */
[----:B0-----:R-:W-:Y:S01]  /*1d140*/  IMAD R38, R38, UR8, RZ ;  /* 0x0000000826267c24 */ /* 0x001fe2000f8e02ff */
[----:B-1----:R-:W-:Y:S01]  /*1d150*/  DSETP.GEU.AND P3, PT, R14, UR4, PT ;  /* 0x000000040e007e2a */ /* 0x002fe2000bf6e000 */
[----:B------:R-:W-:-:S05]  /*1d160*/  IMAD.WIDE.U32 R14, R39, UR8, RZ ;  /* 0x00000008270e7c25 */ /* 0x000fca000f8e00ff */
[----:B------:R-:W-:Y:S01]  /*1d170*/  FSEL R31, RZ, 1.875, P3 ;  /* 0x3ff00000ff1f7808 */ /* 0x000fe20001800000 */
[----:B------:R-:W-:Y:S01]  /*1d180*/  IMAD R39, R39, UR9, R38 ;  /* 0x0000000927277c24 */ /* 0x000fe2000f8e0226 */
[----:B---3--:R-:W-:-:S03]  /*1d190*/  IADD3 R32, P2, PT, R14, UR12, RZ ;  /* 0x0000000c0e207c10 */ /* 0x008fc6000ff5e0ff */
[----:B------:R-:W-:Y:S01]  /*1d1a0*/  IMAD.IADD R15, R15, 0x1, R39 ;  /* 0x000000010f0f7824 */ /* 0x000fe200078e0227 */
[----:B-----5:R-:W-:Y:S01]  /*1d1b0*/  DMUL R36, R26, R30 ;  /* 0x0000001e1a247228 */ /* 0x020fe20000000000 */
[----:B--2---:R-:W-:-:S03]  /*1d1c0*/  LEA R30, P1, R14, UR10, 0x3 ;  /* 0x0000000a0e1e7c11 */ /* 0x004fc6000f8218ff */
[----:B------:R-:W-:Y:S02]  /*1d1d0*/  IADD3.X R33, PT, PT, R15, UR13, RZ, P2, !PT ;  /* 0x0000000d0f217c10 */ /* 0x000fe400097fe4ff */
[----:B------:R-:W-:Y:S02]  /*1d1e0*/  LEA.HI.X R31, R14, UR11, R15, 0x3, P1 ;  /* 0x0000000b0e1f7c11 */ /* 0x000fe400088f1c0f */
[----:B------:R-:W-:Y:S01]  /*1d1f0*/  DMUL R36, R36, R18 ;  /* 0x0000001224247228 */ /* 0x000fe20000000000 */
[----:B------:R-:W-:-:S06]  /*1d200*/  SEL R15, RZ, 0x1, P3 ;  /* 0x00000001ff0f7807 */ /* 0x000fcc0001800000 */
[----:B------:R1:W-:Y:S04]  /*1d210*/  STG.E.64 desc[UR6][R30.64], R36 ;  /* 0x000000241e007986 */ /* 0x0003e8000c101b06 */
[----:B------:R1:W-:Y:S02]  /*1d220*/  STG.E.U8 desc[UR6][R32.64], R15 ;  /* 0x0000000f20007986 */ /* 0x0003e4000c101106 */
.L_x_6387:
[----:B------:R-:W-:Y:S05]  /*1d230*/  BSYNC.RECONVERGENT B0 ;  /* 0x0000000000007941 */ /* 0x000fea0003800200 */
.L_x_6386:
[----:B------:R-:W-:Y:S05]  /*1d240*/  @P0 BRA `(.L_x_6331) ;  /* 0x0000000000640947 */ /* 0x000fea0003800000 */
[----:B------:R-:W-:Y:S01]  /*1d250*/  I2FP.F32.U32 R14, R47 ;  /* 0x0000002f000e7245 */ /* 0x000fe20000201000 */
[----:B------:R-:W2:Y:S01]  /*1d260*/  LDCU.64 UR4, c[0x0][0x868] ;  /* 0x00010d00ff0477ac */ /* 0x000ea20008000a00 */
[----:B01----:R-:W-:Y:S02]  /*1d270*/  MOV R15, 0x2f800000 ;  /* 0x2f800000000f7802 */ /* 0x003fe40000000f00 */
[----:B------:R-:W-:Y:S01]  /*1d280*/  MOV R30, RZ ;  /* 0x000000ff001e7202 */ /* 0x000fe20000000f00 */
        /* <DEDUP_REMOVED lines=21> */
.L_x_6331:
[----:B------:R-:W-:Y:S05]  /*1d3e0*/  WARPSYNC.ALL ;  /* 0x0000000000007948 */ /* 0x000fea0003800000 */
[----:B------:R-:W4:Y:S01]  /*1d3f0*/  LDCU UR4, c[0x0][0x360] ;  /* 0x00006c00ff0477ac */ /* 0x000f220008000800 */
[----:B---3--:R-:W4:Y:S08]  /*1d400*/  LDC R14, c[0x0][0x370] ;  /* 0x0000dc00ff0e7b82 */ /* 0x008f300000000800 */
[----:B------:R-:W-:Y:S01]  /*1d410*/  BAR.SYNC.DEFER_BLOCKING 0x0 ;  /* 0x0000000000007b1d */ /* 0x000fe20000010000 */
[----:B----4-:R-:W-:-:S05]  /*1d420*/  IMAD R14, R14, UR4, RZ ;  /* 0x000000040e0e7c24 */ /* 0x010fca000f8e02ff */
[----:B------:R-:W-:-:S04]  /*1d430*/  LEA R3, P0, R14, R3, 0x2 ;  /* 0x000000030e037211 */ /* 0x000fc800078010ff */
[----:B------:R-:W-:Y:S02]  /*1d440*/  IADD3.X R7, PT, PT, RZ, R7, RZ, P0, !PT ;  /* 0x00000007ff077210 */ /* 0x000fe400007fe4ff */
[----:B------:R-:W-:-:S04]  /*1d450*/  ISETP.GE.U32.AND P0, PT, R3, R16, PT ;  /* 0x000000100300720c */ /* 0x000fc80003f06070 */
[----:B------:R-:W-:-:S13]  /*1d460*/  ISETP.GE.U32.AND.EX P0, PT, R7, R10, PT, P0 ;  /* 0x0000000a0700720c */ /* 0x000fda0003f06100 */
[----:B------:R-:W-:Y:S05]  /*1d470*/  @!P0 BRA `(.L_x_6388) ;  /* 0xfffffe3400208947 */ /* 0x000fea000383ffff */
[----:B------:R-:W-:Y:S05]  /*1d480*/  EXIT ;  /* 0x000000000000794d */ /* 0x000fea0003800000 */
        .weak           $__internal_98_$__cuda_sm20_dblrcp_rn_slowpath_v3
        .type           $__internal_98_$__cuda_sm20_dblrcp_rn_slowpath_v3,@function
        .size           $__internal_98_$__cuda_sm20_dblrcp_rn_slowpath_v3,($__internal_99_$__cuda_sm20_div_u64 - $__internal_98_$__cuda_sm20_dblrcp_rn_slowpath_v3)
$__internal_98_$__cuda_sm20_dblrcp_rn_slowpath_v3:
        /* <DEDUP_REMOVED lines=27> */
.L_x_6391:
        /* <DEDUP_REMOVED lines=10> */
.L_x_6389:
[----:B------:R-:W0:Y:S01]  /*1d6e0*/  LDC R16, c[0x0][0x868] ;  /* 0x00021a00ff107b82 */ /* 0x000e220000000800 */
[----:B------:R-:W-:-:S07]  /*1d6f0*/  LOP3.LUT R17, R15, 0x80000, RZ, 0xfc, !PT ;  /* 0x000800000f117812 */ /* 0x000fce00078efcff */
.L_x_6390:
[----:B0-----:R-:W-:Y:S01]  /*1d700*/  MOV R18, R16 ;  /* 0x0000001000127202 */ /* 0x001fe20000000f00 */
[----:B------:R-:W-:Y:S01]  /*1d710*/  IMAD.MOV.U32 R19, RZ, RZ, R17 ;  /* 0x000000ffff137224 */ /* 0x000fe200078e0011 */
[----:B------:R-:W-:Y:S02]  /*1d720*/  MOV R16, R10 ;  /* 0x0000000a00107202 */ /* 0x000fe40000000f00 */
[----:B------:R-:W-:-:S04]  /*1d730*/  MOV R17, 0x0 ;  /* 0x0000000000117802 */ /* 0x000fc80000000f00 */
[----:B------:R-:W-:Y:S05]  /*1d740*/  RET.REL.NODEC R16 `(_ZN2at6native43_GLOBAL__N__7cc8d1ed_10_Dropout_cu_0e96ed3820fused_dropout_kernelIddmLin1ELin1EbEEvNS_4cuda6detail10TensorInfoIKT_T1_EENS5_IS6_S8_EENS5_IT4_S8_EES8_T0_NS_15PhiloxCudaStateE) ;  /* 0xfffffe28102c7950 */ /* 0x000fea0003c3ffff */
        .weak           $__internal_99_$__cuda_sm20_div_u64
        .type           $__internal_99_$__cuda_sm20_div_u64,@function
        .size           $__internal_99_$__cuda_sm20_div_u64,(.L_x_14223 - $__internal_99_$__cuda_sm20_div_u64)
$__internal_99_$__cuda_sm20_div_u64:
        /* <DEDUP_REMOVED lines=67> */
[----:B------:R-:W-:Y:S06]  /*1db80*/  RET.REL.NODEC R34 `(_ZN2at6native43_GLOBAL__N__7cc8d1ed_10_Dropout_cu_0e96ed3820fused_dropout_kernelIddmLin1ELin1EbEEvNS_4cuda6detail10TensorInfoIKT_T1_EENS5_IS6_S8_EENS5_IT4_S8_EES8_T0_NS_15PhiloxCudaStateE) ;  /* 0xfffffe24221c7950 */ /* 0x000fec0003c3ffff */
.L_x_6392:
        /* <DEDUP_REMOVED lines=15> */
.L_x_14223:


//--------------------- .text._ZN2at6native43_GLOBAL__N__7cc8d1ed_10_Dropout_cu_0e96ed3820fused_dropout_kernelIddmLin1ELi1EbEEvNS_4cuda6detail10TensorInfoIKT_T1_EENS5_IS6_S8_EENS5_IT4_S8_EES8_T0_NS_15PhiloxCudaStateE --------------------------
	.section	.text._ZN2at6native43_GLOBAL__N__7cc8d1ed_10_Dropout_cu_0e96ed3820fused_dropout_kernelIddmLin1ELi1EbEEvNS_4cuda6detail10TensorInfoIKT_T1_EENS5_IS6_S8_EENS5_IT4_S8_EES8_T0_NS_15PhiloxCudaStateE,"ax",@progbits
	.align	128
.text._ZN2at6native43_GLOBAL__N__7cc8d1ed_10_Dropout_cu_0e96ed3820fused_dropout_kernelIddmLin1ELi1EbEEvNS_4cuda6detail10TensorInfoIKT_T1_EENS5_IS6_S8_EENS5_IT4_S8_EES8_T0_NS_15PhiloxCudaStateE:
        .type           _ZN2at6native43_GLOBAL__N__7cc8d1ed_10_Dropout_cu_0e96ed3820fused_dropout_kernelIddmLin1ELi1EbEEvNS_4cuda6detail10TensorInfoIKT_T1_EENS5_IS6_S8_EENS5_IT4_S8_EES8_T0_NS_15PhiloxCudaStateE,@function
        .size           _ZN2at6native43_GLOBAL__N__7cc8d1ed_10_Dropout_cu_0e96ed3820fused_dropout_kernelIddmLin1ELi1EbEEvNS_4cuda6detail10TensorInfoIKT_T1_EENS5_IS6_S8_EENS5_IT4_S8_EES8_T0_NS_15PhiloxCudaStateE,(.L_x_14226 - _ZN2at6native43_GLOBAL__N__7cc8d1ed_10_Dropout_cu_0e96ed3820fused_dropout_kernelIddmLin1ELi1EbEEvNS_4cuda6detail10TensorInfoIKT_T1_EENS5_IS6_S8_EENS5_IT4_S8_EES8_T0_NS_15PhiloxCudaStateE)
        .other          _ZN2at6native43_GLOBAL__N__7cc8d1ed_10_Dropout_cu_0e96ed3820fused_dropout_kernelIddmLin1ELi1EbEEvNS_4cuda6detail10TensorInfoIKT_T1_EENS5_IS6_S8_EENS5_IT4_S8_EES8_T0_NS_15PhiloxCudaStateE,@"STO_CUDA_ENTRY STV_DEFAULT"
_ZN2at6native43_GLOBAL__N__7cc8d1ed_10_Dropout_cu_0e96ed3820fused_dropout_kernelIddmLin1ELi1EbEEvNS_4cuda6detail10TensorInfoIKT_T1_EENS5_IS6_S8_EENS5_IT4_S8_EES8_T0_NS_15PhiloxCudaStateE:
        /* <DEDUP_REMOVED lines=96> */
[----:B------:R-:W-:Y:S05]  /*0600*/  CALL.REL.NOINC `($__internal_100_$__cuda_sm20_dblrcp_rn_slowpath_v3) ;  /* 0x000000f000107944 */ /* 0x000fea0003c00000 */
.L_x_6393:
        /* <DEDUP_REMOVED lines=29> */
.L_x_6394:
[----:B------:R-:W-:Y:S01]  /*07e0*/  HFMA2 R33, -RZ, RZ, 0, 0 ;  /* 0x00000000ff217431 */ /* 0x000fe200000001ff */
[----:B------:R-:W-:Y:S01]  /*07f0*/  MOV R44, UR4 ;  /* 0x00000004002c7c02 */ /* 0x000fe20008000f00 */
[----:B------:R-:W-:Y:S01]  /*0800*/  IMAD.U32 R45, RZ, RZ, UR5 ;  /* 0x00000005ff2d7e24 */ /* 0x000fe2000f8e00ff */
[----:B------:R-:W-:-:S07]  /*0810*/  MOV R32, 0x830 ;  /* 0x0000083000207802 */ /* 0x000fce0000000f00 */
[----:B------:R-:W-:Y:S05]  /*0820*/  CALL.REL.NOINC `($__internal_101_$__cuda_sm20_div_u64) ;  /* 0x000000f000387944 */ /* 0x000fea0003c00000 */
.L_x_6395:
        /* <DEDUP_REMOVED lines=16> */
.L_x_6616:
        /* <DEDUP_REMOVED lines=13> */
.L_x_6397:
[----:B------:R-:W-:Y:S05]  /*0a00*/  BSYNC.RECONVERGENT B0 ;  /* 0x0000000000007941 */ /* 0x000fea0003800200 */
.L_x_6396:
        /* <DEDUP_REMOVED lines=69> */
.L_x_6398:
        /* <DEDUP_REMOVED lines=9> */
.L_x_6399:
        /* <DEDUP_REMOVED lines=31> */
.L_x_6429:
        /* <DEDUP_REMOVED lines=33> */
.L_x_6406:
[----:B------:R-:W-:Y:S01]  /*12f0*/  IMAD.MOV.U32 R34, RZ, RZ, R54 ;  /* 0x000000ffff227224 */ /* 0x000fe200078e0036 */
[----:B------:R-:W-:Y:S02]  /*1300*/  MOV R33, R55 ;  /* 0x0000003700217202 */ /* 0x000fe40000000f00 */
[----:B------:R-:W-:-:S07]  /*1310*/  MOV R32, 0x1330 ;  /* 0x0000133000207802 */ /* 0x000fce0000000f00 */
[----:B------:R-:W-:Y:S05]  /*1320*/  CALL.REL.NOINC `($__internal_101_$__cuda_sm20_div_u64) ;  /* 0x000000e400787944 */ /* 0x000fea0003c00000 */
        /* <DEDUP_REMOVED lines=8> */
.L_x_6407:
[----:B------:R-:W-:Y:S05]  /*13b0*/  BSYNC.RECONVERGENT B2 ;  /* 0x0000000000027941 */ /* 0x000fea0003800200 */
.L_x_6405:
        /* <DEDUP_REMOVED lines=39> */
.L_x_6409:
[----:B------:R-:W-:Y:S01]  /*1630*/  MOV R44, R54 ;  /* 0x00000036002c7202 */ /* 0x000fe20000000f00 */
[----:B------:R-:W-:Y:S01]  /*1640*/  IMAD.MOV.U32 R45, RZ, RZ, R55 ;  /* 0x000000ffff2d7224 */ /* 0x000fe200078e0037 */
[----:B------:R-:W-:Y:S01]  /*1650*/  MOV R34, R56 ;  /* 0x0000003800227202 */ /* 0x000fe20000000f00 */
[----:B------:R-:W-:Y:S01]  /*1660*/  IMAD.MOV.U32 R33, RZ, RZ, R57 ;  /* 0x000000ffff217224 */ /* 0x000fe200078e0039 */
[----:B------:R-:W-:-:S07]  /*1670*/  MOV R32, 0x1690 ;  /* 0x0000169000207802 */ /* 0x000fce0000000f00 */
[----:B------:R-:W-:Y:S05]  /*1680*/  CALL.REL.NOINC `($__internal_101_$__cuda_sm20_div_u64) ;  /* 0x000000e000a07944 */ /* 0x000fea0003c00000 */
        /* <DEDUP_REMOVED lines=11> */
.L_x_6410:
[----:B------:R-:W-:Y:S05]  /*1740*/  BSYNC.RECONVERGENT B2 ;  /* 0x0000000000027941 */ /* 0x000fea0003800200 */
.L_x_6408:
        /* <DEDUP_REMOVED lines=39> */
.L_x_6412:
        /* <DEDUP_REMOVED lines=17> */
.L_x_6413:
[----:B------:R-:W-:Y:S05]  /*1ad0*/  BSYNC.RECONVERGENT B2 ;  /* 0x0000000000027941 */ /* 0x000fea0003800200 */
.L_x_6411:
        /* <DEDUP_REMOVED lines=37> */
.L_x_6415:
        /* <DEDUP_REMOVED lines=17> */
.L_x_6416:
[----:B------:R-:W-:Y:S05]  /*1e40*/  BSYNC.RECONVERGENT B2 ;  /* 0x0000000000027941 */ /* 0x000fea0003800200 */
.L_x_6414:
        /* <DEDUP_REMOVED lines=39> */
.L_x_6418:
        /* <DEDUP_REMOVED lines=17> */
.L_x_6419:
[----:B------:R-:W-:Y:S05]  /*21d0*/  BSYNC.RECONVERGENT B2 ;  /* 0x0000000000027941 */ /* 0x000fea0003800200 */
.L_x_6417:
        /* <DEDUP_REMOVED lines=39> */
.L_x_6421:
        /* <DEDUP_REMOVED lines=17> */
.L_x_6422:
[----:B------:R-:W-:Y:S05]  /*2560*/  BSYNC.RECONVERGENT B2 ;  /* 0x0000000000027941 */ /* 0x000fea0003800200 */
.L_x_6420:
        /* <DEDUP_REMOVED lines=39> */
.L_x_6424:
        /* <DEDUP_REMOVED lines=17> */
.L_x_6425:
[----:B------:R-:W-:Y:S05]  /*28f0*/  BSYNC.RECONVERGENT B2 ;  /* 0x0000000000027941 */ /* 0x000fea0003800200 */
.L_x_6423:
        /* <DEDUP_REMOVED lines=38> */
.L_x_6427:
[----:B------:R-:W-:Y:S01]  /*2b60*/  IMAD.MOV.U32 R44, RZ, RZ, R54 ;  /* 0x000000ffff2c7224 */ /* 0x000fe200078e0036 */
[----:B------:R-:W-:Y:S01]  /*2b70*/  MOV R45, R55 ;  /* 0x00000037002d7202 */ /* 0x000fe20000000f00 */
[----:B------:R-:W-:Y:S01]  /*2b80*/  IMAD.MOV.U32 R34, RZ, RZ, R56 ;  /* 0x000000ffff227224 */ /* 0x000fe200078e0038 */
[----:B------:R-:W-:Y:S02]  /*2b90*/  MOV R33, R57 ;  /* 0x0000003900217202 */ /* 0x000fe40000000f00 */
[----:B------:R-:W-:-:S07]  /*2ba0*/  MOV R32, 0x2bc0 ;  /* 0x00002bc000207802 */ /* 0x000fce0000000f00 */
[----:B------:R-:W-:Y:S05]  /*2bb0*/  CALL.REL.NOINC `($__internal_101_$__cuda_sm20_div_u64) ;  /* 0x000000cc00547944 */ /* 0x000fea0003c00000 */
        /* <DEDUP_REMOVED lines=11> */
.L_x_6428:
[----:B------:R-:W-:Y:S05]  /*2c70*/  BSYNC.RECONVERGENT B2 ;  /* 0x0000000000027941 */ /* 0x000fea0003800200 */
.L_x_6426:
        /* <DEDUP_REMOVED lines=11> */
.L_x_6404:
        /* <DEDUP_REMOVED lines=38> */
.L_x_6433:
        /* <DEDUP_REMOVED lines=12> */
.L_x_6434:
[----:B------:R-:W-:Y:S05]  /*3050*/  BSYNC.RECONVERGENT B2 ;  /* 0x0000000000027941 */ /* 0x000fea0003800200 */
.L_x_6432:
        /* <DEDUP_REMOVED lines=39> */
.L_x_6436:
        /* <DEDUP_REMOVED lines=17> */
.L_x_6437:
[----:B------:R-:W-:Y:S05]  /*33e0*/  BSYNC.RECONVERGENT B2 ;  /* 0x0000000000027941 */ /* 0x000fea0003800200 */
.L_x_6435:
        /* <DEDUP_REMOVED lines=39> */
.L_x_6439:
        /* <DEDUP_REMOVED lines=17> */
.L_x_6440:
[----:B------:R-:W-:Y:S05]  /*3770*/  BSYNC.RECONVERGENT B2 ;  /* 0x0000000000027941 */ /* 0x000fea0003800200 */
.L_x_6438:
        /* <DEDUP_REMOVED lines=38> */
.L_x_6442:
        /* <DEDUP_REMOVED lines=17> */
.L_x_6443:
[----:B------:R-:W-:Y:S05]  /*3af0*/  BSYNC.RECONVERGENT B2 ;  /* 0x0000000000027941 */ /* 0x000fea0003800200 */
.L_x_6441:
        /* <DEDUP_REMOVED lines=9> */
.L_x_6431:
        /* <DEDUP_REMOVED lines=35> */
.L_x_6446:
[----:B------:R-:W-:Y:S01]  /*3dc0*/  MOV R34, R54 ;  /* 0x0000003600227202 */ /* 0x000fe20000000f00 */
[----:B------:R-:W-:Y:S01]  /*3dd0*/  IMAD.MOV.U32 R33, RZ, RZ, R55 ;  /* 0x000000ffff217224 */ /* 0x000fe200078e0037 */
[----:B------:R-:W-:-:S07]  /*3de0*/  MOV R32, 0x3e00 ;  /* 0x00003e0000207802 */ /* 0x000fce0000000f00 */
[----:B------:R-:W-:Y:S05]  /*3df0*/  CALL.REL.NOINC `($__internal_101_$__cuda_sm20_div_u64) ;  /* 0x000000b800c47944 */ /* 0x000fea0003c00000 */
        /* <DEDUP_REMOVED lines=8> */
.L_x_6447:
[----:B------:R-:W-:Y:S05]  /*3e80*/  BSYNC.RECONVERGENT B2 ;  /* 0x0000000000027941 */ /* 0x000fea0003800200 */
.L_x_6445:
        /* <DEDUP_REMOVED lines=38> */
.L_x_6449:
        /* <DEDUP_REMOVED lines=17> */
.L_x_6450:
[----:B------:R-:W-:Y:S05]  /*4200*/  BSYNC.RECONVERGENT B2 ;  /* 0x0000000000027941 */ /* 0x000fea0003800200 */
.L_x_6448:
        /* <DEDUP_REMOVED lines=8> */
.L_x_6444:
        /* <DEDUP_REMOVED lines=35> */
.L_x_6452:
[----:B------:R-:W-:Y:S01]  /*44c0*/  MOV R34, R24 ;  /* 0x0000001800227202 */ /* 0x000fe20000000f00 */
[----:B------:R-:W-:Y:S01]  /*44d0*/  IMAD.MOV.U32 R33, RZ, RZ, R25 ;  /* 0x000000ffff217224 */ /* 0x000fe200078e0019 */
[----:B------:R-:W-:-:S07]  /*44e0*/  MOV R32, 0x4500 ;  /* 0x0000450000207802 */ /* 0x000fce0000000f00 */
[----:B------:R-:W-:Y:S05]  /*44f0*/  CALL.REL.NOINC `($__internal_101_$__cuda_sm20_div_u64) ;  /* 0x000000b400047944 */ /* 0x000fea0003c00000 */
        /* <DEDUP_REMOVED lines=8> */
.L_x_6453:
[----:B------:R-:W-:Y:S05]  /*4580*/  BSYNC.RECONVERGENT B2 ;  /* 0x0000000000027941 */ /* 0x000fea0003800200 */
.L_x_6451:
        /* <DEDUP_REMOVED lines=8> */
.L_x_6430:
        /* <DEDUP_REMOVED lines=10> */
.L_x_6403:
[----:B------:R-:W-:Y:S05]  /*46b0*/  BSYNC.RECONVERGENT B1 ;  /* 0x0000000000017941 */ /* 0x000fea0003800200 */
.L_x_6402:
        /* <DEDUP_REMOVED lines=17> */
.L_x_6481:
        /* <DEDUP_REMOVED lines=31> */
.L_x_6458:
[----:B------:R-:W-:Y:S01]  /*49c0*/  MOV R34, R54 ;  /* 0x0000003600227202 */ /* 0x000fe20000000f00 */
[----:B------:R-:W-:Y:S01]  /*49d0*/  IMAD.MOV.U32 R33, RZ, RZ, R55 ;  /* 0x000000ffff217224 */ /* 0x000fe200078e0037 */
[----:B------:R-:W-:-:S07]  /*49e0*/  MOV R32, 0x4a00 ;  /* 0x00004a0000207802 */ /* 0x000fce0000000f00 */
[----:B-----5:R-:W-:Y:S05]  /*49f0*/  CALL.REL.NOINC `($__internal_101_$__cuda_sm20_div_u64) ;  /* 0x000000ac00c47944 */ /* 0x020fea0003c00000 */
        /* <DEDUP_REMOVED lines=8> */
.L_x_6459:
[----:B------:R-:W-:Y:S05]  /*4a80*/  BSYNC.RECONVERGENT B2 ;  /* 0x0000000000027941 */ /* 0x000fea0003800200 */
.L_x_6457:
        /* <DEDUP_REMOVED lines=39> */
.L_x_6461:
[----:B------:R-:W-:Y:S01]  /*4d00*/  IMAD.MOV.U32 R44, RZ, RZ, R54 ;  /* 0x000000ffff2c7224 */ /* 0x000fe200078e0036 */
[----:B------:R-:W-:Y:S01]  /*4d10*/  MOV R45, R55 ;  /* 0x00000037002d7202 */ /* 0x000fe20000000f00 */
[----:B------:R-:W-:Y:S01]  /*4d20*/  IMAD.MOV.U32 R34, RZ, RZ, R58 ;  /* 0x000000ffff227224 */ /* 0x000fe200078e003a */
[----:B------:R-:W-:Y:S02]  /*4d30*/  MOV R33, R59 ;  /* 0x0000003b00217202 */ /* 0x000fe40000000f00 */
[----:B------:R-:W-:-:S07]  /*4d40*/  MOV R32, 0x4d60 ;  /* 0x00004d6000207802 */ /* 0x000fce0000000f00 */
[----:B-----5:R-:W-:Y:S05]  /*4d50*/  CALL.REL.NOINC `($__internal_101_$__cuda_sm20_div_u64) ;  /* 0x000000a800ec7944 */ /* 0x020fea0003c00000 */
        /* <DEDUP_REMOVED lines=11> */
.L_x_6462:
[----:B------:R-:W-:Y:S05]  /*4e10*/  BSYNC.RECONVERGENT B2 ;  /* 0x0000000000027941 */ /* 0x000fea0003800200 */
.L_x_6460:
        /* <DEDUP_REMOVED lines=39> */
.L_x_6464:
        /* <DEDUP_REMOVED lines=17> */
.L_x_6465:
[----:B------:R-:W-:Y:S05]  /*51a0*/  BSYNC.RECONVERGENT B2 ;  /* 0x0000000000027941 */ /* 0x000fea0003800200 */
.L_x_6463:
        /* <DEDUP_REMOVED lines=39> */
.L_x_6467:
        /* <DEDUP_REMOVED lines=17> */
.L_x_6468:
[----:B------:R-:W-:Y:S05]  /*5530*/  BSYNC.RECONVERGENT B2 ;  /* 0x0000000000027941 */ /* 0x000fea0003800200 */
.L_x_6466:
        /* <DEDUP_REMOVED lines=39> */
.L_x_6470:
        /* <DEDUP_REMOVED lines=17> */
.L_x_6471:
[----:B------:R-:W-:Y:S05]  /*58c0*/  BSYNC.RECONVERGENT B2 ;  /* 0x0000000000027941 */ /* 0x000fea0003800200 */
.L_x_6469:
        /* <DEDUP_REMOVED lines=39> */
.L_x_6473:
        /* <DEDUP_REMOVED lines=17> */
.L_x_6474:
[----:B------:R-:W-:Y:S05]  /*5c50*/  BSYNC.RECONVERGENT B2 ;  /* 0x0000000000027941 */ /* 0x000fea0003800200 */
.L_x_6472:
        /* <DEDUP_REMOVED lines=38> */
.L_x_6476:
[----:B------:R-:W-:Y:S01]  /*5ec0*/  MOV R44, R54 ;  /* 0x00000036002c7202 */ /* 0x000fe20000000f00 */
[----:B------:R-:W-:Y:S01]  /*5ed0*/  IMAD.MOV.U32 R45, RZ, RZ, R55 ;  /* 0x000000ffff2d7224 */ /* 0x000fe200078e0037 */
[----:B------:R-:W-:Y:S01]  /*5ee0*/  MOV R34, R58 ;  /* 0x0000003a00227202 */ /* 0x000fe20000000f00 */
[----:B------:R-:W-:Y:S01]  /*5ef0*/  IMAD.MOV.U32 R33, RZ, RZ, R59 ;  /* 0x000000ffff217224 */ /* 0x000fe200078e003b */
[----:B------:R-:W-:-:S07]  /*5f00*/  MOV R32, 0x5f20 ;  /* 0x00005f2000207802 */ /* 0x000fce0000000f00 */
[----:B-----5:R-:W-:Y:S05]  /*5f10*/  CALL.REL.NOINC `($__internal_101_$__cuda_sm20_div_u64) ;  /* 0x00000098007c7944 */ /* 0x020fea0003c00000 */
        /* <DEDUP_REMOVED lines=11> */
.L_x_6477:
[----:B------:R-:W-:Y:S05]  /*5fd0*/  BSYNC.RECONVERGENT B2 ;  /* 0x0000000000027941 */ /* 0x000fea0003800200 */
.L_x_6475:
        /* <DEDUP_REMOVED lines=38> */
.L_x_6479:
        /* <DEDUP_REMOVED lines=17> */
.L_x_6480:
[----:B------:R-:W-:Y:S05]  /*6350*/  BSYNC.RECONVERGENT B2 ;  /* 0x0000000000027941 */ /* 0x000fea0003800200 */
.L_x_6478:
        /* <DEDUP_REMOVED lines=15> */
.L_x_6456:
        /* <DEDUP_REMOVED lines=37> */
.L_x_6485:
        /* <DEDUP_REMOVED lines=12> */
.L_x_6486:
[----:B------:R-:W-:Y:S05]  /*6760*/  BSYNC.RECONVERGENT B2 ;  /* 0x0000000000027941 */ /* 0x000fea0003800200 */
.L_x_6484:
        /* <DEDUP_REMOVED lines=39> */
.L_x_6488:
        /* <DEDUP_REMOVED lines=17> */
.L_x_6489:
[----:B------:R-:W-:Y:S05]  /*6af0*/  BSYNC.RECONVERGENT B2 ;  /* 0x0000000000027941 */ /* 0x000fea0003800200 */
.L_x_6487:
        /* <DEDUP_REMOVED lines=39> */
.L_x_6491:
        /* <DEDUP_REMOVED lines=17> */
.L_x_6492:
[----:B------:R-:W-:Y:S05]  /*6e80*/  BSYNC.RECONVERGENT B2 ;  /* 0x0000000000027941 */ /* 0x000fea0003800200 */
.L_x_6490:
        /* <DEDUP_REMOVED lines=38> */
.L_x_6494:
        /* <DEDUP_REMOVED lines=17> */
.L_x_6495:
[----:B------:R-:W-:Y:S05]  /*7200*/  BSYNC.RECONVERGENT B2 ;  /* 0x0000000000027941 */ /* 0x000fea0003800200 */
.L_x_6493:
        /* <DEDUP_REMOVED lines=9> */
.L_x_6483:
        /* <DEDUP_REMOVED lines=35> */
.L_x_6498:
[----:B------:R-:W-:Y:S01]  /*74d0*/  IMAD.MOV.U32 R34, RZ, RZ, R54 ;  /* 0x000000ffff227224 */ /* 0x000fe200078e0036 */
[----:B0-----:R-:W-:Y:S02]  /*74e0*/  MOV R33, R55 ;  /* 0x0000003700217202 */ /* 0x001fe40000000f00 */
[----:B------:R-:W-:-:S07]  /*74f0*/  MOV R32, 0x7510 ;  /* 0x0000751000207802 */ /* 0x000fce0000000f00 */
[----:B-----5:R-:W-:Y:S05]  /*7500*/  CALL.REL.NOINC `($__internal_101_$__cuda_sm20_div_u64) ;  /* 0x0000008400007944 */ /* 0x020fea0003c00000 */
        /* <DEDUP_REMOVED lines=8> */
.L_x_6499:
[----:B------:R-:W-:Y:S05]  /*7590*/  BSYNC.RECONVERGENT B2 ;  /* 0x0000000000027941 */ /* 0x000fea0003800200 */
.L_x_6497:
        /* <DEDUP_REMOVED lines=38> */
.L_x_6501:
        /* <DEDUP_REMOVED lines=17> */
.L_x_6502:
[----:B------:R-:W-:Y:S05]  /*7910*/  BSYNC.RECONVERGENT B2 ;  /* 0x0000000000027941 */ /* 0x000fea0003800200 */
.L_x_6500:
        /* <DEDUP_REMOVED lines=8> */
.L_x_6496:
        /* <DEDUP_REMOVED lines=35> */
.L_x_6504:
[----:B------:R-:W-:Y:S01]  /*7bd0*/  IMAD.MOV.U32 R34, RZ, RZ, R26 ;  /* 0x000000ffff227224 */ /* 0x000fe200078e001a */
[----:B------:R-:W-:Y:S02]  /*7be0*/  MOV R33, R27 ;  /* 0x0000001b00217202 */ /* 0x000fe40000000f00 */
[----:B------:R-:W-:-:S07]  /*7bf0*/  MOV R32, 0x7c10 ;  /* 0x00007c1000207802 */ /* 0x000fce0000000f00 */
[----:B-----5:R-:W-:Y:S05]  /*7c00*/  CALL.REL.NOINC `($__internal_101_$__cuda_sm20_div_u64) ;  /* 0x0000007c00407944 */ /* 0x020fea0003c00000 */
        /* <DEDUP_REMOVED lines=8> */
.L_x_6505:
[----:B------:R-:W-:Y:S05]  /*7c90*/  BSYNC.RECONVERGENT B2 ;  /* 0x0000000000027941 */ /* 0x000fea0003800200 */
.L_x_6503:
        /* <DEDUP_REMOVED lines=8> */
.L_x_6482:
        /* <DEDUP_REMOVED lines=10> */
.L_x_6455:
[----:B------:R-:W-:Y:S05]  /*7dc0*/  BSYNC.RECONVERGENT B1 ;  /* 0x0000000000017941 */ /* 0x000fea0003800200 */
.L_x_6454:
        /* <DEDUP_REMOVED lines=16> */
.L_x_6533:
        /* <DEDUP_REMOVED lines=31> */
.L_x_6510:
[----:B------:R-:W-:Y:S01]  /*80c0*/  IMAD.MOV.U32 R34, RZ, RZ, R54 ;  /* 0x000000ffff227224 */ /* 0x000fe200078e0036 */
[----:B------:R-:W-:Y:S02]  /*80d0*/  MOV R33, R55 ;  /* 0x0000003700217202 */ /* 0x000fe40000000f00 */
        /* <DEDUP_REMOVED lines=10> */
.L_x_6511:
[----:B------:R-:W-:Y:S05]  /*8180*/  BSYNC.RECONVERGENT B2 ;  /* 0x0000000000027941 */ /* 0x000fea0003800200 */
.L_x_6509:
        /* <DEDUP_REMOVED lines=38> */
.L_x_6513:
        /* <DEDUP_REMOVED lines=17> */
.L_x_6514:
[----:B------:R-:W-:Y:S05]  /*8500*/  BSYNC.RECONVERGENT B2 ;  /* 0x0000000000027941 */ /* 0x000fea0003800200 */
.L_x_6512:
        /* <DEDUP_REMOVED lines=39> */
.L_x_6516:
        /* <DEDUP_REMOVED lines=17> */
.L_x_6517:
[----:B------:R-:W-:Y:S05]  /*8890*/  BSYNC.RECONVERGENT B2 ;  /* 0x0000000000027941 */ /* 0x000fea0003800200 */
.L_x_6515:
        /* <DEDUP_REMOVED lines=39> */
.L_x_6519:
        /* <DEDUP_REMOVED lines=17> */
.L_x_6520:
[----:B------:R-:W-:Y:S05]  /*8c20*/  BSYNC.RECONVERGENT B2 ;  /* 0x0000000000027941 */ /* 0x000fea0003800200 */
.L_x_6518:
        /* <DEDUP_REMOVED lines=39> */
.L_x_6522:
        /* <DEDUP_REMOVED lines=17> */
.L_x_6523:
[----:B------:R-:W-:Y:S05]  /*8fb0*/  BSYNC.RECONVERGENT B2 ;  /* 0x0000000000027941 */ /* 0x000fea0003800200 */
.L_x_6521:
        /* <DEDUP_REMOVED lines=39> */
.L_x_6525:
        /* <DEDUP_REMOVED lines=17> */
.L_x_6526:
[----:B------:R-:W-:Y:S05]  /*9340*/  BSYNC.RECONVERGENT B2 ;  /* 0x0000000000027941 */ /* 0x000fea0003800200 */
.L_x_6524:
        /* <DEDUP_REMOVED lines=38> */
.L_x_6528:
        /* <DEDUP_REMOVED lines=17> */
.L_x_6529:
[----:B------:R-:W-:Y:S05]  /*96c0*/  BSYNC.RECONVERGENT B2 ;  /* 0x0000000000027941 */ /* 0x000fea0003800200 */
.L_x_6527:
        /* <DEDUP_REMOVED lines=38> */
.L_x_6531:
        /* <DEDUP_REMOVED lines=17> */
.L_x_6532:
[----:B------:R-:W-:Y:S05]  /*9a40*/  BSYNC.RECONVERGENT B2 ;  /* 0x0000000000027941 */ /* 0x000fea0003800200 */
.L_x_6530:
        /* <DEDUP_REMOVED lines=15> */
.L_x_6508:
        /* <DEDUP_REMOVED lines=37> */
.L_x_6537:
        /* <DEDUP_REMOVED lines=12> */
.L_x_6538:
[----:B------:R-:W-:Y:S05]  /*9e50*/  BSYNC.RECONVERGENT B2 ;  /* 0x0000000000027941 */ /* 0x000fea0003800200 */
.L_x_6536:
        /* <DEDUP_REMOVED lines=38> */
.L_x_6540:
        /* <DEDUP_REMOVED lines=17> */
.L_x_6541:
[----:B------:R-:W-:Y:S05]  /*a1d0*/  BSYNC.RECONVERGENT B2 ;  /* 0x0000000000027941 */ /* 0x000fea0003800200 */
.L_x_6539:
        /* <DEDUP_REMOVED lines=39> */
.L_x_6543:
        /* <DEDUP_REMOVED lines=17> */
.L_x_6544:
[----:B------:R-:W-:Y:S05]  /*a560*/  BSYNC.RECONVERGENT B2 ;  /* 0x0000000000027941 */ /* 0x000fea0003800200 */
.L_x_6542:
        /* <DEDUP_REMOVED lines=38> */
.L_x_6546:
        /* <DEDUP_REMOVED lines=17> */
.L_x_6547:
[----:B------:R-:W-:Y:S05]  /*a8e0*/  BSYNC.RECONVERGENT B2 ;  /* 0x0000000000027941 */ /* 0x000fea0003800200 */
.L_x_6545:
        /* <DEDUP_REMOVED lines=8> */
.L_x_6535:
        /* <DEDUP_REMOVED lines=35> */
.L_x_6550:
        /* <DEDUP_REMOVED lines=12> */
.L_x_6551:
[----:B------:R-:W-:Y:S05]  /*ac60*/  BSYNC.RECONVERGENT B2 ;  /* 0x0000000000027941 */ /* 0x000fea0003800200 */
.L_x_6549:
        /* <DEDUP_REMOVED lines=37> */
.L_x_6553:
        /* <DEDUP_REMOVED lines=17> */
.L_x_6554:
[----:B------:R-:W-:Y:S05]  /*afd0*/  BSYNC.RECONVERGENT B2 ;  /* 0x0000000000027941 */ /* 0x000fea0003800200 */
.L_x_6552:
        /* <DEDUP_REMOVED lines=8> */
.L_x_6548:
        /* <DEDUP_REMOVED lines=35> */
.L_x_6556:
[----:B------:R-:W-:Y:S01]  /*b290*/  MOV R34, R50 ;  /* 0x0000003200227202 */ /* 0x000fe20000000f00 */
[----:B------:R-:W-:Y:S01]  /*b2a0*/  IMAD.MOV.U32 R33, RZ, RZ, R51 ;  /* 0x000000ffff217224 */ /* 0x000fe200078e0033 */
[----:B------:R-:W-:-:S07]  /*b2b0*/  MOV R32, 0xb2d0 ;  /* 0x0000b2d000207802 */ /* 0x000fce0000000f00 */
[----:B-----5:R-:W-:Y:S05]  /*b2c0*/  CALL.REL.NOINC `($__internal_101_$__cuda_sm20_div_u64) ;  /* 0x0000004400907944 */ /* 0x020fea0003c00000 */
        /* <DEDUP_REMOVED lines=9> */
.L_x_6557:
[----:B------:R-:W-:Y:S05]  /*b360*/  BSYNC.RECONVERGENT B2 ;  /* 0x0000000000027941 */ /* 0x000fea0003800200 */
.L_x_6555:
[----:B------:R-:W-:Y:S02]  /*b370*/  UMOV UR4, 0xd0 ;  /* 0x000000d000047882 */ /* 0x000fe40000000000 */
[----:B------:R-:W-:-:S06]  /*b380*/  LEA R32, R43, UR4, 0x3 ;  /* 0x000000042b207c11 */ /* 0x000fcc000f8e18ff */
[----:B------:R-:W0:Y:S02]  /*b390*/  LDC.64 R32, c[0x0][R32+0x380] ;  /* 0x0000e00020207b82 */ /* 0x000e240000000a00 */
[-C--:B0-----:R-:W-:Y:S02]  /*b3a0*/  IMAD R33, R33, R51.reuse, RZ ;  /* 0x0000003321217224 */ /* 0x081fe400078e02ff */
[----:B------:R-:W-:-:S04]  /*b3b0*/  IMAD.WIDE.U32 R28, R32, R51, R28 ;  /* 0x00000033201c7225 */ /* 0x000fc800078e001c */
[----:B------:R-:W-:-:S04]  /*b3c0*/  IMAD R33, R32, R37, R33 ;  /* 0x0000002520217224 */ /* 0x000fc800078e0221 */
[----:B------:R-:W-:-:S07]  /*b3d0*/  IMAD.IADD R29, R29, 0x1, R33 ;  /* 0x000000011d1d7824 */ /* 0x000fce00078e0221 */
.L_x_6534:
        /* <DEDUP_REMOVED lines=9> */
.L_x_6507:
[----:B------:R-:W-:Y:S05]  /*b470*/  BSYNC.RECONVERGENT B1 ;  /* 0x0000000000017941 */ /* 0x000fea0003800200 */
.L_x_6506:
        /* <DEDUP_REMOVED lines=15> */
.L_x_6584:
        /* <DEDUP_REMOVED lines=31> */
.L_x_6561:
        /* <DEDUP_REMOVED lines=12> */
.L_x_6562:
[----:B------:R-:W-:Y:S05]  /*b820*/  BSYNC.RECONVERGENT B1 ;  /* 0x0000000000017941 */ /* 0x000fea0003800200 */
.L_x_6560:
        /* <DEDUP_REMOVED lines=38> */
.L_x_6564:
        /* <DEDUP_REMOVED lines=17> */
.L_x_6565:
[----:B------:R-:W-:Y:S05]  /*bba0*/  BSYNC.RECONVERGENT B1 ;  /* 0x0000000000017941 */ /* 0x000fea0003800200 */
.L_x_6563:
        /* <DEDUP_REMOVED lines=39> */
.L_x_6567:
        /* <DEDUP_REMOVED lines=17> */
.L_x_6568:
[----:B------:R-:W-:Y:S05]  /*bf30*/  BSYNC.RECONVERGENT B1 ;  /* 0x0000000000017941 */ /* 0x000fea0003800200 */
.L_x_6566:
        /* <DEDUP_REMOVED lines=39> */
.L_x_6570:
        /* <DEDUP_REMOVED lines=17> */
.L_x_6571:
[----:B------:R-:W-:Y:S05]  /*c2c0*/  BSYNC.RECONVERGENT B1 ;  /* 0x0000000000017941 */ /* 0x000fea0003800200 */
.L_x_6569:
        /* <DEDUP_REMOVED lines=39> */
.L_x_6573:
        /* <DEDUP_REMOVED lines=17> */
.L_x_6574:
[----:B------:R-:W-:Y:S05]  /*c650*/  BSYNC.RECONVERGENT B1 ;  /* 0x0000000000017941 */ /* 0x000fea0003800200 */
.L_x_6572:
        /* <DEDUP_REMOVED lines=39> */
.L_x_6576:
        /* <DEDUP_REMOVED lines=17> */
.L_x_6577:
[----:B------:R-:W-:Y:S05]  /*c9e0*/  BSYNC.RECONVERGENT B1 ;  /* 0x0000000000017941 */ /* 0x000fea0003800200 */
.L_x_6575:
        /* <DEDUP_REMOVED lines=38> */
.L_x_6579:
        /* <DEDUP_REMOVED lines=17> */
.L_x_6580:
[----:B------:R-:W-:Y:S05]  /*cd60*/  BSYNC.RECONVERGENT B1 ;  /* 0x0000000000017941 */ /* 0x000fea0003800200 */
.L_x_6578:
        /* <DEDUP_REMOVED lines=38> */
.L_x_6582:
        /* <DEDUP_REMOVED lines=17> */
.L_x_6583:
[----:B------:R-:W-:Y:S05]  /*d0e0*/  BSYNC.RECONVERGENT B1 ;  /* 0x0000000000017941 */ /* 0x000fea0003800200 */
.L_x_6581:
        /* <DEDUP_REMOVED lines=15> */
.L_x_6559:
        /* <DEDUP_REMOVED lines=37> */
.L_x_6588:
        /* <DEDUP_REMOVED lines=12> */
.L_x_6589:
[----:B------:R-:W-:Y:S05]  /*d4f0*/  BSYNC.RECONVERGENT B1 ;  /* 0x0000000000017941 */ /* 0x000fea0003800200 */
.L_x_6587:
        /* <DEDUP_REMOVED lines=38> */
.L_x_6591:
        /* <DEDUP_REMOVED lines=17> */
.L_x_6592:
[----:B------:R-:W-:Y:S05]  /*d870*/  BSYNC.RECONVERGENT B1 ;  /* 0x0000000000017941 */ /* 0x000fea0003800200 */
.L_x_6590:
        /* <DEDUP_REMOVED lines=39> */
.L_x_6594:
        /* <DEDUP_REMOVED lines=17> */
.L_x_6595:
[----:B------:R-:W-:Y:S05]  /*dc00*/  BSYNC.RECONVERGENT B1 ;  /* 0x0000000000017941 */ /* 0x000fea0003800200 */
.L_x_6593:
        /* <DEDUP_REMOVED lines=38> */
.L_x_6597:
        /* <DEDUP_REMOVED lines=17> */
.L_x_6598:
[----:B------:R-:W-:Y:S05]  /*df80*/  BSYNC.RECONVERGENT B1 ;  /* 0x0000000000017941 */ /* 0x000fea0003800200 */
.L_x_6596:
        /* <DEDUP_REMOVED lines=8> */
.L_x_6586:
        /* <DEDUP_REMOVED lines=35> */
.L_x_6601:
[----:B------:R-:W-:Y:S02]  /*e240*/  MOV R34, R50 ;  /* 0x0000003200227202 */ /* 0x000fe40000000f00 */
[----:B------:R-:W-:Y:S02]  /*e250*/  MOV R33, R51 ;  /* 0x0000003300217202 */ /* 0x000fe40000000f00 */
[----:B------:R-:W-:-:S07]  /*e260*/  MOV R32, 0xe280 ;  /* 0x0000e28000207802 */ /* 0x000fce0000000f00 */
[----:B-----5:R-:W-:Y:S05]  /*e270*/  CALL.REL.NOINC `($__internal_101_$__cuda_sm20_div_u64) ;  /* 0x0000001400a47944 */ /* 0x020fea0003c00000 */
        /* <DEDUP_REMOVED lines=8> */
.L_x_6602:
[----:B------:R-:W-:Y:S05]  /*e300*/  BSYNC.RECONVERGENT B1 ;  /* 0x0000000000017941 */ /* 0x000fea0003800200 */
.L_x_6600:
        /* <DEDUP_REMOVED lines=37> */
.L_x_6604:
[----:B------:R-:W-:Y:S01]  /*e560*/  MOV R44, R50 ;  /* 0x00000032002c7202 */ /* 0x000fe20000000f00 */
[----:B------:R-:W-:Y:S01]  /*e570*/  IMAD.MOV.U32 R45, RZ, RZ, R51 ;  /* 0x000000ffff2d7224 */ /* 0x000fe200078e0033 */
[----:B------:R-:W-:Y:S02]  /*e580*/  MOV R34, R54 ;  /* 0x0000003600227202 */ /* 0x000fe40000000f00 */
        /* <DEDUP_REMOVED lines=14> */
.L_x_6605:
[----:B------:R-:W-:Y:S05]  /*e670*/  BSYNC.RECONVERGENT B1 ;  /* 0x0000000000017941 */ /* 0x000fea0003800200 */
.L_x_6603:
        /* <DEDUP_REMOVED lines=8> */
.L_x_6599:
        /* <DEDUP_REMOVED lines=35> */
.L_x_6607:
[----:B------:R-:W-:Y:S02]  /*e930*/  MOV R34, R50 ;  /* 0x0000003200227202 */ /* 0x000fe40000000f00 */
        /* <DEDUP_REMOVED lines=12> */
.L_x_6608:
[----:B------:R-:W-:Y:S05]  /*ea00*/  BSYNC.RECONVERGENT B1 ;  /* 0x0000000000017941 */ /* 0x000fea0003800200 */
.L_x_6606:
[----:B------:R-:W-:Y:S02]  /*ea10*/  UMOV UR4, 0xd0 ;  /* 0x000000d000047882 */ /* 0x000fe40000000000 */
[----:B------:R-:W-:-:S06]  /*ea20*/  LEA R32, R43, UR4, 0x3 ;  /* 0x000000042b207c11 */ /* 0x000fcc000f8e18ff */
[----:B------:R-:W0:Y:S02]  /*ea30*/  LDC.64 R32, c[0x0][R32+0x380] ;  /* 0x0000e00020207b82 */ /* 0x000e240000000a00 */
[-C--:B0-----:R-:W-:Y:S02]  /*ea40*/  IMAD R33, R33, R51.reuse, RZ ;  /* 0x0000003321217224 */ /* 0x081fe400078e02ff */
[----:B------:R-:W-:-:S04]  /*ea50*/  IMAD.WIDE.U32 R30, R32, R51, R30 ;  /* 0x00000033201e7225 */ /* 0x000fc800078e001e */
[----:B------:R-:W-:-:S05]  /*ea60*/  IMAD R33, R32, R37, R33 ;  /* 0x0000002520217224 */ /* 0x000fca00078e0221 */
[----:B------:R-:W-:-:S07]  /*ea70*/  IADD3 R31, PT, PT, R31, R33, RZ ;  /* 0x000000211f1f7210 */ /* 0x000fce0007ffe0ff */
.L_x_6585:
        /* <DEDUP_REMOVED lines=10> */
.L_x_6401:
        /* <DEDUP_REMOVED lines=51> */
.L_x_6558:
[----:B------:R-:W-:Y:S05]  /*ee50*/  BSYNC.RECONVERGENT B0 ;  /* 0x0000000000007941 */ /* 0x000fea0003800200 */
.L_x_6400:
        /* <DEDUP_REMOVED lines=27> */
[----:B------:R-:W-:-:S04]  /*f010*/  IMAD.WIDE.U32 R36, R3, UR4, RZ ;  /* 0x0000000403247c25 */ /* 0x000fc8000f8e00ff */
[----:B------:R-:W-:Y:S01]  /*f020*/  IMAD R33, R3, UR5, R32 ;  /* 0x0000000503217c24 */ /* 0x000fe2000f8e0220 */
[----:B-----5:R-:W-:Y:S01]  /*f030*/  DMUL R38, R24, R38 ;  /* 0x0000002618267228 */ /* 0x020fe20000000000 */
[C---:B--2---:R-:W-:Y:S02]  /*f040*/  LEA R32, P4, R36.reuse, UR8, 0x3 ;  /* 0x0000000824207c11 */ /* 0x044fe4000f8818ff */
[----:B------:R-:W-:Y:S01]  /*f050*/  IMAD.IADD R15, R37, 0x1, R33 ;  /* 0x00000001250f7824 */ /* 0x000fe200078e0221 */
[----:B---3--:R-:W-:-:S04]  /*f060*/  IADD3 R34, P5, PT, R36, UR10, RZ ;  /* 0x0000000a24227c10 */ /* 0x008fc8000ffbe0ff */
[----:B------:R-:W-:Y:S01]  /*f070*/  DMUL R38, R38, R20 ;  /* 0x0000001426267228 */ /* 0x000fe20000000000 */
[----:B------:R-:W-:Y:S02]  /*f080*/  LEA.HI.X R33, R36, UR9, R15, 0x3, P4 ;  /* 0x0000000924217c11 */ /* 0x000fe4000a0f1c0f */
[----:B------:R-:W-:Y:S02]  /*f090*/  IADD3.X R35, PT, PT, R15, UR11, RZ, P5, !PT ;  /* 0x0000000b0f237c10 */ /* 0x000fe4000affe4ff */
[----:B------:R-:W-:Y:S02]  /*f0a0*/  SEL R15, RZ, 0x1, P3 ;  /* 0x00000001ff0f7807 */ /* 0x000fe40001800000 */
[----:B------:R0:W-:Y:S04]  /*f0b0*/  STG.E.64 desc[UR6][R32.64], R38 ;  /* 0x0000002620007986 */ /* 0x0001e8000c101b06 */
[----:B------:R0:W-:Y:S02]  /*f0c0*/  STG.E.U8 desc[UR6][R34.64], R15 ;  /* 0x0000000f22007986 */ /* 0x0001e4000c101106 */
.L_x_6610:
[----:B------:R-:W-:Y:S05]  /*f0d0*/  BSYNC.RECONVERGENT B0 ;  /* 0x0000000000007941 */ /* 0x000fea0003800200 */
.L_x_6609:
[----:B------:R-:W-:Y:S04]  /*f0e0*/  BSSY.RECONVERGENT B0, `(.L_x_6611) ;  /* 0x0000018000007945 */ /* 0x000fe80003800200 */
[----:B------:R-:W-:Y:S05]  /*f0f0*/  @P0 BRA `(.L_x_6612) ;  /* 0x0000000000580947 */ /* 0x000fea0003800000 */
[----:B0-----:R-:W-:Y:S01]  /*f100*/  FMUL.FTZ R32, R46, 1 ;  /* 0x3f8000002e207820 */ /* 0x001fe20000410000 */
        /* <DEDUP_REMOVED lines=9> */
[----:B------:R-:W-:Y:S01]  /*f1a0*/  FSEL R39, RZ, 1.875, P0 ;  /* 0x3ff00000ff277808 */ /* 0x000fe20000000000 */
[----:B------:R-:W-:Y:S01]  /*f1b0*/  IMAD R15, R45, UR9, R44 ;  /* 0x000000092d0f7c24 */ /* 0x000fe2000f8e022c */
[C---:B--2---:R-:W-:Y:S02]  /*f1c0*/  LEA R34, P3, R36.reuse, UR10, 0x3 ;  /* 0x0000000a24227c11 */ /* 0x044fe4000f8618ff */
[----:B---3--:R-:W-:Y:S02]  /*f1d0*/  IADD3 R32, P4, PT, R36, UR12, RZ ;  /* 0x0000000c24207c10 */ /* 0x008fe4000ff9e0ff */
[----:B-----5:R-:W-:Y:S01]  /*f1e0*/  DMUL R38, R26, R38 ;  /* 0x000000261a267228 */ /* 0x020fe20000000000 */
[----:B------:R-:W-:-:S04]  /*f1f0*/  IADD3 R15, PT, PT, R37, R15, RZ ;  /* 0x0000000f250f7210 */ /* 0x000fc80007ffe0ff */
[----:B------:R-:W-:Y:S02]  /*f200*/  LEA.HI.X R35, R36, UR11, R15, 0x3, P3 ;  /* 0x0000000b24237c11 */ /* 0x000fe400098f1c0f */
[----:B------:R-:W-:Y:S01]  /*f210*/  IADD3.X R33, PT, PT, R15, UR13, RZ, P4, !PT ;  /* 0x0000000d0f217c10 */ /* 0x000fe2000a7fe4ff */
[----:B------:R-:W-:Y:S01]  /*f220*/  DMUL R38, R38, R20 ;  /* 0x0000001426267228 */ /* 0x000fe20000000000 */
[----:B------:R-:W-:-:S06]  /*f230*/  SEL R15, RZ, 0x1, P0 ;  /* 0x00000001ff0f7807 */ /* 0x000fcc0000000000 */
[----:B------:R1:W-:Y:S04]  /*f240*/  STG.E.64 desc[UR6][R34.64], R38 ;  /* 0x0000002622007986 */ /* 0x0003e8000c101b06 */
[----:B------:R1:W-:Y:S02]  /*f250*/  STG.E.U8 desc[UR6][R32.64], R15 ;  /* 0x0000000f20007986 */ /* 0x0003e4000c101106 */
.L_x_6612:
[----:B------:R-:W-:Y:S05]  /*f260*/  BSYNC.RECONVERGENT B0 ;  /* 0x0000000000007941 */ /* 0x000fea0003800200 */
.L_x_6611:
[----:B------:R-:W-:Y:S04]  /*f270*/  BSSY.RECONVERGENT B0, `(.L_x_6613) ;  /* 0x0000018000007945 */ /* 0x000fe80003800200 */
[----:B------:R-:W-:Y:S05]  /*f280*/  @P1 BRA `(.L_x_6614) ;  /* 0x0000000000581947 */ /* 0x000fea0003800000 */
[----:B------:R-:W-:Y:S01]  /*f290*/  FMUL.FTZ R47, R47, 1 ;  /* 0x3f8000002f2f7820 */ /* 0x000fe20000410000 */
[----:B------:R-:W2:Y:S01]  /*f2a0*/  LDCU.64 UR4, c[0x0][0x868] ;  /* 0x00010d00ff0477ac */ /* 0x000ea20008000a00 */
[----:B01----:R-:W-:Y:S02]  /*f2b0*/  IMAD.MOV.U32 R38, RZ, RZ, RZ ;  /* 0x000000ffff267224 */ /* 0x003fe400078e00ff */
[----:B------:R-:W2:Y:S01]  /*f2c0*/  F2F.F64.F32 R32, R47 ;  /* 0x0000002f00207310 */ /* 0x000ea20000201800 */
[----:B------:R-:W0:Y:S01]  /*f2d0*/  LDCU.64 UR8, c[0x0][0x5f0] ;  /* 0x0000be00ff0877ac */ /* 0x000e220008000a00 */
[----:B------:R-:W1:Y:S01]  /*f2e0*/  LDCU.64 UR10, c[0x0][0x520] ;  /* 0x0000a400ff0a77ac */ /* 0x000e620008000a00 */
[----:B------:R-:W3:Y:S01]  /*f2f0*/  LDCU.64 UR12, c[0x0][0x6c0] ;  /* 0x0000d800ff0c77ac */ /* 0x000ee20008000a00 */
[----:B--2---:R-:W-:Y:S01]  /*f300*/  DSETP.GEU.AND P0, PT, R32, UR4, PT ;  /* 0x0000000420007e2a */ /* 0x004fe2000bf0e000 */
[----:B0-----:R-:W-:-:S05]  /*f310*/  IMAD R40, R40, UR8, RZ ;  /* 0x0000000828287c24 */ /* 0x001fca000f8e02ff */
[----:B------:R-:W-:Y:S01]  /*f320*/  FSEL R39, RZ, 1.875, P0 ;  /* 0x3ff00000ff277808 */ /* 0x000fe20000000000 */
[----:B------:R-:W-:-:S04]  /*f330*/  IMAD.WIDE.U32 R32, R43, UR8, RZ ;  /* 0x000000082b207c25 */ /* 0x000fc8000f8e00ff */
[----:B------:R-:W-:Y:S01]  /*f340*/  IMAD R15, R43, UR9, R40 ;  /* 0x000000092b0f7c24 */ /* 0x000fe2000f8e0228 */
[----:B-----5:R-:W-:Y:S01]  /*f350*/  DMUL R38, R28, R38 ;  /* 0x000000261c267228 */ /* 0x020fe20000000000 */
[C---:B-1----:R-:W-:Y:S02]  /*f360*/  LEA R36, P1, R32.reuse, UR10, 0x3 ;  /* 0x0000000a20247c11 */ /* 0x042fe4000f8218ff */
[----:B---3--:R-:W-:Y:S02]  /*f370*/  IADD3 R34, P3, PT, R32, UR12, RZ ;  /* 0x0000000c20227c10 */ /* 0x008fe4000ff7e0ff */
[----:B------:R-:W-:-:S03]  /*f380*/  IADD3 R15, PT, PT, R33, R15, RZ ;  /* 0x0000000f210f7210 */ /* 0x000fc60007ffe0ff */
[----:B------:R-:W-:Y:S01]  /*f390*/  DMUL R38, R38, R20 ;  /* 0x0000001426267228 */ /* 0x000fe20000000000 */
[----:B------:R-:W-:Y:S02]  /*f3a0*/  LEA.HI.X R37, R32, UR11, R15, 0x3, P1 ;  /* 0x0000000b20257c11 */ /* 0x000fe400088f1c0f */
[----:B------:R-:W-:Y:S02]  /*f3b0*/  IADD3.X R35, PT, PT, R15, UR13, RZ, P3, !PT ;  /* 0x0000000d0f237c10 */ /* 0x000fe40009ffe4ff */
[----:B------:R-:W-:Y:S02]  /*f3c0*/  SEL R15, RZ, 0x1, P0 ;  /* 0x00000001ff0f7807 */ /* 0x000fe40000000000 */
[----:B------:R2:W-:Y:S04]  /*f3d0*/  STG.E.64 desc[UR6][R36.64], R38 ;  /* 0x0000002624007986 */ /* 0x0005e8000c101b06 */
[----:B------:R2:W-:Y:S02]  /*f3e0*/  STG.E.U8 desc[UR6][R34.64], R15 ;  /* 0x0000000f22007986 */ /* 0x0005e4000c101106 */
.L_x_6614:
[----:B------:R-:W-:Y:S05]  /*f3f0*/  BSYNC.RECONVERGENT B0 ;  /* 0x0000000000007941 */ /* 0x000fea0003800200 */
.L_x_6613:
[----:B------:R-:W-:Y:S05]  /*f400*/  @P2 BRA `(.L_x_6615) ;  /* 0x0000000000582947 */ /* 0x000fea0003800000 */
[----:B------:R-:W-:Y:S01]  /*f410*/  FMUL.FTZ R48, R48, 1 ;  /* 0x3f80000030307820 */ /* 0x000fe20000410000 */
[----:B------:R-:W3:Y:S01]  /*f420*/  LDCU.64 UR4, c[0x0][0x868] ;  /* 0x00010d00ff0477ac */ /* 0x000ee20008000a00 */
[----:B012---:R-:W-:Y:S02]  /*f430*/  MOV R34, RZ ;  /* 0x000000ff00227202 */ /* 0x007fe40000000f00 */
[----:B------:R-:W3:Y:S01]  /*f440*/  F2F.F64.F32 R32, R48 ;  /* 0x0000003000207310 */ /* 0x000ee20000201800 */
[----:B------:R-:W0:Y:S01]  /*f450*/  LDCU.64 UR8, c[0x0][0x5f0] ;  /* 0x0000be00ff0877ac */ /* 0x000e220008000a00 */
[----:B------:R-:W1:Y:S01]  /*f460*/  LDCU.64 UR10, c[0x0][0x520] ;  /* 0x0000a400ff0a77ac */ /* 0x000e620008000a00 */
[----:B------:R-:W2:Y:S01]  /*f470*/  LDCU.64 UR12, c[0x0][0x6c0] ;  /* 0x0000d800ff0c77ac */ /* 0x000ea20008000a00 */
[----:B---3--:R-:W-:Y:S01]  /*f480*/  DSETP.GEU.AND P0, PT, R32, UR4, PT ;  /* 0x0000000420007e2a */ /* 0x008fe2000bf0e000 */
[----:B0-----:R-:W-:-:S05]  /*f490*/  IMAD R42, R42, UR8, RZ ;  /* 0x000000082a2a7c24 */ /* 0x001fca000f8e02ff */
[----:B------:R-:W-:Y:S01]  /*f4a0*/  FSEL R35, RZ, 1.875, P0 ;  /* 0x3ff00000ff237808 */ /* 0x000fe20000000000 */
[----:B------:R-:W-:-:S04]  /*f4b0*/  IMAD.WIDE.U32 R32, R41, UR8, RZ ;  /* 0x0000000829207c25 */ /* 0x000fc8000f8e00ff */
[----:B------:R-:W-:Y:S01]  /*f4c0*/  IMAD R15, R41, UR9, R42 ;  /* 0x00000009290f7c24 */ /* 0x000fe2000f8e022a */
[----:B-----5:R-:W-:Y:S01]  /*f4d0*/  DMUL R34, R30, R34 ;  /* 0x000000221e227228 */ /* 0x020fe20000000000 */
[C---:B-1----:R-:W-:Y:S02]  /*f4e0*/  LEA R36, P1, R32.reuse, UR10, 0x3 ;  /* 0x0000000a20247c11 */ /* 0x042fe4000f8218ff */
[----:B------:R-:W-:Y:S01]  /*f4f0*/  IMAD.IADD R15, R33, 0x1, R15 ;  /* 0x00000001210f7824 */ /* 0x000fe200078e020f */
[----:B--2---:R-:W-:-:S04]  /*f500*/  IADD3 R38, P2, PT, R32, UR12, RZ ;  /* 0x0000000c20267c10 */ /* 0x004fc8000ff5e0ff */
[----:B------:R-:W-:Y:S01]  /*f510*/  DMUL R34, R34, R20 ;  /* 0x0000001422227228 */ /* 0x000fe20000000000 */
[----:B------:R-:W-:Y:S02]  /*f520*/  LEA.HI.X R37, R32, UR11, R15, 0x3, P1 ;  /* 0x0000000b20257c11 */ /* 0x000fe400088f1c0f */
[----:B------:R-:W-:Y:S02]  /*f530*/  IADD3.X R39, PT, PT, R15, UR13, RZ, P2, !PT ;  /* 0x0000000d0f277c10 */ /* 0x000fe400097fe4ff */
[----:B------:R-:W-:Y:S02]  /*f540*/  SEL R15, RZ, 0x1, P0 ;  /* 0x00000001ff0f7807 */ /* 0x000fe40000000000 */
[----:B------:R3:W-:Y:S04]  /*f550*/  STG.E.64 desc[UR6][R36.64], R34 ;  /* 0x0000002224007986 */ /* 0x0007e8000c101b06 */
[----:B------:R3:W-:Y:S02]  /*f560*/  STG.E.U8 desc[UR6][R38.64], R15 ;  /* 0x0000000f26007986 */ /* 0x0007e4000c101106 */
.L_x_6615:
[----:B------:R-:W-:Y:S05]  /*f570*/  WARPSYNC.ALL ;  /* 0x0000000000007948 */ /* 0x000fea0003800000 */
[----:B------:R-:W4:Y:S01]  /*f580*/  LDCU UR4, c[0x0][0x360] ;  /* 0x00006c00ff0477ac */ /* 0x000f220008000800 */
[----:B01----:R-:W4:Y:S08]  /*f590*/  LDC R32, c[0x0][0x370] ;  /* 0x0000dc00ff207b82 */ /* 0x003f300000000800 */
[----:B------:R-:W-:Y:S01]  /*f5a0*/  BAR.SYNC.DEFER_BLOCKING 0x0 ;  /* 0x0000000000007b1d */ /* 0x000fe20000010000 */
[----:B--23--:R-:W-:Y:S01]  /*f5b0*/  IMAD.MOV.U32 R15, RZ, RZ, R11 ;  /* 0x000000ffff0f7224 */ /* 0x00cfe200078e000b */
[----:B------:R-:W-:Y:S01]  /*f5c0*/  MOV R33, R13 ;  /* 0x0000000d00217202 */ /* 0x000fe20000000f00 */
[----:B----4-:R-:W-:-:S05]  /*f5d0*/  IMAD R32, R32, UR4, RZ ;  /* 0x0000000420207c24 */ /* 0x010fca000f8e02ff */
[----:B------:R-:W-:Y:S02]  /*f5e0*/  LEA R3, P0, R32, R3, 0x2 ;  /* 0x0000000320037211 */ /* 0x000fe400078010ff */
[----:B------:R-:W-:Y:S02]  /*f5f0*/  MOV R32, R16 ;  /* 0x0000001000207202 */ /* 0x000fe40000000f00 */
[----:B------:R-:W-:Y:S02]  /*f600*/  IADD3.X R5, PT, PT, RZ, R5, RZ, P0, !PT ;  /* 0x00000005ff057210 */ /* 0x000fe400007fe4ff */
[----:B------:R-:W-:-:S04]  /*f610*/  ISETP.GE.U32.AND P0, PT, R3, R18, PT ;  /* 0x000000120300720c */ /* 0x000fc80003f06070 */
[----:B------:R-:W-:-:S13]  /*f620*/  ISETP.GE.U32.AND.EX P0, PT, R5, R10, PT, P0 ;  /* 0x0000000a0500720c */ /* 0x000fda0003f06100 */
[----:B------:R-:W-:Y:S05]  /*f630*/  @!P0 BRA `(.L_x_6616) ;  /* 0xffffff1000bc8947 */ /* 0x000fea000383ffff */
[----:B------:R-:W-:Y:S05]  /*f640*/  EXIT ;  /* 0x000000000000794d */ /* 0x000fea0003800000 */
        .weak           $__internal_100_$__cuda_sm20_dblrcp_rn_slowpath_v3
        .type           $__internal_100_$__cuda_sm20_dblrcp_rn_slowpath_v3,@function
        .size           $__internal_100_$__cuda_sm20_dblrcp_rn_slowpath_v3,($__internal_101_$__cuda_sm20_div_u64 - $__internal_100_$__cuda_sm20_dblrcp_rn_slowpath_v3)
$__internal_100_$__cuda_sm20_dblrcp_rn_slowpath_v3:
        /* <DEDUP_REMOVED lines=27> */
.L_x_6619:
        /* <DEDUP_REMOVED lines=10> */
.L_x_6617:
[----:B------:R-:W0:Y:S01]  /*f8a0*/  LDC R16, c[0x0][0x868] ;  /* 0x00021a00ff107b82 */ /* 0x000e220000000800 */
[----:B------:R-:W-:-:S07]  /*f8b0*/  LOP3.LUT R17, R13, 0x80000, RZ, 0xfc, !PT ;  /* 0x000800000d117812 */ /* 0x000fce00078efcff */
.L_x_6618:
[----:B0-----:R-:W-:Y:S01]  /*f8c0*/  MOV R20, R16 ;  /* 0x0000001000147202 */ /* 0x001fe20000000f00 */
[----:B------:R-:W-:Y:S01]  /*f8d0*/  IMAD.MOV.U32 R21, RZ, RZ, R17 ;  /* 0x000000ffff157224 */ /* 0x000fe200078e0011 */
[----:B------:R-:W-:Y:S02]  /*f8e0*/  MOV R16, R8 ;  /* 0x0000000800107202 */ /* 0x000fe40000000f00 */
[----:B------:R-:W-:-:S04]  /*f8f0*/  MOV R17, 0x0 ;  /* 0x0000000000117802 */ /* 0x000fc80000000f00 */
[----:B------:R-:W-:Y:S05]  /*f900*/  RET.REL.NODEC R16 `(_ZN2at6native43_GLOBAL__N__7cc8d1ed_10_Dropout_cu_0e96ed3820fused_dropout_kernelIddmLin1ELi1EbEEvNS_4cuda6detail10TensorInfoIKT_T1_EENS5_IS6_S8_EENS5_IT4_S8_EES8_T0_NS_15PhiloxCudaStateE) ;  /* 0xffffff0410bc7950 */ /* 0x000fea0003c3ffff */
        .weak           $__internal_101_$__cuda_sm20_div_u64
        .type           $__internal_101_$__cuda_sm20_div_u64,@function
        .size           $__internal_101_$__cuda_sm20_div_u64,(.L_x_14226 - $__internal_101_$__cuda_sm20_div_u64)
$__internal_101_$__cuda_sm20_div_u64:
        /* <DEDUP_REMOVED lines=67> */
[----:B------:R-:W-:Y:S06]  /*fd40*/  RET.REL.NODEC R32 `(_ZN2at6native43_GLOBAL__N__7cc8d1ed_10_Dropout_cu_0e96ed3820fused_dropout_kernelIddmLin1ELi1EbEEvNS_4cuda6detail10TensorInfoIKT_T1_EENS5_IS6_S8_EENS5_IT4_S8_EES8_T0_NS_15PhiloxCudaStateE) ;  /* 0xffffff0020ac7950 */ /* 0x000fec0003c3ffff */
.L_x_6620:
        /* <DEDUP_REMOVED lines=11> */
.L_x_14226:


//--------------------- .text._ZN2at6native43_GLOBAL__N__7cc8d1ed_10_Dropout_cu_0e96ed3820fused_dropout_kernelIddmLi1ELi1EbEEvNS_4cuda6detail10TensorInfoIKT_T1_EENS5_IS6_S8_EENS5_IT4_S8_EES8_T0_NS_15PhiloxCudaStateE --------------------------
	.section	.text._ZN2at6native43_GLOBAL__N__7cc8d1ed_10_Dropout_cu_0e96ed3820fused_dropout_kernelIddmLi1ELi1EbEEvNS_4cuda6detail10TensorInfoIKT_T1_EENS5_IS6_S8_EENS5_IT4_S8_EES8_T0_NS_15PhiloxCudaStateE,"ax",@progbits
	.align	128
.text._ZN2at6native43_GLOBAL__N__7cc8d1ed_10_Dropout_cu_0e96ed3820fused_dropout_kernelIddmLi1ELi1EbEEvNS_4cuda6detail10TensorInfoIKT_T1_EENS5_IS6_S8_EENS5_IT4_S8_EES8_T0_NS_15PhiloxCudaStateE:
        .type           _ZN2at6native43_GLOBAL__N__7cc8d1ed_10_Dropout_cu_0e96ed3820fused_dropout_kernelIddmLi1ELi1EbEEvNS_4cuda6detail10TensorInfoIKT_T1_EENS5_IS6_S8_EENS5_IT4_S8_EES8_T0_NS_15PhiloxCudaStateE,@function
        .size           _ZN2at6native43_GLOBAL__N__7cc8d1ed_10_Dropout_cu_0e96ed3820fused_dropout_kernelIddmLi1ELi1EbEEvNS_4cuda6detail10TensorInfoIKT_T1_EENS5_IS6_S8_EENS5_IT4_S8_EES8_T0_NS_15PhiloxCudaStateE,(.L_x_14229 - _ZN2at6native43_GLOBAL__N__7cc8d1ed_10_Dropout_cu_0e96ed3820fused_dropout_kernelIddmLi1ELi1EbEEvNS_4cuda6detail10TensorInfoIKT_T1_EENS5_IS6_S8_EENS5_IT4_S8_EES8_T0_NS_15PhiloxCudaStateE)
        .other          _ZN2at6native43_GLOBAL__N__7cc8d1ed_10_Dropout_cu_0e96ed3820fused_dropout_kernelIddmLi1ELi1EbEEvNS_4cuda6detail10TensorInfoIKT_T1_EENS5_IS6_S8_EENS5_IT4_S8_EES8_T0_NS_15PhiloxCudaStateE,@"STO_CUDA_ENTRY STV_DEFAULT"
_ZN2at6native43_GLOBAL__N__7cc8d1ed_10_Dropout_cu_0e96ed3820fused_dropout_kernelIddmLi1ELi1EbEEvNS_4cuda6detail10TensorInfoIKT_T1_EENS5_IS6_S8_EENS5_IT4_S8_EES8_T0_NS_15PhiloxCudaStateE:
        /* <DEDUP_REMOVED lines=10> */
[----:B------:R-:W5:Y:S04]  /*00a0*/  LDCU.64 UR4, c[0x0][0x870] ;  /* 0x00010e00ff0477ac */ /* 0x000f680008000a00 */
[----:B------:R-:W0:Y:S04]  /*00b0*/  LDC.64 R20, c[0x0][0x868] ;  /* 0x00021a00ff147b82 */ /* 0x000e280000000a00 */
[----:B-1----:R-:W-:-:S02]  /*00c0*/  @P0 IMAD.MOV.U32 R4, RZ, RZ, R18 ;  /* 0x000000ffff040224 */ /* 0x002fc400078e0012 */
[----:B---3--:R-:W-:Y:S02]  /*00d0*/  @P0 IMAD.MOV.U32 R5, RZ, RZ, R19 ;  /* 0x000000ffff050224 */ /* 0x008fe400078e0013 */
[----:B------:R-:W1:Y:S03]  /*00e0*/  @P0 LDC R9, c[0x0][0x880] ;  /* 0x00022000ff090b82 */ /* 0x000e660000000800 */
        /* <DEDUP_REMOVED lines=11> */
[----:B------:R-:W-:Y:S02]  /*01a0*/  SHF.R.U32.HI R3, RZ, 0x2, R19 ;  /* 0x00000002ff037819 */ /* 0x000fe40000011613 */
[----:B------:R-:W-:Y:S01]  /*01b0*/  IADD3 R4, PT, PT, R27, -0x4498517b, RZ ;  /* 0xbb67ae851b047810 */ /* 0x000fe20007ffe0ff */
[----:B------:R-:W-:Y:S01]  /*01c0*/  IMAD.WIDE.U32 R6, R2, -0x2daee0ad, RZ ;  /* 0xd2511f5302067825 */ /* 0x000fe200078e00ff */
[----:B------:R-:W-:-:S04]  /*01d0*/  LOP3.LUT R10, R3, R9, R26, 0x96, !PT ;  /* 0x00000009030a7212 */ /* 0x000fc800078e961a */
[----:B------:R-:W-:Y:S01]  /*01e0*/  LOP3.LUT R12, R7, R27, RZ, 0x3c, !PT ;  /* 0x0000001b070c7212 */ /* 0x000fe200078e3cff */
[----:B------:R-:W-:-:S04]  /*01f0*/  IMAD.WIDE.U32 R10, R10, -0x2daee0ad, RZ ;  /* 0xd2511f530a0a7825 */ /* 0x000fc800078e00ff */
[----:B------:R-:W-:Y:S01]  /*0200*/  IMAD.WIDE.U32 R12, R12, -0x326172a9, RZ ;  /* 0xcd9e8d570c0c7825 */ /* 0x000fe200078e00ff */
[----:B------:R-:W-:Y:S02]  /*0210*/  LOP3.LUT R22, R4, R6, R11, 0x96, !PT ;  /* 0x0000000604167212 */ /* 0x000fe400078e960b */
[----:B------:R-:W-:Y:S01]  /*0220*/  IADD3 R6, PT, PT, R27, 0x76cf5d0a, RZ ;  /* 0x76cf5d0a1b067810 */ /* 0x000fe20007ffe0ff */
[----:B------:R-:W-:Y:S01]  /*0230*/  VIADD R7, R26, 0xdaa66d2b ;  /* 0xdaa66d2b1a077836 */ /* 0x000fe20000000000 */
[----:B------:R-:W-:Y:S01]  /*0240*/  LOP3.LUT R8, R5, R8, R13, 0x96, !PT ;  /* 0x0000000805087212 */ /* 0x000fe200078e960d */
[----:B------:R-:W-:-:S04]  /*0250*/  IMAD.WIDE.U32 R22, R22, -0x326172a9, RZ ;  /* 0xcd9e8d5716167825 */ /* 0x000fc800078e00ff */
[----:B------:R-:W-:Y:S02]  /*0260*/  VIADD R5, R26, 0x3c6ef372 ;  /* 0x3c6ef3721a057836 */ /* 0x000fe40000000000 */
[----:B------:R-:W-:-:S03]  /*0270*/  IMAD.WIDE.U32 R8, R8, -0x2daee0ad, RZ ;  /* 0xd2511f5308087825 */ /* 0x000fc600078e00ff */
[----:B------:R-:W-:Y:S02]  /*0280*/  LOP3.LUT R11, R5, R12, R23, 0x96, !PT ;  /* 0x0000000c050b7212 */ /* 0x000fe400078e9617 */
[----:B------:R-:W-:Y:S01]  /*0290*/  LOP3.LUT R12, R6, R10, R9, 0x96, !PT ;  /* 0x0000000a060c7212 */ /* 0x000fe200078e9609 */
[----:B------:R-:W-:Y:S01]  /*02a0*/  VIADD R9, R27, 0x32370b8f ;  /* 0x32370b8f1b097836 */ /* 0x000fe20000000000 */
[----:B0-----:R-:W0:Y:S01]  /*02b0*/  MUFU.RCP64H R23, R15 ;  /* 0x0000000f00177308 */ /* 0x001e220000001800 */
[----:B------:R-:W-:-:S04]  /*02c0*/  IMAD.WIDE.U32 R10, R11, -0x2daee0ad, RZ ;  /* 0xd2511f530b0a7825 */ /* 0x000fc800078e00ff */
[----:B------:R-:W-:Y:S01]  /*02d0*/  IMAD.WIDE.U32 R12, R12, -0x326172a9, RZ ;  /* 0xcd9e8d570c0c7825 */ /* 0x000fe200078e00ff */
[----:B------:R-:W-:Y:S02]  /*02e0*/  LOP3.LUT R9, R9, R8, R11, 0x96, !PT ;  /* 0x0000000809097212 */ /* 0x000fe400078e960b */
[----:B------:R-:W-:Y:S02]  /*02f0*/  IADD3 R11, PT, PT, R26, 0x78dde6e4, RZ ;  /* 0x78dde6e41a0b7810 */ /* 0x000fe40007ffe0ff */
        /* <DEDUP_REMOVED lines=8> */
[----:B------:R-:W-:Y:S01]  /*0380*/  IADD3 R7, PT, PT, R27, -0x56f99767, RZ ;  /* 0xa90668991b077810 */ /* 0x000fe20007ffe0ff */
[----:B------:R-:W-:Y:S02]  /*0390*/  VIADD R22, R15, 0x300402 ;  /* 0x003004020f167836 */ /* 0x000fe40000000000 */
[----:B------:R-:W-:Y:S01]  /*03a0*/  IMAD.WIDE.U32 R28, R28, -0x326172a9, RZ ;  /* 0xcd9e8d571c1c7825 */ /* 0x000fe200078e00ff */
[----:B------:R-:W-:Y:S02]  /*03b0*/  LOP3.LUT R32, R7, R8, R13, 0x96, !PT ;  /* 0x0000000807207212 */ /* 0x000fe400078e960d */
[----:B------:R-:W-:Y:S01]  /*03c0*/  IADD3 R8, PT, PT, R27, 0x646e171e, RZ ;  /* 0x646e171e1b087810 */ /* 0x000fe20007ffe0ff */
[----:B------:R-:W-:Y:S01]  /*03d0*/  VIADD R13, R26, 0xb54cda56 ;  /* 0xb54cda561a0d7836 */ /* 0x000fe20000000000 */
[----:B------:R-:W-:Y:S01]  /*03e0*/  LOP3.LUT R9, R9, R24, R29, 0x96, !PT ;  /* 0x0000001809097212 */ /* 0x000fe200078e961d */
[----:B------:R-:W-:Y:S01]  /*03f0*/  IMAD.WIDE.U32 R32, R32, -0x326172a9, RZ ;  /* 0xcd9e8d5720207825 */ /* 0x000fe200078e00ff */
[----:B0-----:R-:W-:Y:S01]  /*0400*/  DFMA R10, R22, -R20, 1 ;  /* 0x3ff00000160a742b */ /* 0x001fe20000000814 */
[----:B------:R-:W-:-:S02]  /*0410*/  FSETP.GEU.AND P0, PT, |R22|, 5.8789094863358348022e-39, PT ;  /* 0x004004021600780b */ /* 0x000fc40003f0e200 */
[----:B------:R-:W-:Y:S01]  /*0420*/  IMAD.WIDE.U32 R30, R9, -0x2daee0ad, RZ ;  /* 0xd2511f53091e7825 */ /* 0x000fe200078e00ff */
[----:B------:R-:W-:-:S03]  /*0430*/  LOP3.LUT R13, R13, R28, R33, 0x96, !PT ;  /* 0x0000001c0d0d7212 */ /* 0x000fc600078e9621 */
[----:B------:R-:W-:Y:S01]  /*0440*/  VIADD R9, R27, 0x1fd5c5a3 ;  /* 0x1fd5c5a31b097836 */ /* 0x000fe20000000000 */
        /* <DEDUP_REMOVED lines=14> */
[----:B------:R-:W-:Y:S01]  /*0530*/  IMAD.HI.U32 R17, R12, -0x2daee0ad, RZ ;  /* 0xd2511f530c117827 */ /* 0x000fe200078e00ff */
[----:B------:R-:W-:Y:S02]  /*0540*/  LOP3.LUT R50, R13, R50, R43, 0x96, !PT ;  /* 0x000000320d327212 */ /* 0x000fe400078e962b */
[----:B------:R-:W-:Y:S01]  /*0550*/  DFMA R24, R24, R20, R24 ;  /* 0x000000141818722b */ /* 0x000fe20000000018 */
[----:B------:R-:W-:Y:S01]  /*0560*/  VIADD R13, R26, 0x8ff34781 ;  /* 0x8ff347811a0d7836 */ /* 0x000fe20000000000 */
[----:B------:R-:W-:Y:S01]  /*0570*/  LOP3.LUT R42, R42, R17, RZ, 0x3c, !PT ;  /* 0x000000112a2a7212 */ /* 0x000fe200078e3cff */
[----:B------:R-:W-:-:S04]  /*0580*/  IMAD.HI.U32 R14, R50, -0x326172a9, RZ ;  /* 0xcd9e8d57320e7827 */ /* 0x000fc800078e00ff */
        /* <DEDUP_REMOVED lines=8> */
[----:B------:R-:W-:Y:S05]  /*0610*/  CALL.REL.NOINC `($__internal_102_$__cuda_sm20_dblrcp_rn_slowpath_v3) ;  /* 0x0000001000887944 */ /* 0x000fea0003c00000 */
.L_x_6621:
[----:B------:R-:W0:Y:S01]  /*0620*/  LDCU.64 UR4, c[0x0][0x860] ;  /* 0x00010c00ff0477ac */ /* 0x000e220008000a00 */
[----:B------:R-:W1:Y:S01]  /*0630*/  LDCU UR8, c[0x0][0x370] ;  /* 0x00006e00ff0877ac */ /* 0x000e620008000800 */
[----:B0-----:R-:W-:-:S04]  /*0640*/  UIADD3 UR4, UP0, UPT, UR4, -0x1, URZ ;  /* 0xffffffff04047890 */ /* 0x001fc8000ff1e0ff */
[----:B------:R-:W-:Y:S01]  /*0650*/  UIADD3.X UR5, UPT, UPT, UR5, -0x1, URZ, UP0, !UPT ;  /* 0xffffffff05057890 */ /* 0x000fe200087fe4ff */
[----:B-1----:R-:W-:-:S03]  /*0660*/  IMAD R15, R16, UR8, RZ ;  /* 0x00000008100f7c24 */ /* 0x002fc6000f8e02ff */
[----:B------:R-:W-:Y:S01]  /*0670*/  UISETP.NE.U32.AND UP0, UPT, UR5, URZ, UPT ;  /* 0x000000ff0500728c */ /* 0x000fe2000bf05070 */
[----:B------:R-:W-:-:S08]  /*0680*/  IMAD.SHL.U32 R15, R15, 0x4, RZ ;  /* 0x000000040f0f7824 */ /* 0x000fd000078e00ff */
[----:B------:R-:W-:Y:S05]  /*0690*/  BRA.U UP0, `(.L_x_6622) ;  /* 0x0000000100507547 */ /* 0x000fea000b800000 */
        /* <DEDUP_REMOVED lines=8> */
[----:B------:R-:W-:-:S06]  /*0720*/  IMAD.HI.U32 R21, R21, R23, R20 ;  /* 0x0000001715157227 */ /* 0x000fcc00078e0014 */
[----:B------:R-:W-:-:S04]  /*0730*/  IMAD.HI.U32 R20, R21, UR4, RZ ;  /* 0x0000000415147c27 */ /* 0x000fc8000f8e00ff */
[----:B------:R-:W-:Y:S02]  /*0740*/  HFMA2 R21, -RZ, RZ, 0, 0 ;  /* 0x00000000ff157431 */ /* 0x000fe400000001ff */
[----:B------:R-:W-:-:S04]  /*0750*/  IMAD.MOV R22, RZ, RZ, -R20 ;  /* 0x000000ffff167224 */ /* 0x000fc800078e0a14 */
[----:B------:R-:W-:-:S05]  /*0760*/  IMAD R22, R15, R22, UR4 ;  /* 0x000000040f167e24 */ /* 0x000fca000f8e0216 */
[----:B------:R-:W-:-:S13]  /*0770*/  ISETP.GE.U32.AND P0, PT, R22, R15, PT ;  /* 0x0000000f1600720c */ /* 0x000fda0003f06070 */
[----:B------:R-:W-:Y:S01]  /*0780*/  @P0 IADD3 R22, PT, PT, -R15, R22, RZ ;  /* 0x000000160f160210 */ /* 0x000fe20007ffe1ff */
[----:B------:R-:W-:-:S03]  /*0790*/  @P0 VIADD R20, R20, 0x1 ;  /* 0x0000000114140836 */ /* 0x000fc60000000000 */
[----:B------:R-:W-:-:S13]  /*07a0*/  ISETP.GE.U32.AND P1, PT, R22, R15, PT ;  /* 0x0000000f1600720c */ /* 0x000fda0003f26070 */
[----:B------:R-:W-:Y:S01]  /*07b0*/  @P1 VIADD R20, R20, 0x1 ;  /* 0x0000000114141836 */ /* 0x000fe20000000000 */
[----:B------:R-:W-:Y:S01]  /*07c0*/  @!P2 LOP3.LUT R20, RZ, R15, RZ, 0x33, !PT ;  /* 0x0000000fff14a212 */ /* 0x000fe200078e33ff */
[----:B------:R-:W-:Y:S06]  /*07d0*/  BRA `(.L_x_6623) ;  /* 0x0000000000107947 */ /* 0x000fec0003800000 */
.L_x_6622:
[----:B------:R-:W-:-:S07]  /*07e0*/  MOV R20, 0x800 ;  /* 0x0000080000147802 */ /* 0x000fce0000000f00 */
[----:B------:R-:W-:Y:S05]  /*07f0*/  CALL.REL.NOINC `($__internal_103_$__cuda_sm20_div_u64) ;  /* 0x0000001000b07944 */ /* 0x000fea0003c00000 */
[----:B------:R-:W-:Y:S02]  /*0800*/  IMAD.MOV.U32 R20, RZ, RZ, R19 ;  /* 0x000000ffff147224 */ /* 0x000fe400078e0013 */
[----:B------:R-:W-:-:S07]  /*0810*/  IMAD.MOV.U32 R21, RZ, RZ, R22 ;  /* 0x000000ffff157224 */ /* 0x000fce00078e0016 */
.L_x_6623:
        /* <DEDUP_REMOVED lines=18> */
.L_x_6635:
[----:B------:R-:W-:Y:S01]  /*0940*/  IADD3 R2, PT, PT, R2, 0x1, RZ ;  /* 0x0000000102027810 */ /* 0x000fe20007ffe0ff */
[----:B------:R-:W-:Y:S03]  /*0950*/  BSSY.RECONVERGENT B0, `(.L_x_6624) ;  /* 0x000000c000007945 */ /* 0x000fe60003800200 */
[C---:B------:R-:W-:Y:S01]  /*0960*/  ISETP.NE.AND P0, PT, R2.reuse, RZ, PT ;  /* 0x000000ff0200720c */ /* 0x040fe20003f05270 */
[----:B------:R-:W-:-:S12]  /*0970*/  IMAD.WIDE.U32 R40, R2, -0x2daee0ad, RZ ;  /* 0xd2511f5302287825 */ /* 0x000fd800078e00ff */
        /* <DEDUP_REMOVED lines=9> */
.L_x_6625:
[----:B01234-:R-:W-:Y:S05]  /*0a10*/  BSYNC.RECONVERGENT B0 ;  /* 0x0000000000007941 */ /* 0x01ffea0003800200 */
.L_x_6624:
[----:B------:R-:W-:Y:S01]  /*0a20*/  IMAD.WIDE.U32 R36, R14, -0x326172a9, RZ ;  /* 0xcd9e8d570e247825 */ /* 0x000fe200078e00ff */
[----:B------:R-:W-:Y:S02]  /*0a30*/  LOP3.LUT R20, R18, R41, R27, 0x96, !PT ;  /* 0x0000002912147212 */ /* 0x000fe400078e961b */
[----:B------:R-:W-:Y:S01]  /*0a40*/  IADD3 R19, PT, PT, R27, 0x32370b8f, RZ ;  /* 0x32370b8f1b137810 */ /* 0x000fe20007ffe0ff */
[----:B------:R-:W-:Y:S01]  /*0a50*/  VIADD R41, R26, 0x9e3779b9 ;  /* 0x9e3779b91a297836 */ /* 0x000fe20000000000 */
[----:B------:R-:W-:Y:S01]  /*0a60*/  LOP3.LUT R38, R3, R37, R26, 0x96, !PT ;  /* 0x0000002503267212 */ /* 0x000fe200078e961a */
[----:B------:R-:W-:Y:S01]  /*0a70*/  IMAD.WIDE.U32 R20, R20, -0x326172a9, RZ ;  /* 0xcd9e8d5714147825 */ /* 0x000fe200078e00ff */
[----:B------:R-:W-:-:S03]  /*0a80*/  ISETP.GT.AND P0, PT, R17, 0x1, PT ;  /* 0x000000011100780c */ /* 0x000fc60003f04270 */
        /* <DEDUP_REMOVED lines=54> */
.L_x_6626:
        /* <DEDUP_REMOVED lines=9> */
.L_x_6627:
        /* <DEDUP_REMOVED lines=11> */
[--C-:B------:R-:W-:Y:S01]  /*0f30*/  IMAD.X R47, RZ, RZ, R13.reuse, P2 ;  /* 0x000000ffff2f7224 */ /* 0x100fe200010e060d */
[----:B------:R-:W-:Y:S01]  /*0f40*/  ISETP.GE.U32.AND P2, PT, R48, UR14, PT ;  /* 0x0000000e30007c0c */ /* 0x000fe2000bf46070 */
[----:B------:R-:W-:Y:S01]  /*0f50*/  IMAD.X R49, RZ, RZ, R13, P3 ;  /* 0x000000ffff317224 */ /* 0x000fe200018e060d */
[----:B------:R-:W-:Y:S02]  /*0f60*/  IADD3 R53, P4, PT, R53, R0, RZ ;  /* 0x0000000035357210 */ /* 0x000fe40007f9e0ff */
[----:B------:R-:W-:-:S02]  /*0f70*/  ISETP.GE.U32.AND.EX P1, PT, R47, UR15, PT, P1 ;  /* 0x0000000f2f007c0c */ /* 0x000fc4000bf26110 */
[----:B------:R-:W-:Y:S01]  /*0f80*/  ISETP.GE.U32.AND.EX P2, PT, R49, UR15, PT, P2 ;  /* 0x0000000f31007c0c */ /* 0x000fe2000bf46120 */
[-C--:B-1----:R-:W-:Y:S02]  /*0f90*/  @!P0 IMAD R54, R13, R38.reuse, RZ ;  /* 0x000000260d368224 */ /* 0x082fe400078e02ff */
[----:B------:R-:W-:-:S04]  /*0fa0*/  @!P0 IMAD.WIDE.U32 R42, R0, R38, RZ ;  /* 0x00000026002a8225 */ /* 0x000fc800078e00ff */
[----:B------:R-:W-:Y:S01]  /*0fb0*/  @!P0 IMAD R55, R0, R39, R54 ;  /* 0x0000002700378224 */ /* 0x000fe200078e0236 */
[----:B0-----:R-:W-:Y:S01]  /*0fc0*/  @!P0 LEA R54, P3, R42, R40, 0x3 ;  /* 0x000000282a368211 */ /* 0x001fe200078618ff */
[----:B------:R-:W-:Y:S02]  /*0fd0*/  IMAD.X R59, RZ, RZ, R13, P4 ;  /* 0x000000ffff3b7224 */ /* 0x000fe400020e060d */
[----:B------:R-:W0:Y:S01]  /*0fe0*/  @!P1 LDC.64 R36, c[0x0][0x450] ;  /* 0x00011400ff249b82 */ /* 0x000e220000000a00 */
[----:B------:R-:W-:-:S04]  /*0ff0*/  @!P0 IADD3 R40, PT, PT, R43, R55, RZ ;  /* 0x000000372b288210 */ /* 0x000fc80007ffe0ff */
[----:B------:R-:W-:Y:S02]  /*1000*/  @!P0 LEA.HI.X R55, R42, R41, R40, 0x3, P3 ;  /* 0x000000292a378211 */ /* 0x000fe400018f1c28 */
[----:B------:R-:W-:Y:S01]  /*1010*/  ISETP.GE.U32.AND P3, PT, R53, UR14, PT ;  /* 0x0000000e35007c0c */ /* 0x000fe2000bf66070 */
[----:B------:R-:W1:Y:S02]  /*1020*/  @!P1 LDC.64 R38, c[0x0][0x380] ;  /* 0x0000e000ff269b82 */ /* 0x000e640000000a00 */
[----:B------:R2:W5:Y:S01]  /*1030*/  @!P0 LDG.E.64 R28, desc[UR6][R54.64] ;  /* 0x00000006361c8981 */ /* 0x000562000c1e1b00 */
[----:B------:R-:W-:-:S05]  /*1040*/  ISETP.GE.U32.AND.EX P3, PT, R59, UR15, PT, P3 ;  /* 0x0000000f3b007c0c */ /* 0x000fca000bf66130 */
[----:B------:R-:W3:Y:S01]  /*1050*/  @!P2 LDC.64 R40, c[0x0][0x450] ;  /* 0x00011400ff28ab82 */ /* 0x000ee20000000a00 */
[----:B0-----:R-:W-:-:S04]  /*1060*/  @!P1 IMAD R42, R47, R36, RZ ;  /* 0x000000242f2a9224 */ /* 0x001fc800078e02ff */
[----:B------:R-:W-:-:S03]  /*1070*/  @!P1 IMAD R57, R46, R37, R42 ;  /* 0x000000252e399224 */ /* 0x000fc600078e022a */
[----:B------:R-:W0:Y:S01]  /*1080*/  @!P2 LDC.64 R42, c[0x0][0x380] ;  /* 0x0000e000ff2aab82 */ /* 0x000e220000000a00 */
[----:B------:R-:W-:-:S04]  /*1090*/  @!P1 IMAD.WIDE.U32 R36, R46, R36, RZ ;  /* 0x000000242e249225 */ /* 0x000fc800078e00ff */
[----:B------:R-:W-:Y:S01]  /*10a0*/  @!P1 IMAD.IADD R37, R37, 0x1, R57 ;  /* 0x0000000125259824 */ /* 0x000fe200078e0239 */
[----:B-1----:R-:W-:-:S04]  /*10b0*/  @!P1 LEA R56, P4, R36, R38, 0x3 ;  /* 0x0000002624389211 */ /* 0x002fc800078818ff */
[----:B------:R-:W-:Y:S01]  /*10c0*/  @!P1 LEA.HI.X R57, R36, R39, R37, 0x3, P4 ;  /* 0x0000002724399211 */ /* 0x000fe200020f1c25 */
[----:B---3--:R-:W-:-:S04]  /*10d0*/  @!P2 IMAD R36, R49, R40, RZ ;  /* 0x000000283124a224 */ /* 0x008fc800078e02ff */
[C---:B------:R-:W-:Y:S01]  /*10e0*/  @!P2 IMAD R39, R48.reuse, R41, R36 ;  /* 0x000000293027a224 */ /* 0x040fe200078e0224 */
[----:B------:R2:W5:Y:S01]  /*10f0*/  @!P1 LDG.E.64 R30, desc[UR6][R56.64] ;  /* 0x00000006381e9981 */ /* 0x000562000c1e1b00 */
[----:B------:R-:W-:Y:S01]  /*1100*/  @!P2 IMAD.WIDE.U32 R40, R48, R40, RZ ;  /* 0x000000283028a225 */ /* 0x000fe200078e00ff */
[----:B------:R-:W1:Y:S04]  /*1110*/  @!P3 LDC.64 R36, c[0x0][0x450] ;  /* 0x00011400ff24bb82 */ /* 0x000e680000000a00 */
[----:B------:R-:W-:Y:S02]  /*1120*/  @!P2 IADD3 R38, PT, PT, R41, R39, RZ ;  /* 0x000000272926a210 */ /* 0x000fe40007ffe0ff */
[----:B0-----:R-:W-:-:S04]  /*1130*/  @!P2 LEA R42, P4, R40, R42, 0x3 ;  /* 0x0000002a282aa211 */ /* 0x001fc800078818ff */
[----:B------:R-:W-:Y:S02]  /*1140*/  @!P2 LEA.HI.X R43, R40, R43, R38, 0x3, P4 ;  /* 0x0000002b282ba211 */ /* 0x000fe400020f1c26 */
[----:B------:R-:W0:Y:S03]  /*1150*/  @!P3 LDC.64 R38, c[0x0][0x380] ;  /* 0x0000e000ff26bb82 */ /* 0x000e260000000a00 */
[----:B------:R2:W5:Y:S01]  /*1160*/  @!P2 LDG.E.64 R32, desc[UR6][R42.64] ;  /* 0x000000062a20a981 */ /* 0x000562000c1e1b00 */
[----:B-1----:R-:W-:-:S04]  /*1170*/  @!P3 IMAD R40, R59, R36, RZ ;  /* 0x000000243b28b224 */ /* 0x002fc800078e02ff */
[C---:B------:R-:W-:Y:S02]  /*1180*/  @!P3 IMAD R41, R53.reuse, R37, R40 ;  /* 0x000000253529b224 */ /* 0x040fe400078e0228 */
[----:B------:R-:W-:-:S04]  /*1190*/  @!P3 IMAD.WIDE.U32 R36, R53, R36, RZ ;  /* 0x000000243524b225 */ /* 0x000fc800078e00ff */
[----:B------:R-:W-:Y:S01]  /*11a0*/  @!P3 IMAD.IADD R37, R37, 0x1, R41 ;  /* 0x000000012525b824 */ /* 0x000fe200078e0229 */
[----:B0-----:R-:W-:-:S04]  /*11b0*/  @!P3 LEA R38, P4, R36, R38, 0x3 ;  /* 0x000000262426b211 */ /* 0x001fc800078818ff */
[----:B------:R-:W-:-:S05]  /*11c0*/  @!P3 LEA.HI.X R39, R36, R39, R37, 0x3, P4 ;  /* 0x000000272427b211 */ /* 0x000fca00020f1c25 */
[----:B------:R2:W5:Y:S01]  /*11d0*/  @!P3 LDG.E.64 R34, desc[UR6][R38.64] ;  /* 0x000000062622b981 */ /* 0x000562000c1e1b00 */
[----:B------:R-:W-:Y:S01]  /*11e0*/  I2FP.F32.U32 R37, R52 ;  /* 0x0000003400257245 */ /* 0x000fe20000201000 */
[----:B------:R-:W-:Y:S01]  /*11f0*/  IMAD.MOV.U32 R52, RZ, RZ, 0x2f800000 ;  /* 0x2f800000ff347424 */ /* 0x000fe200078e00ff */
[----:B------:R-:W-:Y:S01]  /*1200*/  BSSY.RECONVERGENT B0, `(.L_x_6628) ;  /* 0x0000017000007945 */ /* 0x000fe20003800200 */
[----:B------:R-:W-:Y:S02]  /*1210*/  I2FP.F32.U32 R61, R50 ;  /* 0x00000032003d7245 */ /* 0x000fe40000201000 */
[----:B------:R-:W-:Y:S01]  /*1220*/  I2FP.F32.U32 R51, R51 ;  /* 0x0000003300337245 */ /* 0x000fe20000201000 */
[----:B------:R-:W-:Y:S01]  /*1230*/  FFMA.FTZ R37, R37, R52, 1.1641532182693481445e-10 ;  /* 0x2f00000025257423 */ /* 0x000fe20000010034 */
[----:B------:R-:W-:Y:S06]  /*1240*/  @P0 BRA `(.L_x_6629) ;  /* 0x0000000000480947 */ /* 0x000fec0003800000 */
[----:B------:R-:W-:Y:S01]  /*1250*/  FMUL.FTZ R50, R37, 1 ;  /* 0x3f80000025327820 */ /* 0x000fe20000410000 */
[----:B--2---:R-:W-:Y:S01]  /*1260*/  MOV R42, RZ ;  /* 0x000000ff002a7202 */ /* 0x004fe20000000f00 */
[----:B------:R-:W-:Y:S02]  /*1270*/  IMAD.WIDE.U32 R40, R0, UR8, RZ ;  /* 0x0000000800287c25 */ /* 0x000fe4000f8e00ff */
[----:B------:R-:W0:Y:S01]  /*1280*/  F2F.F64.F32 R36, R50 ;  /* 0x0000003200247310 */ /* 0x000e220000201800 */
[C---:B------:R-:W-:Y:S01]  /*1290*/  LEA R38, P4, R40.reuse, UR10, 0x3 ;  /* 0x0000000a28267c11 */ /* 0x040fe2000f8818ff */
[----:B0-----:R-:W-:Y:S01]  /*12a0*/  DSETP.GEU.AND P0, PT, R36, UR16, PT ;  /* 0x0000001024007e2a */ /* 0x001fe2000bf0e000 */
[----:B------:R-:W-:Y:S01]  /*12b0*/  IMAD R37, R13, UR8, RZ ;  /* 0x000000080d257c24 */ /* 0x000fe2000f8e02ff */
[----:B------:R-:W-:-:S04]  /*12c0*/  IADD3 R36, P5, PT, R40, UR12, RZ ;  /* 0x0000000c28247c10 */ /* 0x000fc8000ffbe0ff */
[----:B------:R-:W-:Y:S01]  /*12d0*/  FSEL R43, RZ, 1.875, P0 ;  /* 0x3ff00000ff2b7808 */ /* 0x000fe20000000000 */
[----:B------:R-:W-:-:S04]  /*12e0*/  IMAD R37, R0, UR9, R37 ;  /* 0x0000000900257c24 */ /* 0x000fc8000f8e0225 */
[----:B------:R-:W-:Y:S01]  /*12f0*/  IMAD.IADD R37, R41, 0x1, R37 ;  /* 0x0000000129257824 */ /* 0x000fe200078e0225 */
[----:B-----5:R-:W-:Y:S01]  /*1300*/  DMUL R42, R28, R42 ;  /* 0x0000002a1c2a7228 */ /* 0x020fe20000000000 */
[----:B------:R-:W-:-:S03]  /*1310*/  SEL R41, RZ, 0x1, P0 ;  /* 0x00000001ff297807 */ /* 0x000fc60000000000 */
[----:B------:R-:W-:Y:S02]  /*1320*/  LEA.HI.X R39, R40, UR11, R37, 0x3, P4 ;  /* 0x0000000b28277c11 */ /* 0x000fe4000a0f1c25 */
[----:B------:R-:W-:Y:S02]  /*1330*/  IADD3.X R37, PT, PT, R37, UR13, RZ, P5, !PT ;  /* 0x0000000d25257c10 */ /* 0x000fe4000affe4ff */
[----:B------:R-:W-:-:S07]  /*1340*/  DMUL R42, R42, R24 ;  /* 0x000000182a2a7228 */ /* 0x000fce0000000000 */
[----:B------:R0:W-:Y:S04]  /*1350*/  STG.E.64 desc[UR6][R38.64], R42 ;  /* 0x0000002a26007986 */ /* 0x0001e8000c101b06 */
[----:B------:R0:W-:Y:S02]  /*1360*/  STG.E.U8 desc[UR6][R36.64], R41 ;  /* 0x0000002924007986 */ /* 0x0001e4000c101106 */
.L_x_6629:
[----:B------:R-:W-:Y:S05]  /*1370*/  BSYNC.RECONVERGENT B0 ;  /* 0x0000000000007941 */ /* 0x000fea0003800200 */
.L_x_6628:
[----:B------:R-:W-:Y:S01]  /*1380*/  BSSY.RECONVERGENT B0, `(.L_x_6630) ;  /* 0x0000017000007945 */ /* 0x000fe20003800200 */
[----:B------:R-:W-:Y:S01]  /*1390*/  I2FP.F32.U32 R45, R45 ;  /* 0x0000002d002d7245 */ /* 0x000fe20000201000 */
[-C--:B------:R-:W-:Y:S01]  /*13a0*/  FFMA.FTZ R51, R51, R52.reuse, 1.1641532182693481445e-10 ;  /* 0x2f00000033337423 */ /* 0x080fe20000010034 */
[----:B------:R-:W-:Y:S01]  /*13b0*/  FFMA.FTZ R50, R61, R52, 1.1641532182693481445e-10 ;  /* 0x2f0000003d327423 */ /* 0x000fe20000010034 */
[----:B------:R-:W-:Y:S06]  /*13c0*/  @P1 BRA `(.L_x_6631) ;  /* 0x0000000000481947 */ /* 0x000fec0003800000 */
[----:B------:R-:W-:Y:S01]  /*13d0*/  FMUL.FTZ R50, R50, 1 ;  /* 0x3f80000032327820 */ /* 0x000fe20000410000 */
[----:B0-2---:R-:W-:Y:S02]  /*13e0*/  IMAD.MOV.U32 R42, RZ, RZ, RZ ;  /* 0x000000ffff2a7224 */ /* 0x005fe400078e00ff */
[----:B------:R-:W-:Y:S01]  /*13f0*/  IMAD R47, R47, UR8, RZ ;  /* 0x000000082f2f7c24 */ /* 0x000fe2000f8e02ff */
[----:B------:R-:W0:Y:S03]  /*1400*/  F2F.F64.F32 R36, R50 ;  /* 0x0000003200247310 */ /* 0x000e260000201800 */
[C---:B------:R-:W-:Y:S01]  /*1410*/  IMAD R47, R46.reuse, UR9, R47 ;  /* 0x000000092e2f7c24 */ /* 0x040fe2000f8e022f */
[----:B0-----:R-:W-:Y:S01]  /*1420*/  DSETP.GEU.AND P0, PT, R36, UR16, PT ;  /* 0x0000001024007e2a */ /* 0x001fe2000bf0e000 */
[----:B------:R-:W-:-:S05]  /*1430*/  IMAD.WIDE.U32 R36, R46, UR8, RZ ;  /* 0x000000082e247c25 */ /* 0x000fca000f8e00ff */
[----:B------:R-:W-:Y:S02]  /*1440*/  FSEL R43, RZ, 1.875, P0 ;  /* 0x3ff00000ff2b7808 */ /* 0x000fe40000000000 */
[C---:B------:R-:W-:Y:S02]  /*1450*/  LEA R40, P1, R36.reuse, UR10, 0x3 ;  /* 0x0000000a24287c11 */ /* 0x040fe4000f8218ff */
[----:B------:R-:W-:Y:S02]  /*1460*/  IADD3 R37, PT, PT, R37, R47, RZ ;  /* 0x0000002f25257210 */ /* 0x000fe40007ffe0ff */
[----:B-----5:R-:W-:Y:S01]  /*1470*/  DMUL R42, R30, R42 ;  /* 0x0000002a1e2a7228 */ /* 0x020fe20000000000 */
[C---:B------:R-:W-:Y:S02]  /*1480*/  IADD3 R38, P4, PT, R36.reuse, UR12, RZ ;  /* 0x0000000c24267c10 */ /* 0x040fe4000ff9e0ff */
[----:B------:R-:W-:Y:S02]  /*1490*/  LEA.HI.X R41, R36, UR11, R37, 0x3, P1 ;  /* 0x0000000b24297c11 */ /* 0x000fe400088f1c25 */
[----:B------:R-:W-:-:S02]  /*14a0*/  IADD3.X R39, PT, PT, R37, UR13, RZ, P4, !PT ;  /* 0x0000000d25277c10 */ /* 0x000fc4000a7fe4ff */
[----:B------:R-:W-:Y:S01]  /*14b0*/  SEL R37, RZ, 0x1, P0 ;  /* 0x00000001ff257807 */ /* 0x000fe20000000000 */
[----:B------:R-:W-:-:S07]  /*14c0*/  DMUL R42, R42, R24 ;  /* 0x000000182a2a7228 */ /* 0x000fce0000000000 */
[----:B------:R1:W-:Y:S04]  /*14d0*/  STG.E.64 desc[UR6][R40.64], R42 ;  /* 0x0000002a28007986 */ /* 0x0003e8000c101b06 */
[----:B------:R1:W-:Y:S02]  /*14e0*/  STG.E.U8 desc[UR6][R38.64], R37 ;  /* 0x0000002526007986 */ /* 0x0003e4000c101106 */
.L_x_6631:
[----:B------:R-:W-:Y:S05]  /*14f0*/  BSYNC.RECONVERGENT B0 ;  /* 0x0000000000007941 */ /* 0x000fea0003800200 */
.L_x_6630:
[----:B------:R-:W-:Y:S04]  /*1500*/  BSSY.RECONVERGENT B0, `(.L_x_6632) ;  /* 0x0000014000007945 */ /* 0x000fe80003800200 */
[----:B------:R-:W-:Y:S05]  /*1510*/  @P2 BRA `(.L_x_6633) ;  /* 0x0000000000482947 */ /* 0x000fea0003800000 */
[----:B------:R-:W-:Y:S01]  /*1520*/  FMUL.FTZ R51, R51, 1 ;  /* 0x3f80000033337820 */ /* 0x000fe20000410000 */
[----:B012---:R-:W-:Y:S02]  /*1530*/  IMAD.MOV.U32 R42, RZ, RZ, RZ ;  /* 0x000000ffff2a7224 */ /* 0x007fe400078e00ff */
[----:B------:R-:W-:Y:S01]  /*1540*/  IMAD R49, R49, UR8, RZ ;  /* 0x0000000831317c24 */ /* 0x000fe2000f8e02ff */
[----:B------:R-:W0:Y:S03]  /*1550*/  F2F.F64.F32 R36, R51 ;  /* 0x0000003300247310 */ /* 0x000e260000201800 */
[C---:B------:R-:W-:Y:S01]  /*1560*/  IMAD R49, R48.reuse, UR9, R49 ;  /* 0x0000000930317c24 */ /* 0x040fe2000f8e0231 */
[----:B0-----:R-:W-:Y:S01]  /*1570*/  DSETP.GEU.AND P0, PT, R36, UR16, PT ;  /* 0x0000001024007e2a */ /* 0x001fe2000bf0e000 */
[----:B------:R-:W-:-:S05]  /*1580*/  IMAD.WIDE.U32 R36, R48, UR8, RZ ;  /* 0x0000000830247c25 */ /* 0x000fca000f8e00ff */
[----:B------:R-:W-:Y:S01]  /*1590*/  FSEL R43, RZ, 1.875, P0 ;  /* 0x3ff00000ff2b7808 */ /* 0x000fe20000000000 */
[----:B------:R-:W-:Y:S01]  /*15a0*/  IMAD.IADD R37, R37, 0x1, R49 ;  /* 0x0000000125257824 */ /* 0x000fe200078e0231 */
[C---:B------:R-:W-:Y:S02]  /*15b0*/  LEA R40, P1, R36.reuse, UR10, 0x3 ;  /* 0x0000000a24287c11 */ /* 0x040fe4000f8218ff */
[C---:B------:R-:W-:Y:S02]  /*15c0*/  IADD3 R38, P2, PT, R36.reuse, UR12, RZ ;  /* 0x0000000c24267c10 */ /* 0x040fe4000ff5e0ff */
[----:B-----5:R-:W-:Y:S01]  /*15d0*/  DMUL R42, R32, R42 ;  /* 0x0000002a202a7228 */ /* 0x020fe20000000000 */
[----:B------:R-:W-:Y:S02]  /*15e0*/  LEA.HI.X R41, R36, UR11, R37, 0x3, P1 ;  /* 0x0000000b24297c11 */ /* 0x000fe400088f1c25 */
[----:B------:R-:W-:Y:S02]  /*15f0*/  IADD3.X R39, PT, PT, R37, UR13, RZ, P2, !PT ;  /* 0x0000000d25277c10 */ /* 0x000fe400097fe4ff */
[----:B------:R-:W-:-:S03]  /*1600*/  SEL R37, RZ, 0x1, P0 ;  /* 0x00000001ff257807 */ /* 0x000fc60000000000 */
[----:B------:R-:W-:-:S07]  /*1610*/  DMUL R42, R42, R24 ;  /* 0x000000182a2a7228 */ /* 0x000fce0000000000 */
[----:B------:R3:W-:Y:S04]  /*1620*/  STG.E.64 desc[UR6][R40.64], R42 ;  /* 0x0000002a28007986 */ /* 0x0007e8000c101b06 */
[----:B------:R3:W-:Y:S02]  /*1630*/  STG.E.U8 desc[UR6][R38.64], R37 ;  /* 0x0000002526007986 */ /* 0x0007e4000c101106 */
.L_x_6633:
[----:B------:R-:W-:Y:S05]  /*1640*/  BSYNC.RECONVERGENT B0 ;  /* 0x0000000000007941 */ /* 0x000fea0003800200 */
.L_x_6632:
[----:B------:R-:W-:Y:S01]  /*1650*/  FFMA.FTZ R45, R45, R52, 1.1641532182693481445e-10 ;  /* 0x2f0000002d2d7423 */ /* 0x000fe20000010034 */
[----:B------:R-:W-:Y:S06]  /*1660*/  @P3 BRA `(.L_x_6634) ;  /* 0x0000000000483947 */ /* 0x000fec0003800000 */
[----:B------:R-:W-:Y:S01]  /*1670*/  FMUL.FTZ R45, R45, 1 ;  /* 0x3f8000002d2d7820 */ /* 0x000fe20000410000 */
[----:B0123--:R-:W-:Y:S01]  /*1680*/  MOV R42, RZ ;  /* 0x000000ff002a7202 */ /* 0x00ffe20000000f00 */
[----:B------:R-:W-:Y:S02]  /*1690*/  IMAD R38, R59, UR8, RZ ;  /* 0x000000083b267c24 */ /* 0x000fe4000f8e02ff */
[----:B------:R-:W0:Y:S02]  /*16a0*/  F2F.F64.F32 R36, R45 ;  /* 0x0000002d00247310 */ /* 0x000e240000201800 */
[----:B0-----:R-:W-:Y:S01]  /*16b0*/  DSETP.GEU.AND P0, PT, R36, UR16, PT ;  /* 0x0000001024007e2a */ /* 0x001fe2000bf0e000 */
[----:B------:R-:W-:-:S05]  /*16c0*/  IMAD.WIDE.U32 R36, R53, UR8, RZ ;  /* 0x0000000835247c25 */ /* 0x000fca000f8e00ff */
[----:B------:R-:W-:Y:S01]  /*16d0*/  FSEL R43, RZ, 1.875, P0 ;  /* 0x3ff00000ff2b7808 */ /* 0x000fe20000000000 */
[----:B------:R-:W-:Y:S01]  /*16e0*/  IMAD R53, R53, UR9, R38 ;  /* 0x0000000935357c24 */ /* 0x000fe2000f8e0226 */
[C---:B------:R-:W-:Y:S02]  /*16f0*/  LEA R40, P1, R36.reuse, UR10, 0x3 ;  /* 0x0000000a24287c11 */ /* 0x040fe4000f8218ff */
[----:B------:R-:W-:Y:S01]  /*1700*/  IADD3 R38, P2, PT, R36, UR12, RZ ;  /* 0x0000000c24267c10 */ /* 0x000fe2000ff5e0ff */
[----:B------:R-:W-:Y:S01]  /*1710*/  IMAD.IADD R37, R37, 0x1, R53 ;  /* 0x0000000125257824 */ /* 0x000fe200078e0235 */
[----:B-----5:R-:W-:-:S04]  /*1720*/  DMUL R42, R34, R42 ;  /* 0x0000002a222a7228 */ /* 0x020fc80000000000 */
[----:B------:R-:W-:Y:S02]  /*1730*/  LEA.HI.X R41, R36, UR11, R37, 0x3, P1 ;  /* 0x0000000b24297c11 */ /* 0x000fe400088f1c25 */
[----:B------:R-:W-:Y:S02]  /*1740*/  IADD3.X R39, PT, PT, R37, UR13, RZ, P2, !PT ;  /* 0x0000000d25277c10 */ /* 0x000fe400097fe4ff */
[----:B------:R-:W-:Y:S01]  /*1750*/  DMUL R42, R42, R24 ;  /* 0x000000182a2a7228 */ /* 0x000fe20000000000 */
[----:B------:R-:W-:-:S06]  /*1760*/  SEL R37, RZ, 0x1, P0 ;  /* 0x00000001ff257807 */ /* 0x000fcc0000000000 */
[----:B------:R4:W-:Y:S04]  /*1770*/  STG.E.64 desc[UR6][R40.64], R42 ;  /* 0x0000002a28007986 */ /* 0x0009e8000c101b06 */
[----:B------:R4:W-:Y:S02]  /*1780*/  STG.E.U8 desc[UR6][R38.64], R37 ;  /* 0x0000002526007986 */ /* 0x0009e4000c101106 */
.L_x_6634:
[----:B------:R-:W-:Y:S01]  /*1790*/  IADD3 R0, P0, PT, R15, R0, RZ ;  /* 0x000000000f007210 */ /* 0x000fe20007f1e0ff */
[----:B------:R-:W-:Y:S05]  /*17a0*/  WARPSYNC.ALL ;  /* 0x0000000000007948 */ /* 0x000fea0003800000 */
[----:B------:R-:W-:Y:S01]  /*17b0*/  IMAD.X R13, RZ, RZ, R13, P0 ;  /* 0x000000ffff0d7224 */ /* 0x000fe200000e060d */
[----:B------:R-:W-:Y:S01]  /*17c0*/  BAR.SYNC.DEFER_BLOCKING 0x0 ;  /* 0x0000000000007b1d */ /* 0x000fe20000010000 */
[----:B------:R-:W-:Y:S01]  /*17d0*/  ISETP.GE.U32.AND P0, PT, R0, R22, PT ;  /* 0x000000160000720c */ /* 0x000fe20003f06070 */
[----:B------:R-:W-:Y:S01]  /*17e0*/  IMAD.MOV.U32 R52, RZ, RZ, R19 ;  /* 0x000000ffff347224 */ /* 0x000fe200078e0013 */
[----:B------:R-:W-:Y:S01]  /*17f0*/  MOV R50, R20 ;  /* 0x0000001400327202 */ /* 0x000fe20000000f00 */
[----:B01234-:R-:W-:Y:S01]  /*1800*/  IMAD.MOV.U32 R42, RZ, RZ, R44 ;  /* 0x000000ffff2a7224 */ /* 0x01ffe200078e002c */
[----:B------:R-:W-:-:S13]  /*1810*/  ISETP.GE.U32.AND.EX P0, PT, R13, R16, PT, P0 ;  /* 0x000000100d00720c */ /* 0x000fda0003f06100 */
[----:B------:R-:W-:Y:S05]  /*1820*/  @!P0 BRA `(.L_x_6635) ;  /* 0xfffffff000448947 */ /* 0x000fea000383ffff */
[----:B------:R-:W-:Y:S05]  /*1830*/  EXIT ;  /* 0x000000000000794d */ /* 0x000fea0003800000 */
        .weak           $__internal_102_$__cuda_sm20_dblrcp_rn_slowpath_v3
        .type           $__internal_102_$__cuda_sm20_dblrcp_rn_slowpath_v3,@function
        .size           $__internal_102_$__cuda_sm20_dblrcp_rn_slowpath_v3,($__internal_103_$__cuda_sm20_div_u64 - $__internal_102_$__cuda_sm20_dblrcp_rn_slowpath_v3)
$__internal_102_$__cuda_sm20_dblrcp_rn_slowpath_v3:
        /* <DEDUP_REMOVED lines=13> */
[----:B------:R-:W-:-:S04]  /*1910*/  VIADD R25, R15, 0xc0200000 ;  /* 0xc02000000f197836 */ /* 0x000fc80000000000 */
        /* <DEDUP_REMOVED lines=12> */
.L_x_6638:
        /* <DEDUP_REMOVED lines=10> */
.L_x_6636:
[----:B------:R-:W0:Y:S01]  /*1a80*/  LDC R24, c[0x0][0x868] ;  /* 0x00021a00ff187b82 */ /* 0x000e220000000800 */
[----:B------:R-:W-:-:S07]  /*1a90*/  LOP3.LUT R25, R15, 0x80000, RZ, 0xfc, !PT ;  /* 0x000800000f197812 */ /* 0x000fce00078efcff */
.L_x_6637:
[----:B------:R-:W-:-:S04]  /*1aa0*/  IMAD.MOV.U32 R23, RZ, RZ, 0x0 ;  /* 0x00000000ff177424 */ /* 0x000fc800078e00ff */
[----:B0-----:R-:W-:Y:S05]  /*1ab0*/  RET.REL.NODEC R22 `(_ZN2at6native43_GLOBAL__N__7cc8d1ed_10_Dropout_cu_0e96ed3820fused_dropout_kernelIddmLi1ELi1EbEEvNS_4cuda6detail10TensorInfoIKT_T1_EENS5_IS6_S8_EENS5_IT4_S8_EES8_T0_NS_15PhiloxCudaStateE) ;  /* 0xffffffe416507950 */ /* 0x001fea0003c3ffff */
        .weak           $__internal_103_$__cuda_sm20_div_u64
        .type           $__internal_103_$__cuda_sm20_div_u64,@function
        .size           $__internal_103_$__cuda_sm20_div_u64,(.L_x_14229 - $__internal_103_$__cuda_sm20_div_u64)
$__internal_103_$__cuda_sm20_div_u64:
[----:B------:R-:W-:Y:S01]  /*1ac0*/  MOV R30, R15 ;  /* 0x0000000f001e7202 */ /* 0x000fe20000000f00 */
[----:B------:R-:W-:-:S04]  /*1ad0*/  IMAD.MOV.U32 R31, RZ, RZ, RZ ;  /* 0x000000ffff1f7224 */ /* 0x000fc800078e00ff */
        /* <DEDUP_REMOVED lines=63> */
[----:B------:R-:W-:Y:S06]  /*1ed0*/  RET.REL.NODEC R20 `(_ZN2at6native43_GLOBAL__N__7cc8d1ed_10_Dropout_cu_0e96ed3820fused_dropout_kernelIddmLi1ELi1EbEEvNS_4cuda6detail10TensorInfoIKT_T1_EENS5_IS6_S8_EENS5_IT4_S8_EES8_T0_NS_15PhiloxCudaStateE) ;  /* 0xffffffe014487950 */ /* 0x000fec0003c3ffff */
.L_x_6639:
        /* <DEDUP_REMOVED lines=10> */
.L_x_14229:


//--------------------- .text._ZN2at6native43_GLOBAL__N__7cc8d1ed_10_Dropout_cu_0e96ed3824fused_dropout_kernel_vecIddmLi1ELi2EbEEvNS_4cuda6detail10TensorInfoIKT_T1_EENS5_IS6_S8_EENS5_IT4_S8_EES8_T0_NS_15PhiloxCudaStateE --------------------------
	.section	.text._ZN2at6native43_GLOBAL__N__7cc8d1ed_10_Dropout_cu_0e96ed3824fused_dropout_kernel_vecIddmLi1ELi2EbEEvNS_4cuda6detail10TensorInfoIKT_T1_EENS5_IS6_S8_EENS5_IT4_S8_EES8_T0_NS_15PhiloxCudaStateE,"ax",@progbits
	.align	128
.text._ZN2at6native43_GLOBAL__N__7cc8d1ed_10_Dropout_cu_0e96ed3824fused_dropout_kernel_vecIddmLi1ELi2EbEEvNS_4cuda6detail10TensorInfoIKT_T1_EENS5_IS6_S8_EENS5_IT4_S8_EES8_T0_NS_15PhiloxCudaStateE:
        .type           _ZN2at6native43_GLOBAL__N__7cc8d1ed_10_Dropout_cu_0e96ed3824fused_dropout_kernel_vecIddmLi1ELi2EbEEvNS_4cuda6detail10TensorInfoIKT_T1_EENS5_IS6_S8_EENS5_IT4_S8_EES8_T0_NS_15PhiloxCudaStateE,@function
        .size           _ZN2at6native43_GLOBAL__N__7cc8d1ed_10_Dropout_cu_0e96ed3824fused_dropout_kernel_vecIddmLi1ELi2EbEEvNS_4cuda6detail10TensorInfoIKT_T1_EENS5_IS6_S8_EENS5_IT4_S8_EES8_T0_NS_15PhiloxCudaStateE,(.L_x_14232 - _ZN2at6native43_GLOBAL__N__7cc8d1ed_10_Dropout_cu_0e96ed3824fused_dropout_kernel_vecIddmLi1ELi2EbEEvNS_4cuda6detail10TensorInfoIKT_T1_EENS5_IS6_S8_EENS5_IT4_S8_EES8_T0_NS_15PhiloxCudaStateE)
        .other          _ZN2at6native43_GLOBAL__N__7cc8d1ed_10_Dropout_cu_0e96ed3824fused_dropout_kernel_vecIddmLi1ELi2EbEEvNS_4cuda6detail10TensorInfoIKT_T1_EENS5_IS6_S8_EENS5_IT4_S8_EES8_T0_NS_15PhiloxCudaStateE,@"STO_CUDA_ENTRY STV_DEFAULT"
_ZN2at6native43_GLOBAL__N__7cc8d1ed_10_Dropout_cu_0e96ed3824fused_dropout_kernel_vecIddmLi1ELi2EbEEvNS_4cuda6detail10TensorInfoIKT_T1_EENS5_IS6_S8_EENS5_IT4_S8_EES8_T0_NS_15PhiloxCudaStateE:
        /* <DEDUP_REMOVED lines=21> */
[----:B----4-:R-:W-:-:S05]  /*0150*/  @P1 IADD3 R40, P2, PT, R2, R7, RZ ;  /* 0x0000000702281210 */ /* 0x010fca0007f5e0ff */
        /* <DEDUP_REMOVED lines=12> */
[----:B------:R-:W1:Y:S03]  /*0220*/  LDC.64 R22, c[0x0][0x868] ;  /* 0x00021a00ff167b82 */ /* 0x000e660000000a00 */
        /* <DEDUP_REMOVED lines=8> */
[----:B0-----:R-:W1:Y:S01]  /*02b0*/  MUFU.RCP64H R29, R35 ;  /* 0x00000023001d7308 */ /* 0x001e620000001800 */
[C---:B------:R-:W-:Y:S01]  /*02c0*/  IADD3 R11, PT, PT, R21.reuse, -0x56f99767, RZ ;  /* 0xa9066899150b7810 */ /* 0x040fe20007ffe0ff */
[----:B------:R-:W-:Y:S02]  /*02d0*/  VIADD R6, R21, 0x76cf5d0a ;  /* 0x76cf5d0a15067836 */ /* 0x000fe40000000000 */
[C---:B------:R-:W-:Y:S02]  /*02e0*/  VIADD R7, R20.reuse, 0xdaa66d2b ;  /* 0xdaa66d2b14077836 */ /* 0x040fe40000000000 */
        /* <DEDUP_REMOVED lines=11> */
[----:B-1----:R-:W-:Y:S02]  /*03a0*/  DFMA R26, R28, -R22, 1 ;  /* 0x3ff000001c1a742b */ /* 0x002fe40000000816 */
[----:B------:R-:W-:Y:S02]  /*03b0*/  VIADD R10, R21, 0xed9eba14 ;  /* 0xed9eba14150a7836 */ /* 0x000fe40000000000 */
[----:B------:R-:W-:-:S03]  /*03c0*/  IMAD.WIDE.U32 R24, R24, -0x2daee0ad, RZ ;  /* 0xd2511f5318187825 */ /* 0x000fc600078e00ff */
[----:B------:R-:W-:Y:S01]  /*03d0*/  LOP3.LUT R14, R10, R14, R19, 0x96, !PT ;  /* 0x0000000e0a0e7212 */ /* 0x000fe200078e9613 */
[C---:B------:R-:W-:Y:S01]  /*03e0*/  VIADD R16, R20.reuse, 0x1715609d ;  /* 0x1715609d14107836 */ /* 0x040fe20000000000 */
[----:B------:R-:W-:Y:S01]  /*03f0*/  LOP3.LUT R13, R11, R18, R25, 0x96, !PT ;  /* 0x000000120b0d7212 */ /* 0x000fe200078e9619 */
[----:B------:R-:W-:Y:S01]  /*0400*/  DFMA R26, R26, R26, R26 ;  /* 0x0000001a1a1a722b */ /* 0x000fe2000000001a */
[----:B------:R-:W-:Y:S01]  /*0410*/  VIADD R17, R20, 0xb54cda56 ;  /* 0xb54cda5614117836 */ /* 0x000fe20000000000 */
[----:B------:R-:W-:Y:S01]  /*0420*/  IADD3 R19, PT, PT, R21, 0x1fd5c5a3, RZ ;  /* 0x1fd5c5a315137810 */ /* 0x000fe20007ffe0ff */
        /* <DEDUP_REMOVED lines=8> */
[----:B------:R-:W-:Y:S01]  /*04b0*/  DFMA R24, R28, R26, R28 ;  /* 0x0000001a1c18722b */ /* 0x000fe2000000001c */
[----:B------:R-:W-:Y:S01]  /*04c0*/  IMAD.WIDE.U32 R14, R14, -0x2daee0ad, RZ ;  /* 0xd2511f530e0e7825 */ /* 0x000fe200078e00ff */
[----:B------:R-:W-:-:S03]  /*04d0*/  MOV R27, R39 ;  /* 0x00000027001b7202 */ /* 0x000fc60000000f00 */
[----:B------:R-:W-:Y:S01]  /*04e0*/  IMAD.WIDE.U32 R30, R30, -0x326172a9, RZ ;  /* 0xcd9e8d571e1e7825 */ /* 0x000fe200078e00ff */
[----:B------:R-:W-:Y:S02]  /*04f0*/  LOP3.LUT R13, R19, R36, R15, 0x96, !PT ;  /* 0x00000024130d7212 */ /* 0x000fe400078e960f */
[C---:B------:R-:W-:Y:S01]  /*0500*/  DFMA R22, R24.reuse, -R22, 1 ;  /* 0x3ff000001816742b */ /* 0x040fe20000000816 */
[C---:B------:R-:W-:Y:S02]  /*0510*/  VIADD R26, R20.reuse, 0x5384540f ;  /* 0x5384540f141a7836 */ /* 0x040fe40000000000 */
[----:B------:R-:W-:Y:S02]  /*0520*/  VIADD R28, R20, 0xf1bbcdc8 ;  /* 0xf1bbcdc8141c7836 */ /* 0x000fe40000000000 */
[----:B------:R-:W-:Y:S01]  /*0530*/  VIADD R29, R21, 0xdb3d7428 ;  /* 0xdb3d7428151d7836 */ /* 0x000fe20000000000 */
[----:B------:R-:W-:Y:S01]  /*0540*/  LOP3.LUT R42, R26, R12, R31, 0x96, !PT ;  /* 0x0000000c1a2a7212 */ /* 0x000fe200078e961f */
[----:B------:R-:W-:Y:S01]  /*0550*/  IMAD.WIDE.U32 R12, R13, -0x326172a9, RZ ;  /* 0xcd9e8d570d0c7825 */ /* 0x000fe200078e00ff */
[----:B------:R-:W-:-:S03]  /*0560*/  DFMA R22, R24, R22, R24 ;  /* 0x000000161816722b */ /* 0x000fc60000000018 */
[----:B------:R-:W-:Y:S01]  /*0570*/  IMAD.WIDE.U32 R42, R42, -0x2daee0ad, RZ ;  /* 0xd2511f532a2a7825 */ /* 0x000fe200078e00ff */
[----:B------:R-:W-:-:S04]  /*0580*/  LOP3.LUT R30, R28, R30, R13, 0x96, !PT ;  /* 0x0000001e1c1e7212 */ /* 0x000fc800078e960d */
[----:B------:R-:W-:Y:S01]  /*0590*/  LOP3.LUT R31, R29, R14, R43, 0x96, !PT ;  /* 0x0000000e1d1f7212 */ /* 0x000fe200078e962b */
[----:B------:R-:W-:Y:S06]  /*05a0*/  @P0 BRA `(.L_x_6640) ;  /* 0x0000000000100947 */ /* 0x000fec0003800000 */
[----:B------:R-:W-:Y:S02]  /*05b0*/  LOP3.LUT R22, R35, 0x7fffffff, RZ, 0xc0, !PT ;  /* 0x7fffffff23167812 */ /* 0x000fe400078ec0ff */
[----:B------:R-:W-:-:S03]  /*05c0*/  MOV R44, 0x5f0 ;  /* 0x000005f0002c7802 */ /* 0x000fc60000000f00 */
[----:B------:R-:W-:-:S07]  /*05d0*/  VIADD R22, R22, 0xfff00000 ;  /* 0xfff0000016167836 */ /* 0x000fce0000000000 */
[----:B------:R-:W-:Y:S05]  /*05e0*/  CALL.REL.NOINC `($__internal_104_$__cuda_sm20_dblrcp_rn_slowpath_v3) ;  /* 0x0000000400f47944 */ /* 0x000fea0003c00000 */
.L_x_6640:
[----:B------:R-:W0:Y:S01]  /*05f0*/  LDCU UR4, c[0x0][0x370] ;  /* 0x00006e00ff0477ac */ /* 0x000e220008000800 */
[----:B------:R-:W-:Y:S01]  /*0600*/  IMAD.HI.U32 R13, R30, -0x2daee0ad, RZ ;  /* 0xd2511f531e0d7827 */ /* 0x000fe200078e00ff */
[----:B------:R-:W-:Y:S02]  /*0610*/  LOP3.LUT R36, R40, 0x3, RZ, 0xc0, !PT ;  /* 0x0000000328247812 */ /* 0x000fe400078ec0ff */
[----:B------:R-:W-:Y:S01]  /*0620*/  MOV R39, RZ ;  /* 0x000000ff00277202 */ /* 0x000fe20000000f00 */
[----:B------:R-:W-:Y:S01]  /*0630*/  IMAD.HI.U32 R35, R31, -0x326172a9, RZ ;  /* 0xcd9e8d571f237827 */ /* 0x000fe200078e00ff */
[----:B------:R-:W-:Y:S01]  /*0640*/  LOP3.LUT R42, R42, R13, RZ, 0x3c, !PT ;  /* 0x0000000d2a2a7212 */ /* 0x000fe200078e3cff */
[----:B------:R-:W1:Y:S02]  /*0650*/  LDCU.64 UR14, c[0x0][0x868] ;  /* 0x00010d00ff0e77ac */ /* 0x000e640008000a00 */
[----:B------:R-:W-:Y:S01]  /*0660*/  VIADD R37, R21, 0x96a522ad ;  /* 0x96a522ad15257836 */ /* 0x000fe20000000000 */
[----:B------:R-:W-:Y:S01]  /*0670*/  LOP3.LUT R35, R33, R12, R35, 0x96, !PT ;  /* 0x0000000c21237212 */ /* 0x000fe200078e9623 */
[----:B------:R-:W2:Y:S01]  /*0680*/  LDCU.64 UR16, c[0x0][0x860] ;  /* 0x00010c00ff1077ac */ /* 0x000ea20008000a00 */
[----:B------:R-:W3:Y:S01]  /*0690*/  LDCU.64 UR12, c[0x0][0x6c0] ;  /* 0x0000d800ff0c77ac */ /* 0x000ee20008000a00 */
[----:B0-----:R-:W-:Y:S01]  /*06a0*/  IMAD R34, R34, UR4, RZ ;  /* 0x0000000422227c24 */ /* 0x001fe2000f8e02ff */
[----:B------:R-:W0:Y:S01]  /*06b0*/  LDCU.64 UR10, c[0x0][0x520] ;  /* 0x0000a400ff0a77ac */ /* 0x000e220008000a00 */
[----:B------:R-:W4:Y:S05]  /*06c0*/  LDCU.64 UR8, c[0x0][0x380] ;  /* 0x00007000ff0877ac */ /* 0x000f2a0008000a00 */
.L_x_6645:
        /* <DEDUP_REMOVED lines=13> */
.L_x_6642:
[----:B01234-:R-:W-:Y:S05]  /*07a0*/  BSYNC.RECONVERGENT B0 ;  /* 0x0000000000007941 */ /* 0x01ffea0003800200 */
.L_x_6641:
        /* <DEDUP_REMOVED lines=49> */
.L_x_6643:
[----:B------:R-:W-:Y:S01]  /*0ac0*/  ISETP.NE.AND P0, PT, R36, 0x3, PT ;  /* 0x000000032400780c */ /* 0x000fe20003f05270 */
[----:B------:R-:W-:Y:S01]  /*0ad0*/  IMAD.MOV.U32 R41, RZ, RZ, R35 ;  /* 0x000000ffff297224 */ /* 0x000fe200078e0023 */
[----:B------:R-:W-:-:S11]  /*0ae0*/  MOV R40, R43 ;  /* 0x0000002b00287202 */ /* 0x000fd60000000f00 */
[----:B------:R-:W-:Y:S02]  /*0af0*/  @P0 IMAD.MOV.U32 R40, RZ, RZ, R42 ;  /* 0x000000ffff280224 */ /* 0x000fe400078e002a */
[----:B------:R-:W-:-:S07]  /*0b00*/  @P0 IMAD.MOV.U32 R41, RZ, RZ, R43 ;  /* 0x000000ffff290224 */ /* 0x000fce00078e002b */
.L_x_6644:
[C---:B------:R-:W-:Y:S02]  /*0b10*/  SHF.L.U32 R44, R38.reuse, 0x3, RZ ;  /* 0x00000003262c7819 */ /* 0x040fe400000006ff */
[----:B------:R-:W-:Y:S02]  /*0b20*/  SHF.L.U64.HI R25, R38, 0x3, R27 ;  /* 0x0000000326197819 */ /* 0x000fe4000001021b */
        /* <DEDUP_REMOVED lines=9> */
[----:B------:R-:W-:-:S02]  /*0bc0*/  IADD3 R44, P2, PT, R44, UR10, RZ ;  /* 0x0000000a2c2c7c10 */ /* 0x000fc4000ff5e0ff */
[----:B------:R-:W-:Y:S01]  /*0bd0*/  FMUL.FTZ R41, R41, 1 ;  /* 0x3f80000029297820 */ /* 0x000fe20000410000 */
[----:B------:R-:W-:-:S04]  /*0be0*/  FMUL.FTZ R45, R43, 1 ;  /* 0x3f8000002b2d7820 */ /* 0x000fc80000410000 */
[----:B------:R0:W1:Y:S08]  /*0bf0*/  F2F.F64.F32 R42, R45 ;  /* 0x0000002d002a7310 */ /* 0x0000700000201800 */
[----:B------:R-:W3:Y:S01]  /*0c00*/  F2F.F64.F32 R40, R41 ;  /* 0x0000002900287310 */ /* 0x000ee20000201800 */
[----:B0-----:R-:W-:Y:S01]  /*0c10*/  IADD3.X R45, PT, PT, R25, UR11, RZ, P2, !PT ;  /* 0x0000000b192d7c10 */ /* 0x001fe200097fe4ff */
[----:B-1----:R-:W-:Y:S01]  /*0c20*/  DSETP.GEU.AND P0, PT, R42, UR14, PT ;  /* 0x0000000e2a007e2a */ /* 0x002fe2000bf0e000 */
[----:B------:R-:W-:-:S05]  /*0c30*/  IMAD.MOV.U32 R42, RZ, RZ, RZ ;  /* 0x000000ffff2a7224 */ /* 0x000fca00078e00ff */
[----:B------:R-:W-:Y:S01]  /*0c40*/  FSEL R43, RZ, 1.875, P0 ;  /* 0x3ff00000ff2b7808 */ /* 0x000fe20000000000 */
[----:B---3--:R-:W-:Y:S01]  /*0c50*/  DSETP.GEU.AND P1, PT, R40, UR14, PT ;  /* 0x0000000e28007e2a */ /* 0x008fe2000bf2e000 */
[----:B------:R-:W-:-:S05]  /*0c60*/  IMAD.MOV.U32 R40, RZ, RZ, RZ ;  /* 0x000000ffff287224 */ /* 0x000fca00078e00ff */
[----:B------:R-:W-:Y:S01]  /*0c70*/  FSEL R41, RZ, 1.875, P1 ;  /* 0x3ff00000ff297808 */ /* 0x000fe20000800000 */
[----:B--2---:R-:W-:-:S05]  /*0c80*/  DMUL R12, R12, R42 ;  /* 0x0000002a0c0c7228 */ /* 0x004fca0000000000 */
[----:B------:R-:W-:Y:S01]  /*0c90*/  DMUL R14, R14, R40 ;  /* 0x000000280e0e7228 */ /* 0x000fe20000000000 */
[----:B------:R-:W-:Y:S01]  /*0ca0*/  SEL R42, RZ, 0x1, P1 ;  /* 0x00000001ff2a7807 */ /* 0x000fe20000800000 */
[----:B------:R-:W-:Y:S01]  /*0cb0*/  IMAD.HI.U32 R43, R30, -0x2daee0ad, RZ ;  /* 0xd2511f531e2b7827 */ /* 0x000fe200078e00ff */
[----:B------:R-:W-:Y:S02]  /*0cc0*/  SEL R41, RZ, 0x1, P0 ;  /* 0x00000001ff297807 */ /* 0x000fe40000000000 */
[----:B------:R-:W-:Y:S01]  /*0cd0*/  IADD3 R40, P3, PT, R38, UR12, RZ ;  /* 0x0000000c26287c10 */ /* 0x000fe2000ff7e0ff */
[-C--:B------:R-:W-:Y:S01]  /*0ce0*/  DMUL R12, R12, R22.reuse ;  /* 0x000000160c0c7228 */ /* 0x080fe20000000000 */
[----:B------:R-:W-:Y:S01]  /*0cf0*/  LEA R38, P0, R34, R38, 0x1 ;  /* 0x0000002622267211 */ /* 0x000fe200078008ff */
[----:B------:R-:W-:Y:S01]  /*0d00*/  DMUL R14, R14, R22 ;  /* 0x000000160e0e7228 */ /* 0x000fe20000000000 */
[----:B------:R-:W-:Y:S02]  /*0d10*/  PRMT R25, R42, 0x7604, R41 ;  /* 0x000076042a197816 */ /* 0x000fe40000000029 */
[----:B------:R-:W-:-:S02]  /*0d20*/  IADD3.X R41, PT, PT, R27, UR13, RZ, P3, !PT ;  /* 0x0000000d1b297c10 */ /* 0x000fc40009ffe4ff */
[----:B------:R-:W-:Y:S02]  /*0d30*/  IADD3.X R27, PT, PT, RZ, R27, RZ, P0, !PT ;  /* 0x0000001bff1b7210 */ /* 0x000fe400007fe4ff */
[----:B------:R-:W-:Y:S01]  /*0d40*/  ISETP.GE.U32.AND P0, PT, R38, UR16, PT ;  /* 0x0000001026007c0c */ /* 0x000fe2000bf06070 */
[----:B------:R0:W-:Y:S01]  /*0d50*/  STG.E.128 desc[UR6][R44.64], R12 ;  /* 0x0000000c2c007986 */ /* 0x0001e2000c101d06 */
[----:B------:R-:W-:Y:S02]  /*0d60*/  LOP3.LUT R42, R24, R43, RZ, 0x3c, !PT ;  /* 0x0000002b182a7212 */ /* 0x000fe400078e3cff */
[----:B------:R-:W-:Y:S01]  /*0d70*/  ISETP.GE.U32.AND.EX P0, PT, R27, UR17, PT, P0 ;  /* 0x000000111b007c0c */ /* 0x000fe2000bf06100 */
[----:B------:R0:W-:Y:S01]  /*0d80*/  STG.E.U16 desc[UR6][R40.64], R25 ;  /* 0x0000001928007986 */ /* 0x0001e2000c101506 */
[----:B------:R-:W-:Y:S11]  /*0d90*/  BAR.SYNC.DEFER_BLOCKING 0x0 ;  /* 0x0000000000007b1d */ /* 0x000ff60000010000 */
[----:B------:R-:W-:Y:S05]  /*0da0*/  @!P0 BRA `(.L_x_6645) ;  /* 0xfffffff800488947 */ /* 0x000fea000383ffff */
[----:B------:R-:W-:Y:S05]  /*0db0*/  EXIT ;  /* 0x000000000000794d */ /* 0x000fea0003800000 */
        .weak           $__internal_104_$__cuda_sm20_dblrcp_rn_slowpath_v3
        .type           $__internal_104_$__cuda_sm20_dblrcp_rn_slowpath_v3,@function
        .size           $__internal_104_$__cuda_sm20_dblrcp_rn_slowpath_v3,(.L_x_14232 - $__internal_104_$__cuda_sm20_dblrcp_rn_slowpath_v3)
$__internal_104_$__cuda_sm20_dblrcp_rn_slowpath_v3:
        /* <DEDUP_REMOVED lines=27> */
.L_x_6648:
        /* <DEDUP_REMOVED lines=9> */
.L_x_6646:
[----:B------:R-:W0:Y:S01]  /*1000*/  LDC R36, c[0x0][0x868] ;  /* 0x00021a00ff247b82 */ /* 0x000e220000000800 */
[----:B------:R-:W-:-:S07]  /*1010*/  LOP3.LUT R37, R23, 0x80000, RZ, 0xfc, !PT ;  /* 0x0008000017257812 */ /* 0x000fce00078efcff */
.L_x_6647:
[----:B------:R-:W-:Y:S01]  /*1020*/  IMAD.MOV.U32 R45, RZ, RZ, 0x0 ;  /* 0x00000000ff2d7424 */ /* 0x000fe200078e00ff */
[----:B------:R-:W-:Y:S01]  /*1030*/  MOV R23, R37 ;  /* 0x0000002500177202 */ /* 0x000fe20000000f00 */
[----:B0-----:R-:W-:Y:S02]  /*1040*/  IMAD.MOV.U32 R22, RZ, RZ, R36 ;  /* 0x000000ffff167224 */ /* 0x001fe400078e0024 */
[----:B------:R-:W-:Y:S05]  /*1050*/  RET.REL.NODEC R44 `(_ZN2at6native43_GLOBAL__N__7cc8d1ed_10_Dropout_cu_0e96ed3824fused_dropout_kernel_vecIddmLi1ELi2EbEEvNS_4cuda6detail10TensorInfoIKT_T1_EENS5_IS6_S8_EENS5_IT4_S8_EES8_T0_NS_15PhiloxCudaStateE) ;  /* 0xffffffec2ce87950 */ /* 0x000fea0003c3ffff */
.L_x_6649:
        /* <DEDUP_REMOVED lines=10> */
.L_x_14232:


//--------------------- .text._ZN2at6native43_GLOBAL__N__7cc8d1ed_10_Dropout_cu_0e96ed3824fused_dropout_kernel_vecIddmLi1ELi4EbEEvNS_4cuda6detail10TensorInfoIKT_T1_EENS5_IS6_S8_EENS5_IT4_S8_EES8_T0_NS_15PhiloxCudaStateE --------------------------
	.section	.text._ZN2at6native43_GLOBAL__N__7cc8d1ed_10_Dropout_cu_0e96ed3824fused_dropout_kernel_vecIddmLi1ELi4EbEEvNS_4cuda6detail10TensorInfoIKT_T1_EENS5_IS6_S8_EENS5_IT4_S8_EES8_T0_NS_15PhiloxCudaStateE,"ax",@progbits
	.align	128
.text._ZN2at6native43_GLOBAL__N__7cc8d1ed_10_Dropout_cu_0e96ed3824fused_dropout_kernel_vecIddmLi1ELi4EbEEvNS_4cuda6detail10TensorInfoIKT_T1_EENS5_IS6_S8_EENS5_IT4_S8_EES8_T0_NS_15PhiloxCudaStateE:
        .type           _ZN2at6native43_GLOBAL__N__7cc8d1ed_10_Dropout_cu_0e96ed3824fused_dropout_kernel_vecIddmLi1ELi4EbEEvNS_4cuda6detail10TensorInfoIKT_T1_EENS5_IS6_S8_EENS5_IT4_S8_EES8_T0_NS_15PhiloxCudaStateE,@function
        .size           _ZN2at6native43_GLOBAL__N__7cc8d1ed_10_Dropout_cu_0e96ed3824fused_dropout_kernel_vecIddmLi1ELi4EbEEvNS_4cuda6detail10TensorInfoIKT_T1_EENS5_IS6_S8_EENS5_IT4_S8_EES8_T0_NS_15PhiloxCudaStateE,(.L_x_14234 - _ZN2at6native43_GLOBAL__N__7cc8d1ed_10_Dropout_cu_0e96ed3824fused_dropout_kernel_vecIddmLi1ELi4EbEEvNS_4cuda6detail10TensorInfoIKT_T1_EENS5_IS6_S8_EENS5_IT4_S8_EES8_T0_NS_15PhiloxCudaStateE)
        .other          _ZN2at6native43_GLOBAL__N__7cc8d1ed_10_Dropout_cu_0e96ed3824fused_dropout_kernel_vecIddmLi1ELi4EbEEvNS_4cuda6detail10TensorInfoIKT_T1_EENS5_IS6_S8_EENS5_IT4_S8_EES8_T0_NS_15PhiloxCudaStateE,@"STO_CUDA_ENTRY STV_DEFAULT"
_ZN2at6native43_GLOBAL__N__7cc8d1ed_10_Dropout_cu_0e96ed3824fused_dropout_kernel_vecIddmLi1ELi4EbEEvNS_4cuda6detail10TensorInfoIKT_T1_EENS5_IS6_S8_EENS5_IT4_S8_EES8_T0_NS_15PhiloxCudaStateE:
        /* <DEDUP_REMOVED lines=101> */
[----:B------:R-:W-:Y:S05]  /*0650*/  CALL.REL.NOINC `($__internal_105_$__cuda_sm20_dblrcp_rn_slowpath_v3) ;  /* 0x0000000800647944 */ /* 0x000fea0003c00000 */
[----:B------:R-:W-:Y:S01]  /*0660*/  IMAD.MOV.U32 R28, RZ, RZ, R14 ;  /* 0x000000ffff1c7224 */ /* 0x000fe200078e000e */
[----:B------:R-:W-:-:S07]  /*0670*/  MOV R29, R15 ;  /* 0x0000000f001d7202 */ /* 0x000fce0000000f00 */
.L_x_6650:
        /* <DEDUP_REMOVED lines=11> */
.L_x_6655:
        /* <DEDUP_REMOVED lines=13> */
.L_x_6652:
[----:B01234-:R-:W-:Y:S05]  /*0800*/  BSYNC.RECONVERGENT B0 ;  /* 0x0000000000007941 */ /* 0x01ffea0003800200 */
.L_x_6651:
        /* <DEDUP_REMOVED lines=55> */
.L_x_6653:
        /* <DEDUP_REMOVED lines=9> */
.L_x_6654:
[C---:B------:R-:W-:Y:S01]  /*0c10*/  IMAD.SHL.U32 R46, R44.reuse, 0x8, RZ ;  /* 0x000000082c2e7824 */ /* 0x040fe200078e00ff */
[----:B------:R-:W-:-:S04]  /*0c20*/  SHF.L.U64.HI R33, R44, 0x3, R31 ;  /* 0x000000032c217819 */ /* 0x000fc8000001021f */
[----:B------:R-:W-:-:S04]  /*0c30*/  IADD3 R12, P0, PT, R46, UR8, RZ ;  /* 0x000000082e0c7c10 */ /* 0x000fc8000ff1e0ff */
[----:B------:R-:W-:-:S06]  /*0c40*/  IADD3.X R13, PT, PT, R33, UR9, RZ, P0, !PT ;  /* 0x00000009210d7c10 */ /* 0x000fcc00087fe4ff */
[----:B------:R-:W2:Y:S01]  /*0c50*/  LDG.E.ENL2.256 R16, R12, desc[UR6][R12.64] ;  /* 0xfe0000060c0c797e */ /* 0x000ea20008121910 */
[----:B------:R-:W-:Y:S01]  /*0c60*/  I2FP.F32.U32 R49, R32 ;  /* 0x0000002000317245 */ /* 0x000fe20000201000 */
[----:B------:R-:W-:Y:S01]  /*0c70*/  IMAD.MOV.U32 R32, RZ, RZ, 0x2f800000 ;  /* 0x2f800000ff207424 */ /* 0x000fe200078e00ff */
[----:B------:R-:W-:Y:S01]  /*0c80*/  I2FP.F32.U32 R45, R45 ;  /* 0x0000002d002d7245 */ /* 0x000fe20000201000 */
[----:B------:R-:W-:Y:S05]  /*0c90*/  WARPSYNC.ALL ;  /* 0x0000000000007948 */ /* 0x000fea0003800000 */
[----:B------:R-:W-:-:S04]  /*0ca0*/  FFMA.FTZ R49, R49, R32, 1.1641532182693481445e-10 ;  /* 0x2f00000031317423 */ /* 0x000fc80000010020 */
[----:B------:R-:W-:Y:S01]  /*0cb0*/  FMUL.FTZ R54, R49, 1 ;  /* 0x3f80000031367820 */ /* 0x000fe20000410000 */
[----:B------:R-:W-:Y:S01]  /*0cc0*/  I2FP.F32.U32 R49, R48 ;  /* 0x0000003000317245 */ /* 0x000fe20000201000 */
[----:B------:R-:W-:Y:S01]  /*0cd0*/  FFMA.FTZ R48, R45, R32, 1.1641532182693481445e-10 ;  /* 0x2f0000002d307423 */ /* 0x000fe20000010020 */
[----:B------:R-:W-:-:S03]  /*0ce0*/  I2FP.F32.U32 R45, R47 ;  /* 0x0000002f002d7245 */ /* 0x000fc60000201000 */
[-C--:B------:R-:W-:Y:S01]  /*0cf0*/  FFMA.FTZ R49, R49, R32.reuse, 1.1641532182693481445e-10 ;  /* 0x2f00000031317423 */ /* 0x080fe20000010020 */
[----:B------:R-:W-:Y:S01]  /*0d00*/  FMUL.FTZ R47, R48, 1 ;  /* 0x3f800000302f7820 */ /* 0x000fe20000410000 */
[----:B------:R-:W-:Y:S01]  /*0d10*/  FFMA.FTZ R45, R45, R32, 1.1641532182693481445e-10 ;  /* 0x2f0000002d2d7423 */ /* 0x000fe20000010020 */
[----:B------:R-:W0:Y:S01]  /*0d20*/  F2F.F64.F32 R54, R54 ;  /* 0x0000003600367310 */ /* 0x000e220000201800 */
[----:B------:R-:W-:Y:S02]  /*0d30*/  FMUL.FTZ R56, R49, 1 ;  /* 0x3f80000031387820 */ /* 0x000fe40000410000 */
[----:B------:R-:W-:-:S05]  /*0d40*/  FMUL.FTZ R45, R45, 1 ;  /* 0x3f8000002d2d7820 */ /* 0x000fca0000410000 */
[----:B------:R-:W1:Y:S01]  /*0d50*/  F2F.F64.F32 R50, R56 ;  /* 0x0000003800327310 */ /* 0x000e620000201800 */
[----:B0-----:R-:W-:-:S07]  /*0d60*/  DSETP.GEU.AND P0, PT, R54, UR14, PT ;  /* 0x0000000e36007e2a */ /* 0x001fce000bf0e000 */
[----:B------:R-:W0:Y:S01]  /*0d70*/  F2F.F64.F32 R48, R45 ;  /* 0x0000002d00307310 */ /* 0x000e220000201800 */
[----:B-1----:R-:W-:-:S07]  /*0d80*/  DSETP.GEU.AND P2, PT, R50, UR14, PT ;  /* 0x0000000e32007e2a */ /* 0x002fce000bf4e000 */
[----:B------:R1:W3:Y:S01]  /*0d90*/  F2F.F64.F32 R52, R47 ;  /* 0x0000002f00347310 */ /* 0x0002e20000201800 */
[----:B------:R-:W-:Y:S01]  /*0da0*/  IMAD.MOV.U32 R50, RZ, RZ, RZ ;  /* 0x000000ffff327224 */ /* 0x000fe200078e00ff */
[----:B0-----:R-:W-:Y:S01]  /*0db0*/  DSETP.GEU.AND P3, PT, R48, UR14, PT ;  /* 0x0000000e30007e2a */ /* 0x001fe2000bf6e000 */
[----:B-1----:R-:W-:Y:S01]  /*0dc0*/  SEL R47, RZ, 0x1, P0 ;  /* 0x00000001ff2f7807 */ /* 0x002fe20000000000 */
[----:B------:R-:W-:Y:S01]  /*0dd0*/  IMAD.MOV.U32 R48, RZ, RZ, RZ ;  /* 0x000000ffff307224 */ /* 0x000fe200078e00ff */
[----:B------:R-:W-:-:S03]  /*0de0*/  FSEL R49, RZ, 1.875, P2 ;  /* 0x3ff00000ff317808 */ /* 0x000fc60001000000 */
[----:B------:R-:W-:Y:S01]  /*0df0*/  SEL R45, RZ, 0x1, P3 ;  /* 0x00000001ff2d7807 */ /* 0x000fe20001800000 */
[----:B---3--:R-:W-:Y:S01]  /*0e00*/  DSETP.GEU.AND P1, PT, R52, UR14, PT ;  /* 0x0000000e34007e2a */ /* 0x008fe2000bf2e000 */
[----:B------:R-:W-:Y:S02]  /*0e10*/  FSEL R53, RZ, 1.875, P0 ;  /* 0x3ff00000ff357808 */ /* 0x000fe40000000000 */
[----:B------:R-:W-:-:S03]  /*0e20*/  IADD3 R46, P0, PT, R46, UR10, RZ ;  /* 0x0000000a2e2e7c10 */ /* 0x000fc6000ff1e0ff */
[----:B------:R-:W-:Y:S02]  /*0e30*/  SEL R32, RZ, 0x1, P1 ;  /* 0x00000001ff207807 */ /* 0x000fe40000800000 */
[----:B------:R-:W-:Y:S02]  /*0e40*/  FSEL R51, RZ, 1.875, P1 ;  /* 0x3ff00000ff337808 */ /* 0x000fe40000800000 */
[----:B------:R-:W-:Y:S01]  /*0e50*/  MOV R52, RZ ;  /* 0x000000ff00347202 */ /* 0x000fe20000000f00 */
[----:B--2---:R-:W-:Y:S01]  /*0e60*/  DMUL R16, R16, R48 ;  /* 0x0000003010107228 */ /* 0x004fe20000000000 */
[----:B------:R-:W-:-:S04]  /*0e70*/  FSEL R49, RZ, 1.875, P3 ;  /* 0x3ff00000ff317808 */ /* 0x000fc80001800000 */
[----:B------:R-:W-:Y:S02]  /*0e80*/  DMUL R12, R12, R52 ;  /* 0x000000340c0c7228 */ /* 0x000fe40000000000 */
[----:B------:R-:W-:Y:S01]  /*0e90*/  DMUL R14, R14, R50 ;  /* 0x000000320e0e7228 */ /* 0x000fe20000000000 */
[----:B------:R-:W-:Y:S01]  /*0ea0*/  SEL R50, RZ, 0x1, P2 ;  /* 0x00000001ff327807 */ /* 0x000fe20001000000 */
[----:B------:R-:W-:Y:S01]  /*0eb0*/  DMUL R18, R18, R48 ;  /* 0x0000003012127228 */ /* 0x000fe20000000000 */
[----:B------:R-:W-:-:S03]  /*0ec0*/  PRMT R48, R47, 0x3340, R32 ;  /* 0x000033402f307816 */ /* 0x000fc60000000020 */
[-C--:B------:R-:W-:Y:S01]  /*0ed0*/  DMUL R12, R12, R28.reuse ;  /* 0x0000001c0c0c7228 */ /* 0x080fe20000000000 */
[----:B------:R-:W-:Y:S01]  /*0ee0*/  IADD3 R32, P1, PT, R44, UR12, RZ ;  /* 0x0000000c2c207c10 */ /* 0x000fe2000ff3e0ff */
[-C--:B------:R-:W-:Y:S01]  /*0ef0*/  DMUL R14, R14, R28.reuse ;  /* 0x0000001c0e0e7228 */ /* 0x080fe20000000000 */
[----:B------:R-:W-:Y:S01]  /*0f00*/  IADD3.X R47, PT, PT, R33, UR11, RZ, P0, !PT ;  /* 0x0000000b212f7c10 */ /* 0x000fe200087fe4ff */
[-C--:B------:R-:W-:Y:S01]  /*0f10*/  DMUL R16, R16, R28.reuse ;  /* 0x0000001c10107228 */ /* 0x080fe20000000000 */
[----:B------:R-:W-:Y:S01]  /*0f20*/  LEA R44, P0, R30, R44, 0x2 ;  /* 0x0000002c1e2c7211 */ /* 0x000fe200078010ff */
[----:B------:R-:W-:Y:S01]  /*0f30*/  DMUL R18, R18, R28 ;  /* 0x0000001c12127228 */ /* 0x000fe20000000000 */
[----:B------:R-:W-:Y:S02]  /*0f40*/  IADD3.X R33, PT, PT, R31, UR13, RZ, P1, !PT ;  /* 0x0000000d1f217c10 */ /* 0x000fe40008ffe4ff */
[----:B------:R-:W-:Y:S02]  /*0f50*/  IADD3.X R31, PT, PT, RZ, R31, RZ, P0, !PT ;  /* 0x0000001fff1f7210 */ /* 0x000fe400007fe4ff */
[----:B------:R-:W-:-:S02]  /*0f60*/  ISETP.GE.U32.AND P0, PT, R44, UR16, PT ;  /* 0x000000102c007c0c */ /* 0x000fc4000bf06070 */
[----:B------:R-:W-:Y:S01]  /*0f70*/  PRMT R45, R50, 0x3340, R45 ;  /* 0x00003340322d7816 */ /* 0x000fe2000000002d */
[----:B------:R0:W-:Y:S01]  /*0f80*/  STG.E.ENL2.256 desc[UR6][R46.64], R12, R16 ;  /* 0xf800000c2e10797f */ /* 0x0001e2000f121806 */
[----:B------:R-:W-:Y:S02]  /*0f90*/  ISETP.GE.U32.AND.EX P0, PT, R31, UR17, PT, P0 ;  /* 0x000000111f007c0c */ /* 0x000fe4000bf06100 */
[----:B------:R-:W-:-:S05]  /*0fa0*/  PRMT R45, R48, 0x5410, R45 ;  /* 0x00005410302d7816 */ /* 0x000fca000000002d */
[----:B------:R0:W-:Y:S01]  /*0fb0*/  STG.E desc[UR6][R32.64], R45 ;  /* 0x0000002d20007986 */ /* 0x0001e2000c101906 */
[----:B------:R-:W-:Y:S06]  /*0fc0*/  BAR.SYNC.DEFER_BLOCKING 0x0 ;  /* 0x0000000000007b1d */ /* 0x000fec0000010000 */
[----:B------:R-:W-:Y:S05]  /*0fd0*/  @!P0 BRA `(.L_x_6655) ;  /* 0xfffffff400d48947 */ /* 0x000fea000383ffff */
[----:B------:R-:W-:Y:S05]  /*0fe0*/  EXIT ;  /* 0x000000000000794d */ /* 0x000fea0003800000 */
        .weak           $__internal_105_$__cuda_sm20_dblrcp_rn_slowpath_v3
        .type           $__internal_105_$__cuda_sm20_dblrcp_rn_slowpath_v3,@function
        .size           $__internal_105_$__cuda_sm20_dblrcp_rn_slowpath_v3,(.L_x_14234 - $__internal_105_$__cuda_sm20_dblrcp_rn_slowpath_v3)
$__internal_105_$__cuda_sm20_dblrcp_rn_slowpath_v3:
        /* <DEDUP_REMOVED lines=27> */
.L_x_6658:
        /* <DEDUP_REMOVED lines=10> */
.L_x_6656:
[----:B------:R-:W0:Y:S01]  /*1240*/  LDC R14, c[0x0][0x868] ;  /* 0x00021a00ff0e7b82 */ /* 0x000e220000000800 */
[----:B------:R-:W-:-:S07]  /*1250*/  LOP3.LUT R15, R18, 0x80000, RZ, 0xfc, !PT ;  /* 0x00080000120f7812 */ /* 0x000fce00078efcff */
.L_x_6657:
[----:B------:R-:W-:-:S04]  /*1260*/  IMAD.MOV.U32 R29, RZ, RZ, 0x0 ;  /* 0x00000000ff1d7424 */ /* 0x000fc800078e00ff */
[----:B0-----:R-:W-:Y:S05]  /*1270*/  RET.REL.NODEC R28 `(_ZN2at6native43_GLOBAL__N__7cc8d1ed_10_Dropout_cu_0e96ed3824fused_dropout_kernel_vecIddmLi1ELi4EbEEvNS_4cuda6detail10TensorInfoIKT_T1_EENS5_IS6_S8_EENS5_IT4_S8_EES8_T0_NS_15PhiloxCudaStateE) ;  /* 0xffffffec1c607950 */ /* 0x001fea0003c3ffff */
.L_x_6659:
        /* <DEDUP_REMOVED lines=16> */
.L_x_14234:


//--------------------- .text._ZN2at6native43_GLOBAL__N__7cc8d1ed_10_Dropout_cu_0e96ed3824fused_dropout_kernel_vecIddmLi1ELi8EbEEvNS_4cuda6detail10TensorInfoIKT_T1_EENS5_IS6_S8_EENS5_IT4_S8_EES8_T0_NS_15PhiloxCudaStateE --------------------------
	.section	.text._ZN2at6native43_GLOBAL__N__7cc8d1ed_10_Dropout_cu_0e96ed3824fused_dropout_kernel_vecIddmLi1ELi8EbEEvNS_4cuda6detail10TensorInfoIKT_T1_EENS5_IS6_S8_EENS5_IT4_S8_EES8_T0_NS_15PhiloxCudaStateE,"ax",@progbits
	.align	128
.text._ZN2at6native43_GLOBAL__N__7cc8d1ed_10_Dropout_cu_0e96ed3824fused_dropout_kernel_vecIddmLi1ELi8EbEEvNS_4cuda6detail10TensorInfoIKT_T1_EENS5_IS6_S8_EENS5_IT4_S8_EES8_T0_NS_15PhiloxCudaStateE:
        .type           _ZN2at6native43_GLOBAL__N__7cc8d1ed_10_Dropout_cu_0e96ed3824fused_dropout_kernel_vecIddmLi1ELi8EbEEvNS_4cuda6detail10TensorInfoIKT_T1_EENS5_IS6_S8_EENS5_IT4_S8_EES8_T0_NS_15PhiloxCudaStateE,@function
        .size           _ZN2at6native43_GLOBAL__N__7cc8d1ed_10_Dropout_cu_0e96ed3824fused_dropout_kernel_vecIddmLi1ELi8EbEEvNS_4cuda6detail10TensorInfoIKT_T1_EENS5_IS6_S8_EENS5_IT4_S8_EES8_T0_NS_15PhiloxCudaStateE,(.L_x_14236 - _ZN2at6native43_GLOBAL__N__7cc8d1ed_10_Dropout_cu_0e96ed3824fused_dropout_kernel_vecIddmLi1ELi8EbEEvNS_4cuda6detail10TensorInfoIKT_T1_EENS5_IS6_S8_EENS5_IT4_S8_EES8_T0_NS_15PhiloxCudaStateE)
        .other          _ZN2at6native43_GLOBAL__N__7cc8d1ed_10_Dropout_cu_0e96ed3824fused_dropout_kernel_vecIddmLi1ELi8EbEEvNS_4cuda6detail10TensorInfoIKT_T1_EENS5_IS6_S8_EENS5_IT4_S8_EES8_T0_NS_15PhiloxCudaStateE,@"STO_CUDA_ENTRY STV_DEFAULT"
_ZN2at6native43_GLOBAL__N__7cc8d1ed_10_Dropout_cu_0e96ed3824fused_dropout_kernel_vecIddmLi1ELi8EbEEvNS_4cuda6detail10TensorInfoIKT_T1_EENS5_IS6_S8_EENS5_IT4_S8_EES8_T0_NS_15PhiloxCudaStateE:
        /* <DEDUP_REMOVED lines=20> */
[----:B------:R-:W-:-:S04]  /*0140*/  IMAD.WIDE.U32 R46, R37, 0x8, RZ ;  /* 0x00000008252e7825 */ /* 0x000fc800078e00ff */
[----:B------:R-:W-:Y:S01]  /*0150*/  IMAD.WIDE.U32 R6, R37, -0x326172a9, RZ ;  /* 0xcd9e8d5725067825 */ /* 0x000fe200078e00ff */
[----:B-1----:R-:W-:-:S05]  /*0160*/  @P0 IADD3 R36, P1, PT, R2, R5, RZ ;  /* 0x0000000502240210 */ /* 0x002fca0007f3e0ff */
        /* <DEDUP_REMOVED lines=15> */
[----:B------:R-:W0:Y:S01]  /*0260*/  LDC R20, c[0x0][0x86c] ;  /* 0x00021b00ff147b82 */ /* 0x000e220000000800 */
[----:B------:R-:W-:Y:S01]  /*0270*/  IMAD.WIDE.U32 R14, R14, -0x326172a9, RZ ;  /* 0xcd9e8d570e0e7825 */ /* 0x000fe200078e00ff */
[----:B------:R-:W-:Y:S02]  /*0280*/  IADD3 R3, PT, PT, R50, 0x3c6ef372, RZ ;  /* 0x3c6ef37232037810 */ /* 0x000fe40007ffe0ff */
[----:B------:R-:W-:Y:S01]  /*0290*/  IADD3 R7, PT, PT, R51, -0x126145ec, RZ ;  /* 0xed9eba1433077810 */ /* 0x000fe20007ffe0ff */
[----:B------:R-:W-:Y:S01]  /*02a0*/  IMAD.WIDE.U32 R12, R12, -0x2daee0ad, RZ ;  /* 0xd2511f530c0c7825 */ /* 0x000fe200078e00ff */
[----:B------:R-:W-:Y:S02]  /*02b0*/  LOP3.LUT R10, R3, R10, R15, 0x96, !PT ;  /* 0x0000000a030a7212 */ /* 0x000fe400078e960f */
[----:B------:R-:W1:Y:S01]  /*02c0*/  LDC.64 R16, c[0x0][0x868] ;  /* 0x00021a00ff107b82 */ /* 0x000e620000000a00 */
[----:B------:R-:W-:Y:S01]  /*02d0*/  VIADD R4, R51, 0x76cf5d0a ;  /* 0x76cf5d0a33047836 */ /* 0x000fe20000000000 */
[----:B------:R-:W-:Y:S01]  /*02e0*/  IADD3 R30, PT, PT, R50, 0x5384540f, RZ ;  /* 0x5384540f321e7810 */ /* 0x000fe20007ffe0ff */
[----:B------:R-:W-:Y:S01]  /*02f0*/  IMAD.WIDE.U32 R10, R10, -0x2daee0ad, RZ ;  /* 0xd2511f530a0a7825 */ /* 0x000fe200078e00ff */
[----:B------:R-:W-:-:S02]  /*0300*/  MOV R35, R47 ;  /* 0x0000002f00237202 */ /* 0x000fc40000000f00 */
[----:B------:R-:W-:Y:S01]  /*0310*/  LOP3.LUT R18, R4, R8, R13, 0x96, !PT ;  /* 0x0000000804127212 */ /* 0x000fe200078e960d */
[----:B------:R-:W-:Y:S01]  /*0320*/  VIADD R5, R51, 0x32370b8f ;  /* 0x32370b8f33057836 */ /* 0x000fe20000000000 */
[----:B------:R-:W-:Y:S01]  /*0330*/  LOP3.LUT R36, R36, 0x3, RZ, 0xc0, !PT ;  /* 0x0000000324247812 */ /* 0x000fe200078ec0ff */
[----:B------:R-:W-:Y:S02]  /*0340*/  VIADD R6, R50, 0xdaa66d2b ;  /* 0xdaa66d2b32067836 */ /* 0x000fe40000000000 */
[----:B------:R-:W-:Y:S01]  /*0350*/  IMAD.WIDE.U32 R18, R18, -0x326172a9, RZ ;  /* 0xcd9e8d5712127825 */ /* 0x000fe200078e00ff */
[----:B------:R-:W-:-:S03]  /*0360*/  LOP3.LUT R22, R5, R12, R11, 0x96, !PT ;  /* 0x0000000c05167212 */ /* 0x000fc600078e960b */
[----:B------:R-:W-:Y:S01]  /*0370*/  VIADD R8, R50, 0x78dde6e4 ;  /* 0x78dde6e432087836 */ /* 0x000fe20000000000 */
[----:B------:R-:W-:Y:S01]  /*0380*/  LOP3.LUT R14, R6, R14, R19, 0x96, !PT ;  /* 0x0000000e060e7212 */ /* 0x000fe200078e9613 */
[----:B------:R-:W-:Y:S01]  /*0390*/  IMAD.WIDE.U32 R22, R22, -0x326172a9, RZ ;  /* 0xcd9e8d5716167825 */ /* 0x000fe200078e00ff */
[----:B0-----:R-:W1:Y:S01]  /*03a0*/  MUFU.RCP64H R13, R20 ;  /* 0x00000014000d7308 */ /* 0x001e620000001800 */
[----:B------:R-:W-:Y:S02]  /*03b0*/  IADD3 R12, PT, PT, R20, 0x300402, RZ ;  /* 0x00300402140c7810 */ /* 0x000fe40007ffe0ff */
[----:B------:R-:W-:Y:S01]  /*03c0*/  IMAD.WIDE.U32 R14, R14, -0x2daee0ad, RZ ;  /* 0xd2511f530e0e7825 */ /* 0x000fe200078e00ff */
[----:B------:R-:W-:Y:S02]  /*03d0*/  LOP3.LUT R18, R8, R18, R23, 0x96, !PT ;  /* 0x0000001208127212 */ /* 0x000fe400078e9617 */
[----:B------:R-:W-:Y:S01]  /*03e0*/  FSETP.GEU.AND P0, PT, |R12|, 5.8789094863358348022e-39, PT ;  /* 0x004004020c00780b */ /* 0x000fe20003f0e200 */
[----:B------:R-:W-:Y:S01]  /*03f0*/  VIADD R9, R51, 0xa9066899 ;  /* 0xa906689933097836 */ /* 0x000fe20000000000 */
[----:B------:R-:W-:Y:S01]  /*0400*/  LOP3.LUT R24, R7, R10, R15, 0x96, !PT ;  /* 0x0000000a07187212 */ /* 0x000fe200078e960f */
[----:B------:R-:W-:-:S04]  /*0410*/  IMAD.WIDE.U32 R18, R18, -0x2daee0ad, RZ ;  /* 0xd2511f5312127825 */ /* 0x000fc800078e00ff */
[----:B------:R-:W-:Y:S01]  /*0420*/  IMAD.WIDE.U32 R24, R24, -0x326172a9, RZ ;  /* 0xcd9e8d5718187825 */ /* 0x000fe200078e00ff */
[----:B------:R-:W-:-:S03]  /*0430*/  LOP3.LUT R14, R9, R14, R19, 0x96, !PT ;  /* 0x0000000e090e7212 */ /* 0x000fc600078e9613 */
[C---:B------:R-:W-:Y:S01]  /*0440*/  VIADD R10, R50.reuse, 0x1715609d ;  /* 0x1715609d320a7836 */ /* 0x040fe20000000000 */
[----:B-1----:R-:W-:Y:S01]  /*0450*/  DFMA R26, R12, -R16, 1 ;  /* 0x3ff000000c1a742b */ /* 0x002fe20000000810 */
[----:B------:R-:W-:Y:S02]  /*0460*/  VIADD R11, R50, 0xb54cda56 ;  /* 0xb54cda56320b7836 */ /* 0x000fe40000000000 */
[----:B------:R-:W-:Y:S01]  /*0470*/  IMAD.WIDE.U32 R14, R14, -0x326172a9, RZ ;  /* 0xcd9e8d570e0e7825 */ /* 0x000fe200078e00ff */
[----:B------:R-:W-:-:S03]  /*0480*/  LOP3.LUT R22, R10, R22, R25, 0x96, !PT ;  /* 0x000000160a167212 */ /* 0x000fc600078e9619 */
[----:B------:R-:W-:Y:S01]  /*0490*/  VIADD R28, R51, 0x646e171e ;  /* 0x646e171e331c7836 */ /* 0x000fe20000000000 */
[----:B------:R-:W-:Y:S01]  /*04a0*/  LOP3.LUT R44, R11, R24, R15, 0x96, !PT ;  /* 0x000000180b2c7212 */ /* 0x000fe200078e960f */
[----:B------:R-:W-:Y:S01]  /*04b0*/  IMAD.WIDE.U32 R22, R22, -0x2daee0ad, RZ ;  /* 0xd2511f5316167825 */ /* 0x000fe200078e00ff */
[----:B------:R-:W-:-:S03]  /*04c0*/  DFMA R48, R26, R26, R26 ;  /* 0x0000001a1a30722b */ /* 0x000fc6000000001a */
[----:B------:R-:W-:Y:S01]  /*04d0*/  VIADD R29, R51, 0x1fd5c5a3 ;  /* 0x1fd5c5a3331d7836 */ /* 0x000fe20000000000 */
[----:B------:R-:W-:Y:S01]  /*04e0*/  LOP3.LUT R18, R28, R18, R23, 0x96, !PT ;  /* 0x000000121c127212 */ /* 0x000fe200078e9617 */
[----:B------:R-:W-:-:S03]  /*04f0*/  IMAD.WIDE.U32 R44, R44, -0x2daee0ad, RZ ;  /* 0xd2511f532c2c7825 */ /* 0x000fc600078e00ff */
[----:B------:R-:W-:Y:S01]  /*0500*/  DFMA R48, R12, R48, R12 ;  /* 0x000000300c30722b */ /* 0x000fe2000000000c */
[----:B------:R-:W-:Y:S01]  /*0510*/  IMAD.WIDE.U32 R18, R18, -0x326172a9, RZ ;  /* 0xcd9e8d5712127825 */ /* 0x000fe200078e00ff */
[----:B------:R-:W-:-:S03]  /*0520*/  LOP3.LUT R15, R29, R22, R45, 0x96, !PT ;  /* 0x000000161d0f7212 */ /* 0x000fc600078e962d */
[----:B------:R-:W-:Y:S01]  /*0530*/  VIADD R31, R50, 0xf1bbcdc8 ;  /* 0xf1bbcdc8321f7836 */ /* 0x000fe20000000000 */
[----:B------:R-:W-:Y:S01]  /*0540*/  LOP3.LUT R42, R30, R14, R19, 0x96, !PT ;  /* 0x0000000e1e2a7212 */ /* 0x000fe200078e9613 */
[----:B------:R-:W-:Y:S01]  /*0550*/  IMAD.WIDE.U32 R14, R15, -0x326172a9, RZ ;  /* 0xcd9e8d570f0e7825 */ /* 0x000fe200078e00ff */
[----:B------:R-:W-:-:S03]  /*0560*/  DFMA R16, R48, -R16, 1 ;  /* 0x3ff000003010742b */ /* 0x000fc60000000810 */
[----:B------:R-:W-:Y:S01]  /*0570*/  IMAD.WIDE.U32 R42, R42, -0x2daee0ad, RZ ;  /* 0xd2511f532a2a7825 */ /* 0x000fe200078e00ff */
[----:B------:R-:W-:-:S03]  /*0580*/  LOP3.LUT R40, R31, R18, R15, 0x96, !PT ;  /* 0x000000121f287212 */ /* 0x000fc600078e960f */
[----:B------:R-:W-:Y:S01]  /*0590*/  VIADD R32, R51, 0xdb3d7428 ;  /* 0xdb3d742833207836 */ /* 0x000fe20000000000 */
[----:B------:R-:W-:Y:S01]  /*05a0*/  DFMA R48, R48, R16, R48 ;  /* 0x000000103030722b */ /* 0x000fe20000000030 */
[----:B------:R-:W-:-:S03]  /*05b0*/  IMAD.HI.U32 R13, R40, -0x2daee0ad, RZ ;  /* 0xd2511f53280d7827 */ /* 0x000fc600078e00ff */
[----:B------:R-:W-:Y:S01]  /*05c0*/  LOP3.LUT R44, R32, R44, R43, 0x96, !PT ;  /* 0x0000002c202c7212 */ /* 0x000fe200078e962b */
[----:B------:R-:W-:Y:S01]  /*05d0*/  VIADD R33, R50, 0x8ff34781 ;  /* 0x8ff3478132217836 */ /* 0x000fe20000000000 */
[----:B------:R-:W-:Y:S01]  /*05e0*/  LOP3.LUT R42, R42, R13, RZ, 0x3c, !PT ;  /* 0x0000000d2a2a7212 */ /* 0x000fe200078e3cff */
[----:B------:R-:W-:Y:S02]  /*05f0*/  VIADD R21, R51, 0x96a522ad ;  /* 0x96a522ad33157836 */ /* 0x000fe40000000000 */
[----:B------:R-:W-:-:S05]  /*0600*/  IMAD.HI.U32 R15, R44, -0x326172a9, RZ ;  /* 0xcd9e8d572c0f7827 */ /* 0x000fca00078e00ff */
[----:B------:R-:W-:Y:S01]  /*0610*/  LOP3.LUT R41, R33, R14, R15, 0x96, !PT ;  /* 0x0000000e21297212 */ /* 0x000fe200078e960f */
[----:B------:R-:W-:Y:S06]  /*0620*/  @P0 BRA `(.L_x_6660) ;  /* 0x0000000000100947 */ /* 0x000fec0003800000 */
[----:B------:R-:W-:-:S05]  /*0630*/  LOP3.LUT R20, R20, 0x7fffffff, RZ, 0xc0, !PT ;  /* 0x7fffffff14147812 */ /* 0x000fca00078ec0ff */
[----:B------:R-:W-:Y:S01]  /*0640*/  VIADD R19, R20, 0xfff00000 ;  /* 0xfff0000014137836 */ /* 0x000fe20000000000 */
[----:B------:R-:W-:-:S07]  /*0650*/  MOV R20, 0x670 ;  /* 0x0000067000147802 */ /* 0x000fce0000000f00 */
[----:B------:R-:W-:Y:S05]  /*0660*/  CALL.REL.NOINC `($__internal_106_$__cuda_sm20_dblrcp_rn_slowpath_v3) ;  /* 0x00000010002c7944 */ /* 0x000fea0003c00000 */
.L_x_6660:
[----:B------:R-:W0:Y:S01]  /*0670*/  LDCU UR4, c[0x0][0x370] ;  /* 0x00006e00ff0477ac */ /* 0x000e220008000800 */
[----:B------:R-:W-:Y:S01]  /*0680*/  LOP3.LUT R42, R42, R21, RZ, 0x3c, !PT ;  /* 0x000000152a2a7212 */ /* 0x000fe200078e3cff */
[----:B------:R-:W-:Y:S02]  /*0690*/  IMAD R44, R44, -0x326172a9, RZ ;  /* 0xcd9e8d572c2c7824 */ /* 0x000fe400078e02ff */
[----:B------:R-:W-:Y:S01]  /*06a0*/  IMAD.MOV.U32 R43, RZ, RZ, RZ ;  /* 0x000000ffff2b7224 */ /* 0x000fe200078e00ff */
[----:B------:R-:W1:Y:S01]  /*06b0*/  LDCU.64 UR14, c[0x0][0x868] ;  /* 0x00010d00ff0e77ac */ /* 0x000e620008000a00 */
[----:B------:R-:W2:Y:S01]  /*06c0*/  LDCU.64 UR16, c[0x0][0x860] ;  /* 0x00010c00ff1077ac */ /* 0x000ea20008000a00 */
[----:B------:R-:W3:Y:S01]  /*06d0*/  LDCU.64 UR12, c[0x0][0x6c0] ;  /* 0x0000d800ff0c77ac */ /* 0x000ee20008000a00 */
[----:B------:R-:W4:Y:S01]  /*06e0*/  LDCU.64 UR10, c[0x0][0x520] ;  /* 0x0000a400ff0a77ac */ /* 0x000f220008000a00 */
[----:B0-----:R-:W-:Y:S01]  /*06f0*/  IMAD R34, R34, UR4, RZ ;  /* 0x0000000422227c24 */ /* 0x001fe2000f8e02ff */
[----:B------:R-:W0:Y:S06]  /*0700*/  LDCU.64 UR8, c[0x0][0x380] ;  /* 0x00007000ff0877ac */ /* 0x000e2c0008000a00 */
.L_x_6669:
        /* <DEDUP_REMOVED lines=13> */
.L_x_6662:
[----:B01234-:R-:W-:Y:S05]  /*07e0*/  BSYNC.RECONVERGENT B0 ;  /* 0x0000000000007941 */ /* 0x01ffea0003800200 */
.L_x_6661:
[----:B------:R-:W-:Y:S01]  /*07f0*/  IMAD.WIDE.U32 R12, R37, -0x326172a9, RZ ;  /* 0xcd9e8d57250c7825 */ /* 0x000fe200078e00ff */
[----:B------:R-:W-:Y:S02]  /*0800*/  LOP3.LUT R14, R43, R14, R51, 0x96, !PT ;  /* 0x0000000e2b0e7212 */ /* 0x000fe400078e9633 */
[----:B------:R-:W-:Y:S01]  /*0810*/  ISETP.GT.AND P0, PT, R36, 0x1, PT ;  /* 0x000000012400780c */ /* 0x000fe20003f04270 */
[----:B------:R-:W-:Y:S01]  /*0820*/  IMAD.MOV.U32 R25, RZ, RZ, -0x2daee0ad ;  /* 0xd2511f53ff197424 */ /* 0x000fe200078e00ff */
[----:B------:R-:W-:Y:S01]  /*0830*/  LOP3.LUT R16, R39, R13, R50, 0x96, !PT ;  /* 0x0000000d27107212 */ /* 0x000fe200078e9632 */
[----:B------:R-:W-:Y:S01]  /*0840*/  IMAD.WIDE.U32 R14, R14, -0x326172a9, RZ ;  /* 0xcd9e8d570e0e7825 */ /* 0x000fe200078e00ff */
[----:B------:R-:W-:-:S03]  /*0850*/  IADD3 R21, PT, PT, R51, -0x695add53, RZ ;  /* 0x96a522ad33157810 */ /* 0x000fc60007ffe0ff */
        /* <DEDUP_REMOVED lines=47> */
.L_x_6663:
        /* <DEDUP_REMOVED lines=9> */
.L_x_6664:
        /* <DEDUP_REMOVED lines=13> */
.L_x_6666:
[----:B------:R-:W-:Y:S05]  /*0cb0*/  BSYNC.RECONVERGENT B0 ;  /* 0x0000000000007941 */ /* 0x000fea0003800200 */
.L_x_6665:
[----:B------:R-:W-:Y:S01]  /*0cc0*/  IMAD.WIDE.U32 R12, R37, -0x326172a9, RZ ;  /* 0xcd9e8d57250c7825 */ /* 0x000fe200078e00ff */
[----:B------:R-:W-:-:S03]  /*0cd0*/  LOP3.LUT R14, R43, R14, R51, 0x96, !PT ;  /* 0x0000000e2b0e7212 */ /* 0x000fc600078e9633 */
[----:B------:R-:W-:Y:S01]  /*0ce0*/  HFMA2 R53, -RZ, RZ, 0.1171875, 0 ;  /* 0x2f800000ff357431 */ /* 0x000fe200000001ff */
[----:B------:R-:W-:Y:S01]  /*0cf0*/  I2FP.F32.U32 R24, R44 ;  /* 0x0000002c00187245 */ /* 0x000fe20000201000 */
        /* <DEDUP_REMOVED lines=34> */
[----:B------:R-:W-:Y:S01]  /*0f20*/  FFMA.FTZ R13, R24, R53, 1.1641532182693481445e-10 ;  /* 0x2f000000180d7423 */ /* 0x000fe20000010035 */
[----:B------:R-:W-:Y:S02]  /*0f30*/  I2FP.F32.U32 R18, R41 ;  /* 0x0000002900127245 */ /* 0x000fe40000201000 */
[----:B------:R-:W-:Y:S01]  /*0f40*/  LOP3.LUT R40, R31, R14, R17, 0x96, !PT ;  /* 0x0000000e1f287212 */ /* 0x000fe200078e9611 */
[----:B------:R-:W-:-:S04]  /*0f50*/  IMAD.WIDE.U32 R14, R15, -0x326172a9, RZ ;  /* 0xcd9e8d570f0e7825 */ /* 0x000fc800078e00ff */
[----:B------:R-:W-:Y:S01]  /*0f60*/  IMAD.HI.U32 R42, R40, -0x2daee0ad, RZ ;  /* 0xd2511f53282a7827 */ /* 0x000fe200078e00ff */
[----:B------:R-:W-:-:S03]  /*0f70*/  LOP3.LUT R41, R33, R16, R15, 0x96, !PT ;  /* 0x0000001021297212 */ /* 0x000fc600078e960f */
[----:B------:R-:W-:Y:S01]  /*0f80*/  FFMA.FTZ R16, R18, R53, 1.1641532182693481445e-10 ;  /* 0x2f00000012107423 */ /* 0x000fe20000010035 */
[----:B------:R-:W-:Y:S01]  /*0f90*/  IMAD.MOV.U32 R44, RZ, RZ, R14 ;  /* 0x000000ffff2c7224 */ /* 0x000fe200078e000e */
[----:B------:R-:W-:Y:S02]  /*0fa0*/  LOP3.LUT R42, R21, R12, R42, 0x96, !PT ;  /* 0x0000000c152a7212 */ /* 0x000fe400078e962a */
[----:B------:R-:W-:Y:S02]  /*0fb0*/  I2FP.F32.U32 R12, R20 ;  /* 0x00000014000c7245 */ /* 0x000fe40000201000 */
[----:B------:R-:W-:-:S03]  /*0fc0*/  I2FP.F32.U32 R14, R22 ;  /* 0x00000016000e7245 */ /* 0x000fc60000201000 */
[-C--:B------:R-:W-:Y:S02]  /*0fd0*/  FFMA.FTZ R12, R12, R53.reuse, 1.1641532182693481445e-10 ;  /* 0x2f0000000c0c7423 */ /* 0x080fe40000010035 */
        /* <DEDUP_REMOVED lines=10> */
.L_x_6667:
        /* <DEDUP_REMOVED lines=9> */
.L_x_6668:
[C---:B------:R-:W-:Y:S01]  /*1110*/  IMAD.SHL.U32 R47, R46.reuse, 0x8, RZ ;  /* 0x000000082e2f7824 */ /* 0x040fe200078e00ff */
[----:B------:R-:W-:-:S04]  /*1120*/  SHF.L.U64.HI R45, R46, 0x3, R35 ;  /* 0x000000032e2d7819 */ /* 0x000fc80000010223 */
[----:B------:R-:W-:-:S04]  /*1130*/  IADD3 R60, P0, PT, R47, UR8, RZ ;  /* 0x000000082f3c7c10 */ /* 0x000fc8000ff1e0ff */
[----:B------:R-:W-:-:S05]  /*1140*/  IADD3.X R61, PT, PT, R45, UR9, RZ, P0, !PT ;  /* 0x000000092d3d7c10 */ /* 0x000fca00087fe4ff */
[----:B------:R-:W2:Y:S01]  /*1150*/  LDG.E.ENL2.256 R24, R20, desc[UR6][R60.64] ;  /* 0xfe0000063c14797e */ /* 0x000ea20008121918 */
[----:B------:R-:W-:Y:S01]  /*1160*/  FMUL.FTZ R16, R16, 1 ;  /* 0x3f80000010107820 */ /* 0x000fe20000410000 */
[----:B------:R-:W-:Y:S01]  /*1170*/  FMUL.FTZ R14, R13, 1 ;  /* 0x3f8000000d0e7820 */ /* 0x000fe20000410000 */
[----:B------:R-:W-:-:S04]  /*1180*/  FMUL.FTZ R12, R12, 1 ;  /* 0x3f8000000c0c7820 */ /* 0x000fc80000410000 */
[----:B------:R-:W0:Y:S08]  /*1190*/  F2F.F64.F32 R16, R16 ;  /* 0x0000001000107310 */ /* 0x000e300000201800 */
[----:B------:R-:W1:Y:S01]  /*11a0*/  F2F.F64.F32 R14, R14 ;  /* 0x0000000e000e7310 */ /* 0x000e620000201800 */
[----:B0-----:R-:W-:-:S07]  /*11b0*/  DSETP.GEU.AND P3, PT, R16, UR14, PT ;  /* 0x0000000e10007e2a */ /* 0x001fce000bf6e000 */
[----:B------:R-:W0:Y:S01]  /*11c0*/  F2F.F64.F32 R12, R12 ;  /* 0x0000000c000c7310 */ /* 0x000e220000201800 */
[----:B-1----:R-:W-:Y:S02]  /*11d0*/  DSETP.GEU.AND P4, PT, R14, UR14, PT ;  /* 0x0000000e0e007e2a */ /* 0x002fe4000bf8e000 */
[----:B0-----:R-:W-:Y:S01]  /*11e0*/  DSETP.GEU.AND P5, PT, R12, UR14, PT ;  /* 0x0000000e0c007e2a */ /* 0x001fe2000bfae000 */
[----:B------:R-:W3:Y:S01]  /*11f0*/  LDG.E.ENL2.256 R16, R12, desc[UR6][R60.64+0x20] ;  /* 0xfe0001063c0c797e */ /* 0x000ee20008121910 */
[----:B------:R-:W-:Y:S01]  /*1200*/  FMUL.FTZ R57, R57, 1 ;  /* 0x3f80000039397820 */ /* 0x000fe20000410000 */
[----:B------:R-:W-:Y:S01]  /*1210*/  I2FP.F32.U32 R56, R56 ;  /* 0x0000003800387245 */ /* 0x000fe20000201000 */
[----:B------:R-:W-:Y:S05]  /*1220*/  WARPSYNC.ALL ;  /* 0x0000000000007948 */ /* 0x000fea0003800000 */
[----:B------:R-:W0:Y:S01]  /*1230*/  F2F.F64.F32 R58, R57 ;  /* 0x00000039003a7310 */ /* 0x000e220000201800 */
[----:B------:R-:W-:Y:S01]  /*1240*/  I2FP.F32.U32 R52, R52 ;  /* 0x0000003400347245 */ /* 0x000fe20000201000 */
[----:B------:R-:W-:Y:S01]  /*1250*/  FFMA.FTZ R56, R56, R53, 1.1641532182693481445e-10 ;  /* 0x2f00000038387423 */ /* 0x000fe20000010035 */
[----:B------:R-:W-:-:S03]  /*1260*/  I2FP.F32.U32 R54, R54 ;  /* 0x0000003600367245 */ /* 0x000fc60000201000 */
[----:B------:R-:W-:Y:S01]  /*1270*/  FFMA.FTZ R52, R52, R53, 1.1641532182693481445e-10 ;  /* 0x2f00000034347423 */ /* 0x000fe20000010035 */
[----:B------:R-:W-:-:S06]  /*1280*/  FMUL.FTZ R56, R56, 1 ;  /* 0x3f80000038387820 */ /* 0x000fcc0000410000 */
[----:B------:R-:W1:Y:S01]  /*1290*/  F2F.F64.F32 R56, R56 ;  /* 0x0000003800387310 */ /* 0x000e620000201800 */
[----:B0-----:R-:W-:Y:S01]  /*12a0*/  DSETP.GEU.AND P6, PT, R58, UR14, PT ;  /* 0x0000000e3a007e2a */ /* 0x001fe2000bfce000 */
[----:B------:R-:W-:Y:S02]  /*12b0*/  FSEL R59, RZ, 1.875, P3 ;  /* 0x3ff00000ff3b7808 */ /* 0x000fe40001800000 */
[----:B------:R-:W-:Y:S01]  /*12c0*/  MOV R58, RZ ;  /* 0x000000ff003a7202 */ /* 0x000fe20000000f00 */
[----:B-1----:R-:W-:-:S05]  /*12d0*/  DSETP.GEU.AND P1, PT, R56, UR14, PT ;  /* 0x0000000e38007e2a */ /* 0x002fca000bf2e000 */
[----:B--2---:R-:W-:Y:S01]  /*12e0*/  DMUL R20, R20, R58 ;  /* 0x0000003a14147228 */ /* 0x004fe20000000000 */
[----:B------:R-:W-:-:S06]  /*12f0*/  FSEL R59, RZ, 1.875, P4 ;  /* 0x3ff00000ff3b7808 */ /* 0x000fcc0002000000 */
[----:B------:R-:W-:Y:S01]  /*1300*/  DMUL R22, R22, R58 ;  /* 0x0000003a16167228 */ /* 0x000fe20000000000 */
[----:B------:R-:W-:Y:S01]  /*1310*/  FSEL R59, RZ, 1.875, P5 ;  /* 0x3ff00000ff3b7808 */ /* 0x000fe20002800000 */
[----:B------:R-:W-:-:S05]  /*1320*/  DMUL R20, R20, R48 ;  /* 0x0000003014147228 */ /* 0x000fca0000000000 */
[----:B------:R-:W-:Y:S01]  /*1330*/  DMUL R24, R24, R58 ;  /* 0x0000003a18187228 */ /* 0x000fe20000000000 */
[----:B------:R-:W-:Y:S01]  /*1340*/  FMUL.FTZ R58, R52, 1 ;  /* 0x3f800000343a7820 */ /* 0x000fe20000410000 */
[----:B------:R-:W-:Y:S01]  /*1350*/  I2FP.F32.U32 R52, R55 ;  /* 0x0000003700347245 */ /* 0x000fe20000201000 */
[----:B------:R-:W-:Y:S01]  /*1360*/  DMUL R22, R22, R48 ;  /* 0x0000003016167228 */ /* 0x000fe20000000000 */
[----:B------:R-:W-:-:S03]  /*1370*/  FSEL R55, RZ, 1.875, P6 ;  /* 0x3ff00000ff377808 */ /* 0x000fc60003000000 */
[----:B------:R-:W0:Y:S01]  /*1380*/  F2F.F64.F32 R58, R58 ;  /* 0x0000003a003a7310 */ /* 0x000e220000201800 */
[-C--:B------:R-:W-:Y:S01]  /*1390*/  FFMA.FTZ R52, R52, R53.reuse, 1.1641532182693481445e-10 ;  /* 0x2f00000034347423 */ /* 0x080fe20000010035 */
[----:B------:R-:W-:Y:S01]  /*13a0*/  FFMA.FTZ R53, R54, R53, 1.1641532182693481445e-10 ;  /* 0x2f00000036357423 */ /* 0x000fe20000010035 */
[----:B------:R-:W-:Y:S01]  /*13b0*/  IMAD.MOV.U32 R54, RZ, RZ, RZ ;  /* 0x000000ffff367224 */ /* 0x000fe200078e00ff */
[----:B------:R-:W-:Y:S01]  /*13c0*/  DMUL R24, R24, R48 ;  /* 0x0000003018187228 */ /* 0x000fe20000000000 */
[----:B------:R-:W-:Y:S01]  /*13d0*/  FMUL.FTZ R57, R52, 1 ;  /* 0x3f80000034397820 */ /* 0x000fe20000410000 */
[----:B------:R-:W-:-:S03]  /*13e0*/  IADD3 R52, P2, PT, R47, UR10, RZ ;  /* 0x0000000a2f347c10 */ /* 0x000fc6000ff5e0ff */
[----:B------:R-:W-:Y:S02]  /*13f0*/  DMUL R26, R26, R54 ;  /* 0x000000361a1a7228 */ /* 0x000fe40000000000 */
[----:B------:R-:W1:Y:S01]  /*1400*/  F2F.F64.F32 R56, R57 ;  /* 0x0000003900387310 */ /* 0x000e620000201800 */
[----:B0-----:R-:W-:Y:S01]  /*1410*/  DSETP.GEU.AND P0, PT, R58, UR14, PT ;  /* 0x0000000e3a007e2a */ /* 0x001fe2000bf0e000 */
[----:B------:R-:W-:-:S04]  /*1420*/  FMUL.FTZ R58, R53, 1 ;  /* 0x3f800000353a7820 */ /* 0x000fc80000410000 */
[----:B------:R-:W-:Y:S01]  /*1430*/  DMUL R26, R26, R48 ;  /* 0x000000301a1a7228 */ /* 0x000fe20000000000 */
[----:B------:R-:W-:Y:S01]  /*1440*/  IADD3.X R53, PT, PT, R45, UR11, RZ, P2, !PT ;  /* 0x0000000b2d357c10 */ /* 0x000fe200097fe4ff */
[----:B------:R0:W2:Y:S01]  /*1450*/  F2F.F64.F32 R54, R58 ;  /* 0x0000003a00367310 */ /* 0x0000a20000201800 */
[----:B------:R-:W-:Y:S02]  /*1460*/  SEL R45, RZ, 0x1, P6 ;  /* 0x00000001ff2d7807 */ /* 0x000fe40003000000 */
[----:B------:R-:W-:Y:S02]  /*1470*/  FSEL R59, RZ, 1.875, P1 ;  /* 0x3ff00000ff3b7808 */ /* 0x000fe40000800000 */
[----:B------:R4:W-:Y:S01]  /*1480*/  STG.E.ENL2.256 desc[UR6][R52.64], R20, R24 ;  /* 0xf80000143418797f */ /* 0x0009e2000f121806 */
[----:B-1----:R-:W-:Y:S01]  /*1490*/  DSETP.GEU.AND P2, PT, R56, UR14, PT ;  /* 0x0000000e38007e2a */ /* 0x002fe2000bf4e000 */
[----:B------:R-:W-:Y:S01]  /*14a0*/  IMAD.MOV.U32 R56, RZ, RZ, RZ ;  /* 0x000000ffff387224 */ /* 0x000fe200078e00ff */
[----:B0-----:R-:W-:-:S04]  /*14b0*/  MOV R58, RZ ;  /* 0x000000ff003a7202 */ /* 0x001fc80000000f00 */
[----:B------:R-:W-:Y:S02]  /*14c0*/  FSEL R57, RZ, 1.875, P2 ;  /* 0x3ff00000ff397808 */ /* 0x000fe40001000000 */
[----:B---3--:R-:W-:Y:S02]  /*14d0*/  DMUL R14, R14, R58 ;  /* 0x0000003a0e0e7228 */ /* 0x008fe40000000000 */
[----:B--2---:R-:W-:Y:S01]  /*14e0*/  DSETP.GEU.AND P6, PT, R54, UR14, PT ;  /* 0x0000000e36007e2a */ /* 0x004fe2000bfce000 */
[----:B------:R-:W-:Y:S01]  /*14f0*/  FSEL R55, RZ, 1.875, P0 ;  /* 0x3ff00000ff377808 */ /* 0x000fe20000000000 */
[----:B------:R-:W-:Y:S01]  /*1500*/  IMAD.MOV.U32 R54, RZ, RZ, RZ ;  /* 0x000000ffff367224 */ /* 0x000fe200078e00ff */
[----:B------:R-:W-:-:S03]  /*1510*/  DMUL R16, R16, R56 ;  /* 0x0000003810107228 */ /* 0x000fc60000000000 */
[----:B------:R-:W-:Y:S02]  /*1520*/  DMUL R14, R14, R48 ;  /* 0x000000300e0e7228 */ /* 0x000fe40000000000 */
[----:B------:R-:W-:Y:S01]  /*1530*/  DMUL R54, R12, R54 ;  /* 0x000000360c367228 */ /* 0x000fe20000000000 */
[----:B------:R-:W-:Y:S01]  /*1540*/  FSEL R13, RZ, 1.875, P6 ;  /* 0x3ff00000ff0d7808 */ /* 0x000fe20003000000 */
[----:B------:R-:W-:Y:S01]  /*1550*/  IMAD.MOV.U32 R12, RZ, RZ, RZ ;  /* 0x000000ffff0c7224 */ /* 0x000fe200078e00ff */
[----:B------:R-:W-:Y:S01]  /*1560*/  DMUL R16, R16, R48 ;  /* 0x0000003010107228 */ /* 0x000fe20000000000 */
[----:B----4-:R-:W-:Y:S02]  /*1570*/  SEL R20, RZ, 0x1, P5 ;  /* 0x00000001ff147807 */ /* 0x010fe40002800000 */
[----:B------:R-:W-:Y:S02]  /*1580*/  SEL R21, RZ, 0x1, P4 ;  /* 0x00000001ff157807 */ /* 0x000fe40002000000 */
[----:B------:R-:W-:Y:S01]  /*1590*/  SEL R22, RZ, 0x1, P3 ;  /* 0x00000001ff167807 */ /* 0x000fe20001800000 */
[----:B------:R-:W-:Y:S01]  /*15a0*/  DMUL R18, R18, R12 ;  /* 0x0000000c12127228 */ /* 0x000fe20000000000 */
[----:B------:R-:W-:Y:S01]  /*15b0*/  SEL R23, RZ, 0x1, P6 ;  /* 0x00000001ff177807 */ /* 0x000fe20003000000 */
[----:B------:R-:W-:Y:S01]  /*15c0*/  DMUL R12, R54, R48 ;  /* 0x00000030360c7228 */ /* 0x000fe20000000000 */
[----:B------:R-:W-:-:S02]  /*15d0*/  SEL R24, RZ, 0x1, P2 ;  /* 0x00000001ff187807 */ /* 0x000fc40001000000 */
[----:B------:R-:W-:Y:S02]  /*15e0*/  SEL R25, RZ, 0x1, P1 ;  /* 0x00000001ff197807 */ /* 0x000fe40000800000 */
[----:B------:R-:W-:Y:S01]  /*15f0*/  SEL R26, RZ, 0x1, P0 ;  /* 0x00000001ff1a7807 */ /* 0x000fe20000000000 */
[----:B------:R-:W-:Y:S01]  /*1600*/  DMUL R18, R18, R48 ;  /* 0x0000003012127228 */ /* 0x000fe20000000000 */
[----:B------:R-:W-:Y:S02]  /*1610*/  PRMT R20, R20, 0x3340, R45 ;  /* 0x0000334014147816 */ /* 0x000fe4000000002d */
[----:B------:R-:W-:Y:S02]  /*1620*/  PRMT R21, R22, 0x3340, R21 ;  /* 0x0000334016157816 */ /* 0x000fe40000000015 */
[----:B------:R-:W-:Y:S02]  /*1630*/  PRMT R23, R24, 0x3340, R23 ;  /* 0x0000334018177816 */ /* 0x000fe40000000017 */
[----:B------:R-:W-:Y:S01]  /*1640*/  PRMT R26, R26, 0x3340, R25 ;  /* 0x000033401a1a7816 */ /* 0x000fe20000000019 */
[----:B------:R0:W-:Y:S01]  /*1650*/  STG.E.ENL2.256 desc[UR6][R52.64+0x20], R12, R16 ;  /* 0xf800010c3410797f */ /* 0x0001e2000f121806 */
[----:B------:R-:W-:-:S02]  /*1660*/  IADD3 R22, P0, PT, R46, UR12, RZ ;  /* 0x0000000c2e167c10 */ /* 0x000fc4000ff1e0ff */
[----:B------:R-:W-:Y:S02]  /*1670*/  PRMT R20, R21, 0x5410, R20 ;  /* 0x0000541015147816 */ /* 0x000fe40000000014 */
[----:B------:R-:W-:Y:S02]  /*1680*/  PRMT R21, R26, 0x5410, R23 ;  /* 0x000054101a157816 */ /* 0x000fe40000000017 */
[----:B------:R-:W-:Y:S02]  /*1690*/  IADD3.X R23, PT, PT, R35, UR13, RZ, P0, !PT ;  /* 0x0000000d23177c10 */ /* 0x000fe400087fe4ff */
[----:B------:R-:W-:-:S03]  /*16a0*/  LEA R46, P0, R34, R46, 0x3 ;  /* 0x0000002e222e7211 */ /* 0x000fc600078018ff */
[----:B------:R0:W-:Y:S01]  /*16b0*/  STG.E.64 desc[UR6][R22.64], R20 ;  /* 0x0000001416007986 */ /* 0x0001e2000c101b06 */
[----:B------:R-:W-:Y:S01]  /*16c0*/  IADD3.X R35, PT, PT, RZ, R35, RZ, P0, !PT ;  /* 0x00000023ff237210 */ /* 0x000fe200007fe4ff */
[----:B------:R-:W-:Y:S01]  /*16d0*/  BAR.SYNC.DEFER_BLOCKING 0x0 ;  /* 0x0000000000007b1d */ /* 0x000fe20000010000 */
[----:B------:R-:W-:-:S04]  /*16e0*/  ISETP.GE.U32.AND P0, PT, R46, UR16, PT ;  /* 0x000000102e007c0c */ /* 0x000fc8000bf06070 */
[----:B------:R-:W-:-:S13]  /*16f0*/  ISETP.GE.U32.AND.EX P0, PT, R35, UR17, PT, P0 ;  /* 0x0000001123007c0c */ /* 0x000fda000bf06100 */
[----:B0-----:R-:W-:Y:S05]  /*1700*/  @!P0 BRA `(.L_x_6669) ;  /* 0xfffffff000008947 */ /* 0x001fea000383ffff */
[----:B------:R-:W-:Y:S05]  /*1710*/  EXIT ;  /* 0x000000000000794d */ /* 0x000fea0003800000 */
        .weak           $__internal_106_$__cuda_sm20_dblrcp_rn_slowpath_v3
        .type           $__internal_106_$__cuda_sm20_dblrcp_rn_slowpath_v3,@function
        .size           $__internal_106_$__cuda_sm20_dblrcp_rn_slowpath_v3,(.L_x_14236 - $__internal_106_$__cuda_sm20_dblrcp_rn_slowpath_v3)
$__internal_106_$__cuda_sm20_dblrcp_rn_slowpath_v3:
        /* <DEDUP_REMOVED lines=27> */
.L_x_6672:
        /* <DEDUP_REMOVED lines=10> */
.L_x_6670:
[----:B------:R-:W0:Y:S01]  /*1970*/  LDC R16, c[0x0][0x868] ;  /* 0x00021a00ff107b82 */ /* 0x000e220000000800 */
[----:B------:R-:W-:-:S07]  /*1980*/  LOP3.LUT R17, R14, 0x80000, RZ, 0xfc, !PT ;  /* 0x000800000e117812 */ /* 0x000fce00078efcff */
.L_x_6671:
[----:B------:R-:W-:Y:S01]  /*1990*/  MOV R12, R20 ;  /* 0x00000014000c7202 */ /* 0x000fe20000000f00 */
[----:B------:R-:W-:Y:S02]  /*19a0*/  IMAD.MOV.U32 R13, RZ, RZ, 0x0 ;  /* 0x00000000ff0d7424 */ /* 0x000fe400078e00ff */
[----:B0-----:R-:W-:Y:S02]  /*19b0*/  IMAD.MOV.U32 R48, RZ, RZ, R16 ;  /* 0x000000ffff307224 */ /* 0x001fe400078e0010 */
[----:B------:R-:W-:Y:S01]  /*19c0*/  IMAD.MOV.U32 R49, RZ, RZ, R17 ;  /* 0x000000ffff317224 */ /* 0x000fe200078e0011 */
[----:B------:R-:W-:Y:S06]  /*19d0*/  RET.REL.NODEC R12 `(_ZN2at6native43_GLOBAL__N__7cc8d1ed_10_Dropout_cu_0e96ed3824fused_dropout_kernel_vecIddmLi1ELi8EbEEvNS_4cuda6detail10TensorInfoIKT_T1_EENS5_IS6_S8_EENS5_IT4_S8_EES8_T0_NS_15PhiloxCudaStateE) ;  /* 0xffffffe40c887950 */ /* 0x000fec0003c3ffff */
.L_x_6673:
        /* <DEDUP_REMOVED lines=10> */
.L_x_14236:


//--------------------- .text._ZN2at6native43_GLOBAL__N__7cc8d1ed_10_Dropout_cu_0e96ed3824fused_dropout_kernel_vecIddmLi1ELi16EbEEvNS_4cuda6detail10TensorInfoIKT_T1_EENS5_IS6_S8_EENS5_IT4_S8_EES8_T0_NS_15PhiloxCudaStateE --------------------------
	.section	.text._ZN2at6native43_GLOBAL__N__7cc8d1ed_10_Dropout_cu_0e96ed3824fused_dropout_kernel_vecIddmLi1ELi16EbEEvNS_4cuda6detail10TensorInfoIKT_T1_EENS5_IS6_S8_EENS5_IT4_S8_EES8_T0_NS_15PhiloxCudaStateE,"ax",@progbits
	.align	128
.text._ZN2at6native43_GLOBAL__N__7cc8d1ed_10_Dropout_cu_0e96ed3824fused_dropout_kernel_vecIddmLi1ELi16EbEEvNS_4cuda6detail10TensorInfoIKT_T1_EENS5_IS6_S8_EENS5_IT4_S8_EES8_T0_NS_15PhiloxCudaStateE:
        .type           _ZN2at6native43_GLOBAL__N__7cc8d1ed_10_Dropout_cu_0e96ed3824fused_dropout_kernel_vecIddmLi1ELi16EbEEvNS_4cuda6detail10TensorInfoIKT_T1_EENS5_IS6_S8_EENS5_IT4_S8_EES8_T0_NS_15PhiloxCudaStateE,@function
        .size           _ZN2at6native43_GLOBAL__N__7cc8d1ed_10_Dropout_cu_0e96ed3824fused_dropout_kernel_vecIddmLi1ELi16EbEEvNS_4cuda6detail10TensorInfoIKT_T1_EENS5_IS6_S8_EENS5_IT4_S8_EES8_T0_NS_15PhiloxCudaStateE,(.L_x_14238 - _ZN2at6native43_GLOBAL__N__7cc8d1ed_10_Dropout_cu_0e96ed3824fused_dropout_kernel_vecIddmLi1ELi16EbEEvNS_4cuda6detail10TensorInfoIKT_T1_EENS5_IS6_S8_EENS5_IT4_S8_EES8_T0_NS_15PhiloxCudaStateE)
        .other          _ZN2at6native43_GLOBAL__N__7cc8d1ed_10_Dropout_cu_0e96ed3824fused_dropout_kernel_vecIddmLi1ELi16EbEEvNS_4cuda6detail10TensorInfoIKT_T1_EENS5_IS6_S8_EENS5_IT4_S8_EES8_T0_NS_15PhiloxCudaStateE,@"STO_CUDA_ENTRY STV_DEFAULT"
_ZN2at6native43_GLOBAL__N__7cc8d1ed_10_Dropout_cu_0e96ed3824fused_dropout_kernel_vecIddmLi1ELi16EbEEvNS_4cuda6detail10TensorInfoIKT_T1_EENS5_IS6_S8_EENS5_IT4_S8_EES8_T0_NS_15PhiloxCudaStateE:
        /* <DEDUP_REMOVED lines=24> */
[----:B------:R-:W-:-:S03]  /*0180*/  IMAD.WIDE.U32 R2, R7, 0x10, RZ ;  /* 0x0000001007027825 */ /* 0x000fc600078e00ff */
[--C-:B------:R-:W-:Y:S01]  /*0190*/  SHF.R.U64 R12, R4, 0x2, R5.reuse ;  /* 0x00000002040c7819 */ /* 0x100fe20000001205 */
[----:B---3--:R-:W-:Y:S01]  /*01a0*/  VIADD R13, R9, 0xbb67ae85 ;  /* 0xbb67ae85090d7836 */ /* 0x008fe20000000000 */
[----:B-----5:R-:W-:Y:S02]  /*01b0*/  ISETP.GE.U32.AND P0, PT, R2, UR8, PT ;  /* 0x0000000802007c0c */ /* 0x020fe4000bf06070 */
[----:B------:R-:W-:Y:S01]  /*01c0*/  SHF.R.U32.HI R5, RZ, 0x2, R5 ;  /* 0x00000002ff057819 */ /* 0x000fe20000011605 */
[----:B------:R-:W-:Y:S01]  /*01d0*/  IMAD.WIDE.U32 R10, R12, -0x2daee0ad, RZ ;  /* 0xd2511f530c0a7825 */ /* 0x000fe200078e00ff */
[----:B------:R-:W-:Y:S02]  /*01e0*/  ISETP.GE.U32.AND.EX P0, PT, R3, UR9, PT, P0 ;  /* 0x0000000903007c0c */ /* 0x000fe4000bf06100 */
[----:B------:R-:W-:Y:S02]  /*01f0*/  LOP3.LUT R16, R5, R15, R8, 0x96, !PT ;  /* 0x0000000f05107212 */ /* 0x000fe400078e9608 */
[----:B------:R-:W-:-:S02]  /*0200*/  LOP3.LUT R18, R11, R9, RZ, 0x3c, !PT ;  /* 0x000000090b127212 */ /* 0x000fc400078e3cff */
[----:B------:R-:W-:Y:S01]  /*0210*/  IADD3 R11, PT, PT, R8, -0x61c88647, RZ ;  /* 0x9e3779b9080b7810 */ /* 0x000fe20007ffe0ff */
[----:B------:R-:W-:-:S04]  /*0220*/  IMAD.WIDE.U32 R16, R16, -0x2daee0ad, RZ ;  /* 0xd2511f5310107825 */ /* 0x000fc800078e00ff */
[----:B------:R-:W-:Y:S01]  /*0230*/  IMAD.WIDE.U32 R18, R18, -0x326172a9, RZ ;  /* 0xcd9e8d5712127825 */ /* 0x000fe200078e00ff */
[----:B------:R-:W-:-:S04]  /*0240*/  LOP3.LUT R13, R13, R10, R17, 0x96, !PT ;  /* 0x0000000a0d0d7212 */ /* 0x000fc800078e9611 */
[----:B------:R-:W-:Y:S01]  /*0250*/  LOP3.LUT R11, R11, R14, R19, 0x96, !PT ;  /* 0x0000000e0b0b7212 */ /* 0x000fe200078e9613 */
[----:B------:R-:W-:Y:S06]  /*0260*/  @P0 EXIT ;  /* 0x000000000000094d */ /* 0x000fec0003800000 */
[----:B------:R-:W-:Y:S01]  /*0270*/  IMAD.WIDE.U32 R14, R13, -0x326172a9, RZ ;  /* 0xcd9e8d570d0e7825 */ /* 0x000fe200078e00ff */
[----:B------:R-:W0:Y:S03]  /*0280*/  LDC R0, c[0x0][0x86c] ;  /* 0x00021b00ff007b82 */ /* 0x000e260000000800 */
[----:B------:R-:W-:Y:S02]  /*0290*/  VIADD R13, R8, 0x3c6ef372 ;  /* 0x3c6ef372080d7836 */ /* 0x000fe40000000000 */
[----:B------:R-:W-:-:S03]  /*02a0*/  IMAD.WIDE.U32 R10, R11, -0x2daee0ad, RZ ;  /* 0xd2511f530b0a7825 */ /* 0x000fc600078e00ff */
[----:B------:R-:W-:Y:S01]  /*02b0*/  LOP3.LUT R13, R13, R18, R15, 0x96, !PT ;  /* 0x000000120d0d7212 */ /* 0x000fe200078e960f */
[----:B------:R-:W-:Y:S02]  /*02c0*/  VIADD R17, R9, 0x76cf5d0a ;  /* 0x76cf5d0a09117836 */ /* 0x000fe40000000000 */
[----:B------:R-:W-:Y:S02]  /*02d0*/  IMAD.MOV.U32 R60, RZ, RZ, R3 ;  /* 0x000000ffff3c7224 */ /* 0x000fe400078e0003 */
[----:B------:R-:W-:Y:S01]  /*02e0*/  IMAD.MOV.U32 R3, RZ, RZ, R7 ;  /* 0x000000ffff037224 */ /* 0x000fe200078e0007 */
[----:B------:R-:W-:Y:S01]  /*02f0*/  LOP3.LUT R18, R17, R16, R11, 0x96, !PT ;  /* 0x0000001011127212 */ /* 0x000fe200078e960b */
[----:B------:R-:W-:Y:S01]  /*0300*/  IMAD.WIDE.U32 R16, R13, -0x2daee0ad, RZ ;  /* 0xd2511f530d107825 */ /* 0x000fe200078e00ff */
[----:B------:R-:W-:-:S03]  /*0310*/  IADD3 R13, PT, PT, R8, -0x255992d5, RZ ;  /* 0xdaa66d2b080d7810 */ /* 0x000fc60007ffe0ff */
[----:B------:R-:W-:-:S04]  /*0320*/  IMAD.WIDE.U32 R18, R18, -0x326172a9, RZ ;  /* 0xcd9e8d5712127825 */ /* 0x000fc800078e00ff */
[----:B------:R-:W-:Y:S01]  /*0330*/  VIADD R11, R9, 0x32370b8f ;  /* 0x32370b8f090b7836 */ /* 0x000fe20000000000 */
[----:B------:R-:W-:Y:S01]  /*0340*/  LOP3.LUT R13, R13, R14, R19, 0x96, !PT ;  /* 0x0000000e0d0d7212 */ /* 0x000fe200078e9613 */
[----:B------:R-:W-:Y:S01]  /*0350*/  VIADD R19, R9, 0xed9eba14 ;  /* 0xed9eba1409137836 */ /* 0x000fe20000000000 */
[----:B0-----:R-:W0:Y:S01]  /*0360*/  MUFU.RCP64H R15, R0 ;  /* 0x00000000000f7308 */ /* 0x001e220000001800 */
[----:B------:R-:W-:Y:S01]  /*0370*/  VIADD R14, R0, 0x300402 ;  /* 0x00300402000e7836 */ /* 0x000fe20000000000 */
[----:B------:R-:W-:Y:S01]  /*0380*/  LOP3.LUT R22, R11, R10, R17, 0x96, !PT ;  /* 0x0000000a0b167212 */ /* 0x000fe200078e9611 */
[----:B------:R-:W-:Y:S01]  /*0390*/  IMAD.WIDE.U32 R20, R13, -0x2daee0ad, RZ ;  /* 0xd2511f530d147825 */ /* 0x000fe200078e00ff */
[----:B------:R-:W0:Y:S01]  /*03a0*/  LDC.64 R10, c[0x0][0x868] ;  /* 0x00021a00ff0a7b82 */ /* 0x000e220000000a00 */
[C---:B------:R-:W-:Y:S02]  /*03b0*/  IADD3 R13, PT, PT, R8.reuse, 0x1715609d, RZ ;  /* 0x1715609d080d7810 */ /* 0x040fe40007ffe0ff */
[----:B------:R-:W-:Y:S01]  /*03c0*/  VIADD R17, R8, 0x78dde6e4 ;  /* 0x78dde6e408117836 */ /* 0x000fe20000000000 */
[----:B------:R-:W-:Y:S01]  /*03d0*/  LOP3.LUT R24, R19, R16, R21, 0x96, !PT ;  /* 0x0000001013187212 */ /* 0x000fe200078e9615 */
[----:B------:R-:W-:Y:S01]  /*03e0*/  IMAD.WIDE.U32 R22, R22, -0x326172a9, RZ ;  /* 0xcd9e8d5716167825 */ /* 0x000fe200078e00ff */
[----:B------:R-:W-:-:S03]  /*03f0*/  FSETP.GEU.AND P0, PT, |R14|, 5.8789094863358348022e-39, PT ;  /* 0x004004020e00780b */ /* 0x000fc60003f0e200 */
[----:B------:R-:W-:Y:S01]  /*0400*/  IMAD.WIDE.U32 R24, R24, -0x326172a9, RZ ;  /* 0xcd9e8d5718187825 */ /* 0x000fe200078e00ff */
[----:B------:R-:W-:-:S03]  /*0410*/  LOP3.LUT R18, R17, R18, R23, 0x96, !PT ;  /* 0x0000001211127212 */ /* 0x000fc600078e9617 */
[----:B------:R-:W-:Y:S01]  /*0420*/  VIADD R17, R9, 0xa9066899 ;  /* 0xa906689909117836 */ /* 0x000fe20000000000 */
[----:B------:R-:W-:Y:S01]  /*0430*/  LOP3.LUT R13, R13, R22, R25, 0x96, !PT ;  /* 0x000000160d0d7212 */ /* 0x000fe200078e9619 */
[----:B------:R-:W-:-:S05]  /*0440*/  IMAD.WIDE.U32 R18, R18, -0x2daee0ad, RZ ;  /* 0xd2511f5312127825 */ /* 0x000fca00078e00ff */
[----:B------:R-:W-:Y:S01]  /*0450*/  LOP3.LUT R23, R17, R20, R19, 0x96, !PT ;  /* 0x0000001411177212 */ /* 0x000fe200078e9613 */
[----:B------:R-:W-:Y:S01]  /*0460*/  IMAD.WIDE.U32 R20, R13, -0x2daee0ad, RZ ;  /* 0xd2511f530d147825 */ /* 0x000fe200078e00ff */
[----:B0-----:R-:W-:-:S03]  /*0470*/  DFMA R16, R14, -R10, 1 ;  /* 0x3ff000000e10742b */ /* 0x001fc6000000080a */
[----:B------:R-:W-:Y:S02]  /*0480*/  VIADD R13, R9, 0x646e171e ;  /* 0x646e171e090d7836 */ /* 0x000fe40000000000 */
[----:B------:R-:W-:Y:S02]  /*0490*/  VIADD R19, R8, 0xb54cda56 ;  /* 0xb54cda5608137836 */ /* 0x000fe40000000000 */
[----:B------:R-:W-:Y:S01]  /*04a0*/  IMAD.WIDE.U32 R22, R23, -0x326172a9, RZ ;  /* 0xcd9e8d5717167825 */ /* 0x000fe200078e00ff */
[----:B------:R-:W-:Y:S01]  /*04b0*/  LOP3.LUT R13, R13, R18, R21, 0x96, !PT ;  /* 0x000000120d0d7212 */ /* 0x000fe200078e9615 */
[----:B------:R-:W-:Y:S01]  /*04c0*/  DFMA R16, R16, R16, R16 ;  /* 0x000000101010722b */ /* 0x000fe20000000010 */
[----:B------:R-:W-:Y:S02]  /*04d0*/  IADD3 R21, PT, PT, R9, 0x1fd5c5a3, RZ ;  /* 0x1fd5c5a309157810 */ /* 0x000fe40007ffe0ff */
[----:B------:R-:W-:Y:S01]  /*04e0*/  LOP3.LUT R19, R19, R24, R23, 0x96, !PT ;  /* 0x0000001813137212 */ /* 0x000fe200078e9617 */
[----:B------:R-:W-:-:S04]  /*04f0*/  IMAD.WIDE.U32 R24, R13, -0x326172a9, RZ ;  /* 0xcd9e8d570d187825 */ /* 0x000fc800078e00ff */
        /* <DEDUP_REMOVED lines=8> */
[----:B------:R-:W-:Y:S02]  /*0580*/  VIADD R13, R9, 0xdb3d7428 ;  /* 0xdb3d7428090d7836 */ /* 0x000fe40000000000 */
[----:B------:R-:W-:Y:S01]  /*0590*/  IMAD.WIDE.U32 R20, R21, -0x326172a9, RZ ;  /* 0xcd9e8d5715147825 */ /* 0x000fe200078e00ff */
[----:B------:R-:W-:Y:S02]  /*05a0*/  DFMA R10, R16, R10, R16 ;  /* 0x0000000a100a722b */ /* 0x000fe40000000010 */
[----:B------:R-:W-:Y:S01]  /*05b0*/  LOP3.LUT R6, R13, R18, R57, 0x96, !PT ;  /* 0x000000120d067212 */ /* 0x000fe200078e9639 */
[----:B------:R-:W-:Y:S01]  /*05c0*/  IMAD.MOV.U32 R57, RZ, RZ, R2 ;  /* 0x000000ffff397224 */ /* 0x000fe200078e0002 */
[----:B------:R-:W-:Y:S02]  /*05d0*/  LOP3.LUT R61, R15, R24, R21, 0x96, !PT ;  /* 0x000000180f3d7212 */ /* 0x000fe400078e9615 */
[----:B------:R-:W-:Y:S01]  /*05e0*/  IADD3 R13, PT, PT, R8, -0x700cb87f, RZ ;  /* 0x8ff34781080d7810 */ /* 0x000fe20007ffe0ff */
[----:B------:R-:W-:Y:S01]  /*05f0*/  IMAD.HI.U32 R18, R6, -0x326172a9, RZ ;  /* 0xcd9e8d5706127827 */ /* 0x000fe200078e00ff */
[----:B------:R-:W-:-:S02]  /*0600*/  LOP3.LUT R2, R4, 0x3, RZ, 0xc0, !PT ;  /* 0x0000000304027812 */ /* 0x000fc400078ec0ff */
[----:B------:R-:W-:Y:S01]  /*0610*/  MOV R4, R12 ;  /* 0x0000000c00047202 */ /* 0x000fe20000000f00 */
[----:B------:R-:W-:Y:S01]  /*0620*/  IMAD.HI.U32 R15, R61, -0x2daee0ad, RZ ;  /* 0xd2511f533d0f7827 */ /* 0x000fe200078e00ff */
[----:B------:R-:W-:-:S03]  /*0630*/  LOP3.LUT R18, R13, R20, R18, 0x96, !PT ;  /* 0x000000140d127212 */ /* 0x000fc600078e9612 */
[----:B------:R-:W-:Y:S01]  /*0640*/  VIADD R13, R9, 0x96a522ad ;  /* 0x96a522ad090d7836 */ /* 0x000fe20000000000 */
[----:B------:R-:W-:Y:S01]  /*0650*/  LOP3.LUT R56, R56, R15, RZ, 0x3c, !PT ;  /* 0x0000000f38387212 */ /* 0x000fe200078e3cff */
[----:B------:R-:W-:Y:S01]  /*0660*/  IMAD.MOV.U32 R7, RZ, RZ, R18 ;  /* 0x000000ffff077224 */ /* 0x000fe200078e0012 */
[----:B------:R-:W-:Y:S06]  /*0670*/  @P0 BRA `(.L_x_6674) ;  /* 0x0000000000180947 */ /* 0x000fec0003800000 */
[----:B------:R-:W-:Y:S02]  /*0680*/  LOP3.LUT R0, R0, 0x7fffffff, RZ, 0xc0, !PT ;  /* 0x7fffffff00007812 */ /* 0x000fe400078ec0ff */
[----:B------:R-:W-:-:S03]  /*0690*/  MOV R12, 0x6c0 ;  /* 0x000006c0000c7802 */ /* 0x000fc60000000f00 */
[----:B------:R-:W-:-:S07]  /*06a0*/  VIADD R17, R0, 0xfff00000 ;  /* 0xfff0000000117836 */ /* 0x000fce0000000000 */
[----:B------:R-:W-:Y:S05]  /*06b0*/  CALL.REL.NOINC `($__internal_107_$__cuda_sm20_dblrcp_rn_slowpath_v3) ;  /* 0x00000020004c7944 */ /* 0x000fea0003c00000 */
[----:B------:R-:W-:Y:S01]  /*06c0*/  MOV R10, R0 ;  /* 0x00000000000a7202 */ /* 0x000fe20000000f00 */
[----:B------:R-:W-:-:S07]  /*06d0*/  IMAD.MOV.U32 R11, RZ, RZ, R15 ;  /* 0x000000ffff0b7224 */ /* 0x000fce00078e000f */
.L_x_6674:
[----:B------:R-:W-:Y:S01]  /*06e0*/  LOP3.LUT R56, R56, R13, RZ, 0x3c, !PT ;  /* 0x0000000d38387212 */ /* 0x000fe200078e3cff */
[----:B------:R-:W-:Y:S01]  /*06f0*/  IMAD R6, R6, -0x326172a9, RZ ;  /* 0xcd9e8d5706067824 */ /* 0x000fe200078e02ff */
[----:B------:R-:W0:Y:S01]  /*0700*/  LDCU.64 UR14, c[0x0][0x868] ;  /* 0x00010d00ff0e77ac */ /* 0x000e220008000a00 */
[----:B------:R-:W-:Y:S01]  /*0710*/  IMAD.MOV.U32 R0, RZ, RZ, RZ ;  /* 0x000000ffff007224 */ /* 0x000fe200078e00ff */
[----:B------:R-:W1:Y:S01]  /*0720*/  LDCU.64 UR16, c[0x0][0x860] ;  /* 0x00010c00ff1077ac */ /* 0x000e620008000a00 */
[----:B------:R-:W2:Y:S01]  /*0730*/  LDCU.64 UR12, c[0x0][0x6c0] ;  /* 0x0000d800ff0c77ac */ /* 0x000ea20008000a00 */
[----:B------:R-:W3:Y:S01]  /*0740*/  LDCU.64 UR10, c[0x0][0x520] ;  /* 0x0000a400ff0a77ac */ /* 0x000ee20008000a00 */
[----:B------:R-:W4:Y:S03]  /*0750*/  LDCU.64 UR8, c[0x0][0x380] ;  /* 0x00007000ff0877ac */ /* 0x000f260008000a00 */
.L_x_6691:
        /* <DEDUP_REMOVED lines=13> */
.L_x_6676:
[----:B01234-:R-:W-:Y:S05]  /*0830*/  BSYNC.RECONVERGENT B0 ;  /* 0x0000000000007941 */ /* 0x01ffea0003800200 */
.L_x_6675:
[----:B------:R-:W-:Y:S01]  /*0840*/  IMAD.WIDE.U32 R16, R3, -0x326172a9, RZ ;  /* 0xcd9e8d5703107825 */ /* 0x000fe200078e00ff */
[----:B------:R-:W-:Y:S02]  /*0850*/  LOP3.LUT R13, R0, R13, R9, 0x96, !PT ;  /* 0x0000000d000d7212 */ /* 0x000fe400078e9609 */
[----:B------:R-:W-:Y:S01]  /*0860*/  IADD3 R14, PT, PT, R9, -0x4498517b, RZ ;  /* 0xbb67ae85090e7810 */ /* 0x000fe20007ffe0ff */
[----:B------:R-:W-:Y:S01]  /*0870*/  IMAD.MOV.U32 R15, RZ, RZ, -0x2daee0ad ;  /* 0xd2511f53ff0f7424 */ /* 0x000fe200078e00ff */
[----:B------:R-:W-:Y:S01]  /*0880*/  LOP3.LUT R18, R5, R17, R8, 0x96, !PT ;  /* 0x0000001105127212 */ /* 0x000fe200078e9608 */
[----:B------:R-:W-:Y:S01]  /*0890*/  IMAD.WIDE.U32 R20, R13, -0x326172a9, RZ ;  /* 0xcd9e8d570d147825 */ /* 0x000fe200078e00ff */
[----:B------:R-:W-:Y:S02]  /*08a0*/  IADD3 R17, PT, PT, R8, -0x255992d5, RZ ;  /* 0xdaa66d2b08117810 */ /* 0x000fe40007ffe0ff */
[----:B------:R-:W-:Y:S01]  /*08b0*/  ISETP.GT.AND P0, PT, R2, 0x1, PT ;  /* 0x000000010200780c */ /* 0x000fe20003f04270 */
[----:B------:R-:W-:-:S02]  /*08c0*/  VIADD R12, R8, 0x9e3779b9 ;  /* 0x9e3779b9080c7836 */ /* 0x000fc40000000000 */
[----:B------:R-:W-:Y:S02]  /*08d0*/  IMAD R13, R4, R15, -0x2daee0ad ;  /* 0xd2511f53040d7424 */ /* 0x000fe400078e020f */
[----:B------:R-:W-:Y:S01]  /*08e0*/  IMAD.WIDE.U32 R18, R18, -0x2daee0ad, RZ ;  /* 0xd2511f5312127825 */ /* 0x000fe200078e00ff */
[----:B------:R-:W-:-:S03]  /*08f0*/  LOP3.LUT R24, R12, R16, R21, 0x96, !PT ;  /* 0x000000100c187212 */ /* 0x000fc600078e9615 */
[----:B------:R-:W-:Y:S01]  /*0900*/  VIADD R15, R9, 0x76cf5d0a ;  /* 0x76cf5d0a090f7836 */ /* 0x000fe20000000000 */
        /* <DEDUP_REMOVED lines=9> */
[C---:B------:R-:W-:Y:S01]  /*09a0*/  VIADD R19, R9.reuse, 0xed9eba14 ;  /* 0xed9eba1409137836 */ /* 0x040fe20000000000 */
[----:B------:R-:W-:Y:S01]  /*09b0*/  IADD3 R20, PT, PT, R8, 0x78dde6e4, RZ ;  /* 0x78dde6e408147810 */ /* 0x000fe20007ffe0ff */
        /* <DEDUP_REMOVED lines=15> */
[C---:B------:R-:W-:Y:S01]  /*0ab0*/  VIADD R24, R8.reuse, 0xb54cda56 ;  /* 0xb54cda5608187836 */ /* 0x040fe20000000000 */
[----:B------:R-:W-:Y:S01]  /*0ac0*/  LOP3.LUT R34, R23, R32, R29, 0x96, !PT ;  /* 0x0000002017227212 */ /* 0x000fe200078e961d */
[----:B------:R-:W-:Y:S01]  /*0ad0*/  VIADD R27, R9, 0xdb3d7428 ;  /* 0xdb3d7428091b7836 */ /* 0x000fe20000000000 */
[----:B------:R-:W-:Y:S01]  /*0ae0*/  IADD3 R29, PT, PT, R8, -0x700cb87f, RZ ;  /* 0x8ff34781081d7810 */ /* 0x000fe20007ffe0ff */
[----:B------:R-:W-:-:S04]  /*0af0*/  IMAD.WIDE.U32 R30, R30, -0x326172a9, RZ ;  /* 0xcd9e8d571e1e7825 */ /* 0x000fc800078e00ff */
[----:B------:R-:W-:Y:S01]  /*0b00*/  IMAD.WIDE.U32 R34, R34, -0x326172a9, RZ ;  /* 0xcd9e8d5722227825 */ /* 0x000fe200078e00ff */
[----:B------:R-:W-:Y:S02]  /*0b10*/  LOP3.LUT R36, R24, R26, R31, 0x96, !PT ;  /* 0x0000001a18247212 */ /* 0x000fe400078e961f */
[----:B------:R-:W-:Y:S01]  /*0b20*/  IADD3 R26, PT, PT, R9, 0x1fd5c5a3, RZ ;  /* 0x1fd5c5a3091a7810 */ /* 0x000fe20007ffe0ff */
[----:B------:R-:W-:Y:S01]  /*0b30*/  IMAD R61, R61, -0x2daee0ad, RZ ;  /* 0xd2511f533d3d7824 */ /* 0x000fe200078e02ff */
[----:B------:R-:W-:Y:S01]  /*0b40*/  LOP3.LUT R30, R25, R30, R35, 0x96, !PT ;  /* 0x0000001e191e7212 */ /* 0x000fe200078e9623 */
[----:B------:R-:W-:-:S04]  /*0b50*/  IMAD.WIDE.U32 R36, R36, -0x2daee0ad, RZ ;  /* 0xd2511f5324247825 */ /* 0x000fc800078e00ff */
[----:B------:R-:W-:Y:S01]  /*0b60*/  IMAD.WIDE.U32 R30, R30, -0x2daee0ad, RZ ;  /* 0xd2511f531e1e7825 */ /* 0x000fe200078e00ff */
[----:B------:R-:W-:-:S03]  /*0b70*/  LOP3.LUT R32, R26, R28, R37, 0x96, !PT ;  /* 0x0000001c1a207212 */ /* 0x000fc600078e9625 */
[----:B------:R-:W-:Y:S01]  /*0b80*/  VIADD R28, R8, 0xf1bbcdc8 ;  /* 0xf1bbcdc8081c7836 */ /* 0x000fe20000000000 */
[----:B------:R-:W-:Y:S01]  /*0b90*/  LOP3.LUT R35, R27, R36, R31, 0x96, !PT ;  /* 0x000000241b237212 */ /* 0x000fe200078e961f */
[----:B------:R-:W-:-:S05]  /*0ba0*/  IMAD.WIDE.U32 R32, R32, -0x326172a9, RZ ;  /* 0xcd9e8d5720207825 */ /* 0x000fca00078e00ff */
[----:B------:R-:W-:Y:S01]  /*0bb0*/  LOP3.LUT R39, R28, R34, R33, 0x96, !PT ;  /* 0x000000221c277212 */ /* 0x000fe200078e9621 */
[----:B------:R-:W-:-:S04]  /*0bc0*/  IMAD.WIDE.U32 R34, R35, -0x326172a9, RZ ;  /* 0xcd9e8d5723227825 */ /* 0x000fc800078e00ff */
[----:B------:R-:W-:Y:S01]  /*0bd0*/  IMAD.HI.U32 R37, R39, -0x2daee0ad, RZ ;  /* 0xd2511f5327257827 */ /* 0x000fe200078e00ff */
[----:B------:R-:W-:-:S03]  /*0be0*/  LOP3.LUT R32, R29, R32, R35, 0x96, !PT ;  /* 0x000000201d207212 */ /* 0x000fc600078e9623 */
[----:B------:R-:W-:Y:S02]  /*0bf0*/  VIADD R33, R9, 0x96a522ad ;  /* 0x96a522ad09217836 */ /* 0x000fe40000000000 */
[----:B------:R-:W-:-:S03]  /*0c00*/  IMAD.MOV.U32 R36, RZ, RZ, R34 ;  /* 0x000000ffff247224 */ /* 0x000fc600078e0022 */
        /* <DEDUP_REMOVED lines=11> */
.L_x_6677:
        /* <DEDUP_REMOVED lines=9> */
.L_x_6678:
        /* <DEDUP_REMOVED lines=13> */
.L_x_6680:
[----:B------:R-:W-:Y:S05]  /*0e20*/  BSYNC.RECONVERGENT B0 ;  /* 0x0000000000007941 */ /* 0x000fea0003800200 */
.L_x_6679:
        /* <DEDUP_REMOVED lines=10> */
[----:B------:R-:W-:Y:S02]  /*0ed0*/  LOP3.LUT R46, R12, R30, R41, 0x96, !PT ;  /* 0x0000001e0c2e7212 */ /* 0x000fe400078e9629 */
[----:B------:R-:W-:Y:S01]  /*0ee0*/  I2FP.F32.U32 R52, R42 ;  /* 0x0000002a00347245 */ /* 0x000fe20000201000 */
[----:B------:R-:W-:Y:S01]  /*0ef0*/  IMAD R6, R39, -0x2daee0ad, RZ ;  /* 0xd2511f5327067824 */ /* 0x000fe200078e02ff */
[----:B------:R-:W-:Y:S01]  /*0f00*/  LOP3.LUT R31, R14, R31, R35, 0x96, !PT ;  /* 0x0000001f0e1f7212 */ /* 0x000fe200078e9623 */
[----:B------:R-:W-:Y:S01]  /*0f10*/  IMAD.WIDE.U32 R46, R46, -0x2daee0ad, RZ ;  /* 0xd2511f532e2e7825 */ /* 0x000fe200078e00ff */
[----:B------:R-:W-:-:S03]  /*0f20*/  I2FP.F32.U32 R53, R43 ;  /* 0x0000002b00357245 */ /* 0x000fc60000201000 */
[-C--:B------:R-:W-:Y:S01]  /*0f30*/  FFMA.FTZ R51, R51, R54.reuse, 1.1641532182693481445e-10 ;  /* 0x2f00000033337423 */ /* 0x080fe20000010036 */
[----:B------:R-:W-:Y:S01]  /*0f40*/  FFMA.FTZ R52, R52, R54, 1.1641532182693481445e-10 ;  /* 0x2f00000034347423 */ /* 0x000fe20000010036 */
        /* <DEDUP_REMOVED lines=42> */
.L_x_6681:
        /* <DEDUP_REMOVED lines=9> */
.L_x_6682:
        /* <DEDUP_REMOVED lines=13> */
.L_x_6684:
[----:B------:R-:W-:Y:S05]  /*1350*/  BSYNC.RECONVERGENT B0 ;  /* 0x0000000000007941 */ /* 0x000fea0003800200 */
.L_x_6683:
        /* <DEDUP_REMOVED lines=14> */
[----:B------:R-:W-:Y:S02]  /*1440*/  LOP3.LUT R6, R15, R30, R47, 0x96, !PT ;  /* 0x0000001e0f067212 */ /* 0x000fe400078e962f */
[----:B------:R-:W-:Y:S01]  /*1450*/  I2FP.F32.U32 R47, R36 ;  /* 0x00000024002f7245 */ /* 0x000fe20000201000 */
[----:B------:R-:W-:-:S04]  /*1460*/  IMAD.WIDE.U32 R44, R7, -0x326172a9, RZ ;  /* 0xcd9e8d57072c7825 */ /* 0x000fc800078e00ff */
        /* <DEDUP_REMOVED lines=28> */
[----:B------:R-:W-:Y:S02]  /*1630*/  MOV R43, R6 ;  /* 0x00000006002b7202 */ /* 0x000fe40000000f00 */
[----:B------:R-:W-:Y:S02]  /*1640*/  I2FP.F32.U32 R6, R37 ;  /* 0x0000002500067245 */ /* 0x000fe40000201000 */
[----:B------:R-:W-:Y:S02]  /*1650*/  LOP3.LUT R44, R29, R44, R7, 0x96, !PT ;  /* 0x0000002c1d2c7212 */ /* 0x000fe400078e9607 */
[----:B------:R-:W-:Y:S01]  /*1660*/  LOP3.LUT R45, R33, R42, R45, 0x96, !PT ;  /* 0x0000002a212d7212 */ /* 0x000fe200078e962d */
[----:B------:R-:W-:-:S05]  /*1670*/  FFMA.FTZ R6, R6, R54, 1.1641532182693481445e-10 ;  /* 0x2f00000006067423 */ /* 0x000fca0000010036 */
[----:B------:R0:W-:Y:S01]  /*1680*/  STL [R1], R6 ;  /* 0x0000000601007387 */ /* 0x0001e20000100800 */
[----:B------:R-:W-:Y:S05]  /*1690*/  @P0 BRA `(.L_x_6685) ;  /* 0x0000000000200947 */ /* 0x000fea0003800000 */
        /* <DEDUP_REMOVED lines=8> */
.L_x_6685:
        /* <DEDUP_REMOVED lines=9> */
.L_x_6686:
        /* <DEDUP_REMOVED lines=8> */
[----:B0-----:R-:W-:Y:S02]  /*1830*/  @!P1 VIADD R6, R0, 0x1 ;  /* 0x0000000100069836 */ /* 0x001fe40000000000 */
[----:B------:R-:W-:Y:S01]  /*1840*/  @!P1 IMAD.MOV.U32 R5, RZ, RZ, RZ ;  /* 0x000000ffff059224 */ /* 0x000fe200078e00ff */
[----:B------:R-:W-:-:S13]  /*1850*/  ISETP.NE.AND P2, PT, R3, RZ, !P1 ;  /* 0x000000ff0300720c */ /* 0x000fda0004f45270 */
[----:B------:R-:W-:-:S05]  /*1860*/  @P2 IADD3 R6, PT, PT, R0, RZ, RZ ;  /* 0x000000ff00062210 */ /* 0x000fca0007ffe0ff */
[----:B------:R-:W-:-:S07]  /*1870*/  @!P1 IMAD.MOV.U32 R0, RZ, RZ, R6 ;  /* 0x000000ffff009224 */ /* 0x000fce00078e0006 */
.L_x_6688:
[----:B------:R-:W-:Y:S05]  /*1880*/  BSYNC.RECONVERGENT B0 ;  /* 0x0000000000007941 */ /* 0x000fea0003800200 */
.L_x_6687:
[----:B0-----:R-:W-:Y:S01]  /*1890*/  IMAD.WIDE.U32 R6, R3, -0x326172a9, RZ ;  /* 0xcd9e8d5703067825 */ /* 0x001fe200078e00ff */
[----:B------:R-:W-:Y:S02]  /*18a0*/  LOP3.LUT R31, R0, R31, R9, 0x96, !PT ;  /* 0x0000001f001f7212 */ /* 0x000fe400078e9609 */
[----:B------:R-:W-:Y:S01]  /*18b0*/  IADD3 R13, PT, PT, R13, 0x76f35df9, RZ ;  /* 0x76f35df90d0d7810 */ /* 0x000fe20007ffe0ff */
[----:B------:R-:W-:Y:S01]  /*18c0*/  IMAD R41, R41, -0x2daee0ad, RZ ;  /* 0xd2511f5329297824 */ /* 0x000fe200078e02ff */
[----:B------:R-:W-:Y:S01]  /*18d0*/  LOP3.LUT R30, R5, R7, R8, 0x96, !PT ;  /* 0x00000007051e7212 */ /* 0x000fe200078e9608 */
[----:B------:R-:W-:Y:S01]  /*18e0*/  IMAD.WIDE.U32 R36, R31, -0x326172a9, RZ ;  /* 0xcd9e8d571f247825 */ /* 0x000fe200078e00ff */
[----:B------:R-:W-:Y:S02]  /*18f0*/  I2FP.F32.U32 R49, R34 ;  /* 0x0000002200317245 */ /* 0x000fe40000201000 */
[----:B------:R-:W-:Y:S01]  /*1900*/  I2FP.F32.U32 R48, R35 ;  /* 0x0000002300307245 */ /* 0x000fe20000201000 */
[----:B------:R-:W-:Y:S01]  /*1910*/  IMAD.WIDE.U32 R30, R30, -0x2daee0ad, RZ ;  /* 0xd2511f531e1e7825 */ /* 0x000fe200078e00ff */
[----:B------:R-:W-:-:S03]  /*1920*/  LOP3.LUT R6, R12, R6, R37, 0x96, !PT ;  /* 0x000000060c067212 */ /* 0x000fc600078e9625 */
[----:B------:R-:W-:Y:S01]  /*1930*/  FFMA.FTZ R49, R49, R54, 1.1641532182693481445e-10 ;  /* 0x2f00000031317423 */ /* 0x000fe20000010036 */
[----:B------:R-:W-:Y:S01]  /*1940*/  I2FP.F32.U32 R46, R38 ;  /* 0x00000026002e7245 */ /* 0x000fe20000201000 */
[----:B------:R-:W-:Y:S01]  /*1950*/  FFMA.FTZ R48, R48, R54, 1.1641532182693481445e-10 ;  /* 0x2f00000030307423 */ /* 0x000fe20000010036 */
[----:B------:R-:W-:Y:S01]  /*1960*/  LOP3.LUT R13, R14, R13, R31, 0x96, !PT ;  /* 0x0000000d0e0d7212 */ /* 0x000fe200078e961f */
[----:B------:R-:W-:Y:S01]  /*1970*/  IMAD.WIDE.U32 R6, R6, -0x2daee0ad, RZ ;  /* 0xd2511f5306067825 */ /* 0x000fe200078e00ff */
[----:B------:R-:W-:-:S03]  /*1980*/  I2FP.F32.U32 R59, R39 ;  /* 0x00000027003b7245 */ /* 0x000fc60000201000 */
        /* <DEDUP_REMOVED lines=43> */
.L_x_6689:
        /* <DEDUP_REMOVED lines=9> */
.L_x_6690:
[C---:B------:R-:W-:Y:S02]  /*1cd0*/  SHF.L.U32 R40, R57.reuse, 0x3, RZ ;  /* 0x0000000339287819 */ /* 0x040fe400000006ff */
[----:B------:R-:W-:Y:S02]  /*1ce0*/  SHF.L.U64.HI R41, R57, 0x3, R60 ;  /* 0x0000000339297819 */ /* 0x000fe4000001023c */
[----:B------:R-:W-:-:S04]  /*1cf0*/  IADD3 R28, P0, PT, R40, UR8, RZ ;  /* 0x00000008281c7c10 */ /* 0x000fc8000ff1e0ff */
[----:B------:R-:W-:-:S05]  /*1d00*/  IADD3.X R29, PT, PT, R41, UR9, RZ, P0, !PT ;  /* 0x00000009291d7c10 */ /* 0x000fca00087fe4ff */
[----:B------:R-:W2:Y:S04]  /*1d10*/  LDG.E.ENL2.256 R20, R16, desc[UR6][R28.64] ;  /* 0xfe0000061c10797e */ /* 0x000ea80008121914 */
[----:B------:R-:W3:Y:S01]  /*1d20*/  LDG.E.ENL2.256 R12, R24, desc[UR6][R28.64+0x20] ;  /* 0xfe0001061c18797e */ /* 0x000ee2000812190c */
[----:B------:R-:W-:Y:S01]  /*1d30*/  FMUL.FTZ R36, R51, 1 ;  /* 0x3f80000033247820 */ /* 0x000fe20000410000 */
[----:B------:R-:W-:Y:S02]  /*1d40*/  FMUL.FTZ R50, R50, 1 ;  /* 0x3f80000032327820 */ /* 0x000fe40000410000 */
[----:B------:R-:W4:Y:S02]  /*1d50*/  LDL.LU R51, [R1] ;  /* 0x0000000001337983 */ /* 0x000f240000300800 */
[----:B------:R-:W0:Y:S01]  /*1d60*/  F2F.F64.F32 R30, R50 ;  /* 0x00000032001e7310 */ /* 0x000e220000201800 */
[----:B------:R-:W-:Y:S01]  /*1d70*/  FMUL.FTZ R34, R52, 1 ;  /* 0x3f80000034227820 */ /* 0x000fe20000410000 */
[----:B------:R-:W-:Y:S01]  /*1d80*/  FMUL.FTZ R32, R32, 1 ;  /* 0x3f80000020207820 */ /* 0x000fe20000410000 */
[----:B------:R-:W-:Y:S01]  /*1d90*/  FMUL.FTZ R38, R47, 1 ;  /* 0x3f8000002f267820 */ /* 0x000fe20000410000 */
[----:B------:R-:W-:-:S04]  /*1da0*/  FMUL.FTZ R53, R53, 1 ;  /* 0x3f80000035357820 */ /* 0x000fc80000410000 */
[----:B------:R-:W1:Y:S01]  /*1db0*/  F2F.F64.F32 R36, R36 ;  /* 0x0000002400247310 */ /* 0x000e620000201800 */
[----:B0-----:R-:W-:-:S07]  /*1dc0*/  DSETP.GEU.AND P3, PT, R30, UR14, PT ;  /* 0x0000000e1e007e2a */ /* 0x001fce000bf6e000 */
[----:B------:R-:W0:Y:S08]  /*1dd0*/  F2F.F64.F32 R34, R34 ;  /* 0x0000002200227310 */ /* 0x000e300000201800 */
[----:B------:R-:W5:Y:S08]  /*1de0*/  F2F.F64.F32 R30, R53 ;  /* 0x00000035001e7310 */ /* 0x000f700000201800 */
[----:B------:R-:W5:Y:S08]  /*1df0*/  F2F.F64.F32 R32, R32 ;  /* 0x0000002000207310 */ /* 0x000f700000201800 */
[----:B------:R-:W5:Y:S01]  /*1e00*/  F2F.F64.F32 R38, R38 ;  /* 0x0000002600267310 */ /* 0x000f620000201800 */
[----:B-1----:R-:W-:-:S02]  /*1e10*/  DSETP.GEU.AND P4, PT, R36, UR14, PT ;  /* 0x0000000e24007e2a */ /* 0x002fc4000bf8e000 */
[----:B0-----:R-:W-:Y:S02]  /*1e20*/  DSETP.GEU.AND P1, PT, R34, UR14, PT ;  /* 0x0000000e22007e2a */ /* 0x001fe4000bf2e000 */
[----:B-----5:R-:W-:Y:S02]  /*1e30*/  DSETP.GEU.AND P5, PT, R30, UR14, PT ;  /* 0x0000000e1e007e2a */ /* 0x020fe4000bfae000 */
[----:B------:R-:W-:Y:S01]  /*1e40*/  DSETP.GEU.AND P6, PT, R32, UR14, PT ;  /* 0x0000000e20007e2a */ /* 0x000fe2000bfce000 */
[----:B------:R-:W-:Y:S01]  /*1e50*/  FSEL R31, RZ, 1.875, P3 ;  /* 0x3ff00000ff1f7808 */ /* 0x000fe20001800000 */
[----:B------:R-:W-:Y:S01]  /*1e60*/  IMAD.MOV.U32 R30, RZ, RZ, RZ ;  /* 0x000000ffff1e7224 */ /* 0x000fe200078e00ff */
[----:B------:R-:W-:Y:S01]  /*1e70*/  FSEL R35, RZ, 1.875, P4 ;  /* 0x3ff00000ff237808 */ /* 0x000fe20002000000 */
[----:B------:R-:W-:Y:S01]  /*1e80*/  DSETP.GEU.AND P0, PT, R38, UR14, PT ;  /* 0x0000000e26007e2a */ /* 0x000fe2000bf0e000 */
[----:B------:R-:W-:Y:S01]  /*1e90*/  FSEL R37, RZ, 1.875, P1 ;  /* 0x3ff00000ff257808 */ /* 0x000fe20000800000 */
[----:B------:R-:W-:Y:S01]  /*1ea0*/  IMAD.MOV.U32 R34, RZ, RZ, RZ ;  /* 0x000000ffff227224 */ /* 0x000fe200078e00ff */
[----:B------:R-:W-:Y:S01]  /*1eb0*/  FSEL R39, RZ, 1.875, P5 ;  /* 0x3ff00000ff277808 */ /* 0x000fe20002800000 */
[----:B------:R-:W-:Y:S01]  /*1ec0*/  IMAD.MOV.U32 R38, RZ, RZ, RZ ;  /* 0x000000ffff267224 */ /* 0x000fe200078e00ff */
[----:B------:R-:W-:Y:S01]  /*1ed0*/  MOV R36, RZ ;  /* 0x000000ff00247202 */ /* 0x000fe20000000f00 */
[----:B------:R-:W-:Y:S01]  /*1ee0*/  IMAD.MOV.U32 R54, RZ, RZ, RZ ;  /* 0x000000ffff367224 */ /* 0x000fe200078e00ff */
[----:B------:R-:W-:-:S02]  /*1ef0*/  FSEL R55, RZ, 1.875, P6 ;  /* 0x3ff00000ff377808 */ /* 0x000fc40003000000 */
[----:B------:R-:W-:Y:S02]  /*1f00*/  FSEL R53, RZ, 1.875, P0 ;  /* 0x3ff00000ff357808 */ /* 0x000fe40000000000 */
[----:B------:R-:W-:Y:S02]  /*1f10*/  MOV R52, RZ ;  /* 0x000000ff00347202 */ /* 0x000fe40000000f00 */
[----:B------:R-:W-:Y:S01]  /*1f20*/  IADD3 R40, P2, PT, R40, UR10, RZ ;  /* 0x0000000a28287c10 */ /* 0x000fe2000ff5e0ff */
[----:B------:R-:W-:-:S03]  /*1f30*/  FMUL.FTZ R46, R46, 1 ;  /* 0x3f8000002e2e7820 */ /* 0x000fc60000410000 */
[----:B------:R-:W-:Y:S01]  /*1f40*/  IADD3.X R41, PT, PT, R41, UR11, RZ, P2, !PT ;  /* 0x0000000b29297c10 */ /* 0x000fe200097fe4ff */
[----:B------:R-:W-:Y:S01]  /*1f50*/  FMUL.FTZ R48, R48, 1 ;  /* 0x3f80000030307820 */ /* 0x000fe20000410000 */
[----:B------:R-:W-:Y:S01]  /*1f60*/  FMUL.FTZ R49, R49, 1 ;  /* 0x3f80000031317820 */ /* 0x000fe20000410000 */
[----:B------:R-:W-:Y:S01]  /*1f70*/  FMUL.FTZ R50, R58, 1 ;  /* 0x3f8000003a327820 */ /* 0x000fe20000410000 */
[----:B--2---:R-:W-:Y:S02]  /*1f80*/  DMUL R32, R16, R30 ;  /* 0x0000001e10207228 */ /* 0x004fe40000000000 */
[----:B------:R-:W-:Y:S02]  /*1f90*/  DMUL R34, R18, R34 ;  /* 0x0000002212227228 */ /* 0x000fe40000000000 */
[----:B------:R-:W-:Y:S02]  /*1fa0*/  DMUL R36, R20, R36 ;  /* 0x0000002414247228 */ /* 0x000fe40000000000 */
[----:B------:R-:W-:-:S02]  /*1fb0*/  DMUL R38, R22, R38 ;  /* 0x0000002616267228 */ /* 0x000fc40000000000 */
[----:B---3--:R-:W-:Y:S01]  /*1fc0*/  DMUL R54, R24, R54 ;  /* 0x0000003618367228 */ /* 0x008fe20000000000 */
[----:B------:R-:W2:Y:S01]  /*1fd0*/  LDG.E.ENL2.256 R20, R16, desc[UR6][R28.64+0x60] ;  /* 0xfe0003061c10797e */ /* 0x000ea20008121914 */
[----:B------:R-:W-:-:S03]  /*1fe0*/  DMUL R52, R26, R52 ;  /* 0x000000341a347228 */ /* 0x000fc60000000000 */
[----:B------:R-:W3:Y:S01]  /*1ff0*/  LDG.E.ENL2.256 R28, R24, desc[UR6][R28.64+0x40] ;  /* 0xfe0002061c18797e */ /* 0x000ee2000812191c */
[-C--:B------:R-:W-:Y:S02]  /*2000*/  DMUL R34, R34, R10.reuse ;  /* 0x0000000a22227228 */ /* 0x080fe40000000000 */
[-C--:B------:R-:W-:Y:S02]  /*2010*/  DMUL R32, R32, R10.reuse ;  /* 0x0000000a20207228 */ /* 0x080fe40000000000 */
[-C--:B------:R-:W-:Y:S02]  /*2020*/  DMUL R36, R36, R10.reuse ;  /* 0x0000000a24247228 */ /* 0x080fe40000000000 */
[----:B------:R-:W-:-:S07]  /*2030*/  DMUL R38, R38, R10 ;  /* 0x0000000a26267228 */ /* 0x000fce0000000000 */
[----:B------:R0:W-:Y:S02]  /*2040*/  STG.E.ENL2.256 desc[UR6][R40.64], R32, R36 ;  /* 0xf80000202824797f */ /* 0x0001e4000f121806 */
[----:B0-----:R-:W0:Y:S08]  /*2050*/  F2F.F64.F32 R34, R46 ;  /* 0x0000002e00227310 */ /* 0x001e300000201800 */
[----:B------:R-:W1:Y:S01]  /*2060*/  F2F.F64.F32 R32, R48 ;  /* 0x0000003000207310 */ /* 0x000e620000201800 */
[----:B0-----:R-:W-:-:S07]  /*2070*/  DSETP.GEU.AND P2, PT, R34, UR14, PT ;  /* 0x0000000e22007e2a */ /* 0x001fce000bf4e000 */
[----:B------:R-:W0:Y:S01]  /*2080*/  F2F.F64.F32 R34, R49 ;  /* 0x0000003100227310 */ /* 0x000e220000201800 */
[----:B------:R-:W-:Y:S02]  /*2090*/  FSEL R37, RZ, 1.875, P2 ;  /* 0x3ff00000ff257808 */ /* 0x000fe40001000000 */
[----:B------:R-:W-:Y:S01]  /*20a0*/  SEL R58, RZ, 0x1, P2 ;  /* 0x00000001ff3a7807 */ /* 0x000fe20001000000 */
[----:B-1----:R-:W-:-:S04]  /*20b0*/  DSETP.GEU.AND P2, PT, R32, UR14, PT ;  /* 0x0000000e20007e2a */ /* 0x002fc8000bf4e000 */
[----:B------:R-:W1:Y:S02]  /*20c0*/  F2F.F64.F32 R32, R50 ;  /* 0x0000003200207310 */ /* 0x000e640000201800 */
[----:B------:R-:W-:Y:S02]  /*20d0*/  FSEL R39, RZ, 1.875, P2 ;  /* 0x3ff00000ff277808 */ /* 0x000fe40001000000 */
[----:B------:R-:W-:Y:S01]  /*20e0*/  SEL R46, RZ, 0x1, P2 ;  /* 0x00000001ff2e7807 */ /* 0x000fe20001000000 */
[----:B0-----:R-:W-:-:S06]  /*20f0*/  DSETP.GEU.AND P2, PT, R34, UR14, PT ;  /* 0x0000000e22007e2a */ /* 0x001fcc000bf4e000 */
[----:B------:R-:W-:Y:S02]  /*2100*/  FSEL R47, RZ, 1.875, P2 ;  /* 0x3ff00000ff2f7808 */ /* 0x000fe40001000000 */
[----:B------:R-:W-:Y:S01]  /*2110*/  SEL R38, RZ, 0x1, P2 ;  /* 0x00000001ff267807 */ /* 0x000fe20001000000 */
[----:B-1----:R-:W-:Y:S01]  /*2120*/  DSETP.GEU.AND P2, PT, R32, UR14, PT ;  /* 0x0000000e20007e2a */ /* 0x002fe2000bf4e000 */
[----:B----4-:R-:W-:-:S06]  /*2130*/  FMUL.FTZ R32, R51, 1 ;  /* 0x3f80000033207820 */ /* 0x010fcc0000410000 */
[----:B------:R-:W0:Y:S01]  /*2140*/  F2F.F64.F32 R32, R32 ;  /* 0x0000002000207310 */ /* 0x000e220000201800 */
[----:B------:R-:W-:Y:S02]  /*2150*/  FSEL R49, RZ, 1.875, P2 ;  /* 0x3ff00000ff317808 */ /* 0x000fe40001000000 */
[----:B------:R-:W-:Y:S01]  /*2160*/  SEL R36, RZ, 0x1, P2 ;  /* 0x00000001ff247807 */ /* 0x000fe20001000000 */
[----:B------:R-:W-:Y:S02]  /*2170*/  IMAD.MOV.U32 R50, RZ, RZ, RZ ;  /* 0x000000ffff327224 */ /* 0x000fe400078e00ff */
[----:B------:R-:W-:Y:S01]  /*2180*/  FMUL.FTZ R59, R59, 1 ;  /* 0x3f8000003b3b7820 */ /* 0x000fe20000410000 */
[----:B0-----:R-:W-:-:S06]  /*2190*/  DSETP.GEU.AND P2, PT, R32, UR14, PT ;  /* 0x0000000e20007e2a */ /* 0x001fcc000bf4e000 */
[----:B------:R-:W-:Y:S01]  /*21a0*/  FSEL R51, RZ, 1.875, P2 ;  /* 0x3ff00000ff337808 */ /* 0x000fe20001000000 */
[----:B------:R-:W-:-:S05]  /*21b0*/  IMAD.MOV.U32 R48, RZ, RZ, RZ ;  /* 0x000000ffff307224 */ /* 0x000fca00078e00ff */
[----:B------:R-:W-:Y:S01]  /*21c0*/  DMUL R50, R12, R50 ;  /* 0x000000320c327228 */ /* 0x000fe20000000000 */
[----:B------:R-:W0:Y:S01]  /*21d0*/  F2F.F64.F32 R12, R59 ;  /* 0x0000003b000c7310 */ /* 0x000e220000201800 */
[----:B------:R-:W-:Y:S01]  /*21e0*/  DMUL R48, R14, R48 ;  /* 0x000000300e307228 */ /* 0x000fe20000000000 */
[----:B------:R-:W-:Y:S02]  /*21f0*/  MOV R35, 0x2f800000 ;  /* 0x2f80000000237802 */ /* 0x000fe40000000f00 */
[----:B------:R-:W-:Y:S02]  /*2200*/  I2FP.F32.U32 R14, R44 ;  /* 0x0000002c000e7245 */ /* 0x000fe40000201000 */
[----:B------:R-:W-:-:S03]  /*2210*/  SEL R44, RZ, 0x1, P2 ;  /* 0x00000001ff2c7807 */ /* 0x000fc60001000000 */
[----:B------:R-:W-:Y:S01]  /*2220*/  FFMA.FTZ R14, R14, R35, 1.1641532182693481445e-10 ;  /* 0x2f0000000e0e7423 */ /* 0x000fe20000010023 */
[----:B0-----:R-:W-:Y:S01]  /*2230*/  DSETP.GEU.AND P2, PT, R12, UR14, PT ;  /* 0x0000000e0c007e2a */ /* 0x001fe2000bf4e000 */
[----:B------:R-:W-:Y:S02]  /*2240*/  I2FP.F32.U32 R12, R43 ;  /* 0x0000002b000c7245 */ /* 0x000fe40000201000 */
[----:B------:R-:W-:Y:S01]  /*2250*/  FMUL.FTZ R13, R14, 1 ;  /* 0x3f8000000e0d7820 */ /* 0x000fe20000410000 */
[----:B------:R-:W-:Y:S02]  /*2260*/  I2FP.F32.U32 R14, R45 ;  /* 0x0000002d000e7245 */ /* 0x000fe40000201000 */
[----:B------:R-:W-:-:S03]  /*2270*/  FFMA.FTZ R15, R12, R35, 1.1641532182693481445e-10 ;  /* 0x2f0000000c0f7423 */ /* 0x000fc60000010023 */
[-C--:B------:R-:W-:Y:S01]  /*2280*/  FFMA.FTZ R32, R14, R35.reuse, 1.1641532182693481445e-10 ;  /* 0x2f0000000e207423 */ /* 0x080fe20000010023 */
[----:B------:R-:W-:Y:S01]  /*2290*/  FMUL.FTZ R15, R15, 1 ;  /* 0x3f8000000f0f7820 */ /* 0x000fe20000410000 */
[----:B------:R-:W-:Y:S02]  /*22a0*/  I2FP.F32.U32 R34, R42 ;  /* 0x0000002a00227245 */ /* 0x000fe40000201000 */
[----:B------:R-:W-:Y:S01]  /*22b0*/  FMUL.FTZ R32, R32, 1 ;  /* 0x3f80000020207820 */ /* 0x000fe20000410000 */
[----:B------:R-:W0:Y:S02]  /*22c0*/  F2F.F64.F32 R12, R13 ;  /* 0x0000000d000c7310 */ /* 0x000e240000201800 */
[----:B------:R-:W-:-:S06]  /*22d0*/  FFMA.FTZ R34, R34, R35, 1.1641532182693481445e-10 ;  /* 0x2f00000022227423 */ /* 0x000fcc0000010023 */
[----:B------:R-:W1:Y:S01]  /*22e0*/  F2F.F64.F32 R14, R15 ;  /* 0x0000000f000e7310 */ /* 0x000e620000201800 */
[----:B------:R-:W-:-:S07]  /*22f0*/  FMUL.FTZ R34, R34, 1 ;  /* 0x3f80000022227820 */ /* 0x000fce0000410000 */
[----:B------:R-:W4:Y:S01]  /*2300*/  F2F.F64.F32 R32, R32 ;  /* 0x0000002000207310 */ /* 0x000f220000201800 */
[----:B------:R-:W-:Y:S01]  /*2310*/  SEL R42, RZ, 0x1, P0 ;  /* 0x00000001ff2a7807 */ /* 0x000fe20000000000 */
[----:B0-----:R-:W-:Y:S01]  /*2320*/  DSETP.GEU.AND P0, PT, R12, UR14, PT ;  /* 0x0000000e0c007e2a */ /* 0x001fe2000bf0e000 */
[----:B------:R-:W-:-:S05]  /*2330*/  SEL R12, RZ, 0x1, P6 ;  /* 0x00000001ff0c7807 */ /* 0x000fca0003000000 */
[----:B------:R-:W0:Y:S01]  /*2340*/  F2F.F64.F32 R34, R34 ;  /* 0x0000002200227310 */ /* 0x000e220000201800 */
[----:B-1----:R-:W-:Y:S01]  /*2350*/  DSETP.GEU.AND P6, PT, R14, UR14, PT ;  /* 0x0000000e0e007e2a */ /* 0x002fe2000bfce000 */
[----:B------:R-:W-:Y:S01]  /*2360*/  SEL R14, RZ, 0x1, P5 ;  /* 0x00000001ff0e7807 */ /* 0x000fe20002800000 */
[----:B----4-:R-:W-:Y:S01]  /*2370*/  DSETP.GEU.AND P5, PT, R32, UR14, PT ;  /* 0x0000000e20007e2a */ /* 0x010fe2000bfae000 */
[----:B------:R-:W-:Y:S01]  /*2380*/  PRMT R43, R44, 0x3340, R36 ;  /* 0x000033402c2b7816 */ /* 0x000fe20000000024 */
[----:B------:R-:W-:Y:S01]  /*2390*/  IMAD.MOV.U32 R36, RZ, RZ, RZ ;  /* 0x000000ffff247224 */ /* 0x000fe200078e00ff */
[----:B------:R-:W-:-:S03]  /*23a0*/  MOV R32, RZ ;  /* 0x000000ff00207202 */ /* 0x000fc60000000f00 */
[----:B------:R-:W-:Y:S02]  /*23b0*/  FSEL R33, RZ, 1.875, P5 ;  /* 0x3ff00000ff217808 */ /* 0x000fe40002800000 */
[----:B------:R-:W-:Y:S01]  /*23c0*/  SEL R15, RZ, 0x1, P1 ;  /* 0x00000001ff0f7807 */ /* 0x000fe20000800000 */
[----:B0-----:R-:W-:Y:S01]  /*23d0*/  DSETP.GEU.AND P1, PT, R34, UR14, PT ;  /* 0x0000000e22007e2a */ /* 0x001fe2000bf2e000 */
[----:B------:R-:W-:Y:S01]  /*23e0*/  SEL R13, RZ, 0x1, P2 ;  /* 0x00000001ff0d7807 */ /* 0x000fe20001000000 */
[----:B------:R-:W-:Y:S05]  /*23f0*/  WARPSYNC.ALL ;  /* 0x0000000000007948 */ /* 0x000fea0003800000 */
[----:B------:R-:W0:Y:S01]  /*2400*/  LDCU UR4, c[0x0][0x360] ;  /* 0x00006c00ff0477ac */ /* 0x000e220008000800 */
[----:B------:R-:W-:Y:S01]  /*2410*/  PRMT R58, R58, 0x3340, R13 ;  /* 0x000033403a3a7816 */ /* 0x000fe2000000000d */
[----:B------:R-:W-:Y:S01]  /*2420*/  IMAD.MOV.U32 R34, RZ, RZ, RZ ;  /* 0x000000ffff227224 */ /* 0x000fe200078e00ff */
[----:B------:R-:W-:Y:S01]  /*2430*/  PRMT R42, R12, 0x3340, R42 ;  /* 0x000033400c2a7816 */ /* 0x000fe2000000002a */
[----:B------:R-:W-:Y:S01]  /*2440*/  IMAD.MOV.U32 R12, RZ, RZ, RZ ;  /* 0x000000ffff0c7224 */ /* 0x000fe200078e00ff */
[----:B------:R-:W-:-:S02]  /*2450*/  FSEL R35, RZ, 1.875, P1 ;  /* 0x3ff00000ff237808 */ /* 0x000fc40000800000 */
[----:B------:R-:W-:Y:S01]  /*2460*/  PRMT R45, R38, 0x3340, R46 ;  /* 0x00003340262d7816 */ /* 0x000fe2000000002e */
[----:B------:R-:W-:Y:S01]  /*2470*/  IMAD.MOV.U32 R46, RZ, RZ, RZ ;  /* 0x000000ffff2e7224 */ /* 0x000fe200078e00ff */
[----:B------:R-:W-:Y:S02]  /*2480*/  FSEL R13, RZ, 1.875, P0 ;  /* 0x3ff00000ff0d7808 */ /* 0x000fe40000000000 */
[----:B------:R-:W-:Y:S01]  /*2490*/  PRMT R44, R15, 0x3340, R14 ;  /* 0x000033400f2c7816 */ /* 0x000fe2000000000e */
[----:B------:R-:W-:Y:S01]  /*24a0*/  IMAD.MOV.U32 R14, RZ, RZ, RZ ;  /* 0x000000ffff0e7224 */ /* 0x000fe200078e00ff */
[----:B------:R-:W-:Y:S02]  /*24b0*/  FSEL R15, RZ, 1.875, P6 ;  /* 0x3ff00000ff0f7808 */ /* 0x000fe40003000000 */
[----:B------:R-:W-:Y:S01]  /*24c0*/  MOV R38, RZ ;  /* 0x000000ff00267202 */ /* 0x000fe20000000f00 */
[----:B--2---:R-:W-:Y:S02]  /*24d0*/  DMUL R32, R20, R32 ;  /* 0x0000002014207228 */ /* 0x004fe40000000000 */
[----:B------:R-:W-:-:S02]  /*24e0*/  DMUL R34, R22, R34 ;  /* 0x0000002216227228 */ /* 0x000fc40000000000 */
[----:B---3--:R-:W-:Y:S01]  /*24f0*/  DMUL R20, R28, R36 ;  /* 0x000000241c147228 */ /* 0x008fe20000000000 */
[----:B------:R-:W0:Y:S01]  /*2500*/  LDC R36, c[0x0][0x370] ;  /* 0x0000dc00ff247b82 */ /* 0x000e220000000800 */
[----:B------:R-:W-:Y:S01]  /*2510*/  DMUL R12, R16, R12 ;  /* 0x0000000c100c7228 */ /* 0x000fe20000000000 */
[----:B------:R-:W-:Y:S01]  /*2520*/  FSEL R23, RZ, 1.875, P2 ;  /* 0x3ff00000ff177808 */ /* 0x000fe20001000000 */
[----:B------:R-:W-:Y:S01]  /*2530*/  IMAD.MOV.U32 R22, RZ, RZ, RZ ;  /* 0x000000ffff167224 */ /* 0x000fe200078e00ff */
[----:B------:R-:W-:Y:S01]  /*2540*/  DMUL R16, R24, R46 ;  /* 0x0000002e18107228 */ /* 0x000fe20000000000 */
[----:B------:R-:W-:Y:S02]  /*2550*/  SEL R24, RZ, 0x1, P4 ;  /* 0x00000001ff187807 */ /* 0x000fe40002000000 */
[----:B------:R-:W-:Y:S01]  /*2560*/  SEL R25, RZ, 0x1, P3 ;  /* 0x00000001ff197807 */ /* 0x000fe20001800000 */
[----:B------:R-:W-:Y:S02]  /*2570*/  DMUL R14, R18, R14 ;  /* 0x0000000e120e7228 */ /* 0x000fe40000000000 */
[----:B------:R-:W-:Y:S01]  /*2580*/  DMUL R18, R26, R38 ;  /* 0x000000261a127228 */ /* 0x000fe20000000000 */
[----:B------:R-:W-:Y:S01]  /*2590*/  PRMT R37, R25, 0x3340, R24 ;  /* 0x0000334019257816 */ /* 0x000fe20000000018 */
[----:B------:R-:W-:-:S02]  /*25a0*/  DMUL R22, R30, R22 ;  /* 0x000000161e167228 */ /* 0x000fc40000000000 */
[-C--:B------:R-:W-:Y:S02]  /*25b0*/  DMUL R24, R54, R10.reuse ;  /* 0x0000000a36187228 */ /* 0x080fe40000000000 */
[-C--:B------:R-:W-:Y:S02]  /*25c0*/  DMUL R26, R52, R10.reuse ;  /* 0x0000000a341a7228 */ /* 0x080fe40000000000 */
[-C--:B------:R-:W-:Y:S02]  /*25d0*/  DMUL R28, R50, R10.reuse ;  /* 0x0000000a321c7228 */ /* 0x080fe40000000000 */
[----:B------:R-:W-:Y:S01]  /*25e0*/  DMUL R30, R48, R10 ;  /* 0x0000000a301e7228 */ /* 0x000fe20000000000 */
[----:B------:R-:W-:Y:S01]  /*25f0*/  SEL R47, RZ, 0x1, P0 ;  /* 0x00000001ff2f7807 */ /* 0x000fe20000000000 */
[----:B0-----:R-:W-:-:S05]  /*2600*/  IMAD R36, R36, UR4, RZ ;  /* 0x0000000424247c24 */ /* 0x001fca000f8e02ff */
[----:B------:R0:W-:Y:S01]  /*2610*/  STG.E.ENL2.256 desc[UR6][R40.64+0x20], R24, R28 ;  /* 0xf8000118281c797f */ /* 0x0001e2000f121806 */
[----:B------:R-:W-:Y:S02]  /*2620*/  SEL R38, RZ, 0x1, P1 ;  /* 0x00000001ff267807 */ /* 0x000fe40000800000 */
[----:B------:R-:W-:Y:S02]  /*2630*/  SEL R39, RZ, 0x1, P5 ;  /* 0x00000001ff277807 */ /* 0x000fe40002800000 */
[----:B------:R-:W-:Y:S01]  /*2640*/  SEL R46, RZ, 0x1, P6 ;  /* 0x00000001ff2e7807 */ /* 0x000fe20003000000 */
[-C--:B------:R-:W-:Y:S01]  /*2650*/  DMUL R16, R16, R10.reuse ;  /* 0x0000000a10107228 */ /* 0x080fe20000000000 */
[----:B------:R-:W-:Y:S01]  /*2660*/  PRMT R38, R39, 0x3340, R38 ;  /* 0x0000334027267816 */ /* 0x000fe20000000026 */
[-C--:B------:R-:W-:Y:S01]  /*2670*/  DMUL R18, R18, R10.reuse ;  /* 0x0000000a12127228 */ /* 0x080fe20000000000 */
[----:B------:R-:W-:Y:S01]  /*2680*/  PRMT R47, R47, 0x3340, R46 ;  /* 0x000033402f2f7816 */ /* 0x000fe2000000002e */
[----:B0-----:R-:W-:Y:S01]  /*2690*/  DMUL R24, R32, R10 ;  /* 0x0000000a20187228 */ /* 0x001fe20000000000 */
[----:B------:R-:W-:-:S04]  /*26a0*/  IADD3 R32, P0, PT, R57, UR12, RZ ;  /* 0x0000000c39207c10 */ /* 0x000fc8000ff1e0ff */
[----:B------:R-:W-:Y:S02]  /*26b0*/  IADD3.X R33, PT, PT, R60, UR13, RZ, P0, !PT ;  /* 0x0000000d3c217c10 */ /* 0x000fe400087fe4ff */
[----:B------:R-:W-:-:S04]  /*26c0*/  LEA R57, P0, R36, R57, 0x4 ;  /* 0x0000003924397211 */ /* 0x000fc800078020ff */
[----:B------:R-:W-:Y:S02]  /*26d0*/  IADD3.X R60, PT, PT, RZ, R60, RZ, P0, !PT ;  /* 0x0000003cff3c7210 */ /* 0x000fe400007fe4ff */
[----:B------:R-:W-:Y:S01]  /*26e0*/  ISETP.GE.U32.AND P0, PT, R57, UR16, PT ;  /* 0x0000001039007c0c */ /* 0x000fe2000bf06070 */
[----:B------:R-:W-:-:S03]  /*26f0*/  DMUL R20, R20, R10 ;  /* 0x0000000a14147228 */ /* 0x000fc60000000000 */
[----:B------:R-:W-:Y:S01]  /*2700*/  ISETP.GE.U32.AND.EX P0, PT, R60, UR17, PT, P0 ;  /* 0x000000113c007c0c */ /* 0x000fe2000bf06100 */
[-C--:B------:R-:W-:Y:S02]  /*2710*/  DMUL R22, R22, R10.reuse ;  /* 0x0000000a16167228 */ /* 0x080fe40000000000 */
[-C--:B------:R-:W-:Y:S02]  /*2720*/  DMUL R12, R12, R10.reuse ;  /* 0x0000000a0c0c7228 */ /* 0x080fe40000000000 */
[-C--:B------:R-:W-:Y:S02]  /*2730*/  DMUL R14, R14, R10.reuse ;  /* 0x0000000a0e0e7228 */ /* 0x080fe40000000000 */
[----:B------:R-:W-:Y:S01]  /*2740*/  DMUL R26, R34, R10 ;  /* 0x0000000a221a7228 */ /* 0x000fe20000000000 */
[----:B------:R-:W-:Y:S02]  /*2750*/  PRMT R30, R45, 0x5410, R58 ;  /* 0x000054102d1e7816 */ /* 0x000fe4000000003a */
[----:B------:R-:W-:-:S02]  /*2760*/  PRMT R29, R42, 0x5410, R43 ;  /* 0x000054102a1d7816 */ /* 0x000fc4000000002b */
[----:B------:R-:W-:Y:S02]  /*2770*/  PRMT R28, R37, 0x5410, R44 ;  /* 0x00005410251c7816 */ /* 0x000fe4000000002c */
[----:B------:R-:W-:Y:S01]  /*2780*/  PRMT R31, R47, 0x5410, R38 ;  /* 0x000054102f1f7816 */ /* 0x000fe20000000026 */
[----:B------:R0:W-:Y:S04]  /*2790*/  STG.E.ENL2.256 desc[UR6][R40.64+0x40], R16, R20 ;  /* 0xf80002102814797f */ /* 0x0001e8000f121806 */
[----:B------:R0:W-:Y:S04]  /*27a0*/  STG.E.ENL2.256 desc[UR6][R40.64+0x60], R12, R24 ;  /* 0xf800030c2818797f */ /* 0x0001e8000f121806 */
[----:B------:R0:W-:Y:S01]  /*27b0*/  STG.E.128 desc[UR6][R32.64], R28 ;  /* 0x0000001c20007986 */ /* 0x0001e2000c101d06 */
[----:B------:R-:W-:Y:S06]  /*27c0*/  BAR.SYNC.DEFER_BLOCKING 0x0 ;  /* 0x0000000000007b1d */ /* 0x000fec0000010000 */
[----:B------:R-:W-:Y:S05]  /*27d0*/  @!P0 BRA `(.L_x_6691) ;  /* 0xffffffdc00e08947 */ /* 0x000fea000383ffff */
[----:B------:R-:W-:Y:S05]  /*27e0*/  EXIT ;  /* 0x000000000000794d */ /* 0x000fea0003800000 */
        .weak           $__internal_107_$__cuda_sm20_dblrcp_rn_slowpath_v3
        .type           $__internal_107_$__cuda_sm20_dblrcp_rn_slowpath_v3,@function
        .size           $__internal_107_$__cuda_sm20_dblrcp_rn_slowpath_v3,(.L_x_14238 - $__internal_107_$__cuda_sm20_dblrcp_rn_slowpath_v3)
$__internal_107_$__cuda_sm20_dblrcp_rn_slowpath_v3:
        /* <DEDUP_REMOVED lines=27> */
.L_x_6694:
        /* <DEDUP_REMOVED lines=10> */
.L_x_6692:
[----:B------:R-:W0:Y:S01]  /*2a40*/  LDC R10, c[0x0][0x868] ;  /* 0x00021a00ff0a7b82 */ /* 0x000e220000000800 */
[----:B------:R-:W-:-:S07]  /*2a50*/  LOP3.LUT R11, R0, 0x80000, RZ, 0xfc, !PT ;  /* 0x00080000000b7812 */ /* 0x000fce00078efcff */
.L_x_6693:
[----:B0-----:R-:W-:Y:S01]  /*2a60*/  IMAD.MOV.U32 R0, RZ, RZ, R10 ;  /* 0x000000ffff007224 */ /* 0x001fe200078e000a */
[----:B------:R-:W-:Y:S01]  /*2a70*/  MOV R10, R12 ;  /* 0x0000000c000a7202 */ /* 0x000fe20000000f00 */
[----:B------:R-:W-:Y:S02]  /*2a80*/  IMAD.MOV.U32 R15, RZ, RZ, R11 ;  /* 0x000000ffff0f7224 */ /* 0x000fe400078e000b */
[----:B------:R-:W-:-:S04]  /*2a90*/  IMAD.MOV.U32 R11, RZ, RZ, 0x0 ;  /* 0x00000000ff0b7424 */ /* 0x000fc800078e00ff */
[----:B------:R-:W-:Y:S05]  /*2aa0*/  RET.REL.NODEC R10 `(_ZN2at6native43_GLOBAL__N__7cc8d1ed_10_Dropout_cu_0e96ed3824fused_dropout_kernel_vecIddmLi1ELi16EbEEvNS_4cuda6detail10TensorInfoIKT_T1_EENS5_IS6_S8_EENS5_IT4_S8_EES8_T0_NS_15PhiloxCudaStateE) ;  /* 0xffffffd40a547950 */ /* 0x000fea0003c3ffff */
.L_x_6695:
        /* <DEDUP_REMOVED lines=13> */
.L_x_14238:


//--------------------- .text._ZN2at6native43_GLOBAL__N__7cc8d1ed_10_Dropout_cu_0e96ed3820fused_dropout_kernelIN3c108BFloat16EfjLin1ELin1EbEEvNS_4cuda6detail10TensorInfoIKT_T1_EENS7_IS8_SA_EENS7_IT4_SA_EESA_T0_NS_15PhiloxCudaStateE --------------------------
	.section	.text._ZN2at6native43_GLOBAL__N__7cc8d1ed_10_Dropout_cu_0e96ed3820fused_dropout_kernelIN3c108BFloat16EfjLin1ELin1EbEEvNS_4cuda6detail10TensorInfoIKT_T1_EENS7_IS8_SA_EENS7_IT4_SA_EESA_T0_NS_15PhiloxCudaStateE,"ax",@progbits
	.align	128
.text._ZN2at6native43_GLOBAL__N__7cc8d1ed_10_Dropout_cu_0e96ed3820fused_dropout_kernelIN3c108BFloat16EfjLin1ELin1EbEEvNS_4cuda6detail10TensorInfoIKT_T1_EENS7_IS8_SA_EENS7_IT4_SA_EESA_T0_NS_15PhiloxCudaStateE:
        .type           _ZN2at6native43_GLOBAL__N__7cc8d1ed_10_Dropout_cu_0e96ed3820fused_dropout_kernelIN3c108BFloat16EfjLin1ELin1EbEEvNS_4cuda6detail10TensorInfoIKT_T1_EENS7_IS8_SA_EENS7_IT4_SA_EESA_T0_NS_15PhiloxCudaStateE,@function
        .size           _ZN2at6native43_GLOBAL__N__7cc8d1ed_10_Dropout_cu_0e96ed3820fused_dropout_kernelIN3c108BFloat16EfjLin1ELin1EbEEvNS_4cuda6detail10TensorInfoIKT_T1_EENS7_IS8_SA_EENS7_IT4_SA_EESA_T0_NS_15PhiloxCudaStateE,(.L_x_14240 - _ZN2at6native43_GLOBAL__N__7cc8d1ed_10_Dropout_cu_0e96ed3820fused_dropout_kernelIN3c108BFloat16EfjLin1ELin1EbEEvNS_4cuda6detail10TensorInfoIKT_T1_EENS7_IS8_SA_EENS7_IT4_SA_EESA_T0_NS_15PhiloxCudaStateE)
        .other          _ZN2at6native43_GLOBAL__N__7cc8d1ed_10_Dropout_cu_0e96ed3820fused_dropout_kernelIN3c108BFloat16EfjLin1ELin1EbEEvNS_4cuda6detail10TensorInfoIKT_T1_EENS7_IS8_SA_EENS7_IT4_SA_EESA_T0_NS_15PhiloxCudaStateE,@"STO_CUDA_ENTRY STV_DEFAULT"
_ZN2at6native43_GLOBAL__N__7cc8d1ed_10_Dropout_cu_0e96ed3820fused_dropout_kernelIN3c108BFloat16EfjLin1ELin1EbEEvNS_4cuda6detail10TensorInfoIKT_T1_EENS7_IS8_SA_EENS7_IT4_SA_EESA_T0_NS_15PhiloxCudaStateE:
        /* <DEDUP_REMOVED lines=18> */
[----:B------:R-:W4:Y:S02]  /*0120*/  S2UR UR4, SR_CTAID.X ;  /* 0x00000000000479c3 */ /* 0x000f240000002500 */
[----:B----4-:R-:W-:-:S04]  /*0130*/  IMAD R25, R19, UR4, R0 ;  /* 0x0000000413197c24 */ /* 0x010fc8000f8e0200 */
[----:B------:R-:W-:Y:S01]  /*0140*/  IMAD.WIDE.U32 R8, R25, -0x326172a9, RZ ;  /* 0xcd9e8d5719087825 */ /* 0x000fe200078e00ff */
[----:B-1----:R-:W-:-:S03]  /*0150*/  @P0 IADD3 R14, P1, PT, R4, R7, RZ ;  /* 0x00000007040e0210 */ /* 0x002fc60007f3e0ff */
[----:B0-----:R-:W-:Y:S01]  /*0160*/  FMUL.FTZ R4, R11, 1 ;  /* 0x3f8000000b047820 */ /* 0x001fe20000410000 */
[----:B------:R-:W-:-:S05]  /*0170*/  @P0 IADD3.X R15, PT, PT, RZ, R5, RZ, P1, !PT ;  /* 0x00000005ff0f0210 */ /* 0x000fca0000ffe4ff */
[----:B------:R-:W0:Y:S01]  /*0180*/  F2F.F64.F32 R4, R4 ;  /* 0x0000000400047310 */ /* 0x000e220000201800 */
[--C-:B------:R-:W-:Y:S02]  /*0190*/  SHF.R.U64 R24, R14, 0x2, R15.reuse ;  /* 0x000000020e187819 */ /* 0x100fe4000000120f */
[----:B------:R-:W-:Y:S01]  /*01a0*/  SHF.R.U32.HI R23, RZ, 0x2, R15 ;  /* 0x00000002ff177819 */ /* 0x000fe2000001160f */
[----:B--2---:R-:W-:Y:S01]  /*01b0*/  VIADD R15, R3, 0x32370b8f ;  /* 0x32370b8f030f7836 */ /* 0x004fe20000000000 */
[----:B------:R-:W-:Y:S01]  /*01c0*/  IADD3 R22, PT, PT, R2, -0x61c88647, RZ ;  /* 0x9e3779b902167810 */ /* 0x000fe20007ffe0ff */
[----:B------:R-:W-:Y:S01]  /*01d0*/  IMAD.WIDE.U32 R6, R24, -0x2daee0ad, RZ ;  /* 0xd2511f5318067825 */ /* 0x000fe200078e00ff */
[----:B------:R-:W-:-:S04]  /*01e0*/  LOP3.LUT R10, R23, R9, R2, 0x96, !PT ;  /* 0x00000009170a7212 */ /* 0x000fc800078e9602 */
[----:B------:R-:W-:Y:S01]  /*01f0*/  LOP3.LUT R12, R7, R3, RZ, 0x3c, !PT ;  /* 0x00000003070c7212 */ /* 0x000fe200078e3cff */
        /* <DEDUP_REMOVED lines=10> */
[----:B------:R-:W-:Y:S02]  /*02a0*/  IADD3 R9, PT, PT, R2, -0x255992d5, RZ ;  /* 0xdaa66d2b02097810 */ /* 0x000fe40007ffe0ff */
        /* <DEDUP_REMOVED lines=8> */
[----:B------:R-:W-:Y:S01]  /*0330*/  IMAD.WIDE.U32 R16, R9, -0x2daee0ad, RZ ;  /* 0xd2511f5309107825 */ /* 0x000fe200078e00ff */
[----:B------:R-:W-:Y:S02]  /*0340*/  IADD3 R9, PT, PT, R3, -0x126145ec, RZ ;  /* 0xed9eba1403097810 */ /* 0x000fe40007ffe0ff */
[----:B------:R-:W-:Y:S01]  /*0350*/  LOP3.LUT R11, R11, R12, R21, 0x96, !PT ;  /* 0x0000000c0b0b7212 */ /* 0x000fe200078e9615 */
[----:B------:R-:W-:Y:S01]  /*0360*/  VIADD R6, R5, 0x300402 ;  /* 0x0030040205067836 */ /* 0x000fe20000000000 */
[----:B------:R-:W-:Y:S01]  /*0370*/  LOP3.LUT R12, R9, R10, R17, 0x96, !PT ;  /* 0x0000000a090c7212 */ /* 0x000fe200078e9611 */
[----:B------:R-:W-:Y:S01]  /*0380*/  VIADD R15, R2, 0x1715609d ;  /* 0x1715609d020f7836 */ /* 0x000fe20000000000 */
[----:B------:R-:W-:Y:S01]  /*0390*/  IADD3 R17, PT, PT, R3, -0x56f99767, RZ ;  /* 0xa906689903117810 */ /* 0x000fe20007ffe0ff */
[----:B------:R-:W-:Y:S01]  /*03a0*/  IMAD.WIDE.U32 R10, R11, -0x2daee0ad, RZ ;  /* 0xd2511f530b0a7825 */ /* 0x000fe200078e00ff */
[----:B------:R-:W-:Y:S01]  /*03b0*/  FSETP.GEU.AND P0, PT, |R6|, 5.8789094863358348022e-39, PT ;  /* 0x004004020600780b */ /* 0x000fe20003f0e200 */
[----:B0-----:R-:W-:-:S02]  /*03c0*/  DFMA R8, -R4, R6, 1 ;  /* 0x3ff000000408742b */ /* 0x001fc40000000106 */
[----:B------:R-:W-:Y:S01]  /*03d0*/  IMAD.WIDE.U32 R12, R12, -0x326172a9, RZ ;  /* 0xcd9e8d570c0c7825 */ /* 0x000fe200078e00ff */
[----:B------:R-:W-:Y:S02]  /*03e0*/  LOP3.LUT R17, R17, R16, R11, 0x96, !PT ;  /* 0x0000001011117212 */ /* 0x000fe400078e960b */
[----:B------:R-:W-:Y:S02]  /*03f0*/  IADD3 R11, PT, PT, R2, -0x4ab325aa, RZ ;  /* 0xb54cda56020b7810 */ /* 0x000fe40007ffe0ff */
[----:B------:R-:W-:Y:S01]  /*0400*/  LOP3.LUT R15, R15, R20, R13, 0x96, !PT ;  /* 0x000000140f0f7212 */ /* 0x000fe200078e960d */
[----:B------:R-:W-:Y:S01]  /*0410*/  IMAD.WIDE.U32 R20, R17, -0x326172a9, RZ ;  /* 0xcd9e8d5711147825 */ /* 0x000fe200078e00ff */
[----:B------:R-:W-:-:S03]  /*0420*/  DFMA R8, R8, R8, R8 ;  /* 0x000000080808722b */ /* 0x000fc60000000008 */
[----:B------:R-:W-:Y:S01]  /*0430*/  IMAD.WIDE.U32 R16, R15, -0x2daee0ad, RZ ;  /* 0xd2511f530f107825 */ /* 0x000fe200078e00ff */
[----:B------:R-:W-:Y:S02]  /*0440*/  LOP3.LUT R12, R11, R12, R21, 0x96, !PT ;  /* 0x0000000c0b0c7212 */ /* 0x000fe400078e9615 */
[C---:B------:R-:W-:Y:S01]  /*0450*/  IADD3 R11, PT, PT, R3.reuse, 0x1fd5c5a3, RZ ;  /* 0x1fd5c5a3030b7810 */ /* 0x040fe20007ffe0ff */
[----:B------:R-:W-:Y:S01]  /*0460*/  VIADD R13, R3, 0x646e171e ;  /* 0x646e171e030d7836 */ /* 0x000fe20000000000 */
[----:B------:R-:W-:Y:S01]  /*0470*/  DFMA R8, R6, R8, R6 ;  /* 0x000000080608722b */ /* 0x000fe20000000006 */
[----:B------:R-:W-:-:S03]  /*0480*/  VIADD R7, R2, 0x5384540f ;  /* 0x5384540f02077836 */ /* 0x000fc60000000000 */
[----:B------:R-:W-:Y:S01]  /*0490*/  LOP3.LUT R26, R13, R10, R17, 0x96, !PT ;  /* 0x0000000a0d1a7212 */ /* 0x000fe200078e9611 */
[----:B------:R-:W-:-:S04]  /*04a0*/  IMAD.WIDE.U32 R12, R12, -0x2daee0ad, RZ ;  /* 0xd2511f530c0c7825 */ /* 0x000fc800078e00ff */
[----:B------:R-:W-:Y:S01]  /*04b0*/  IMAD.WIDE.U32 R26, R26, -0x326172a9, RZ ;  /* 0xcd9e8d571a1a7825 */ /* 0x000fe200078e00ff */
[----:B------:R-:W-:Y:S01]  /*04c0*/  LOP3.LUT R21, R11, R16, R13, 0x96, !PT ;  /* 0x000000100b157212 */ /* 0x000fe200078e960d */
[----:B------:R-:W-:Y:S01]  /*04d0*/  DFMA R10, -R4, R8, 1 ;  /* 0x3ff00000040a742b */ /* 0x000fe20000000108 */
[----:B------:R-:W-:Y:S02]  /*04e0*/  IADD3 R13, PT, PT, R2, -0xe443238, RZ ;  /* 0xf1bbcdc8020d7810 */ /* 0x000fe40007ffe0ff */
[----:B------:R-:W-:Y:S01]  /*04f0*/  LOP3.LUT R7, R7, R20, R27, 0x96, !PT ;  /* 0x0000001407077212 */ /* 0x000fe200078e961b */
[----:B------:R-:W-:-:S04]  /*0500*/  IMAD.WIDE.U32 R20, R21, -0x326172a9, RZ ;  /* 0xcd9e8d5715147825 */ /* 0x000fc800078e00ff */
[----:B------:R-:W-:Y:S01]  /*0510*/  IMAD.WIDE.U32 R28, R7, -0x2daee0ad, RZ ;  /* 0xd2511f53071c7825 */ /* 0x000fe200078e00ff */
[----:B------:R-:W-:-:S03]  /*0520*/  LOP3.LUT R21, R13, R26, R21, 0x96, !PT ;  /* 0x0000001a0d157212 */ /* 0x000fc600078e9615 */
[----:B------:R-:W-:Y:S02]  /*0530*/  VIADD R7, R3, 0xdb3d7428 ;  /* 0xdb3d742803077836 */ /* 0x000fe40000000000 */
[----:B------:R-:W-:-:S03]  /*0540*/  IMAD.HI.U32 R15, R21, -0x2daee0ad, RZ ;  /* 0xd2511f53150f7827 */ /* 0x000fc600078e00ff */
[----:B------:R-:W-:Y:S01]  /*0550*/  LOP3.LUT R16, R7, R12, R29, 0x96, !PT ;  /* 0x0000000c07107212 */ /* 0x000fe200078e961d */
[----:B------:R-:W-:Y:S01]  /*0560*/  DFMA R6, R8, R10, R8 ;  /* 0x0000000a0806722b */ /* 0x000fe20000000008 */
[----:B------:R-:W-:Y:S02]  /*0570*/  LOP3.LUT R15, R28, R15, RZ, 0x3c, !PT ;  /* 0x0000000f1c0f7212 */ /* 0x000fe400078e3cff */
[----:B------:R-:W-:Y:S01]  /*0580*/  IADD3 R9, PT, PT, R2, -0x700cb87f, RZ ;  /* 0x8ff3478102097810 */ /* 0x000fe20007ffe0ff */
[----:B------:R-:W-:-:S05]  /*0590*/  IMAD.HI.U32 R0, R16, -0x326172a9, RZ ;  /* 0xcd9e8d5710007827 */ /* 0x000fca00078e00ff */
[----:B------:R-:W-:Y:S01]  /*05a0*/  LOP3.LUT R20, R9, R20, R0, 0x96, !PT ;  /* 0x0000001409147212 */ /* 0x000fe200078e9600 */
[----:B------:R-:W-:Y:S06]  /*05b0*/  @P0 BRA `(.L_x_6696) ;  /* 0x0000000000100947 */ /* 0x000fec0003800000 */
[----:B------:R-:W-:Y:S02]  /*05c0*/  LOP3.LUT R0, R5, 0x7fffffff, RZ, 0xc0, !PT ;  /* 0x7fffffff05007812 */ /* 0x000fe400078ec0ff */
[----:B------:R-:W-:-:S03]  /*05d0*/  MOV R12, 0x600 ;  /* 0x00000600000c7802 */ /* 0x000fc60000000f00 */
[----:B------:R-:W-:-:S07]  /*05e0*/  VIADD R8, R0, 0xfff00000 ;  /* 0xfff0000000087836 */ /* 0x000fce0000000000 */
[----:B------:R-:W-:Y:S05]  /*05f0*/  CALL.REL.NOINC `($__internal_108_$__cuda_sm20_dblrcp_rn_slowpath_v3) ;  /* 0x000000e000c07944 */ /* 0x000fea0003c00000 */
.L_x_6696:
        /* <DEDUP_REMOVED lines=34> */
[----:B------:R-:W-:Y:S01]  /*0820*/  LOP3.LUT R14, R14, 0x3, RZ, 0xc0, !PT ;  /* 0x000000030e0e7812 */ /* 0x000fe200078ec0ff */
[----:B------:R-:W-:Y:S01]  /*0830*/  IMAD.MOV.U32 R13, RZ, RZ, RZ ;  /* 0x000000ffff0d7224 */ /* 0x000fe200078e00ff */
[----:B------:R-:W-:Y:S02]  /*0840*/  LOP3.LUT R15, R15, R0, RZ, 0x3c, !PT ;  /* 0x000000000f0f7212 */ /* 0x000fe400078e3cff */
[----:B------:R-:W-:Y:S01]  /*0850*/  MOV R12, R25 ;  /* 0x00000019000c7202 */ /* 0x000fe20000000f00 */
[----:B-1----:R-:W-:Y:S01]  /*0860*/  @!P0 FMUL R17, R17, 1.175494350822287508e-38 ;  /* 0x0080000011118820 */ /* 0x002fe20000400000 */
[----:B0-----:R-:W-:-:S02]  /*0870*/  UIADD3 UR25, UPT, UPT, UR6, -0x1, URZ ;  /* 0xffffffff06197890 */ /* 0x001fc4000fffe0ff */
[----:B------:R-:W-:Y:S02]  /*0880*/  UIADD3 UR5, UPT, UPT, UR6, 0x7, URZ ;  /* 0x0000000706057890 */ /* 0x000fe4000fffe0ff */
[----:B--2---:R-:W-:Y:S02]  /*0890*/  UIADD3 UR7, UPT, UPT, UR9, -0x1, URZ ;  /* 0xffffffff09077890 */ /* 0x004fe4000fffe0ff */
[----:B------:R-:W-:Y:S02]  /*08a0*/  UIADD3 UR8, UPT, UPT, UR9, 0x7, URZ ;  /* 0x0000000709087890 */ /* 0x000fe4000fffe0ff */
[----:B------:R-:W-:Y:S02]  /*08b0*/  UIADD3 UR6, UPT, UPT, UR6, 0x3, URZ ;  /* 0x0000000306067890 */ /* 0x000fe4000fffe0ff */
[----:B------:R-:W-:Y:S02]  /*08c0*/  UIADD3 UR9, UPT, UPT, UR9, 0x3, URZ ;  /* 0x0000000309097890 */ /* 0x000fe4000fffe0ff */
        /* <DEDUP_REMOVED lines=8> */
[----:B------:R-:W-:Y:S02]  /*0950*/  ULOP3.LUT UR7, UR7, 0xfffffff8, URZ, 0xc0, !UPT ;  /* 0xfffffff807077892 */ /* 0x000fe4000f8ec0ff */
[----:B------:R-:W-:Y:S02]  /*0960*/  ULOP3.LUT UR8, UR8, 0x3, URZ, 0xc0, !UPT ;  /* 0x0000000308087892 */ /* 0x000fe4000f8ec0ff */
[----:B------:R-:W-:Y:S02]  /*0970*/  ULOP3.LUT UR9, UR9, 0x1, URZ, 0xc0, !UPT ;  /* 0x0000000109097892 */ /* 0x000fe4000f8ec0ff */
[----:B------:R-:W-:Y:S02]  /*0980*/  UIADD3 UR10, UPT, UPT, UR10, -0x1, URZ ;  /* 0xffffffff0a0a7890 */ /* 0x000fe4000fffe0ff */
[----:B------:R-:W-:-:S02]  /*0990*/  UIADD3 UR11, UPT, UPT, UR11, -0x1, URZ ;  /* 0xffffffff0b0b7890 */ /* 0x000fc4000fffe0ff */
[----:B------:R-:W-:Y:S02]  /*09a0*/  UIADD3 UR12, UPT, UPT, UR12, -0x1, URZ ;  /* 0xffffffff0c0c7890 */ /* 0x000fe4000fffe0ff */
[----:B------:R-:W-:-:S12]  /*09b0*/  UIADD3 UR13, UPT, UPT, UR13, -0x1, URZ ;  /* 0xffffffff0d0d7890 */ /* 0x000fd8000fffe0ff */
.L_x_6764:
[----:B------:R-:W-:Y:S01]  /*09c0*/  VIADD R24, R24, 0x1 ;  /* 0x0000000118187836 */ /* 0x000fe20000000000 */
[----:B------:R-:W-:Y:S03]  /*09d0*/  BSSY.RECONVERGENT B0, `(.L_x_6697) ;  /* 0x000000c000007945 */ /* 0x000fe60003800200 */
[C---:B0--34-:R-:W-:Y:S01]  /*09e0*/  IMAD.WIDE.U32 R8, R24.reuse, -0x2daee0ad, RZ ;  /* 0xd2511f5318087825 */ /* 0x059fe200078e00ff */
[----:B------:R-:W-:-:S13]  /*09f0*/  ISETP.NE.AND P0, PT, R24, RZ, PT ;  /* 0x000000ff1800720c */ /* 0x000fda0003f05270 */
[----:B-12--5:R-:W-:Y:S05]  /*0a00*/  @P0 BRA `(.L_x_6698) ;  /* 0x0000000000200947 */ /* 0x026fea0003800000 */
        /* <DEDUP_REMOVED lines=8> */
.L_x_6698:
[----:B------:R-:W-:Y:S05]  /*0a90*/  BSYNC.RECONVERGENT B0 ;  /* 0x0000000000007941 */ /* 0x000fea0003800200 */
.L_x_6697:
[----:B------:R-:W-:Y:S01]  /*0aa0*/  LOP3.LUT R10, R13, R9, R3, 0x96, !PT ;  /* 0x000000090d0a7212 */ /* 0x000fe200078e9603 */
[----:B------:R-:W-:Y:S01]  /*0ab0*/  IMAD.WIDE.U32 R6, R12, -0x326172a9, RZ ;  /* 0xcd9e8d570c067825 */ /* 0x000fe200078e00ff */
[----:B------:R-:W-:Y:S02]  /*0ac0*/  IADD3 R5, PT, PT, R3, -0x4498517b, RZ ;  /* 0xbb67ae8503057810 */ /* 0x000fe40007ffe0ff */
[----:B------:R-:W-:Y:S01]  /*0ad0*/  ISETP.GT.AND P0, PT, R14, 0x1, PT ;  /* 0x000000010e00780c */ /* 0x000fe20003f04270 */
[----:B------:R-:W-:Y:S01]  /*0ae0*/  IMAD.WIDE.U32 R10, R10, -0x326172a9, RZ ;  /* 0xcd9e8d570a0a7825 */ /* 0x000fe200078e00ff */
[----:B------:R-:W-:Y:S02]  /*0af0*/  LOP3.LUT R30, R23, R7, R2, 0x96, !PT ;  /* 0x00000007171e7212 */ /* 0x000fe400078e9602 */
[----:B------:R-:W-:Y:S01]  /*0b00*/  MOV R0, R16 ;  /* 0x0000001000007202 */ /* 0x000fe20000000f00 */
[----:B------:R-:W-:Y:S01]  /*0b10*/  VIADD R9, R3, 0x76cf5d0a ;  /* 0x76cf5d0a03097836 */ /* 0x000fe20000000000 */
[----:B------:R-:W-:Y:S01]  /*0b20*/  LOP3.LUT R6, R22, R6, R11, 0x96, !PT ;  /* 0x0000000616067212 */ /* 0x000fe200078e960b */
[----:B------:R-:W-:-:S04]  /*0b30*/  IMAD.WIDE.U32 R30, R30, -0x2daee0ad, RZ ;  /* 0xd2511f531e1e7825 */ /* 0x000fc800078e00ff */
[----:B------:R-:W-:Y:S01]  /*0b40*/  IMAD.WIDE.U32 R6, R6, -0x2daee0ad, RZ ;  /* 0xd2511f5306067825 */ /* 0x000fe200078e00ff */
[----:B------:R-:W-:Y:S02]  /*0b50*/  LOP3.LUT R31, R5, R8, R31, 0x96, !PT ;  /* 0x00000008051f7212 */ /* 0x000fe400078e961f */
[----:B------:R-:W-:Y:S02]  /*0b60*/  IADD3 R5, PT, PT, R2, 0x3c6ef372, RZ ;  /* 0x3c6ef37202057810 */ /* 0x000fe40007ffe0ff */
[----:B------:R-:W-:Y:S01]  /*0b70*/  LOP3.LUT R8, R9, R30, R7, 0x96, !PT ;  /* 0x0000001e09087212 */ /* 0x000fe200078e9607 */
[----:B------:R-:W-:-:S04]  /*0b80*/  IMAD.WIDE.U32 R30, R31, -0x326172a9, RZ ;  /* 0xcd9e8d571f1e7825 */ /* 0x000fc800078e00ff */
        /* <DEDUP_REMOVED lines=37> */
[----:B------:R-:W-:Y:S01]  /*0de0*/  VIADD R7, R2, 0x8ff34781 ;  /* 0x8ff3478102077836 */ /* 0x000fe20000000000 */
[----:B------:R-:W-:Y:S01]  /*0df0*/  LOP3.LUT R21, R5, R10, R9, 0x96, !PT ;  /* 0x0000000a05157212 */ /* 0x000fe200078e9609 */
[----:B------:R-:W-:Y:S01]  /*0e00*/  IMAD.WIDE.U32 R30, R30, -0x326172a9, RZ ;  /* 0xcd9e8d571e1e7825 */ /* 0x000fe200078e00ff */
[----:B------:R-:W-:-:S03]  /*0e10*/  MOV R5, R20 ;  /* 0x0000001400057202 */ /* 0x000fc60000000f00 */
[----:B------:R-:W-:Y:S01]  /*0e20*/  VIADD R9, R3, 0x96a522ad ;  /* 0x96a522ad03097836 */ /* 0x000fe20000000000 */
[----:B------:R-:W-:Y:S01]  /*0e30*/  LOP3.LUT R20, R7, R8, R31, 0x96, !PT ;  /* 0x0000000807147212 */ /* 0x000fe200078e961f */
[----:B------:R-:W-:Y:S01]  /*0e40*/  IMAD.HI.U32 R7, R21, -0x2daee0ad, RZ ;  /* 0xd2511f5315077827 */ /* 0x000fe200078e00ff */
[----:B------:R-:W-:-:S03]  /*0e50*/  MOV R8, R15 ;  /* 0x0000000f00087202 */ /* 0x000fc60000000f00 */
        /* <DEDUP_REMOVED lines=12> */
.L_x_6699:
        /* <DEDUP_REMOVED lines=9> */
.L_x_6700:
[----:B------:R-:W0:Y:S01]  /*0fb0*/  LDC R29, c[0x0][0x450] ;  /* 0x00011400ff1d7b82 */ /* 0x000e220000000800 */
[----:B------:R-:W-:Y:S01]  /*0fc0*/  I2FP.F32.U32 R8, R0 ;  /* 0x0000000000087245 */ /* 0x000fe20000201000 */
[----:B------:R-:W-:Y:S01]  /*0fd0*/  IMAD.MOV.U32 R9, RZ, RZ, 0x2f800000 ;  /* 0x2f800000ff097424 */ /* 0x000fe200078e00ff */
[----:B------:R-:W-:Y:S01]  /*0fe0*/  I2FP.F32.U32 R6, R6 ;  /* 0x0000000600067245 */ /* 0x000fe20000201000 */
[----:B------:R-:W-:Y:S01]  /*0ff0*/  BSSY.RECONVERGENT B0, `(.L_x_6701) ;  /* 0x000069f000007945 */ /* 0x000fe20003800200 */
[----:B------:R-:W-:Y:S01]  /*1000*/  I2FP.F32.U32 R5, R5 ;  /* 0x0000000500057245 */ /* 0x000fe20000201000 */
[----:B------:R-:W-:Y:S01]  /*1010*/  FFMA.FTZ R8, R8, R9, 1.1641532182693481445e-10 ;  /* 0x2f00000008087423 */ /* 0x000fe20000010009 */
[----:B------:R-:W-:Y:S01]  /*1020*/  I2FP.F32.U32 R10, R7 ;  /* 0x00000007000a7245 */ /* 0x000fe20000201000 */
[----:B------:R-:W1:Y:S01]  /*1030*/  LDC R11, c[0x0][0x60c] ;  /* 0x00018300ff0b7b82 */ /* 0x000e620000000800 */
[-C--:B------:R-:W-:Y:S01]  /*1040*/  FFMA.FTZ R6, R6, R9.reuse, 1.1641532182693481445e-10 ;  /* 0x2f00000006067423 */ /* 0x080fe20000010009 */
[----:B------:R-:W-:-:S02]  /*1050*/  FFMA.FTZ R0, R5, R9, 1.1641532182693481445e-10 ;  /* 0x2f00000005007423 */ /* 0x000fc40000010009 */
[----:B------:R-:W-:Y:S01]  /*1060*/  FFMA.FTZ R10, R10, R9, 1.1641532182693481445e-10 ;  /* 0x2f0000000a0a7423 */ /* 0x000fe20000010009 */
[----:B0-----:R-:W-:Y:S02]  /*1070*/  ISETP.GE.AND P3, PT, R29, 0x2, PT ;  /* 0x000000021d00780c */ /* 0x001fe40003f66270 */
[-C--:B-1----:R-:W-:Y:S02]  /*1080*/  FSETP.GEU.FTZ.AND P1, PT, R8, R11.reuse, PT ;  /* 0x0000000b0800720b */ /* 0x082fe40003f3e000 */
[CC--:B------:R-:W-:Y:S02]  /*1090*/  FSETP.GEU.FTZ.AND P2, PT, R6.reuse, R11.reuse, PT ;  /* 0x0000000b0600720b */ /* 0x0c0fe40003f5e000 */
[-C--:B------:R-:W-:Y:S02]  /*10a0*/  FSET.BF.LT.FTZ.AND R7, R6, R11.reuse, PT ;  /* 0x0000000b0607720a */ /* 0x080fe40003811000 */
[CC--:B------:R-:W-:Y:S02]  /*10b0*/  FSETP.GEU.FTZ.AND P0, PT, R0.reuse, R11.reuse, PT ;  /* 0x0000000b0000720b */ /* 0x0c0fe40003f1e000 */
[----:B------:R-:W-:-:S02]  /*10c0*/  FSET.BF.LT.FTZ.AND R9, R0, R11, PT ;  /* 0x0000000b0009720a */ /* 0x000fc40003811000 */
[-C--:B------:R-:W-:Y:S02]  /*10d0*/  FSET.BF.LT.FTZ.AND R8, R8, R11.reuse, PT ;  /* 0x0000000b0808720a */ /* 0x080fe40003811000 */
[----:B------:R-:W-:Y:S01]  /*10e0*/  FSET.BF.LT.FTZ.AND R6, R10, R11, PT ;  /* 0x0000000b0a06720a */ /* 0x000fe20003811000 */
[----:B------:R-:W-:Y:S06]  /*10f0*/  @!P3 BRA `(.L_x_6702) ;  /* 0x0000006400c4b947 */ /* 0x000fec0003800000 */
        /* <DEDUP_REMOVED lines=17> */
.L_x_6706:
[C---:B------:R-:W-:Y:S01]  /*1210*/  IADD3 R36, PT, PT, R32.reuse, 0x3, RZ ;  /* 0x0000000320247810 */ /* 0x040fe20007ffe0ff */
[C---:B------:R-:W-:Y:S01]  /*1220*/  VIADD R44, R32.reuse, 0xffffffff ;  /* 0xffffffff202c7836 */ /* 0x040fe20000000000 */
[----:B------:R-:W-:Y:S01]  /*1230*/  IADD3 R34, PT, PT, R32, 0x2, RZ ;  /* 0x0000000220227810 */ /* 0x000fe20007ffe0ff */
[----:B------:R-:W-:Y:S02]  /*1240*/  UIADD3 UR4, UPT, UPT, UR4, 0x8, URZ ;  /* 0x0000000804047890 */ /* 0x000fe4000fffe0ff */
[----:B------:R-:W-:Y:S01]  /*1250*/  IMAD.SHL.U32 R36, R36, 0x4, RZ ;  /* 0x0000000424247824 */ /* 0x000fe200078e00ff */
[----:B------:R-:W-:Y:S01]  /*1260*/  SHF.L.U32 R44, R44, 0x2, RZ ;  /* 0x000000022c2c7819 */ /* 0x000fe200000006ff */
[----:B------:R-:W-:Y:S01]  /*1270*/  IMAD.SHL.U32 R34, R34, 0x4, RZ ;  /* 0x0000000422227824 */ /* 0x000fe200078e00ff */
[----:B------:R-:W-:Y:S01]  /*1280*/  UISETP.NE.AND UP0, UPT, UR4, URZ, UPT ;  /* 0x000000ff0400728c */ /* 0x000fe2000bf05270 */
        /* <DEDUP_REMOVED lines=11> */
[----:B------:R-:W-:-:S05]  /*1340*/  IADD3 R37, PT, PT, R32, 0x1, RZ ;  /* 0x0000000120257810 */ /* 0x000fca0007ffe0ff */
[----:B------:R1:W3:Y:S01]  /*1350*/  F2I.FTZ.U32.TRUNC.NTZ R5, R4 ;  /* 0x0000000400057305 */ /* 0x0002e2000021f000 */
[----:B------:R-:W-:Y:S02]  /*1360*/  IMAD.SHL.U32 R37, R37, 0x4, RZ ;  /* 0x0000000425257824 */ /* 0x000fe400078e00ff */
[----:B-1----:R-:W-:Y:S02]  /*1370*/  HFMA2 R4, -RZ, RZ, 0, 0 ;  /* 0x00000000ff047431 */ /* 0x002fe400000001ff */
[----:B---3--:R-:W-:-:S04]  /*1380*/  IMAD R39, R39, R5, RZ ;  /* 0x0000000527277224 */ /* 0x008fc800078e02ff */
[----:B------:R-:W-:Y:S01]  /*1390*/  IMAD.HI.U32 R5, R5, R39, R4 ;  /* 0x0000002705057227 */ /* 0x000fe200078e0004 */
[----:B------:R-:W-:Y:S01]  /*13a0*/  IADD3 R4, PT, PT, R41, 0xffffffe, RZ ;  /* 0x0ffffffe29047810 */ /* 0x000fe20007ffe0ff */
[----:B------:R1:W3:Y:S01]  /*13b0*/  LDC R39, c[0x0][R37+0x388] ;  /* 0x0000e20025277b82 */ /* 0x0002e20000000800 */
[----:B------:R-:W-:-:S03]  /*13c0*/  IADD3 R41, PT, PT, RZ, -R35, RZ ;  /* 0x80000023ff297210 */ /* 0x000fc60007ffe0ff */
[----:B------:R-:W-:Y:S02]  /*13d0*/  IMAD.HI.U32 R38, R5, R30, RZ ;  /* 0x0000001e05267227 */ /* 0x000fe400078e00ff */
[----:B------:R4:W5:Y:S02]  /*13e0*/  F2I.FTZ.U32.TRUNC.NTZ R5, R4 ;  /* 0x0000000400057305 */ /* 0x000964000021f000 */
[----:B------:R-:W-:Y:S01]  /*13f0*/  IMAD.MOV R40, RZ, RZ, -R38 ;  /* 0x000000ffff287224 */ /* 0x000fe200078e0a26 */
[----:B-1----:R-:W1:Y:S03]  /*1400*/  LDC R37, c[0x0][R37+0x3ec] ;  /* 0x0000fb0025257b82 */ /* 0x002e660000000800 */
[----:B------:R-:W-:Y:S02]  /*1410*/  IMAD R40, R31, R40, R30 ;  /* 0x000000281f287224 */ /* 0x000fe400078e021e */
[----:B----4-:R-:W-:-:S03]  /*1420*/  IMAD.MOV.U32 R4, RZ, RZ, RZ ;  /* 0x000000ffff047224 */ /* 0x010fc600078e00ff */
[----:B------:R-:W-:Y:S01]  /*1430*/  ISETP.GE.U32.AND P3, PT, R40, R31, PT ;  /* 0x0000001f2800720c */ /* 0x000fe20003f66070 */
[----:B-----5:R-:W-:Y:S01]  /*1440*/  IMAD R41, R41, R5, RZ ;  /* 0x0000000529297224 */ /* 0x020fe200078e02ff */
[----:B---3--:R-:W3:Y:S03]  /*1450*/  I2F.U32.RP R43, R39 ;  /* 0x00000027002b7306 */ /* 0x008ee60000209000 */
[----:B------:R-:W-:Y:S01]  /*1460*/  IMAD.HI.U32 R5, R5, R41, R4 ;  /* 0x0000002905057227 */ /* 0x000fe200078e0004 */
[----:B------:R-:W-:-:S03]  /*1470*/  IADD3 R45, PT, PT, RZ, -R39, RZ ;  /* 0x80000027ff2d7210 */ /* 0x000fc60007ffe0ff */
[----:B------:R-:W-:-:S04]  /*1480*/  IMAD.SHL.U32 R41, R32, 0x4, RZ ;  /* 0x0000000420297824 */ /* 0x000fc800078e00ff */
[----:B------:R-:W-:Y:S02]  /*1490*/  @P3 IMAD.IADD R40, R40, 0x1, -R31 ;  /* 0x0000000128283824 */ /* 0x000fe400078e0a1f */
[----:B------:R-:W-:Y:S01]  /*14a0*/  @P3 VIADD R38, R38, 0x1 ;  /* 0x0000000126263836 */ /* 0x000fe20000000000 */
[----:B------:R4:W5:Y:S02]  /*14b0*/  LDC R42, c[0x0][R41+0x388] ;  /* 0x0000e200292a7b82 */ /* 0x0009640000000800 */
[----:B------:R-:W-:Y:S01]  /*14c0*/  ISETP.GE.U32.AND P4, PT, R40, R31, PT ;  /* 0x0000001f2800720c */ /* 0x000fe20003f86070 */
[----:B---3--:R-:W3:Y:S05]  /*14d0*/  MUFU.RCP R43, R43 ;  /* 0x0000002b002b7308 */ /* 0x008eea0000001000 */
[----:B----4-:R-:W4:Y:S07]  /*14e0*/  LDC R41, c[0x0][R41+0x3ec] ;  /* 0x0000fb0029297b82 */ /* 0x010f2e0000000800 */
[----:B------:R-:W-:-:S02]  /*14f0*/  @P4 IADD3 R38, PT, PT, R38, 0x1, RZ ;  /* 0x0000000126264810 */ /* 0x000fc40007ffe0ff */
[----:B------:R-:W-:Y:S02]  /*1500*/  @!P5 LOP3.LUT R38, RZ, R31, RZ, 0x33, !PT ;  /* 0x0000001fff26d212 */ /* 0x000fe400078e33ff */
[----:B------:R-:W-:-:S03]  /*1510*/  ISETP.NE.U32.AND P5, PT, R35, RZ, PT ;  /* 0x000000ff2300720c */ /* 0x000fc60003fa5070 */
[----:B------:R-:W-:Y:S01]  /*1520*/  IMAD.HI.U32 R40, R5, R38, RZ ;  /* 0x0000002605287227 */ /* 0x000fe200078e00ff */
[----:B---3--:R-:W-:Y:S01]  /*1530*/  IADD3 R5, PT, PT, R43, 0xffffffe, RZ ;  /* 0x0ffffffe2b057810 */ /* 0x008fe20007ffe0ff */
[----:B-----5:R-:W3:Y:S01]  /*1540*/  I2F.U32.RP R46, R42 ;  /* 0x0000002a002e7306 */ /* 0x020ee20000209000 */
[----:B------:R5:W0:Y:S01]  /*1550*/  LDC R43, c[0x0][R44+0x388] ;  /* 0x0000e2002c2b7b82 */ /* 0x000a220000000800 */
[----:B------:R-:W-:Y:S01]  /*1560*/  IMAD.MOV R47, RZ, RZ, -R42 ;  /* 0x000000ffff2f7224 */ /* 0x000fe200078e0a2a */
[----:B------:R-:W-:-:S05]  /*1570*/  IADD3 R4, PT, PT, -R40, RZ, RZ ;  /* 0x000000ff28047210 */ /* 0x000fca0007ffe1ff */
[----:B------:R-:W-:Y:S01]  /*1580*/  IMAD R4, R35, R4, R38 ;  /* 0x0000000423047224 */ /* 0x000fe200078e0226 */
[----:B------:R-:W2:Y:S01]  /*1590*/  F2I.FTZ.U32.TRUNC.NTZ R5, R5 ;  /* 0x0000000500057305 */ /* 0x000ea2000021f000 */
[----:B-----5:R-:W5:Y:S03]  /*15a0*/  LDC R44, c[0x0][R44+0x3ec] ;  /* 0x0000fb002c2c7b82 */ /* 0x020f660000000800 */
[----:B------:R-:W-:-:S04]  /*15b0*/  ISETP.GE.U32.AND P3, PT, R4, R35, PT ;  /* 0x000000230400720c */ /* 0x000fc80003f66070 */
[----:B---3--:R-:W3:Y:S01]  /*15c0*/  MUFU.RCP R46, R46 ;  /* 0x0000002e002e7308 */ /* 0x008ee20000001000 */
[----:B--2---:R-:W-:-:S07]  /*15d0*/  IMAD R45, R45, R5, RZ ;  /* 0x000000052d2d7224 */ /* 0x004fce00078e02ff */
[----:B0-----:R-:W0:Y:S01]  /*15e0*/  I2F.U32.RP R50, R43 ;  /* 0x0000002b00327306 */ /* 0x001e220000209000 */
[----:B------:R-:W-:Y:S02]  /*15f0*/  @P3 IMAD.IADD R4, R4, 0x1, -R35 ;  /* 0x0000000104043824 */ /* 0x000fe400078e0a23 */
[----:B------:R-:W-:-:S03]  /*1600*/  @P3 VIADD R40, R40, 0x1 ;  /* 0x0000000128283836 */ /* 0x000fc60000000000 */
[----:B------:R-:W-:Y:S01]  /*1610*/  ISETP.GE.U32.AND P4, PT, R4, R35, PT ;  /* 0x000000230400720c */ /* 0x000fe20003f86070 */
[----:B------:R-:W-:-:S04]  /*1620*/  IMAD.MOV.U32 R4, RZ, RZ, RZ ;  /* 0x000000ffff047224 */ /* 0x000fc800078e00ff */
[----:B------:R-:W-:-:S04]  /*1630*/  IMAD.HI.U32 R45, R5, R45, R4 ;  /* 0x0000002d052d7227 */ /* 0x000fc800078e0004 */
[----:B---3--:R-:W-:Y:S01]  /*1640*/  VIADD R5, R46, 0xffffffe ;  /* 0x0ffffffe2e057836 */ /* 0x008fe20000000000 */
[----:B0-----:R-:W-:Y:S03]  /*1650*/  MUFU.RCP R50, R50 ;  /* 0x0000003200327308 */ /* 0x001fe60000001000 */
[----:B------:R-:W-:Y:S02]  /*1660*/  @P4 IADD3 R40, PT, PT, R40, 0x1, RZ ;  /* 0x0000000128284810 */ /* 0x000fe40007ffe0ff */
[----:B------:R-:W-:Y:S02]  /*1670*/  @!P5 LOP3.LUT R40, RZ, R35, RZ, 0x33, !PT ;  /* 0x00000023ff28d212 */ /* 0x000fe400078e33ff */
[----:B------:R-:W-:Y:S01]  /*1680*/  ISETP.NE.U32.AND P5, PT, R39, RZ, PT ;  /* 0x000000ff2700720c */ /* 0x000fe20003fa5070 */
[----:B------:R-:W0:Y:S02]  /*1690*/  F2I.FTZ.U32.TRUNC.NTZ R5, R5 ;  /* 0x0000000500057305 */ /* 0x000e24000021f000 */
[----:B------:R-:W-:-:S05]  /*16a0*/  IMAD.HI.U32 R45, R45, R40, RZ ;  /* 0x000000282d2d7227 */ /* 0x000fca00078e00ff */
[----:B------:R-:W-:-:S05]  /*16b0*/  IADD3 R4, PT, PT, -R45, RZ, RZ ;  /* 0x000000ff2d047210 */ /* 0x000fca0007ffe1ff */
[----:B------:R-:W-:Y:S02]  /*16c0*/  IMAD R4, R39, R4, R40 ;  /* 0x0000000427047224 */ /* 0x000fe400078e0228 */
[----:B0-----:R-:W-:-:S03]  /*16d0*/  IMAD R47, R47, R5, RZ ;  /* 0x000000052f2f7224 */ /* 0x001fc600078e02ff */
[----:B------:R-:W-:-:S13]  /*16e0*/  ISETP.GE.U32.AND P3, PT, R4, R39, PT ;  /* 0x000000270400720c */ /* 0x000fda0003f66070 */
[----:B------:R-:W-:Y:S02]  /*16f0*/  @P3 IADD3 R4, PT, PT, -R39, R4, RZ ;  /* 0x0000000427043210 */ /* 0x000fe40007ffe1ff */
[----:B------:R-:W-:Y:S02]  /*1700*/  @P3 IADD3 R45, PT, PT, R45, 0x1, RZ ;  /* 0x000000012d2d3810 */ /* 0x000fe40007ffe0ff */
[----:B------:R-:W-:Y:S01]  /*1710*/  ISETP.GE.U32.AND P4, PT, R4, R39, PT ;  /* 0x000000270400720c */ /* 0x000fe20003f86070 */
[----:B------:R-:W-:-:S05]  /*1720*/  HFMA2 R4, -RZ, RZ, 0, 0 ;  /* 0x00000000ff047431 */ /* 0x000fca00000001ff */
[----:B------:R-:W-:Y:S01]  /*1730*/  IMAD.HI.U32 R4, R5, R47, R4 ;  /* 0x0000002f05047227 */ /* 0x000fe200078e0004 */
[----:B------:R-:W-:-:S06]  /*1740*/  IADD3 R47, PT, PT, R32, -0x2, RZ ;  /* 0xfffffffe202f7810 */ /* 0x000fcc0007ffe0ff */
[----:B------:R-:W-:Y:S01]  /*1750*/  @P4 VIADD R45, R45, 0x1 ;  /* 0x000000012d2d4836 */ /* 0x000fe20000000000 */
[----:B------:R-:W-:Y:S01]  /*1760*/  @!P5 LOP3.LUT R45, RZ, R39, RZ, 0x33, !PT ;  /* 0x00000027ff2dd212 */ /* 0x000fe200078e33ff */
[----:B------:R-:W-:Y:S01]  /*1770*/  IMAD.SHL.U32 R47, R47, 0x4, RZ ;  /* 0x000000042f2f7824 */ /* 0x000fe200078e00ff */
[----:B------:R-:W-:-:S03]  /*1780*/  ISETP.NE.U32.AND P5, PT, R42, RZ, PT ;  /* 0x000000ff2a00720c */ /* 0x000fc60003fa5070 */
[----:B------:R-:W-:Y:S01]  /*1790*/  IMAD.HI.U32 R46, R4, R45, RZ ;  /* 0x0000002d042e7227 */ /* 0x000fe200078e00ff */
[----:B------:R0:W2:Y:S01]  /*17a0*/  LDC R48, c[0x0][R47+0x388] ;  /* 0x0000e2002f307b82 */ /* 0x0000a20000000800 */
[----:B------:R-:W-:Y:S02]  /*17b0*/  IADD3 R4, PT, PT, R50, 0xffffffe, RZ ;  /* 0x0ffffffe32047810 */ /* 0x000fe40007ffe0ff */
[----:B------:R-:W-:Y:S01]  /*17c0*/  IMAD.MOV R49, RZ, RZ, -R46 ;  /* 0x000000ffff317224 */ /* 0x000fe200078e0a2e */
[----:B------:R-:W-:Y:S01]  /*17d0*/  IADD3 R50, PT, PT, R32, -0x3, RZ ;  /* 0xfffffffd20327810 */ /* 0x000fe20007ffe0ff */
[----:B------:R3:W1:Y:S02]  /*17e0*/  F2I.FTZ.U32.TRUNC.NTZ R5, R4 ;  /* 0x0000000400057305 */ /* 0x000664000021f000 */
[----:B------:R-:W-:Y:S01]  /*17f0*/  IMAD R49, R42, R49, R45 ;  /* 0x000000312a317224 */ /* 0x000fe200078e022d */
[----:B0-----:R-:W0:Y:S01]  /*1800*/  LDC R47, c[0x0][R47+0x3ec] ;  /* 0x0000fb002f2f7b82 */ /* 0x001e220000000800 */
[----:B------:R-:W-:-:S03]  /*1810*/  IMAD.SHL.U32 R50, R50, 0x4, RZ ;  /* 0x0000000432327824 */ /* 0x000fc600078e00ff */
[C---:B------:R-:W-:Y:S01]  /*1820*/  ISETP.GE.U32.AND P3, PT, R49.reuse, R42, PT ;  /* 0x0000002a3100720c */ /* 0x040fe20003f66070 */
[----:B---3--:R-:W-:Y:S01]  /*1830*/  HFMA2 R4, -RZ, RZ, 0, 0 ;  /* 0x00000000ff047431 */ /* 0x008fe200000001ff */
[----:B--2---:R-:W2:Y:S11]  /*1840*/  I2F.U32.RP R52, R48 ;  /* 0x0000003000347306 */ /* 0x004eb60000209000 */
[----:B------:R-:W-:-:S02]  /*1850*/  @P3 IMAD.IADD R49, R49, 0x1, -R42 ;  /* 0x0000000131313824 */ /* 0x000fc400078e0a2a */
[----:B------:R-:W-:Y:S02]  /*1860*/  @P3 VIADD R46, R46, 0x1 ;  /* 0x000000012e2e3836 */ /* 0x000fe40000000000 */
[----:B------:R-:W-:Y:S01]  /*1870*/  IMAD.MOV R53, RZ, RZ, -R48 ;  /* 0x000000ffff357224 */ /* 0x000fe200078e0a30 */
[----:B------:R-:W-:Y:S02]  /*1880*/  ISETP.GE.U32.AND P4, PT, R49, R42, PT ;  /* 0x0000002a3100720c */ /* 0x000fe40003f86070 */
[----:B------:R-:W-:-:S05]  /*1890*/  IADD3 R49, PT, PT, RZ, -R43, RZ ;  /* 0x8000002bff317210 */ /* 0x000fca0007ffe0ff */
[----:B-1----:R-:W-:Y:S01]  /*18a0*/  IMAD R49, R49, R5, RZ ;  /* 0x0000000531317224 */ /* 0x002fe200078e02ff */
[----:B--2---:R-:W1:Y:S03]  /*18b0*/  MUFU.RCP R52, R52 ;  /* 0x0000003400347308 */ /* 0x004e660000001000 */
[----:B------:R-:W-:Y:S02]  /*18c0*/  IMAD.HI.U32 R5, R5, R49, R4 ;  /* 0x0000003105057227 */ /* 0x000fe400078e0004 */
[----:B------:R2:W3:Y:S02]  /*18d0*/  LDC R49, c[0x0][R50+0x388] ;  /* 0x0000e20032317b82 */ /* 0x0004e40000000800 */
[----:B------:R-:W-:Y:S01]  /*18e0*/  @P4 VIADD R46, R46, 0x1 ;  /* 0x000000012e2e4836 */ /* 0x000fe20000000000 */
[----:B------:R-:W-:Y:S02]  /*18f0*/  @!P5 LOP3.LUT R46, RZ, R42, RZ, 0x33, !PT ;  /* 0x0000002aff2ed212 */ /* 0x000fe400078e33ff */
[----:B------:R-:W-:-:S03]  /*1900*/  ISETP.NE.U32.AND P5, PT, R43, RZ, PT ;  /* 0x000000ff2b00720c */ /* 0x000fc60003fa5070 */
[----:B------:R-:W-:Y:S01]  /*1910*/  IMAD.HI.U32 R51, R5, R46, RZ ;  /* 0x0000002e05337227 */ /* 0x000fe200078e00ff */
[----:B--2---:R-:W2:Y:S04]  /*1920*/  LDC R50, c[0x0][R50+0x3ec] ;  /* 0x0000fb0032327b82 */ /* 0x004ea80000000800 */
[----:B------:R-:W-:Y:S01]  /*1930*/  IADD3 R4, PT, PT, -R51, RZ, RZ ;  /* 0x000000ff33047210 */ /* 0x000fe20007ffe1ff */
[----:B-1----:R-:W-:-:S04]  /*1940*/  VIADD R5, R52, 0xffffffe ;  /* 0x0ffffffe34057836 */ /* 0x002fc80000000000 */
[----:B------:R-:W-:Y:S02]  /*1950*/  IMAD R4, R43, R4, R46 ;  /* 0x000000042b047224 */ /* 0x000fe400078e022e */
[----:B------:R-:W1:Y:S03]  /*1960*/  F2I.FTZ.U32.TRUNC.NTZ R5, R5 ;  /* 0x0000000500057305 */ /* 0x000e66000021f000 */
[----:B------:R-:W-:Y:S01]  /*1970*/  ISETP.GE.U32.AND P3, PT, R4, R43, PT ;  /* 0x0000002b0400720c */ /* 0x000fe20003f66070 */
[----:B---3--:R-:W-:-:S04]  /*1980*/  IMAD.MOV R57, RZ, RZ, -R49 ;  /* 0x000000ffff397224 */ /* 0x008fc800078e0a31 */
[----:B------:R-:W3:Y:S01]  /*1990*/  I2F.U32.RP R55, R49 ;  /* 0x0000003100377306 */ /* 0x000ee20000209000 */
[----:B-1----:R-:W-:-:S07]  /*19a0*/  IMAD R53, R53, R5, RZ ;  /* 0x0000000535357224 */ /* 0x002fce00078e02ff */
[----:B------:R-:W-:Y:S02]  /*19b0*/  @P3 IADD3 R4, PT, PT, -R43, R4, RZ ;  /* 0x000000042b043210 */ /* 0x000fe40007ffe1ff */
[----:B------:R-:W-:Y:S02]  /*19c0*/  @P3 IADD3 R51, PT, PT, R51, 0x1, RZ ;  /* 0x0000000133333810 */ /* 0x000fe40007ffe0ff */
[----:B------:R-:W-:Y:S01]  /*19d0*/  ISETP.GE.U32.AND P4, PT, R4, R43, PT ;  /* 0x0000002b0400720c */ /* 0x000fe20003f86070 */
[----:B------:R-:W-:Y:S01]  /*19e0*/  IMAD.MOV.U32 R4, RZ, RZ, RZ ;  /* 0x000000ffff047224 */ /* 0x000fe200078e00ff */
[----:B---3--:R-:W1:Y:S03]  /*19f0*/  MUFU.RCP R55, R55 ;  /* 0x0000003700377308 */ /* 0x008e660000001000 */
[----:B------:R-:W-:-:S04]  /*1a00*/  IMAD.HI.U32 R4, R5, R53, R4 ;  /* 0x0000003505047227 */ /* 0x000fc800078e0004 */
[C---:B------:R-:W-:Y:S02]  /*1a10*/  VIADD R53, R32.reuse, 0xfffffffc ;  /* 0xfffffffc20357836 */ /* 0x040fe40000000000 */
[----:B------:R-:W-:Y:S02]  /*1a20*/  VIADD R32, R32, 0xfffffff8 ;  /* 0xfffffff820207836 */ /* 0x000fe40000000000 */
[----:B------:R-:W-:Y:S02]  /*1a30*/  @P4 IADD3 R51, PT, PT, R51, 0x1, RZ ;  /* 0x0000000133334810 */ /* 0x000fe40007ffe0ff */
[----:B------:R-:W-:Y:S02]  /*1a40*/  @!P5 LOP3.LUT R51, RZ, R43, RZ, 0x33, !PT ;  /* 0x0000002bff33d212 */ /* 0x000fe400078e33ff */
[----:B------:R-:W-:Y:S02]  /*1a50*/  SHF.L.U32 R53, R53, 0x2, RZ ;  /* 0x0000000235357819 */ /* 0x000fe400000006ff */
[----:B------:R-:W-:Y:S01]  /*1a60*/  ISETP.NE.U32.AND P5, PT, R48, RZ, PT ;  /* 0x000000ff3000720c */ /* 0x000fe20003fa5070 */
[----:B------:R-:W-:Y:S01]  /*1a70*/  IMAD.HI.U32 R54, R4, R51, RZ ;  /* 0x0000003304367227 */ /* 0x000fe200078e00ff */
[----:B------:R-:W3:Y:S03]  /*1a80*/  LDC R52, c[0x0][R53+0x388] ;  /* 0x0000e20035347b82 */ /* 0x000ee60000000800 */
[----:B-1----:R-:W-:Y:S01]  /*1a90*/  VIADD R4, R55, 0xffffffe ;  /* 0x0ffffffe37047836 */ /* 0x002fe20000000000 */
[----:B------:R-:W-:-:S03]  /*1aa0*/  IADD3 R55, PT, PT, -R54, RZ, RZ ;  /* 0x000000ff36377210 */ /* 0x000fc60007ffe1ff */
[----:B------:R1:W4:Y:S02]  /*1ab0*/  F2I.FTZ.U32.TRUNC.NTZ R5, R4 ;  /* 0x0000000400057305 */ /* 0x000324000021f000 */
[----:B------:R-:W-:-:S05]  /*1ac0*/  IMAD R55, R48, R55, R51 ;  /* 0x0000003730377224 */ /* 0x000fca00078e0233 */
[----:B------:R-:W-:Y:S01]  /*1ad0*/  ISETP.GE.U32.AND P3, PT, R55, R48, PT ;  /* 0x000000303700720c */ /* 0x000fe20003f66070 */
[----:B-1----:R-:W-:Y:S02]  /*1ae0*/  HFMA2 R4, -RZ, RZ, 0, 0 ;  /* 0x00000000ff047431 */ /* 0x002fe400000001ff */
[----:B----4-:R-:W-:-:S04]  /*1af0*/  IMAD R57, R57, R5, RZ ;  /* 0x0000000539397224 */ /* 0x010fc800078e02ff */
[----:B------:R-:W-:-:S06]  /*1b00*/  IMAD.HI.U32 R5, R5, R57, R4 ;  /* 0x0000003905057227 */ /* 0x000fcc00078e0004 */
[----:B------:R-:W-:Y:S01]  /*1b10*/  @P3 IADD3 R54, PT, PT, R54, 0x1, RZ ;  /* 0x0000000136363810 */ /* 0x000fe20007ffe0ff */
[----:B---3--:R-:W1:Y:S01]  /*1b20*/  I2F.U32.RP R57, R52 ;  /* 0x0000003400397306 */ /* 0x008e620000209000 */
[----:B------:R-:W-:-:S05]  /*1b30*/  @P3 IMAD.IADD R55, R55, 0x1, -R48 ;  /* 0x0000000137373824 */ /* 0x000fca00078e0a30 */
[-C--:B------:R-:W-:Y:S02]  /*1b40*/  ISETP.GE.U32.AND P4, PT, R55, R48.reuse, PT ;  /* 0x000000303700720c */ /* 0x080fe40003f86070 */
[----:B-1----:R-:W1:Y:S11]  /*1b50*/  MUFU.RCP R57, R57 ;  /* 0x0000003900397308 */ /* 0x002e760000001000 */
[----:B------:R-:W-:Y:S01]  /*1b60*/  @P4 VIADD R54, R54, 0x1 ;  /* 0x0000000136364836 */ /* 0x000fe20000000000 */
[----:B------:R-:W-:-:S02]  /*1b70*/  @!P5 LOP3.LUT R54, RZ, R48, RZ, 0x33, !PT ;  /* 0x00000030ff36d212 */ /* 0x000fc400078e33ff */
[----:B------:R-:W-:-:S03]  /*1b80*/  ISETP.NE.U32.AND P5, PT, R49, RZ, PT ;  /* 0x000000ff3100720c */ /* 0x000fc60003fa5070 */
[----:B------:R-:W-:-:S04]  /*1b90*/  IMAD.HI.U32 R55, R5, R54, RZ ;  /* 0x0000003605377227 */ /* 0x000fc800078e00ff */
[----:B------:R-:W-:Y:S01]  /*1ba0*/  IMAD.MOV R56, RZ, RZ, -R55 ;  /* 0x000000ffff387224 */ /* 0x000fe200078e0a37 */
[----:B-1----:R-:W-:-:S03]  /*1bb0*/  IADD3 R4, PT, PT, R57, 0xffffffe, RZ ;  /* 0x0ffffffe39047810 */ /* 0x002fc60007ffe0ff */
[----:B------:R-:W-:Y:S01]  /*1bc0*/  IMAD R56, R49, R56, R54 ;  /* 0x0000003831387224 */ /* 0x000fe200078e0236 */
[----:B------:R-:W-:Y:S01]  /*1bd0*/  IADD3 R57, PT, PT, RZ, -R52, RZ ;  /* 0x80000034ff397210 */ /* 0x000fe20007ffe0ff */
[----:B------:R1:W3:Y:S03]  /*1be0*/  F2I.FTZ.U32.TRUNC.NTZ R5, R4 ;  /* 0x0000000400057305 */ /* 0x0002e6000021f000 */
[----:B------:R-:W-:Y:S01]  /*1bf0*/  ISETP.GE.U32.AND P3, PT, R56, R49, PT ;  /* 0x000000313800720c */ /* 0x000fe20003f66070 */
[----:B-1----:R-:W-:Y:S02]  /*1c00*/  IMAD.MOV.U32 R4, RZ, RZ, RZ ;  /* 0x000000ffff047224 */ /* 0x002fe400078e00ff */
[----:B---3--:R-:W-:-:S10]  /*1c10*/  IMAD R57, R57, R5, RZ ;  /* 0x0000000539397224 */ /* 0x008fd400078e02ff */
[----:B------:R-:W-:Y:S01]  /*1c20*/  @P3 IADD3 R56, PT, PT, -R49, R56, RZ ;  /* 0x0000003831383210 */ /* 0x000fe20007ffe1ff */
[----:B------:R-:W-:Y:S02]  /*1c30*/  @P3 VIADD R55, R55, 0x1 ;  /* 0x0000000137373836 */ /* 0x000fe40000000000 */
[----:B------:R-:W-:Y:S01]  /*1c40*/  IMAD.HI.U32 R58, R5, R57, R4 ;  /* 0x00000039053a7227 */ /* 0x000fe200078e0004 */
[----:B------:R-:W-:-:S03]  /*1c50*/  ISETP.GE.U32.AND P4, PT, R56, R49, PT ;  /* 0x000000313800720c */ /* 0x000fc60003f86070 */
[----:B------:R-:W-:-:S04]  /*1c60*/  IMAD.MOV R5, RZ, RZ, -R38 ;  /* 0x000000ffff057224 */ /* 0x000fc800078e0a26 */
[----:B------:R-:W-:Y:S02]  /*1c70*/  IMAD R31, R31, R5, R30 ;  /* 0x000000051f1f7224 */ /* 0x000fe400078e021e */
[----:B------:R-:W-:Y:S02]  /*1c80*/  IMAD.MOV R30, RZ, RZ, -R40 ;  /* 0x000000ffff1e7224 */ /* 0x000fe400078e0a28 */
[----:B------:R-:W-:Y:S02]  /*1c90*/  IMAD R31, R31, R36, R33 ;  /* 0x000000241f1f7224 */ /* 0x000fe400078e0221 */
[----:B------:R-:W-:Y:S01]  /*1ca0*/  @P4 IADD3 R55, PT, PT, R55, 0x1, RZ ;  /* 0x0000000137374810 */ /* 0x000fe20007ffe0ff */
[----:B------:R-:W-:Y:S01]  /*1cb0*/  IMAD R35, R35, R30, R38 ;  /* 0x0000001e23237224 */ /* 0x000fe200078e0226 */
[----:B------:R-:W-:Y:S01]  /*1cc0*/  @!P5 LOP3.LUT R55, RZ, R49, RZ, 0x33, !PT ;  /* 0x00000031ff37d212 */ /* 0x000fe200078e33ff */
[----:B------:R-:W1:Y:S01]  /*1cd0*/  LDC R33, c[0x0][R53+0x3ec] ;  /* 0x0000fb0035217b82 */ /* 0x000e620000000800 */
[----:B------:R-:W-:Y:S01]  /*1ce0*/  IADD3 R30, PT, PT, -R45, RZ, RZ ;  /* 0x000000ff2d1e7210 */ /* 0x000fe20007ffe1ff */
[----:B------:R-:W-:Y:S01]  /*1cf0*/  IMAD R34, R35, R34, R31 ;  /* 0x0000002223227224 */ /* 0x000fe200078e021f */
[----:B------:R-:W-:Y:S01]  /*1d00*/  ISETP.NE.U32.AND P5, PT, R52, RZ, PT ;  /* 0x000000ff3400720c */ /* 0x000fe20003fa5070 */
[----:B------:R-:W-:-:S04]  /*1d10*/  IMAD.HI.U32 R4, R58, R55, RZ ;  /* 0x000000373a047227 */ /* 0x000fc800078e00ff */
[----:B------:R-:W-:Y:S01]  /*1d20*/  IMAD R39, R39, R30, R40 ;  /* 0x0000001e27277224 */ /* 0x000fe200078e0228 */
[----:B------:R-:W-:Y:S01]  /*1d30*/  IADD3 R5, PT, PT, -R4, RZ, RZ ;  /* 0x000000ff04057210 */ /* 0x000fe20007ffe1ff */
[----:B------:R-:W-:Y:S02]  /*1d40*/  IMAD.MOV R30, RZ, RZ, -R46 ;  /* 0x000000ffff1e7224 */ /* 0x000fe400078e0a2e */
[----:B------:R-:W-:Y:S02]  /*1d50*/  IMAD R34, R39, R37, R34 ;  /* 0x0000002527227224 */ /* 0x000fe400078e0222 */
[----:B------:R-:W-:Y:S02]  /*1d60*/  IMAD R5, R52, R5, R55 ;  /* 0x0000000534057224 */ /* 0x000fe400078e0237 */
[----:B------:R-:W-:-:S03]  /*1d70*/  IMAD R42, R42, R30, R45 ;  /* 0x0000001e2a2a7224 */ /* 0x000fc600078e022d */
[----:B------:R-:W-:Y:S01]  /*1d80*/  ISETP.GE.U32.AND P3, PT, R5, R52, PT ;  /* 0x000000340500720c */ /* 0x000fe20003f66070 */
[----:B------:R-:W-:-:S12]  /*1d90*/  IMAD R41, R42, R41, R34 ;  /* 0x000000292a297224 */ /* 0x000fd800078e0222 */
[----:B------:R-:W-:Y:S01]  /*1da0*/  @P3 IADD3 R5, PT, PT, -R52, R5, RZ ;  /* 0x0000000534053210 */ /* 0x000fe20007ffe1ff */
[----:B------:R-:W-:-:S03]  /*1db0*/  @P3 VIADD R4, R4, 0x1 ;  /* 0x0000000104043836 */ /* 0x000fc60000000000 */
[----:B------:R-:W-:Y:S01]  /*1dc0*/  ISETP.GE.U32.AND P4, PT, R5, R52, PT ;  /* 0x000000340500720c */ /* 0x000fe20003f86070 */
[----:B------:R-:W-:-:S04]  /*1dd0*/  IMAD.MOV R5, RZ, RZ, -R51 ;  /* 0x000000ffff057224 */ /* 0x000fc800078e0a33 */
[----:B------:R-:W-:Y:S01]  /*1de0*/  IMAD R43, R43, R5, R46 ;  /* 0x000000052b2b7224 */ /* 0x000fe200078e022e */
[----:B------:R-:W-:-:S03]  /*1df0*/  IADD3 R5, PT, PT, -R54, RZ, RZ ;  /* 0x000000ff36057210 */ /* 0x000fc60007ffe1ff */
[----:B-----5:R-:W-:Y:S02]  /*1e00*/  IMAD R41, R43, R44, R41 ;  /* 0x0000002c2b297224 */ /* 0x020fe400078e0229 */
[----:B------:R-:W-:Y:S02]  /*1e10*/  IMAD R48, R48, R5, R51 ;  /* 0x0000000530307224 */ /* 0x000fe400078e0233 */
[----:B------:R-:W-:Y:S01]  /*1e20*/  @P4 IADD3 R4, PT, PT, R4, 0x1, RZ ;  /* 0x0000000104044810 */ /* 0x000fe20007ffe0ff */
[----:B------:R-:W-:Y:S01]  /*1e30*/  IMAD.MOV R5, RZ, RZ, -R55 ;  /* 0x000000ffff057224 */ /* 0x000fe200078e0a37 */
[----:B------:R-:W-:Y:S01]  /*1e40*/  @!P5 LOP3.LUT R4, RZ, R52, RZ, 0x33, !PT ;  /* 0x00000034ff04d212 */ /* 0x000fe200078e33ff */
[----:B0-----:R-:W-:Y:S02]  /*1e50*/  IMAD R41, R48, R47, R41 ;  /* 0x0000002f30297224 */ /* 0x001fe400078e0229 */
[----:B------:R-:W-:Y:S01]  /*1e60*/  IMAD R54, R49, R5, R54 ;  /* 0x0000000531367224 */ /* 0x000fe200078e0236 */
[----:B------:R-:W-:-:S02]  /*1e70*/  IADD3 R5, PT, PT, -R4, RZ, RZ ;  /* 0x000000ff04057210 */ /* 0x000fc40007ffe1ff */
[----:B------:R-:W-:Y:S01]  /*1e80*/  MOV R30, R4 ;  /* 0x00000004001e7202 */ /* 0x000fe20000000f00 */
[----:B--2---:R-:W-:Y:S02]  /*1e90*/  IMAD R41, R54, R50, R41 ;  /* 0x0000003236297224 */ /* 0x004fe400078e0229 */
[----:B------:R-:W-:-:S04]  /*1ea0*/  IMAD R52, R52, R5, R55 ;  /* 0x0000000534347224 */ /* 0x000fc800078e0237 */
[----:B-1----:R-:W-:Y:S01]  /*1eb0*/  IMAD R33, R52, R33, R41 ;  /* 0x0000002134217224 */ /* 0x002fe200078e0229 */
[----:B------:R-:W-:Y:S06]  /*1ec0*/  BRA.U UP0, `(.L_x_6706) ;  /* 0xfffffff100d07547 */ /* 0x000fec000b83ffff */
[----:B------:R-:W-:-:S07]  /*1ed0*/  VIADD R32, R32, 0x4 ;  /* 0x0000000420207836 */ /* 0x000fce0000000000 */
.L_x_6705:
[----:B------:R-:W-:-:S09]  /*1ee0*/  UISETP.NE.AND UP0, UPT, UR26, URZ, UPT ;  /* 0x000000ff1a00728c */ /* 0x000fd2000bf05270 */
[----:B------:R-:W-:Y:S05]  /*1ef0*/  BRA.U !UP0, `(.L_x_6707) ;  /* 0x0000000908e87547 */ /* 0x000fea000b800000 */
[----:B------:R-:W-:Y:S02]  /*1f00*/  UISETP.GE.U32.AND UP0, UPT, UR10, 0x3, UPT ;  /* 0x000000030a00788c */ /* 0x000fe4000bf06070 */
        /* <DEDUP_REMOVED lines=22> */
[C---:B------:R-:W-:Y:S02]  /*2070*/  IADD3 R39, PT, PT, R32.reuse, -0x3, RZ ;  /* 0xfffffffd20277810 */ /* 0x040fe40007ffe0ff */
[----:B------:R-:W-:Y:S01]  /*2080*/  IADD3 R4, PT, PT, R41, 0xffffffe, RZ ;  /* 0x0ffffffe29047810 */ /* 0x000fe20007ffe0ff */
[----:B------:R-:W-:Y:S02]  /*2090*/  VIADD R32, R32, 0xfffffffc ;  /* 0xfffffffc20207836 */ /* 0x000fe40000000000 */
[----:B------:R-:W-:Y:S02]  /*20a0*/  IMAD.HI.U32 R38, R5, R30, RZ ;  /* 0x0000001e05267227 */ /* 0x000fe400078e00ff */
[----:B------:R1:W3:Y:S02]  /*20b0*/  F2I.FTZ.U32.TRUNC.NTZ R5, R4 ;  /* 0x0000000400057305 */ /* 0x0002e4000021f000 */
[----:B------:R-:W-:-:S02]  /*20c0*/  IMAD.MOV R40, RZ, RZ, -R38 ;  /* 0x000000ffff287224 */ /* 0x000fc400078e0a26 */
[----:B------:R-:W-:Y:S02]  /*20d0*/  IMAD.SHL.U32 R39, R39, 0x4, RZ ;  /* 0x0000000427277824 */ /* 0x000fe400078e00ff */
[----:B------:R-:W-:Y:S02]  /*20e0*/  IMAD R40, R35, R40, R30 ;  /* 0x0000002823287224 */ /* 0x000fe400078e021e */
[----:B------:R4:W5:Y:S01]  /*20f0*/  LDC R37, c[0x0][R39+0x388] ;  /* 0x0000e20027257b82 */ /* 0x0009620000000800 */
[----:B-1----:R-:W-:Y:S02]  /*2100*/  IMAD.MOV.U32 R4, RZ, RZ, RZ ;  /* 0x000000ffff047224 */ /* 0x002fe400078e00ff */
[----:B------:R-:W-:Y:S01]  /*2110*/  ISETP.GE.U32.AND P3, PT, R40, R35, PT ;  /* 0x000000232800720c */ /* 0x000fe20003f66070 */
[----:B---3--:R-:W-:-:S04]  /*2120*/  IMAD R43, R43, R5, RZ ;  /* 0x000000052b2b7224 */ /* 0x008fc800078e02ff */
[----:B----4-:R-:W1:Y:S01]  /*2130*/  LDC R39, c[0x0][R39+0x3ec] ;  /* 0x0000fb0027277b82 */ /* 0x010e620000000800 */
[----:B------:R-:W-:Y:S01]  /*2140*/  IMAD.HI.U32 R5, R5, R43, R4 ;  /* 0x0000002b05057227 */ /* 0x000fe200078e0004 */
[----:B------:R-:W-:-:S06]  /*2150*/  SHF.L.U32 R43, R32, 0x2, RZ ;  /* 0x00000002202b7819 */ /* 0x000fcc00000006ff */
[----:B------:R-:W-:Y:S02]  /*2160*/  @P3 IMAD.IADD R40, R40, 0x1, -R35 ;  /* 0x0000000128283824 */ /* 0x000fe400078e0a23 */
[----:B------:R-:W-:-:S03]  /*2170*/  @P3 VIADD R38, R38, 0x1 ;  /* 0x0000000126263836 */ /* 0x000fc60000000000 */
[----:B------:R-:W-:Y:S02]  /*2180*/  ISETP.GE.U32.AND P4, PT, R40, R35, PT ;  /* 0x000000232800720c */ /* 0x000fe40003f86070 */
[----:B------:R3:W4:Y:S01]  /*2190*/  LDC R40, c[0x0][R43+0x388] ;  /* 0x0000e2002b287b82 */ /* 0x0007220000000800 */
[----:B-----5:R-:W5:Y:S07]  /*21a0*/  I2F.U32.RP R41, R37 ;  /* 0x0000002500297306 */ /* 0x020f6e0000209000 */
[----:B---3--:R-:W3:Y:S03]  /*21b0*/  LDC R43, c[0x0][R43+0x3ec] ;  /* 0x0000fb002b2b7b82 */ /* 0x008ee60000000800 */
[----:B------:R-:W-:-:S02]  /*21c0*/  @P4 IADD3 R38, PT, PT, R38, 0x1, RZ ;  /* 0x0000000126264810 */ /* 0x000fc40007ffe0ff */
[----:B------:R-:W-:Y:S02]  /*21d0*/  @!P5 LOP3.LUT R38, RZ, R35, RZ, 0x33, !PT ;  /* 0x00000023ff26d212 */ /* 0x000fe400078e33ff */
[----:B------:R-:W-:Y:S01]  /*21e0*/  ISETP.NE.U32.AND P5, PT, R31, RZ, PT ;  /* 0x000000ff1f00720c */ /* 0x000fe20003fa5070 */
[----:B-----5:R-:W5:Y:S02]  /*21f0*/  MUFU.RCP R41, R41 ;  /* 0x0000002900297308 */ /* 0x020f640000001000 */
[----:B------:R-:W-:-:S05]  /*2200*/  IMAD.HI.U32 R42, R5, R38, RZ ;  /* 0x00000026052a7227 */ /* 0x000fca00078e00ff */
[----:B------:R-:W-:Y:S01]  /*2210*/  IADD3 R4, PT, PT, -R42, RZ, RZ ;  /* 0x000000ff2a047210 */ /* 0x000fe20007ffe1ff */
[----:B----4-:R-:W4:Y:S01]  /*2220*/  I2F.U32.RP R44, R40 ;  /* 0x00000028002c7306 */ /* 0x010f220000209000 */
[----:B------:R-:W-:-:S03]  /*2230*/  IADD3 R45, PT, PT, RZ, -R40, RZ ;  /* 0x80000028ff2d7210 */ /* 0x000fc60007ffe0ff */
[----:B------:R-:W-:-:S05]  /*2240*/  IMAD R4, R31, R4, R38 ;  /* 0x000000041f047224 */ /* 0x000fca00078e0226 */
[----:B------:R-:W-:Y:S01]  /*2250*/  ISETP.GE.U32.AND P3, PT, R4, R31, PT ;  /* 0x0000001f0400720c */ /* 0x000fe20003f66070 */
[----:B-----5:R-:W-:Y:S02]  /*2260*/  VIADD R5, R41, 0xffffffe ;  /* 0x0ffffffe29057836 */ /* 0x020fe40000000000 */
[----:B------:R-:W-:Y:S01]  /*2270*/  IMAD.MOV R41, RZ, RZ, -R37 ;  /* 0x000000ffff297224 */ /* 0x000fe200078e0a25 */
[----:B----4-:R-:W-:Y:S09]  /*2280*/  MUFU.RCP R44, R44 ;  /* 0x0000002c002c7308 */ /* 0x010ff20000001000 */
[----:B------:R-:W-:Y:S01]  /*2290*/  @P3 IADD3 R4, PT, PT, -R31, R4, RZ ;  /* 0x000000041f043210 */ /* 0x000fe20007ffe1ff */
[----:B------:R-:W4:Y:S01]  /*22a0*/  F2I.FTZ.U32.TRUNC.NTZ R5, R5 ;  /* 0x0000000500057305 */ /* 0x000f22000021f000 */
[----:B------:R-:W-:-:S02]  /*22b0*/  @P3 IADD3 R42, PT, PT, R42, 0x1, RZ ;  /* 0x000000012a2a3810 */ /* 0x000fc40007ffe0ff */
[----:B------:R-:W-:Y:S01]  /*22c0*/  ISETP.GE.U32.AND P4, PT, R4, R31, PT ;  /* 0x0000001f0400720c */ /* 0x000fe20003f86070 */
[----:B------:R-:W-:Y:S02]  /*22d0*/  HFMA2 R4, -RZ, RZ, 0, 0 ;  /* 0x00000000ff047431 */ /* 0x000fe400000001ff */
[----:B----4-:R-:W-:-:S10]  /*22e0*/  IMAD R41, R41, R5, RZ ;  /* 0x0000000529297224 */ /* 0x010fd400078e02ff */
[----:B------:R-:W-:Y:S01]  /*22f0*/  @P4 VIADD R42, R42, 0x1 ;  /* 0x000000012a2a4836 */ /* 0x000fe20000000000 */
[----:B------:R-:W-:Y:S01]  /*2300*/  @!P5 LOP3.LUT R42, RZ, R31, RZ, 0x33, !PT ;  /* 0x0000001fff2ad212 */ /* 0x000fe200078e33ff */
[----:B------:R-:W-:Y:S01]  /*2310*/  IMAD.HI.U32 R41, R5, R41, R4 ;  /* 0x0000002905297227 */ /* 0x000fe200078e0004 */
[----:B------:R-:W-:Y:S02]  /*2320*/  IADD3 R5, PT, PT, R44, 0xffffffe, RZ ;  /* 0x0ffffffe2c057810 */ /* 0x000fe40007ffe0ff */
[----:B------:R-:W-:-:S03]  /*2330*/  ISETP.NE.U32.AND P5, PT, R37, RZ, PT ;  /* 0x000000ff2500720c */ /* 0x000fc60003fa5070 */
[----:B------:R-:W-:Y:S01]  /*2340*/  IMAD.HI.U32 R41, R41, R42, RZ ;  /* 0x0000002a29297227 */ /* 0x000fe200078e00ff */
[----:B------:R-:W4:Y:S03]  /*2350*/  F2I.FTZ.U32.TRUNC.NTZ R5, R5 ;  /* 0x0000000500057305 */ /* 0x000f26000021f000 */
[----:B------:R-:W-:-:S04]  /*2360*/  IMAD.MOV R4, RZ, RZ, -R41 ;  /* 0x000000ffff047224 */ /* 0x000fc800078e0a29 */
[----:B------:R-:W-:-:S05]  /*2370*/  IMAD R4, R37, R4, R42 ;  /* 0x0000000425047224 */ /* 0x000fca00078e022a */
[----:B------:R-:W-:Y:S01]  /*2380*/  ISETP.GE.U32.AND P3, PT, R4, R37, PT ;  /* 0x000000250400720c */ /* 0x000fe20003f66070 */
[----:B----4-:R-:W-:-:S12]  /*2390*/  IMAD R45, R45, R5, RZ ;  /* 0x000000052d2d7224 */ /* 0x010fd800078e02ff */
        /* <DEDUP_REMOVED lines=14> */
[----:B------:R-:W-:Y:S01]  /*2480*/  IMAD R31, R31, R30, R38 ;  /* 0x0000001e1f1f7224 */ /* 0x000fe200078e0226 */
[----:B------:R-:W-:Y:S01]  /*2490*/  IADD3 R30, PT, PT, -R41, RZ, RZ ;  /* 0x000000ff291e7210 */ /* 0x000fe20007ffe1ff */
[----:B0-----:R-:W-:Y:S01]  /*24a0*/  IMAD R4, R4, R34, R33 ;  /* 0x0000002204047224 */ /* 0x001fe200078e0221 */
[----:B------:R-:W-:-:S03]  /*24b0*/  ISETP.GE.U32.AND P3, PT, R45, R40, PT ;  /* 0x000000282d00720c */ /* 0x000fc60003f66070 */
[----:B--2---:R-:W-:Y:S02]  /*24c0*/  IMAD R4, R31, R36, R4 ;  /* 0x000000241f047224 */ /* 0x004fe400078e0204 */
[----:B------:R-:W-:-:S04]  /*24d0*/  IMAD R37, R37, R30, R42 ;  /* 0x0000001e25257224 */ /* 0x000fc800078e022a */
[----:B-1----:R-:W-:-:S04]  /*24e0*/  IMAD R4, R37, R39, R4 ;  /* 0x0000002725047224 */ /* 0x002fc800078e0204 */
        /* <DEDUP_REMOVED lines=9> */
.L_x_6708:
        /* <DEDUP_REMOVED lines=24> */
[----:B------:R-:W-:-:S04]  /*2700*/  IMAD.HI.U32 R36, R37, R30, RZ ;  /* 0x0000001e25247227 */ /* 0x000fc800078e00ff */
[----:B------:R-:W-:Y:S01]  /*2710*/  IMAD.MOV R37, RZ, RZ, -R31 ;  /* 0x000000ffff257224 */ /* 0x000fe200078e0a1f */
[----:B------:R-:W-:-:S05]  /*2720*/  IADD3 R5, PT, PT, -R36, RZ, RZ ;  /* 0x000000ff24057210 */ /* 0x000fca0007ffe1ff */
[----:B------:R-:W-:Y:S02]  /*2730*/  IMAD R38, R35, R5, R30 ;  /* 0x0000000523267224 */ /* 0x000fe400078e021e */
[----:B------:R1:W3:Y:S03]  /*2740*/  F2I.FTZ.U32.TRUNC.NTZ R5, R4 ;  /* 0x0000000400057305 */ /* 0x0002e6000021f000 */
[----:B------:R-:W-:Y:S01]  /*2750*/  ISETP.GE.U32.AND P3, PT, R38, R35, PT ;  /* 0x000000232600720c */ /* 0x000fe20003f66070 */
[----:B-1----:R-:W-:Y:S02]  /*2760*/  HFMA2 R4, -RZ, RZ, 0, 0 ;  /* 0x00000000ff047431 */ /* 0x002fe400000001ff */
[----:B---3--:R-:W-:-:S10]  /*2770*/  IMAD R37, R37, R5, RZ ;  /* 0x0000000525257224 */ /* 0x008fd400078e02ff */
[----:B------:R-:W-:Y:S02]  /*2780*/  @P3 IADD3 R38, PT, PT, -R35, R38, RZ ;  /* 0x0000002623263210 */ /* 0x000fe40007ffe1ff */
[----:B------:R-:W-:Y:S01]  /*2790*/  @P3 IADD3 R36, PT, PT, R36, 0x1, RZ ;  /* 0x0000000124243810 */ /* 0x000fe20007ffe0ff */
[----:B------:R-:W-:Y:S01]  /*27a0*/  IMAD.HI.U32 R37, R5, R37, R4 ;  /* 0x0000002505257227 */ /* 0x000fe200078e0004 */
[----:B------:R-:W-:-:S13]  /*27b0*/  ISETP.GE.U32.AND P4, PT, R38, R35, PT ;  /* 0x000000232600720c */ /* 0x000fda0003f86070 */
        /* <DEDUP_REMOVED lines=19> */
.L_x_6709:
        /* <DEDUP_REMOVED lines=27> */
.L_x_6707:
[----:B------:R-:W0:Y:S01]  /*2aa0*/  LDC.64 R4, c[0x0][0x380] ;  /* 0x0000e000ff047b82 */ /* 0x000e220000000a00 */
[----:B------:R-:W1:Y:S02]  /*2ab0*/  LDCU UR4, c[0x0][0x3ec] ;  /* 0x00007d80ff0477ac */ /* 0x000e640008000800 */
[----:B-1----:R-:W-:-:S04]  /*2ac0*/  IMAD R33, R30, UR4, R33 ;  /* 0x000000041e217c24 */ /* 0x002fc8000f8e0221 */
[----:B0-----:R-:W-:-:S06]  /*2ad0*/  IMAD.WIDE.U32 R4, R33, 0x2, R4 ;  /* 0x0000000221047825 */ /* 0x001fcc00078e0004 */
[----:B------:R0:W5:Y:S02]  /*2ae0*/  LDG.E.U16 R4, desc[UR18][R4.64] ;  /* 0x0000001204047981 */ /* 0x000164000c1e1500 */
.L_x_6704:
[----:B------:R-:W-:Y:S05]  /*2af0*/  BSYNC.RECONVERGENT B1 ;  /* 0x0000000000017941 */ /* 0x000fea0003800200 */
.L_x_6703:
[----:B0-----:R-:W-:Y:S01]  /*2b00*/  IMAD.IADD R5, R19, 0x1, R25 ;  /* 0x0000000113057824 */ /* 0x001fe200078e0219 */
[----:B------:R-:W-:Y:S04]  /*2b10*/  BSSY.RECONVERGENT B1, `(.L_x_6710) ;  /* 0x000019a000017945 */ /* 0x000fe80003800200 */
[----:B------:R-:W-:-:S13]  /*2b20*/  ISETP.GE.U32.AND P3, PT, R5, R0, PT ;  /* 0x000000000500720c */ /* 0x000fda0003f66070 */
[----:B------:R-:W-:Y:S05]  /*2b30*/  @P3 BRA `(.L_x_6711) ;  /* 0x00000018005c3947 */ /* 0x000fea0003800000 */
[----:B------:R-:W-:Y:S01]  /*2b40*/  IADD3 R26, PT, PT, R29, -0x2, RZ ;  /* 0xfffffffe1d1a7810 */ /* 0x000fe20007ffe0ff */
[----:B------:R-:W0:Y:S01]  /*2b50*/  LDCU UR14, c[0x0][0x450] ;  /* 0x00008a00ff0e77ac */ /* 0x000e220008000800 */
[----:B------:R-:W-:Y:S02]  /*2b60*/  IMAD.MOV.U32 R33, RZ, RZ, RZ ;  /* 0x000000ffff217224 */ /* 0x000fe400078e00ff */
[----:B------:R-:W-:Y:S01]  /*2b70*/  ISETP.GE.U32.AND P3, PT, R26, 0x7, PT ;  /* 0x000000071a00780c */ /* 0x000fe20003f66070 */
[----:B------:R-:W-:Y:S01]  /*2b80*/  UISETP.NE.AND UP1, UPT, UR26, URZ, UPT ;  /* 0x000000ff1a00728c */ /* 0x000fe2000bf25270 */
[----:B------:R-:W-:-:S11]  /*2b90*/  MOV R26, R5 ;  /* 0x00000005001a7202 */ /* 0x000fd60000000f00 */
[----:B------:R-:W-:Y:S05]  /*2ba0*/  @!P3 BRA `(.L_x_6712) ;  /* 0x0000000c0040b947 */ /* 0x000fea0003800000 */
[----:B------:R-:W-:Y:S01]  /*2bb0*/  IMAD.MOV.U32 R33, RZ, RZ, RZ ;  /* 0x000000ffff217224 */ /* 0x000fe200078e00ff */
[----:B------:R-:W-:Y:S01]  /*2bc0*/  MOV R26, R5 ;  /* 0x00000005001a7202 */ /* 0x000fe20000000f00 */
[----:B------:R-:W-:-:S06]  /*2bd0*/  UMOV UR4, URZ ;  /* 0x000000ff00047c82 */ /* 0x000fcc0008000000 */
.L_x_6713:
        /* <DEDUP_REMOVED lines=30> */
[----:B------:R-:W1:Y:S06]  /*2dc0*/  LDCU UR15, c[0x0][UR15+0x3ec] ;  /* 0x00007d800f0f77ac */ /* 0x000e6c0008000800 */
[----:B--2---:R-:W2:Y:S01]  /*2dd0*/  I2F.U32.RP R36, UR30 ;  /* 0x0000001e00247d06 */ /* 0x004ea20008209000 */
[----:B0-----:R-:W-:Y:S01]  /*2de0*/  VIADD R30, R32, 0xffffffe ;  /* 0x0ffffffe201e7836 */ /* 0x001fe20000000000 */
[----:B------:R-:W0:Y:S01]  /*2df0*/  LDCU UR35, c[0x0][UR24+0x388] ;  /* 0x00007100182377ac */ /* 0x000e220008000800 */
[----:B------:R-:W1:Y:S01]  /*2e00*/  LDCU UR16, c[0x0][UR16+0x3ec] ;  /* 0x00007d80101077ac */ /* 0x000e620008000800 */
[----:B----4-:R-:W-:-:S04]  /*2e10*/  IMAD R41, RZ, RZ, -UR33 ;  /* 0x80000021ff297e24 */ /* 0x010fc8000f8e02ff */
        /* <DEDUP_REMOVED lines=8> */
[----:B------:R-:W3:Y:S01]  /*2ea0*/  I2F.U32.RP R37, UR32 ;  /* 0x0000002000257d06 */ /* 0x000ee20008209000 */
[----:B------:R-:W4:Y:S01]  /*2eb0*/  LDCU UR23, c[0x0][UR23+0x3ec] ;  /* 0x00007d80171777ac */ /* 0x000f220008000800 */
[----:B------:R-:W-:Y:S01]  /*2ec0*/  IMAD.HI.U32 R31, R31, R35, R30 ;  /* 0x000000231f1f7227 */ /* 0x000fe200078e001e */
[----:B------:R-:W4:Y:S03]  /*2ed0*/  LDCU UR24, c[0x0][UR24+0x3ec] ;  /* 0x00007d80181877ac */ /* 0x000f260008000800 */
[----:B------:R-:W-:Y:S02]  /*2ee0*/  IMAD R35, RZ, RZ, -UR29 ;  /* 0x8000001dff237e24 */ /* 0x000fe4000f8e02ff */
[----:B------:R-:W0:Y:S01]  /*2ef0*/  I2F.U32.RP R38, UR33 ;  /* 0x0000002100267d06 */ /* 0x000e220008209000 */
[----:B------:R-:W-:Y:S01]  /*2f00*/  IMAD.HI.U32 R32, R31, R26, RZ ;  /* 0x0000001a1f207227 */ /* 0x000fe200078e00ff */
[----:B------:R-:W-:-:S04]  /*2f10*/  UIADD3 UR4, UPT, UPT, UR4, 0x8, URZ ;  /* 0x0000000804047890 */ /* 0x000fc8000fffe0ff */
[----:B------:R-:W-:Y:S02]  /*2f20*/  IADD3 R31, PT, PT, -R32, RZ, RZ ;  /* 0x000000ff201f7210 */ /* 0x000fe40007ffe1ff */
[----:B---3--:R-:W-:Y:S03]  /*2f30*/  MUFU.RCP R37, R37 ;  /* 0x0000002500257308 */ /* 0x008fe60000001000 */
[----:B------:R-:W-:Y:S02]  /*2f40*/  IMAD R30, R31, UR28, R26 ;  /* 0x0000001c1f1e7c24 */ /* 0x000fe4000f8e021a */
[----:B------:R-:W-:-:S03]  /*2f50*/  VIADD R31, R34, 0xffffffe ;  /* 0x0ffffffe221f7836 */ /* 0x000fc60000000000 */
[C---:B------:R-:W-:Y:S01]  /*2f60*/  ISETP.GE.U32.AND P3, PT, R30.reuse, UR28, PT ;  /* 0x0000001c1e007c0c */ /* 0x040fe2000bf66070 */
[----:B0-----:R-:W-:Y:S08]  /*2f70*/  MUFU.RCP R38, R38 ;  /* 0x0000002600267308 */ /* 0x001ff00000001000 */
[----:B------:R-:W0:Y:S04]  /*2f80*/  F2I.FTZ.U32.TRUNC.NTZ R31, R31 ;  /* 0x0000001f001f7305 */ /* 0x000e28000021f000 */
[----:B------:R-:W-:-:S02]  /*2f90*/  @P3 IADD3 R30, PT, PT, R30, -UR28, RZ ;  /* 0x8000001c1e1e3c10 */ /* 0x000fc4000fffe0ff */
[----:B------:R-:W-:Y:S02]  /*2fa0*/  @P3 IADD3 R32, PT, PT, R32, 0x1, RZ ;  /* 0x0000000120203810 */ /* 0x000fe40007ffe0ff */
[----:B------:R-:W-:Y:S01]  /*2fb0*/  ISETP.GE.U32.AND P4, PT, R30, UR28, PT ;  /* 0x0000001c1e007c0c */ /* 0x000fe2000bf86070 */
[----:B------:R-:W-:Y:S01]  /*2fc0*/  HFMA2 R30, -RZ, RZ, 0, 0 ;  /* 0x00000000ff1e7431 */ /* 0x000fe200000001ff */
[----:B------:R-:W3:Y:S01]  /*2fd0*/  I2F.U32.RP R40, UR35 ;  /* 0x0000002300287d06 */ /* 0x000ee20008209000 */
[----:B0-----:R-:W-:-:S04]  /*2fe0*/  IMAD R35, R35, R31, RZ ;  /* 0x0000001f23237224 */ /* 0x001fc800078e02ff */
[----:B------:R-:W-:-:S06]  /*2ff0*/  IMAD.HI.U32 R35, R31, R35, R30 ;  /* 0x000000231f237227 */ /* 0x000fcc00078e001e */
[----:B------:R-:W-:Y:S01]  /*3000*/  @P4 VIADD R32, R32, 0x1 ;  /* 0x0000000120204836 */ /* 0x000fe20000000000 */
[----:B------:R-:W-:Y:S01]  /*3010*/  @!P5 LOP3.LUT R32, RZ, UR28, RZ, 0x33, !PT ;  /* 0x0000001cff20dc12 */ /* 0x000fe2000f8e33ff */
[----:B---3--:R-:W-:Y:S01]  /*3020*/  MUFU.RCP R40, R40 ;  /* 0x0000002800287308 */ /* 0x008fe20000001000 */
[----:B------:R-:W-:-:S03]  /*3030*/  ISETP.NE.U32.AND P5, PT, RZ, UR29, PT ;  /* 0x0000001dff007c0c */ /* 0x000fc6000bfa5070 */
[----:B------:R-:W-:Y:S01]  /*3040*/  IMAD.HI.U32 R34, R35, R32, RZ ;  /* 0x0000002023227227 */ /* 0x000fe200078e00ff */
[----:B------:R-:W-:-:S03]  /*3050*/  IADD3 R35, PT, PT, RZ, -UR30, RZ ;  /* 0x8000001eff237c10 */ /* 0x000fc6000fffe0ff */
[----:B------:R-:W-:-:S04]  /*3060*/  IMAD.MOV R31, RZ, RZ, -R34 ;  /* 0x000000ffff1f7224 */ /* 0x000fc800078e0a22 */
[----:B------:R-:W-:Y:S01]  /*3070*/  IMAD R30, R31, UR29, R32 ;  /* 0x0000001d1f1e7c24 */ /* 0x000fe2000f8e0220 */
[----:B------:R-:W-:Y:S02]  /*3080*/  IADD3 R31, PT, PT, R36, 0xffffffe, RZ ;  /* 0x0ffffffe241f7810 */ /* 0x000fe40007ffe0ff */
[----:B------:R-:W0:Y:S02]  /*3090*/  I2F.U32.RP R36, UR31 ;  /* 0x0000001f00247d06 */ /* 0x000e240008209000 */
[----:B------:R-:W-:-:S06]  /*30a0*/  ISETP.GE.U32.AND P3, PT, R30, UR29, PT ;  /* 0x0000001d1e007c0c */ /* 0x000fcc000bf66070 */
[----:B------:R-:W3:Y:S07]  /*30b0*/  F2I.FTZ.U32.TRUNC.NTZ R31, R31 ;  /* 0x0000001f001f7305 */ /* 0x000eee000021f000 */
[----:B------:R-:W-:Y:S01]  /*30c0*/  @P3 VIADD R30, R30, -UR29 ;  /* 0x8000001d1e1e3c36 */ /* 0x000fe20008000000 */
[----:B0-----:R-:W0:Y:S01]  /*30d0*/  MUFU.RCP R36, R36 ;  /* 0x0000002400247308 */ /* 0x001e220000001000 */
[----:B------:R-:W-:-:S03]  /*30e0*/  @P3 VIADD R34, R34, 0x1 ;  /* 0x0000000122223836 */ /* 0x000fc60000000000 */
[----:B------:R-:W-:Y:S01]  /*30f0*/  ISETP.GE.U32.AND P4, PT, R30, UR29, PT ;  /* 0x0000001d1e007c0c */ /* 0x000fe2000bf86070 */
[----:B------:R-:W-:Y:S02]  /*3100*/  IMAD.MOV.U32 R30, RZ, RZ, RZ ;  /* 0x000000ffff1e7224 */ /* 0x000fe400078e00ff */
[----:B---3--:R-:W-:-:S04]  /*3110*/  IMAD R35, R35, R31, RZ ;  /* 0x0000001f23237224 */ /* 0x008fc800078e02ff */
[----:B------:R-:W-:-:S06]  /*3120*/  IMAD.HI.U32 R35, R31, R35, R30 ;  /* 0x000000231f237227 */ /* 0x000fcc00078e001e */
[----:B------:R-:W-:Y:S02]  /*3130*/  @P4 IADD3 R34, PT, PT, R34, 0x1, RZ ;  /* 0x0000000122224810 */ /* 0x000fe40007ffe0ff */
[----:B------:R-:W-:Y:S02]  /*3140*/  @!P5 LOP3.LUT R34, RZ, UR29, RZ, 0x33, !PT ;  /* 0x0000001dff22dc12 */ /* 0x000fe4000f8e33ff */
[----:B------:R-:W-:-:S03]  /*3150*/  ISETP.NE.U32.AND P5, PT, RZ, UR30, PT ;  /* 0x0000001eff007c0c */ /* 0x000fc6000bfa5070 */
[----:B------:R-:W-:-:S05]  /*3160*/  IMAD.HI.U32 R35, R35, R34, RZ ;  /* 0x0000002223237227 */ /* 0x000fca00078e00ff */
[----:B------:R-:W-:-:S05]  /*3170*/  IADD3 R31, PT, PT, -R35, RZ, RZ ;  /* 0x000000ff231f7210 */ /* 0x000fca0007ffe1ff */
[----:B------:R-:W-:Y:S02]  /*3180*/  IMAD R30, R31, UR30, R34 ;  /* 0x0000001e1f1e7c24 */ /* 0x000fe4000f8e0222 */
[----:B0-----:R-:W-:-:S03]  /*3190*/  VIADD R31, R36, 0xffffffe ;  /* 0x0ffffffe241f7836 */ /* 0x001fc60000000000 */
        /* <DEDUP_REMOVED lines=8> */
[----:B------:R-:W-:Y:S01]  /*3220*/  IADD3 R31, PT, PT, R37, 0xffffffe, RZ ;  /* 0x0ffffffe251f7810 */ /* 0x000fe20007ffe0ff */
[----:B-1----:R-:W0:Y:S01]  /*3230*/  I2F.U32.RP R39, UR34 ;  /* 0x0000002200277d06 */ /* 0x002e220008209000 */
[----:B------:R-:W-:-:S03]  /*3240*/  IADD3 R37, PT, PT, RZ, -UR32, RZ ;  /* 0x80000020ff257c10 */ /* 0x000fc6000fffe0ff */
[----:B------:R-:W-:Y:S01]  /*3250*/  @P4 VIADD R35, R35, 0x1 ;  /* 0x0000000123234836 */ /* 0x000fe20000000000 */
        /* <DEDUP_REMOVED lines=67> */
[----:B------:R-:W-:Y:S01]  /*3690*/  IADD3 R40, PT, PT, -R30, RZ, RZ ;  /* 0x000000ff1e287210 */ /* 0x000fe20007ffe1ff */
[----:B------:R-:W-:Y:S02]  /*36a0*/  IMAD.MOV R31, RZ, RZ, -R34 ;  /* 0x000000ffff1f7224 */ /* 0x000fe400078e0a22 */
[----:B------:R-:W-:Y:S01]  /*36b0*/  IMAD R26, R26, UR15, R33 ;  /* 0x0000000f1a1a7c24 */ /* 0x000fe2000f8e0221 */
[----:B------:R-:W-:Y:S01]  /*36c0*/  IADD3 R33, PT, PT, -R35, RZ, RZ ;  /* 0x000000ff23217210 */ /* 0x000fe20007ffe1ff */
[----:B------:R-:W-:Y:S01]  /*36d0*/  IMAD R40, R40, UR35, R39 ;  /* 0x0000002328287c24 */ /* 0x000fe2000f8e0227 */
[----:B------:R-:W-:Y:S01]  /*36e0*/  ULOP3.LUT UR15, UR25, 0xfffffff8, URZ, 0xc0, !UPT ;  /* 0xfffffff8190f7892 */ /* 0x000fe2000f8ec0ff */
[----:B------:R-:W-:Y:S02]  /*36f0*/  IMAD R31, R31, UR29, R32 ;  /* 0x0000001d1f1f7c24 */ /* 0x000fe4000f8e0220 */
[----:B------:R-:W-:Y:S01]  /*3700*/  IMAD.MOV R32, RZ, RZ, -R36 ;  /* 0x000000ffff207224 */ /* 0x000fe200078e0a24 */
[----:B------:R-:W-:Y:S01]  /*3710*/  ISETP.GE.U32.AND P3, PT, R40, UR35, PT ;  /* 0x0000002328007c0c */ /* 0x000fe2000bf66070 */
[----:B------:R-:W-:Y:S01]  /*3720*/  IMAD R26, R31, UR16, R26 ;  /* 0x000000101f1a7c24 */ /* 0x000fe2000f8e021a */
[----:B------:R-:W-:Y:S01]  /*3730*/  UISETP.NE.AND UP0, UPT, UR4, UR15, UPT ;  /* 0x0000000f0400728c */ /* 0x000fe2000bf05270 */
[----:B------:R-:W-:-:S02]  /*3740*/  IMAD R31, R33, UR30, R34 ;  /* 0x0000001e211f7c24 */ /* 0x000fc4000f8e0222 */
[----:B------:R-:W-:Y:S01]  /*3750*/  IMAD R35, R32, UR31, R35 ;  /* 0x0000001f20237c24 */ /* 0x000fe2000f8e0223 */
[----:B------:R-:W-:Y:S01]  /*3760*/  IADD3 R32, PT, PT, -R38, RZ, RZ ;  /* 0x000000ff26207210 */ /* 0x000fe20007ffe1ff */
[----:B------:R-:W-:Y:S02]  /*3770*/  IMAD R26, R31, UR17, R26 ;  /* 0x000000111f1a7c24 */ /* 0x000fe4000f8e021a */
[--C-:B------:R-:W-:Y:S02]  /*3780*/  IMAD.MOV R31, RZ, RZ, -R37.reuse ;  /* 0x000000ffff1f7224 */ /* 0x100fe400078e0a25 */
[----:B------:R-:W-:Y:S02]  /*3790*/  IMAD R26, R35, UR20, R26 ;  /* 0x00000014231a7c24 */ /* 0x000fe4000f8e021a */
[----:B------:R-:W-:Y:S01]  /*37a0*/  @P3 IADD3 R40, PT, PT, R40, -UR35, RZ ;  /* 0x8000002328283c10 */ /* 0x000fe2000fffe0ff */
[----:B------:R-:W-:Y:S02]  /*37b0*/  @P3 VIADD R30, R30, 0x1 ;  /* 0x000000011e1e3836 */ /* 0x000fe40000000000 */
[----:B------:R-:W-:Y:S01]  /*37c0*/  IMAD R31, R31, UR32, R36 ;  /* 0x000000201f1f7c24 */ /* 0x000fe2000f8e0224 */
[----:B------:R-:W-:Y:S01]  /*37d0*/  ISETP.GE.U32.AND P4, PT, R40, UR35, PT ;  /* 0x0000002328007c0c */ /* 0x000fe2000bf86070 */
[----:B------:R-:W-:-:S02]  /*37e0*/  IMAD R37, R32, UR33, R37 ;  /* 0x0000002120257c24 */ /* 0x000fc4000f8e0225 */
[----:B--2---:R-:W-:Y:S02]  /*37f0*/  IMAD R26, R31, UR21, R26 ;  /* 0x000000151f1a7c24 */ /* 0x004fe4000f8e021a */
[----:B------:R-:W-:Y:S02]  /*3800*/  IMAD.MOV R31, RZ, RZ, -R39 ;  /* 0x000000ffff1f7224 */ /* 0x000fe400078e0a27 */
[----:B----4-:R-:W-:Y:S02]  /*3810*/  IMAD R26, R37, UR22, R26 ;  /* 0x00000016251a7c24 */ /* 0x010fe4000f8e021a */
[----:B------:R-:W-:-:S04]  /*3820*/  IMAD R31, R31, UR34, R38 ;  /* 0x000000221f1f7c24 */ /* 0x000fc8000f8e0226 */
[----:B------:R-:W-:Y:S01]  /*3830*/  @P4 IADD3 R30, PT, PT, R30, 0x1, RZ ;  /* 0x000000011e1e4810 */ /* 0x000fe20007ffe0ff */
[----:B------:R-:W-:Y:S01]  /*3840*/  IMAD R31, R31, UR23, R26 ;  /* 0x000000171f1f7c24 */ /* 0x000fe2000f8e021a */
[----:B------:R-:W-:-:S04]  /*3850*/  @!P5 LOP3.LUT R30, RZ, UR35, RZ, 0x33, !PT ;  /* 0x00000023ff1edc12 */ /* 0x000fc8000f8e33ff */
[----:B------:R-:W-:Y:S01]  /*3860*/  IADD3 R32, PT, PT, -R30, RZ, RZ ;  /* 0x000000ff1e207210 */ /* 0x000fe20007ffe1ff */
[----:B------:R-:W-:-:S04]  /*3870*/  IMAD.MOV.U32 R26, RZ, RZ, R30 ;  /* 0x000000ffff1a7224 */ /* 0x000fc800078e001e */
[----:B------:R-:W-:-:S04]  /*3880*/  IMAD R32, R32, UR35, R39 ;  /* 0x0000002320207c24 */ /* 0x000fc8000f8e0227 */
[----:B------:R-:W-:Y:S01]  /*3890*/  IMAD R33, R32, UR24, R31 ;  /* 0x0000001820217c24 */ /* 0x000fe2000f8e021f */
[----:B------:R-:W-:Y:S06]  /*38a0*/  BRA.U UP0, `(.L_x_6713) ;  /* 0xfffffff100cc7547 */ /* 0x000fec000b83ffff */
.L_x_6712:
[----:B------:R-:W-:Y:S05]  /*38b0*/  BRA.U !UP1, `(.L_x_6714) ;  /* 0x0000000909e87547 */ /* 0x000fea000b800000 */
[----:B------:R-:W-:Y:S02]  /*38c0*/  UISETP.GE.U32.AND UP0, UPT, UR10, 0x3, UPT ;  /* 0x000000030a00788c */ /* 0x000fe4000bf06070 */
[----:B------:R-:W-:-:S07]  /*38d0*/  UISETP.NE.AND UP1, UPT, UR5, URZ, UPT ;  /* 0x000000ff0500728c */ /* 0x000fce000bf25270 */
        /* <DEDUP_REMOVED lines=31> */
[----:B------:R-:W-:-:S05]  /*3ad0*/  IADD3 R35, PT, PT, RZ, -UR21, RZ ;  /* 0x80000015ff237c10 */ /* 0x000fca000fffe0ff */
[----:B------:R-:W-:-:S04]  /*3ae0*/  IMAD.HI.U32 R32, R31, R26, RZ ;  /* 0x0000001a1f207227 */ /* 0x000fc800078e00ff */
[----:B------:R-:W-:-:S04]  /*3af0*/  IMAD.MOV R31, RZ, RZ, -R32 ;  /* 0x000000ffff1f7224 */ /* 0x000fc800078e0a20 */
[----:B------:R-:W-:Y:S01]  /*3b00*/  IMAD R30, R31, UR20, R26 ;  /* 0x000000141f1e7c24 */ /* 0x000fe2000f8e021a */
[----:B------:R-:W-:-:S04]  /*3b10*/  IADD3 R31, PT, PT, R34, 0xffffffe, RZ ;  /* 0x0ffffffe221f7810 */ /* 0x000fc80007ffe0ff */
[C---:B------:R-:W-:Y:S02]  /*3b20*/  ISETP.GE.U32.AND P3, PT, R30.reuse, UR20, PT ;  /* 0x000000141e007c0c */ /* 0x040fe4000bf66070 */
[----:B------:R-:W0:Y:S11]  /*3b30*/  F2I.FTZ.U32.TRUNC.NTZ R31, R31 ;  /* 0x0000001f001f7305 */ /* 0x000e36000021f000 */
[----:B------:R-:W-:-:S02]  /*3b40*/  @P3 VIADD R30, R30, -UR20 ;  /* 0x800000141e1e3c36 */ /* 0x000fc40008000000 */
[----:B------:R-:W-:Y:S02]  /*3b50*/  @P3 VIADD R32, R32, 0x1 ;  /* 0x0000000120203836 */ /* 0x000fe40000000000 */
[----:B0-----:R-:W-:Y:S01]  /*3b60*/  IMAD R35, R35, R31, RZ ;  /* 0x0000001f23237224 */ /* 0x001fe200078e02ff */
        /* <DEDUP_REMOVED lines=11> */
[----:B------:R-:W0:Y:S01]  /*3c20*/  I2F.U32.RP R36, UR23 ;  /* 0x0000001700247d06 */ /* 0x000e220008209000 */
        /* <DEDUP_REMOVED lines=34> */
[----:B------:R-:W-:-:S05]  /*3e50*/  IADD3 R31, PT, PT, -R32, RZ, RZ ;  /* 0x000000ff201f7210 */ /* 0x000fca0007ffe1ff */
[----:B------:R-:W-:Y:S02]  /*3e60*/  IMAD R26, R31, UR20, R26 ;  /* 0x000000141f1a7c24 */ /* 0x000fe4000f8e021a */
[----:B------:R-:W-:Y:S02]  /*3e70*/  IMAD.MOV R31, RZ, RZ, -R34 ;  /* 0x000000ffff1f7224 */ /* 0x000fe400078e0a22 */
[----:B----4-:R-:W-:Y:S01]  /*3e80*/  IMAD R26, R26, UR4, R33 ;  /* 0x000000041a1a7c24 */ /* 0x010fe2000f8e0221 */
[----:B------:R-:W-:Y:S01]  /*3e90*/  IADD3 R33, PT, PT, -R35, RZ, RZ ;  /* 0x000000ff23217210 */ /* 0x000fe20007ffe1ff */
[----:B------:R-:W-:Y:S01]  /*3ea0*/  @P4 VIADD R30, R30, 0x1 ;  /* 0x000000011e1e4836 */ /* 0x000fe20000000000 */
[----:B------:R-:W-:Y:S01]  /*3eb0*/  @!P5 LOP3.LUT R30, RZ, UR23, RZ, 0x33, !PT ;  /* 0x00000017ff1edc12 */ /* 0x000fe2000f8e33ff */
[----:B------:R-:W-:-:S04]  /*3ec0*/  IMAD R31, R31, UR21, R32 ;  /* 0x000000151f1f7c24 */ /* 0x000fc8000f8e0220 */
[----:B------:R-:W-:Y:S02]  /*3ed0*/  IMAD R26, R31, UR15, R26 ;  /* 0x0000000f1f1a7c24 */ /* 0x000fe4000f8e021a */
[----:B------:R-:W-:Y:S02]  /*3ee0*/  IMAD R31, R33, UR22, R34 ;  /* 0x00000016211f7c24 */ /* 0x000fe4000f8e0222 */
[----:B------:R-:W-:Y:S02]  /*3ef0*/  IMAD.MOV R32, RZ, RZ, -R30 ;  /* 0x000000ffff207224 */ /* 0x000fe400078e0a1e */
[----:B------:R-:W-:Y:S01]  /*3f00*/  IMAD R31, R31, UR16, R26 ;  /* 0x000000101f1f7c24 */ /* 0x000fe2000f8e021a */
[----:B------:R-:W-:Y:S01]  /*3f10*/  MOV R26, R30 ;  /* 0x0000001e001a7202 */ /* 0x000fe20000000f00 */
[----:B------:R-:W-:-:S04]  /*3f20*/  IMAD R32, R32, UR23, R35 ;  /* 0x0000001720207c24 */ /* 0x000fc8000f8e0223 */
[----:B------:R-:W-:-:S07]  /*3f30*/  IMAD R33, R32, UR17, R31 ;  /* 0x0000001120217c24 */ /* 0x000fce000f8e021f */
.L_x_6715:
[----:B------:R-:W-:Y:S05]  /*3f40*/  BRA.U !UP1, `(.L_x_6714) ;  /* 0x0000000509447547 */ /* 0x000fea000b800000 */
[----:B------:R-:W-:Y:S02]  /*3f50*/  UISETP.NE.AND UP0, UPT, UR11, URZ, UPT ;  /* 0x000000ff0b00728c */ /* 0x000fe4000bf05270 */
[----:B------:R-:W-:-:S07]  /*3f60*/  UISETP.NE.AND UP1, UPT, UR6, URZ, UPT ;  /* 0x000000ff0600728c */ /* 0x000fce000bf25270 */
[----:B------:R-:W-:Y:S05]  /*3f70*/  BRA.U !UP0, `(.L_x_6716) ;  /* 0x0000000108cc7547 */ /* 0x000fea000b800000 */
        /* <DEDUP_REMOVED lines=10> */
[----:B------:R-:W-:Y:S01]  /*4020*/  ISETP.NE.U32.AND P5, PT, RZ, UR16, PT ;  /* 0x00000010ff007c0c */ /* 0x000fe2000bfa5070 */
[----:B-1----:R-:W-:-:S04]  /*4030*/  IMAD R37, RZ, RZ, -UR17 ;  /* 0x80000011ff257e24 */ /* 0x002fc8000f8e02ff */
[----:B------:R-:W1:Y:S08]  /*4040*/  I2F.U32.RP R34, UR17 ;  /* 0x0000001100227d06 */ /* 0x000e700008209000 */
        /* <DEDUP_REMOVED lines=8> */
[----:B------:R-:W-:-:S05]  /*40d0*/  IMAD.HI.U32 R35, R35, R26, RZ ;  /* 0x0000001a23237227 */ /* 0x000fca00078e00ff */
[----:B------:R-:W-:-:S05]  /*40e0*/  IADD3 R31, PT, PT, -R35, RZ, RZ ;  /* 0x000000ff231f7210 */ /* 0x000fca0007ffe1ff */
[----:B------:R-:W-:Y:S02]  /*40f0*/  IMAD R32, R31, UR16, R26 ;  /* 0x000000101f207c24 */ /* 0x000fe4000f8e021a */
[----:B------:R0:W1:Y:S03]  /*4100*/  F2I.FTZ.U32.TRUNC.NTZ R31, R30 ;  /* 0x0000001e001f7305 */ /* 0x000066000021f000 */
[----:B------:R-:W-:Y:S01]  /*4110*/  ISETP.GE.U32.AND P3, PT, R32, UR16, PT ;  /* 0x0000001020007c0c */ /* 0x000fe2000bf66070 */
[----:B0-----:R-:W-:Y:S02]  /*4120*/  HFMA2 R30, -RZ, RZ, 0, 0 ;  /* 0x00000000ff1e7431 */ /* 0x001fe400000001ff */
[----:B-1----:R-:W-:-:S10]  /*4130*/  IMAD R37, R37, R31, RZ ;  /* 0x0000001f25257224 */ /* 0x002fd400078e02ff */
[----:B------:R-:W-:Y:S02]  /*4140*/  @P3 IADD3 R32, PT, PT, R32, -UR16, RZ ;  /* 0x8000001020203c10 */ /* 0x000fe4000fffe0ff */
[----:B------:R-:W-:Y:S02]  /*4150*/  @P3 IADD3 R35, PT, PT, R35, 0x1, RZ ;  /* 0x0000000123233810 */ /* 0x000fe40007ffe0ff */
[----:B------:R-:W-:Y:S01]  /*4160*/  ISETP.GE.U32.AND P4, PT, R32, UR16, PT ;  /* 0x0000001020007c0c */ /* 0x000fe2000bf86070 */
[----:B------:R-:W-:-:S12]  /*4170*/  IMAD.HI.U32 R32, R31, R37, R30 ;  /* 0x000000251f207227 */ /* 0x000fd800078e001e */
        /* <DEDUP_REMOVED lines=19> */
.L_x_6716:
[----:B------:R-:W-:Y:S05]  /*42b0*/  BRA.U !UP1, `(.L_x_6714) ;  /* 0x0000000109687547 */ /* 0x000fea000b800000 */
        /* <DEDUP_REMOVED lines=26> */
.L_x_6714:
[----:B------:R-:W1:Y:S01]  /*4460*/  LDC.64 R30, c[0x0][0x380] ;  /* 0x0000e000ff1e7b82 */ /* 0x000e620000000a00 */
[----:B------:R-:W2:Y:S02]  /*4470*/  LDCU UR4, c[0x0][0x3ec] ;  /* 0x00007d80ff0477ac */ /* 0x000ea40008000800 */
[----:B--2---:R-:W-:-:S04]  /*4480*/  IMAD R33, R26, UR4, R33 ;  /* 0x000000041a217c24 */ /* 0x004fc8000f8e0221 */
[----:B-1----:R-:W-:-:S05]  /*4490*/  IMAD.WIDE.U32 R30, R33, 0x2, R30 ;  /* 0x00000002211e7825 */ /* 0x002fca00078e001e */
[----:B------:R1:W5:Y:S02]  /*44a0*/  LDG.E.U16 R26, desc[UR18][R30.64] ;  /* 0x000000121e1a7981 */ /* 0x000364000c1e1500 */
.L_x_6711:
[----:B0-----:R-:W-:Y:S05]  /*44b0*/  BSYNC.RECONVERGENT B1 ;  /* 0x0000000000017941 */ /* 0x001fea0003800200 */
.L_x_6710:
[----:B------:R-:W-:Y:S01]  /*44c0*/  IMAD.IADD R5, R19, 0x1, R5 ;  /* 0x0000000113057824 */ /* 0x000fe200078e0205 */
        /* <DEDUP_REMOVED lines=13> */
.L_x_6720:
        /* <DEDUP_REMOVED lines=30> */
[----:B------:R-:W2:Y:S06]  /*4780*/  LDCU UR15, c[0x0][UR15+0x3ec] ;  /* 0x00007d800f0f77ac */ /* 0x000eac0008000800 */
[----:B------:R-:W3:Y:S01]  /*4790*/  I2F.U32.RP R36, UR31 ;  /* 0x0000001f00247d06 */ /* 0x000ee20008209000 */
[----:B-1----:R-:W-:Y:S01]  /*47a0*/  VIADD R30, R33, 0xffffffe ;  /* 0x0ffffffe211e7836 */ /* 0x002fe20000000000 */
[----:B------:R-:W1:Y:S01]  /*47b0*/  LDCU UR35, c[0x0][UR24+0x388] ;  /* 0x00007100182377ac */ /* 0x000e620008000800 */
[----:B------:R-:W2:Y:S01]  /*47c0*/  LDCU UR16, c[0x0][UR16+0x3ec] ;  /* 0x00007d80101077ac */ /* 0x000ea20008000800 */
[----:B0-----:R-:W-:-:S04]  /*47d0*/  IMAD R41, RZ, RZ, -UR33 ;  /* 0x80000021ff297e24 */ /* 0x001fc8000f8e02ff */
[----:B------:R0:W4:Y:S01]  /*47e0*/  F2I.FTZ.U32.TRUNC.NTZ R31, R30 ;  /* 0x0000001e001f7305 */ /* 0x000122000021f000 */
[----:B------:R-:W2:Y:S01]  /*47f0*/  LDCU UR17, c[0x0][UR17+0x3ec] ;  /* 0x00007d80111177ac */ /* 0x000ea20008000800 */
[----:B------:R-:W2:Y:S06]  /*4800*/  LDCU UR20, c[0x0][UR20+0x3ec] ;  /* 0x00007d80141477ac */ /* 0x000eac0008000800 */
[----:B---3--:R-:W-:Y:S01]  /*4810*/  MUFU.RCP R36, R36 ;  /* 0x0000002400247308 */ /* 0x008fe20000001000 */
[----:B0-----:R-:W-:Y:S01]  /*4820*/  IMAD.MOV.U32 R30, RZ, RZ, RZ ;  /* 0x000000ffff1e7224 */ /* 0x001fe200078e00ff */
[----:B------:R-:W0:Y:S01]  /*4830*/  LDCU UR21, c[0x0][UR21+0x3ec] ;  /* 0x00007d80151577ac */ /* 0x000e220008000800 */
[----:B------:R-:W3:Y:S01]  /*4840*/  LDCU UR22, c[0x0][UR22+0x3ec] ;  /* 0x00007d80161677ac */ /* 0x000ee20008000800 */
[----:B----4-:R-:W-:-:S04]  /*4850*/  IMAD R37, R37, R31, RZ ;  /* 0x0000001f25257224 */ /* 0x010fc800078e02ff */
[----:B------:R-:W-:Y:S01]  /*4860*/  I2F.U32.RP R38, UR33 ;  /* 0x0000002100267d06 */ /* 0x000fe20008209000 */
[----:B------:R-:W4:Y:S01]  /*4870*/  LDCU UR23, c[0x0][UR23+0x3ec] ;  /* 0x00007d80171777ac */ /* 0x000f220008000800 */
[----:B------:R-:W-:Y:S01]  /*4880*/  IMAD.HI.U32 R34, R31, R37, R30 ;  /* 0x000000251f227227 */ /* 0x000fe200078e001e */
[----:B------:R-:W4:Y:S03]  /*4890*/  LDCU UR24, c[0x0][UR24+0x3ec] ;  /* 0x00007d80181877ac */ /* 0x000f260008000800 */
[----:B------:R-:W-:Y:S02]  /*48a0*/  VIADD R31, R35, 0xffffffe ;  /* 0x0ffffffe231f7836 */ /* 0x000fe40000000000 */
[----:B-1----:R-:W-:Y:S01]  /*48b0*/  I2F.U32.RP R40, UR35 ;  /* 0x0000002300287d06 */ /* 0x002fe20008209000 */
[----:B------:R-:W-:Y:S01]  /*48c0*/  IMAD.HI.U32 R33, R34, R27, RZ ;  /* 0x0000001b22217227 */ /* 0x000fe200078e00ff */
[----:B------:R-:W-:-:S03]  /*48d0*/  UIADD3 UR4, UPT, UPT, UR4, 0x8, URZ ;  /* 0x0000000804047890 */ /* 0x000fc6000fffe0ff */
[----:B------:R-:W-:Y:S01]  /*48e0*/  IMAD R37, RZ, RZ, -UR29 ;  /* 0x8000001dff257e24 */ /* 0x000fe2000f8e02ff */
[----:B------:R-:W-:Y:S02]  /*48f0*/  IADD3 R34, PT, PT, -R33, RZ, RZ ;  /* 0x000000ff21227210 */ /* 0x000fe40007ffe1ff */
[----:B------:R-:W1:Y:S03]  /*4900*/  F2I.FTZ.U32.TRUNC.NTZ R31, R31 ;  /* 0x0000001f001f7305 */ /* 0x000e66000021f000 */
[----:B------:R-:W-:-:S05]  /*4910*/  IMAD R30, R34, UR28, R27 ;  /* 0x0000001c221e7c24 */ /* 0x000fca000f8e021b */
[----:B------:R-:W-:Y:S01]  /*4920*/  ISETP.GE.U32.AND P3, PT, R30, UR28, PT ;  /* 0x0000001c1e007c0c */ /* 0x000fe2000bf66070 */
[----:B------:R-:W2:Y:S01]  /*4930*/  I2F.U32.RP R35, UR30 ;  /* 0x0000001e00237d06 */ /* 0x000ea20008209000 */
[----:B-1----:R-:W-:-:S07]  /*4940*/  IMAD R37, R37, R31, RZ ;  /* 0x0000001f25257224 */ /* 0x002fce00078e02ff */
[----:B------:R-:W-:Y:S04]  /*4950*/  MUFU.RCP R38, R38 ;  /* 0x0000002600267308 */ /* 0x000fe80000001000 */
[----:B------:R-:W-:Y:S02]  /*4960*/  @P3 IADD3 R30, PT, PT, R30, -UR28, RZ ;  /* 0x8000001c1e1e3c10 */ /* 0x000fe4000fffe0ff */
[----:B------:R-:W-:Y:S02]  /*4970*/  @P3 IADD3 R33, PT, PT, R33, 0x1, RZ ;  /* 0x0000000121213810 */ /* 0x000fe40007ffe0ff */
[----:B------:R-:W-:Y:S01]  /*4980*/  ISETP.GE.U32.AND P4, PT, R30, UR28, PT ;  /* 0x0000001c1e007c0c */ /* 0x000fe2000bf86070 */
[----:B------:R-:W-:Y:S01]  /*4990*/  HFMA2 R30, -RZ, RZ, 0, 0 ;  /* 0x00000000ff1e7431 */ /* 0x000fe200000001ff */
[----:B--2---:R-:W1:Y:S08]  /*49a0*/  MUFU.RCP R35, R35 ;  /* 0x0000002300237308 */ /* 0x004e700000001000 */
[----:B------:R-:W-:Y:S01]  /*49b0*/  MUFU.RCP R40, R40 ;  /* 0x0000002800287308 */ /* 0x000fe20000001000 */
[----:B------:R-:W-:-:S04]  /*49c0*/  IMAD.HI.U32 R30, R31, R37, R30 ;  /* 0x000000251f1e7227 */ /* 0x000fc800078e001e */
[----:B------:R-:W-:Y:S01]  /*49d0*/  @P4 VIADD R33, R33, 0x1 ;  /* 0x0000000121214836 */ /* 0x000fe20000000000 */
[----:B------:R-:W-:Y:S02]  /*49e0*/  @!P5 LOP3.LUT R33, RZ, UR28, RZ, 0x33, !PT ;  /* 0x0000001cff21dc12 */ /* 0x000fe4000f8e33ff */
[----:B------:R-:W-:Y:S01]  /*49f0*/  ISETP.NE.U32.AND P5, PT, RZ, UR29, PT ;  /* 0x0000001dff007c0c */ /* 0x000fe2000bfa5070 */
[----:B------:R-:W2:Y:S01]  /*4a00*/  I2F.U32.RP R37, UR32 ;  /* 0x0000002000257d06 */ /* 0x000ea20008209000 */
[----:B-1----:R-:W-:Y:S01]  /*4a10*/  IADD3 R31, PT, PT, R35, 0xffffffe, RZ ;  /* 0x0ffffffe231f7810 */ /* 0x002fe20007ffe0ff */
[----:B------:R-:W-:Y:S01]  /*4a20*/  IMAD.HI.U32 R34, R30, R33, RZ ;  /* 0x000000211e227227 */ /* 0x000fe200078e00ff */
[----:B------:R-:W-:-:S03]  /*4a30*/  IADD3 R35, PT, PT, RZ, -UR30, RZ ;  /* 0x8000001eff237c10 */ /* 0x000fc6000fffe0ff */
[----:B------:R-:W-:Y:S02]  /*4a40*/  IMAD.MOV R30, RZ, RZ, -R34 ;  /* 0x000000ffff1e7224 */ /* 0x000fe400078e0a22 */
[----:B------:R-:W1:Y:S02]  /*4a50*/  F2I.FTZ.U32.TRUNC.NTZ R31, R31 ;  /* 0x0000001f001f7305 */ /* 0x000e64000021f000 */
[----:B------:R-:W-:-:S05]  /*4a60*/  IMAD R30, R30, UR29, R33 ;  /* 0x0000001d1e1e7c24 */ /* 0x000fca000f8e0221 */
[----:B------:R-:W-:Y:S01]  /*4a70*/  ISETP.GE.U32.AND P3, PT, R30, UR29, PT ;  /* 0x0000001d1e007c0c */ /* 0x000fe2000bf66070 */
[----:B--2---:R-:W-:Y:S01]  /*4a80*/  MUFU.RCP R37, R37 ;  /* 0x0000002500257308 */ /* 0x004fe20000001000 */
[----:B-1----:R-:W-:-:S11]  /*4a90*/  IMAD R35, R35, R31, RZ ;  /* 0x0000001f23237224 */ /* 0x002fd600078e02ff */
        /* <DEDUP_REMOVED lines=14> */
[----:B------:R-:W-:-:S02]  /*4b80*/  @P3 IADD3 R30, PT, PT, R30, -UR30, RZ ;  /* 0x8000001e1e1e3c10 */ /* 0x000fc4000fffe0ff */
[----:B------:R-:W-:Y:S02]  /*4b90*/  @P3 IADD3 R35, PT, PT, R35, 0x1, RZ ;  /* 0x0000000123233810 */ /* 0x000fe40007ffe0ff */
[----:B------:R-:W-:Y:S01]  /*4ba0*/  ISETP.GE.U32.AND P4, PT, R30, UR30, PT ;  /* 0x0000001e1e007c0c */ /* 0x000fe2000bf86070 */
[----:B------:R-:W-:Y:S02]  /*4bb0*/  HFMA2 R30, -RZ, RZ, 0, 0 ;  /* 0x00000000ff1e7431 */ /* 0x000fe400000001ff */
[----:B-1----:R-:W-:-:S04]  /*4bc0*/  IMAD R39, R39, R31, RZ ;  /* 0x0000001f27277224 */ /* 0x002fc800078e02ff */
[----:B------:R-:W-:Y:S01]  /*4bd0*/  IMAD.HI.U32 R30, R31, R39, R30 ;  /* 0x000000271f1e7227 */ /* 0x000fe200078e001e */
[----:B------:R-:W-:Y:S01]  /*4be0*/  IADD3 R31, PT, PT, R37, 0xffffffe, RZ ;  /* 0x0ffffffe251f7810 */ /* 0x000fe20007ffe0ff */
[----:B------:R-:W1:Y:S01]  /*4bf0*/  I2F.U32.RP R39, UR34 ;  /* 0x0000002200277d06 */ /* 0x000e620008209000 */
[----:B------:R-:W-:-:S03]  /*4c00*/  IADD3 R37, PT, PT, RZ, -UR32, RZ ;  /* 0x80000020ff257c10 */ /* 0x000fc6000fffe0ff */
[----:B------:R-:W-:Y:S01]  /*4c10*/  @P4 VIADD R35, R35, 0x1 ;  /* 0x0000000123234836 */ /* 0x000fe20000000000 */
[----:B------:R-:W-:Y:S02]  /*4c20*/  @!P5 LOP3.LUT R35, RZ, UR30, RZ, 0x33, !PT ;  /* 0x0000001eff23dc12 */ /* 0x000fe4000f8e33ff */
[----:B------:R-:W-:-:S03]  /*4c30*/  ISETP.NE.U32.AND P5, PT, RZ, UR31, PT ;  /* 0x0000001fff007c0c */ /* 0x000fc6000bfa5070 */
[----:B------:R-:W-:Y:S01]  /*4c40*/  IMAD.HI.U32 R36, R30, R35, RZ ;  /* 0x000000231e247227 */ /* 0x000fe200078e00ff */
[----:B------:R-:W2:Y:S03]  /*4c50*/  F2I.FTZ.U32.TRUNC.NTZ R31, R31 ;  /* 0x0000001f001f7305 */ /* 0x000ea6000021f000 */
[----:B------:R-:W-:-:S04]  /*4c60*/  IMAD.MOV R30, RZ, RZ, -R36 ;  /* 0x000000ffff1e7224 */ /* 0x000fc800078e0a24 */
[----:B------:R-:W-:Y:S01]  /*4c70*/  IMAD R30, R30, UR31, R35 ;  /* 0x0000001f1e1e7c24 */ /* 0x000fe2000f8e0223 */
[----:B-1----:R-:W-:Y:S04]  /*4c80*/  MUFU.RCP R39, R39 ;  /* 0x0000002700277308 */ /* 0x002fe80000001000 */
[----:B------:R-:W-:Y:S01]  /*4c90*/  ISETP.GE.U32.AND P3, PT, R30, UR31, PT ;  /* 0x0000001f1e007c0c */ /* 0x000fe2000bf66070 */
[----:B--2---:R-:W-:-:S12]  /*4ca0*/  IMAD R37, R37, R31, RZ ;  /* 0x0000001f25257224 */ /* 0x004fd800078e02ff */
        /* <DEDUP_REMOVED lines=20> */
[----:B------:R-:W-:Y:S02]  /*4df0*/  IADD3 R31, PT, PT, R39, 0xffffffe, RZ ;  /* 0x0ffffffe271f7810 */ /* 0x000fe40007ffe0ff */
[----:B------:R-:W-:-:S03]  /*4e00*/  IADD3 R39, PT, PT, RZ, -UR34, RZ ;  /* 0x80000022ff277c10 */ /* 0x000fc6000fffe0ff */
[----:B------:R-:W-:Y:S01]  /*4e10*/  @P4 VIADD R37, R37, 0x1 ;  /* 0x0000000125254836 */ /* 0x000fe20000000000 */
[----:B------:R-:W-:Y:S01]  /*4e20*/  @!P5 LOP3.LUT R37, RZ, UR32, RZ, 0x33, !PT ;  /* 0x00000020ff25dc12 */ /* 0x000fe2000f8e33ff */
[----:B------:R-:W-:Y:S01]  /*4e30*/  IMAD R41, RZ, RZ, -UR35 ;  /* 0x80000023ff297e24 */ /* 0x000fe2000f8e02ff */
[----:B------:R-:W1:Y:S01]  /*4e40*/  F2I.FTZ.U32.TRUNC.NTZ R31, R31 ;  /* 0x0000001f001f7305 */ /* 0x000e62000021f000 */
[----:B------:R-:W-:Y:S02]  /*4e50*/  ISETP.NE.U32.AND P5, PT, RZ, UR33, PT ;  /* 0x00000021ff007c0c */ /* 0x000fe4000bfa5070 */
        /* <DEDUP_REMOVED lines=19> */
[----:B------:R-:W1:Y:S01]  /*4f90*/  F2I.FTZ.U32.TRUNC.NTZ R31, R31 ;  /* 0x0000001f001f7305 */ /* 0x000e62000021f000 */
[----:B------:R-:W-:Y:S02]  /*4fa0*/  IMAD R27, R40, UR28, R27 ;  /* 0x0000001c281b7c24 */ /* 0x000fe4000f8e021b */
[----:B------:R-:W-:Y:S02]  /*4fb0*/  IMAD.MOV R40, RZ, RZ, -R34 ;  /* 0x000000ffff287224 */ /* 0x000fe400078e0a22 */
[----:B------:R-:W-:Y:S01]  /*4fc0*/  IMAD R27, R27, UR15, R32 ;  /* 0x0000000f1b1b7c24 */ /* 0x000fe2000f8e0220 */
[----:B------:R-:W-:Y:S01]  /*4fd0*/  ULOP3.LUT UR15, UR25, 0xfffffff8, URZ, 0xc0, !UPT ;  /* 0xfffffff8190f7892 */ /* 0x000fe2000f8ec0ff */
[----:B------:R-:W-:Y:S01]  /*4fe0*/  IMAD R32, R40, UR29, R33 ;  /* 0x0000001d28207c24 */ /* 0x000fe2000f8e0221 */
[----:B------:R-:W-:Y:S02]  /*4ff0*/  IADD3 R33, PT, PT, -R35, RZ, RZ ;  /* 0x000000ff23217210 */ /* 0x000fe40007ffe1ff */
[----:B------:R-:W-:Y:S01]  /*5000*/  @P3 IADD3 R30, PT, PT, R30, -UR34, RZ ;  /* 0x800000221e1e3c10 */ /* 0x000fe2000fffe0ff */
[----:B------:R-:W-:Y:S01]  /*5010*/  IMAD R27, R32, UR16, R27 ;  /* 0x00000010201b7c24 */ /* 0x000fe2000f8e021b */
[----:B------:R-:W-:Y:S01]  /*5020*/  @P3 IADD3 R39, PT, PT, R39, 0x1, RZ ;  /* 0x0000000127273810 */ /* 0x000fe20007ffe0ff */
[----:B------:R-:W-:Y:S01]  /*5030*/  IMAD R34, R33, UR30, R34 ;  /* 0x0000001e21227c24 */ /* 0x000fe2000f8e0222 */
[----:B------:R-:W-:Y:S01]  /*5040*/  ISETP.GE.U32.AND P4, PT, R30, UR34, PT ;  /* 0x000000221e007c0c */ /* 0x000fe2000bf86070 */
[----:B------:R-:W-:-:S02]  /*5050*/  HFMA2 R30, -RZ, RZ, 0, 0 ;  /* 0x00000000ff1e7431 */ /* 0x000fc400000001ff */
[----:B-1----:R-:W-:Y:S01]  /*5060*/  IMAD R41, R41, R31, RZ ;  /* 0x0000001f29297224 */ /* 0x002fe200078e02ff */
[----:B------:R-:W-:Y:S01]  /*5070*/  UISETP.NE.AND UP0, UPT, UR4, UR15, UPT ;  /* 0x0000000f0400728c */ /* 0x000fe2000bf05270 */
[----:B------:R-:W-:Y:S02]  /*5080*/  IMAD.MOV R32, RZ, RZ, -R36 ;  /* 0x000000ffff207224 */ /* 0x000fe400078e0a24 */
[----:B------:R-:W-:Y:S02]  /*5090*/  IMAD R27, R34, UR17, R27 ;  /* 0x00000011221b7c24 */ /* 0x000fe4000f8e021b */
[----:B------:R-:W-:Y:S02]  /*50a0*/  IMAD R32, R32, UR31, R35 ;  /* 0x0000001f20207c24 */ /* 0x000fe4000f8e0223 */
[----:B------:R-:W-:-:S04]  /*50b0*/  IMAD.HI.U32 R30, R31, R41, R30 ;  /* 0x000000291f1e7227 */ /* 0x000fc800078e001e */
[----:B------:R-:W-:Y:S01]  /*50c0*/  @P4 VIADD R39, R39, 0x1 ;  /* 0x0000000127274836 */ /* 0x000fe20000000000 */
[----:B------:R-:W-:Y:S01]  /*50d0*/  @!P5 LOP3.LUT R39, RZ, UR34, RZ, 0x33, !PT ;  /* 0x00000022ff27dc12 */ /* 0x000fe2000f8e33ff */
[----:B------:R-:W-:Y:S01]  /*50e0*/  IMAD R27, R32, UR20, R27 ;  /* 0x00000014201b7c24 */ /* 0x000fe2000f8e021b */
[----:B------:R-:W-:Y:S02]  /*50f0*/  ISETP.NE.U32.AND P5, PT, RZ, UR35, PT ;  /* 0x00000023ff007c0c */ /* 0x000fe4000bfa5070 */
[----:B------:R-:W-:Y:S01]  /*5100*/  IADD3 R32, PT, PT, -R38, RZ, RZ ;  /* 0x000000ff26207210 */ /* 0x000fe20007ffe1ff */
[----:B------:R-:W-:-:S04]  /*5110*/  IMAD.HI.U32 R30, R30, R39, RZ ;  /* 0x000000271e1e7227 */ /* 0x000fc800078e00ff */
[----:B------:R-:W-:Y:S01]  /*5120*/  IMAD R32, R32, UR33, R37 ;  /* 0x0000002120207c24 */ /* 0x000fe2000f8e0225 */
[----:B------:R-:W-:-:S05]  /*5130*/  IADD3 R42, PT, PT, -R30, RZ, RZ ;  /* 0x000000ff1e2a7210 */ /* 0x000fca0007ffe1ff */
[----:B------:R-:W-:-:S05]  /*5140*/  IMAD R31, R42, UR35, R39 ;  /* 0x000000232a1f7c24 */ /* 0x000fca000f8e0227 */
[----:B------:R-:W-:-:S13]  /*5150*/  ISETP.GE.U32.AND P3, PT, R31, UR35, PT ;  /* 0x000000231f007c0c */ /* 0x000fda000bf66070 */
[----:B------:R-:W-:Y:S01]  /*5160*/  @P3 IADD3 R31, PT, PT, R31, -UR35, RZ ;  /* 0x800000231f1f3c10 */ /* 0x000fe2000fffe0ff */
[----:B------:R-:W-:-:S03]  /*5170*/  @P3 VIADD R30, R30, 0x1 ;  /* 0x000000011e1e3836 */ /* 0x000fc60000000000 */
[----:B------:R-:W-:Y:S01]  /*5180*/  ISETP.GE.U32.AND P4, PT, R31, UR35, PT ;  /* 0x000000231f007c0c */ /* 0x000fe2000bf86070 */
[----:B------:R-:W-:-:S04]  /*5190*/  IMAD.MOV R31, RZ, RZ, -R37 ;  /* 0x000000ffff1f7224 */ /* 0x000fc800078e0a25 */
[----:B------:R-:W-:Y:S02]  /*51a0*/  IMAD R36, R31, UR32, R36 ;  /* 0x000000201f247c24 */ /* 0x000fe4000f8e0224 */
[----:B------:R-:W-:Y:S02]  /*51b0*/  IMAD.MOV R31, RZ, RZ, -R39 ;  /* 0x000000ffff1f7224 */ /* 0x000fe400078e0a27 */
[----:B0-----:R-:W-:Y:S02]  /*51c0*/  IMAD R27, R36, UR21, R27 ;  /* 0x00000015241b7c24 */ /* 0x001fe4000f8e021b */
[----:B------:R-:W-:Y:S02]  /*51d0*/  IMAD R38, R31, UR34, R38 ;  /* 0x000000221f267c24 */ /* 0x000fe4000f8e0226 */
[----:B------:R-:W-:Y:S01]  /*51e0*/  @P4 IADD3 R30, PT, PT, R30, 0x1, RZ ;  /* 0x000000011e1e4810 */ /* 0x000fe20007ffe0ff */
[----:B---3--:R-:W-:Y:S01]  /*51f0*/  IMAD R27, R32, UR22, R27 ;  /* 0x00000016201b7c24 */ /* 0x008fe2000f8e021b */
[----:B------:R-:W-:-:S03]  /*5200*/  @!P5 LOP3.LUT R30, RZ, UR35, RZ, 0x33, !PT ;  /* 0x00000023ff1edc12 */ /* 0x000fc6000f8e33ff */
[----:B----4-:R-:W-:Y:S01]  /*5210*/  IMAD R38, R38, UR23, R27 ;  /* 0x0000001726267c24 */ /* 0x010fe2000f8e021b */
[----:B------:R-:W-:Y:S01]  /*5220*/  IADD3 R32, PT, PT, -R30, RZ, RZ ;  /* 0x000000ff1e207210 */ /* 0x000fe20007ffe1ff */
[----:B------:R-:W-:-:S04]  /*5230*/  IMAD.MOV.U32 R27, RZ, RZ, R30 ;  /* 0x000000ffff1b7224 */ /* 0x000fc800078e001e */
[----:B------:R-:W-:-:S04]  /*5240*/  IMAD R39, R32, UR35, R39 ;  /* 0x0000002320277c24 */ /* 0x000fc8000f8e0227 */
[----:B------:R-:W-:Y:S01]  /*5250*/  IMAD R32, R39, UR24, R38 ;  /* 0x0000001827207c24 */ /* 0x000fe2000f8e0226 */
[----:B------:R-:W-:Y:S06]  /*5260*/  BRA.U UP0, `(.L_x_6720) ;  /* 0xfffffff100cc7547 */ /* 0x000fec000b83ffff */
.L_x_6719:
        /* <DEDUP_REMOVED lines=23> */
[----:B------:R-:W3:Y:S07]  /*53e0*/  LDCU UR17, c[0x0][UR17+0x3ec] ;  /* 0x00007d80111177ac */ /* 0x000eee0008000800 */
[----:B0-----:R-:W1:Y:S08]  /*53f0*/  MUFU.RCP R33, R33 ;  /* 0x0000002100217308 */ /* 0x001e700000001000 */
[----:B--2---:R-:W-:Y:S08]  /*5400*/  MUFU.RCP R35, R35 ;  /* 0x0000002300237308 */ /* 0x004ff00000001000 */
[----:B----4-:R-:W0:Y:S01]  /*5410*/  I2F.U32.RP R36, UR23 ;  /* 0x0000001700247d06 */ /* 0x010e220008209000 */
[----:B-1----:R-:W-:-:S07]  /*5420*/  IADD3 R30, PT, PT, R33, 0xffffffe, RZ ;  /* 0x0ffffffe211e7810 */ /* 0x002fce0007ffe0ff */
[----:B------:R1:W2:Y:S08]  /*5430*/  F2I.FTZ.U32.TRUNC.NTZ R31, R30 ;  /* 0x0000001e001f7305 */ /* 0x0002b0000021f000 */
[----:B0-----:R-:W-:Y:S01]  /*5440*/  MUFU.RCP R36, R36 ;  /* 0x0000002400247308 */ /* 0x001fe20000001000 */
[----:B-1----:R-:W-:Y:S02]  /*5450*/  HFMA2 R30, -RZ, RZ, 0, 0 ;  /* 0x00000000ff1e7431 */ /* 0x002fe400000001ff */
[----:B--2---:R-:W-:-:S04]  /*5460*/  IMAD R37, R37, R31, RZ ;  /* 0x0000001f25257224 */ /* 0x004fc800078e02ff */
[----:B------:R-:W-:Y:S01]  /*5470*/  IMAD.HI.U32 R34, R31, R37, R30 ;  /* 0x000000251f227227 */ /* 0x000fe200078e001e */
[----:B------:R-:W-:Y:S02]  /*5480*/  IADD3 R31, PT, PT, R35, 0xffffffe, RZ ;  /* 0x0ffffffe231f7810 */ /* 0x000fe40007ffe0ff */
[----:B------:R-:W-:Y:S01]  /*5490*/  IADD3 R37, PT, PT, RZ, -UR21, RZ ;  /* 0x80000015ff257c10 */ /* 0x000fe2000fffe0ff */
[----:B---3--:R-:W0:Y:S02]  /*54a0*/  I2F.U32.RP R35, UR22 ;  /* 0x0000001600237d06 */ /* 0x008e240008209000 */
[----:B------:R-:W-:-:S04]  /*54b0*/  IMAD.HI.U32 R33, R34, R27, RZ ;  /* 0x0000001b22217227 */ /* 0x000fc800078e00ff */
[----:B------:R-:W-:Y:S02]  /*54c0*/  IMAD.MOV R34, RZ, RZ, -R33 ;  /* 0x000000ffff227224 */ /* 0x000fe400078e0a21 */
[----:B------:R-:W1:Y:S02]  /*54d0*/  F2I.FTZ.U32.TRUNC.NTZ R31, R31 ;  /* 0x0000001f001f7305 */ /* 0x000e64000021f000 */
[----:B------:R-:W-:-:S05]  /*54e0*/  IMAD R30, R34, UR20, R27 ;  /* 0x00000014221e7c24 */ /* 0x000fca000f8e021b */
[----:B------:R-:W-:Y:S01]  /*54f0*/  ISETP.GE.U32.AND P3, PT, R30, UR20, PT ;  /* 0x000000141e007c0c */ /* 0x000fe2000bf66070 */
[----:B0-----:R-:W0:Y:S01]  /*5500*/  MUFU.RCP R35, R35 ;  /* 0x0000002300237308 */ /* 0x001e220000001000 */
[----:B-1----:R-:W-:-:S11]  /*5510*/  IMAD R37, R37, R31, RZ ;  /* 0x0000001f25257224 */ /* 0x002fd600078e02ff */
[----:B------:R-:W-:Y:S02]  /*5520*/  @P3 VIADD R30, R30, -UR20 ;  /* 0x800000141e1e3c36 */ /* 0x000fe40008000000 */
[----:B------:R-:W-:-:S03]  /*5530*/  @P3 VIADD R33, R33, 0x1 ;  /* 0x0000000121213836 */ /* 0x000fc60000000000 */
[----:B------:R-:W-:Y:S01]  /*5540*/  ISETP.GE.U32.AND P4, PT, R30, UR20, PT ;  /* 0x000000141e007c0c */ /* 0x000fe2000bf86070 */
[----:B------:R-:W-:-:S04]  /*5550*/  IMAD.MOV.U32 R30, RZ, RZ, RZ ;  /* 0x000000ffff1e7224 */ /* 0x000fc800078e00ff */
[----:B------:R-:W-:Y:S01]  /*5560*/  IMAD.HI.U32 R30, R31, R37, R30 ;  /* 0x000000251f1e7227 */ /* 0x000fe200078e001e */
[----:B------:R-:W-:-:S03]  /*5570*/  IADD3 R37, PT, PT, RZ, -UR23, RZ ;  /* 0x80000017ff257c10 */ /* 0x000fc6000fffe0ff */
[----:B0-----:R-:W-:Y:S02]  /*5580*/  VIADD R31, R35, 0xffffffe ;  /* 0x0ffffffe231f7836 */ /* 0x001fe40000000000 */
[----:B------:R-:W-:Y:S02]  /*5590*/  IMAD R35, RZ, RZ, -UR22 ;  /* 0x80000016ff237e24 */ /* 0x000fe4000f8e02ff */
[----:B------:R-:W-:Y:S02]  /*55a0*/  @P4 IADD3 R33, PT, PT, R33, 0x1, RZ ;  /* 0x0000000121214810 */ /* 0x000fe40007ffe0ff */
[----:B------:R-:W-:Y:S01]  /*55b0*/  @!P5 LOP3.LUT R33, RZ, UR20, RZ, 0x33, !PT ;  /* 0x00000014ff21dc12 */ /* 0x000fe2000f8e33ff */
[----:B------:R-:W0:Y:S01]  /*55c0*/  F2I.FTZ.U32.TRUNC.NTZ R31, R31 ;  /* 0x0000001f001f7305 */ /* 0x000e22000021f000 */
[----:B------:R-:W-:-:S03]  /*55d0*/  ISETP.NE.U32.AND P5, PT, RZ, UR21, PT ;  /* 0x00000015ff007c0c */ /* 0x000fc6000bfa5070 */
[----:B------:R-:W-:-:S05]  /*55e0*/  IMAD.HI.U32 R34, R30, R33, RZ ;  /* 0x000000211e227227 */ /* 0x000fca00078e00ff */
[----:B------:R-:W-:-:S05]  /*55f0*/  IADD3 R30, PT, PT, -R34, RZ, RZ ;  /* 0x000000ff221e7210 */ /* 0x000fca0007ffe1ff */
[----:B------:R-:W-:Y:S02]  /*5600*/  IMAD R30, R30, UR21, R33 ;  /* 0x000000151e1e7c24 */ /* 0x000fe4000f8e0221 */
[----:B0-----:R-:W-:-:S03]  /*5610*/  IMAD R35, R35, R31, RZ ;  /* 0x0000001f23237224 */ /* 0x001fc600078e02ff */
[----:B------:R-:W-:-:S13]  /*5620*/  ISETP.GE.U32.AND P3, PT, R30, UR21, PT ;  /* 0x000000151e007c0c */ /* 0x000fda000bf66070 */
[----:B------:R-:W-:Y:S02]  /*5630*/  @P3 IADD3 R30, PT, PT, R30, -UR21, RZ ;  /* 0x800000151e1e3c10 */ /* 0x000fe4000fffe0ff */
[----:B------:R-:W-:Y:S02]  /*5640*/  @P3 IADD3 R34, PT, PT, R34, 0x1, RZ ;  /* 0x0000000122223810 */ /* 0x000fe40007ffe0ff */
[----:B------:R-:W-:Y:S01]  /*5650*/  ISETP.GE.U32.AND P4, PT, R30, UR21, PT ;  /* 0x000000151e007c0c */ /* 0x000fe2000bf86070 */
[----:B------:R-:W-:-:S05]  /*5660*/  HFMA2 R30, -RZ, RZ, 0, 0 ;  /* 0x00000000ff1e7431 */ /* 0x000fca00000001ff */
[----:B------:R-:W-:-:S07]  /*5670*/  IMAD.HI.U32 R35, R31, R35, R30 ;  /* 0x000000231f237227 */ /* 0x000fce00078e001e */
        /* <DEDUP_REMOVED lines=28> */
[----:B------:R-:W-:Y:S02]  /*5840*/  IMAD R27, R27, UR4, R32 ;  /* 0x000000041b1b7c24 */ /* 0x000fe4000f8e0220 */
[----:B------:R-:W-:Y:S01]  /*5850*/  @P4 VIADD R31, R31, 0x1 ;  /* 0x000000011f1f4836 */ /* 0x000fe20000000000 */
[----:B------:R-:W-:Y:S01]  /*5860*/  @!P5 LOP3.LUT R31, RZ, UR23, RZ, 0x33, !PT ;  /* 0x00000017ff1fdc12 */ /* 0x000fe2000f8e33ff */
[----:B------:R-:W-:Y:S01]  /*5870*/  IMAD R30, R30, UR21, R33 ;  /* 0x000000151e1e7c24 */ /* 0x000fe2000f8e0221 */
[----:B------:R-:W-:-:S03]  /*5880*/  IADD3 R33, PT, PT, -R35, RZ, RZ ;  /* 0x000000ff23217210 */ /* 0x000fc60007ffe1ff */
[----:B------:R-:W-:Y:S02]  /*5890*/  IMAD R27, R30, UR15, R27 ;  /* 0x0000000f1e1b7c24 */ /* 0x000fe4000f8e021b */
[----:B------:R-:W-:Y:S02]  /*58a0*/  IMAD R34, R33, UR22, R34 ;  /* 0x0000001621227c24 */ /* 0x000fe4000f8e0222 */
[----:B------:R-:W-:Y:S02]  /*58b0*/  IMAD.MOV R30, RZ, RZ, -R31 ;  /* 0x000000ffff1e7224 */ /* 0x000fe400078e0a1f */
[----:B------:R-:W-:Y:S01]  /*58c0*/  IMAD R34, R34, UR16, R27 ;  /* 0x0000001022227c24 */ /* 0x000fe2000f8e021b */
[----:B------:R-:W-:Y:S01]  /*58d0*/  MOV R27, R31 ;  /* 0x0000001f001b7202 */ /* 0x000fe20000000f00 */
[----:B------:R-:W-:-:S04]  /*58e0*/  IMAD R35, R30, UR23, R35 ;  /* 0x000000171e237c24 */ /* 0x000fc8000f8e0223 */
[----:B------:R-:W-:-:S07]  /*58f0*/  IMAD R32, R35, UR17, R34 ;  /* 0x0000001123207c24 */ /* 0x000fce000f8e0222 */
.L_x_6722:
        /* <DEDUP_REMOVED lines=9> */
[----:B------:R-:W2:Y:S01]  /*5990*/  LDCU UR17, c[0x0][UR15+0x388] ;  /* 0x000071000f1177ac */ /* 0x000ea20008000800 */
[----:B------:R-:W3:Y:S01]  /*59a0*/  LDCU UR4, c[0x0][UR4+0x3ec] ;  /* 0x00007d80040477ac */ /* 0x000ee20008000800 */
[----:B------:R-:W4:Y:S01]  /*59b0*/  LDCU UR15, c[0x0][UR15+0x3ec] ;  /* 0x00007d800f0f77ac */ /* 0x000f220008000800 */
[----:B0-----:R-:W0:Y:S01]  /*59c0*/  I2F.U32.RP R33, UR16 ;  /* 0x0000001000217d06 */ /* 0x001e220008209000 */
[----:B------:R-:W-:Y:S02]  /*59d0*/  IADD3 R35, PT, PT, RZ, -UR16, RZ ;  /* 0x80000010ff237c10 */ /* 0x000fe4000fffe0ff */
[----:B------:R-:W-:-:S05]  /*59e0*/  ISETP.NE.U32.AND P5, PT, RZ, UR16, PT ;  /* 0x00000010ff007c0c */ /* 0x000fca000bfa5070 */
[----:B--2---:R-:W2:Y:S08]  /*59f0*/  I2F.U32.RP R37, UR17 ;  /* 0x0000001100257d06 */ /* 0x004eb00008209000 */
[----:B0-----:R-:W1:Y:S08]  /*5a00*/  MUFU.RCP R33, R33 ;  /* 0x0000002100217308 */ /* 0x001e700000001000 */
[----:B--2---:R-:W-:Y:S01]  /*5a10*/  MUFU.RCP R37, R37 ;  /* 0x0000002500257308 */ /* 0x004fe20000001000 */
[----:B-1----:R-:W-:-:S02]  /*5a20*/  VIADD R30, R33, 0xffffffe ;  /* 0x0ffffffe211e7836 */ /* 0x002fc40000000000 */
        /* <DEDUP_REMOVED lines=26> */
[----:B---3--:R-:W-:-:S12]  /*5bd0*/  IMAD R32, R27, UR4, R32 ;  /* 0x000000041b207c24 */ /* 0x008fd8000f8e0220 */
        /* <DEDUP_REMOVED lines=8> */
[----:B----4-:R-:W-:-:S07]  /*5c60*/  IMAD R32, R31, UR15, R32 ;  /* 0x0000000f1f207c24 */ /* 0x010fce000f8e0220 */
.L_x_6723:
[----:B------:R-:W-:Y:S05]  /*5c70*/  BRA.U !UP1, `(.L_x_6721) ;  /* 0x0000000109687547 */ /* 0x000fea000b800000 */
[----:B0-----:R-:W-:-:S04]  /*5c80*/  UIADD3 UR14, UPT, UPT, UR14, -0x1, URZ ;  /* 0xffffffff0e0e7890 */ /* 0x001fc8000fffe0ff */
[----:B------:R-:W-:-:S12]  /*5c90*/  USHF.L.U32 UR14, UR14, 0x2, URZ ;  /* 0x000000020e0e7899 */ /* 0x000fd800080006ff */
[----:B------:R-:W0:Y:S01]  /*5ca0*/  LDCU UR4, c[0x0][UR14+0x388] ;  /* 0x000071000e0477ac */ /* 0x000e220008000800 */
[----:B------:R-:W2:Y:S01]  /*5cb0*/  LDCU UR14, c[0x0][UR14+0x3ec] ;  /* 0x00007d800e0e77ac */ /* 0x000ea20008000800 */
[----:B0-----:R-:W0:Y:S01]  /*5cc0*/  I2F.U32.RP R33, UR4 ;  /* 0x0000000400217d06 */ /* 0x001e220008209000 */
[----:B------:R-:W-:Y:S01]  /*5cd0*/  IMAD R35, RZ, RZ, -UR4 ;  /* 0x80000004ff237e24 */ /* 0x000fe2000f8e02ff */
[----:B------:R-:W-:-:S06]  /*5ce0*/  ISETP.NE.U32.AND P5, PT, RZ, UR4, PT ;  /* 0x00000004ff007c0c */ /* 0x000fcc000bfa5070 */
[----:B0-----:R-:W1:Y:S02]  /*5cf0*/  MUFU.RCP R33, R33 ;  /* 0x0000002100217308 */ /* 0x001e640000001000 */
[----:B-1----:R-:W-:-:S06]  /*5d00*/  IADD3 R30, PT, PT, R33, 0xffffffe, RZ ;  /* 0x0ffffffe211e7810 */ /* 0x002fcc0007ffe0ff */
        /* <DEDUP_REMOVED lines=15> */
[----:B--2---:R-:W-:Y:S01]  /*5e00*/  IMAD R32, R27, UR14, R32 ;  /* 0x0000000e1b207c24 */ /* 0x004fe2000f8e0220 */
[----:B------:R-:W-:-:S07]  /*5e10*/  MOV R27, R34 ;  /* 0x00000022001b7202 */ /* 0x000fce0000000f00 */
.L_x_6721:
[----:B-1----:R-:W1:Y:S01]  /*5e20*/  LDC.64 R30, c[0x0][0x380] ;  /* 0x0000e000ff1e7b82 */ /* 0x002e620000000a00 */
[----:B------:R-:W2:Y:S02]  /*5e30*/  LDCU UR4, c[0x0][0x3ec] ;  /* 0x00007d80ff0477ac */ /* 0x000ea40008000800 */
[----:B--2---:R-:W-:-:S04]  /*5e40*/  IMAD R27, R27, UR4, R32 ;  /* 0x000000041b1b7c24 */ /* 0x004fc8000f8e0220 */
[----:B-1----:R-:W-:-:S05]  /*5e50*/  IMAD.WIDE.U32 R30, R27, 0x2, R30 ;  /* 0x000000021b1e7825 */ /* 0x002fca00078e001e */
[----:B------:R2:W5:Y:S02]  /*5e60*/  LDG.E.U16 R27, desc[UR18][R30.64] ;  /* 0x000000121e1b7981 */ /* 0x000564000c1e1500 */
.L_x_6718:
[----:B0-----:R-:W-:Y:S05]  /*5e70*/  BSYNC.RECONVERGENT B1 ;  /* 0x0000000000017941 */ /* 0x001fea0003800200 */
.L_x_6717:
[----:B------:R-:W-:-:S05]  /*5e80*/  IMAD.IADD R5, R19, 0x1, R5 ;  /* 0x0000000113057824 */ /* 0x000fca00078e0205 */
[----:B------:R-:W-:-:S13]  /*5e90*/  ISETP.GE.U32.AND P3, PT, R5, R0, PT ;  /* 0x000000000500720c */ /* 0x000fda0003f66070 */
[----:B------:R-:W-:Y:S05]  /*5ea0*/  @P3 BRA `(.L_x_6724) ;  /* 0x0000001800cc3947 */ /* 0x000fea0003800000 */
[----:B------:R-:W-:Y:S01]  /*5eb0*/  IADD3 R29, PT, PT, R29, -0x2, RZ ;  /* 0xfffffffe1d1d7810 */ /* 0x000fe20007ffe0ff */
[----:B------:R-:W0:Y:S01]  /*5ec0*/  LDCU UR14, c[0x0][0x450] ;  /* 0x00008a00ff0e77ac */ /* 0x000e220008000800 */
[----:B-12---:R-:W-:Y:S02]  /*5ed0*/  IMAD.MOV.U32 R30, RZ, RZ, RZ ;  /* 0x000000ffff1e7224 */ /* 0x006fe400078e00ff */
[----:B------:R-:W-:Y:S01]  /*5ee0*/  ISETP.GE.U32.AND P3, PT, R29, 0x7, PT ;  /* 0x000000071d00780c */ /* 0x000fe20003f66070 */
[----:B------:R-:W-:-:S12]  /*5ef0*/  UISETP.NE.AND UP1, UPT, UR26, URZ, UPT ;  /* 0x000000ff1a00728c */ /* 0x000fd8000bf25270 */
[----:B------:R-:W-:Y:S05]  /*5f00*/  @!P3 BRA `(.L_x_6725) ;  /* 0x0000000c003cb947 */ /* 0x000fea0003800000 */
[----:B------:R-:W-:Y:S01]  /*5f10*/  HFMA2 R30, -RZ, RZ, 0, 0 ;  /* 0x00000000ff1e7431 */ /* 0x000fe200000001ff */
[----:B------:R-:W-:-:S06]  /*5f20*/  UMOV UR4, URZ ;  /* 0x000000ff00047c82 */ /* 0x000fcc0008000000 */
.L_x_6726:
        /* <DEDUP_REMOVED lines=47> */
[----:B------:R-:W3:Y:S03]  /*6220*/  LDCU UR24, c[0x0][UR24+0x3ec] ;  /* 0x00007d80181877ac */ /* 0x000ee60008000800 */
[----:B------:R-:W-:Y:S02]  /*6230*/  VIADD R29, R33, 0xffffffe ;  /* 0x0ffffffe211d7836 */ /* 0x000fe40000000000 */
[----:B0-----:R-:W-:Y:S01]  /*6240*/  I2F.U32.RP R38, UR35 ;  /* 0x0000002300267d06 */ /* 0x001fe20008209000 */
[----:B------:R-:W-:Y:S01]  /*6250*/  IMAD.HI.U32 R31, R32, R5, RZ ;  /* 0x00000005201f7227 */ /* 0x000fe200078e00ff */
[----:B------:R-:W-:-:S03]  /*6260*/  UIADD3 UR4, UPT, UPT, UR4, 0x8, URZ ;  /* 0x0000000804047890 */ /* 0x000fc6000fffe0ff */
[----:B------:R-:W-:Y:S01]  /*6270*/  IMAD R35, RZ, RZ, -UR29 ;  /* 0x8000001dff237e24 */ /* 0x000fe2000f8e02ff */
[----:B------:R-:W-:Y:S02]  /*6280*/  IADD3 R32, PT, PT, -R31, RZ, RZ ;  /* 0x000000ff1f207210 */ /* 0x000fe40007ffe1ff */
[----:B------:R-:W0:Y:S03]  /*6290*/  F2I.FTZ.U32.TRUNC.NTZ R29, R29 ;  /* 0x0000001d001d7305 */ /* 0x000e26000021f000 */
[----:B------:R-:W-:-:S05]  /*62a0*/  IMAD R28, R32, UR28, R5 ;  /* 0x0000001c201c7c24 */ /* 0x000fca000f8e0205 */
[----:B------:R-:W-:Y:S01]  /*62b0*/  ISETP.GE.U32.AND P3, PT, R28, UR28, PT ;  /* 0x0000001c1c007c0c */ /* 0x000fe2000bf66070 */
[----:B------:R-:W1:Y:S01]  /*62c0*/  I2F.U32.RP R33, UR30 ;  /* 0x0000001e00217d06 */ /* 0x000e620008209000 */
[----:B0-----:R-:W-:-:S07]  /*62d0*/  IMAD R35, R35, R29, RZ ;  /* 0x0000001d23237224 */ /* 0x001fce00078e02ff */
[----:B------:R-:W-:Y:S04]  /*62e0*/  MUFU.RCP R36, R36 ;  /* 0x0000002400247308 */ /* 0x000fe80000001000 */
[----:B------:R-:W-:Y:S02]  /*62f0*/  @P3 IADD3 R28, PT, PT, R28, -UR28, RZ ;  /* 0x8000001c1c1c3c10 */ /* 0x000fe4000fffe0ff */
[----:B------:R-:W-:Y:S02]  /*6300*/  @P3 IADD3 R31, PT, PT, R31, 0x1, RZ ;  /* 0x000000011f1f3810 */ /* 0x000fe40007ffe0ff */
[----:B------:R-:W-:Y:S01]  /*6310*/  ISETP.GE.U32.AND P4, PT, R28, UR28, PT ;  /* 0x0000001c1c007c0c */ /* 0x000fe2000bf86070 */
[----:B-1----:R-:W0:Y:S01]  /*6320*/  MUFU.RCP R33, R33 ;  /* 0x0000002100217308 */ /* 0x002e220000001000 */
[----:B------:R-:W-:-:S05]  /*6330*/  MOV R28, RZ ;  /* 0x000000ff001c7202 */ /* 0x000fca0000000f00 */
[----:B------:R-:W-:Y:S02]  /*6340*/  IMAD.HI.U32 R28, R29, R35, R28 ;  /* 0x000000231d1c7227 */ /* 0x000fe400078e001c */
[----:B------:R-:W1:Y:S04]  /*6350*/  I2F.U32.RP R35, UR32 ;  /* 0x0000002000237d06 */ /* 0x000e680008209000 */
[----:B------:R-:W-:Y:S01]  /*6360*/  @P4 VIADD R31, R31, 0x1 ;  /* 0x000000011f1f4836 */ /* 0x000fe20000000000 */
[----:B------:R-:W-:Y:S02]  /*6370*/  @!P5 LOP3.LUT R31, RZ, UR28, RZ, 0x33, !PT ;  /* 0x0000001cff1fdc12 */ /* 0x000fe4000f8e33ff */
[----:B------:R-:W-:Y:S01]  /*6380*/  ISETP.NE.U32.AND P5, PT, RZ, UR29, PT ;  /* 0x0000001dff007c0c */ /* 0x000fe2000bfa5070 */
[----:B------:R-:W-:Y:S01]  /*6390*/  MUFU.RCP R38, R38 ;  /* 0x0000002600267308 */ /* 0x000fe20000001000 */
[----:B0-----:R-:W-:Y:S01]  /*63a0*/  IADD3 R29, PT, PT, R33, 0xffffffe, RZ ;  /* 0x0ffffffe211d7810 */ /* 0x001fe20007ffe0ff */
[----:B------:R-:W-:Y:S01]  /*63b0*/  IMAD.HI.U32 R32, R28, R31, RZ ;  /* 0x0000001f1c207227 */ /* 0x000fe200078e00ff */
[----:B------:R-:W-:-:S03]  /*63c0*/  IADD3 R33, PT, PT, RZ, -UR30, RZ ;  /* 0x8000001eff217c10 */ /* 0x000fc6000fffe0ff */
[----:B------:R-:W-:Y:S02]  /*63d0*/  IMAD.MOV R28, RZ, RZ, -R32 ;  /* 0x000000ffff1c7224 */ /* 0x000fe400078e0a20 */
[----:B------:R-:W0:Y:S02]  /*63e0*/  F2I.FTZ.U32.TRUNC.NTZ R29, R29 ;  /* 0x0000001d001d7305 */ /* 0x000e24000021f000 */
[----:B------:R-:W-:-:S05]  /*63f0*/  IMAD R28, R28, UR29, R31 ;  /* 0x0000001d1c1c7c24 */ /* 0x000fca000f8e021f */
[----:B------:R-:W-:Y:S01]  /*6400*/  ISETP.GE.U32.AND P3, PT, R28, UR29, PT ;  /* 0x0000001d1c007c0c */ /* 0x000fe2000bf66070 */
[----:B-1----:R-:W-:Y:S01]  /*6410*/  MUFU.RCP R35, R35 ;  /* 0x0000002300237308 */ /* 0x002fe20000001000 */
[----:B0-----:R-:W-:-:S11]  /*6420*/  IMAD R33, R33, R29, RZ ;  /* 0x0000001d21217224 */ /* 0x001fd600078e02ff */
        /* <DEDUP_REMOVED lines=26> */
[----:B------:R-:W1:Y:S02]  /*65d0*/  F2I.FTZ.U32.TRUNC.NTZ R29, R29 ;  /* 0x0000001d001d7305 */ /* 0x000e64000021f000 */
[----:B------:R-:W-:-:S04]  /*65e0*/  IMAD.HI.U32 R34, R28, R33, RZ ;  /* 0x000000211c227227 */ /* 0x000fc800078e00ff */
[----:B------:R-:W-:Y:S02]  /*65f0*/  IMAD.MOV R28, RZ, RZ, -R34 ;  /* 0x000000ffff1c7224 */ /* 0x000fe400078e0a22 */
[----:B0-----:R-:W-:Y:S02]  /*6600*/  MUFU.RCP R37, R37 ;  /* 0x0000002500257308 */ /* 0x001fe40000001000 */
[----:B------:R-:W-:-:S05]  /*6610*/  IMAD R28, R28, UR31, R33 ;  /* 0x0000001f1c1c7c24 */ /* 0x000fca000f8e0221 */
        /* <DEDUP_REMOVED lines=21> */
[----:B------:R-:W-:Y:S01]  /*6770*/  IMAD.HI.U32 R28, R29, R39, R28 ;  /* 0x000000271d1c7227 */ /* 0x000fe200078e001c */
[----:B------:R-:W-:Y:S02]  /*6780*/  IADD3 R29, PT, PT, R37, 0xffffffe, RZ ;  /* 0x0ffffffe251d7810 */ /* 0x000fe40007ffe0ff */
[----:B------:R-:W-:Y:S01]  /*6790*/  IADD3 R39, PT, PT, RZ, -UR35, RZ ;  /* 0x80000023ff277c10 */ /* 0x000fe2000fffe0ff */
[----:B------:R-:W-:Y:S02]  /*67a0*/  IMAD R37, RZ, RZ, -UR34 ;  /* 0x80000022ff257e24 */ /* 0x000fe4000f8e02ff */
[----:B------:R-:W-:Y:S01]  /*67b0*/  @P4 IADD3 R35, PT, PT, R35, 0x1, RZ ;  /* 0x0000000123234810 */ /* 0x000fe20007ffe0ff */
[----:B------:R-:W0:Y:S01]  /*67c0*/  F2I.FTZ.U32.TRUNC.NTZ R29, R29 ;  /* 0x0000001d001d7305 */ /* 0x000e22000021f000 */
[----:B------:R-:W-:Y:S02]  /*67d0*/  @!P5 LOP3.LUT R35, RZ, UR32, RZ, 0x33, !PT ;  /* 0x00000020ff23dc12 */ /* 0x000fe4000f8e33ff */
[----:B------:R-:W-:-:S03]  /*67e0*/  ISETP.NE.U32.AND P5, PT, RZ, UR33, PT ;  /* 0x00000021ff007c0c */ /* 0x000fc6000bfa5070 */
[----:B------:R-:W-:-:S04]  /*67f0*/  IMAD.HI.U32 R36, R28, R35, RZ ;  /* 0x000000231c247227 */ /* 0x000fc800078e00ff */
        /* <DEDUP_REMOVED lines=23> */
[----:B------:R-:W-:-:S06]  /*6970*/  IMAD.HI.U32 R28, R29, R39, R28 ;  /* 0x000000271d1c7227 */ /* 0x000fcc00078e001c */
[----:B------:R-:W-:Y:S01]  /*6980*/  @P4 VIADD R37, R37, 0x1 ;  /* 0x0000000125254836 */ /* 0x000fe20000000000 */
        /* <DEDUP_REMOVED lines=8> */
[----:B------:R-:W-:Y:S01]  /*6a10*/  IMAD R5, R5, UR15, R30 ;  /* 0x0000000f05057c24 */ /* 0x000fe2000f8e021e */
[----:B------:R-:W-:Y:S01]  /*6a20*/  ULOP3.LUT UR15, UR25, 0xfffffff8, URZ, 0xc0, !UPT ;  /* 0xfffffff8190f7892 */ /* 0x000fe2000f8ec0ff */
[----:B------:R-:W-:Y:S01]  /*6a30*/  IMAD R28, R28, UR29, R31 ;  /* 0x0000001d1c1c7c24 */ /* 0x000fe2000f8e021f */
[----:B------:R-:W-:Y:S02]  /*6a40*/  ISETP.GE.U32.AND P3, PT, R38, UR35, PT ;  /* 0x0000002326007c0c */ /* 0x000fe4000bf66070 */
[----:B------:R-:W-:Y:S01]  /*6a50*/  IADD3 R31, PT, PT, -R33, RZ, RZ ;  /* 0x000000ff211f7210 */ /* 0x000fe20007ffe1ff */
[----:B------:R-:W-:Y:S01]  /*6a60*/  IMAD R5, R28, UR16, R5 ;  /* 0x000000101c057c24 */ /* 0x000fe2000f8e0205 */
[----:B------:R-:W-:Y:S01]  /*6a70*/  UISETP.NE.AND UP0, UPT, UR4, UR15, UPT ;  /* 0x0000000f0400728c */ /* 0x000fe2000bf05270 */
[----:B------:R-:W-:-:S02]  /*6a80*/  IMAD.MOV R28, RZ, RZ, -R34 ;  /* 0x000000ffff1c7224 */ /* 0x000fc400078e0a22 */
[----:B------:R-:W-:Y:S01]  /*6a90*/  IMAD R32, R31, UR30, R32 ;  /* 0x0000001e1f207c24 */ /* 0x000fe2000f8e0220 */
[----:B------:R-:W-:Y:S01]  /*6aa0*/  IADD3 R31, PT, PT, -R35, RZ, RZ ;  /* 0x000000ff231f7210 */ /* 0x000fe20007ffe1ff */
[----:B------:R-:W-:Y:S02]  /*6ab0*/  IMAD R28, R28, UR31, R33 ;  /* 0x0000001f1c1c7c24 */ /* 0x000fe4000f8e0221 */
[----:B------:R-:W-:Y:S02]  /*6ac0*/  IMAD R5, R32, UR17, R5 ;  /* 0x0000001120057c24 */ /* 0x000fe4000f8e0205 */
[----:B------:R-:W-:Y:S01]  /*6ad0*/  @P3 IADD3 R38, PT, PT, R38, -UR35, RZ ;  /* 0x8000002326263c10 */ /* 0x000fe2000fffe0ff */
[----:B------:R-:W-:Y:S01]  /*6ae0*/  IMAD R34, R31, UR32, R34 ;  /* 0x000000201f227c24 */ /* 0x000fe2000f8e0222 */
[----:B------:R-:W-:Y:S01]  /*6af0*/  @P3 IADD3 R29, PT, PT, R29, 0x1, RZ ;  /* 0x000000011d1d3810 */ /* 0x000fe20007ffe0ff */
[----:B------:R-:W-:Y:S01]  /*6b00*/  IMAD R5, R28, UR20, R5 ;  /* 0x000000141c057c24 */ /* 0x000fe2000f8e0205 */
[----:B------:R-:W-:Y:S01]  /*6b10*/  ISETP.GE.U32.AND P4, PT, R38, UR35, PT ;  /* 0x0000002326007c0c */ /* 0x000fe2000bf86070 */
[----:B------:R-:W-:-:S02]  /*6b20*/  IMAD.MOV R28, RZ, RZ, -R36 ;  /* 0x000000ffff1c7224 */ /* 0x000fc400078e0a24 */
[----:B--2---:R-:W-:Y:S02]  /*6b30*/  IMAD R5, R34, UR21, R5 ;  /* 0x0000001522057c24 */ /* 0x004fe4000f8e0205 */
[----:B------:R-:W-:Y:S02]  /*6b40*/  IMAD R28, R28, UR33, R35 ;  /* 0x000000211c1c7c24 */ /* 0x000fe4000f8e0223 */
[----:B------:R-:W-:Y:S02]  /*6b50*/  IMAD.MOV R31, RZ, RZ, -R37 ;  /* 0x000000ffff1f7224 */ /* 0x000fe400078e0a25 */
[----:B----4-:R-:W-:Y:S02]  /*6b60*/  IMAD R5, R28, UR22, R5 ;  /* 0x000000161c057c24 */ /* 0x010fe4000f8e0205 */
[----:B------:R-:W-:Y:S02]  /*6b70*/  IMAD R36, R31, UR34, R36 ;  /* 0x000000221f247c24 */ /* 0x000fe4000f8e0224 */
[----:B------:R-:W-:-:S02]  /*6b80*/  @P4 IADD3 R29, PT, PT, R29, 0x1, RZ ;  /* 0x000000011d1d4810 */ /* 0x000fc40007ffe0ff */
[----:B------:R-:W-:Y:S01]  /*6b90*/  @!P5 LOP3.LUT R29, RZ, UR35, RZ, 0x33, !PT ;  /* 0x00000023ff1ddc12 */ /* 0x000fe2000f8e33ff */
[----:B---3--:R-:W-:-:S03]  /*6ba0*/  IMAD R36, R36, UR23, R5 ;  /* 0x0000001724247c24 */ /* 0x008fc6000f8e0205 */
[----:B------:R-:W-:Y:S02]  /*6bb0*/  IADD3 R28, PT, PT, -R29, RZ, RZ ;  /* 0x000000ff1d1c7210 */ /* 0x000fe40007ffe1ff */
[----:B------:R-:W-:-:S03]  /*6bc0*/  MOV R5, R29 ;  /* 0x0000001d00057202 */ /* 0x000fc60000000f00 */
[----:B------:R-:W-:-:S04]  /*6bd0*/  IMAD R37, R28, UR35, R37 ;  /* 0x000000231c257c24 */ /* 0x000fc8000f8e0225 */
[----:B------:R-:W-:Y:S01]  /*6be0*/  IMAD R30, R37, UR24, R36 ;  /* 0x00000018251e7c24 */ /* 0x000fe2000f8e0224 */
[----:B------:R-:W-:Y:S06]  /*6bf0*/  BRA.U UP0, `(.L_x_6726) ;  /* 0xfffffff100cc7547 */ /* 0x000fec000b83ffff */
.L_x_6725:
        /* <DEDUP_REMOVED lines=25> */
[----:B-1----:R-:W-:Y:S08]  /*6d90*/  MUFU.RCP R33, R33 ;  /* 0x0000002100217308 */ /* 0x002ff00000001000 */
[----:B---3--:R-:W1:Y:S01]  /*6da0*/  I2F.U32.RP R34, UR23 ;  /* 0x0000001700227d06 */ /* 0x008e620008209000 */
[----:B0-----:R-:W-:-:S07]  /*6db0*/  VIADD R28, R31, 0xffffffe ;  /* 0x0ffffffe1f1c7836 */ /* 0x001fce0000000000 */
[----:B------:R0:W3:Y:S08]  /*6dc0*/  F2I.FTZ.U32.TRUNC.NTZ R29, R28 ;  /* 0x0000001c001d7305 */ /* 0x0000f0000021f000 */
[----:B-1----:R-:W-:Y:S01]  /*6dd0*/  MUFU.RCP R34, R34 ;  /* 0x0000002200227308 */ /* 0x002fe20000001000 */
[----:B0-----:R-:W-:Y:S02]  /*6de0*/  HFMA2 R28, -RZ, RZ, 0, 0 ;  /* 0x00000000ff1c7431 */ /* 0x001fe400000001ff */
[----:B---3--:R-:W-:-:S04]  /*6df0*/  IMAD R35, R35, R29, RZ ;  /* 0x0000001d23237224 */ /* 0x008fc800078e02ff */
[----:B------:R-:W-:Y:S01]  /*6e00*/  IMAD.HI.U32 R32, R29, R35, R28 ;  /* 0x000000231d207227 */ /* 0x000fe200078e001c */
[----:B------:R-:W-:Y:S02]  /*6e10*/  IADD3 R29, PT, PT, R33, 0xffffffe, RZ ;  /* 0x0ffffffe211d7810 */ /* 0x000fe40007ffe0ff */
[----:B--2---:R-:W0:Y:S01]  /*6e20*/  I2F.U32.RP R33, UR22 ;  /* 0x0000001600217d06 */ /* 0x004e220008209000 */
[----:B------:R-:W-:Y:S02]  /*6e30*/  IMAD R35, RZ, RZ, -UR21 ;  /* 0x80000015ff237e24 */ /* 0x000fe4000f8e02ff */
[----:B------:R-:W-:-:S04]  /*6e40*/  IMAD.HI.U32 R31, R32, R5, RZ ;  /* 0x00000005201f7227 */ /* 0x000fc800078e00ff */
[----:B------:R-:W-:Y:S01]  /*6e50*/  IMAD.MOV R32, RZ, RZ, -R31 ;  /* 0x000000ffff207224 */ /* 0x000fe200078e0a1f */
[----:B------:R-:W1:Y:S03]  /*6e60*/  F2I.FTZ.U32.TRUNC.NTZ R29, R29 ;  /* 0x0000001d001d7305 */ /* 0x000e66000021f000 */
[----:B------:R-:W-:-:S05]  /*6e70*/  IMAD R28, R32, UR20, R5 ;  /* 0x00000014201c7c24 */ /* 0x000fca000f8e0205 */
[----:B------:R-:W-:Y:S01]  /*6e80*/  ISETP.GE.U32.AND P3, PT, R28, UR20, PT ;  /* 0x000000141c007c0c */ /* 0x000fe2000bf66070 */
[----:B0-----:R-:W0:Y:S01]  /*6e90*/  MUFU.RCP R33, R33 ;  /* 0x0000002100217308 */ /* 0x001e220000001000 */
[----:B-1----:R-:W-:-:S11]  /*6ea0*/  IMAD R35, R35, R29, RZ ;  /* 0x0000001d23237224 */ /* 0x002fd600078e02ff */
[----:B------:R-:W-:Y:S02]  /*6eb0*/  @P3 IADD3 R28, PT, PT, R28, -UR20, RZ ;  /* 0x800000141c1c3c10 */ /* 0x000fe4000fffe0ff */
[----:B------:R-:W-:Y:S02]  /*6ec0*/  @P3 IADD3 R31, PT, PT, R31, 0x1, RZ ;  /* 0x000000011f1f3810 */ /* 0x000fe40007ffe0ff */
[----:B------:R-:W-:Y:S01]  /*6ed0*/  ISETP.GE.U32.AND P4, PT, R28, UR20, PT ;  /* 0x000000141c007c0c */ /* 0x000fe2000bf86070 */
[----:B------:R-:W-:-:S04]  /*6ee0*/  IMAD.MOV.U32 R28, RZ, RZ, RZ ;  /* 0x000000ffff1c7224 */ /* 0x000fc800078e00ff */
[----:B------:R-:W-:Y:S01]  /*6ef0*/  IMAD.HI.U32 R28, R29, R35, R28 ;  /* 0x000000231d1c7227 */ /* 0x000fe200078e001c */
[----:B0-----:R-:W-:Y:S02]  /*6f00*/  IADD3 R29, PT, PT, R33, 0xffffffe, RZ ;  /* 0x0ffffffe211d7810 */ /* 0x001fe40007ffe0ff */
[----:B------:R-:W-:Y:S02]  /*6f10*/  IADD3 R33, PT, PT, RZ, -UR22, RZ ;  /* 0x80000016ff217c10 */ /* 0x000fe4000fffe0ff */
[----:B------:R-:W-:Y:S02]  /*6f20*/  IADD3 R35, PT, PT, RZ, -UR23, RZ ;  /* 0x80000017ff237c10 */ /* 0x000fe4000fffe0ff */
[----:B------:R-:W0:Y:S01]  /*6f30*/  F2I.FTZ.U32.TRUNC.NTZ R29, R29 ;  /* 0x0000001d001d7305 */ /* 0x000e22000021f000 */
[----:B------:R-:W-:Y:S02]  /*6f40*/  @P4 IADD3 R31, PT, PT, R31, 0x1, RZ ;  /* 0x000000011f1f4810 */ /* 0x000fe40007ffe0ff */
[----:B------:R-:W-:-:S02]  /*6f50*/  @!P5 LOP3.LUT R31, RZ, UR20, RZ, 0x33, !PT ;  /* 0x00000014ff1fdc12 */ /* 0x000fc4000f8e33ff */
[----:B------:R-:W-:-:S03]  /*6f60*/  ISETP.NE.U32.AND P5, PT, RZ, UR21, PT ;  /* 0x00000015ff007c0c */ /* 0x000fc6000bfa5070 */
[----:B------:R-:W-:-:S05]  /*6f70*/  IMAD.HI.U32 R32, R28, R31, RZ ;  /* 0x0000001f1c207227 */ /* 0x000fca00078e00ff */
[----:B------:R-:W-:Y:S01]  /*6f80*/  IADD3 R28, PT, PT, -R32, RZ, RZ ;  /* 0x000000ff201c7210 */ /* 0x000fe20007ffe1ff */
[----:B0-----:R-:W-:-:S04]  /*6f90*/  IMAD R33, R33, R29, RZ ;  /* 0x0000001d21217224 */ /* 0x001fc800078e02ff */
[----:B------:R-:W-:-:S05]  /*6fa0*/  IMAD R28, R28, UR21, R31 ;  /* 0x000000151c1c7c24 */ /* 0x000fca000f8e021f */
        /* <DEDUP_REMOVED lines=26> */
[----:B------:R-:W-:-:S05]  /*7150*/  IMAD R28, R28, UR23, R33 ;  /* 0x000000171c1c7c24 */ /* 0x000fca000f8e0221 */
[----:B------:R-:W-:-:S13]  /*7160*/  ISETP.GE.U32.AND P3, PT, R28, UR23, PT ;  /* 0x000000171c007c0c */ /* 0x000fda000bf66070 */
[----:B------:R-:W-:Y:S02]  /*7170*/  @P3 IADD3 R28, PT, PT, R28, -UR23, RZ ;  /* 0x800000171c1c3c10 */ /* 0x000fe4000fffe0ff */
[----:B------:R-:W-:Y:S02]  /*7180*/  @P3 IADD3 R29, PT, PT, R29, 0x1, RZ ;  /* 0x000000011d1d3810 */ /* 0x000fe40007ffe0ff */
[----:B------:R-:W-:Y:S02]  /*7190*/  ISETP.GE.U32.AND P4, PT, R28, UR23, PT ;  /* 0x000000171c007c0c */ /* 0x000fe4000bf86070 */
[----:B------:R-:W-:-:S05]  /*71a0*/  IADD3 R28, PT, PT, -R31, RZ, RZ ;  /* 0x000000ff1f1c7210 */ /* 0x000fca0007ffe1ff */
[----:B------:R-:W-:Y:S02]  /*71b0*/  IMAD R5, R28, UR20, R5 ;  /* 0x000000141c057c24 */ /* 0x000fe4000f8e0205 */
[----:B------:R-:W-:Y:S02]  /*71c0*/  IMAD.MOV R28, RZ, RZ, -R32 ;  /* 0x000000ffff1c7224 */ /* 0x000fe400078e0a20 */
[----:B----4-:R-:W-:Y:S02]  /*71d0*/  IMAD R5, R5, UR4, R30 ;  /* 0x0000000405057c24 */ /* 0x010fe4000f8e021e */
[----:B------:R-:W-:Y:S01]  /*71e0*/  @P4 IADD3 R29, PT, PT, R29, 0x1, RZ ;  /* 0x000000011d1d4810 */ /* 0x000fe20007ffe0ff */
[----:B------:R-:W-:Y:S01]  /*71f0*/  IMAD R28, R28, UR21, R31 ;  /* 0x000000151c1c7c24 */ /* 0x000fe2000f8e021f */
[----:B------:R-:W-:Y:S01]  /*7200*/  @!P5 LOP3.LUT R29, RZ, UR23, RZ, 0x33, !PT ;  /* 0x00000017ff1ddc12 */ /* 0x000fe2000f8e33ff */
[----:B------:R-:W-:Y:S02]  /*7210*/  IMAD.MOV R31, RZ, RZ, -R33 ;  /* 0x000000ffff1f7224 */ /* 0x000fe400078e0a21 */
[----:B------:R-:W-:Y:S01]  /*7220*/  IMAD R5, R28, UR15, R5 ;  /* 0x0000000f1c057c24 */ /* 0x000fe2000f8e0205 */
[----:B------:R-:W-:Y:S01]  /*7230*/  IADD3 R28, PT, PT, -R29, RZ, RZ ;  /* 0x000000ff1d1c7210 */ /* 0x000fe20007ffe1ff */
[----:B------:R-:W-:-:S04]  /*7240*/  IMAD R32, R31, UR22, R32 ;  /* 0x000000161f207c24 */ /* 0x000fc8000f8e0220 */
[----:B------:R-:W-:Y:S01]  /*7250*/  IMAD R32, R32, UR16, R5 ;  /* 0x0000001020207c24 */ /* 0x000fe2000f8e0205 */
[----:B------:R-:W-:Y:S01]  /*7260*/  MOV R5, R29 ;  /* 0x0000001d00057202 */ /* 0x000fe20000000f00 */
[----:B------:R-:W-:-:S04]  /*7270*/  IMAD R33, R28, UR23, R33 ;  /* 0x000000171c217c24 */ /* 0x000fc8000f8e0221 */
[----:B------:R-:W-:-:S07]  /*7280*/  IMAD R30, R33, UR17, R32 ;  /* 0x00000011211e7c24 */ /* 0x000fce000f8e0220 */
.L_x_6728:
        /* <DEDUP_REMOVED lines=55> */
.L_x_6729:
        /* <DEDUP_REMOVED lines=27> */
.L_x_6727:
[----:B------:R-:W1:Y:S01]  /*77b0*/  LDC.64 R28, c[0x0][0x380] ;  /* 0x0000e000ff1c7b82 */ /* 0x000e620000000a00 */
[----:B------:R-:W2:Y:S02]  /*77c0*/  LDCU UR4, c[0x0][0x3ec] ;  /* 0x00007d80ff0477ac */ /* 0x000ea40008000800 */
[----:B--2---:R-:W-:-:S04]  /*77d0*/  IMAD R5, R5, UR4, R30 ;  /* 0x0000000405057c24 */ /* 0x004fc8000f8e021e */
[----:B-1----:R-:W-:-:S06]  /*77e0*/  IMAD.WIDE.U32 R28, R5, 0x2, R28 ;  /* 0x00000002051c7825 */ /* 0x002fcc00078e001c */
[----:B------:R3:W5:Y:S01]  /*77f0*/  LDG.E.U16 R28, desc[UR18][R28.64] ;  /* 0x000000121c1c7981 */ /* 0x000762000c1e1500 */
[----:B------:R-:W-:Y:S05]  /*7800*/  BRA `(.L_x_6724) ;  /* 0x0000000000747947 */ /* 0x000fea0003800000 */
.L_x_6702:
        /* <DEDUP_REMOVED lines=29> */
.L_x_6724:
[----:B0-----:R-:W-:Y:S05]  /*79e0*/  BSYNC.RECONVERGENT B0 ;  /* 0x0000000000007941 */ /* 0x001fea0003800200 */
.L_x_6701:
[----:B------:R-:W0:Y:S02]  /*79f0*/  LDC R5, c[0x0][0x528] ;  /* 0x00014a00ff057b82 */ /* 0x000e240000000800 */
[----:B0-----:R-:W-:-:S13]  /*7a00*/  ISETP.GE.AND P3, PT, R5, 0x2, PT ;  /* 0x000000020500780c */ /* 0x001fda0003f66270 */
[----:B------:R-:W-:Y:S05]  /*7a10*/  @!P3 BRA `(.L_x_6730) ;  /* 0x000000680078b947 */ /* 0x000fea0003800000 */
[----:B------:R-:W-:Y:S01]  /*7a20*/  ISETP.GE.U32.AND P3, PT, R25, R0, PT ;  /* 0x000000001900720c */ /* 0x000fe20003f66070 */
[----:B------:R-:W-:-:S12]  /*7a30*/  BSSY.RECONVERGENT B0, `(.L_x_6731) ;  /* 0x00001a5000007945 */ /* 0x000fd80003800200 */
[----:B------:R-:W-:Y:S05]  /*7a40*/  @P3 BRA `(.L_x_6732) ;  /* 0x00000018008c3947 */ /* 0x000fea0003800000 */
[----:B---3--:R-:W-:Y:S01]  /*7a50*/  VIADD R29, R5, 0xfffffffe ;  /* 0xfffffffe051d7836 */ /* 0x008fe20000000000 */
[----:B------:R-:W0:Y:S01]  /*7a60*/  LDCU UR14, c[0x0][0x528] ;  /* 0x0000a500ff0e77ac */ /* 0x000e220008000800 */
[----:B------:R-:W-:-:S03]  /*7a70*/  HFMA2 R32, -RZ, RZ, 0, 0 ;  /* 0x00000000ff207431 */ /* 0x000fc600000001ff */
[----:B------:R-:W-:Y:S01]  /*7a80*/  ISETP.GE.U32.AND P3, PT, R29, 0x7, PT ;  /* 0x000000071d00780c */ /* 0x000fe20003f66070 */
[----:B------:R-:W-:Y:S01]  /*7a90*/  UISETP.NE.AND UP1, UPT, UR27, URZ, UPT ;  /* 0x000000ff1b00728c */ /* 0x000fe2000bf25270 */
[----:B------:R-:W-:-:S11]  /*7aa0*/  MOV R29, R25 ;  /* 0x00000019001d7202 */ /* 0x000fd60000000f00 */
[----:B------:R-:W-:Y:S05]  /*7ab0*/  @!P3 BRA `(.L_x_6733) ;  /* 0x0000000c0040b947 */ /* 0x000fea0003800000 */
[----:B------:R-:W-:Y:S01]  /*7ac0*/  IMAD.MOV.U32 R32, RZ, RZ, RZ ;  /* 0x000000ffff207224 */ /* 0x000fe200078e00ff */
[----:B------:R-:W-:Y:S01]  /*7ad0*/  MOV R29, R25 ;  /* 0x00000019001d7202 */ /* 0x000fe20000000f00 */
[----:B------:R-:W-:-:S06]  /*7ae0*/  UMOV UR4, URZ ;  /* 0x000000ff00047c82 */ /* 0x000fcc0008000000 */
.L_x_6734:
        /* <DEDUP_REMOVED lines=10> */
[----:B------:R-:W3:Y:S06]  /*7b90*/  LDCU UR29, c[0x0][UR16+0x388] ;  /* 0x00007100101d77ac */ /* 0x000eec0008000800 */
[----:B------:R-:W4:Y:S02]  /*7ba0*/  LDCU UR30, c[0x0][UR17+0x388] ;  /* 0x00007100111e77ac */ /* 0x000f240008000800 */
[----:B------:R-:W1:Y:S01]  /*7bb0*/  LDCU UR31, c[0x0][UR20+0x388] ;  /* 0x00007100141f77ac */ /* 0x000e620008000800 */
[----:B------:R-:W-:Y:S01]  /*7bc0*/  UIADD3 UR21, UPT, UPT, UR14, -0x5, URZ ;  /* 0xfffffffb0e157890 */ /* 0x000fe2000fffe0ff */
[----:B0-----:R-:W0:Y:S01]  /*7bd0*/  I2F.U32.RP R33, UR28 ;  /* 0x0000001c00217d06 */ /* 0x001e220008209000 */
[----:B------:R-:W-:Y:S01]  /*7be0*/  IMAD R37, RZ, RZ, -UR28 ;  /* 0x8000001cff257e24 */ /* 0x000fe2000f8e02ff */
[----:B------:R-:W-:Y:S01]  /*7bf0*/  ISETP.NE.U32.AND P5, PT, RZ, UR28, PT ;  /* 0x0000001cff007c0c */ /* 0x000fe2000bfa5070 */
[----:B------:R-:W-:-:S02]  /*7c00*/  ULEA UR21, UR21, UR24, 0x2 ;  /* 0x0000001815157291 */ /* 0x000fc4000f8e10ff */
[----:B------:R-:W-:Y:S02]  /*7c10*/  UIADD3 UR22, UPT, UPT, UR14, -0x6, URZ ;  /* 0xfffffffa0e167890 */ /* 0x000fe4000fffe0ff */
[----:B------:R-:W-:Y:S01]  /*7c20*/  UIADD3 UR23, UPT, UPT, UR14, -0x7, URZ ;  /* 0xfffffff90e177890 */ /* 0x000fe2000fffe0ff */
[----:B---3--:R-:W3:Y:S01]  /*7c30*/  I2F.U32.RP R35, UR29 ;  /* 0x0000001d00237d06 */ /* 0x008ee20008209000 */
[----:B------:R-:W-:Y:S02]  /*7c40*/  ULEA UR22, UR22, UR24, 0x2 ;  /* 0x0000001816167291 */ /* 0x000fe4000f8e10ff */
[----:B------:R-:W-:Y:S01]  /*7c50*/  ULEA UR23, UR23, UR24, 0x2 ;  /* 0x0000001817177291 */ /* 0x000fe2000f8e10ff */
[----:B-1----:R-:W-:Y:S01]  /*7c60*/  IADD3 R39, PT, PT, RZ, -UR31, RZ ;  /* 0x8000001fff277c10 */ /* 0x002fe2000fffe0ff */
[----:B------:R-:W-:Y:S02]  /*7c70*/  UIADD3 UR14, UPT, UPT, UR14, -0x8, URZ ;  /* 0xfffffff80e0e7890 */ /* 0x000fe4000fffe0ff */
[----:B------:R-:W1:Y:S01]  /*7c80*/  LDCU UR32, c[0x0][UR21+0x388] ;  /* 0x00007100152077ac */ /* 0x000e620008000800 */
[----:B0-----:R-:W2:Y:S01]  /*7c90*/  MUFU.RCP R33, R33 ;  /* 0x0000002100217308 */ /* 0x001ea20000001000 */
[----:B------:R-:W-:-:S04]  /*7ca0*/  ULEA UR24, UR14, UR24, 0x2 ;  /* 0x000000180e187291 */ /* 0x000fc8000f8e10ff */
[----:B------:R-:W0:Y:S03]  /*7cb0*/  LDCU UR33, c[0x0][UR22+0x388] ;  /* 0x00007100162177ac */ /* 0x000e260008000800 */
[----:B---3--:R-:W-:Y:S01]  /*7cc0*/  MUFU.RCP R35, R35 ;  /* 0x0000002300237308 */ /* 0x008fe20000001000 */
[----:B------:R-:W3:Y:S01]  /*7cd0*/  LDCU UR34, c[0x0][UR23+0x388] ;  /* 0x00007100172277ac */ /* 0x000ee20008000800 */
[----:B------:R-:W3:Y:S06]  /*7ce0*/  LDCU UR15, c[0x0][UR15+0x3ec] ;  /* 0x00007d800f0f77ac */ /* 0x000eec0008000800 */
[----:B------:R-:W4:Y:S01]  /*7cf0*/  I2F.U32.RP R36, UR31 ;  /* 0x0000001f00247d06 */ /* 0x000f220008209000 */
[----:B--2---:R-:W-:Y:S01]  /*7d00*/  IADD3 R30, PT, PT, R33, 0xffffffe, RZ ;  /* 0x0ffffffe211e7810 */ /* 0x004fe20007ffe0ff */
[----:B------:R-:W2:Y:S01]  /*7d10*/  LDCU UR35, c[0x0][UR24+0x388] ;  /* 0x00007100182377ac */ /* 0x000ea20008000800 */
[----:B------:R-:W3:Y:S01]  /*7d20*/  LDCU UR16, c[0x0][UR16+0x3ec] ;  /* 0x00007d80101077ac */ /* 0x000ee20008000800 */
[----:B0-----:R-:W-:-:S04]  /*7d30*/  IMAD R41, RZ, RZ, -UR33 ;  /* 0x80000021ff297e24 */ /* 0x001fc8000f8e02ff */
[----:B------:R0:W1:Y:S01]  /*7d40*/  F2I.FTZ.U32.TRUNC.NTZ R31, R30 ;  /* 0x0000001e001f7305 */ /* 0x000062000021f000 */
[----:B------:R-:W3:Y:S01]  /*7d50*/  LDCU UR17, c[0x0][UR17+0x3ec] ;  /* 0x00007d80111177ac */ /* 0x000ee20008000800 */
[----:B------:R-:W3:Y:S06]  /*7d60*/  LDCU UR20, c[0x0][UR20+0x3ec] ;  /* 0x00007d80141477ac */ /* 0x000eec0008000800 */
[----:B----4-:R-:W-:Y:S01]  /*7d70*/  MUFU.RCP R36, R36 ;  /* 0x0000002400247308 */ /* 0x010fe20000001000 */
[----:B0-----:R-:W-:Y:S01]  /*7d80*/  HFMA2 R30, -RZ, RZ, 0, 0 ;  /* 0x00000000ff1e7431 */ /* 0x001fe200000001ff */
[----:B------:R-:W0:Y:S01]  /*7d90*/  LDCU UR21, c[0x0][UR21+0x3ec] ;  /* 0x00007d80151577ac */ /* 0x000e220008000800 */
[----:B------:R-:W4:Y:S01]  /*7da0*/  LDCU UR22, c[0x0][UR22+0x3ec] ;  /* 0x00007d80161677ac */ /* 0x000f220008000800 */
[----:B-1----:R-:W-:-:S04]  /*7db0*/  IMAD R37, R37, R31, RZ ;  /* 0x0000001f25257224 */ /* 0x002fc800078e02ff */
[----:B------:R-:W-:Y:S01]  /*7dc0*/  I2F.U32.RP R38, UR33 ;  /* 0x0000002100267d06 */ /* 0x000fe20008209000 */
[----:B------:R-:W1:Y:S01]  /*7dd0*/  LDCU UR23, c[0x0][UR23+0x3ec] ;  /* 0x00007d80171777ac */ /* 0x000e620008000800 */
[----:B------:R-:W-:Y:S01]  /*7de0*/  IMAD.HI.U32 R34, R31, R37, R30 ;  /* 0x000000251f227227 */ /* 0x000fe200078e001e */
[----:B------:R-:W-:Y:S01]  /*7df0*/  IADD3 R37, PT, PT, RZ, -UR29, RZ ;  /* 0x8000001dff257c10 */ /* 0x000fe2000fffe0ff */
[----:B------:R-:W1:Y:S02]  /*7e00*/  LDCU UR24, c[0x0][UR24+0x3ec] ;  /* 0x00007d80181877ac */ /* 0x000e640008000800 */
[----:B------:R-:W-:Y:S02]  /*7e10*/  VIADD R31, R35, 0xffffffe ;  /* 0x0ffffffe231f7836 */ /* 0x000fe40000000000 */
[----:B--2---:R-:W-:Y:S01]  /*7e20*/  I2F.U32.RP R40, UR35 ;  /* 0x0000002300287d06 */ /* 0x004fe20008209000 */
[----:B------:R-:W-:Y:S01]  /*7e30*/  IMAD.HI.U32 R33, R34, R29, RZ ;  /* 0x0000001d22217227 */ /* 0x000fe200078e00ff */
[----:B------:R-:W-:-:S04]  /*7e40*/  UIADD3 UR4, UPT, UPT, UR4, 0x8, URZ ;  /* 0x0000000804047890 */ /* 0x000fc8000fffe0ff */
[----:B------:R-:W-:Y:S01]  /*7e50*/  IADD3 R34, PT, PT, -R33, RZ, RZ ;  /* 0x000000ff21227210 */ /* 0x000fe20007ffe1ff */
[----:B------:R-:W-:Y:S01]  /*7e60*/  UISETP.NE.AND UP0, UPT, UR4, UR7, UPT ;  /* 0x000000070400728c */ /* 0x000fe2000bf05270 */
[----:B------:R-:W2:Y:S03]  /*7e70*/  F2I.FTZ.U32.TRUNC.NTZ R31, R31 ;  /* 0x0000001f001f7305 */ /* 0x000ea6000021f000 */
[----:B------:R-:W-:-:S05]  /*7e80*/  IMAD R30, R34, UR28, R29 ;  /* 0x0000001c221e7c24 */ /* 0x000fca000f8e021d */
[----:B------:R-:W-:Y:S01]  /*7e90*/  ISETP.GE.U32.AND P3, PT, R30, UR28, PT ;  /* 0x0000001c1e007c0c */ /* 0x000fe2000bf66070 */
[----:B------:R-:W3:Y:S01]  /*7ea0*/  I2F.U32.RP R35, UR30 ;  /* 0x0000001e00237d06 */ /* 0x000ee20008209000 */
[----:B--2---:R-:W-:-:S07]  /*7eb0*/  IMAD R37, R37, R31, RZ ;  /* 0x0000001f25257224 */ /* 0x004fce00078e02ff */
[----:B------:R-:W-:Y:S04]  /*7ec0*/  MUFU.RCP R38, R38 ;  /* 0x0000002600267308 */ /* 0x000fe80000001000 */
[----:B------:R-:W-:Y:S01]  /*7ed0*/  @P3 IADD3 R30, PT, PT, R30, -UR28, RZ ;  /* 0x8000001c1e1e3c10 */ /* 0x000fe2000fffe0ff */
[----:B------:R-:W-:-:S03]  /*7ee0*/  @P3 VIADD R33, R33, 0x1 ;  /* 0x0000000121213836 */ /* 0x000fc60000000000 */
[----:B------:R-:W-:Y:S01]  /*7ef0*/  ISETP.GE.U32.AND P4, PT, R30, UR28, PT ;  /* 0x0000001c1e007c0c */ /* 0x000fe2000bf86070 */
[----:B------:R-:W-:Y:S01]  /*7f00*/  HFMA2 R30, -RZ, RZ, 0, 0 ;  /* 0x00000000ff1e7431 */ /* 0x000fe200000001ff */
[----:B---3--:R-:W2:Y:S08]  /*7f10*/  MUFU.RCP R35, R35 ;  /* 0x0000002300237308 */ /* 0x008eb00000001000 */
[----:B------:R-:W-:Y:S01]  /*7f20*/  MUFU.RCP R40, R40 ;  /* 0x0000002800287308 */ /* 0x000fe20000001000 */
[----:B------:R-:W-:-:S02]  /*7f30*/  IMAD.HI.U32 R30, R31, R37, R30 ;  /* 0x000000251f1e7227 */ /* 0x000fc400078e001e */
[----:B------:R-:W-:Y:S02]  /*7f40*/  @P4 IADD3 R33, PT, PT, R33, 0x1, RZ ;  /* 0x0000000121214810 */ /* 0x000fe40007ffe0ff */
[----:B------:R-:W-:Y:S02]  /*7f50*/  @!P5 LOP3.LUT R33, RZ, UR28, RZ, 0x33, !PT ;  /* 0x0000001cff21dc12 */ /* 0x000fe4000f8e33ff */
[----:B------:R-:W-:Y:S01]  /*7f60*/  ISETP.NE.U32.AND P5, PT, RZ, UR29, PT ;  /* 0x0000001dff007c0c */ /* 0x000fe2000bfa5070 */
[----:B------:R-:W3:Y:S01]  /*7f70*/  I2F.U32.RP R37, UR32 ;  /* 0x0000002000257d06 */ /* 0x000ee20008209000 */
[----:B--2---:R-:W-:Y:S01]  /*7f80*/  IADD3 R31, PT, PT, R35, 0xffffffe, RZ ;  /* 0x0ffffffe231f7810 */ /* 0x004fe20007ffe0ff */
[----:B------:R-:W-:-:S04]  /*7f90*/  IMAD.HI.U32 R34, R30, R33, RZ ;  /* 0x000000211e227227 */ /* 0x000fc800078e00ff */
[----:B------:R-:W-:Y:S02]  /*7fa0*/  IMAD.MOV R30, RZ, RZ, -R34 ;  /* 0x000000ffff1e7224 */ /* 0x000fe400078e0a22 */
[----:B------:R-:W2:Y:S01]  /*7fb0*/  F2I.FTZ.U32.TRUNC.NTZ R31, R31 ;  /* 0x0000001f001f7305 */ /* 0x000ea2000021f000 */
[----:B------:R-:W-:Y:S02]  /*7fc0*/  IMAD R35, RZ, RZ, -UR30 ;  /* 0x8000001eff237e24 */ /* 0x000fe4000f8e02ff */
[----:B------:R-:W-:-:S05]  /*7fd0*/  IMAD R30, R30, UR29, R33 ;  /* 0x0000001d1e1e7c24 */ /* 0x000fca000f8e0221 */
[----:B------:R-:W-:Y:S01]  /*7fe0*/  ISETP.GE.U32.AND P3, PT, R30, UR29, PT ;  /* 0x0000001d1e007c0c */ /* 0x000fe2000bf66070 */
[----:B---3--:R-:W-:Y:S01]  /*7ff0*/  MUFU.RCP R37, R37 ;  /* 0x0000002500257308 */ /* 0x008fe20000001000 */
[----:B--2---:R-:W-:-:S11]  /*8000*/  IMAD R35, R35, R31, RZ ;  /* 0x0000001f23237224 */ /* 0x004fd600078e02ff */
        /* <DEDUP_REMOVED lines=13> */
[----:B------:R-:W2:Y:S11]  /*80e0*/  F2I.FTZ.U32.TRUNC.NTZ R31, R31 ;  /* 0x0000001f001f7305 */ /* 0x000eb6000021f000 */
[----:B------:R-:W-:Y:S01]  /*80f0*/  @P3 VIADD R30, R30, -UR30 ;  /* 0x8000001e1e1e3c36 */ /* 0x000fe20008000000 */
[----:B------:R-:W-:Y:S01]  /*8100*/  @P3 IADD3 R35, PT, PT, R35, 0x1, RZ ;  /* 0x0000000123233810 */ /* 0x000fe20007ffe0ff */
[----:B--2---:R-:W-:-:S03]  /*8110*/  IMAD R39, R39, R31, RZ ;  /* 0x0000001f27277224 */ /* 0x004fc600078e02ff */
[----:B------:R-:W-:Y:S01]  /*8120*/  ISETP.GE.U32.AND P4, PT, R30, UR30, PT ;  /* 0x0000001e1e007c0c */ /* 0x000fe2000bf86070 */
[----:B------:R-:W-:-:S05]  /*8130*/  HFMA2 R30, -RZ, RZ, 0, 0 ;  /* 0x00000000ff1e7431 */ /* 0x000fca00000001ff */
[----:B------:R-:W-:Y:S02]  /*8140*/  IMAD.HI.U32 R30, R31, R39, R30 ;  /* 0x000000271f1e7227 */ /* 0x000fe400078e001e */
[----:B------:R-:W2:Y:S05]  /*8150*/  I2F.U32.RP R39, UR34 ;  /* 0x0000002200277d06 */ /* 0x000eaa0008209000 */
        /* <DEDUP_REMOVED lines=9> */
[----:B--2---:R-:W-:Y:S04]  /*81f0*/  MUFU.RCP R39, R39 ;  /* 0x0000002700277308 */ /* 0x004fe80000001000 */
        /* <DEDUP_REMOVED lines=21> */
[----:B------:R-:W-:Y:S01]  /*8350*/  IMAD.HI.U32 R30, R31, R41, R30 ;  /* 0x000000291f1e7227 */ /* 0x000fe200078e001e */
[----:B------:R-:W-:Y:S02]  /*8360*/  IADD3 R31, PT, PT, R39, 0xffffffe, RZ ;  /* 0x0ffffffe271f7810 */ /* 0x000fe40007ffe0ff */
[----:B------:R-:W-:Y:S02]  /*8370*/  IADD3 R39, PT, PT, RZ, -UR34, RZ ;  /* 0x80000022ff277c10 */ /* 0x000fe4000fffe0ff */
[----:B------:R-:W-:Y:S02]  /*8380*/  IADD3 R41, PT, PT, RZ, -UR35, RZ ;  /* 0x80000023ff297c10 */ /* 0x000fe4000fffe0ff */
[----:B------:R-:W-:Y:S01]  /*8390*/  @P4 IADD3 R37, PT, PT, R37, 0x1, RZ ;  /* 0x0000000125254810 */ /* 0x000fe20007ffe0ff */
[----:B------:R-:W2:Y:S01]  /*83a0*/  F2I.FTZ.U32.TRUNC.NTZ R31, R31 ;  /* 0x0000001f001f7305 */ /* 0x000ea2000021f000 */
[----:B------:R-:W-:Y:S02]  /*83b0*/  @!P5 LOP3.LUT R37, RZ, UR32, RZ, 0x33, !PT ;  /* 0x00000020ff25dc12 */ /* 0x000fe4000f8e33ff */
[----:B------:R-:W-:-:S03]  /*83c0*/  ISETP.NE.U32.AND P5, PT, RZ, UR33, PT ;  /* 0x00000021ff007c0c */ /* 0x000fc6000bfa5070 */
[----:B------:R-:W-:-:S05]  /*83d0*/  IMAD.HI.U32 R38, R30, R37, RZ ;  /* 0x000000251e267227 */ /* 0x000fca00078e00ff */
[----:B------:R-:W-:Y:S01]  /*83e0*/  IADD3 R30, PT, PT, -R38, RZ, RZ ;  /* 0x000000ff261e7210 */ /* 0x000fe20007ffe1ff */
[----:B--2---:R-:W-:-:S04]  /*83f0*/  IMAD R39, R39, R31, RZ ;  /* 0x0000001f27277224 */ /* 0x004fc800078e02ff */
        /* <DEDUP_REMOVED lines=13> */
[----:B------:R-:W-:Y:S01]  /*84d0*/  VIADD R31, R40, 0xffffffe ;  /* 0x0ffffffe281f7836 */ /* 0x000fe20000000000 */
[----:B------:R-:W-:Y:S02]  /*84e0*/  IADD3 R40, PT, PT, -R33, RZ, RZ ;  /* 0x000000ff21287210 */ /* 0x000fe40007ffe1ff */
[----:B------:R-:W-:-:S03]  /*84f0*/  ISETP.GE.U32.AND P3, PT, R30, UR34, PT ;  /* 0x000000221e007c0c */ /* 0x000fc6000bf66070 */
[----:B------:R-:W2:Y:S01]  /*8500*/  F2I.FTZ.U32.TRUNC.NTZ R31, R31 ;  /* 0x0000001f001f7305 */ /* 0x000ea2000021f000 */
[----:B------:R-:W-:Y:S01]  /*8510*/  IMAD R29, R40, UR28, R29 ;  /* 0x0000001c281d7c24 */ /* 0x000fe2000f8e021d */
[----:B------:R-:W-:-:S03]  /*8520*/  IADD3 R40, PT, PT, -R34, RZ, RZ ;  /* 0x000000ff22287210 */ /* 0x000fc60007ffe1ff */
[----:B------:R-:W-:Y:S02]  /*8530*/  IMAD R29, R29, UR15, R32 ;  /* 0x0000000f1d1d7c24 */ /* 0x000fe4000f8e0220 */
[----:B------:R-:W-:Y:S02]  /*8540*/  IMAD R32, R40, UR29, R33 ;  /* 0x0000001d28207c24 */ /* 0x000fe4000f8e0221 */
[----:B------:R-:W-:Y:S01]  /*8550*/  IMAD.MOV R33, RZ, RZ, -R35 ;  /* 0x000000ffff217224 */ /* 0x000fe200078e0a23 */
[----:B------:R-:W-:Y:S01]  /*8560*/  @P3 IADD3 R30, PT, PT, R30, -UR34, RZ ;  /* 0x800000221e1e3c10 */ /* 0x000fe2000fffe0ff */
[----:B------:R-:W-:Y:S02]  /*8570*/  @P3 VIADD R39, R39, 0x1 ;  /* 0x0000000127273836 */ /* 0x000fe40000000000 */
[----:B------:R-:W-:Y:S01]  /*8580*/  IMAD R29, R32, UR16, R29 ;  /* 0x00000010201d7c24 */ /* 0x000fe2000f8e021d */
[----:B------:R-:W-:Y:S01]  /*8590*/  ISETP.GE.U32.AND P4, PT, R30, UR34, PT ;  /* 0x000000221e007c0c */ /* 0x000fe2000bf86070 */
[----:B--2---:R-:W-:Y:S01]  /*85a0*/  IMAD R41, R41, R31, RZ ;  /* 0x0000001f29297224 */ /* 0x004fe200078e02ff */
[----:B------:R-:W-:Y:S01]  /*85b0*/  MOV R30, RZ ;  /* 0x000000ff001e7202 */ /* 0x000fe20000000f00 */
[----:B------:R-:W-:Y:S01]  /*85c0*/  IMAD R34, R33, UR30, R34 ;  /* 0x0000001e21227c24 */ /* 0x000fe2000f8e0222 */
[----:B------:R-:W-:-:S03]  /*85d0*/  IADD3 R32, PT, PT, -R36, RZ, RZ ;  /* 0x000000ff24207210 */ /* 0x000fc60007ffe1ff */
[----:B------:R-:W-:-:S04]  /*85e0*/  IMAD.HI.U32 R30, R31, R41, R30 ;  /* 0x000000291f1e7227 */ /* 0x000fc800078e001e */
[----:B------:R-:W-:Y:S02]  /*85f0*/  IMAD R29, R34, UR17, R29 ;  /* 0x00000011221d7c24 */ /* 0x000fe4000f8e021d */
[----:B------:R-:W-:Y:S01]  /*8600*/  @P4 IADD3 R39, PT, PT, R39, 0x1, RZ ;  /* 0x0000000127274810 */ /* 0x000fe20007ffe0ff */
[----:B------:R-:W-:Y:S01]  /*8610*/  IMAD R32, R32, UR31, R35 ;  /* 0x0000001f20207c24 */ /* 0x000fe2000f8e0223 */
[----:B------:R-:W-:Y:S02]  /*8620*/  @!P5 LOP3.LUT R39, RZ, UR34, RZ, 0x33, !PT ;  /* 0x00000022ff27dc12 */ /* 0x000fe4000f8e33ff */
[----:B------:R-:W-:Y:S01]  /*8630*/  ISETP.NE.U32.AND P5, PT, RZ, UR35, PT ;  /* 0x00000023ff007c0c */ /* 0x000fe2000bfa5070 */
[----:B------:R-:W-:Y:S01]  /*8640*/  IMAD R29, R32, UR20, R29 ;  /* 0x00000014201d7c24 */ /* 0x000fe2000f8e021d */
        /* <DEDUP_REMOVED lines=12> */
[----:B0-----:R-:W-:Y:S02]  /*8710*/  IMAD R29, R36, UR21, R29 ;  /* 0x00000015241d7c24 */ /* 0x001fe4000f8e021d */
[----:B------:R-:W-:Y:S02]  /*8720*/  IMAD R38, R31, UR34, R38 ;  /* 0x000000221f267c24 */ /* 0x000fe4000f8e0226 */
[----:B------:R-:W-:Y:S01]  /*8730*/  @P4 VIADD R30, R30, 0x1 ;  /* 0x000000011e1e4836 */ /* 0x000fe20000000000 */
[----:B------:R-:W-:Y:S01]  /*8740*/  @!P5 LOP3.LUT R30, RZ, UR35, RZ, 0x33, !PT ;  /* 0x00000023ff1edc12 */ /* 0x000fe2000f8e33ff */
[----:B----4-:R-:W-:-:S03]  /*8750*/  IMAD R29, R32, UR22, R29 ;  /* 0x00000016201d7c24 */ /* 0x010fc6000f8e021d */
[----:B------:R-:W-:Y:S01]  /*8760*/  IADD3 R32, PT, PT, -R30, RZ, RZ ;  /* 0x000000ff1e207210 */ /* 0x000fe20007ffe1ff */
[----:B-1----:R-:W-:Y:S02]  /*8770*/  IMAD R38, R38, UR23, R29 ;  /* 0x0000001726267c24 */ /* 0x002fe4000f8e021d */
[----:B------:R-:W-:Y:S02]  /*8780*/  IMAD.MOV.U32 R29, RZ, RZ, R30 ;  /* 0x000000ffff1d7224 */ /* 0x000fe400078e001e */
[----:B------:R-:W-:-:S04]  /*8790*/  IMAD R39, R32, UR35, R39 ;  /* 0x0000002320277c24 */ /* 0x000fc8000f8e0227 */
[----:B------:R-:W-:Y:S01]  /*87a0*/  IMAD R32, R39, UR24, R38 ;  /* 0x0000001827207c24 */ /* 0x000fe2000f8e0226 */
[----:B------:R-:W-:Y:S06]  /*87b0*/  BRA.U UP0, `(.L_x_6734) ;  /* 0xfffffff100cc7547 */ /* 0x000fec000b83ffff */
.L_x_6733:
        /* <DEDUP_REMOVED lines=17> */
[----:B------:R-:W4:Y:S01]  /*88d0*/  LDCU UR4, c[0x0][UR4+0x3ec] ;  /* 0x00007d80040477ac */ /* 0x000f220008000800 */
[----:B0-----:R-:W0:Y:S01]  /*88e0*/  I2F.U32.RP R33, UR20 ;  /* 0x0000001400217d06 */ /* 0x001e220008209000 */
[----:B------:R-:W-:Y:S01]  /*88f0*/  IADD3 R37, PT, PT, RZ, -UR20, RZ ;  /* 0x80000014ff257c10 */ /* 0x000fe2000fffe0ff */
[----:B------:R-:W4:Y:S01]  /*8900*/  LDCU UR15, c[0x0][UR15+0x3ec] ;  /* 0x00007d800f0f77ac */ /* 0x000f220008000800 */
[----:B------:R-:W-:Y:S01]  /*8910*/  ISETP.NE.U32.AND P5, PT, RZ, UR20, PT ;  /* 0x00000014ff007c0c */ /* 0x000fe2000bfa5070 */
[----:B------:R-:W4:Y:S04]  /*8920*/  LDCU UR16, c[0x0][UR16+0x3ec] ;  /* 0x00007d80101077ac */ /* 0x000f280008000800 */
[----:B---3--:R-:W3:Y:S01]  /*8930*/  I2F.U32.RP R35, UR21 ;  /* 0x0000001500237d06 */ /* 0x008ee20008209000 */
[----:B------:R-:W4:Y:S07]  /*8940*/  LDCU UR17, c[0x0][UR17+0x3ec] ;  /* 0x00007d80111177ac */ /* 0x000f2e0008000800 */
[----:B0-----:R-:W2:Y:S08]  /*8950*/  MUFU.RCP R33, R33 ;  /* 0x0000002100217308 */ /* 0x001eb00000001000 */
[----:B---3--:R-:W-:Y:S08]  /*8960*/  MUFU.RCP R35, R35 ;  /* 0x0000002300237308 */ /* 0x008ff00000001000 */
[----:B-1----:R-:W0:Y:S01]  /*8970*/  I2F.U32.RP R36, UR23 ;  /* 0x0000001700247d06 */ /* 0x002e220008209000 */
[----:B--2---:R-:W-:-:S07]  /*8980*/  IADD3 R30, PT, PT, R33, 0xffffffe, RZ ;  /* 0x0ffffffe211e7810 */ /* 0x004fce0007ffe0ff */
[----:B------:R1:W2:Y:S08]  /*8990*/  F2I.FTZ.U32.TRUNC.NTZ R31, R30 ;  /* 0x0000001e001f7305 */ /* 0x0002b0000021f000 */
[----:B0-----:R-:W-:Y:S01]  /*89a0*/  MUFU.RCP R36, R36 ;  /* 0x0000002400247308 */ /* 0x001fe20000001000 */
[----:B-1----:R-:W-:Y:S02]  /*89b0*/  IMAD.MOV.U32 R30, RZ, RZ, RZ ;  /* 0x000000ffff1e7224 */ /* 0x002fe400078e00ff */
[----:B--2---:R-:W-:-:S04]  /*89c0*/  IMAD R37, R37, R31, RZ ;  /* 0x0000001f25257224 */ /* 0x004fc800078e02ff */
[----:B------:R-:W-:Y:S01]  /*89d0*/  IMAD.HI.U32 R34, R31, R37, R30 ;  /* 0x000000251f227227 */ /* 0x000fe200078e001e */
[----:B------:R-:W-:Y:S02]  /*89e0*/  IADD3 R31, PT, PT, R35, 0xffffffe, RZ ;  /* 0x0ffffffe231f7810 */ /* 0x000fe40007ffe0ff */
[----:B------:R-:W-:Y:S01]  /*89f0*/  IADD3 R37, PT, PT, RZ, -UR21, RZ ;  /* 0x80000015ff257c10 */ /* 0x000fe2000fffe0ff */
[----:B----4-:R-:W0:Y:S02]  /*8a00*/  I2F.U32.RP R35, UR22 ;  /* 0x0000001600237d06 */ /* 0x010e240008209000 */
[----:B------:R-:W-:-:S05]  /*8a10*/  IMAD.HI.U32 R33, R34, R29, RZ ;  /* 0x0000001d22217227 */ /* 0x000fca00078e00ff */
[----:B------:R-:W-:Y:S01]  /*8a20*/  IADD3 R34, PT, PT, -R33, RZ, RZ ;  /* 0x000000ff21227210 */ /* 0x000fe20007ffe1ff */
[----:B------:R-:W1:Y:S04]  /*8a30*/  F2I.FTZ.U32.TRUNC.NTZ R31, R31 ;  /* 0x0000001f001f7305 */ /* 0x000e68000021f000 */
[----:B------:R-:W-:-:S04]  /*8a40*/  IMAD R30, R34, UR20, R29 ;  /* 0x00000014221e7c24 */ /* 0x000fc8000f8e021d */
[----:B0-----:R-:W0:Y:S01]  /*8a50*/  MUFU.RCP R35, R35 ;  /* 0x0000002300237308 */ /* 0x001e220000001000 */
[----:B------:R-:W-:Y:S01]  /*8a60*/  ISETP.GE.U32.AND P3, PT, R30, UR20, PT ;  /* 0x000000141e007c0c */ /* 0x000fe2000bf66070 */
[----:B-1----:R-:W-:-:S12]  /*8a70*/  IMAD R37, R37, R31, RZ ;  /* 0x0000001f25257224 */ /* 0x002fd800078e02ff */
[----:B------:R-:W-:Y:S01]  /*8a80*/  @P3 VIADD R30, R30, -UR20 ;  /* 0x800000141e1e3c36 */ /* 0x000fe20008000000 */
[----:B------:R-:W-:-:S04]  /*8a90*/  @P3 IADD3 R33, PT, PT, R33, 0x1, RZ ;  /* 0x0000000121213810 */ /* 0x000fc80007ffe0ff */
[----:B------:R-:W-:Y:S01]  /*8aa0*/  ISETP.GE.U32.AND P4, PT, R30, UR20, PT ;  /* 0x000000141e007c0c */ /* 0x000fe2000bf86070 */
[----:B------:R-:W-:-:S05]  /*8ab0*/  HFMA2 R30, -RZ, RZ, 0, 0 ;  /* 0x00000000ff1e7431 */ /* 0x000fca00000001ff */
[----:B------:R-:W-:-:S07]  /*8ac0*/  IMAD.HI.U32 R30, R31, R37, R30 ;  /* 0x000000251f1e7227 */ /* 0x000fce00078e001e */
[----:B------:R-:W-:Y:S01]  /*8ad0*/  @P4 VIADD R33, R33, 0x1 ;  /* 0x0000000121214836 */ /* 0x000fe20000000000 */
[----:B------:R-:W-:Y:S01]  /*8ae0*/  @!P5 LOP3.LUT R33, RZ, UR20, RZ, 0x33, !PT ;  /* 0x00000014ff21dc12 */ /* 0x000fe2000f8e33ff */
[----:B0-----:R-:W-:Y:S01]  /*8af0*/  VIADD R31, R35, 0xffffffe ;  /* 0x0ffffffe231f7836 */ /* 0x001fe20000000000 */
        /* <DEDUP_REMOVED lines=42> */
[----:B------:R-:W-:Y:S02]  /*8da0*/  IMAD R29, R29, UR4, R32 ;  /* 0x000000041d1d7c24 */ /* 0x000fe4000f8e0220 */
[----:B------:R-:W-:Y:S01]  /*8db0*/  IMAD R30, R30, UR21, R33 ;  /* 0x000000151e1e7c24 */ /* 0x000fe2000f8e0221 */
[----:B------:R-:W-:Y:S01]  /*8dc0*/  IADD3 R33, PT, PT, -R35, RZ, RZ ;  /* 0x000000ff23217210 */ /* 0x000fe20007ffe1ff */
        /* <DEDUP_REMOVED lines=8> */
[----:B------:R-:W-:-:S07]  /*8e50*/  IMAD R32, R35, UR17, R34 ;  /* 0x0000001123207c24 */ /* 0x000fce000f8e0222 */
.L_x_6736:
        /* <DEDUP_REMOVED lines=10> */
[----:B------:R-:W3:Y:S01]  /*8f00*/  LDCU UR17, c[0x0][UR15+0x388] ;  /* 0x000071000f1177ac */ /* 0x000ee20008000800 */
[----:B------:R-:W4:Y:S01]  /*8f10*/  LDCU UR4, c[0x0][UR4+0x3ec] ;  /* 0x00007d80040477ac */ /* 0x000f220008000800 */
[----:B------:R-:W4:Y:S01]  /*8f20*/  LDCU UR15, c[0x0][UR15+0x3ec] ;  /* 0x00007d800f0f77ac */ /* 0x000f220008000800 */
[----:B0-----:R-:W0:Y:S01]  /*8f30*/  I2F.U32.RP R33, UR16 ;  /* 0x0000001000217d06 */ /* 0x001e220008209000 */
[----:B------:R-:W-:Y:S02]  /*8f40*/  IADD3 R35, PT, PT, RZ, -UR16, RZ ;  /* 0x80000010ff237c10 */ /* 0x000fe4000fffe0ff */
[----:B------:R-:W-:-:S05]  /*8f50*/  ISETP.NE.U32.AND P5, PT, RZ, UR16, PT ;  /* 0x00000010ff007c0c */ /* 0x000fca000bfa5070 */
[----:B---3--:R-:W3:Y:S08]  /*8f60*/  I2F.U32.RP R37, UR17 ;  /* 0x0000001100257d06 */ /* 0x008ef00008209000 */
[----:B0-----:R-:W1:Y:S08]  /*8f70*/  MUFU.RCP R33, R33 ;  /* 0x0000002100217308 */ /* 0x001e700000001000 */
[----:B---3--:R-:W-:Y:S01]  /*8f80*/  MUFU.RCP R37, R37 ;  /* 0x0000002500257308 */ /* 0x008fe20000001000 */
[----:B-12---:R-:W-:-:S02]  /*8f90*/  IADD3 R30, PT, PT, R33, 0xffffffe, RZ ;  /* 0x0ffffffe211e7810 */ /* 0x006fc40007ffe0ff */
        /* <DEDUP_REMOVED lines=25> */
[----:B----4-:R-:W-:-:S03]  /*9130*/  IMAD R32, R29, UR4, R32 ;  /* 0x000000041d207c24 */ /* 0x010fc6000f8e0220 */
        /* <DEDUP_REMOVED lines=10> */
.L_x_6737:
[----:B------:R-:W-:Y:S05]  /*91e0*/  BRA.U !UP1, `(.L_x_6735) ;  /* 0x00000001096c7547 */ /* 0x000fea000b800000 */
[----:B0-----:R-:W-:Y:S01]  /*91f0*/  UIADD3 UR14, UPT, UPT, UR14, -0x1, URZ ;  /* 0xffffffff0e0e7890 */ /* 0x001fe2000fffe0ff */
[----:B------:R-:W-:-:S03]  /*9200*/  UMOV UR4, 0xd8 ;  /* 0x000000d800047882 */ /* 0x000fc60000000000 */
[----:B------:R-:W-:-:S12]  /*9210*/  ULEA UR14, UR14, UR4, 0x2 ;  /* 0x000000040e0e7291 */ /* 0x000fd8000f8e10ff */
[----:B------:R-:W0:Y:S01]  /*9220*/  LDCU UR4, c[0x0][UR14+0x388] ;  /* 0x000071000e0477ac */ /* 0x000e220008000800 */
[----:B------:R-:W3:Y:S01]  /*9230*/  LDCU UR14, c[0x0][UR14+0x3ec] ;  /* 0x00007d800e0e77ac */ /* 0x000ee20008000800 */
[----:B0-----:R-:W0:Y:S01]  /*9240*/  I2F.U32.RP R33, UR4 ;  /* 0x0000000400217d06 */ /* 0x001e220008209000 */
[----:B------:R-:W-:Y:S02]  /*9250*/  IADD3 R35, PT, PT, RZ, -UR4, RZ ;  /* 0x80000004ff237c10 */ /* 0x000fe4000fffe0ff */
[----:B------:R-:W-:-:S05]  /*9260*/  ISETP.NE.U32.AND P5, PT, RZ, UR4, PT ;  /* 0x00000004ff007c0c */ /* 0x000fca000bfa5070 */
[----:B0-----:R-:W1:Y:S02]  /*9270*/  MUFU.RCP R33, R33 ;  /* 0x0000002100217308 */ /* 0x001e640000001000 */
[----:B-12---:R-:W-:-:S06]  /*9280*/  VIADD R30, R33, 0xffffffe ;  /* 0x0ffffffe211e7836 */ /* 0x006fcc0000000000 */
        /* <DEDUP_REMOVED lines=15> */
[----:B---3--:R-:W-:Y:S01]  /*9380*/  IMAD R32, R29, UR14, R32 ;  /* 0x0000000e1d207c24 */ /* 0x008fe2000f8e0220 */
[----:B------:R-:W-:-:S07]  /*9390*/  MOV R29, R34 ;  /* 0x00000022001d7202 */ /* 0x000fce0000000f00 */
.L_x_6735:
[----:B------:R-:W3:Y:S01]  /*93a0*/  LDCU UR4, c[0x0][0x4c4] ;  /* 0x00009880ff0477ac */ /* 0x000ee20008000800 */
[----:B-12---:R-:W1:Y:S01]  /*93b0*/  LDC.64 R30, c[0x0][0x458] ;  /* 0x00011600ff1e7b82 */ /* 0x006e620000000a00 */
[----:B-----5:R-:W-:Y:S01]  /*93c0*/  IMAD.U32 R34, R4, 0x10000, RZ ;  /* 0x0001000004227824 */ /* 0x020fe200078e00ff */
[----:B0-----:R-:W0:Y:S03]  /*93d0*/  LDCU.64 UR14, c[0x0][0x530] ;  /* 0x0000a600ff0e77ac */ /* 0x001e260008000a00 */
[----:B------:R-:W-:-:S04]  /*93e0*/  FMUL.FTZ R34, R9, R34 ;  /* 0x0000002209227220 */ /* 0x000fc80000410000 */
[----:B------:R-:W-:-:S05]  /*93f0*/  FMUL.FTZ R34, R17, R34 ;  /* 0x0000002211227220 */ /* 0x000fca0000410000 */
[----:B------:R-:W-:Y:S01]  /*9400*/  F2FP.BF16.F32.PACK_AB R34, RZ, R34 ;  /* 0x00000022ff22723e */ /* 0x000fe200000010ff */
[----:B---3--:R-:W-:-:S05]  /*9410*/  IMAD R9, R29, UR4, R32 ;  /* 0x000000041d097c24 */ /* 0x008fca000f8e0220 */
[C---:B0-----:R-:W-:Y:S01]  /*9420*/  IADD3 R32, P3, PT, R9.reuse, UR14, RZ ;  /* 0x0000000e09207c10 */ /* 0x041fe2000ff7e0ff */
[----:B-1----:R-:W-:Y:S01]  /*9430*/  IMAD.WIDE.U32 R30, R9, 0x2, R30 ;  /* 0x00000002091e7825 */ /* 0x002fe200078e001e */
[----:B------:R-:W-:Y:S02]  /*9440*/  SEL R9, RZ, 0x1, P0 ;  /* 0x00000001ff097807 */ /* 0x000fe40000000000 */
[----:B------:R-:W-:Y:S02]  /*9450*/  IADD3.X R33, PT, PT, RZ, UR15, RZ, P3, !PT ;  /* 0x0000000fff217c10 */ /* 0x000fe40009ffe4ff */
[----:B------:R0:W-:Y:S04]  /*9460*/  STG.E.U16 desc[UR18][R30.64], R34 ;  /* 0x000000221e007986 */ /* 0x0001e8000c101512 */
[----:B------:R0:W-:Y:S03]  /*9470*/  STG.E.U8 desc[UR18][R32.64], R9 ;  /* 0x0000000920007986 */ /* 0x0001e6000c101112 */
.L_x_6732:
[----:B------:R-:W-:Y:S05]  /*9480*/  BSYNC.RECONVERGENT B0 ;  /* 0x0000000000007941 */ /* 0x000fea0003800200 */
.L_x_6731:
[----:B0-----:R-:W-:Y:S01]  /*9490*/  IADD3 R9, PT, PT, R19, R25, RZ ;  /* 0x0000001913097210 */ /* 0x001fe20007ffe0ff */
[----:B------:R-:W-:Y:S03]  /*94a0*/  BSSY.RECONVERGENT B0, `(.L_x_6738) ;  /* 0x00001a6000007945 */ /* 0x000fe60003800200 */
[----:B------:R-:W-:-:S13]  /*94b0*/  ISETP.GE.U32.AND P0, PT, R9, R0, PT ;  /* 0x000000000900720c */ /* 0x000fda0003f06070 */
        /* <DEDUP_REMOVED lines=11> */
.L_x_6741:
        /* <DEDUP_REMOVED lines=205> */
.L_x_6740:
        /* <DEDUP_REMOVED lines=106> */
.L_x_6743:
        /* <DEDUP_REMOVED lines=56> */
.L_x_6744:
        /* <DEDUP_REMOVED lines=28> */
.L_x_6742:
        /* <DEDUP_REMOVED lines=14> */
.L_x_6739:
[----:B------:R-:W-:Y:S05]  /*af00*/  BSYNC.RECONVERGENT B0 ;  /* 0x0000000000007941 */ /* 0x000fea0003800200 */
.L_x_6738:
[----:B0--3--:R-:W-:Y:S01]  /*af10*/  IADD3 R29, PT, PT, R19, R9, RZ ;  /* 0x00000009131d7210 */ /* 0x009fe20007ffe0ff */
[----:B------:R-:W-:Y:S03]  /*af20*/  BSSY.RECONVERGENT B0, `(.L_x_6745) ;  /* 0x00001a6000007945 */ /* 0x000fe60003800200 */
[----:B------:R-:W-:-:S13]  /*af30*/  ISETP.GE.U32.AND P0, PT, R29, R0, PT ;  /* 0x000000001d00720c */ /* 0x000fda0003f06070 */
[----:B------:R-:W-:Y:S05]  /*af40*/  @P0 BRA `(.L_x_6746) ;  /* 0x00000018008c0947 */ /* 0x000fea0003800000 */
[----:B------:R-:W-:Y:S01]  /*af50*/  VIADD R8, R5, 0xfffffffe ;  /* 0xfffffffe05087836 */ /* 0x000fe20000000000 */
[----:B------:R-:W0:Y:S01]  /*af60*/  LDCU UR14, c[0x0][0x528] ;  /* 0x0000a500ff0e77ac */ /* 0x000e220008000800 */
[----:B-12---:R-:W-:Y:S01]  /*af70*/  HFMA2 R31, -RZ, RZ, 0, 0 ;  /* 0x00000000ff1f7431 */ /* 0x006fe200000001ff */
[----:B------:R-:W-:Y:S02]  /*af80*/  MOV R30, R29 ;  /* 0x0000001d001e7202 */ /* 0x000fe40000000f00 */
[----:B------:R-:W-:Y:S01]  /*af90*/  ISETP.GE.U32.AND P0, PT, R8, 0x7, PT ;  /* 0x000000070800780c */ /* 0x000fe20003f06070 */
[----:B------:R-:W-:-:S12]  /*afa0*/  UISETP.NE.AND UP1, UPT, UR27, URZ, UPT ;  /* 0x000000ff1b00728c */ /* 0x000fd8000bf25270 */
[----:B------:R-:W-:Y:S05]  /*afb0*/  @!P0 BRA `(.L_x_6747) ;  /* 0x0000000c00408947 */ /* 0x000fea0003800000 */
[----:B------:R-:W-:Y:S01]  /*afc0*/  IMAD.MOV.U32 R31, RZ, RZ, RZ ;  /* 0x000000ffff1f7224 */ /* 0x000fe200078e00ff */
[----:B------:R-:W-:Y:S01]  /*afd0*/  MOV R30, R29 ;  /* 0x0000001d001e7202 */ /* 0x000fe20000000f00 */
[----:B------:R-:W-:-:S06]  /*afe0*/  UMOV UR4, URZ ;  /* 0x000000ff00047c82 */ /* 0x000fcc0008000000 */
.L_x_6748:
        /* <DEDUP_REMOVED lines=33> */
[----:B0-----:R-:W-:-:S02]  /*b200*/  IADD3 R8, PT, PT, R32, 0xffffffe, RZ ;  /* 0x0ffffffe20087810 */ /* 0x001fc40007ffe0ff */
[----:B--2---:R-:W-:Y:S01]  /*b210*/  IADD3 R39, PT, PT, RZ, -UR32, RZ ;  /* 0x80000020ff277c10 */ /* 0x004fe2000fffe0ff */
[----:B------:R-:W0:Y:S04]  /*b220*/  LDCU UR35, c[0x0][UR24+0x388] ;  /* 0x00007100182377ac */ /* 0x000e280008000800 */
[----:B------:R2:W4:Y:S01]  /*b230*/  F2I.FTZ.U32.TRUNC.NTZ R9, R8 ;  /* 0x0000000800097305 */ /* 0x000522000021f000 */
[----:B------:R-:W0:Y:S01]  /*b240*/  LDCU UR16, c[0x0][UR16+0x3ec] ;  /* 0x00007d80101077ac */ /* 0x000e220008000800 */
[----:B-1----:R-:W-:Y:S01]  /*b250*/  IADD3 R41, PT, PT, RZ, -UR34, RZ ;  /* 0x80000022ff297c10 */ /* 0x002fe2000fffe0ff */
[----:B------:R-:W1:Y:S05]  /*b260*/  LDCU UR17, c[0x0][UR17+0x3ec] ;  /* 0x00007d80111177ac */ /* 0x000e6a0008000800 */
[----:B---3--:R-:W-:Y:S01]  /*b270*/  MUFU.RCP R34, R34 ;  /* 0x0000002200227308 */ /* 0x008fe20000001000 */
[----:B--2---:R-:W-:Y:S01]  /*b280*/  HFMA2 R8, -RZ, RZ, 0, 0 ;  /* 0x00000000ff087431 */ /* 0x004fe200000001ff */
        /* <DEDUP_REMOVED lines=9> */
[----:B------:R-:W3:Y:S04]  /*b320*/  LDCU UR24, c[0x0][UR24+0x3ec] ;  /* 0x00007d80181877ac */ /* 0x000ee80008000800 */
[----:B------:R-:W-:Y:S01]  /*b330*/  IADD3 R9, PT, PT, -R32, RZ, RZ ;  /* 0x000000ff20097210 */ /* 0x000fe20007ffe1ff */
[----:B------:R-:W-:Y:S01]  /*b340*/  UIADD3 UR4, UPT, UPT, UR4, 0x8, URZ ;  /* 0x0000000804047890 */ /* 0x000fe2000fffe0ff */
[----:B----4-:R-:W-:Y:S03]  /*b350*/  MUFU.RCP R36, R36 ;  /* 0x0000002400247308 */ /* 0x010fe60000001000 */
        /* <DEDUP_REMOVED lines=11> */
[----:B------:R-:W4:Y:S01]  /*b410*/  I2F.U32.RP R38, UR34 ;  /* 0x0000002200267d06 */ /* 0x000f220008209000 */
[----:B0-----:R-:W-:-:S04]  /*b420*/  IMAD R33, R33, R9, RZ ;  /* 0x0000000921217224 */ /* 0x001fc800078e02ff */
[----:B------:R-:W-:-:S06]  /*b430*/  IMAD.HI.U32 R33, R9, R33, R8 ;  /* 0x0000002109217227 */ /* 0x000fcc00078e0008 */
[----:B------:R-:W-:Y:S02]  /*b440*/  @P1 IADD3 R32, PT, PT, R32, 0x1, RZ ;  /* 0x0000000120201810 */ /* 0x000fe40007ffe0ff */
[----:B------:R-:W-:Y:S02]  /*b450*/  @!P3 LOP3.LUT R32, RZ, UR28, RZ, 0x33, !PT ;  /* 0x0000001cff20bc12 */ /* 0x000fe4000f8e33ff */
[----:B------:R-:W-:Y:S01]  /*b460*/  ISETP.NE.U32.AND P3, PT, RZ, UR29, PT ;  /* 0x0000001dff007c0c */ /* 0x000fe2000bf65070 */
[----:B----4-:R-:W-:Y:S02]  /*b470*/  MUFU.RCP R38, R38 ;  /* 0x0000002600267308 */ /* 0x010fe40000001000 */
        /* <DEDUP_REMOVED lines=17> */
[----:B------:R-:W4:Y:S01]  /*b590*/  F2I.FTZ.U32.TRUNC.NTZ R9, R9 ;  /* 0x0000000900097305 */ /* 0x000f22000021f000 */
[----:B------:R-:W-:Y:S02]  /*b5a0*/  ISETP.NE.U32.AND P3, PT, RZ, UR30, PT ;  /* 0x0000001eff007c0c */ /* 0x000fe4000bf65070 */
[----:B------:R-:W-:-:S05]  /*b5b0*/  IMAD.HI.U32 R34, R8, R33, RZ ;  /* 0x0000002108227227 */ /* 0x000fca00078e00ff */
[----:B------:R-:W-:Y:S01]  /*b5c0*/  IADD3 R8, PT, PT, -R34, RZ, RZ ;  /* 0x000000ff22087210 */ /* 0x000fe20007ffe1ff */
[----:B0-----:R-:W-:Y:S04]  /*b5d0*/  MUFU.RCP R37, R37 ;  /* 0x0000002500257308 */ /* 0x001fe80000001000 */
[----:B------:R-:W-:Y:S02]  /*b5e0*/  IMAD R8, R8, UR30, R33 ;  /* 0x0000001e08087c24 */ /* 0x000fe4000f8e0221 */
[----:B----4-:R-:W-:-:S03]  /*b5f0*/  IMAD R35, R35, R9, RZ ;  /* 0x0000000923237224 */ /* 0x010fc600078e02ff */
        /* <DEDUP_REMOVED lines=88> */
[----:B-1----:R-:W-:Y:S02]  /*bb80*/  IMAD R9, R30, UR17, R9 ;  /* 0x000000111e097c24 */ /* 0x002fe4000f8e0209 */
[--C-:B------:R-:W-:Y:S02]  /*bb90*/  IMAD.MOV R30, RZ, RZ, -R36.reuse ;  /* 0x000000ffff1e7224 */ /* 0x100fe400078e0a24 */
[----:B------:R-:W-:Y:S01]  /*bba0*/  @P0 IADD3 R39, PT, PT, R39, -UR35, RZ ;  /* 0x8000002327270c10 */ /* 0x000fe2000fffe0ff */
[----:B--2---:R-:W-:Y:S01]  /*bbb0*/  IMAD R9, R34, UR20, R9 ;  /* 0x0000001422097c24 */ /* 0x004fe2000f8e0209 */
[----:B------:R-:W-:Y:S01]  /*bbc0*/  @P0 IADD3 R8, PT, PT, R8, 0x1, RZ ;  /* 0x0000000108080810 */ /* 0x000fe20007ffe0ff */
[----:B------:R-:W-:Y:S01]  /*bbd0*/  IMAD R30, R30, UR32, R35 ;  /* 0x000000201e1e7c24 */ /* 0x000fe2000f8e0223 */
[----:B------:R-:W-:Y:S01]  /*bbe0*/  ISETP.GE.U32.AND P1, PT, R39, UR35, PT ;  /* 0x0000002327007c0c */ /* 0x000fe2000bf26070 */
[----:B------:R-:W-:-:S02]  /*bbf0*/  IMAD R36, R31, UR33, R36 ;  /* 0x000000211f247c24 */ /* 0x000fc4000f8e0224 */
[----:B---3--:R-:W-:Y:S01]  /*bc00*/  IMAD R9, R30, UR21, R9 ;  /* 0x000000151e097c24 */ /* 0x008fe2000f8e0209 */
        /* <DEDUP_REMOVED lines=11> */
.L_x_6747:
        /* <DEDUP_REMOVED lines=95> */
[----:B----4-:R-:W-:Y:S02]  /*c2b0*/  IMAD R8, R8, UR4, R31 ;  /* 0x0000000408087c24 */ /* 0x010fe4000f8e021f */
        /* <DEDUP_REMOVED lines=9> */
[----:B--2---:R-:W-:-:S07]  /*c350*/  IMAD R31, R31, UR17, R8 ;  /* 0x000000111f1f7c24 */ /* 0x004fce000f8e0208 */
.L_x_6750:
        /* <DEDUP_REMOVED lines=56> */
.L_x_6751:
        /* <DEDUP_REMOVED lines=28> */
.L_x_6749:
[----:B------:R-:W1:Y:S01]  /*c8a0*/  LDCU UR4, c[0x0][0x4c4] ;  /* 0x00009880ff0477ac */ /* 0x000e620008000800 */
[----:B------:R-:W2:Y:S01]  /*c8b0*/  LDC.64 R8, c[0x0][0x458] ;  /* 0x00011600ff087b82 */ /* 0x000ea20000000a00 */
[----:B-----5:R-:W-:Y:S01]  /*c8c0*/  IMAD.U32 R32, R27, 0x10000, RZ ;  /* 0x000100001b207824 */ /* 0x020fe200078e00ff */
[----:B0-----:R-:W0:Y:S03]  /*c8d0*/  LDCU.64 UR14, c[0x0][0x530] ;  /* 0x0000a600ff0e77ac */ /* 0x001e260008000a00 */
[----:B------:R-:W-:Y:S01]  /*c8e0*/  FMUL.FTZ R32, R7, R32 ;  /* 0x0000002007207220 */ /* 0x000fe20000410000 */
[----:B------:R-:W-:-:S03]  /*c8f0*/  SEL R7, RZ, 0x1, P2 ;  /* 0x00000001ff077807 */ /* 0x000fc60001000000 */
[----:B------:R-:W-:-:S05]  /*c900*/  FMUL.FTZ R32, R17, R32 ;  /* 0x0000002011207220 */ /* 0x000fca0000410000 */
[----:B------:R-:W-:Y:S01]  /*c910*/  F2FP.BF16.F32.PACK_AB R32, RZ, R32 ;  /* 0x00000020ff20723e */ /* 0x000fe200000010ff */
[----:B-1----:R-:W-:-:S05]  /*c920*/  IMAD R31, R30, UR4, R31 ;  /* 0x000000041e1f7c24 */ /* 0x002fca000f8e021f */
[C---:B0-----:R-:W-:Y:S01]  /*c930*/  IADD3 R30, P0, PT, R31.reuse, UR14, RZ ;  /* 0x0000000e1f1e7c10 */ /* 0x041fe2000ff1e0ff */
[----:B--2---:R-:W-:-:S03]  /*c940*/  IMAD.WIDE.U32 R8, R31, 0x2, R8 ;  /* 0x000000021f087825 */ /* 0x004fc600078e0008 */
[----:B------:R-:W-:Y:S02]  /*c950*/  IADD3.X R31, PT, PT, RZ, UR15, RZ, P0, !PT ;  /* 0x0000000fff1f7c10 */ /* 0x000fe400087fe4ff */
[----:B------:R0:W-:Y:S04]  /*c960*/  STG.E.U16 desc[UR18][R8.64], R32 ;  /* 0x0000002008007986 */ /* 0x0001e8000c101512 */
[----:B------:R0:W-:Y:S03]  /*c970*/  STG.E.U8 desc[UR18][R30.64], R7 ;  /* 0x000000071e007986 */ /* 0x0001e6000c101112 */
.L_x_6746:
[----:B------:R-:W-:Y:S05]  /*c980*/  BSYNC.RECONVERGENT B0 ;  /* 0x0000000000007941 */ /* 0x000fea0003800200 */
.L_x_6745:
[----:B------:R-:W-:-:S04]  /*c990*/  IADD3 R29, PT, PT, R19, R29, RZ ;  /* 0x0000001d131d7210 */ /* 0x000fc80007ffe0ff */
[----:B------:R-:W-:-:S13]  /*c9a0*/  ISETP.GE.U32.AND P0, PT, R29, R0, PT ;  /* 0x000000001d00720c */ /* 0x000fda0003f06070 */
[----:B------:R-:W-:Y:S05]  /*c9b0*/  @P0 BRA `(.L_x_6752) ;  /* 0x0000001c00b80947 */ /* 0x000fea0003800000 */
[----:B------:R-:W-:Y:S01]  /*c9c0*/  VIADD R5, R5, 0xfffffffe ;  /* 0xfffffffe05057836 */ /* 0x000fe20000000000 */
[----:B------:R-:W3:Y:S01]  /*c9d0*/  LDCU UR14, c[0x0][0x528] ;  /* 0x0000a500ff0e77ac */ /* 0x000ee20008000800 */
[----:B------:R-:W-:-:S03]  /*c9e0*/  MOV R0, R29 ;  /* 0x0000001d00007202 */ /* 0x000fc60000000f00 */
[----:B------:R-:W-:Y:S01]  /*c9f0*/  ISETP.GE.U32.AND P0, PT, R5, 0x7, PT ;  /* 0x000000070500780c */ /* 0x000fe20003f06070 */
[----:B------:R-:W-:Y:S01]  /*ca00*/  UISETP.NE.AND UP1, UPT, UR27, URZ, UPT ;  /* 0x000000ff1b00728c */ /* 0x000fe2000bf25270 */
[----:B------:R-:W-:-:S11]  /*ca10*/  HFMA2 R5, -RZ, RZ, 0, 0 ;  /* 0x00000000ff057431 */ /* 0x000fd600000001ff */
[----:B------:R-:W-:Y:S05]  /*ca20*/  @!P0 BRA `(.L_x_6753) ;  /* 0x0000000c003c8947 */ /* 0x000fea0003800000 */
[----:B------:R-:W-:Y:S01]  /*ca30*/  IMAD.MOV.U32 R5, RZ, RZ, RZ ;  /* 0x000000ffff057224 */ /* 0x000fe200078e00ff */
[----:B------:R-:W-:-:S06]  /*ca40*/  UMOV UR4, URZ ;  /* 0x000000ff00047c82 */ /* 0x000fcc0008000000 */
.L_x_6754:
        /* <DEDUP_REMOVED lines=12> */
[----:B------:R-:W4:Y:S01]  /*cb10*/  LDCU UR31, c[0x0][UR20+0x388] ;  /* 0x00007100141f77ac */ /* 0x000f220008000800 */
[----:B------:R-:W-:Y:S01]  /*cb20*/  UIADD3 UR21, UPT, UPT, UR14, -0x5, URZ ;  /* 0xfffffffb0e157890 */ /* 0x000fe2000fffe0ff */
[----:B0-----:R-:W0:Y:S01]  /*cb30*/  I2F.U32.RP R7, UR28 ;  /* 0x0000001c00077d06 */ /* 0x001e220008209000 */
[----:B-12---:R-:W-:-:S02]  /*cb40*/  IADD3 R31, PT, PT, RZ, -UR28, RZ ;  /* 0x8000001cff1f7c10 */ /* 0x006fc4000fffe0ff */
[----:B------:R-:W-:Y:S01]  /*cb50*/  ULEA UR21, UR21, UR24, 0x2 ;  /* 0x0000001815157291 */ /* 0x000fe2000f8e10ff */
[----:B------:R-:W-:Y:S01]  /*cb60*/  ISETP.NE.U32.AND P2, PT, RZ, UR28, PT ;  /* 0x0000001cff007c0c */ /* 0x000fe2000bf45070 */
[----:B------:R-:W-:Y:S02]  /*cb70*/  UIADD3 UR22, UPT, UPT, UR14, -0x6, URZ ;  /* 0xfffffffa0e167890 */ /* 0x000fe4000fffe0ff */
[----:B------:R-:W-:Y:S01]  /*cb80*/  UIADD3 UR23, UPT, UPT, UR14, -0x7, URZ ;  /* 0xfffffff90e177890 */ /* 0x000fe2000fffe0ff */
[----:B---3--:R-:W1:Y:S01]  /*cb90*/  I2F.U32.RP R29, UR29 ;  /* 0x0000001d001d7d06 */ /* 0x008e620008209000 */
[----:B----4-:R-:W-:Y:S01]  /*cba0*/  IADD3 R33, PT, PT, RZ, -UR30, RZ ;  /* 0x8000001eff217c10 */ /* 0x010fe2000fffe0ff */
[----:B------:R-:W-:Y:S02]  /*cbb0*/  ULEA UR22, UR22, UR24, 0x2 ;  /* 0x0000001816167291 */ /* 0x000fe4000f8e10ff */
[----:B------:R-:W-:-:S03]  /*cbc0*/  ULEA UR23, UR23, UR24, 0x2 ;  /* 0x0000001817177291 */ /* 0x000fc6000f8e10ff */
[----:B------:R-:W2:Y:S01]  /*cbd0*/  LDCU UR32, c[0x0][UR21+0x388] ;  /* 0x00007100152077ac */ /* 0x000ea20008000800 */
[----:B0-----:R-:W0:Y:S01]  /*cbe0*/  MUFU.RCP R7, R7 ;  /* 0x0000000700077308 */ /* 0x001e220000001000 */
[----:B------:R-:W-:Y:S01]  /*cbf0*/  UIADD3 UR14, UPT, UPT, UR14, -0x8, URZ ;  /* 0xfffffff80e0e7890 */ /* 0x000fe2000fffe0ff */
[----:B------:R-:W3:Y:S06]  /*cc00*/  LDCU UR15, c[0x0][UR15+0x3ec] ;  /* 0x00007d800f0f77ac */ /* 0x000eec0008000800 */
[----:B-1----:R-:W-:Y:S01]  /*cc10*/  MUFU.RCP R29, R29 ;  /* 0x0000001d001d7308 */ /* 0x002fe20000001000 */
[----:B------:R-:W1:Y:S01]  /*cc20*/  LDCU UR33, c[0x0][UR22+0x388] ;  /* 0x00007100162177ac */ /* 0x000e620008000800 */
[----:B------:R-:W4:Y:S06]  /*cc30*/  LDCU UR34, c[0x0][UR23+0x388] ;  /* 0x00007100172277ac */ /* 0x000f2c0008000800 */
[----:B------:R-:W3:Y:S01]  /*cc40*/  I2F.U32.RP R30, UR30 ;  /* 0x0000001e001e7d06 */ /* 0x000ee20008209000 */
[----:B0-----:R-:W-:Y:S01]  /*cc50*/  IADD3 R8, PT, PT, R7, 0xffffffe, RZ ;  /* 0x0ffffffe07087810 */ /* 0x001fe20007ffe0ff */
[----:B------:R-:W-:Y:S01]  /*cc60*/  ULEA UR24, UR14, UR24, 0x2 ;  /* 0x000000180e187291 */ /* 0x000fe2000f8e10ff */
[----:B--2---:R-:W-:Y:S01]  /*cc70*/  IADD3 R35, PT, PT, RZ, -UR32, RZ ;  /* 0x80000020ff237c10 */ /* 0x004fe2000fffe0ff */
[----:B------:R-:W0:Y:S04]  /*cc80*/  LDCU UR16, c[0x0][UR16+0x3ec] ;  /* 0x00007d80101077ac */ /* 0x000e280008000800 */
[----:B------:R2:W1:Y:S01]  /*cc90*/  F2I.FTZ.U32.TRUNC.NTZ R9, R8 ;  /* 0x0000000800097305 */ /* 0x000462000021f000 */
[----:B------:R-:W0:Y:S01]  /*cca0*/  LDCU UR17, c[0x0][UR17+0x3ec] ;  /* 0x00007d80111177ac */ /* 0x000e220008000800 */
[----:B------:R-:W0:Y:S01]  /*ccb0*/  LDCU UR20, c[0x0][UR20+0x3ec] ;  /* 0x00007d80141477ac */ /* 0x000e220008000800 */
[----:B----4-:R-:W-:-:S05]  /*ccc0*/  IMAD R37, RZ, RZ, -UR34 ;  /* 0x80000022ff257e24 */ /* 0x010fca000f8e02ff */
[----:B---3--:R-:W-:Y:S01]  /*ccd0*/  MUFU.RCP R30, R30 ;  /* 0x0000001e001e7308 */ /* 0x008fe20000001000 */
        /* <DEDUP_REMOVED lines=15> */
[----:B------:R-:W-:Y:S01]  /*cdd0*/  IADD3 R9, PT, PT, R29, 0xffffffe, RZ ;  /* 0x0ffffffe1d097810 */ /* 0x000fe20007ffe0ff */
[----:B------:R-:W-:Y:S01]  /*cde0*/  UISETP.NE.AND UP0, UPT, UR4, UR7, UPT ;  /* 0x000000070400728c */ /* 0x000fe2000bf05270 */
[----:B------:R-:W-:-:S02]  /*cdf0*/  IADD3 R29, PT, PT, RZ, -UR29, RZ ;  /* 0x8000001dff1d7c10 */ /* 0x000fc4000fffe0ff */
        /* <DEDUP_REMOVED lines=31> */
[----:B------:R-:W-:-:S02]  /*cff0*/  ISETP.NE.U32.AND P2, PT, RZ, UR30, PT ;  /* 0x0000001eff007c0c */ /* 0x000fc4000bf45070 */
[----:B------:R-:W-:Y:S01]  /*d000*/  IADD3 R36, PT, PT, -R29, RZ, RZ ;  /* 0x000000ff1d247210 */ /* 0x000fe20007ffe1ff */
        /* <DEDUP_REMOVED lines=82> */
[----:B------:R-:W-:Y:S01]  /*d530*/  IADD3 R37, PT, PT, -R35, RZ, RZ ;  /* 0x000000ff23257210 */ /* 0x000fe20007ffe1ff */
[----:B------:R-:W-:Y:S01]  /*d540*/  IMAD R7, R36, UR29, R7 ;  /* 0x0000001d24077c24 */ /* 0x000fe2000f8e0207 */
[----:B------:R-:W-:Y:S01]  /*d550*/  IADD3 R36, PT, PT, -R30, RZ, RZ ;  /* 0x000000ff1e247210 */ /* 0x000fe20007ffe1ff */
[----:B------:R-:W-:Y:S02]  /*d560*/  IMAD R0, R0, UR15, R5 ;  /* 0x0000000f00007c24 */ /* 0x000fe4000f8e0205 */
[----:B------:R-:W-:Y:S02]  /*d570*/  IMAD R8, R37, UR35, R34 ;  /* 0x0000002325087c24 */ /* 0x000fe4000f8e0222 */
[----:B------:R-:W-:Y:S02]  /*d580*/  IMAD R0, R7, UR16, R0 ;  /* 0x0000001007007c24 */ /* 0x000fe4000f8e0200 */
[----:B------:R-:W-:Y:S01]  /*d590*/  IMAD R29, R36, UR30, R29 ;  /* 0x0000001e241d7c24 */ /* 0x000fe2000f8e021d */
[----:B------:R-:W-:Y:S01]  /*d5a0*/  ISETP.GE.U32.AND P0, PT, R8, UR35, PT ;  /* 0x0000002308007c0c */ /* 0x000fe2000bf06070 */
[----:B------:R-:W-:-:S02]  /*d5b0*/  IMAD.MOV R5, RZ, RZ, -R31 ;  /* 0x000000ffff057224 */ /* 0x000fc400078e0a1f */
[----:B------:R-:W-:Y:S02]  /*d5c0*/  IMAD R0, R29, UR17, R0 ;  /* 0x000000111d007c24 */ /* 0x000fe4000f8e0200 */
[----:B------:R-:W-:-:S04]  /*d5d0*/  IMAD R5, R5, UR31, R30 ;  /* 0x0000001f05057c24 */ /* 0x000fc8000f8e021e */
[----:B------:R-:W-:Y:S02]  /*d5e0*/  IMAD R0, R5, UR20, R0 ;  /* 0x0000001405007c24 */ /* 0x000fe4000f8e0200 */
[----:B------:R-:W-:Y:S02]  /*d5f0*/  IMAD.MOV R5, RZ, RZ, -R33 ;  /* 0x000000ffff057224 */ /* 0x000fe400078e0a21 */
[----:B------:R-:W-:Y:S02]  /*d600*/  @P0 IADD3 R8, PT, PT, R8, -UR35, RZ ;  /* 0x8000002308080c10 */ /* 0x000fe4000fffe0ff */
[----:B------:R-:W-:Y:S01]  /*d610*/  @P0 IADD3 R35, PT, PT, R35, 0x1, RZ ;  /* 0x0000000123230810 */ /* 0x000fe20007ffe0ff */
[----:B------:R-:W-:Y:S01]  /*d620*/  IMAD R5, R5, UR33, R32 ;  /* 0x0000002105057c24 */ /* 0x000fe2000f8e0220 */
[----:B------:R-:W-:Y:S02]  /*d630*/  ISETP.GE.U32.AND P1, PT, R8, UR35, PT ;  /* 0x0000002308007c0c */ /* 0x000fe4000bf26070 */
[----:B------:R-:W-:-:S05]  /*d640*/  IADD3 R8, PT, PT, -R32, RZ, RZ ;  /* 0x000000ff20087210 */ /* 0x000fca0007ffe1ff */
[----:B------:R-:W-:Y:S02]  /*d650*/  IMAD R31, R8, UR32, R31 ;  /* 0x00000020081f7c24 */ /* 0x000fe4000f8e021f */
[----:B------:R-:W-:Y:S02]  /*d660*/  IMAD.MOV R8, RZ, RZ, -R34 ;  /* 0x000000ffff087224 */ /* 0x000fe400078e0a22 */
[----:B---3--:R-:W-:Y:S02]  /*d670*/  IMAD R0, R31, UR21, R0 ;  /* 0x000000151f007c24 */ /* 0x008fe4000f8e0200 */
[----:B------:R-:W-:Y:S01]  /*d680*/  @P1 IADD3 R35, PT, PT, R35, 0x1, RZ ;  /* 0x0000000123231810 */ /* 0x000fe20007ffe0ff */
[----:B------:R-:W-:Y:S01]  /*d690*/  IMAD R33, R8, UR34, R33 ;  /* 0x0000002208217c24 */ /* 0x000fe2000f8e0221 */
[----:B------:R-:W-:Y:S01]  /*d6a0*/  @!P2 LOP3.LUT R35, RZ, UR35, RZ, 0x33, !PT ;  /* 0x00000023ff23ac12 */ /* 0x000fe2000f8e33ff */
[----:B----4-:R-:W-:-:S03]  /*d6b0*/  IMAD R0, R5, UR22, R0 ;  /* 0x0000001605007c24 */ /* 0x010fc6000f8e0200 */
[----:B------:R-:W-:Y:S01]  /*d6c0*/  IADD3 R5, PT, PT, -R35, RZ, RZ ;  /* 0x000000ff23057210 */ /* 0x000fe20007ffe1ff */
[----:B------:R-:W-:Y:S01]  /*d6d0*/  IMAD R33, R33, UR23, R0 ;  /* 0x0000001721217c24 */ /* 0x000fe2000f8e0200 */
[----:B------:R-:W-:-:S03]  /*d6e0*/  MOV R0, R35 ;  /* 0x0000002300007202 */ /* 0x000fc60000000f00 */
[----:B------:R-:W-:-:S04]  /*d6f0*/  IMAD R34, R5, UR35, R34 ;  /* 0x0000002305227c24 */ /* 0x000fc8000f8e0222 */
[----:B------:R-:W-:Y:S01]  /*d700*/  IMAD R5, R34, UR24, R33 ;  /* 0x0000001822057c24 */ /* 0x000fe2000f8e0221 */
[----:B------:R-:W-:Y:S06]  /*d710*/  BRA.U UP0, `(.L_x_6754) ;  /* 0xfffffff100cc7547 */ /* 0x000fec000b83ffff */
.L_x_6753:
[----:B------:R-:W-:Y:S05]  /*d720*/  BRA.U !UP1, `(.L_x_6755) ;  /* 0x0000000909f47547 */ /* 0x000fea000b800000 */
[----:B------:R-:W-:Y:S02]  /*d730*/  UISETP.GE.U32.AND UP0, UPT, UR12, 0x3, UPT ;  /* 0x000000030c00788c */ /* 0x000fe4000bf06070 */
[----:B------:R-:W-:-:S07]  /*d740*/  UISETP.NE.AND UP1, UPT, UR8, URZ, UPT ;  /* 0x000000ff0800728c */ /* 0x000fce000bf25270 */
[----:B------:R-:W-:Y:S05]  /*d750*/  BRA.U !UP0, `(.L_x_6756) ;  /* 0x0000000508987547 */ /* 0x000fea000b800000 */
        /* <DEDUP_REMOVED lines=13> */
[----:B------:R-:W4:Y:S01]  /*d830*/  LDCU UR4, c[0x0][UR4+0x3ec] ;  /* 0x00007d80040477ac */ /* 0x000f220008000800 */
[----:B0-----:R-:W0:Y:S01]  /*d840*/  I2F.U32.RP R7, UR20 ;  /* 0x0000001400077d06 */ /* 0x001e220008209000 */
[----:B-12---:R-:W-:Y:S01]  /*d850*/  IADD3 R31, PT, PT, RZ, -UR20, RZ ;  /* 0x80000014ff1f7c10 */ /* 0x006fe2000fffe0ff */
[----:B------:R-:W1:Y:S01]  /*d860*/  LDCU UR15, c[0x0][UR15+0x3ec] ;  /* 0x00007d800f0f77ac */ /* 0x000e620008000800 */
[----:B------:R-:W-:Y:S01]  /*d870*/  ISETP.NE.U32.AND P2, PT, RZ, UR20, PT ;  /* 0x00000014ff007c0c */ /* 0x000fe2000bf45070 */
[----:B------:R-:W2:Y:S04]  /*d880*/  LDCU UR16, c[0x0][UR16+0x3ec] ;  /* 0x00007d80101077ac */ /* 0x000ea80008000800 */
[----:B---3--:R-:W3:Y:S01]  /*d890*/  I2F.U32.RP R29, UR21 ;  /* 0x00000015001d7d06 */ /* 0x008ee20008209000 */
[----:B----4-:R-:W-:Y:S01]  /*d8a0*/  IADD3 R33, PT, PT, RZ, -UR22, RZ ;  /* 0x80000016ff217c10 */ /* 0x010fe2000fffe0ff */
[----:B------:R-:W4:Y:S06]  /*d8b0*/  LDCU UR17, c[0x0][UR17+0x3ec] ;  /* 0x00007d80111177ac */ /* 0x000f2c0008000800 */
[----:B0-----:R-:W0:Y:S08]  /*d8c0*/  MUFU.RCP R7, R7 ;  /* 0x0000000700077308 */ /* 0x001e300000001000 */
[----:B---3--:R-:W-:Y:S08]  /*d8d0*/  MUFU.RCP R29, R29 ;  /* 0x0000001d001d7308 */ /* 0x008ff00000001000 */
[----:B------:R-:W3:Y:S01]  /*d8e0*/  I2F.U32.RP R30, UR22 ;  /* 0x00000016001e7d06 */ /* 0x000ee20008209000 */
[----:B0-----:R-:W-:-:S07]  /*d8f0*/  VIADD R8, R7, 0xffffffe ;  /* 0x0ffffffe07087836 */ /* 0x001fce0000000000 */
[----:B------:R0:W1:Y:S08]  /*d900*/  F2I.FTZ.U32.TRUNC.NTZ R9, R8 ;  /* 0x0000000800097305 */ /* 0x000070000021f000 */
[----:B---3--:R-:W-:Y:S01]  /*d910*/  MUFU.RCP R30, R30 ;  /* 0x0000001e001e7308 */ /* 0x008fe20000001000 */
[----:B0-----:R-:W-:Y:S02]  /*d920*/  HFMA2 R8, -RZ, RZ, 0, 0 ;  /* 0x00000000ff087431 */ /* 0x001fe400000001ff */
[----:B-1----:R-:W-:-:S04]  /*d930*/  IMAD R31, R31, R9, RZ ;  /* 0x000000091f1f7224 */ /* 0x002fc800078e02ff */
[----:B------:R-:W-:Y:S02]  /*d940*/  IMAD.HI.U32 R7, R9, R31, R8 ;  /* 0x0000001f09077227 */ /* 0x000fe400078e0008 */
[----:B------:R-:W0:Y:S04]  /*d950*/  I2F.U32.RP R31, UR23 ;  /* 0x00000017001f7d06 */ /* 0x000e280008209000 */
[----:B------:R-:W-:-:S04]  /*d960*/  IMAD.HI.U32 R7, R7, R0, RZ ;  /* 0x0000000007077227 */ /* 0x000fc800078e00ff */
[----:B------:R-:W-:-:S04]  /*d970*/  IMAD.MOV R9, RZ, RZ, -R7 ;  /* 0x000000ffff097224 */ /* 0x000fc800078e0a07 */
[----:B------:R-:W-:Y:S01]  /*d980*/  IMAD R8, R9, UR20, R0 ;  /* 0x0000001409087c24 */ /* 0x000fe2000f8e0200 */
[----:B------:R-:W-:Y:S01]  /*d990*/  IADD3 R9, PT, PT, R29, 0xffffffe, RZ ;  /* 0x0ffffffe1d097810 */ /* 0x000fe20007ffe0ff */
[----:B------:R-:W-:Y:S01]  /*d9a0*/  IMAD R29, RZ, RZ, -UR21 ;  /* 0x80000015ff1d7e24 */ /* 0x000fe2000f8e02ff */
[----:B0-----:R-:W-:Y:S02]  /*d9b0*/  MUFU.RCP R31, R31 ;  /* 0x0000001f001f7308 */ /* 0x001fe40000001000 */
[----:B------:R-:W-:-:S06]  /*d9c0*/  ISETP.GE.U32.AND P0, PT, R8, UR20, PT ;  /* 0x0000001408007c0c */ /* 0x000fcc000bf06070 */
[----:B------:R-:W0:Y:S07]  /*d9d0*/  F2I.FTZ.U32.TRUNC.NTZ R9, R9 ;  /* 0x0000000900097305 */ /* 0x000e2e000021f000 */
[----:B------:R-:W-:Y:S02]  /*d9e0*/  @P0 IADD3 R8, PT, PT, R8, -UR20, RZ ;  /* 0x8000001408080c10 */ /* 0x000fe4000fffe0ff */
[----:B------:R-:W-:Y:S02]  /*d9f0*/  @P0 IADD3 R7, PT, PT, R7, 0x1, RZ ;  /* 0x0000000107070810 */ /* 0x000fe40007ffe0ff */
[----:B------:R-:W-:Y:S01]  /*da00*/  ISETP.GE.U32.AND P1, PT, R8, UR20, PT ;  /* 0x0000001408007c0c */ /* 0x000fe2000bf26070 */
[----:B------:R-:W-:-:S02]  /*da10*/  IMAD.MOV.U32 R8, RZ, RZ, RZ ;  /* 0x000000ffff087224 */ /* 0x000fc400078e00ff */
[----:B0-----:R-:W-:-:S04]  /*da20*/  IMAD R29, R29, R9, RZ ;  /* 0x000000091d1d7224 */ /* 0x001fc800078e02ff */
[----:B------:R-:W-:Y:S01]  /*da30*/  IMAD.HI.U32 R8, R9, R29, R8 ;  /* 0x0000001d09087227 */ /* 0x000fe200078e0008 */
[----:B------:R-:W-:-:S05]  /*da40*/  IADD3 R9, PT, PT, R30, 0xffffffe, RZ ;  /* 0x0ffffffe1e097810 */ /* 0x000fca0007ffe0ff */
        /* <DEDUP_REMOVED lines=33> */
[----:B------:R-:W-:-:S04]  /*dc60*/  IMAD.HI.U32 R31, R31, R30, RZ ;  /* 0x0000001e1f1f7227 */ /* 0x000fc800078e00ff */
[----:B------:R-:W-:-:S04]  /*dc70*/  IMAD.MOV R9, RZ, RZ, -R31 ;  /* 0x000000ffff097224 */ /* 0x000fc800078e0a1f */
[----:B------:R-:W-:Y:S01]  /*dc80*/  IMAD R8, R9, UR23, R30 ;  /* 0x0000001709087c24 */ /* 0x000fe2000f8e021e */
[----:B------:R-:W-:-:S04]  /*dc90*/  IADD3 R9, PT, PT, -R7, RZ, RZ ;  /* 0x000000ff07097210 */ /* 0x000fc80007ffe1ff */
[----:B------:R-:W-:Y:S01]  /*dca0*/  ISETP.GE.U32.AND P0, PT, R8, UR23, PT ;  /* 0x0000001708007c0c */ /* 0x000fe2000bf06070 */
[----:B------:R-:W-:-:S04]  /*dcb0*/  IMAD R0, R9, UR20, R0 ;  /* 0x0000001409007c24 */ /* 0x000fc8000f8e0200 */
[----:B------:R-:W-:-:S08]  /*dcc0*/  IMAD R0, R0, UR4, R5 ;  /* 0x0000000400007c24 */ /* 0x000fd0000f8e0205 */
[----:B------:R-:W-:Y:S02]  /*dcd0*/  @P0 IADD3 R8, PT, PT, R8, -UR23, RZ ;  /* 0x8000001708080c10 */ /* 0x000fe4000fffe0ff */
[----:B------:R-:W-:Y:S02]  /*dce0*/  @P0 IADD3 R31, PT, PT, R31, 0x1, RZ ;  /* 0x000000011f1f0810 */ /* 0x000fe40007ffe0ff */
[----:B------:R-:W-:Y:S01]  /*dcf0*/  ISETP.GE.U32.AND P1, PT, R8, UR23, PT ;  /* 0x0000001708007c0c */ /* 0x000fe2000bf26070 */
[----:B------:R-:W-:-:S04]  /*dd00*/  IMAD.MOV R8, RZ, RZ, -R29 ;  /* 0x000000ffff087224 */ /* 0x000fc800078e0a1d */
[----:B------:R-:W-:Y:S02]  /*dd10*/  IMAD R7, R8, UR21, R7 ;  /* 0x0000001508077c24 */ /* 0x000fe4000f8e0207 */
[----:B------:R-:W-:Y:S02]  /*dd20*/  IMAD.MOV R8, RZ, RZ, -R30 ;  /* 0x000000ffff087224 */ /* 0x000fe400078e0a1e */
[----:B------:R-:W-:Y:S02]  /*dd30*/  IMAD R0, R7, UR15, R0 ;  /* 0x0000000f07007c24 */ /* 0x000fe4000f8e0200 */
[----:B------:R-:W-:Y:S02]  /*dd40*/  IMAD R29, R8, UR22, R29 ;  /* 0x00000016081d7c24 */ /* 0x000fe4000f8e021d */
[----:B------:R-:W-:Y:S02]  /*dd50*/  @P1 IADD3 R31, PT, PT, R31, 0x1, RZ ;  /* 0x000000011f1f1810 */ /* 0x000fe40007ffe0ff */
[----:B------:R-:W-:Y:S01]  /*dd60*/  @!P2 LOP3.LUT R31, RZ, UR23, RZ, 0x33, !PT ;  /* 0x00000017ff1fac12 */ /* 0x000fe2000f8e33ff */
[----:B--2---:R-:W-:-:S03]  /*dd70*/  IMAD R29, R29, UR16, R0 ;  /* 0x000000101d1d7c24 */ /* 0x004fc6000f8e0200 */
[----:B------:R-:W-:Y:S02]  /*dd80*/  IADD3 R5, PT, PT, -R31, RZ, RZ ;  /* 0x000000ff1f057210 */ /* 0x000fe40007ffe1ff */
[----:B------:R-:W-:-:S03]  /*dd90*/  MOV R0, R31 ;  /* 0x0000001f00007202 */ /* 0x000fc60000000f00 */
[----:B------:R-:W-:-:S04]  /*dda0*/  IMAD R30, R5, UR23, R30 ;  /* 0x00000017051e7c24 */ /* 0x000fc8000f8e021e */
[----:B----4-:R-:W-:-:S07]  /*ddb0*/  IMAD R5, R30, UR17, R29 ;  /* 0x000000111e057c24 */ /* 0x010fce000f8e021d */
.L_x_6756:
[----:B------:R-:W-:Y:S05]  /*ddc0*/  BRA.U !UP1, `(.L_x_6755) ;  /* 0x00000005094c7547 */ /* 0x000fea000b800000 */
[----:B------:R-:W-:Y:S02]  /*ddd0*/  UISETP.NE.AND UP0, UPT, UR13, URZ, UPT ;  /* 0x000000ff0d00728c */ /* 0x000fe4000bf05270 */
[----:B------:R-:W-:-:S07]  /*dde0*/  UISETP.NE.AND UP1, UPT, UR9, URZ, UPT ;  /* 0x000000ff0900728c */ /* 0x000fce000bf25270 */
[----:B------:R-:W-:Y:S05]  /*ddf0*/  BRA.U !UP0, `(.L_x_6757) ;  /* 0x0000000108d07547 */ /* 0x000fea000b800000 */
[----:B---3--:R-:W-:Y:S01]  /*de00*/  UIADD3 UR4, UPT, UPT, UR14, -0x1, URZ ;  /* 0xffffffff0e047890 */ /* 0x008fe2000fffe0ff */
[----:B------:R-:W-:Y:S01]  /*de10*/  UMOV UR15, 0xd8 ;  /* 0x000000d8000f7882 */ /* 0x000fe20000000000 */
[----:B------:R-:W-:Y:S02]  /*de20*/  UIADD3 UR14, UPT, UPT, UR14, -0x2, URZ ;  /* 0xfffffffe0e0e7890 */ /* 0x000fe4000fffe0ff */
[----:B------:R-:W-:Y:S02]  /*de30*/  ULEA UR4, UR4, UR15, 0x2 ;  /* 0x0000000f04047291 */ /* 0x000fe4000f8e10ff */
[----:B------:R-:W-:-:S10]  /*de40*/  ULEA UR15, UR14, UR15, 0x2 ;  /* 0x0000000f0e0f7291 */ /* 0x000fd4000f8e10ff */
[----:B------:R-:W0:Y:S02]  /*de50*/  LDCU UR16, c[0x0][UR4+0x388] ;  /* 0x00007100041077ac */ /* 0x000e240008000800 */
[----:B------:R-:W1:Y:S01]  /*de60*/  LDCU UR17, c[0x0][UR15+0x388] ;  /* 0x000071000f1177ac */ /* 0x000e620008000800 */
[----:B------:R-:W3:Y:S01]  /*de70*/  LDCU UR4, c[0x0][UR4+0x3ec] ;  /* 0x00007d80040477ac */ /* 0x000ee20008000800 */
[----:B------:R-:W4:Y:S01]  /*de80*/  LDCU UR15, c[0x0][UR15+0x3ec] ;  /* 0x00007d800f0f77ac */ /* 0x000f220008000800 */
[----:B0-----:R-:W0:Y:S01]  /*de90*/  I2F.U32.RP R7, UR16 ;  /* 0x0000001000077d06 */ /* 0x001e220008209000 */
[----:B------:R-:W-:Y:S02]  /*dea0*/  IADD3 R29, PT, PT, RZ, -UR16, RZ ;  /* 0x80000010ff1d7c10 */ /* 0x000fe4000fffe0ff */
[----:B------:R-:W-:-:S05]  /*deb0*/  ISETP.NE.U32.AND P2, PT, RZ, UR16, PT ;  /* 0x00000010ff007c0c */ /* 0x000fca000bf45070 */
[----:B-12---:R-:W1:Y:S08]  /*dec0*/  I2F.U32.RP R30, UR17 ;  /* 0x00000011001e7d06 */ /* 0x006e700008209000 */
[----:B0-----:R-:W0:Y:S08]  /*ded0*/  MUFU.RCP R7, R7 ;  /* 0x0000000700077308 */ /* 0x001e300000001000 */
[----:B-1----:R-:W-:Y:S01]  /*dee0*/  MUFU.RCP R30, R30 ;  /* 0x0000001e001e7308 */ /* 0x002fe20000001000 */
[----:B0-----:R-:W-:-:S07]  /*def0*/  VIADD R8, R7, 0xffffffe ;  /* 0x0ffffffe07087836 */ /* 0x001fce0000000000 */
        /* <DEDUP_REMOVED lines=10> */
[----:B------:R-:W-:-:S13]  /*dfa0*/  ISETP.GE.U32.AND P0, PT, R7, UR16, PT ;  /* 0x0000001007007c0c */ /* 0x000fda000bf06070 */
        /* <DEDUP_REMOVED lines=13> */
[----:B---3--:R-:W-:Y:S02]  /*e080*/  IMAD R5, R0, UR4, R5 ;  /* 0x0000000400057c24 */ /* 0x008fe4000f8e0205 */
        /* <DEDUP_REMOVED lines=10> */
[----:B----4-:R-:W-:-:S07]  /*e130*/  IMAD R5, R8, UR15, R5 ;  /* 0x0000000f08057c24 */ /* 0x010fce000f8e0205 */
.L_x_6757:
[----:B------:R-:W-:Y:S05]  /*e140*/  BRA.U !UP1, `(.L_x_6755) ;  /* 0x00000001096c7547 */ /* 0x000fea000b800000 */
[----:B---3--:R-:W-:Y:S01]  /*e150*/  UIADD3 UR14, UPT, UPT, UR14, -0x1, URZ ;  /* 0xffffffff0e0e7890 */ /* 0x008fe2000fffe0ff */
[----:B------:R-:W-:-:S03]  /*e160*/  UMOV UR4, 0xd8 ;  /* 0x000000d800047882 */ /* 0x000fc60000000000 */
[----:B------:R-:W-:-:S12]  /*e170*/  ULEA UR14, UR14, UR4, 0x2 ;  /* 0x000000040e0e7291 */ /* 0x000fd8000f8e10ff */
[----:B------:R-:W0:Y:S01]  /*e180*/  LDCU UR4, c[0x0][UR14+0x388] ;  /* 0x000071000e0477ac */ /* 0x000e220008000800 */
[----:B------:R-:W3:Y:S01]  /*e190*/  LDCU UR14, c[0x0][UR14+0x3ec] ;  /* 0x00007d800e0e77ac */ /* 0x000ee20008000800 */
[----:B0-----:R-:W0:Y:S01]  /*e1a0*/  I2F.U32.RP R7, UR4 ;  /* 0x0000000400077d06 */ /* 0x001e220008209000 */
[----:B------:R-:W-:Y:S01]  /*e1b0*/  IMAD R29, RZ, RZ, -UR4 ;  /* 0x80000004ff1d7e24 */ /* 0x000fe2000f8e02ff */
[----:B------:R-:W-:-:S06]  /*e1c0*/  ISETP.NE.U32.AND P2, PT, RZ, UR4, PT ;  /* 0x00000004ff007c0c */ /* 0x000fcc000bf45070 */
[----:B0-----:R-:W0:Y:S02]  /*e1d0*/  MUFU.RCP R7, R7 ;  /* 0x0000000700077308 */ /* 0x001e240000001000 */
[----:B0-----:R-:W-:-:S06]  /*e1e0*/  IADD3 R8, PT, PT, R7, 0xffffffe, RZ ;  /* 0x0ffffffe07087810 */ /* 0x001fcc0007ffe0ff */
[----:B------:R0:W4:Y:S02]  /*e1f0*/  F2I.FTZ.U32.TRUNC.NTZ R9, R8 ;  /* 0x0000000800097305 */ /* 0x000124000021f000 */
[----:B0-----:R-:W-:Y:S02]  /*e200*/  HFMA2 R8, -RZ, RZ, 0, 0 ;  /* 0x00000000ff087431 */ /* 0x001fe400000001ff */
[----:B----4-:R-:W-:-:S04]  /*e210*/  IMAD R29, R29, R9, RZ ;  /* 0x000000091d1d7224 */ /* 0x010fc800078e02ff */
        /* <DEDUP_REMOVED lines=12> */
[----:B---3--:R-:W-:Y:S01]  /*e2e0*/  IMAD R5, R0, UR14, R5 ;  /* 0x0000000e00057c24 */ /* 0x008fe2000f8e0205 */
[----:B------:R-:W-:-:S07]  /*e2f0*/  MOV R0, R9 ;  /* 0x0000000900007202 */ /* 0x000fce0000000f00 */
.L_x_6755:
[----:B------:R-:W4:Y:S01]  /*e300*/  LDCU UR4, c[0x0][0x4c4] ;  /* 0x00009880ff0477ac */ /* 0x000f220008000800 */
[----:B0-----:R-:W0:Y:S01]  /*e310*/  LDC.64 R8, c[0x0][0x458] ;  /* 0x00011600ff087b82 */ /* 0x001e220000000a00 */
[----:B-----5:R-:W-:Y:S01]  /*e320*/  SHF.L.U32 R7, R28, 0x10, RZ ;  /* 0x000000101c077819 */ /* 0x020fe200000006ff */
[----:B---3--:R-:W3:Y:S01]  /*e330*/  LDCU.64 UR14, c[0x0][0x530] ;  /* 0x0000a600ff0e77ac */ /* 0x008ee20008000a00 */
[----:B------:R-:W-:-:S03]  /*e340*/  FSETP.GEU.FTZ.AND P0, PT, R10, R11, PT ;  /* 0x0000000b0a00720b */ /* 0x000fc60003f1e000 */
[----:B------:R-:W-:Y:S01]  /*e350*/  FMUL.FTZ R6, R6, R7 ;  /* 0x0000000706067220 */ /* 0x000fe20000410000 */
[----:B----4-:R-:W-:-:S03]  /*e360*/  IMAD R5, R0, UR4, R5 ;  /* 0x0000000400057c24 */ /* 0x010fc6000f8e0205 */
[----:B------:R-:W-:Y:S02]  /*e370*/  FMUL.FTZ R0, R17, R6 ;  /* 0x0000000611007220 */ /* 0x000fe40000410000 */
[----:B---3--:R-:W-:-:S03]  /*e380*/  IADD3 R6, P1, PT, R5, UR14, RZ ;  /* 0x0000000e05067c10 */ /* 0x008fc6000ff3e0ff */
[----:B------:R-:W-:Y:S01]  /*e390*/  F2FP.BF16.F32.PACK_AB R0, RZ, R0 ;  /* 0x00000000ff00723e */ /* 0x000fe200000010ff */
[----:B0-----:R-:W-:Y:S01]  /*e3a0*/  IMAD.WIDE.U32 R8, R5, 0x2, R8 ;  /* 0x0000000205087825 */ /* 0x001fe200078e0008 */
[----:B------:R-:W-:-:S03]  /*e3b0*/  SEL R5, RZ, 0x1, P0 ;  /* 0x00000001ff057807 */ /* 0x000fc60000000000 */
[----:B------:R-:W-:Y:S01]  /*e3c0*/  IMAD.X R7, RZ, RZ, UR15, P1 ;  /* 0x0000000fff077e24 */ /* 0x000fe200088e06ff */
[----:B------:R3:W-:Y:S04]  /*e3d0*/  STG.E.U16 desc[UR18][R8.64], R0 ;  /* 0x0000000008007986 */ /* 0x0007e8000c101512 */
[----:B------:R3:W-:Y:S01]  /*e3e0*/  STG.E.U8 desc[UR18][R6.64], R5 ;  /* 0x0000000506007986 */ /* 0x0007e2000c101112 */
[----:B------:R-:W-:Y:S05]  /*e3f0*/  BRA `(.L_x_6752) ;  /* 0x0000000400287947 */ /* 0x000fea0003800000 */
.L_x_6730:
[----:B------:R-:W-:Y:S01]  /*e400*/  ISETP.GE.U32.AND P6, PT, R25, R0, PT ;  /* 0x000000001900720c */ /* 0x000fe20003fc6070 */
[----:B------:R-:W-:Y:S01]  /*e410*/  BSSY.RECONVERGENT B0, `(.L_x_6758) ;  /* 0x0000016000007945 */ /* 0x000fe20003800200 */
[----:B------:R-:W-:-:S04]  /*e420*/  IADD3 R34, PT, PT, R19, R25, RZ ;  /* 0x0000001913227210 */ /* 0x000fc80007ffe0ff */
[----:B---3--:R-:W-:Y:S02]  /*e430*/  IADD3 R29, PT, PT, R19, R34, RZ ;  /* 0x00000022131d7210 */ /* 0x008fe40007ffe0ff */
[-C--:B------:R-:W-:Y:S02]  /*e440*/  ISETP.GE.U32.AND P5, PT, R34, R0.reuse, PT ;  /* 0x000000002200720c */ /* 0x080fe40003fa6070 */
[----:B------:R-:W-:Y:S01]  /*e450*/  ISETP.GE.U32.AND P3, PT, R29, R0, PT ;  /* 0x000000001d00720c */ /* 0x000fe20003f66070 */
[----:B------:R-:W-:-:S05]  /*e460*/  IMAD.IADD R5, R19, 0x1, R29 ;  /* 0x0000000113057824 */ /* 0x000fca00078e021d */
[----:B------:R-:W-:Y:S01]  /*e470*/  ISETP.GE.U32.AND P4, PT, R5, R0, PT ;  /* 0x000000000500720c */ /* 0x000fe20003f86070 */
[----:B------:R-:W-:-:S12]  /*e480*/  @P6 BRA `(.L_x_6759) ;  /* 0x0000000000386947 */ /* 0x000fd80003800000 */
[----:B------:R-:W0:Y:S01]  /*e490*/  LDCU UR4, c[0x0][0x4c4] ;  /* 0x00009880ff0477ac */ /* 0x000e220008000800 */
[----:B-12---:R-:W1:Y:S01]  /*e4a0*/  LDC.64 R30, c[0x0][0x458] ;  /* 0x00011600ff1e7b82 */ /* 0x006e620000000a00 */
[----:B-----5:R-:W-:Y:S01]  /*e4b0*/  SHF.L.U32 R0, R4, 0x10, RZ ;  /* 0x0000001004007819 */ /* 0x020fe200000006ff */
[----:B------:R-:W2:Y:S04]  /*e4c0*/  LDCU.64 UR14, c[0x0][0x530] ;  /* 0x0000a600ff0e77ac */ /* 0x000ea80008000a00 */
[----:B------:R-:W-:-:S04]  /*e4d0*/  FMUL.FTZ R0, R9, R0 ;  /* 0x0000000009007220 */ /* 0x000fc80000410000 */
[----:B------:R-:W-:-:S05]  /*e4e0*/  FMUL.FTZ R0, R17, R0 ;  /* 0x0000000011007220 */ /* 0x000fca0000410000 */
[----:B------:R-:W-:Y:S01]  /*e4f0*/  F2FP.BF16.F32.PACK_AB R0, RZ, R0 ;  /* 0x00000000ff00723e */ /* 0x000fe200000010ff */
[----:B0-----:R-:W-:-:S05]  /*e500*/  IMAD R9, R25, UR4, RZ ;  /* 0x0000000419097c24 */ /* 0x001fca000f8e02ff */
[C---:B--2---:R-:W-:Y:S01]  /*e510*/  IADD3 R32, P6, PT, R9.reuse, UR14, RZ ;  /* 0x0000000e09207c10 */ /* 0x044fe2000ffde0ff */
[----:B-1----:R-:W-:Y:S01]  /*e520*/  IMAD.WIDE.U32 R30, R9, 0x2, R30 ;  /* 0x00000002091e7825 */ /* 0x002fe200078e001e */
[----:B------:R-:W-:Y:S02]  /*e530*/  SEL R9, RZ, 0x1, P0 ;  /* 0x00000001ff097807 */ /* 0x000fe40000000000 */
[----:B------:R-:W-:Y:S02]  /*e540*/  IADD3.X R33, PT, PT, RZ, UR15, RZ, P6, !PT ;  /* 0x0000000fff217c10 */ /* 0x000fe4000b7fe4ff */
[----:B------:R0:W-:Y:S04]  /*e550*/  STG.E.U16 desc[UR18][R30.64], R0 ;  /* 0x000000001e007986 */ /* 0x0001e8000c101512 */
[----:B------:R0:W-:Y:S03]  /*e560*/  STG.E.U8 desc[UR18][R32.64], R9 ;  /* 0x0000000920007986 */ /* 0x0001e6000c101112 */
.L_x_6759:
[----:B------:R-:W-:Y:S05]  /*e570*/  BSYNC.RECONVERGENT B0 ;  /* 0x0000000000007941 */ /* 0x000fea0003800200 */
.L_x_6758:
[----:B------:R-:W-:Y:S04]  /*e580*/  BSSY.RECONVERGENT B0, `(.L_x_6760) ;  /* 0x0000010000007945 */ /* 0x000fe80003800200 */
[----:B------:R-:W-:Y:S05]  /*e590*/  @P5 BRA `(.L_x_6761) ;  /* 0x0000000000385947 */ /* 0x000fea0003800000 */
[----:B------:R-:W3:Y:S01]  /*e5a0*/  LDCU UR4, c[0x0][0x4c4] ;  /* 0x00009880ff0477ac */ /* 0x000ee20008000800 */
[----:B012---:R-:W0:Y:S01]  /*e5b0*/  LDC.64 R30, c[0x0][0x458] ;  /* 0x00011600ff1e7b82 */ /* 0x007e220000000a00 */
[----:B-----5:R-:W-:Y:S01]  /*e5c0*/  IMAD.U32 R9, R26, 0x10000, RZ ;  /* 0x000100001a097824 */ /* 0x020fe200078e00ff */
[----:B------:R-:W-:Y:S01]  /*e5d0*/  SEL R33, RZ, 0x1, P1 ;  /* 0x00000001ff217807 */ /* 0x000fe20000800000 */
[----:B------:R-:W1:Y:S02]  /*e5e0*/  LDCU.64 UR14, c[0x0][0x530] ;  /* 0x0000a600ff0e77ac */ /* 0x000e640008000a00 */
[----:B------:R-:W-:-:S04]  /*e5f0*/  FMUL.FTZ R8, R8, R9 ;  /* 0x0000000908087220 */ /* 0x000fc80000410000 */
[----:B------:R-:W-:-:S05]  /*e600*/  FMUL.FTZ R0, R17, R8 ;  /* 0x0000000811007220 */ /* 0x000fca0000410000 */
[----:B------:R-:W-:Y:S01]  /*e610*/  F2FP.BF16.F32.PACK_AB R0, RZ, R0 ;  /* 0x00000000ff00723e */ /* 0x000fe200000010ff */
[----:B---3--:R-:W-:-:S05]  /*e620*/  IMAD R9, R34, UR4, RZ ;  /* 0x0000000422097c24 */ /* 0x008fca000f8e02ff */
[C---:B-1----:R-:W-:Y:S01]  /*e630*/  IADD3 R8, P0, PT, R9.reuse, UR14, RZ ;  /* 0x0000000e09087c10 */ /* 0x042fe2000ff1e0ff */
[----:B0-----:R-:W-:-:S03]  /*e640*/  IMAD.WIDE.U32 R30, R9, 0x2, R30 ;  /* 0x00000002091e7825 */ /* 0x001fc600078e001e */
[----:B------:R-:W-:Y:S02]  /*e650*/  IADD3.X R9, PT, PT, RZ, UR15, RZ, P0, !PT ;  /* 0x0000000fff097c10 */ /* 0x000fe400087fe4ff */
[----:B------:R3:W-:Y:S04]  /*e660*/  STG.E.U16 desc[UR18][R30.64], R0 ;  /* 0x000000001e007986 */ /* 0x0007e8000c101512 */
[----:B------:R3:W-:Y:S03]  /*e670*/  STG.E.U8 desc[UR18][R8.64], R33 ;  /* 0x0000002108007986 */ /* 0x0007e6000c101112 */
.L_x_6761:
[----:B------:R-:W-:Y:S05]  /*e680*/  BSYNC.RECONVERGENT B0 ;  /* 0x0000000000007941 */ /* 0x000fea0003800200 */
.L_x_6760:
[----:B------:R-:W-:Y:S04]  /*e690*/  BSSY.RECONVERGENT B0, `(.L_x_6762) ;  /* 0x0000010000007945 */ /* 0x000fe80003800200 */
[----:B------:R-:W-:Y:S05]  /*e6a0*/  @P3 BRA `(.L_x_6763) ;  /* 0x0000000000383947 */ /* 0x000fea0003800000 */
[----:B------:R-:W4:Y:S01]  /*e6b0*/  LDCU UR4, c[0x0][0x4c4] ;  /* 0x00009880ff0477ac */ /* 0x000f220008000800 */
[----:B0--3--:R-:W0:Y:S01]  /*e6c0*/  LDC.64 R8, c[0x0][0x458] ;  /* 0x00011600ff087b82 */ /* 0x009e220000000a00 */
[----:B-----5:R-:W-:Y:S01]  /*e6d0*/  SHF.L.U32 R0, R27, 0x10, RZ ;  /* 0x000000101b007819 */ /* 0x020fe200000006ff */
[----:B------:R-:W1:Y:S04]  /*e6e0*/  LDCU.64 UR14, c[0x0][0x530] ;  /* 0x0000a600ff0e77ac */ /* 0x000e680008000a00 */
[----:B------:R-:W-:-:S04]  /*e6f0*/  FMUL.FTZ R0, R7, R0 ;  /* 0x0000000007007220 */ /* 0x000fc80000410000 */
[----:B------:R-:W-:-:S05]  /*e700*/  FMUL.FTZ R0, R17, R0 ;  /* 0x0000000011007220 */ /* 0x000fca0000410000 */
[----:B------:R-:W-:Y:S01]  /*e710*/  F2FP.BF16.F32.PACK_AB R0, RZ, R0 ;  /* 0x00000000ff00723e */ /* 0x000fe200000010ff */
[----:B----4-:R-:W-:-:S05]  /*e720*/  IMAD R7, R29, UR4, RZ ;  /* 0x000000041d077c24 */ /* 0x010fca000f8e02ff */
[C---:B-12---:R-:W-:Y:S01]  /*e730*/  IADD3 R30, P0, PT, R7.reuse, UR14, RZ ;  /* 0x0000000e071e7c10 */ /* 0x046fe2000ff1e0ff */
[----:B0-----:R-:W-:Y:S01]  /*e740*/  IMAD.WIDE.U32 R8, R7, 0x2, R8 ;  /* 0x0000000207087825 */ /* 0x001fe200078e0008 */
[----:B------:R-:W-:-:S03]  /*e750*/  SEL R7, RZ, 0x1, P2 ;  /* 0x00000001ff077807 */ /* 0x000fc60001000000 */
[----:B------:R-:W-:Y:S01]  /*e760*/  IMAD.X R31, RZ, RZ, UR15, P0 ;  /* 0x0000000fff1f7e24 */ /* 0x000fe200080e06ff */
[----:B------:R4:W-:Y:S04]  /*e770*/  STG.E.U16 desc[UR18][R8.64], R0 ;  /* 0x0000000008007986 */ /* 0x0009e8000c101512 */
[----:B------:R4:W-:Y:S03]  /*e780*/  STG.E.U8 desc[UR18][R30.64], R7 ;  /* 0x000000071e007986 */ /* 0x0009e6000c101112 */
.L_x_6763:
[----:B------:R-:W-:Y:S05]  /*e790*/  BSYNC.RECONVERGENT B0 ;  /* 0x0000000000007941 */ /* 0x000fea0003800200 */
.L_x_6762:
[----:B------:R-:W-:Y:S05]  /*e7a0*/  @P4 BRA `(.L_x_6752) ;  /* 0x00000000003c4947 */ /* 0x000fea0003800000 */
[----:B------:R-:W0:Y:S02]  /*e7b0*/  LDCU UR4, c[0x0][0x4c4] ;  /* 0x00009880ff0477ac */ /* 0x000e240008000800 */
[----:B01234-:R-:W0:Y:S01]  /*e7c0*/  LDC.64 R30, c[0x0][0x458] ;  /* 0x00011600ff1e7b82 */ /* 0x01fe220000000a00 */
[----:B-----5:R-:W-:Y:S01]  /*e7d0*/  SHF.L.U32 R7, R28, 0x10, RZ ;  /* 0x000000101c077819 */ /* 0x020fe200000006ff */
[----:B------:R-:W1:Y:S01]  /*e7e0*/  LDCU.64 UR14, c[0x0][0x530] ;  /* 0x0000a600ff0e77ac */ /* 0x000e620008000a00 */
[----:B------:R-:W-:-:S03]  /*e7f0*/  FSETP.GEU.FTZ.AND P1, PT, R10, R11, PT ;  /* 0x0000000b0a00720b */ /* 0x000fc60003f3e000 */
[----:B------:R-:W-:-:S04]  /*e800*/  FMUL.FTZ R6, R6, R7 ;  /* 0x0000000706067220 */ /* 0x000fc80000410000 */
[----:B------:R-:W-:-:S05]  /*e810*/  FMUL.FTZ R6, R17, R6 ;  /* 0x0000000611067220 */ /* 0x000fca0000410000 */
[----:B------:R-:W-:Y:S01]  /*e820*/  F2FP.BF16.F32.PACK_AB R0, RZ, R6 ;  /* 0x00000006ff00723e */ /* 0x000fe200000010ff */
[----:B------:R-:W-:-:S05]  /*e830*/  IMAD R5, R5, UR4, RZ ;  /* 0x0000000405057c24 */ /* 0x000fca000f8e02ff */
[C---:B-1----:R-:W-:Y:S01]  /*e840*/  IADD3 R8, P0, PT, R5.reuse, UR14, RZ ;  /* 0x0000000e05087c10 */ /* 0x042fe2000ff1e0ff */
[----:B0-----:R-:W-:Y:S01]  /*e850*/  IMAD.WIDE.U32 R6, R5, 0x2, R30 ;  /* 0x0000000205067825 */ /* 0x001fe200078e001e */
[----:B------:R-:W-:Y:S02]  /*e860*/  SEL R5, RZ, 0x1, P1 ;  /* 0x00000001ff057807 */ /* 0x000fe40000800000 */
[----:B------:R-:W-:Y:S02]  /*e870*/  IADD3.X R9, PT, PT, RZ, UR15, RZ, P0, !PT ;  /* 0x0000000fff097c10 */ /* 0x000fe400087fe4ff */
[----:B------:R0:W-:Y:S04]  /*e880*/  STG.E.U16 desc[UR18][R6.64], R0 ;  /* 0x0000000006007986 */ /* 0x0001e8000c101512 */
[----:B------:R0:W-:Y:S03]  /*e890*/  STG.E.U8 desc[UR18][R8.64], R5 ;  /* 0x0000000508007986 */ /* 0x0001e6000c101112 */
.L_x_6752:
[----:B------:R-:W-:Y:S01]  /*e8a0*/  IMAD R25, R19, 0x4, R25 ;  /* 0x0000000413197824 */ /* 0x000fe200078e0219 */
[----:B------:R-:W-:Y:S05]  /*e8b0*/  WARPSYNC.ALL ;  /* 0x0000000000007948 */ /* 0x000fea0003800000 */
[----:B------:R-:W-:Y:S01]  /*e8c0*/  BAR.SYNC.DEFER_BLOCKING 0x0 ;  /* 0x0000000000007b1d */ /* 0x000fe20000010000 */
[----:B------:R-:W-:-:S13]  /*e8d0*/  ISETP.GE.U32.AND P0, PT, R25, R18, PT ;  /* 0x000000121900720c */ /* 0x000fda0003f06070 */
[----:B------:R-:W-:Y:S05]  /*e8e0*/  @!P0 BRA `(.L_x_6764) ;  /* 0xffffff2000348947 */ /* 0x000fea000383ffff */
[----:B------:R-:W-:Y:S05]  /*e8f0*/  EXIT ;  /* 0x000000000000794d */ /* 0x000fea0003800000 */
        .weak           $__internal_108_$__cuda_sm20_dblrcp_rn_slowpath_v3
        .type           $__internal_108_$__cuda_sm20_dblrcp_rn_slowpath_v3,@function
        .size           $__internal_108_$__cuda_sm20_dblrcp_rn_slowpath_v3,(.L_x_14240 - $__internal_108_$__cuda_sm20_dblrcp_rn_slowpath_v3)
$__internal_108_$__cuda_sm20_dblrcp_rn_slowpath_v3:
        /* <DEDUP_REMOVED lines=23> */
.L_x_6767:
        /* <DEDUP_REMOVED lines=10> */
.L_x_6765:
[----:B------:R-:W-:Y:S01]  /*eb10*/  LOP3.LUT R7, R5, 0x80000, RZ, 0xfc, !PT ;  /* 0x0008000005077812 */ /* 0x000fe200078efcff */
[----:B------:R-:W-:-:S07]  /*eb20*/  IMAD.MOV.U32 R6, RZ, RZ, R4 ;  /* 0x000000ffff067224 */ /* 0x000fce00078e0004 */
.L_x_6766:
[----:B------:R-:W-:Y:S02]  /*eb30*/  MOV R4, R12 ;  /* 0x0000000c00047202 */ /* 0x000fe40000000f00 */
[----:B------:R-:W-:-:S04]  /*eb40*/  MOV R5, 0x0 ;  /* 0x0000000000057802 */ /* 0x000fc80000000f00 */
[----:B------:R-:W-:Y:S05]  /*eb50*/  RET.REL.NODEC R4 `(_ZN2at6native43_GLOBAL__N__7cc8d1ed_10_Dropout_cu_0e96ed3820fused_dropout_kernelIN3c108BFloat16EfjLin1ELin1EbEEvNS_4cuda6detail10TensorInfoIKT_T1_EENS7_IS8_SA_EENS7_IT4_SA_EESA_T0_NS_15PhiloxCudaStateE) ;  /* 0xffffff1404287950 */ /* 0x000fea0003c3ffff */
.L_x_6768:
        /* <DEDUP_REMOVED lines=10> */
.L_x_14240:


//--------------------- .text._ZN2at6native43_GLOBAL__N__7cc8d1ed_10_Dropout_cu_0e96ed3820fused_dropout_kernelIN3c108BFloat16EfjLin1ELi1EbEEvNS_4cuda6detail10TensorInfoIKT_T1_EENS7_IS8_SA_EENS7_IT4_SA_EESA_T0_NS_15PhiloxCudaStateE --------------------------
	.section	.text._ZN2at6native43_GLOBAL__N__7cc8d1ed_10_Dropout_cu_0e96ed3820fused_dropout_kernelIN3c108BFloat16EfjLin1ELi1EbEEvNS_4cuda6detail10TensorInfoIKT_T1_EENS7_IS8_SA_EENS7_IT4_SA_EESA_T0_NS_15PhiloxCudaStateE,"ax",@progbits
	.align	128
.text._ZN2at6native43_GLOBAL__N__7cc8d1ed_10_Dropout_cu_0e96ed3820fused_dropout_kernelIN3c108BFloat16EfjLin1ELi1EbEEvNS_4cuda6detail10TensorInfoIKT_T1_EENS7_IS8_SA_EENS7_IT4_SA_EESA_T0_NS_15PhiloxCudaStateE:
        .type           _ZN2at6native43_GLOBAL__N__7cc8d1ed_10_Dropout_cu_0e96ed3820fused_dropout_kernelIN3c108BFloat16EfjLin1ELi1EbEEvNS_4cuda6detail10TensorInfoIKT_T1_EENS7_IS8_SA_EENS7_IT4_SA_EESA_T0_NS_15PhiloxCudaStateE,@function
        .size           _ZN2at6native43_GLOBAL__N__7cc8d1ed_10_Dropout_cu_0e96ed3820fused_dropout_kernelIN3c108BFloat16EfjLin1ELi1EbEEvNS_4cuda6detail10TensorInfoIKT_T1_EENS7_IS8_SA_EENS7_IT4_SA_EESA_T0_NS_15PhiloxCudaStateE,(.L_x_14242 - _ZN2at6native43_GLOBAL__N__7cc8d1ed_10_Dropout_cu_0e96ed3820fused_dropout_kernelIN3c108BFloat16EfjLin1ELi1EbEEvNS_4cuda6detail10TensorInfoIKT_T1_EENS7_IS8_SA_EENS7_IT4_SA_EESA_T0_NS_15PhiloxCudaStateE)
        .other          _ZN2at6native43_GLOBAL__N__7cc8d1ed_10_Dropout_cu_0e96ed3820fused_dropout_kernelIN3c108BFloat16EfjLin1ELi1EbEEvNS_4cuda6detail10TensorInfoIKT_T1_EENS7_IS8_SA_EENS7_IT4_SA_EESA_T0_NS_15PhiloxCudaStateE,@"STO_CUDA_ENTRY STV_DEFAULT"
_ZN2at6native43_GLOBAL__N__7cc8d1ed_10_Dropout_cu_0e96ed3820fused_dropout_kernelIN3c108BFloat16EfjLin1ELi1EbEEvNS_4cuda6detail10TensorInfoIKT_T1_EENS7_IS8_SA_EENS7_IT4_SA_EESA_T0_NS_15PhiloxCudaStateE:
        /* <DEDUP_REMOVED lines=96> */
[----:B------:R-:W-:Y:S05]  /*0600*/  CALL.REL.NOINC `($__internal_109_$__cuda_sm20_dblrcp_rn_slowpath_v3) ;  /* 0x0000007800147944 */ /* 0x000fea0003c00000 */
[----:B------:R-:W-:Y:S01]  /*0610*/  IMAD.MOV.U32 R24, RZ, RZ, R26 ;  /* 0x000000ffff187224 */ /* 0x000fe200078e001a */
[----:B------:R-:W-:-:S07]  /*0620*/  MOV R25, R27 ;  /* 0x0000001b00197202 */ /* 0x000fce0000000f00 */
.L_x_6769:
        /* <DEDUP_REMOVED lines=50> */
.L_x_6810:
        /* <DEDUP_REMOVED lines=13> */
.L_x_6771:
[----:B------:R-:W-:Y:S05]  /*0a20*/  BSYNC.RECONVERGENT B0 ;  /* 0x0000000000007941 */ /* 0x000fea0003800200 */
.L_x_6770:
        /* <DEDUP_REMOVED lines=57> */
.L_x_6772:
        /* <DEDUP_REMOVED lines=9> */
.L_x_6773:
        /* <DEDUP_REMOVED lines=30> */
.L_x_6779:
        /* <DEDUP_REMOVED lines=204> */
.L_x_6778:
        /* <DEDUP_REMOVED lines=106> */
.L_x_6781:
        /* <DEDUP_REMOVED lines=55> */
.L_x_6782:
        /* <DEDUP_REMOVED lines=27> */
.L_x_6780:
[----:B------:R-:W0:Y:S01]  /*28b0*/  LDC.64 R32, c[0x0][0x380] ;  /* 0x0000e000ff207b82 */ /* 0x000e220000000a00 */
[----:B------:R-:W1:Y:S02]  /*28c0*/  LDCU UR4, c[0x0][0x3ec] ;  /* 0x00007d80ff0477ac */ /* 0x000e640008000800 */
[----:B-1----:R-:W-:-:S04]  /*28d0*/  IMAD R43, R38, UR4, R43 ;  /* 0x00000004262b7c24 */ /* 0x002fc8000f8e022b */
[----:B0-----:R-:W-:-:S05]  /*28e0*/  IMAD.WIDE.U32 R32, R43, 0x2, R32 ;  /* 0x000000022b207825 */ /* 0x001fca00078e0020 */
[----:B------:R0:W5:Y:S02]  /*28f0*/  LDG.E.U16 R38, desc[UR10][R32.64] ;  /* 0x0000000a20267981 */ /* 0x000164000c1e1500 */
.L_x_6777:
[----:B------:R-:W-:Y:S05]  /*2900*/  BSYNC.RECONVERGENT B1 ;  /* 0x0000000000017941 */ /* 0x000fea0003800200 */
.L_x_6776:
        /* <DEDUP_REMOVED lines=15> */
.L_x_6786:
        /* <DEDUP_REMOVED lines=204> */
.L_x_6785:
        /* <DEDUP_REMOVED lines=107> */
.L_x_6788:
        /* <DEDUP_REMOVED lines=55> */
.L_x_6789:
        /* <DEDUP_REMOVED lines=27> */
.L_x_6787:
[----:B0-----:R-:W0:Y:S01]  /*4290*/  LDC.64 R32, c[0x0][0x380] ;  /* 0x0000e000ff207b82 */ /* 0x001e220000000a00 */
[----:B------:R-:W1:Y:S02]  /*42a0*/  LDCU UR4, c[0x0][0x3ec] ;  /* 0x00007d80ff0477ac */ /* 0x000e640008000800 */
[----:B-1----:R-:W-:-:S04]  /*42b0*/  IMAD R35, R43, UR4, R40 ;  /* 0x000000042b237c24 */ /* 0x002fc8000f8e0228 */
[----:B0-----:R-:W-:-:S05]  /*42c0*/  IMAD.WIDE.U32 R32, R35, 0x2, R32 ;  /* 0x0000000223207825 */ /* 0x001fca00078e0020 */
[----:B------:R1:W5:Y:S02]  /*42d0*/  LDG.E.U16 R40, desc[UR10][R32.64] ;  /* 0x0000000a20287981 */ /* 0x000364000c1e1500 */
.L_x_6784:
[----:B------:R-:W-:Y:S05]  /*42e0*/  BSYNC.RECONVERGENT B1 ;  /* 0x0000000000017941 */ /* 0x000fea0003800200 */
.L_x_6783:
        /* <DEDUP_REMOVED lines=15> */
.L_x_6793:
        /* <DEDUP_REMOVED lines=60> */
[----:B------:R-:W-:Y:S01]  /*47a0*/  @P1 VIADD R57, R57, 0x1 ;  /* 0x0000000139391836 */ /* 0x000fe20000000000 */
[----:B------:R-:W-:Y:S02]  /*47b0*/  @!P2 LOP3.LUT R57, RZ, R53, RZ, 0x33, !PT ;  /* 0x00000035ff39a212 */ /* 0x000fe400078e33ff */
[----:B------:R-:W-:Y:S02]  /*47c0*/  ISETP.NE.U32.AND P2, PT, R52, RZ, PT ;  /* 0x000000ff3400720c */ /* 0x000fe40003f45070 */
[----:B------:R-:W-:Y:S01]  /*47d0*/  IADD3 R59, PT, PT, -R57, RZ, RZ ;  /* 0x000000ff393b7210 */ /* 0x000fe20007ffe1ff */
[----:B------:R-:W-:Y:S01]  /*47e0*/  IMAD.HI.U32 R55, R55, R57, RZ ;  /* 0x0000003937377227 */ /* 0x000fe200078e00ff */
[----:B--2---:R-:W2:Y:S03]  /*47f0*/  I2F.U32.RP R60, R35 ;  /* 0x00000023003c7306 */ /* 0x004ea60000209000 */
[----:B------:R-:W-:Y:S01]  /*4800*/  IMAD R59, R53, R59, R44 ;  /* 0x0000003b353b7224 */ /* 0x000fe200078e022c */
[----:B------:R-:W-:-:S03]  /*4810*/  IADD3 R53, PT, PT, RZ, -R35, RZ ;  /* 0x80000023ff357210 */ /* 0x000fc60007ffe0ff */
[----:B------:R-:W-:Y:S01]  /*4820*/  IMAD R59, R59, R54, R43 ;  /* 0x000000363b3b7224 */ /* 0x000fe200078e022b */
[----:B------:R-:W-:-:S05]  /*4830*/  IADD3 R43, PT, PT, R45, -0x6, RZ ;  /* 0xfffffffa2d2b7810 */ /* 0x000fca0007ffe0ff */
[----:B------:R-:W-:Y:S01]  /*4840*/  IMAD.SHL.U32 R43, R43, 0x4, RZ ;  /* 0x000000042b2b7824 */ /* 0x000fe200078e00ff */
[----:B--2---:R-:W2:Y:S03]  /*4850*/  MUFU.RCP R60, R60 ;  /* 0x0000003c003c7308 */ /* 0x004ea60000001000 */
[----:B------:R3:W4:Y:S08]  /*4860*/  LDC R44, c[0x0][R43+0x388] ;  /* 0x0000e2002b2c7b82 */ /* 0x0007300000000800 */
[----:B---3--:R-:W3:Y:S01]  /*4870*/  LDC R43, c[0x0][R43+0x3ec] ;  /* 0x0000fb002b2b7b82 */ /* 0x008ee20000000800 */
[----:B--2---:R-:W-:-:S04]  /*4880*/  VIADD R32, R60, 0xffffffe ;  /* 0x0ffffffe3c207836 */ /* 0x004fc80000000000 */
[----:B------:R2:W1:Y:S02]  /*4890*/  F2I.FTZ.U32.TRUNC.NTZ R33, R32 ;  /* 0x0000002000217305 */ /* 0x000464000021f000 */
[----:B--2---:R-:W-:Y:S02]  /*48a0*/  IMAD.MOV.U32 R32, RZ, RZ, RZ ;  /* 0x000000ffff207224 */ /* 0x004fe400078e00ff */
        /* <DEDUP_REMOVED lines=10> */
[----:B------:R-:W-:Y:S01]  /*4950*/  @P1 VIADD R55, R55, 0x1 ;  /* 0x0000000137371836 */ /* 0x000fe20000000000 */
[----:B------:R-:W-:Y:S02]  /*4960*/  @!P2 LOP3.LUT R55, RZ, R52, RZ, 0x33, !PT ;  /* 0x00000034ff37a212 */ /* 0x000fe400078e33ff */
[----:B------:R-:W-:Y:S02]  /*4970*/  ISETP.NE.U32.AND P2, PT, R50, RZ, PT ;  /* 0x000000ff3200720c */ /* 0x000fe40003f45070 */
[----:B------:R-:W-:-:S05]  /*4980*/  IADD3 R32, PT, PT, -R55, RZ, RZ ;  /* 0x000000ff37207210 */ /* 0x000fca0007ffe1ff */
[----:B------:R-:W-:Y:S02]  /*4990*/  IMAD R52, R52, R32, R57 ;  /* 0x0000002034347224 */ /* 0x000fe400078e0239 */
[----:B-1----:R-:W-:Y:S02]  /*49a0*/  VIADD R32, R54, 0xffffffe ;  /* 0x0ffffffe36207836 */ /* 0x002fe40000000000 */
[----:B------:R-:W-:Y:S02]  /*49b0*/  IMAD.HI.U32 R57, R58, R55, RZ ;  /* 0x000000373a397227 */ /* 0x000fe400078e00ff */
[----:B------:R1:W2:Y:S02]  /*49c0*/  F2I.FTZ.U32.TRUNC.NTZ R33, R32 ;  /* 0x0000002000217305 */ /* 0x0002a4000021f000 */
[----:B------:R-:W-:Y:S01]  /*49d0*/  IMAD R59, R52, R51, R59 ;  /* 0x00000033343b7224 */ /* 0x000fe200078e023b */
[----:B------:R-:W-:Y:S01]  /*49e0*/  IADD3 R61, PT, PT, -R57, RZ, RZ ;  /* 0x000000ff393d7210 */ /* 0x000fe20007ffe1ff */
[----:B------:R-:W-:-:S04]  /*49f0*/  IMAD.MOV R52, RZ, RZ, -R44 ;  /* 0x000000ffff347224 */ /* 0x000fc800078e0a2c */
[----:B------:R-:W-:Y:S02]  /*4a00*/  IMAD R61, R50, R61, R55 ;  /* 0x0000003d323d7224 */ /* 0x000fe400078e0237 */
[----:B-1----:R-:W-:-:S03]  /*4a10*/  HFMA2 R32, -RZ, RZ, 0, 0 ;  /* 0x00000000ff207431 */ /* 0x002fc600000001ff */
[----:B------:R-:W-:Y:S01]  /*4a20*/  ISETP.GE.U32.AND P0, PT, R61, R50, PT ;  /* 0x000000323d00720c */ /* 0x000fe20003f06070 */
[----:B--2---:R-:W-:-:S04]  /*4a30*/  IMAD R51, R52, R33, RZ ;  /* 0x0000002134337224 */ /* 0x004fc800078e02ff */
[----:B------:R-:W-:Y:S01]  /*4a40*/  IMAD.HI.U32 R54, R33, R51, R32 ;  /* 0x0000003321367227 */ /* 0x000fe200078e0020 */
[C---:B------:R-:W-:Y:S02]  /*4a50*/  IADD3 R51, PT, PT, R45.reuse, -0x7, RZ ;  /* 0xfffffff92d337810 */ /* 0x040fe40007ffe0ff */
[----:B------:R-:W-:-:S03]  /*4a60*/  IADD3 R45, PT, PT, R45, -0x8, RZ ;  /* 0xfffffff82d2d7810 */ /* 0x000fc60007ffe0ff */
[----:B------:R-:W-:Y:S02]  /*4a70*/  IMAD.SHL.U32 R51, R51, 0x4, RZ ;  /* 0x0000000433337824 */ /* 0x000fe400078e00ff */
[----:B------:R-:W-:Y:S01]  /*4a80*/  @P0 IADD3 R57, PT, PT, R57, 0x1, RZ ;  /* 0x0000000139390810 */ /* 0x000fe20007ffe0ff */
[----:B------:R-:W-:Y:S01]  /*4a90*/  @P0 IMAD.IADD R61, R61, 0x1, -R50 ;  /* 0x000000013d3d0824 */ /* 0x000fe200078e0a32 */
[----:B------:R1:W2:Y:S04]  /*4aa0*/  LDC R52, c[0x0][R51+0x388] ;  /* 0x0000e20033347b82 */ /* 0x0002a80000000800 */
[----:B------:R-:W-:-:S04]  /*4ab0*/  ISETP.GE.U32.AND P1, PT, R61, R50, PT ;  /* 0x000000323d00720c */ /* 0x000fc80003f26070 */
[----:B-1----:R-:W1:Y:S09]  /*4ac0*/  LDC R51, c[0x0][R51+0x3ec] ;  /* 0x0000fb0033337b82 */ /* 0x002e720000000800 */
[----:B------:R-:W-:Y:S01]  /*4ad0*/  @P1 VIADD R57, R57, 0x1 ;  /* 0x0000000139391836 */ /* 0x000fe20000000000 */
[----:B------:R-:W-:-:S02]  /*4ae0*/  @!P2 LOP3.LUT R57, RZ, R50, RZ, 0x33, !PT ;  /* 0x00000032ff39a212 */ /* 0x000fc400078e33ff */
[----:B------:R-:W-:Y:S02]  /*4af0*/  ISETP.NE.U32.AND P2, PT, R48, RZ, PT ;  /* 0x000000ff3000720c */ /* 0x000fe40003f45070 */
[----:B------:R-:W-:Y:S01]  /*4b00*/  IADD3 R32, PT, PT, -R57, RZ, RZ ;  /* 0x000000ff39207210 */ /* 0x000fe20007ffe1ff */
[----:B------:R-:W-:-:S04]  /*4b10*/  IMAD.HI.U32 R56, R56, R57, RZ ;  /* 0x0000003938387227 */ /* 0x000fc800078e00ff */
[----:B------:R-:W-:Y:S01]  /*4b20*/  IMAD R50, R50, R32, R55 ;  /* 0x0000002032327224 */ /* 0x000fe200078e0237 */
[----:B------:R-:W-:-:S03]  /*4b30*/  IADD3 R33, PT, PT, -R56, RZ, RZ ;  /* 0x000000ff38217210 */ /* 0x000fc60007ffe1ff */
[----:B------:R-:W-:Y:S02]  /*4b40*/  IMAD R59, R50, R49, R59 ;  /* 0x00000031323b7224 */ /* 0x000fe400078e023b */
[----:B------:R-:W-:-:S05]  /*4b50*/  IMAD R33, R48, R33, R57 ;  /* 0x0000002130217224 */ /* 0x000fca00078e0239 */
[----:B------:R-:W-:Y:S01]  /*4b60*/  ISETP.GE.U32.AND P0, PT, R33, R48, PT ;  /* 0x000000302100720c */ /* 0x000fe20003f06070 */
[----:B--2---:R-:W2:Y:S01]  /*4b70*/  I2F.U32.RP R58, R52 ;  /* 0x00000034003a7306 */ /* 0x004ea20000209000 */
[----:B------:R-:W-:-:S11]  /*4b80*/  IMAD.MOV R32, RZ, RZ, -R52 ;  /* 0x000000ffff207224 */ /* 0x000fd600078e0a34 */
[----:B------:R-:W-:Y:S02]  /*4b90*/  @P0 IMAD.IADD R33, R33, 0x1, -R48 ;  /* 0x0000000121210824 */ /* 0x000fe400078e0a30 */
[----:B------:R-:W-:-:S03]  /*4ba0*/  @P0 VIADD R56, R56, 0x1 ;  /* 0x0000000138380836 */ /* 0x000fc60000000000 */
[----:B------:R-:W-:Y:S01]  /*4bb0*/  ISETP.GE.U32.AND P1, PT, R33, R48, PT ;  /* 0x000000302100720c */ /* 0x000fe20003f26070 */
[----:B--2---:R-:W2:-:S12]  /*4bc0*/  MUFU.RCP R58, R58 ;  /* 0x0000003a003a7308 */ /* 0x004e980000001000 */
[----:B------:R-:W-:Y:S02]  /*4bd0*/  @P1 IADD3 R56, PT, PT, R56, 0x1, RZ ;  /* 0x0000000138381810 */ /* 0x000fe40007ffe0ff */
[----:B------:R-:W-:Y:S02]  /*4be0*/  @!P2 LOP3.LUT R56, RZ, R48, RZ, 0x33, !PT ;  /* 0x00000030ff38a212 */ /* 0x000fe400078e33ff */
[----:B------:R-:W-:-:S03]  /*4bf0*/  ISETP.NE.U32.AND P2, PT, R35, RZ, PT ;  /* 0x000000ff2300720c */ /* 0x000fc60003f45070 */
[----:B------:R-:W-:-:S04]  /*4c00*/  IMAD.HI.U32 R53, R53, R56, RZ ;  /* 0x0000003835357227 */ /* 0x000fc800078e00ff */
[----:B--2---:R-:W-:Y:S01]  /*4c10*/  VIADD R33, R58, 0xffffffe ;  /* 0x0ffffffe3a217836 */ /* 0x004fe20000000000 */
[----:B------:R-:W-:-:S05]  /*4c20*/  IADD3 R50, PT, PT, -R53, RZ, RZ ;  /* 0x000000ff35327210 */ /* 0x000fca0007ffe1ff */
[----:B------:R-:W-:Y:S01]  /*4c30*/  IMAD R50, R35, R50, R56 ;  /* 0x0000003223327224 */ /* 0x000fe200078e0238 */
[----:B------:R-:W2:Y:S04]  /*4c40*/  F2I.FTZ.U32.TRUNC.NTZ R33, R33 ;  /* 0x0000002100217305 */ /* 0x000ea8000021f000 */
[----:B------:R-:W-:Y:S01]  /*4c50*/  ISETP.GE.U32.AND P0, PT, R50, R35, PT ;  /* 0x000000233200720c */ /* 0x000fe20003f06070 */
[----:B--2---:R-:W-:Y:S02]  /*4c60*/  IMAD R49, R32, R33, RZ ;  /* 0x0000002120317224 */ /* 0x004fe400078e02ff */
[----:B------:R-:W-:-:S10]  /*4c70*/  HFMA2 R32, -RZ, RZ, 0, 0 ;  /* 0x00000000ff207431 */ /* 0x000fd400000001ff */
[----:B------:R-:W-:Y:S01]  /*4c80*/  @P0 IMAD.IADD R50, R50, 0x1, -R35 ;  /* 0x0000000132320824 */ /* 0x000fe200078e0a23 */
[----:B------:R-:W-:-:S04]  /*4c90*/  @P0 IADD3 R53, PT, PT, R53, 0x1, RZ ;  /* 0x0000000135350810 */ /* 0x000fc80007ffe0ff */
[----:B------:R-:W-:Y:S01]  /*4ca0*/  ISETP.GE.U32.AND P1, PT, R50, R35, PT ;  /* 0x000000233200720c */ /* 0x000fe20003f26070 */
[----:B------:R-:W-:-:S04]  /*4cb0*/  IMAD.HI.U32 R32, R33, R49, R32 ;  /* 0x0000003121207227 */ /* 0x000fc800078e0020 */
[----:B------:R-:W-:-:S04]  /*4cc0*/  IMAD.SHL.U32 R49, R45, 0x4, RZ ;  /* 0x000000042d317824 */ /* 0x000fc800078e00ff */
[----:B------:R2:W4:Y:S04]  /*4cd0*/  LDC R50, c[0x0][R49+0x388] ;  /* 0x0000e20031327b82 */ /* 0x0005280000000800 */
[----:B------:R-:W-:Y:S02]  /*4ce0*/  @P1 IADD3 R53, PT, PT, R53, 0x1, RZ ;  /* 0x0000000135351810 */ /* 0x000fe40007ffe0ff */
[----:B------:R-:W-:Y:S02]  /*4cf0*/  @!P2 LOP3.LUT R53, RZ, R35, RZ, 0x33, !PT ;  /* 0x00000023ff35a212 */ /* 0x000fe400078e33ff */
[----:B------:R-:W-:-:S03]  /*4d00*/  ISETP.NE.U32.AND P2, PT, R44, RZ, PT ;  /* 0x000000ff2c00720c */ /* 0x000fc60003f45070 */
[----:B------:R-:W-:Y:S01]  /*4d10*/  IMAD.HI.U32 R55, R54, R53, RZ ;  /* 0x0000003536377227 */ /* 0x000fe200078e00ff */
[----:B--2---:R-:W2:Y:S03]  /*4d20*/  LDC R49, c[0x0][R49+0x3ec] ;  /* 0x0000fb0031317b82 */ /* 0x004ea60000000800 */
[----:B------:R-:W-:-:S04]  /*4d30*/  IMAD.MOV R33, RZ, RZ, -R55 ;  /* 0x000000ffff217224 */ /* 0x000fc800078e0a37 */
[----:B------:R-:W-:-:S05]  /*4d40*/  IMAD R33, R44, R33, R53 ;  /* 0x000000212c217224 */ /* 0x000fca00078e0235 */
[----:B------:R-:W-:-:S13]  /*4d50*/  ISETP.GE.U32.AND P0, PT, R33, R44, PT ;  /* 0x0000002c2100720c */ /* 0x000fda0003f06070 */
[----:B------:R-:W-:Y:S01]  /*4d60*/  @P0 IADD3 R33, PT, PT, -R44, R33, RZ ;  /* 0x000000212c210210 */ /* 0x000fe20007ffe1ff */
[----:B------:R-:W-:-:S03]  /*4d70*/  @P0 VIADD R55, R55, 0x1 ;  /* 0x0000000137370836 */ /* 0x000fc60000000000 */
[----:B------:R-:W-:Y:S02]  /*4d80*/  ISETP.GE.U32.AND P1, PT, R33, R44, PT ;  /* 0x0000002c2100720c */ /* 0x000fe40003f26070 */
[----:B------:R-:W-:-:S05]  /*4d90*/  IADD3 R33, PT, PT, -R56, RZ, RZ ;  /* 0x000000ff38217210 */ /* 0x000fca0007ffe1ff */
[----:B------:R-:W-:Y:S01]  /*4da0*/  IMAD R48, R48, R33, R57 ;  /* 0x0000002130307224 */ /* 0x000fe200078e0239 */
[----:B----4-:R-:W4:Y:S03]  /*4db0*/  I2F.U32.RP R54, R50 ;  /* 0x0000003200367306 */ /* 0x010f260000209000 */
[----:B------:R-:W-:Y:S01]  /*4dc0*/  IMAD R59, R48, R47, R59 ;  /* 0x0000002f303b7224 */ /* 0x000fe200078e023b */
[----:B------:R-:W-:Y:S02]  /*4dd0*/  IADD3 R48, PT, PT, RZ, -R50, RZ ;  /* 0x80000032ff307210 */ /* 0x000fe40007ffe0ff */
[----:B------:R-:W-:Y:S02]  /*4de0*/  @P1 IADD3 R55, PT, PT, R55, 0x1, RZ ;  /* 0x0000000137371810 */ /* 0x000fe40007ffe0ff */
[----:B------:R-:W-:Y:S02]  /*4df0*/  @!P2 LOP3.LUT R55, RZ, R44, RZ, 0x33, !PT ;  /* 0x0000002cff37a212 */ /* 0x000fe400078e33ff */
[----:B------:R-:W-:-:S03]  /*4e00*/  ISETP.NE.U32.AND P2, PT, R52, RZ, PT ;  /* 0x000000ff3400720c */ /* 0x000fc60003f45070 */
[----:B------:R-:W-:Y:S01]  /*4e10*/  IMAD.HI.U32 R57, R32, R55, RZ ;  /* 0x0000003720397227 */ /* 0x000fe200078e00ff */
[----:B----4-:R-:W4:Y:S03]  /*4e20*/  MUFU.RCP R54, R54 ;  /* 0x0000003600367308 */ /* 0x010f260000001000 */
[----:B------:R-:W-:-:S04]  /*4e30*/  IMAD.MOV R61, RZ, RZ, -R57 ;  /* 0x000000ffff3d7224 */ /* 0x000fc800078e0a39 */
[----:B------:R-:W-:-:S05]  /*4e40*/  IMAD R61, R52, R61, R55 ;  /* 0x0000003d343d7224 */ /* 0x000fca00078e0237 */
[----:B------:R-:W-:Y:S02]  /*4e50*/  ISETP.GE.U32.AND P0, PT, R61, R52, PT ;  /* 0x000000343d00720c */ /* 0x000fe40003f06070 */
[----:B----4-:R-:W-:-:S04]  /*4e60*/  IADD3 R32, PT, PT, R54, 0xffffffe, RZ ;  /* 0x0ffffffe36207810 */ /* 0x010fc80007ffe0ff */
[----:B------:R4:W0:Y:S07]  /*4e70*/  F2I.FTZ.U32.TRUNC.NTZ R33, R32 ;  /* 0x0000002000217305 */ /* 0x00082e000021f000 */
[----:B------:R-:W-:Y:S01]  /*4e80*/  @P0 IMAD.IADD R61, R61, 0x1, -R52 ;  /* 0x000000013d3d0824 */ /* 0x000fe200078e0a34 */
[----:B------:R-:W-:-:S04]  /*4e90*/  @P0 IADD3 R57, PT, PT, R57, 0x1, RZ ;  /* 0x0000000139390810 */ /* 0x000fc80007ffe0ff */
[----:B------:R-:W-:Y:S01]  /*4ea0*/  ISETP.GE.U32.AND P1, PT, R61, R52, PT ;  /* 0x000000343d00720c */ /* 0x000fe20003f26070 */
[----:B----4-:R-:W-:Y:S02]  /*4eb0*/  HFMA2 R32, -RZ, RZ, 0, 0 ;  /* 0x00000000ff207431 */ /* 0x010fe400000001ff */
[----:B0-----:R-:W-:-:S04]  /*4ec0*/  IMAD R47, R48, R33, RZ ;  /* 0x00000021302f7224 */ /* 0x001fc800078e02ff */
        /* <DEDUP_REMOVED lines=29> */
.L_x_6792:
        /* <DEDUP_REMOVED lines=107> */
.L_x_6795:
        /* <DEDUP_REMOVED lines=55> */
.L_x_6796:
        /* <DEDUP_REMOVED lines=27> */
.L_x_6794:
[----:B01----:R-:W0:Y:S01]  /*5c70*/  LDC.64 R32, c[0x0][0x380] ;  /* 0x0000e000ff207b82 */ /* 0x003e220000000a00 */
[----:B------:R-:W1:Y:S02]  /*5c80*/  LDCU UR4, c[0x0][0x3ec] ;  /* 0x00007d80ff0477ac */ /* 0x000e640008000800 */
[----:B-1----:R-:W-:-:S04]  /*5c90*/  IMAD R43, R44, UR4, R43 ;  /* 0x000000042c2b7c24 */ /* 0x002fc8000f8e022b */
[----:B0-----:R-:W-:-:S05]  /*5ca0*/  IMAD.WIDE.U32 R32, R43, 0x2, R32 ;  /* 0x000000022b207825 */ /* 0x001fca00078e0020 */
[----:B------:R2:W5:Y:S02]  /*5cb0*/  LDG.E.U16 R46, desc[UR10][R32.64] ;  /* 0x0000000a202e7981 */ /* 0x000564000c1e1500 */
.L_x_6791:
[----:B------:R-:W-:Y:S05]  /*5cc0*/  BSYNC.RECONVERGENT B1 ;  /* 0x0000000000017941 */ /* 0x000fea0003800200 */
.L_x_6790:
        /* <DEDUP_REMOVED lines=12> */
.L_x_6799:
        /* <DEDUP_REMOVED lines=204> */
.L_x_6798:
        /* <DEDUP_REMOVED lines=106> */
.L_x_6801:
        /* <DEDUP_REMOVED lines=55> */
.L_x_6802:
        /* <DEDUP_REMOVED lines=27> */
.L_x_6800:
[----:B012---:R-:W0:Y:S01]  /*7610*/  LDC.64 R32, c[0x0][0x380] ;  /* 0x0000e000ff207b82 */ /* 0x007e220000000a00 */
[----:B------:R-:W1:Y:S02]  /*7620*/  LDCU UR4, c[0x0][0x3ec] ;  /* 0x00007d80ff0477ac */ /* 0x000e640008000800 */
[----:B-1----:R-:W-:-:S04]  /*7630*/  IMAD R41, R42, UR4, R41 ;  /* 0x000000042a297c24 */ /* 0x002fc8000f8e0229 */
[----:B0-----:R-:W-:-:S05]  /*7640*/  IMAD.WIDE.U32 R32, R41, 0x2, R32 ;  /* 0x0000000229207825 */ /* 0x001fca00078e0020 */
[----:B------:R3:W5:Y:S01]  /*7650*/  LDG.E.U16 R41, desc[UR10][R32.64] ;  /* 0x0000000a20297981 */ /* 0x000762000c1e1500 */
[----:B------:R-:W-:Y:S05]  /*7660*/  BRA `(.L_x_6797) ;  /* 0x0000000000747947 */ /* 0x000fea0003800000 */
.L_x_6775:
        /* <DEDUP_REMOVED lines=29> */
.L_x_6797:
[----:B------:R-:W-:Y:S05]  /*7840*/  BSYNC.RECONVERGENT B0 ;  /* 0x0000000000007941 */ /* 0x000fea0003800200 */
.L_x_6774:
        /* <DEDUP_REMOVED lines=14> */
[C---:B0-----:R-:W-:Y:S02]  /*7930*/  FSET.BF.LT.FTZ.AND R35, R26.reuse, UR13, PT ;  /* 0x0000000d1a237c0a */ /* 0x041fe4000b811000 */
[----:B------:R-:W-:-:S03]  /*7940*/  FSETP.GEU.FTZ.AND P3, PT, R26, UR13, PT ;  /* 0x0000000d1a007c0b */ /* 0x000fc6000bf7e000 */
[----:B------:R-:W-:Y:S01]  /*7950*/  FMUL.FTZ R39, R34, R35 ;  /* 0x0000002322277220 */ /* 0x000fe20000410000 */
[----:B--2---:R-:W-:-:S03]  /*7960*/  IMAD R35, R0, UR4, RZ ;  /* 0x0000000400237c24 */ /* 0x004fc6000f8e02ff */
[----:B------:R-:W-:Y:S01]  /*7970*/  FMUL.FTZ R39, R18, R39 ;  /* 0x0000002712277220 */ /* 0x000fe20000410000 */
[C---:B-1----:R-:W-:Y:S01]  /*7980*/  IMAD.WIDE.U32 R32, R35.reuse, 0x2, R32 ;  /* 0x0000000223207825 */ /* 0x042fe200078e0020 */
[----:B---3--:R-:W-:-:S03]  /*7990*/  IADD3 R34, P4, PT, R35, UR14, RZ ;  /* 0x0000000e23227c10 */ /* 0x008fc6000ff9e0ff */
[----:B------:R-:W-:Y:S02]  /*79a0*/  F2FP.BF16.F32.PACK_AB R39, RZ, R39 ;  /* 0x00000027ff27723e */ /* 0x000fe400000010ff */
[----:B------:R-:W-:Y:S02]  /*79b0*/  IMAD.X R35, RZ, RZ, UR15, P4 ;  /* 0x0000000fff237e24 */ /* 0x000fe4000a0e06ff */
[----:B------:R-:W-:Y:S02]  /*79c0*/  PRMT R0, R39, 0x7610, R0 ;  /* 0x0000761027007816 */ /* 0x000fe40000000000 */
[----:B------:R-:W-:-:S03]  /*79d0*/  SEL R39, RZ, 0x1, P3 ;  /* 0x00000001ff277807 */ /* 0x000fc60001800000 */
[----:B------:R0:W-:Y:S04]  /*79e0*/  STG.E.U16 desc[UR10][R32.64], R0 ;  /* 0x0000000020007986 */ /* 0x0001e8000c10150a */
[----:B------:R0:W-:Y:S02]  /*79f0*/  STG.E.U8 desc[UR10][R34.64], R39 ;  /* 0x0000002722007986 */ /* 0x0001e4000c10110a */
.L_x_6804:
[----:B------:R-:W-:Y:S05]  /*7a00*/  BSYNC.RECONVERGENT B0 ;  /* 0x0000000000007941 */ /* 0x000fea0003800200 */
.L_x_6803:
[----:B------:R-:W-:Y:S04]  /*7a10*/  BSSY.RECONVERGENT B0, `(.L_x_6805) ;  /* 0x0000013000007945 */ /* 0x000fe80003800200 */
[----:B------:R-:W-:Y:S05]  /*7a20*/  @P2 BRA `(.L_x_6806) ;  /* 0x0000000000442947 */ /* 0x000fea0003800000 */
[----:B------:R-:W4:Y:S01]  /*7a30*/  LDCU UR4, c[0x0][0x60c] ;  /* 0x0000c180ff0477ac */ /* 0x000f220008000800 */
[----:B0123--:R-:W0:Y:S01]  /*7a40*/  LDC.64 R32, c[0x0][0x458] ;  /* 0x00011600ff207b82 */ /* 0x00fe220000000a00 */
[----:B-----5:R-:W-:Y:S01]  /*7a50*/  SHF.L.U32 R0, R40, 0x10, RZ ;  /* 0x0000001028007819 */ /* 0x020fe200000006ff */
[----:B------:R-:W1:Y:S01]  /*7a60*/  LDCU UR13, c[0x0][0x4c4] ;  /* 0x00009880ff0d77ac */ /* 0x000e620008000800 */
[----:B------:R-:W2:Y:S01]  /*7a70*/  LDCU.64 UR14, c[0x0][0x530] ;  /* 0x0000a600ff0e77ac */ /* 0x000ea20008000a00 */
[C---:B----4-:R-:W-:Y:S02]  /*7a80*/  FSET.BF.LT.FTZ.AND R35, R27.reuse, UR4, PT ;  /* 0x000000041b237c0a */ /* 0x050fe4000b811000 */
[----:B------:R-:W-:-:S03]  /*7a90*/  FSETP.GEU.FTZ.AND P2, PT, R27, UR4, PT ;  /* 0x000000041b007c0b */ /* 0x000fc6000bf5e000 */
[----:B------:R-:W-:Y:S01]  /*7aa0*/  FMUL.FTZ R39, R0, R35 ;  /* 0x0000002300277220 */ /* 0x000fe20000410000 */
[----:B-1----:R-:W-:-:S03]  /*7ab0*/  IMAD R35, R48, UR13, RZ ;  /* 0x0000000d30237c24 */ /* 0x002fc6000f8e02ff */
[----:B------:R-:W-:Y:S01]  /*7ac0*/  FMUL.FTZ R39, R18, R39 ;  /* 0x0000002712277220 */ /* 0x000fe20000410000 */
[C---:B0-----:R-:W-:Y:S01]  /*7ad0*/  IMAD.WIDE.U32 R32, R35.reuse, 0x2, R32 ;  /* 0x0000000223207825 */ /* 0x041fe200078e0020 */
[----:B--2---:R-:W-:Y:S02]  /*7ae0*/  IADD3 R26, P3, PT, R35, UR14, RZ ;  /* 0x0000000e231a7c10 */ /* 0x004fe4000ff7e0ff */
[----:B------:R-:W-:Y:S02]  /*7af0*/  SEL R35, RZ, 0x1, P2 ;  /* 0x00000001ff237807 */ /* 0x000fe40001000000 */
[----:B------:R-:W-:Y:S02]  /*7b00*/  F2FP.BF16.F32.PACK_AB R39, RZ, R39 ;  /* 0x00000027ff27723e */ /* 0x000fe400000010ff */
[----:B------:R-:W-:-:S03]  /*7b10*/  IADD3.X R27, PT, PT, RZ, UR15, RZ, P3, !PT ;  /* 0x0000000fff1b7c10 */ /* 0x000fc60009ffe4ff */
[----:B------:R4:W-:Y:S04]  /*7b20*/  STG.E.U16 desc[UR10][R32.64], R39 ;  /* 0x0000002720007986 */ /* 0x0009e8000c10150a */
[----:B------:R4:W-:Y:S02]  /*7b30*/  STG.E.U8 desc[UR10][R26.64], R35 ;  /* 0x000000231a007986 */ /* 0x0009e4000c10110a */
.L_x_6806:
[----:B------:R-:W-:Y:S05]  /*7b40*/  BSYNC.RECONVERGENT B0 ;  /* 0x0000000000007941 */ /* 0x000fea0003800200 */
.L_x_6805:
[----:B------:R-:W-:Y:S04]  /*7b50*/  BSSY.RECONVERGENT B0, `(.L_x_6807) ;  /* 0x0000014000007945 */ /* 0x000fe80003800200 */
[----:B------:R-:W-:Y:S05]  /*7b60*/  @P1 BRA `(.L_x_6808) ;  /* 0x0000000000481947 */ /* 0x000fea0003800000 */
[----:B------:R-:W1:Y:S01]  /*7b70*/  LDCU UR4, c[0x0][0x60c] ;  /* 0x0000c180ff0477ac */ /* 0x000e620008000800 */
[----:B----4-:R-:W4:Y:S01]  /*7b80*/  LDC.64 R26, c[0x0][0x458] ;  /* 0x00011600ff1a7b82 */ /* 0x010f220000000a00 */
[----:B0----5:R-:W-:Y:S01]  /*7b90*/  IMAD.U32 R0, R46, 0x10000, RZ ;  /* 0x000100002e007824 */ /* 0x021fe200078e00ff */
[----:B------:R-:W0:Y:S01]  /*7ba0*/  LDCU UR13, c[0x0][0x4c4] ;  /* 0x00009880ff0d77ac */ /* 0x000e220008000800 */
[----:B------:R-:W4:Y:S01]  /*7bb0*/  LDCU.64 UR14, c[0x0][0x530] ;  /* 0x0000a600ff0e77ac */ /* 0x000f220008000a00 */
[C---:B-123--:R-:W-:Y:S02]  /*7bc0*/  FSET.BF.LT.FTZ.AND R33, R36.reuse, UR4, PT ;  /* 0x0000000424217c0a */ /* 0x04efe4000b811000 */
[----:B------:R-:W-:-:S03]  /*7bd0*/  FSETP.GEU.FTZ.AND P1, PT, R36, UR4, PT ;  /* 0x0000000424007c0b */ /* 0x000fc6000bf3e000 */
[----:B------:R-:W-:Y:S01]  /*7be0*/  FMUL.FTZ R35, R0, R33 ;  /* 0x0000002100237220 */ /* 0x000fe20000410000 */
[----:B0-----:R-:W-:-:S03]  /*7bf0*/  IMAD R33, R44, UR13, RZ ;  /* 0x0000000d2c217c24 */ /* 0x001fc6000f8e02ff */
[----:B------:R-:W-:Y:S01]  /*7c00*/  FMUL.FTZ R35, R18, R35 ;  /* 0x0000002312237220 */ /* 0x000fe20000410000 */
[C---:B----4-:R-:W-:Y:S01]  /*7c10*/  IMAD.WIDE.U32 R26, R33.reuse, 0x2, R26 ;  /* 0x00000002211a7825 */ /* 0x050fe200078e001a */
[----:B------:R-:W-:-:S03]  /*7c20*/  IADD3 R32, P2, PT, R33, UR14, RZ ;  /* 0x0000000e21207c10 */ /* 0x000fc6000ff5e0ff */
[----:B------:R-:W-:Y:S02]  /*7c30*/  F2FP.BF16.F32.PACK_AB R35, RZ, R35 ;  /* 0x00000023ff23723e */ /* 0x000fe400000010ff */
[----:B------:R-:W-:Y:S02]  /*7c40*/  IADD3.X R33, PT, PT, RZ, UR15, RZ, P2, !PT ;  /* 0x0000000fff217c10 */ /* 0x000fe400097fe4ff */
[----:B------:R-:W-:Y:S02]  /*7c50*/  PRMT R0, R35, 0x7610, R0 ;  /* 0x0000761023007816 */ /* 0x000fe40000000000 */
[----:B------:R-:W-:-:S03]  /*7c60*/  SEL R35, RZ, 0x1, P1 ;  /* 0x00000001ff237807 */ /* 0x000fc60000800000 */
[----:B------:R0:W-:Y:S04]  /*7c70*/  STG.E.U16 desc[UR10][R26.64], R0 ;  /* 0x000000001a007986 */ /* 0x0001e8000c10150a */
[----:B------:R0:W-:Y:S02]  /*7c80*/  STG.E.U8 desc[UR10][R32.64], R35 ;  /* 0x0000002320007986 */ /* 0x0001e4000c10110a */
.L_x_6808:
[----:B------:R-:W-:Y:S05]  /*7c90*/  BSYNC.RECONVERGENT B0 ;  /* 0x0000000000007941 */ /* 0x000fea0003800200 */
.L_x_6807:
[----:B------:R-:W-:Y:S05]  /*7ca0*/  @P0 BRA `(.L_x_6809) ;  /* 0x0000000000480947 */ /* 0x000fea0003800000 */
[----:B------:R-:W1:Y:S01]  /*7cb0*/  LDCU UR4, c[0x0][0x60c] ;  /* 0x0000c180ff0477ac */ /* 0x000e620008000800 */
[----:B0---4-:R-:W0:Y:S01]  /*7cc0*/  LDC.64 R26, c[0x0][0x458] ;  /* 0x00011600ff1a7b82 */ /* 0x011e220000000a00 */
[----:B-----5:R-:W-:Y:S01]  /*7cd0*/  SHF.L.U32 R0, R41, 0x10, RZ ;  /* 0x0000001029007819 */ /* 0x020fe200000006ff */
[----:B------:R-:W4:Y:S01]  /*7ce0*/  LDCU UR13, c[0x0][0x4c4] ;  /* 0x00009880ff0d77ac */ /* 0x000f220008000800 */
[----:B------:R-:W0:Y:S01]  /*7cf0*/  LDCU.64 UR14, c[0x0][0x530] ;  /* 0x0000a600ff0e77ac */ /* 0x000e220008000a00 */
[C---:B-123--:R-:W-:Y:S02]  /*7d00*/  FSET.BF.LT.FTZ.AND R33, R37.reuse, UR4, PT ;  /* 0x0000000425217c0a */ /* 0x04efe4000b811000 */
[----:B------:R-:W-:-:S03]  /*7d10*/  FSETP.GEU.FTZ.AND P0, PT, R37, UR4, PT ;  /* 0x0000000425007c0b */ /* 0x000fc6000bf1e000 */
[----:B------:R-:W-:Y:S01]  /*7d20*/  FMUL.FTZ R35, R0, R33 ;  /* 0x0000002100237220 */ /* 0x000fe20000410000 */
[----:B----4-:R-:W-:-:S03]  /*7d30*/  IMAD R33, R42, UR13, RZ ;  /* 0x0000000d2a217c24 */ /* 0x010fc6000f8e02ff */
[----:B------:R-:W-:Y:S01]  /*7d40*/  FMUL.FTZ R35, R18, R35 ;  /* 0x0000002312237220 */ /* 0x000fe20000410000 */
[C---:B0-----:R-:W-:Y:S01]  /*7d50*/  IMAD.WIDE.U32 R26, R33.reuse, 0x2, R26 ;  /* 0x00000002211a7825 */ /* 0x041fe200078e001a */
[----:B------:R-:W-:-:S03]  /*7d60*/  IADD3 R32, P1, PT, R33, UR14, RZ ;  /* 0x0000000e21207c10 */ /* 0x000fc6000ff3e0ff */
[----:B------:R-:W-:Y:S02]  /*7d70*/  F2FP.BF16.F32.PACK_AB R35, RZ, R35 ;  /* 0x00000023ff23723e */ /* 0x000fe400000010ff */
[----:B------:R-:W-:Y:S02]  /*7d80*/  IMAD.X R33, RZ, RZ, UR15, P1 ;  /* 0x0000000fff217e24 */ /* 0x000fe400088e06ff */
[----:B------:R-:W-:Y:S02]  /*7d90*/  PRMT R0, R35, 0x7610, R0 ;  /* 0x0000761023007816 */ /* 0x000fe40000000000 */
[----:B------:R-:W-:-:S03]  /*7da0*/  SEL R35, RZ, 0x1, P0 ;  /* 0x00000001ff237807 */ /* 0x000fc60000000000 */
[----:B------:R0:W-:Y:S04]  /*7db0*/  STG.E.U16 desc[UR10][R26.64], R0 ;  /* 0x000000001a007986 */ /* 0x0001e8000c10150a */
[----:B------:R0:W-:Y:S02]  /*7dc0*/  STG.E.U8 desc[UR10][R32.64], R35 ;  /* 0x0000002320007986 */ /* 0x0001e4000c10110a */
.L_x_6809:
[----:B0-----:R-:W-:Y:S01]  /*7dd0*/  IADD3 R0, PT, PT, R17, R42, RZ ;  /* 0x0000002a11007210 */ /* 0x001fe20007ffe0ff */
[----:B------:R-:W-:Y:S05]  /*7de0*/  WARPSYNC.ALL ;  /* 0x0000000000007948 */ /* 0x000fea0003800000 */
[----:B------:R-:W-:Y:S01]  /*7df0*/  BAR.SYNC.DEFER_BLOCKING 0x0 ;  /* 0x0000000000007b1d */ /* 0x000fe20000010000 */
[----:B------:R-:W-:Y:S01]  /*7e00*/  ISETP.GE.U32.AND P0, PT, R0, R19, PT ;  /* 0x000000130000720c */ /* 0x000fe20003f06070 */
[----:B------:R-:W-:Y:S01]  /*7e10*/  IMAD.MOV.U32 R34, RZ, RZ, R24 ;  /* 0x000000ffff227224 */ /* 0x000fe200078e0018 */
[----:B------:R-:W-:Y:S02]  /*7e20*/  MOV R36, R30 ;  /* 0x0000001e00247202 */ /* 0x000fe40000000f00 */
[----:B----4-:R-:W-:-:S09]  /*7e30*/  MOV R35, R25 ;  /* 0x0000001900237202 */ /* 0x010fd20000000f00 */
[----:B------:R-:W-:Y:S05]  /*7e40*/  @!P0 BRA `(.L_x_6810) ;  /* 0xffffff8800c08947 */ /* 0x000fea000383ffff */
[----:B------:R-:W-:Y:S05]  /*7e50*/  EXIT ;  /* 0x000000000000794d */ /* 0x000fea0003800000 */
        .weak           $__internal_109_$__cuda_sm20_dblrcp_rn_slowpath_v3
        .type           $__internal_109_$__cuda_sm20_dblrcp_rn_slowpath_v3,@function
        .size           $__internal_109_$__cuda_sm20_dblrcp_rn_slowpath_v3,(.L_x_14242 - $__internal_109_$__cuda_sm20_dblrcp_rn_slowpath_v3)
$__internal_109_$__cuda_sm20_dblrcp_rn_slowpath_v3:
        /* <DEDUP_REMOVED lines=23> */
.L_x_6813:
        /* <DEDUP_REMOVED lines=10> */
.L_x_6811:
[----:B------:R-:W-:Y:S02]  /*8070*/  LOP3.LUT R27, R19, 0x80000, RZ, 0xfc, !PT ;  /* 0x00080000131b7812 */ /* 0x000fe400078efcff */
[----:B------:R-:W-:-:S07]  /*8080*/  MOV R26, R18 ;  /* 0x00000012001a7202 */ /* 0x000fce0000000f00 */
.L_x_6812:
[----:B------:R-:W-:-:S04]  /*8090*/  MOV R25, 0x0 ;  /* 0x0000000000197802 */ /* 0x000fc80000000f00 */
[----:B------:R-:W-:Y:S05]  /*80a0*/  RET.REL.NODEC R24 `(_ZN2at6native43_GLOBAL__N__7cc8d1ed_10_Dropout_cu_0e96ed3820fused_dropout_kernelIN3c108BFloat16EfjLin1ELi1EbEEvNS_4cuda6detail10TensorInfoIKT_T1_EENS7_IS8_SA_EENS7_IT4_SA_EESA_T0_NS_15PhiloxCudaStateE) ;  /* 0xffffff7c18d47950 */ /* 0x000fea0003c3ffff */
.L_x_6814:
        /* <DEDUP_REMOVED lines=13> */
.L_x_14242:


//--------------------- .text._ZN2at6native43_GLOBAL__N__7cc8d1ed_10_Dropout_cu_0e96ed3820fused_dropout_kernelIN3c108BFloat16EfjLi1ELi1EbEEvNS_4cuda6detail10TensorInfoIKT_T1_EENS7_IS8_SA_EENS7_IT4_SA_EESA_T0_NS_15PhiloxCudaStateE --------------------------
	.section	.text._ZN2at6native43_GLOBAL__N__7cc8d1ed_10_Dropout_cu_0e96ed3820fused_dropout_kernelIN3c108BFloat16EfjLi1ELi1EbEEvNS_4cuda6detail10TensorInfoIKT_T1_EENS7_IS8_SA_EENS7_IT4_SA_EESA_T0_NS_15PhiloxCudaStateE,"ax",@progbits
	.align	128
.text._ZN2at6native43_GLOBAL__N__7cc8d1ed_10_Dropout_cu_0e96ed3820fused_dropout_kernelIN3c108BFloat16EfjLi1ELi1EbEEvNS_4cuda6detail10TensorInfoIKT_T1_EENS7_IS8_SA_EENS7_IT4_SA_EESA_T0_NS_15PhiloxCudaStateE:
        .type           _ZN2at6native43_GLOBAL__N__7cc8d1ed_10_Dropout_cu_0e96ed3820fused_dropout_kernelIN3c108BFloat16EfjLi1ELi1EbEEvNS_4cuda6detail10TensorInfoIKT_T1_EENS7_IS8_SA_EENS7_IT4_SA_EESA_T0_NS_15PhiloxCudaStateE,@function
        .size           _ZN2at6native43_GLOBAL__N__7cc8d1ed_10_Dropout_cu_0e96ed3820fused_dropout_kernelIN3c108BFloat16EfjLi1ELi1EbEEvNS_4cuda6detail10TensorInfoIKT_T1_EENS7_IS8_SA_EENS7_IT4_SA_EESA_T0_NS_15PhiloxCudaStateE,(.L_x_14244 - _ZN2at6native43_GLOBAL__N__7cc8d1ed_10_Dropout_cu_0e96ed3820fused_dropout_kernelIN3c108BFloat16EfjLi1ELi1EbEEvNS_4cuda6detail10TensorInfoIKT_T1_EENS7_IS8_SA_EENS7_IT4_SA_EESA_T0_NS_15PhiloxCudaStateE)
        .other          _ZN2at6native43_GLOBAL__N__7cc8d1ed_10_Dropout_cu_0e96ed3820fused_dropout_kernelIN3c108BFloat16EfjLi1ELi1EbEEvNS_4cuda6detail10TensorInfoIKT_T1_EENS7_IS8_SA_EENS7_IT4_SA_EESA_T0_NS_15PhiloxCudaStateE,@"STO_CUDA_ENTRY STV_DEFAULT"
_ZN2at6native43_GLOBAL__N__7cc8d1ed_10_Dropout_cu_0e96ed3820fused_dropout_kernelIN3c108BFloat16EfjLi1ELi1EbEEvNS_4cuda6detail10TensorInfoIKT_T1_EENS7_IS8_SA_EENS7_IT4_SA_EESA_T0_NS_15PhiloxCudaStateE:
        /* <DEDUP_REMOVED lines=22> */
[----:B------:R-:W-:-:S06]  /*0160*/  VIADD R36, R31, 0x300402 ;  /* 0x003004021f247836 */ /* 0x000fcc0000000000 */
[----:B0-----:R-:W-:-:S08]  /*0170*/  DFMA R28, -R30, R36, 1 ;  /* 0x3ff000001e1c742b */ /* 0x001fd00000000124 */
[----:B------:R-:W-:Y:S01]  /*0180*/  DFMA R28, R28, R28, R28 ;  /* 0x0000001c1c1c722b */ /* 0x000fe2000000001c */
[----:B-1----:R-:W-:-:S05]  /*0190*/  @P0 IADD3 R42, P1, PT, R2, R7, RZ ;  /* 0x00000007022a0210 */ /* 0x002fca0007f3e0ff */
[----:B------:R-:W-:Y:S01]  /*01a0*/  @P0 IMAD.X R43, RZ, RZ, R3, P1 ;  /* 0x000000ffff2b0224 */ /* 0x000fe200008e0603 */
[----:B------:R-:W-:Y:S01]  /*01b0*/  FSETP.GEU.AND P0, PT, |R36|, 5.8789094863358348022e-39, PT ;  /* 0x004004022400780b */ /* 0x000fe20003f0e200 */
[----:B----4-:R-:W-:-:S03]  /*01c0*/  IMAD R3, R39, UR4, R0 ;  /* 0x0000000427037c24 */ /* 0x010fc6000f8e0200 */
[--C-:B------:R-:W-:Y:S01]  /*01d0*/  SHF.R.U64 R4, R42, 0x2, R43.reuse ;  /* 0x000000022a047819 */ /* 0x100fe2000000122b */
[----:B------:R-:W-:Y:S01]  /*01e0*/  IMAD.WIDE.U32 R10, R3, -0x326172a9, RZ ;  /* 0xcd9e8d57030a7825 */ /* 0x000fe200078e00ff */
[----:B------:R-:W-:Y:S02]  /*01f0*/  SHF.R.U32.HI R5, RZ, 0x2, R43 ;  /* 0x00000002ff057819 */ /* 0x000fe4000001162b */
[----:B--2---:R-:W-:Y:S01]  /*0200*/  IADD3 R6, PT, PT, R25, -0x4498517b, RZ ;  /* 0xbb67ae8519067810 */ /* 0x004fe20007ffe0ff */
[----:B------:R-:W-:Y:S01]  /*0210*/  IMAD.WIDE.U32 R8, R4, -0x2daee0ad, RZ ;  /* 0xd2511f5304087825 */ /* 0x000fe200078e00ff */
[----:B------:R-:W-:Y:S02]  /*0220*/  LOP3.LUT R12, R5, R11, R24, 0x96, !PT ;  /* 0x0000000b050c7212 */ /* 0x000fe400078e9618 */
[----:B------:R-:W-:Y:S01]  /*0230*/  IADD3 R38, PT, PT, R25, -0x695add53, RZ ;  /* 0x96a522ad19267810 */ /* 0x000fe20007ffe0ff */
        /* <DEDUP_REMOVED lines=17> */
[C---:B------:R-:W-:Y:S01]  /*0350*/  IADD3 R15, PT, PT, R24.reuse, 0x1715609d, RZ ;  /* 0x1715609d180f7810 */ /* 0x040fe20007ffe0ff */
[----:B------:R-:W-:Y:S02]  /*0360*/  VIADD R11, R24, 0xdaa66d2b ;  /* 0xdaa66d2b180b7836 */ /* 0x000fe40000000000 */
[----:B------:R-:W-:-:S03]  /*0370*/  IMAD.WIDE.U32 R22, R22, -0x326172a9, RZ ;  /* 0xcd9e8d5716167825 */ /* 0x000fc600078e00ff */
[----:B------:R-:W-:Y:S01]  /*0380*/  LOP3.LUT R16, R11, R18, R21, 0x96, !PT ;  /* 0x000000120b107212 */ /* 0x000fe200078e9615 */
[----:B------:R-:W-:Y:S01]  /*0390*/  VIADD R13, R25, 0xed9eba14 ;  /* 0xed9eba14190d7836 */ /* 0x000fe20000000000 */
[----:B------:R-:W-:-:S03]  /*03a0*/  LOP3.LUT R18, R12, R20, R23, 0x96, !PT ;  /* 0x000000140c127212 */ /* 0x000fc600078e9617 */
[----:B------:R-:W-:-:S04]  /*03b0*/  IMAD.WIDE.U32 R16, R16, -0x2daee0ad, RZ ;  /* 0xd2511f5310107825 */ /* 0x000fc800078e00ff */
[----:B------:R-:W-:Y:S01]  /*03c0*/  IMAD.WIDE.U32 R18, R18, -0x2daee0ad, RZ ;  /* 0xd2511f5312127825 */ /* 0x000fe200078e00ff */
[----:B------:R-:W-:Y:S02]  /*03d0*/  LOP3.LUT R32, R13, R14, R17, 0x96, !PT ;  /* 0x0000000e0d207212 */ /* 0x000fe400078e9611 */
[C---:B------:R-:W-:Y:S01]  /*03e0*/  IADD3 R17, PT, PT, R25.reuse, 0x646e171e, RZ ;  /* 0x646e171e19117810 */ /* 0x040fe20007ffe0ff */
[----:B------:R-:W-:Y:S02]  /*03f0*/  VIADD R14, R25, 0xa9066899 ;  /* 0xa9066899190e7836 */ /* 0x000fe40000000000 */
[----:B------:R-:W-:-:S03]  /*0400*/  IMAD.WIDE.U32 R32, R32, -0x326172a9, RZ ;  /* 0xcd9e8d5720207825 */ /* 0x000fc600078e00ff */
[----:B------:R-:W-:Y:S01]  /*0410*/  LOP3.LUT R20, R14, R16, R19, 0x96, !PT ;  /* 0x000000100e147212 */ /* 0x000fe200078e9613 */
        /* <DEDUP_REMOVED lines=8> */
[----:B------:R-:W-:-:S04]  /*04a0*/  IMAD.WIDE.U32 R40, R40, -0x2daee0ad, RZ ;  /* 0xd2511f5328287825 */ /* 0x000fc800078e00ff */
[----:B------:R-:W-:Y:S02]  /*04b0*/  VIADD R18, R25, 0x1fd5c5a3 ;  /* 0x1fd5c5a319127836 */ /* 0x000fe40000000000 */
[----:B------:R-:W-:-:S03]  /*04c0*/  IMAD.WIDE.U32 R22, R22, -0x326172a9, RZ ;  /* 0xcd9e8d5716167825 */ /* 0x000fc600078e00ff */
[----:B------:R-:W-:Y:S01]  /*04d0*/  LOP3.LUT R0, R18, R26, R41, 0x96, !PT ;  /* 0x0000001a12007212 */ /* 0x000fe200078e9629 */
[----:B------:R-:W-:Y:S01]  /*04e0*/  DFMA R26, R36, R28, R36 ;  /* 0x0000001c241a722b */ /* 0x000fe20000000024 */
[----:B------:R-:W-:Y:S01]  /*04f0*/  LOP3.LUT R32, R19, R20, R23, 0x96, !PT ;  /* 0x0000001413207212 */ /* 0x000fe200078e9617 */
[C---:B------:R-:W-:Y:S01]  /*0500*/  VIADD R23, R24.reuse, 0x8ff34781 ;  /* 0x8ff3478118177836 */ /* 0x040fe20000000000 */
[----:B------:R-:W-:Y:S01]  /*0510*/  IADD3 R20, PT, PT, R24, -0xe443238, RZ ;  /* 0xf1bbcdc818147810 */ /* 0x000fe20007ffe0ff */
        /* <DEDUP_REMOVED lines=14> */
[----:B------:R-:W-:Y:S05]  /*0600*/  CALL.REL.NOINC `($__internal_110_$__cuda_sm20_dblrcp_rn_slowpath_v3) ;  /* 0x0000000c00887944 */ /* 0x000fea0003c00000 */
[----:B------:R-:W-:Y:S01]  /*0610*/  IMAD.MOV.U32 R26, RZ, RZ, R32 ;  /* 0x000000ffff1a7224 */ /* 0x000fe200078e0020 */
[----:B------:R-:W-:-:S07]  /*0620*/  MOV R27, R33 ;  /* 0x00000021001b7202 */ /* 0x000fce0000000f00 */
.L_x_6815:
[----:B------:R-:W0:Y:S01]  /*0630*/  LDCU UR4, c[0x0][0x370] ;  /* 0x00006e00ff0477ac */ /* 0x000e220008000800 */
[----:B------:R1:W2:Y:S01]  /*0640*/  F2F.F32.F64 R41, R26 ;  /* 0x0000001a00297310 */ /* 0x0002a20000301000 */
[----:B------:R-:W-:Y:S01]  /*0650*/  UMOV UR5, 0x380fffff ;  /* 0x380fffff00057882 */ /* 0x000fe20000000000 */
[----:B0-----:R-:W-:Y:S01]  /*0660*/  IMAD R39, R39, UR4, RZ ;  /* 0x0000000427277c24 */ /* 0x001fe2000f8e02ff */
[----:B------:R-:W0:Y:S03]  /*0670*/  LDCU UR4, c[0x0][0x608] ;  /* 0x0000c100ff0477ac */ /* 0x000e260008000800 */
[----:B------:R-:W-:-:S04]  /*0680*/  IMAD.SHL.U32 R40, R39, 0x4, RZ ;  /* 0x0000000427287824 */ /* 0x000fc800078e00ff */
[----:B------:R-:W3:Y:S01]  /*0690*/  I2F.U32.RP R0, R40 ;  /* 0x0000002800007306 */ /* 0x000ee20000209000 */
[----:B------:R-:W-:Y:S02]  /*06a0*/  IADD3 R33, PT, PT, RZ, -R40, RZ ;  /* 0x80000028ff217210 */ /* 0x000fe40007ffe0ff */
[----:B------:R-:W-:Y:S01]  /*06b0*/  ISETP.NE.U32.AND P2, PT, R40, RZ, PT ;  /* 0x000000ff2800720c */ /* 0x000fe20003f45070 */
[----:B0-----:R-:W-:-:S04]  /*06c0*/  UIADD3 UR4, UPT, UPT, UR4, -0x1, URZ ;  /* 0xffffffff04047890 */ /* 0x001fc8000fffe0ff */
[----:B---3--:R-:W0:Y:S02]  /*06d0*/  MUFU.RCP R0, R0 ;  /* 0x0000000000007308 */ /* 0x008e240000001000 */
[----:B0-----:R-:W-:-:S06]  /*06e0*/  VIADD R30, R0, 0xffffffe ;  /* 0x0ffffffe001e7836 */ /* 0x001fcc0000000000 */
[----:B------:R0:W3:Y:S02]  /*06f0*/  F2I.FTZ.U32.TRUNC.NTZ R31, R30 ;  /* 0x0000001e001f7305 */ /* 0x0000e4000021f000 */
[----:B0-----:R-:W-:Y:S02]  /*0700*/  IMAD.MOV.U32 R30, RZ, RZ, RZ ;  /* 0x000000ffff1e7224 */ /* 0x001fe400078e00ff */
[----:B---3--:R-:W-:-:S04]  /*0710*/  IMAD R33, R33, R31, RZ ;  /* 0x0000001f21217224 */ /* 0x008fc800078e02ff */
        /* <DEDUP_REMOVED lines=10> */
[----:B------:R-:W-:Y:S01]  /*07c0*/  @P1 VIADD R31, R31, 0x1 ;  /* 0x000000011f1f1836 */ /* 0x000fe20000000000 */
[----:B------:R-:W-:-:S05]  /*07d0*/  @!P2 LOP3.LUT R31, RZ, R40, RZ, 0x33, !PT ;  /* 0x00000028ff1fa212 */ /* 0x000fca00078e33ff */
[----:B------:R-:W-:-:S05]  /*07e0*/  IMAD R40, R40, R31, R40 ;  /* 0x0000001f28287224 */ /* 0x000fca00078e0228 */
[----:B------:R-:W-:-:S13]  /*07f0*/  ISETP.GE.U32.AND P1, PT, R3, R40, PT ;  /* 0x000000280300720c */ /* 0x000fda0003f26070 */
[----:B-12---:R-:W-:Y:S05]  /*0800*/  @P1 EXIT ;  /* 0x000000000000194d */ /* 0x006fea0003800000 */
[----:B------:R-:W0:Y:S01]  /*0810*/  LDC.64 R26, c[0x0][0x458] ;  /* 0x00011600ff1a7b82 */ /* 0x000e220000000a00 */
[----:B------:R-:W-:Y:S01]  /*0820*/  @!P0 FMUL R41, R41, 1.175494350822287508e-38 ;  /* 0x0080000029298820 */ /* 0x000fe20000400000 */
[----:B------:R-:W-:Y:S01]  /*0830*/  IMAD R53, R53, -0x326172a9, RZ ;  /* 0xcd9e8d5735357824 */ /* 0x000fe200078e02ff */
[----:B------:R-:W-:Y:S01]  /*0840*/  LOP3.LUT R0, R29, R38, RZ, 0x3c, !PT ;  /* 0x000000261d007212 */ /* 0x000fe200078e3cff */
[----:B------:R-:W-:Y:S01]  /*0850*/  IMAD.MOV.U32 R44, RZ, RZ, R3 ;  /* 0x000000ffff2c7224 */ /* 0x000fe200078e0003 */
[----:B------:R-:W-:Y:S01]  /*0860*/  LOP3.LUT R42, R42, 0x3, RZ, 0xc0, !PT ;  /* 0x000000032a2a7812 */ /* 0x000fe200078ec0ff */
[----:B------:R-:W1:Y:S01]  /*0870*/  LDCU UR10, c[0x0][0x60c] ;  /* 0x0000c180ff0a77ac */ /* 0x000e620008000800 */
[----:B------:R-:W-:Y:S01]  /*0880*/  MOV R43, RZ ;  /* 0x000000ff002b7202 */ /* 0x000fe20000000f00 */
[----:B------:R-:W2:Y:S01]  /*0890*/  LDCU UR4, c[0x0][0x4c4] ;  /* 0x00009880ff0477ac */ /* 0x000ea20008000800 */
[----:B------:R-:W3:Y:S01]  /*08a0*/  LDCU UR5, c[0x0][0x608] ;  /* 0x0000c100ff0577ac */ /* 0x000ee20008000800 */
[----:B------:R-:W4:Y:S04]  /*08b0*/  LDCU.64 UR8, c[0x0][0x530] ;  /* 0x0000a600ff0877ac */ /* 0x000f280008000a00 */
.L_x_6827:
[----:B------:R-:W-:Y:S01]  /*08c0*/  VIADD R4, R4, 0x1 ;  /* 0x0000000104047836 */ /* 0x000fe20000000000 */
[----:B------:R-:W-:Y:S03]  /*08d0*/  BSSY.RECONVERGENT B0, `(.L_x_6816) ;  /* 0x000000c000007945 */ /* 0x000fe60003800200 */
[C---:B0-----:R-:W-:Y:S01]  /*08e0*/  IMAD.WIDE.U32 R34, R4.reuse, -0x2daee0ad, RZ ;  /* 0xd2511f5304227825 */ /* 0x041fe200078e00ff */
        /* <DEDUP_REMOVED lines=10> */
.L_x_6817:
[----:B-1234-:R-:W-:Y:S05]  /*0990*/  BSYNC.RECONVERGENT B0 ;  /* 0x0000000000007941 */ /* 0x01efea0003800200 */
.L_x_6816:
        /* <DEDUP_REMOVED lines=51> */
.L_x_6818:
        /* <DEDUP_REMOVED lines=9> */
.L_x_6819:
[----:B------:R-:W-:Y:S02]  /*0d60*/  ISETP.GE.U32.AND P3, PT, R3, UR5, PT ;  /* 0x0000000503007c0c */ /* 0x000fe4000bf66070 */
[----:B------:R-:W-:-:S04]  /*0d70*/  IADD3 R48, PT, PT, R39, R3, RZ ;  /* 0x0000000327307210 */ /* 0x000fc80007ffe0ff */
[----:B------:R-:W-:Y:S01]  /*0d80*/  ISETP.GE.U32.AND P2, PT, R48, UR5, PT ;  /* 0x0000000530007c0c */ /* 0x000fe2000bf46070 */
[----:B------:R-:W-:-:S05]  /*0d90*/  IMAD.IADD R2, R39, 0x1, R48 ;  /* 0x0000000127027824 */ /* 0x000fca00078e0230 */
[----:B------:R-:W-:Y:S01]  /*0da0*/  IADD3 R0, PT, PT, R39, R2, RZ ;  /* 0x0000000227007210 */ /* 0x000fe20007ffe0ff */
[----:B------:R-:W1:Y:S01]  /*0db0*/  @!P3 LDC R32, c[0x0][0x3ec] ;  /* 0x0000fb00ff20bb82 */ /* 0x000e620000000800 */
[----:B------:R-:W-:Y:S02]  /*0dc0*/  ISETP.GE.U32.AND P1, PT, R2, UR5, PT ;  /* 0x0000000502007c0c */ /* 0x000fe4000bf26070 */
[----:B------:R-:W-:-:S05]  /*0dd0*/  ISETP.GE.U32.AND P0, PT, R0, UR5, PT ;  /* 0x0000000500007c0c */ /* 0x000fca000bf06070 */
[----:B------:R-:W2:Y:S08]  /*0de0*/  @!P3 LDC.64 R30, c[0x0][0x380] ;  /* 0x0000e000ff1ebb82 */ /* 0x000eb00000000a00 */
[----:B------:R-:W3:Y:S01]  /*0df0*/  @!P2 LDC R61, c[0x0][0x3ec] ;  /* 0x0000fb00ff3dab82 */ /* 0x000ee20000000800 */
[----:B-1----:R-:W-:-:S07]  /*0e00*/  @!P3 IMAD R33, R3, R32, RZ ;  /* 0x000000200321b224 */ /* 0x002fce00078e02ff */
[----:B------:R-:W1:Y:S01]  /*0e10*/  @!P1 LDC R59, c[0x0][0x3ec] ;  /* 0x0000fb00ff3b9b82 */ /* 0x000e620000000800 */
[----:B--2---:R-:W-:-:S07]  /*0e20*/  @!P3 IMAD.WIDE.U32 R30, R33, 0x2, R30 ;  /* 0x00000002211eb825 */ /* 0x004fce00078e001e */
[----:B------:R-:W2:Y:S01]  /*0e30*/  @!P0 LDC R57, c[0x0][0x3ec] ;  /* 0x0000fb00ff398b82 */ /* 0x000ea20000000800 */
[----:B------:R4:W5:Y:S01]  /*0e40*/  @!P3 LDG.E.U16 R49, desc[UR6][R30.64] ;  /* 0x000000061e31b981 */ /* 0x000962000c1e1500 */
[----:B---3--:R-:W-:-:S06]  /*0e50*/  @!P2 IMAD R61, R48, R61, RZ ;  /* 0x0000003d303da224 */ /* 0x008fcc00078e02ff */
[----:B------:R-:W3:Y:S08]  /*0e60*/  @!P2 LDC.64 R32, c[0x0][0x380] ;  /* 0x0000e000ff20ab82 */ /* 0x000ef00000000a00 */
[----:B------:R-:W0:Y:S01]  /*0e70*/  @!P1 LDC.64 R36, c[0x0][0x380] ;  /* 0x0000e000ff249b82 */ /* 0x000e220000000a00 */
[----:B-1----:R-:W-:-:S07]  /*0e80*/  @!P1 IMAD R59, R2, R59, RZ ;  /* 0x0000003b023b9224 */ /* 0x002fce00078e02ff */
[----:B------:R-:W1:Y:S01]  /*0e90*/  @!P0 LDC.64 R34, c[0x0][0x380] ;  /* 0x0000e000ff228b82 */ /* 0x000e620000000a00 */
[----:B--2---:R-:W-:Y:S02]  /*0ea0*/  @!P0 IMAD R57, R0, R57, RZ ;  /* 0x0000003900398224 */ /* 0x004fe400078e02ff */
[----:B---3--:R-:W-:-:S05]  /*0eb0*/  @!P2 IMAD.WIDE.U32 R32, R61, 0x2, R32 ;  /* 0x000000023d20a825 */ /* 0x008fca00078e0020 */
[----:B------:R4:W5:Y:S01]  /*0ec0*/  @!P2 LDG.E.U16 R50, desc[UR6][R32.64] ;  /* 0x000000062032a981 */ /* 0x000962000c1e1500 */
[----:B0-----:R-:W-:-:S05]  /*0ed0*/  @!P1 IMAD.WIDE.U32 R36, R59, 0x2, R36 ;  /* 0x000000023b249825 */ /* 0x001fca00078e0024 */
[----:B------:R4:W5:Y:S01]  /*0ee0*/  @!P1 LDG.E.U16 R51, desc[UR6][R36.64] ;  /* 0x0000000624339981 */ /* 0x000962000c1e1500 */
[----:B-1----:R-:W-:-:S05]  /*0ef0*/  @!P0 IMAD.WIDE.U32 R34, R57, 0x2, R34 ;  /* 0x0000000239228825 */ /* 0x002fca00078e0022 */
        /* <DEDUP_REMOVED lines=8> */
[C---:B----4-:R-:W-:Y:S01]  /*0f80*/  FSET.BF.LT.FTZ.AND R31, R58.reuse, UR10, PT ;  /* 0x0000000a3a1f7c0a */ /* 0x050fe2000b811000 */
[----:B------:R-:W-:Y:S01]  /*0f90*/  IMAD R33, R3, UR4, RZ ;  /* 0x0000000403217c24 */ /* 0x000fe2000f8e02ff */
[----:B-----5:R-:W-:Y:S02]  /*0fa0*/  SHF.L.U32 R30, R49, 0x10, RZ ;  /* 0x00000010311e7819 */ /* 0x020fe400000006ff */
[----:B------:R-:W-:-:S03]  /*0fb0*/  FSETP.GEU.FTZ.AND P3, PT, R58, UR10, PT ;  /* 0x0000000a3a007c0b */ /* 0x000fc6000bf7e000 */
[----:B------:R-:W-:-:S04]  /*0fc0*/  FMUL.FTZ R30, R30, R31 ;  /* 0x0000001f1e1e7220 */ /* 0x000fc80000410000 */
[----:B------:R-:W-:Y:S01]  /*0fd0*/  FMUL.FTZ R3, R41, R30 ;  /* 0x0000001e29037220 */ /* 0x000fe20000410000 */
[C---:B------:R-:W-:Y:S01]  /*0fe0*/  IADD3 R30, P4, PT, R33.reuse, UR8, RZ ;  /* 0x00000008211e7c10 */ /* 0x040fe2000ff9e0ff */
[----:B------:R-:W-:-:S03]  /*0ff0*/  IMAD.WIDE.U32 R32, R33, 0x2, R26 ;  /* 0x0000000221207825 */ /* 0x000fc600078e001a */
[----:B------:R-:W-:Y:S01]  /*1000*/  F2FP.BF16.F32.PACK_AB R3, RZ, R3 ;  /* 0x00000003ff03723e */ /* 0x000fe200000010ff */
[----:B------:R-:W-:-:S03]  /*1010*/  IMAD.X R31, RZ, RZ, UR9, P4 ;  /* 0x00000009ff1f7e24 */ /* 0x000fc6000a0e06ff */
[----:B------:R-:W-:Y:S02]  /*1020*/  PRMT R34, R3, 0x7610, R34 ;  /* 0x0000761003227816 */ /* 0x000fe40000000022 */
[----:B------:R-:W-:-:S03]  /*1030*/  SEL R3, RZ, 0x1, P3 ;  /* 0x00000001ff037807 */ /* 0x000fc60001800000 */
[----:B------:R0:W-:Y:S04]  /*1040*/  STG.E.U16 desc[UR6][R32.64], R34 ;  /* 0x0000002220007986 */ /* 0x0001e8000c101506 */
[----:B------:R0:W-:Y:S02]  /*1050*/  STG.E.U8 desc[UR6][R30.64], R3 ;  /* 0x000000031e007986 */ /* 0x0001e4000c101106 */
.L_x_6821:
[----:B------:R-:W-:Y:S05]  /*1060*/  BSYNC.RECONVERGENT B0 ;  /* 0x0000000000007941 */ /* 0x000fea0003800200 */
.L_x_6820:
[----:B------:R-:W-:Y:S01]  /*1070*/  BSSY.RECONVERGENT B0, `(.L_x_6822) ;  /* 0x0000013000007945 */ /* 0x000fe20003800200 */
[----:B0---4-:R-:W-:Y:S01]  /*1080*/  I2FP.F32.U32 R34, R47 ;  /* 0x0000002f00227245 */ /* 0x011fe20000201000 */
[-C--:B------:R-:W-:Y:S01]  /*1090*/  FFMA.FTZ R3, R54, R55.reuse, 1.1641532182693481445e-10 ;  /* 0x2f00000036037423 */ /* 0x080fe20000010037 */
[----:B------:R-:W-:Y:S01]  /*10a0*/  FFMA.FTZ R56, R56, R55, 1.1641532182693481445e-10 ;  /* 0x2f00000038387423 */ /* 0x000fe20000010037 */
[----:B------:R-:W-:Y:S06]  /*10b0*/  @P2 BRA `(.L_x_6823) ;  /* 0x0000000000382947 */ /* 0x000fec0003800000 */
[----:B------:R-:W-:Y:S01]  /*10c0*/  FSET.BF.LT.FTZ.AND R31, R56, UR10, PT ;  /* 0x0000000a381f7c0a */ /* 0x000fe2000b811000 */
        /* <DEDUP_REMOVED lines=13> */
.L_x_6823:
[----:B------:R-:W-:Y:S05]  /*11a0*/  BSYNC.RECONVERGENT B0 ;  /* 0x0000000000007941 */ /* 0x000fea0003800200 */
.L_x_6822:
[----:B------:R-:W-:Y:S04]  /*11b0*/  BSSY.RECONVERGENT B0, `(.L_x_6824) ;  /* 0x000000f000007945 */ /* 0x000fe80003800200 */
[----:B------:R-:W-:Y:S05]  /*11c0*/  @P1 BRA `(.L_x_6825) ;  /* 0x0000000000341947 */ /* 0x000fea0003800000 */
[----:B0-----:R-:W-:Y:S02]  /*11d0*/  FSET.BF.LT.FTZ.AND R31, R3, UR10, PT ;  /* 0x0000000a031f7c0a */ /* 0x001fe4000b811000 */
[----:B-----5:R-:W-:Y:S02]  /*11e0*/  SHF.L.U32 R30, R51, 0x10, RZ ;  /* 0x00000010331e7819 */ /* 0x020fe400000006ff */
[----:B------:R-:W-:-:S03]  /*11f0*/  FSETP.GEU.FTZ.AND P1, PT, R3, UR10, PT ;  /* 0x0000000a03007c0b */ /* 0x000fc6000bf3e000 */
[----:B------:R-:W-:Y:S01]  /*1200*/  FMUL.FTZ R30, R30, R31 ;  /* 0x0000001f1e1e7220 */ /* 0x000fe20000410000 */
[----:B------:R-:W-:Y:S01]  /*1210*/  IMAD R31, R2, UR4, RZ ;  /* 0x00000004021f7c24 */ /* 0x000fe2000f8e02ff */
[----:B------:R-:W-:Y:S02]  /*1220*/  SEL R33, RZ, 0x1, P1 ;  /* 0x00000001ff217807 */ /* 0x000fe40000800000 */
[----:B------:R-:W-:Y:S02]  /*1230*/  FMUL.FTZ R30, R41, R30 ;  /* 0x0000001e291e7220 */ /* 0x000fe40000410000 */
[----:B------:R-:W-:-:S03]  /*1240*/  IADD3 R2, P2, PT, R31, UR8, RZ ;  /* 0x000000081f027c10 */ /* 0x000fc6000ff5e0ff */
[----:B------:R-:W-:Y:S01]  /*1250*/  F2FP.BF16.F32.PACK_AB R32, RZ, R30 ;  /* 0x0000001eff20723e */ /* 0x000fe200000010ff */
[----:B------:R-:W-:-:S04]  /*1260*/  IMAD.WIDE.U32 R30, R31, 0x2, R26 ;  /* 0x000000021f1e7825 */ /* 0x000fc800078e001a */
[----:B------:R-:W-:Y:S01]  /*1270*/  IMAD.X R3, RZ, RZ, UR9, P2 ;  /* 0x00000009ff037e24 */ /* 0x000fe200090e06ff */
[----:B------:R1:W-:Y:S04]  /*1280*/  STG.E.U16 desc[UR6][R30.64], R32 ;  /* 0x000000201e007986 */ /* 0x0003e8000c101506 */
[----:B------:R1:W-:Y:S02]  /*1290*/  STG.E.U8 desc[UR6][R2.64], R33 ;  /* 0x0000002102007986 */ /* 0x0003e4000c101106 */
.L_x_6825:
[----:B------:R-:W-:Y:S05]  /*12a0*/  BSYNC.RECONVERGENT B0 ;  /* 0x0000000000007941 */ /* 0x000fea0003800200 */
.L_x_6824:
[----:B------:R-:W-:Y:S01]  /*12b0*/  FFMA.FTZ R34, R34, R55, 1.1641532182693481445e-10 ;  /* 0x2f00000022227423 */ /* 0x000fe20000010037 */
[----:B------:R-:W-:Y:S06]  /*12c0*/  @P0 BRA `(.L_x_6826) ;  /* 0x0000000000340947 */ /* 0x000fec0003800000 */
[----:B-1----:R-:W-:Y:S01]  /*12d0*/  FSET.BF.LT.FTZ.AND R3, R34, UR10, PT ;  /* 0x0000000a22037c0a */ /* 0x002fe2000b811000 */
[----:B0-----:R-:W-:Y:S01]  /*12e0*/  IMAD R31, R0, UR4, RZ ;  /* 0x00000004001f7c24 */ /* 0x001fe2000f8e02ff */
[----:B-----5:R-:W-:Y:S02]  /*12f0*/  SHF.L.U32 R2, R52, 0x10, RZ ;  /* 0x0000001034027819 */ /* 0x020fe400000006ff */
[----:B------:R-:W-:-:S03]  /*1300*/  FSETP.GEU.FTZ.AND P0, PT, R34, UR10, PT ;  /* 0x0000000a22007c0b */ /* 0x000fc6000bf1e000 */
[----:B------:R-:W-:Y:S01]  /*1310*/  FMUL.FTZ R2, R2, R3 ;  /* 0x0000000302027220 */ /* 0x000fe20000410000 */
[----:B------:R-:W-:-:S03]  /*1320*/  SEL R33, RZ, 0x1, P0 ;  /* 0x00000001ff217807 */ /* 0x000fc60000000000 */
[----:B------:R-:W-:Y:S01]  /*1330*/  FMUL.FTZ R3, R41, R2 ;  /* 0x0000000229037220 */ /* 0x000fe20000410000 */
[C---:B------:R-:W-:Y:S01]  /*1340*/  IADD3 R2, P1, PT, R31.reuse, UR8, RZ ;  /* 0x000000081f027c10 */ /* 0x040fe2000ff3e0ff */
[----:B------:R-:W-:-:S03]  /*1350*/  IMAD.WIDE.U32 R30, R31, 0x2, R26 ;  /* 0x000000021f1e7825 */ /* 0x000fc600078e001a */
[----:B------:R-:W-:Y:S01]  /*1360*/  F2FP.BF16.F32.PACK_AB R32, RZ, R3 ;  /* 0x00000003ff20723e */ /* 0x000fe200000010ff */
[----:B------:R-:W-:-:S04]  /*1370*/  IMAD.X R3, RZ, RZ, UR9, P1 ;  /* 0x00000009ff037e24 */ /* 0x000fc800088e06ff */
[----:B------:R2:W-:Y:S04]  /*1380*/  STG.E.U16 desc[UR6][R30.64], R32 ;  /* 0x000000201e007986 */ /* 0x0005e8000c101506 */
[----:B------:R2:W-:Y:S02]  /*1390*/  STG.E.U8 desc[UR6][R2.64], R33 ;  /* 0x0000002102007986 */ /* 0x0005e4000c101106 */
.L_x_6826:
[----:B-12---:R-:W-:Y:S01]  /*13a0*/  IADD3 R3, PT, PT, R39, R0, RZ ;  /* 0x0000000027037210 */ /* 0x006fe20007ffe0ff */
        /* <DEDUP_REMOVED lines=8> */
        .weak           $__internal_110_$__cuda_sm20_dblrcp_rn_slowpath_v3
        .type           $__internal_110_$__cuda_sm20_dblrcp_rn_slowpath_v3,@function
        .size           $__internal_110_$__cuda_sm20_dblrcp_rn_slowpath_v3,(.L_x_14244 - $__internal_110_$__cuda_sm20_dblrcp_rn_slowpath_v3)
$__internal_110_$__cuda_sm20_dblrcp_rn_slowpath_v3:
        /* <DEDUP_REMOVED lines=26> */
.L_x_6830:
        /* <DEDUP_REMOVED lines=10> */
.L_x_6828:
[----:B------:R-:W-:Y:S02]  /*1670*/  LOP3.LUT R33, R27, 0x80000, RZ, 0xfc, !PT ;  /* 0x000800001b217812 */ /* 0x000fe400078efcff */
[----:B------:R-:W-:-:S07]  /*1680*/  MOV R32, R26 ;  /* 0x0000001a00207202 */ /* 0x000fce0000000f00 */
.L_x_6829:
[----:B------:R-:W-:Y:S01]  /*1690*/  IMAD.MOV.U32 R26, RZ, RZ, R0 ;  /* 0x000000ffff1a7224 */ /* 0x000fe200078e0000 */
[----:B------:R-:W-:-:S04]  /*16a0*/  MOV R27, 0x0 ;  /* 0x00000000001b7802 */ /* 0x000fc80000000f00 */
[----:B------:R-:W-:Y:S05]  /*16b0*/  RET.REL.NODEC R26 `(_ZN2at6native43_GLOBAL__N__7cc8d1ed_10_Dropout_cu_0e96ed3820fused_dropout_kernelIN3c108BFloat16EfjLi1ELi1EbEEvNS_4cuda6detail10TensorInfoIKT_T1_EENS7_IS8_SA_EENS7_IT4_SA_EESA_T0_NS_15PhiloxCudaStateE) ;  /* 0xffffffe81a507950 */ /* 0x000fea0003c3ffff */
.L_x_6831:
        /* <DEDUP_REMOVED lines=12> */
.L_x_14244:


//--------------------- .text._ZN2at6native43_GLOBAL__N__7cc8d1ed_10_Dropout_cu_0e96ed3824fused_dropout_kernel_vecIN3c108BFloat16EfjLi1ELi2EbEEvNS_4cuda6detail10TensorInfoIKT_T1_EENS7_IS8_SA_EENS7_IT4_SA_EESA_T0_NS_15PhiloxCudaStateE --------------------------
	.section	.text._ZN2at6native43_GLOBAL__N__7cc8d1ed_10_Dropout_cu_0e96ed3824fused_dropout_kernel_vecIN3c108BFloat16EfjLi1ELi2EbEEvNS_4cuda6detail10TensorInfoIKT_T1_EENS7_IS8_SA_EENS7_IT4_SA_EESA_T0_NS_15PhiloxCudaStateE,"ax",@progbits
	.align	128
.text._ZN2at6native43_GLOBAL__N__7cc8d1ed_10_Dropout_cu_0e96ed3824fused_dropout_kernel_vecIN3c108BFloat16EfjLi1ELi2EbEEvNS_4cuda6detail10TensorInfoIKT_T1_EENS7_IS8_SA_EENS7_IT4_SA_EESA_T0_NS_15PhiloxCudaStateE:
        .type           _ZN2at6native43_GLOBAL__N__7cc8d1ed_10_Dropout_cu_0e96ed3824fused_dropout_kernel_vecIN3c108BFloat16EfjLi1ELi2EbEEvNS_4cuda6detail10TensorInfoIKT_T1_EENS7_IS8_SA_EENS7_IT4_SA_EESA_T0_NS_15PhiloxCudaStateE,@function
        .size           _ZN2at6native43_GLOBAL__N__7cc8d1ed_10_Dropout_cu_0e96ed3824fused_dropout_kernel_vecIN3c108BFloat16EfjLi1ELi2EbEEvNS_4cuda6detail10TensorInfoIKT_T1_EENS7_IS8_SA_EENS7_IT4_SA_EESA_T0_NS_15PhiloxCudaStateE,(.L_x_14246 - _ZN2at6native43_GLOBAL__N__7cc8d1ed_10_Dropout_cu_0e96ed3824fused_dropout_kernel_vecIN3c108BFloat16EfjLi1ELi2EbEEvNS_4cuda6detail10TensorInfoIKT_T1_EENS7_IS8_SA_EENS7_IT4_SA_EESA_T0_NS_15PhiloxCudaStateE)
        .other          _ZN2at6native43_GLOBAL__N__7cc8d1ed_10_Dropout_cu_0e96ed3824fused_dropout_kernel_vecIN3c108BFloat16EfjLi1ELi2EbEEvNS_4cuda6detail10TensorInfoIKT_T1_EENS7_IS8_SA_EENS7_IT4_SA_EESA_T0_NS_15PhiloxCudaStateE,@"STO_CUDA_ENTRY STV_DEFAULT"
_ZN2at6native43_GLOBAL__N__7cc8d1ed_10_Dropout_cu_0e96ed3824fused_dropout_kernel_vecIN3c108BFloat16EfjLi1ELi2EbEEvNS_4cuda6detail10TensorInfoIKT_T1_EENS7_IS8_SA_EENS7_IT4_SA_EESA_T0_NS_15PhiloxCudaStateE:
        /* <DEDUP_REMOVED lines=93> */
[----:B------:R-:W-:Y:S05]  /*05d0*/  CALL.REL.NOINC `($__internal_111_$__cuda_sm20_dblrcp_rn_slowpath_v3) ;  /* 0x0000000400e87944 */ /* 0x000fea0003c00000 */
.L_x_6832:
        /* <DEDUP_REMOVED lines=19> */
.L_x_6837:
        /* <DEDUP_REMOVED lines=13> */
.L_x_6834:
[----:B01--4-:R-:W-:Y:S05]  /*07e0*/  BSYNC.RECONVERGENT B0 ;  /* 0x0000000000007941 */ /* 0x013fea0003800200 */
.L_x_6833:
        /* <DEDUP_REMOVED lines=49> */
.L_x_6835:
[----:B------:R-:W-:Y:S01]  /*0b00*/  ISETP.NE.AND P0, PT, R40, 0x3, PT ;  /* 0x000000032800780c */ /* 0x000fe20003f05270 */
[----:B------:R-:W-:Y:S02]  /*0b10*/  IMAD.MOV.U32 R25, RZ, RZ, R28 ;  /* 0x000000ffff197224 */ /* 0x000fe400078e001c */
[----:B------:R-:W-:-:S10]  /*0b20*/  IMAD.MOV.U32 R24, RZ, RZ, R30 ;  /* 0x000000ffff187224 */ /* 0x000fd400078e001e */
[----:B------:R-:W-:Y:S01]  /*0b30*/  @P0 MOV R25, R39 ;  /* 0x0000002700190202 */ /* 0x000fe20000000f00 */
[----:B------:R-:W-:-:S07]  /*0b40*/  @P0 IMAD.MOV.U32 R24, RZ, RZ, R28 ;  /* 0x000000ffff180224 */ /* 0x000fce00078e001c */
.L_x_6836:
        /* <DEDUP_REMOVED lines=8> */
[C---:B------:R-:W-:Y:S02]  /*0bd0*/  FSET.BF.LT.FTZ.AND R28, R23.reuse, UR5, PT ;  /* 0x00000005171c7c0a */ /* 0x040fe4000b811000 */
[C---:B------:R-:W-:Y:S02]  /*0be0*/  FSET.BF.LT.FTZ.AND R25, R24.reuse, UR5, PT ;  /* 0x0000000518197c0a */ /* 0x040fe4000b811000 */
[----:B------:R-:W-:Y:S02]  /*0bf0*/  FSETP.GEU.FTZ.AND P1, PT, R24, UR5, PT ;  /* 0x0000000518007c0b */ /* 0x000fe4000bf3e000 */
[----:B------:R-:W-:Y:S02]  /*0c00*/  FSETP.GEU.FTZ.AND P0, PT, R23, UR5, PT ;  /* 0x0000000517007c0b */ /* 0x000fe4000bf1e000 */
[----:B------:R-:W-:Y:S02]  /*0c10*/  IADD3 R24, P2, PT, R37, UR8, RZ ;  /* 0x0000000825187c10 */ /* 0x000fe4000ff5e0ff */
[----:B------:R-:W-:-:S02]  /*0c20*/  SEL R23, RZ, 0x1, P0 ;  /* 0x00000001ff177807 */ /* 0x000fc40000000000 */
[C---:B--2---:R-:W-:Y:S02]  /*0c30*/  PRMT R29, R26.reuse, 0x7632, R29 ;  /* 0x000076321a1d7816 */ /* 0x044fe4000000001d */
[----:B------:R-:W-:-:S03]  /*0c40*/  SHF.L.U32 R39, R26, 0x10, RZ ;  /* 0x000000101a277819 */ /* 0x000fc600000006ff */
[----:B------:R-:W-:Y:S02]  /*0c50*/  IMAD.U32 R29, R29, 0x10000, RZ ;  /* 0x000100001d1d7824 */ /* 0x000fe400078e00ff */
[----:B------:R-:W-:Y:S01]  /*0c60*/  FMUL.FTZ R39, R28, R39 ;  /* 0x000000271c277220 */ /* 0x000fe20000410000 */
[----:B------:R-:W-:Y:S01]  /*0c70*/  SEL R28, RZ, 0x1, P1 ;  /* 0x00000001ff1c7807 */ /* 0x000fe20000800000 */
[----:B------:R-:W-:Y:S02]  /*0c80*/  FMUL.FTZ R25, R25, R29 ;  /* 0x0000001d19197220 */ /* 0x000fe40000410000 */
[----:B------:R-:W-:Y:S01]  /*0c90*/  FMUL.FTZ R39, R38, R39 ;  /* 0x0000002726277220 */ /* 0x000fe20000410000 */
[----:B------:R-:W-:Y:S01]  /*0ca0*/  PRMT R23, R28, 0x7604, R23 ;  /* 0x000076041c177816 */ /* 0x000fe20000000017 */
[----:B------:R-:W-:Y:S01]  /*0cb0*/  FMUL.FTZ R26, R38, R25 ;  /* 0x00000019261a7220 */ /* 0x000fe20000410000 */
[----:B------:R-:W-:-:S04]  /*0cc0*/  IMAD.X R25, RZ, RZ, UR9, P2 ;  /* 0x00000009ff197e24 */ /* 0x000fc800090e06ff */
[----:B------:R-:W-:Y:S01]  /*0cd0*/  F2FP.BF16.F32.PACK_AB R29, R26, R39 ;  /* 0x000000271a1d723e */ /* 0x000fe200000010ff */
[----:B---3--:R-:W-:Y:S01]  /*0ce0*/  IMAD.WIDE.U32 R26, R37, 0x2, R20 ;  /* 0x00000002251a7825 */ /* 0x008fe200078e0014 */
[----:B------:R-:W-:-:S03]  /*0cf0*/  LEA R37, R44, R37, 0x1 ;  /* 0x000000252c257211 */ /* 0x000fc600078e08ff */
[----:B------:R-:W-:Y:S01]  /*0d00*/  IMAD.HI.U32 R39, R43, -0x2daee0ad, RZ ;  /* 0xd2511f532b277827 */ /* 0x000fe200078e00ff */
[----:B------:R-:W-:Y:S01]  /*0d10*/  ISETP.GE.U32.AND P0, PT, R37, UR10, PT ;  /* 0x0000000a25007c0c */ /* 0x000fe2000bf06070 */
[----:B------:R2:W-:Y:S03]  /*0d20*/  STG.E desc[UR6][R26.64], R29 ;  /* 0x0000001d1a007986 */ /* 0x0005e6000c101906 */
[----:B------:R-:W-:Y:S01]  /*0d30*/  LOP3.LUT R39, R22, R39, RZ, 0x3c, !PT ;  /* 0x0000002716277212 */ /* 0x000fe200078e3cff */
[----:B------:R2:W-:Y:S01]  /*0d40*/  STG.E.U16 desc[UR6][R24.64], R23 ;  /* 0x0000001718007986 */ /* 0x0005e2000c101506 */
[----:B------:R-:W-:Y:S07]  /*0d50*/  BAR.SYNC.DEFER_BLOCKING 0x0 ;  /* 0x0000000000007b1d */ /* 0x000fee0000010000 */
[----:B------:R-:W-:Y:S05]  /*0d60*/  @!P0 BRA `(.L_x_6837) ;  /* 0xfffffff800688947 */ /* 0x000fea000383ffff */
[----:B------:R-:W-:Y:S05]  /*0d70*/  EXIT ;  /* 0x000000000000794d */ /* 0x000fea0003800000 */
        .weak           $__internal_111_$__cuda_sm20_dblrcp_rn_slowpath_v3
        .type           $__internal_111_$__cuda_sm20_dblrcp_rn_slowpath_v3,@function
        .size           $__internal_111_$__cuda_sm20_dblrcp_rn_slowpath_v3,(.L_x_14246 - $__internal_111_$__cuda_sm20_dblrcp_rn_slowpath_v3)
$__internal_111_$__cuda_sm20_dblrcp_rn_slowpath_v3:
        /* <DEDUP_REMOVED lines=25> */
.L_x_6840:
        /* <DEDUP_REMOVED lines=9> */
.L_x_6838:
[----:B------:R-:W-:Y:S01]  /*0fa0*/  LOP3.LUT R19, R29, 0x80000, RZ, 0xfc, !PT ;  /* 0x000800001d137812 */ /* 0x000fe200078efcff */
[----:B------:R-:W-:-:S07]  /*0fb0*/  IMAD.MOV.U32 R18, RZ, RZ, R28 ;  /* 0x000000ffff127224 */ /* 0x000fce00078e001c */
.L_x_6839:
[----:B------:R-:W-:Y:S01]  /*0fc0*/  IMAD.MOV.U32 R26, RZ, RZ, R18 ;  /* 0x000000ffff1a7224 */ /* 0x000fe200078e0012 */
[----:B------:R-:W-:Y:S01]  /*0fd0*/  MOV R27, R19 ;  /* 0x00000013001b7202 */ /* 0x000fe20000000f00 */
[----:B------:R-:W-:Y:S01]  /*0fe0*/  IMAD.MOV.U32 R18, RZ, RZ, R30 ;  /* 0x000000ffff127224 */ /* 0x000fe200078e001e */
[----:B------:R-:W-:-:S04]  /*0ff0*/  MOV R19, 0x0 ;  /* 0x0000000000137802 */ /* 0x000fc80000000f00 */
[----:B------:R-:W-:Y:S05]  /*1000*/  RET.REL.NODEC R18 `(_ZN2at6native43_GLOBAL__N__7cc8d1ed_10_Dropout_cu_0e96ed3824fused_dropout_kernel_vecIN3c108BFloat16EfjLi1ELi2EbEEvNS_4cuda6detail10TensorInfoIKT_T1_EENS7_IS8_SA_EENS7_IT4_SA_EESA_T0_NS_15PhiloxCudaStateE) ;  /* 0xffffffec12fc7950 */ /* 0x000fea0003c3ffff */
.L_x_6841:
        /* <DEDUP_REMOVED lines=15> */
.L_x_14246:


//--------------------- .text._ZN2at6native43_GLOBAL__N__7cc8d1ed_10_Dropout_cu_0e96ed3824fused_dropout_kernel_vecIN3c108BFloat16EfjLi1ELi4EbEEvNS_4cuda6detail10TensorInfoIKT_T1_EENS7_IS8_SA_EENS7_IT4_SA_EESA_T0_NS_15PhiloxCudaStateE --------------------------
	.section	.text._ZN2at6native43_GLOBAL__N__7cc8d1ed_10_Dropout_cu_0e96ed3824fused_dropout_kernel_vecIN3c108BFloat16EfjLi1ELi4EbEEvNS_4cuda6detail10TensorInfoIKT_T1_EENS7_IS8_SA_EENS7_IT4_SA_EESA_T0_NS_15PhiloxCudaStateE,"ax",@progbits
	.align	128
.text._ZN2at6native43_GLOBAL__N__7cc8d1ed_10_Dropout_cu_0e96ed3824fused_dropout_kernel_vecIN3c108BFloat16EfjLi1ELi4EbEEvNS_4cuda6detail10TensorInfoIKT_T1_EENS7_IS8_SA_EENS7_IT4_SA_EESA_T0_NS_15PhiloxCudaStateE:
        .type           _ZN2at6native43_GLOBAL__N__7cc8d1ed_10_Dropout_cu_0e96ed3824fused_dropout_kernel_vecIN3c108BFloat16EfjLi1ELi4EbEEvNS_4cuda6detail10TensorInfoIKT_T1_EENS7_IS8_SA_EENS7_IT4_SA_EESA_T0_NS_15PhiloxCudaStateE,@function
        .size           _ZN2at6native43_GLOBAL__N__7cc8d1ed_10_Dropout_cu_0e96ed3824fused_dropout_kernel_vecIN3c108BFloat16EfjLi1ELi4EbEEvNS_4cuda6detail10TensorInfoIKT_T1_EENS7_IS8_SA_EENS7_IT4_SA_EESA_T0_NS_15PhiloxCudaStateE,(.L_x_14248 - _ZN2at6native43_GLOBAL__N__7cc8d1ed_10_Dropout_cu_0e96ed3824fused_dropout_kernel_vecIN3c108BFloat16EfjLi1ELi4EbEEvNS_4cuda6detail10TensorInfoIKT_T1_EENS7_IS8_SA_EENS7_IT4_SA_EESA_T0_NS_15PhiloxCudaStateE)
        .other          _ZN2at6native43_GLOBAL__N__7cc8d1ed_10_Dropout_cu_0e96ed3824fused_dropout_kernel_vecIN3c108BFloat16EfjLi1ELi4EbEEvNS_4cuda6detail10TensorInfoIKT_T1_EENS7_IS8_SA_EENS7_IT4_SA_EESA_T0_NS_15PhiloxCudaStateE,@"STO_CUDA_ENTRY STV_DEFAULT"
_ZN2at6native43_GLOBAL__N__7cc8d1ed_10_Dropout_cu_0e96ed3824fused_dropout_kernel_vecIN3c108BFloat16EfjLi1ELi4EbEEvNS_4cuda6detail10TensorInfoIKT_T1_EENS7_IS8_SA_EENS7_IT4_SA_EESA_T0_NS_15PhiloxCudaStateE:
        /* <DEDUP_REMOVED lines=32> */
[C---:B------:R-:W-:Y:S01]  /*0200*/  VIADD R39, R18.reuse, 0x9e3779b9 ;  /* 0x9e3779b912277836 */ /* 0x040fe20000000000 */
[----:B------:R-:W-:Y:S01]  /*0210*/  IADD3 R35, PT, PT, R18, -0x255992d5, RZ ;  /* 0xdaa66d2b12237810 */ /* 0x000fe20007ffe0ff */
[----:B------:R-:W-:Y:S01]  /*0220*/  IMAD.WIDE.U32 R2, R2, -0x2daee0ad, RZ ;  /* 0xd2511f5302027825 */ /* 0x000fe200078e00ff */
[----:B------:R-:W-:-:S02]  /*0230*/  IADD3 R32, PT, PT, R19, -0x56f99767, RZ ;  /* 0xa906689913207810 */ /* 0x000fc40007ffe0ff */
[----:B------:R-:W-:Y:S01]  /*0240*/  IADD3 R30, PT, PT, R18, -0x4ab325aa, RZ ;  /* 0xb54cda56121e7810 */ /* 0x000fe20007ffe0ff */
        /* <DEDUP_REMOVED lines=47> */
[----:B------:R-:W-:Y:S01]  /*0540*/  DFMA R42, -R2, R8, 1 ;  /* 0x3ff00000022a742b */ /* 0x000fe20000000108 */
[----:B------:R-:W-:Y:S01]  /*0550*/  IADD3 R14, PT, PT, R18, -0x700cb87f, RZ ;  /* 0x8ff34781120e7810 */ /* 0x000fe20007ffe0ff */
[----:B------:R-:W-:Y:S02]  /*0560*/  VIADD R15, R19, 0xdb3d7428 ;  /* 0xdb3d7428130f7836 */ /* 0x000fe40000000000 */
[----:B------:R-:W-:-:S03]  /*0570*/  IMAD.HI.U32 R7, R5, -0x2daee0ad, RZ ;  /* 0xd2511f5305077827 */ /* 0x000fc600078e00ff */
[----:B------:R-:W-:Y:S01]  /*0580*/  LOP3.LUT R6, R15, R6, R27, 0x96, !PT ;  /* 0x000000060f067212 */ /* 0x000fe200078e961b */
[----:B------:R-:W-:Y:S01]  /*0590*/  DFMA R42, R8, R42, R8 ;  /* 0x0000002a082a722b */ /* 0x000fe20000000008 */
[----:B------:R-:W-:Y:S01]  /*05a0*/  LOP3.LUT R26, R26, R7, RZ, 0x3c, !PT ;  /* 0x000000071a1a7212 */ /* 0x000fe200078e3cff */
[----:B------:R-:W-:Y:S01]  /*05b0*/  IMAD.MOV.U32 R10, RZ, RZ, R21 ;  /* 0x000000ffff0a7224 */ /* 0x000fe200078e0015 */
[----:B------:R-:W-:Y:S01]  /*05c0*/  IADD3 R9, PT, PT, R19, -0x695add53, RZ ;  /* 0x96a522ad13097810 */ /* 0x000fe20007ffe0ff */
[----:B------:R-:W-:-:S04]  /*05d0*/  IMAD.HI.U32 R11, R6, -0x326172a9, RZ ;  /* 0xcd9e8d57060b7827 */ /* 0x000fc800078e00ff */
[----:B------:R-:W-:Y:S01]  /*05e0*/  IMAD.MOV.U32 R8, RZ, RZ, R5 ;  /* 0x000000ffff087224 */ /* 0x000fe200078e0005 */
[----:B------:R-:W-:Y:S01]  /*05f0*/  LOP3.LUT R7, R14, R4, R11, 0x96, !PT ;  /* 0x000000040e077212 */ /* 0x000fe200078e960b */
[----:B------:R-:W-:Y:S01]  /*0600*/  IMAD.MOV.U32 R11, RZ, RZ, R20 ;  /* 0x000000ffff0b7224 */ /* 0x000fe200078e0014 */
[----:B------:R-:W-:Y:S06]  /*0610*/  @P0 BRA `(.L_x_6842) ;  /* 0x0000000000180947 */ /* 0x000fec0003800000 */
[----:B------:R-:W-:Y:S02]  /*0620*/  LOP3.LUT R4, R3, 0x7fffffff, RZ, 0xc0, !PT ;  /* 0x7fffffff03047812 */ /* 0x000fe400078ec0ff */
[----:B------:R-:W-:-:S03]  /*0630*/  MOV R42, 0x660 ;  /* 0x00000660002a7802 */ /* 0x000fc60000000f00 */
[----:B------:R-:W-:-:S07]  /*0640*/  VIADD R4, R4, 0xfff00000 ;  /* 0xfff0000004047836 */ /* 0x000fce0000000000 */
[----:B------:R-:W-:Y:S05]  /*0650*/  CALL.REL.NOINC `($__internal_112_$__cuda_sm20_dblrcp_rn_slowpath_v3) ;  /* 0x0000000800547944 */ /* 0x000fea0003c00000 */
[----:B------:R-:W-:Y:S01]  /*0660*/  MOV R42, R4 ;  /* 0x00000004002a7202 */ /* 0x000fe20000000f00 */
[----:B------:R-:W-:-:S07]  /*0670*/  IMAD.MOV.U32 R43, RZ, RZ, R5 ;  /* 0x000000ffff2b7224 */ /* 0x000fce00078e0005 */
.L_x_6842:
        /* <DEDUP_REMOVED lines=16> */
.L_x_6847:
        /* <DEDUP_REMOVED lines=13> */
.L_x_6844:
[----:B01--4-:R-:W-:Y:S05]  /*0850*/  BSYNC.RECONVERGENT B0 ;  /* 0x0000000000007941 */ /* 0x013fea0003800200 */
.L_x_6843:
[----:B------:R-:W-:Y:S01]  /*0860*/  IMAD.WIDE.U32 R24, R13, -0x326172a9, RZ ;  /* 0xcd9e8d570d187825 */ /* 0x000fe200078e00ff */
[----:B------:R-:W-:Y:S02]  /*0870*/  LOP3.LUT R26, R2, R45, R19, 0x96, !PT ;  /* 0x0000002d021a7212 */ /* 0x000fe400078e9613 */
[----:B------:R-:W-:Y:S01]  /*0880*/  ISETP.GT.AND P0, PT, R3, 0x1, PT ;  /* 0x000000010300780c */ /* 0x000fe20003f04270 */
        /* <DEDUP_REMOVED lines=52> */
.L_x_6845:
        /* <DEDUP_REMOVED lines=9> */
.L_x_6846:
[----:B------:R-:W-:-:S06]  /*0c60*/  IMAD.WIDE.U32 R24, R11, 0x2, R20 ;  /* 0x000000020b187825 */ /* 0x000fcc00078e0014 */
[----:B------:R-:W2:Y:S01]  /*0c70*/  LDG.E.64 R24, desc[UR6][R24.64] ;  /* 0x0000000618187981 */ /* 0x000ea2000c1e1b00 */
[----:B------:R-:W-:Y:S01]  /*0c80*/  I2FP.F32.U32 R44, R41 ;  /* 0x00000029002c7245 */ /* 0x000fe20000201000 */
[----:B------:R-:W-:Y:S01]  /*0c90*/  IMAD.MOV.U32 R41, RZ, RZ, 0x2f800000 ;  /* 0x2f800000ff297424 */ /* 0x000fe200078e00ff */
[----:B------:R-:W-:Y:S01]  /*0ca0*/  I2FP.F32.U32 R27, R27 ;  /* 0x0000001b001b7245 */ /* 0x000fe20000201000 */
[----:B------:R-:W-:Y:S05]  /*0cb0*/  WARPSYNC.ALL ;  /* 0x0000000000007948 */ /* 0x000fea0003800000 */
[----:B------:R-:W-:Y:S01]  /*0cc0*/  I2FP.F32.U32 R42, R42 ;  /* 0x0000002a002a7245 */ /* 0x000fe20000201000 */
[-C--:B------:R-:W-:Y:S01]  /*0cd0*/  FFMA.FTZ R44, R44, R41.reuse, 1.1641532182693481445e-10 ;  /* 0x2f0000002c2c7423 */ /* 0x080fe20000010029 */
[----:B------:R-:W-:Y:S01]  /*0ce0*/  I2FP.F32.U32 R26, R26 ;  /* 0x0000001a001a7245 */ /* 0x000fe20000201000 */
[----:B------:R-:W-:-:S02]  /*0cf0*/  FFMA.FTZ R27, R27, R41, 1.1641532182693481445e-10 ;  /* 0x2f0000001b1b7423 */ /* 0x000fc40000010029 */
[-C--:B------:R-:W-:Y:S01]  /*0d00*/  FFMA.FTZ R42, R42, R41.reuse, 1.1641532182693481445e-10 ;  /* 0x2f0000002a2a7423 */ /* 0x080fe20000010029 */
[----:B------:R-:W-:Y:S01]  /*0d10*/  FSETP.GEU.FTZ.AND P0, PT, R44, UR5, PT ;  /* 0x000000052c007c0b */ /* 0x000fe2000bf1e000 */
[----:B------:R-:W-:Y:S01]  /*0d20*/  FFMA.FTZ R26, R26, R41, 1.1641532182693481445e-10 ;  /* 0x2f0000001a1a7423 */ /* 0x000fe20000010029 */
[C---:B------:R-:W-:Y:S02]  /*0d30*/  FSETP.GEU.FTZ.AND P1, PT, R27.reuse, UR5, PT ;  /* 0x000000051b007c0b */ /* 0x040fe4000bf3e000 */
[C---:B------:R-:W-:Y:S02]  /*0d40*/  FSETP.GEU.FTZ.AND P2, PT, R42.reuse, UR5, PT ;  /* 0x000000052a007c0b */ /* 0x040fe4000bf5e000 */
[----:B------:R-:W-:Y:S02]  /*0d50*/  FSET.BF.LT.FTZ.AND R45, R42, UR5, PT ;  /* 0x000000052a2d7c0a */ /* 0x000fe4000b811000 */
[----:B------:R-:W-:Y:S02]  /*0d60*/  FSET.BF.LT.FTZ.AND R44, R44, UR5, PT ;  /* 0x000000052c2c7c0a */ /* 0x000fe4000b811000 */
[----:B------:R-:W-:-:S02]  /*0d70*/  FSET.BF.LT.FTZ.AND R27, R27, UR5, PT ;  /* 0x000000051b1b7c0a */ /* 0x000fc4000b811000 */
[C---:B------:R-:W-:Y:S02]  /*0d80*/  FSET.BF.LT.FTZ.AND R42, R26.reuse, UR5, PT ;  /* 0x000000051a2a7c0a */ /* 0x040fe4000b811000 */
[----:B------:R-:W-:Y:S02]  /*0d90*/  FSETP.GEU.FTZ.AND P3, PT, R26, UR5, PT ;  /* 0x000000051a007c0b */ /* 0x000fe4000bf7e000 */
[C---:B--2---:R-:W-:Y:S01]  /*0da0*/  PRMT R41, R24.reuse, 0x7632, R41 ;  /* 0x0000763218297816 */ /* 0x044fe20000000029 */
[----:B------:R-:W-:Y:S01]  /*0db0*/  IMAD.U32 R43, R24, 0x10000, RZ ;  /* 0x00010000182b7824 */ /* 0x000fe200078e00ff */
[C---:B------:R-:W-:Y:S02]  /*0dc0*/  PRMT R24, R25.reuse, 0x7632, R24 ;  /* 0x0000763219187816 */ /* 0x040fe40000000018 */
[----:B------:R-:W-:Y:S01]  /*0dd0*/  SHF.L.U32 R25, R25, 0x10, RZ ;  /* 0x0000001019197819 */ /* 0x000fe200000006ff */
[----:B------:R-:W-:Y:S02]  /*0de0*/  IMAD.U32 R41, R41, 0x10000, RZ ;  /* 0x0001000029297824 */ /* 0x000fe400078e00ff */
[----:B------:R-:W-:Y:S01]  /*0df0*/  FMUL.FTZ R44, R44, R43 ;  /* 0x0000002b2c2c7220 */ /* 0x000fe20000410000 */
[----:B------:R-:W-:Y:S01]  /*0e00*/  IMAD.U32 R24, R24, 0x10000, RZ ;  /* 0x0001000018187824 */ /* 0x000fe200078e00ff */
[----:B------:R-:W-:Y:S01]  /*0e10*/  SEL R43, RZ, 0x1, P2 ;  /* 0x00000001ff2b7807 */ /* 0x000fe20001000000 */
[----:B------:R-:W-:Y:S01]  /*0e20*/  FMUL.FTZ R26, R45, R25 ;  /* 0x000000192d1a7220 */ /* 0x000fe20000410000 */
[----:B------:R-:W-:Y:S01]  /*0e30*/  FMUL.FTZ R27, R27, R41 ;  /* 0x000000291b1b7220 */ /* 0x000fe20000410000 */
[----:B------:R-:W-:Y:S01]  /*0e40*/  FMUL.FTZ R42, R42, R24 ;  /* 0x000000182a2a7220 */ /* 0x000fe20000410000 */
[----:B------:R-:W-:Y:S01]  /*0e50*/  SEL R25, RZ, 0x1, P3 ;  /* 0x00000001ff197807 */ /* 0x000fe20001800000 */
[C---:B------:R-:W-:Y:S01]  /*0e60*/  FMUL.FTZ R44, R5.reuse, R44 ;  /* 0x0000002c052c7220 */ /* 0x040fe20000410000 */
[----:B------:R-:W-:Y:S01]  /*0e70*/  SEL R24, RZ, 0x1, P1 ;  /* 0x00000001ff187807 */ /* 0x000fe20000800000 */
[C---:B------:R-:W-:Y:S01]  /*0e80*/  FMUL.FTZ R26, R5.reuse, R26 ;  /* 0x0000001a051a7220 */ /* 0x040fe20000410000 */
[----:B------:R-:W-:Y:S01]  /*0e90*/  SEL R41, RZ, 0x1, P0 ;  /* 0x00000001ff297807 */ /* 0x000fe20000000000 */
[C---:B------:R-:W-:Y:S01]  /*0ea0*/  FMUL.FTZ R27, R5.reuse, R27 ;  /* 0x0000001b051b7220 */ /* 0x040fe20000410000 */
[----:B------:R-:W-:Y:S01]  /*0eb0*/  FMUL.FTZ R45, R5, R42 ;  /* 0x0000002a052d7220 */ /* 0x000fe20000410000 */
[----:B------:R-:W-:-:S02]  /*0ec0*/  PRMT R43, R43, 0x3340, R25 ;  /* 0x000033402b2b7816 */ /* 0x000fc40000000019 */
[----:B------:R-:W-:Y:S02]  /*0ed0*/  PRMT R42, R41, 0x3340, R24 ;  /* 0x00003340292a7816 */ /* 0x000fe40000000018 */
[----:B------:R-:W-:Y:S02]  /*0ee0*/  F2FP.BF16.F32.PACK_AB R24, R27, R44 ;  /* 0x0000002c1b18723e */ /* 0x000fe400000010ff */
[----:B------:R-:W-:Y:S01]  /*0ef0*/  F2FP.BF16.F32.PACK_AB R25, R45, R26 ;  /* 0x0000001a2d19723e */ /* 0x000fe200000010ff */
[C---:B---3--:R-:W-:Y:S01]  /*0f00*/  IMAD.WIDE.U32 R44, R11.reuse, 0x2, R22 ;  /* 0x000000020b2c7825 */ /* 0x048fe200078e0016 */
[----:B------:R-:W-:Y:S02]  /*0f10*/  IADD3 R26, P0, PT, R11, UR8, RZ ;  /* 0x000000080b1a7c10 */ /* 0x000fe4000ff1e0ff */
[----:B------:R-:W-:Y:S01]  /*0f20*/  PRMT R43, R42, 0x5410, R43 ;  /* 0x000054102a2b7816 */ /* 0x000fe2000000002b */
[----:B------:R-:W-:Y:S01]  /*0f30*/  IMAD R11, R0, 0x4, R11 ;  /* 0x00000004000b7824 */ /* 0x000fe200078e020b */
[----:B------:R-:W-:Y:S01]  /*0f40*/  IADD3.X R27, PT, PT, RZ, UR9, RZ, P0, !PT ;  /* 0x00000009ff1b7c10 */ /* 0x000fe200087fe4ff */
[----:B------:R2:W-:Y:S03]  /*0f50*/  STG.E.64 desc[UR6][R44.64], R24 ;  /* 0x000000182c007986 */ /* 0x0005e6000c101b06 */
[----:B------:R-:W-:Y:S01]  /*0f60*/  ISETP.GE.U32.AND P0, PT, R11, UR10, PT ;  /* 0x0000000a0b007c0c */ /* 0x000fe2000bf06070 */
[----:B------:R2:W-:Y:S01]  /*0f70*/  STG.E desc[UR6][R26.64], R43 ;  /* 0x0000002b1a007986 */ /* 0x0005e2000c101906 */
[----:B------:R-:W-:Y:S11]  /*0f80*/  BAR.SYNC.DEFER_BLOCKING 0x0 ;  /* 0x0000000000007b1d */ /* 0x000ff60000010000 */
[----:B--2---:R-:W-:Y:S05]  /*0f90*/  @!P0 BRA `(.L_x_6847) ;  /* 0xfffffff400f88947 */ /* 0x004fea000383ffff */
[----:B------:R-:W-:Y:S05]  /*0fa0*/  EXIT ;  /* 0x000000000000794d */ /* 0x000fea0003800000 */
        .weak           $__internal_112_$__cuda_sm20_dblrcp_rn_slowpath_v3
        .type           $__internal_112_$__cuda_sm20_dblrcp_rn_slowpath_v3,@function
        .size           $__internal_112_$__cuda_sm20_dblrcp_rn_slowpath_v3,(.L_x_14248 - $__internal_112_$__cuda_sm20_dblrcp_rn_slowpath_v3)
$__internal_112_$__cuda_sm20_dblrcp_rn_slowpath_v3:
        /* <DEDUP_REMOVED lines=25> */
.L_x_6850:
        /* <DEDUP_REMOVED lines=9> */
.L_x_6848:
[----:B------:R-:W-:Y:S01]  /*11d0*/  LOP3.LUT R3, R23, 0x80000, RZ, 0xfc, !PT ;  /* 0x0008000017037812 */ /* 0x000fe200078efcff */
[----:B------:R-:W-:-:S07]  /*11e0*/  IMAD.MOV.U32 R2, RZ, RZ, R22 ;  /* 0x000000ffff027224 */ /* 0x000fce00078e0016 */
.L_x_6849:
[----:B------:R-:W-:Y:S01]  /*11f0*/  MOV R43, 0x0 ;  /* 0x00000000002b7802 */ /* 0x000fe20000000f00 */
[----:B------:R-:W-:Y:S01]  /*1200*/  IMAD.MOV.U32 R5, RZ, RZ, R3 ;  /* 0x000000ffff057224 */ /* 0x000fe200078e0003 */
[----:B------:R-:W-:Y:S02]  /*1210*/  MOV R4, R2 ;  /* 0x0000000200047202 */ /* 0x000fe40000000f00 */
[----:B------:R-:W-:Y:S05]  /*1220*/  RET.REL.NODEC R42 `(_ZN2at6native43_GLOBAL__N__7cc8d1ed_10_Dropout_cu_0e96ed3824fused_dropout_kernel_vecIN3c108BFloat16EfjLi1ELi4EbEEvNS_4cuda6detail10TensorInfoIKT_T1_EENS7_IS8_SA_EENS7_IT4_SA_EESA_T0_NS_15PhiloxCudaStateE) ;  /* 0xffffffec2a747950 */ /* 0x000fea0003c3ffff */
.L_x_6851:
        /* <DEDUP_REMOVED lines=13> */
.L_x_14248:


//--------------------- .text._ZN2at6native43_GLOBAL__N__7cc8d1ed_10_Dropout_cu_0e96ed3824fused_dropout_kernel_vecIN3c108BFloat16EfjLi1ELi8EbEEvNS_4cuda6detail10TensorInfoIKT_T1_EENS7_IS8_SA_EENS7_IT4_SA_EESA_T0_NS_15PhiloxCudaStateE --------------------------
	.section	.text._ZN2at6native43_GLOBAL__N__7cc8d1ed_10_Dropout_cu_0e96ed3824fused_dropout_kernel_vecIN3c108BFloat16EfjLi1ELi8EbEEvNS_4cuda6detail10TensorInfoIKT_T1_EENS7_IS8_SA_EENS7_IT4_SA_EESA_T0_NS_15PhiloxCudaStateE,"ax",@progbits
	.align	128
.text._ZN2at6native43_GLOBAL__N__7cc8d1ed_10_Dropout_cu_0e96ed3824fused_dropout_kernel_vecIN3c108BFloat16EfjLi1ELi8EbEEvNS_4cuda6detail10TensorInfoIKT_T1_EENS7_IS8_SA_EENS7_IT4_SA_EESA_T0_NS_15PhiloxCudaStateE:
        .type           _ZN2at6native43_GLOBAL__N__7cc8d1ed_10_Dropout_cu_0e96ed3824fused_dropout_kernel_vecIN3c108BFloat16EfjLi1ELi8EbEEvNS_4cuda6detail10TensorInfoIKT_T1_EENS7_IS8_SA_EENS7_IT4_SA_EESA_T0_NS_15PhiloxCudaStateE,@function
        .size           _ZN2at6native43_GLOBAL__N__7cc8d1ed_10_Dropout_cu_0e96ed3824fused_dropout_kernel_vecIN3c108BFloat16EfjLi1ELi8EbEEvNS_4cuda6detail10TensorInfoIKT_T1_EENS7_IS8_SA_EENS7_IT4_SA_EESA_T0_NS_15PhiloxCudaStateE,(.L_x_14250 - _ZN2at6native43_GLOBAL__N__7cc8d1ed_10_Dropout_cu_0e96ed3824fused_dropout_kernel_vecIN3c108BFloat16EfjLi1ELi8EbEEvNS_4cuda6detail10TensorInfoIKT_T1_EENS7_IS8_SA_EENS7_IT4_SA_EESA_T0_NS_15PhiloxCudaStateE)
        .other          _ZN2at6native43_GLOBAL__N__7cc8d1ed_10_Dropout_cu_0e96ed3824fused_dropout_kernel_vecIN3c108BFloat16EfjLi1ELi8EbEEvNS_4cuda6detail10TensorInfoIKT_T1_EENS7_IS8_SA_EENS7_IT4_SA_EESA_T0_NS_15PhiloxCudaStateE,@"STO_CUDA_ENTRY STV_DEFAULT"
_ZN2at6native43_GLOBAL__N__7cc8d1ed_10_Dropout_cu_0e96ed3824fused_dropout_kernel_vecIN3c108BFloat16EfjLi1ELi8EbEEvNS_4cuda6detail10TensorInfoIKT_T1_EENS7_IS8_SA_EENS7_IT4_SA_EESA_T0_NS_15PhiloxCudaStateE:
        /* <DEDUP_REMOVED lines=27> */
[----:B------:R-:W-:-:S03]  /*01b0*/  IMAD.WIDE.U32 R4, R36, -0x2daee0ad, RZ ;  /* 0xd2511f5324047825 */ /* 0x000fc600078e00ff */
        /* <DEDUP_REMOVED lines=18> */
[----:B------:R-:W-:Y:S01]  /*02e0*/  IMAD.WIDE.U32 R10, R10, -0x2daee0ad, RZ ;  /* 0xd2511f530a0a7825 */ /* 0x000fe200078e00ff */
[----:B------:R-:W-:-:S03]  /*02f0*/  IADD3 R8, PT, PT, R26, 0x78dde6e4, RZ ;  /* 0x78dde6e41a087810 */ /* 0x000fc60007ffe0ff */
        /* <DEDUP_REMOVED lines=11> */
[----:B------:R-:W-:-:S04]  /*03b0*/  IMAD.WIDE.U32 R18, R18, -0x2daee0ad, RZ ;  /* 0xd2511f5312127825 */ /* 0x000fc800078e00ff */
[----:B------:R-:W-:Y:S01]  /*03c0*/  IMAD.WIDE.U32 R28, R28, -0x326172a9, RZ ;  /* 0xcd9e8d571c1c7825 */ /* 0x000fe200078e00ff */
[----:B------:R-:W-:Y:S02]  /*03d0*/  LOP3.LUT R13, R9, R16, R19, 0x96, !PT ;  /* 0x00000010090d7212 */ /* 0x000fe400078e9613 */
[C---:B------:R-:W-:Y:S01]  /*03e0*/  IADD3 R19, PT, PT, R26.reuse, -0xe443238, RZ ;  /* 0xf1bbcdc81a137810 */ /* 0x040fe20007ffe0ff */
[----:B------:R-:W-:Y:S02]  /*03f0*/  VIADD R10, R26, 0x1715609d ;  /* 0x1715609d1a0a7836 */ /* 0x000fe40000000000 */
[----:B------:R-:W-:Y:S02]  /*0400*/  VIADD R24, R15, 0x300402 ;  /* 0x003004020f187836 */ /* 0x000fe40000000000 */
[----:B------:R-:W-:Y:S01]  /*0410*/  VIADD R16, R27, 0x646e171e ;  /* 0x646e171e1b107836 */ /* 0x000fe20000000000 */
[----:B------:R-:W-:Y:S01]  /*0420*/  LOP3.LUT R20, R10, R12, R29, 0x96, !PT ;  /* 0x0000000c0a147212 */ /* 0x000fe200078e961d */
[----:B------:R-:W-:Y:S01]  /*0430*/  IMAD.WIDE.U32 R12, R13, -0x326172a9, RZ ;  /* 0xcd9e8d570d0c7825 */ /* 0x000fe200078e00ff */
[----:B------:R-:W-:Y:S01]  /*0440*/  FSETP.GEU.AND P0, PT, |R24|, 5.8789094863358348022e-39, PT ;  /* 0x004004021800780b */ /* 0x000fe20003f0e200 */
[----:B0-----:R-:W-:-:S02]  /*0450*/  DFMA R22, -R14, R24, 1 ;  /* 0x3ff000000e16742b */ /* 0x001fc40000000118 */
        /* <DEDUP_REMOVED lines=8> */
[C---:B------:R-:W-:Y:S02]  /*04e0*/  VIADD R18, R26.reuse, 0x5384540f ;  /* 0x5384540f1a127836 */ /* 0x040fe40000000000 */
[----:B------:R-:W-:-:S03]  /*04f0*/  VIADD R21, R26, 0x8ff34781 ;  /* 0x8ff347811a157836 */ /* 0x000fc60000000000 */
[----:B------:R-:W-:Y:S01]  /*0500*/  LOP3.LUT R30, R18, R12, R33, 0x96, !PT ;  /* 0x0000000c121e7212 */ /* 0x000fe200078e9621 */
[----:B------:R-:W-:Y:S01]  /*0510*/  DFMA R12, R24, R22, R24 ;  /* 0x00000016180c722b */ /* 0x000fe20000000018 */
[----:B------:R-:W-:Y:S01]  /*0520*/  IADD3 R33, PT, PT, R27, -0x695add53, RZ ;  /* 0x96a522ad1b217810 */ /* 0x000fe20007ffe0ff */
[----:B------:R-:W-:Y:S01]  /*0530*/  IMAD.WIDE.U32 R22, R20, -0x326172a9, RZ ;  /* 0xcd9e8d5714167825 */ /* 0x000fe200078e00ff */
[----:B------:R-:W-:-:S03]  /*0540*/  MOV R24, R36 ;  /* 0x0000002400187202 */ /* 0x000fc60000000f00 */
[----:B------:R-:W-:Y:S01]  /*0550*/  IMAD.WIDE.U32 R30, R30, -0x2daee0ad, RZ ;  /* 0xd2511f531e1e7825 */ /* 0x000fe200078e00ff */
[----:B------:R-:W-:-:S03]  /*0560*/  LOP3.LUT R41, R19, R32, R23, 0x96, !PT ;  /* 0x0000002013297212 */ /* 0x000fc600078e9617 */
[----:B------:R-:W-:Y:S02]  /*0570*/  VIADD R20, R27, 0xdb3d7428 ;  /* 0xdb3d74281b147836 */ /* 0x000fe40000000000 */
[----:B------:R-:W-:-:S03]  /*0580*/  IMAD.HI.U32 R23, R41, -0x2daee0ad, RZ ;  /* 0xd2511f5329177827 */ /* 0x000fc600078e00ff */
[----:B------:R-:W-:Y:S01]  /*0590*/  LOP3.LUT R38, R20, R28, R31, 0x96, !PT ;  /* 0x0000001c14267212 */ /* 0x000fe200078e961f */
[----:B------:R-:W-:Y:S01]  /*05a0*/  DFMA R28, -R14, R12, 1 ;  /* 0x3ff000000e1c742b */ /* 0x000fe2000000010c */
[----:B------:R-:W-:Y:S01]  /*05b0*/  LOP3.LUT R30, R30, R23, RZ, 0x3c, !PT ;  /* 0x000000171e1e7212 */ /* 0x000fe200078e3cff */
[----:B------:R-:W-:Y:S02]  /*05c0*/  IMAD.MOV.U32 R32, RZ, RZ, R34 ;  /* 0x000000ffff207224 */ /* 0x000fe400078e0022 */
[----:B------:R-:W-:-:S04]  /*05d0*/  IMAD.HI.U32 R25, R38, -0x326172a9, RZ ;  /* 0xcd9e8d5726197827 */ /* 0x000fc800078e00ff */
[----:B------:R-:W-:Y:S01]  /*05e0*/  DFMA R12, R12, R28, R12 ;  /* 0x0000001c0c0c722b */ /* 0x000fe2000000000c */
[----:B------:R-:W-:Y:S01]  /*05f0*/  LOP3.LUT R42, R21, R22, R25, 0x96, !PT ;  /* 0x00000016152a7212 */ /* 0x000fe200078e9619 */
[----:B------:R-:W-:Y:S01]  /*0600*/  IMAD.MOV.U32 R23, RZ, RZ, R37 ;  /* 0x000000ffff177224 */ /* 0x000fe200078e0025 */
[----:B------:R-:W-:Y:S01]  /*0610*/  LOP3.LUT R22, R40, 0x3, RZ, 0xc0, !PT ;  /* 0x0000000328167812 */ /* 0x000fe200078ec0ff */
[----:B------:R-:W-:Y:S02]  /*0620*/  IMAD.MOV.U32 R25, RZ, RZ, R35 ;  /* 0x000000ffff197224 */ /* 0x000fe400078e0023 */
[----:B------:R-:W-:Y:S02]  /*0630*/  IMAD.MOV.U32 R31, RZ, RZ, R41 ;  /* 0x000000ffff1f7224 */ /* 0x000fe400078e0029 */
[----:B------:R-:W-:Y:S01]  /*0640*/  IMAD.MOV.U32 R34, RZ, RZ, R42 ;  /* 0x000000ffff227224 */ /* 0x000fe200078e002a */
[----:B------:R-:W-:Y:S06]  /*0650*/  @P0 BRA `(.L_x_6852) ;  /* 0x0000000000180947 */ /* 0x000fec0003800000 */
[----:B------:R-:W-:Y:S02]  /*0660*/  LOP3.LUT R12, R15, 0x7fffffff, RZ, 0xc0, !PT ;  /* 0x7fffffff0f0c7812 */ /* 0x000fe400078ec0ff */
[----:B------:R-:W-:Y:S02]  /*0670*/  MOV R40, 0x6a0 ;  /* 0x000006a000287802 */ /* 0x000fe40000000f00 */
[----:B------:R-:W-:-:S07]  /*0680*/  IADD3 R35, PT, PT, R12, -0x100000, RZ ;  /* 0xfff000000c237810 */ /* 0x000fce0007ffe0ff */
[----:B------:R-:W-:Y:S05]  /*0690*/  CALL.REL.NOINC `($__internal_113_$__cuda_sm20_dblrcp_rn_slowpath_v3) ;  /* 0x00000010000c7944 */ /* 0x000fea0003c00000 */
[----:B------:R-:W-:Y:S02]  /*06a0*/  IMAD.MOV.U32 R12, RZ, RZ, R14 ;  /* 0x000000ffff0c7224 */ /* 0x000fe400078e000e */
[----:B------:R-:W-:-:S07]  /*06b0*/  IMAD.MOV.U32 R13, RZ, RZ, R15 ;  /* 0x000000ffff0d7224 */ /* 0x000fce00078e000f */
.L_x_6852:
        /* <DEDUP_REMOVED lines=13> */
.L_x_6861:
        /* <DEDUP_REMOVED lines=13> */
.L_x_6854:
[----:B--234-:R-:W-:Y:S05]  /*0860*/  BSYNC.RECONVERGENT B0 ;  /* 0x0000000000007941 */ /* 0x01cfea0003800200 */
.L_x_6853:
        /* <DEDUP_REMOVED lines=53> */
.L_x_6855:
        /* <DEDUP_REMOVED lines=9> */
.L_x_6856:
        /* <DEDUP_REMOVED lines=13> */
.L_x_6858:
[----:B------:R-:W-:Y:S05]  /*0d20*/  BSYNC.RECONVERGENT B0 ;  /* 0x0000000000007941 */ /* 0x000fea0003800200 */
.L_x_6857:
        /* <DEDUP_REMOVED lines=60> */
.L_x_6859:
        /* <DEDUP_REMOVED lines=9> */
.L_x_6860:
        /* <DEDUP_REMOVED lines=10> */
[----:B------:R-:W-:Y:S01]  /*1220*/  FSETP.GEU.FTZ.AND P1, PT, R44, UR5, PT ;  /* 0x000000052c007c0b */ /* 0x000fe2000bf3e000 */
[-C--:B------:R-:W-:Y:S01]  /*1230*/  FFMA.FTZ R38, R40, R29.reuse, 1.1641532182693481445e-10 ;  /* 0x2f00000028267423 */ /* 0x080fe2000001001d */
[----:B------:R-:W-:Y:S01]  /*1240*/  FSET.BF.LT.FTZ.AND R41, R44, UR5, PT ;  /* 0x000000052c297c0a */ /* 0x000fe2000b811000 */
[----:B------:R-:W-:Y:S01]  /*1250*/  FFMA.FTZ R29, R50, R29, 1.1641532182693481445e-10 ;  /* 0x2f000000321d7423 */ /* 0x000fe2000001001d */
[----:B------:R-:W-:-:S02]  /*1260*/  FSETP.GEU.FTZ.AND P0, PT, R46, UR5, PT ;  /* 0x000000052e007c0b */ /* 0x000fc4000bf1e000 */
[----:B------:R-:W-:Y:S02]  /*1270*/  FSET.BF.LT.FTZ.AND R44, R46, UR5, PT ;  /* 0x000000052e2c7c0a */ /* 0x000fe4000b811000 */
[C---:B------:R-:W-:Y:S02]  /*1280*/  FSETP.GEU.FTZ.AND P2, PT, R48.reuse, UR5, PT ;  /* 0x0000000530007c0b */ /* 0x040fe4000bf5e000 */
[C---:B------:R-:W-:Y:S02]  /*1290*/  FSETP.GEU.FTZ.AND P3, PT, R43.reuse, UR5, PT ;  /* 0x000000052b007c0b */ /* 0x040fe4000bf7e000 */
[----:B------:R-:W-:Y:S02]  /*12a0*/  FSET.BF.LT.FTZ.AND R48, R48, UR5, PT ;  /* 0x0000000530307c0a */ /* 0x000fe4000b811000 */
[----:B------:R-:W-:Y:S02]  /*12b0*/  FSET.BF.LT.FTZ.AND R43, R43, UR5, PT ;  /* 0x000000052b2b7c0a */ /* 0x000fe4000b811000 */
[----:B------:R-:W-:-:S02]  /*12c0*/  FSETP.GEU.FTZ.AND P4, PT, R42, UR5, PT ;  /* 0x000000052a007c0b */ /* 0x000fc4000bf9e000 */
[C---:B------:R-:W-:Y:S02]  /*12d0*/  FSETP.GEU.FTZ.AND P6, PT, R29.reuse, UR5, PT ;  /* 0x000000051d007c0b */ /* 0x040fe4000bfde000 */
[----:B------:R-:W-:Y:S02]  /*12e0*/  FSET.BF.LT.FTZ.AND R29, R29, UR5, PT ;  /* 0x000000051d1d7c0a */ /* 0x000fe4000b811000 */
[----:B------:R-:W-:Y:S02]  /*12f0*/  FSETP.GEU.FTZ.AND P5, PT, R28, UR5, PT ;  /* 0x000000051c007c0b */ /* 0x000fe4000bfbe000 */
[----:B--2---:R-:W-:Y:S01]  /*1300*/  SHF.L.U32 R46, R13, 0x10, RZ ;  /* 0x000000100d2e7819 */ /* 0x004fe200000006ff */
[C---:B------:R-:W-:Y:S01]  /*1310*/  IMAD.U32 R47, R15.reuse, 0x10000, RZ ;  /* 0x000100000f2f7824 */ /* 0x040fe200078e00ff */
[----:B------:R-:W-:Y:S01]  /*1320*/  PRMT R40, R15, 0x7632, R40 ;  /* 0x000076320f287816 */ /* 0x000fe20000000028 */
[C---:B------:R-:W-:Y:S01]  /*1330*/  IMAD.U32 R45, R14.reuse, 0x10000, RZ ;  /* 0x000100000e2d7824 */ /* 0x040fe200078e00ff */
[----:B------:R-:W-:Y:S01]  /*1340*/  PRMT R15, R14, 0x7632, R15 ;  /* 0x000076320e0f7816 */ /* 0x000fe2000000000f */
[----:B------:R-:W-:Y:S01]  /*1350*/  FMUL.FTZ R46, R41, R46 ;  /* 0x0000002e292e7220 */ /* 0x000fe20000410000 */
[----:B------:R-:W-:Y:S01]  /*1360*/  PRMT R14, R13, 0x7632, R14 ;  /* 0x000076320d0e7816 */ /* 0x000fe2000000000e */
[----:B------:R-:W-:Y:S01]  /*1370*/  IMAD.U32 R50, R12, 0x10000, RZ ;  /* 0x000100000c327824 */ /* 0x000fe200078e00ff */
[----:B------:R-:W-:Y:S01]  /*1380*/  FSET.BF.LT.FTZ.AND R41, R42, UR5, PT ;  /* 0x000000052a297c0a */ /* 0x000fe2000b811000 */
[----:B------:R-:W-:Y:S01]  /*1390*/  IMAD.U32 R42, R40, 0x10000, RZ ;  /* 0x00010000282a7824 */ /* 0x000fe200078e00ff */
[----:B------:R-:W-:Y:S01]  /*13a0*/  PRMT R13, R12, 0x7632, R13 ;  /* 0x000076320c0d7816 */ /* 0x000fe2000000000d */
[----:B------:R-:W-:Y:S01]  /*13b0*/  FMUL.FTZ R12, R48, R47 ;  /* 0x0000002f300c7220 */ /* 0x000fe20000410000 */
[----:B------:R-:W-:Y:S01]  /*13c0*/  FMUL.FTZ R48, R43, R50 ;  /* 0x000000322b307220 */ /* 0x000fe20000410000 */
[----:B------:R-:W-:-:S02]  /*13d0*/  IMAD.U32 R50, R14, 0x10000, RZ ;  /* 0x000100000e327824 */ /* 0x000fc400078e00ff */
[----:B------:R-:W-:Y:S01]  /*13e0*/  FMUL.FTZ R14, R29, R42 ;  /* 0x0000002a1d0e7220 */ /* 0x000fe20000410000 */
[----:B------:R-:W-:Y:S01]  /*13f0*/  FMUL.FTZ R44, R44, R45 ;  /* 0x0000002d2c2c7220 */ /* 0x000fe20000410000 */
[----:B------:R-:W0:Y:S01]  /*1400*/  LDC.64 R42, c[0x0][0x458] ;  /* 0x00011600ff2a7b82 */ /* 0x000e220000000a00 */
[----:B------:R-:W-:Y:S01]  /*1410*/  FSET.BF.LT.FTZ.AND R45, R28, UR5, PT ;  /* 0x000000051c2d7c0a */ /* 0x000fe2000b811000 */
[----:B------:R-:W-:Y:S01]  /*1420*/  IMAD.U32 R40, R13, 0x10000, RZ ;  /* 0x000100000d287824 */ /* 0x000fe200078e00ff */
[----:B------:R-:W-:Y:S01]  /*1430*/  SEL R28, RZ, 0x1, P5 ;  /* 0x00000001ff1c7807 */ /* 0x000fe20002800000 */
[----:B------:R-:W-:Y:S01]  /*1440*/  FMUL.FTZ R14, R35, R14 ;  /* 0x0000000e230e7220 */ /* 0x000fe20000410000 */
[C---:B------:R-:W-:Y:S01]  /*1450*/  FSETP.GEU.FTZ.AND P5, PT, R38.reuse, UR5, PT ;  /* 0x0000000526007c0b */ /* 0x040fe2000bfbe000 */
[----:B------:R-:W-:Y:S01]  /*1460*/  FMUL.FTZ R40, R41, R40 ;  /* 0x0000002829287220 */ /* 0x000fe20000410000 */
[----:B------:R-:W-:Y:S01]  /*1470*/  FSET.BF.LT.FTZ.AND R38, R38, UR5, PT ;  /* 0x0000000526267c0a */ /* 0x000fe2000b811000 */
[----:B------:R-:W-:Y:S01]  /*1480*/  FMUL.FTZ R44, R35, R44 ;  /* 0x0000002c232c7220 */ /* 0x000fe20000410000 */
[----:B------:R-:W-:Y:S01]  /*1490*/  SHF.L.U32 R15, R15, 0x10, RZ ;  /* 0x000000100f0f7819 */ /* 0x000fe200000006ff */
[----:B------:R-:W-:Y:S01]  /*14a0*/  FMUL.FTZ R29, R35, R40 ;  /* 0x00000028231d7220 */ /* 0x000fe20000410000 */
[----:B------:R-:W-:Y:S01]  /*14b0*/  FMUL.FTZ R50, R45, R50 ;  /* 0x000000322d327220 */ /* 0x000fe20000410000 */
[----:B------:R-:W-:Y:S01]  /*14c0*/  SEL R45, RZ, 0x1, P1 ;  /* 0x00000001ff2d7807 */ /* 0x000fe20000800000 */
[C---:B------:R-:W-:Y:S01]  /*14d0*/  FMUL.FTZ R13, R35.reuse, R46 ;  /* 0x0000002e230d7220 */ /* 0x040fe20000410000 */
[----:B------:R-:W-:Y:S01]  /*14e0*/  FMUL.FTZ R38, R38, R15 ;  /* 0x0000000f26267220 */ /* 0x000fe20000410000 */
[C---:B------:R-:W-:Y:S01]  /*14f0*/  FMUL.FTZ R15, R35.reuse, R12 ;  /* 0x0000000c230f7220 */ /* 0x040fe20000410000 */
[----:B------:R-:W-:Y:S01]  /*1500*/  FMUL.FTZ R12, R35, R48 ;  /* 0x00000030230c7220 */ /* 0x000fe20000410000 */
[----:B------:R-:W-:Y:S01]  /*1510*/  PRMT R28, R45, 0x3340, R28 ;  /* 0x000033402d1c7816 */ /* 0x000fe2000000001c */
[C---:B------:R-:W-:Y:S01]  /*1520*/  FMUL.FTZ R41, R35.reuse, R38 ;  /* 0x0000002623297220 */ /* 0x040fe20000410000 */
[----:B------:R-:W-:Y:S01]  /*1530*/  SEL R38, RZ, 0x1, P3 ;  /* 0x00000001ff267807 */ /* 0x000fe20001800000 */
[----:B------:R-:W-:Y:S01]  /*1540*/  FMUL.FTZ R50, R35, R50 ;  /* 0x0000003223327220 */ /* 0x000fe20000410000 */
[----:B------:R-:W-:-:S02]  /*1550*/  F2FP.BF16.F32.PACK_AB R15, R14, R15 ;  /* 0x0000000f0e0f723e */ /* 0x000fc400000010ff */
[----:B------:R-:W-:Y:S01]  /*1560*/  F2FP.BF16.F32.PACK_AB R14, R41, R44 ;  /* 0x0000002c290e723e */ /* 0x000fe200000010ff */
[----:B0-----:R-:W-:Y:S01]  /*1570*/  IMAD.WIDE.U32 R42, R32, 0x2, R42 ;  /* 0x00000002202a7825 */ /* 0x001fe200078e002a */
[----:B------:R-:W-:Y:S02]  /*1580*/  F2FP.BF16.F32.PACK_AB R12, R29, R12 ;  /* 0x0000000c1d0c723e */ /* 0x000fe400000010ff */
[----:B------:R-:W-:Y:S02]  /*1590*/  SEL R29, RZ, 0x1, P4 ;  /* 0x00000001ff1d7807 */ /* 0x000fe40002000000 */
[----:B------:R-:W-:Y:S02]  /*15a0*/  SEL R40, RZ, 0x1, P6 ;  /* 0x00000001ff287807 */ /* 0x000fe40003000000 */
[----:B------:R-:W-:Y:S02]  /*15b0*/  SEL R41, RZ, 0x1, P2 ;  /* 0x00000001ff297807 */ /* 0x000fe40001000000 */
[----:B------:R-:W-:-:S02]  /*15c0*/  SEL R44, RZ, 0x1, P5 ;  /* 0x00000001ff2c7807 */ /* 0x000fc40002800000 */
[----:B------:R-:W-:Y:S02]  /*15d0*/  SEL R45, RZ, 0x1, P0 ;  /* 0x00000001ff2d7807 */ /* 0x000fe40000000000 */
[----:B------:R-:W-:Y:S02]  /*15e0*/  PRMT R29, R38, 0x3340, R29 ;  /* 0x00003340261d7816 */ /* 0x000fe4000000001d */
[----:B------:R-:W-:Y:S02]  /*15f0*/  PRMT R41, R41, 0x3340, R40 ;  /* 0x0000334029297816 */ /* 0x000fe40000000028 */
[----:B------:R-:W-:Y:S02]  /*1600*/  PRMT R44, R45, 0x3340, R44 ;  /* 0x000033402d2c7816 */ /* 0x000fe4000000002c */
[----:B------:R-:W-:Y:S01]  /*1610*/  IADD3 R40, P0, PT, R32, UR8, RZ ;  /* 0x0000000820287c10 */ /* 0x000fe2000ff1e0ff */
[----:B------:R-:W-:Y:S01]  /*1620*/  IMAD R32, R39, 0x8, R32 ;  /* 0x0000000827207824 */ /* 0x000fe200078e0220 */
[----:B------:R-:W-:-:S02]  /*1630*/  PRMT R28, R29, 0x5410, R28 ;  /* 0x000054101d1c7816 */ /* 0x000fc4000000001c */
[----:B------:R-:W-:Y:S02]  /*1640*/  PRMT R29, R44, 0x5410, R41 ;  /* 0x000054102c1d7816 */ /* 0x000fe40000000029 */
[----:B------:R-:W-:Y:S02]  /*1650*/  IADD3.X R41, PT, PT, RZ, UR9, RZ, P0, !PT ;  /* 0x00000009ff297c10 */ /* 0x000fe400087fe4ff */
[----:B------:R-:W-:Y:S02]  /*1660*/  ISETP.GE.U32.AND P0, PT, R32, UR10, PT ;  /* 0x0000000a20007c0c */ /* 0x000fe4000bf06070 */
[----:B------:R-:W-:-:S05]  /*1670*/  F2FP.BF16.F32.PACK_AB R13, R50, R13 ;  /* 0x0000000d320d723e */ /* 0x000fca00000010ff */
[----:B------:R0:W-:Y:S04]  /*1680*/  STG.E.128 desc[UR6][R42.64], R12 ;  /* 0x0000000c2a007986 */ /* 0x0001e8000c101d06 */
[----:B------:R0:W-:Y:S01]  /*1690*/  STG.E.64 desc[UR6][R40.64], R28 ;  /* 0x0000001c28007986 */ /* 0x0001e2000c101b06 */
[----:B------:R-:W-:Y:S06]  /*16a0*/  BAR.SYNC.DEFER_BLOCKING 0x0 ;  /* 0x0000000000007b1d */ /* 0x000fec0000010000 */
[----:B------:R-:W-:Y:S05]  /*16b0*/  @!P0 BRA `(.L_x_6861) ;  /* 0xfffffff000348947 */ /* 0x000fea000383ffff */
[----:B------:R-:W-:Y:S05]  /*16c0*/  EXIT ;  /* 0x000000000000794d */ /* 0x000fea0003800000 */
        .weak           $__internal_113_$__cuda_sm20_dblrcp_rn_slowpath_v3
        .type           $__internal_113_$__cuda_sm20_dblrcp_rn_slowpath_v3,@function
        .size           $__internal_113_$__cuda_sm20_dblrcp_rn_slowpath_v3,(.L_x_14250 - $__internal_113_$__cuda_sm20_dblrcp_rn_slowpath_v3)
$__internal_113_$__cuda_sm20_dblrcp_rn_slowpath_v3:
        /* <DEDUP_REMOVED lines=26> */
.L_x_6864:
        /* <DEDUP_REMOVED lines=10> */
.L_x_6862:
[----:B------:R-:W-:Y:S01]  /*1910*/  LOP3.LUT R13, R37, 0x80000, RZ, 0xfc, !PT ;  /* 0x00080000250d7812 */ /* 0x000fe200078efcff */
[----:B------:R-:W-:-:S07]  /*1920*/  IMAD.MOV.U32 R12, RZ, RZ, R36 ;  /* 0x000000ffff0c7224 */ /* 0x000fce00078e0024 */
.L_x_6863:
[----:B------:R-:W-:Y:S01]  /*1930*/  IMAD.MOV.U32 R41, RZ, RZ, 0x0 ;  /* 0x00000000ff297424 */ /* 0x000fe200078e00ff */
[----:B------:R-:W-:Y:S01]  /*1940*/  MOV R15, R13 ;  /* 0x0000000d000f7202 */ /* 0x000fe20000000f00 */
[----:B------:R-:W-:Y:S02]  /*1950*/  IMAD.MOV.U32 R14, RZ, RZ, R12 ;  /* 0x000000ffff0e7224 */ /* 0x000fe400078e000c */
[----:B------:R-:W-:Y:S05]  /*1960*/  RET.REL.NODEC R40 `(_ZN2at6native43_GLOBAL__N__7cc8d1ed_10_Dropout_cu_0e96ed3824fused_dropout_kernel_vecIN3c108BFloat16EfjLi1ELi8EbEEvNS_4cuda6detail10TensorInfoIKT_T1_EENS7_IS8_SA_EENS7_IT4_SA_EESA_T0_NS_15PhiloxCudaStateE) ;  /* 0xffffffe428a47950 */ /* 0x000fea0003c3ffff */
.L_x_6865:
        /* <DEDUP_REMOVED lines=9> */
.L_x_14250:


//--------------------- .text._ZN2at6native43_GLOBAL__N__7cc8d1ed_10_Dropout_cu_0e96ed3824fused_dropout_kernel_vecIN3c108BFloat16EfjLi1ELi16EbEEvNS_4cuda6detail10TensorInfoIKT_T1_EENS7_IS8_SA_EENS7_IT4_SA_EESA_T0_NS_15PhiloxCudaStateE --------------------------
	.section	.text._ZN2at6native43_GLOBAL__N__7cc8d1ed_10_Dropout_cu_0e96ed3824fused_dropout_kernel_vecIN3c108BFloat16EfjLi1ELi16EbEEvNS_4cuda6detail10TensorInfoIKT_T1_EENS7_IS8_SA_EENS7_IT4_SA_EESA_T0_NS_15PhiloxCudaStateE,"ax",@progbits
	.align	128
.text._ZN2at6native43_GLOBAL__N__7cc8d1ed_10_Dropout_cu_0e96ed3824fused_dropout_kernel_vecIN3c108BFloat16EfjLi1ELi16EbEEvNS_4cuda6detail10TensorInfoIKT_T1_EENS7_IS8_SA_EENS7_IT4_SA_EESA_T0_NS_15PhiloxCudaStateE:
        .type           _ZN2at6native43_GLOBAL__N__7cc8d1ed_10_Dropout_cu_0e96ed3824fused_dropout_kernel_vecIN3c108BFloat16EfjLi1ELi16EbEEvNS_4cuda6detail10TensorInfoIKT_T1_EENS7_IS8_SA_EENS7_IT4_SA_EESA_T0_NS_15PhiloxCudaStateE,@function
        .size           _ZN2at6native43_GLOBAL__N__7cc8d1ed_10_Dropout_cu_0e96ed3824fused_dropout_kernel_vecIN3c108BFloat16EfjLi1ELi16EbEEvNS_4cuda6detail10TensorInfoIKT_T1_EENS7_IS8_SA_EENS7_IT4_SA_EESA_T0_NS_15PhiloxCudaStateE,(.L_x_14252 - _ZN2at6native43_GLOBAL__N__7cc8d1ed_10_Dropout_cu_0e96ed3824fused_dropout_kernel_vecIN3c108BFloat16EfjLi1ELi16EbEEvNS_4cuda6detail10TensorInfoIKT_T1_EENS7_IS8_SA_EENS7_IT4_SA_EESA_T0_NS_15PhiloxCudaStateE)
        .other          _ZN2at6native43_GLOBAL__N__7cc8d1ed_10_Dropout_cu_0e96ed3824fused_dropout_kernel_vecIN3c108BFloat16EfjLi1ELi16EbEEvNS_4cuda6detail10TensorInfoIKT_T1_EENS7_IS8_SA_EENS7_IT4_SA_EESA_T0_NS_15PhiloxCudaStateE,@"STO_CUDA_ENTRY STV_DEFAULT"
_ZN2at6native43_GLOBAL__N__7cc8d1ed_10_Dropout_cu_0e96ed3824fused_dropout_kernel_vecIN3c108BFloat16EfjLi1ELi16EbEEvNS_4cuda6detail10TensorInfoIKT_T1_EENS7_IS8_SA_EENS7_IT4_SA_EESA_T0_NS_15PhiloxCudaStateE:
        /* <DEDUP_REMOVED lines=107> */
[----:B------:R-:W-:Y:S01]  /*06b0*/  IMAD.MOV.U32 R3, RZ, RZ, R9 ;  /* 0x000000ffff037224 */ /* 0x000fe200078e0009 */
[----:B------:R-:W-:Y:S01]  /*06c0*/  MOV R6, UR6 ;  /* 0x0000000600067c02 */ /* 0x000fe20008000f00 */
[----:B------:R-:W-:-:S04]  /*06d0*/  IMAD.MOV.U32 R9, RZ, RZ, R16 ;  /* 0x000000ffff097224 */ /* 0x000fc800078e0010 */
[----:B------:R-:W-:-:S08]  /*06e0*/  DFMA R12, -R10, R4, 1 ;  /* 0x3ff000000a0c742b */ /* 0x000fd00000000104 */
[----:B------:R-:W-:Y:S01]  /*06f0*/  DFMA R12, R4, R12, R4 ;  /* 0x0000000c040c722b */ /* 0x000fe20000000004 */
[----:B------:R-:W-:Y:S01]  /*0700*/  IMAD.U32 R5, RZ, RZ, UR7 ;  /* 0x00000007ff057e24 */ /* 0x000fe2000f8e00ff */
[----:B------:R-:W-:Y:S09]  /*0710*/  @P0 BRA `(.L_x_6866) ;  /* 0x0000000000100947 */ /* 0x000ff20003800000 */
[----:B------:R-:W-:-:S05]  /*0720*/  LOP3.LUT R4, R11, 0x7fffffff, RZ, 0xc0, !PT ;  /* 0x7fffffff0b047812 */ /* 0x000fca00078ec0ff */
[----:B------:R-:W-:Y:S01]  /*0730*/  VIADD R14, R4, 0xfff00000 ;  /* 0xfff00000040e7836 */ /* 0x000fe20000000000 */
[----:B------:R-:W-:-:S07]  /*0740*/  MOV R4, 0x760 ;  /* 0x0000076000047802 */ /* 0x000fce0000000f00 */
[----:B------:R-:W-:Y:S05]  /*0750*/  CALL.REL.NOINC `($__internal_114_$__cuda_sm20_dblrcp_rn_slowpath_v3) ;  /* 0x0000001c00c87944 */ /* 0x000fea0003c00000 */
.L_x_6866:
        /* <DEDUP_REMOVED lines=12> */
[----:B------:R-:W-:-:S04]  /*0820*/  IMAD.U32 R4, RZ, RZ, UR4 ;  /* 0x00000004ff047e24 */ /* 0x000fc8000f8e00ff */
[----:B------:R-:W-:-:S05]  /*0830*/  @!P0 FMUL R4, R4, 1.175494350822287508e-38 ;  /* 0x0080000004048820 */ /* 0x000fca0000400000 */
[----:B------:R-:W-:Y:S01]  /*0840*/  @!P0 R2UR UR4, R4 ;  /* 0x00000000040482ca */ /* 0x000fe200000e0000 */
[----:B0-2-4-:R-:W-:-:S14]  /*0850*/  IMAD.MOV.U32 R4, RZ, RZ, RZ ;  /* 0x000000ffff047224 */ /* 0x015fdc00078e00ff */
.L_x_6883:
        /* <DEDUP_REMOVED lines=13> */
.L_x_6868:
[----:B------:R-:W-:Y:S05]  /*0930*/  BSYNC.RECONVERGENT B0 ;  /* 0x0000000000007941 */ /* 0x000fea0003800200 */
.L_x_6867:
        /* <DEDUP_REMOVED lines=60> */
.L_x_6869:
        /* <DEDUP_REMOVED lines=10> */
.L_x_6870:
[----:B------:R-:W-:Y:S01]  /*0da0*/  VIADD R7, R5, 0x2 ;  /* 0x0000000205077836 */ /* 0x000fe20000000000 */
[----:B------:R-:W-:Y:S04]  /*0db0*/  BSSY.RECONVERGENT B0, `(.L_x_6871) ;  /* 0x000000c000007945 */ /* 0x000fe80003800200 */
        /* <DEDUP_REMOVED lines=11> */
.L_x_6872:
[----:B------:R-:W-:Y:S05]  /*0e70*/  BSYNC.RECONVERGENT B0 ;  /* 0x0000000000007941 */ /* 0x000fea0003800200 */
.L_x_6871:
        /* <DEDUP_REMOVED lines=8> */
[----:B------:R-:W-:Y:S01]  /*0f00*/  I2FP.F32.U32 R44, R3 ;  /* 0x00000003002c7245 */ /* 0x000fe20000201000 */
        /* <DEDUP_REMOVED lines=32> */
[----:B------:R-:W-:Y:S01]  /*1110*/  FFMA.FTZ R37, R2, R43, 1.1641532182693481445e-10 ;  /* 0x2f00000002257423 */ /* 0x000fe2000001002b */
[----:B------:R-:W-:Y:S01]  /*1120*/  IMAD.WIDE.U32 R32, R32, -0x326172a9, RZ ;  /* 0xcd9e8d5720207825 */ /* 0x000fe200078e00ff */
[----:B------:R-:W-:-:S04]  /*1130*/  LOP3.LUT R34, R36, UR27, R21, 0x96, !PT ;  /* 0x0000001b24227c12 */ /* 0x000fc8000f8e9615 */
[----:B------:R-:W-:Y:S01]  /*1140*/  LOP3.LUT R7, R14, UR26, R33, 0x96, !PT ;  /* 0x0000001a0e077c12 */ /* 0x000fe2000f8e9621 */
[----:B------:R-:W-:-:S04]  /*1150*/  IMAD.WIDE.U32 R34, R34, -0x326172a9, RZ ;  /* 0xcd9e8d5722227825 */ /* 0x000fc800078e00ff */
[----:B------:R-:W-:Y:S01]  /*1160*/  IMAD.HI.U32 R15, R7, -0x2daee0ad, RZ ;  /* 0xd2511f53070f7827 */ /* 0x000fe200078e00ff */
[----:B------:R-:W-:-:S03]  /*1170*/  LOP3.LUT R14, R13, R32, R35, 0x96, !PT ;  /* 0x000000200d0e7212 */ /* 0x000fc600078e9623 */
[----:B------:R-:W-:Y:S01]  /*1180*/  FFMA.FTZ R35, R8, R43, 1.1641532182693481445e-10 ;  /* 0x2f00000008237423 */ /* 0x000fe2000001002b */
[----:B------:R-:W-:Y:S01]  /*1190*/  IMAD.MOV.U32 R16, RZ, RZ, R34 ;  /* 0x000000ffff107224 */ /* 0x000fe200078e0022 */
[----:B------:R-:W-:Y:S01]  /*11a0*/  LOP3.LUT R15, R29, R20, R15, 0x96, !PT ;  /* 0x000000141d0f7212 */ /* 0x000fe200078e960f */
        /* <DEDUP_REMOVED lines=9> */
.L_x_6873:
        /* <DEDUP_REMOVED lines=10> */
.L_x_6874:
        /* <DEDUP_REMOVED lines=13> */
.L_x_6876:
[----:B------:R-:W-:Y:S05]  /*13b0*/  BSYNC.RECONVERGENT B0 ;  /* 0x0000000000007941 */ /* 0x000fea0003800200 */
.L_x_6875:
        /* <DEDUP_REMOVED lines=46> */
[----:B------:R-:W-:Y:S02]  /*16a0*/  MOV R12, R20 ;  /* 0x00000014000c7202 */ /* 0x000fe40000000f00 */
        /* <DEDUP_REMOVED lines=12> */
.L_x_6877:
        /* <DEDUP_REMOVED lines=10> */
.L_x_6878:
        /* <DEDUP_REMOVED lines=13> */
.L_x_6880:
[----:B------:R-:W-:Y:S05]  /*18e0*/  BSYNC.RECONVERGENT B0 ;  /* 0x0000000000007941 */ /* 0x000fea0003800200 */
.L_x_6879:
        /* <DEDUP_REMOVED lines=8> */
[----:B------:R-:W-:Y:S01]  /*1970*/  I2FP.F32.U32 R16, R15 ;  /* 0x0000000f00107245 */ /* 0x000fe20000201000 */
[----:B------:R-:W-:Y:S01]  /*1980*/  IMAD.WIDE.U32 R2, R2, -0x2daee0ad, RZ ;  /* 0xd2511f5302027825 */ /* 0x000fe200078e00ff */
[----:B------:R-:W-:-:S03]  /*1990*/  LOP3.LUT R22, R18, UR9, R21, 0x96, !PT ;  /* 0x0000000912167c12 */ /* 0x000fc6000f8e9615 */
[----:B------:R-:W-:Y:S01]  /*19a0*/  FFMA.FTZ R33, R14, R43, 1.1641532182693481445e-10 ;  /* 0x2f0000000e217423 */ /* 0x000fe2000001002b */
[----:B------:R-:W-:Y:S01]  /*19b0*/  I2FP.F32.U32 R32, R17 ;  /* 0x0000001100207245 */ /* 0x000fe20000201000 */
[----:B------:R-:W-:Y:S01]  /*19c0*/  IMAD R28, R28, -0x2daee0ad, RZ ;  /* 0xd2511f531c1c7824 */ /* 0x000fe200078e02ff */
        /* <DEDUP_REMOVED lines=34> */
[----:B------:R-:W-:Y:S01]  /*1bf0*/  LOP3.LUT R7, R29, R18, R7, 0x96, !PT ;  /* 0x000000121d077212 */ /* 0x000fe200078e9607 */
        /* <DEDUP_REMOVED lines=10> */
.L_x_6881:
        /* <DEDUP_REMOVED lines=10> */
.L_x_6882:
[----:B-1----:R-:W-:-:S06]  /*1d40*/  IMAD.WIDE.U32 R16, R9, 0x2, R24 ;  /* 0x0000000209107825 */ /* 0x002fcc00078e0018 */
[----:B------:R-:W2:Y:S01]  /*1d50*/  LDG.E.ENL2.256 R20, R16, desc[UR12][R16.64] ;  /* 0xfe00000c1010797e */ /* 0x000ea20008121914 */
[----:B------:R-:W-:Y:S01]  /*1d60*/  FSETP.GEU.FTZ.AND P6, PT, R32, UR28, PT ;  /* 0x0000001c20007c0b */ /* 0x000fe2000bfde000 */
[----:B------:R-:W-:Y:S05]  /*1d70*/  WARPSYNC.ALL ;  /* 0x0000000000007948 */ /* 0x000fea0003800000 */
[----:B------:R-:W-:Y:S01]  /*1d80*/  I2FP.F32.U32 R30, R10 ;  /* 0x0000000a001e7245 */ /* 0x000fe20000201000 */
[----:B------:R-:W0:Y:S01]  /*1d90*/  LDCU UR5, c[0x0][0x360] ;  /* 0x00006c00ff0577ac */ /* 0x000e220008000800 */
[----:B------:R-:W-:Y:S02]  /*1da0*/  I2FP.F32.U32 R42, R12 ;  /* 0x0000000c002a7245 */ /* 0x000fe40000201000 */
[----:B------:R-:W-:Y:S01]  /*1db0*/  I2FP.F32.U32 R14, R11 ;  /* 0x0000000b000e7245 */ /* 0x000fe20000201000 */
[----:B------:R-:W-:Y:S01]  /*1dc0*/  FFMA.FTZ R30, R30, R43, 1.1641532182693481445e-10 ;  /* 0x2f0000001e1e7423 */ /* 0x000fe2000001002b */
        /* <DEDUP_REMOVED lines=16> */
[----:B------:R-:W-:Y:S02]  /*1ed0*/  FSETP.GEU.FTZ.AND P1, PT, R35, UR28, PT ;  /* 0x0000001c23007c0b */ /* 0x000fe4000bf3e000 */
[----:B------:R-:W-:Y:S02]  /*1ee0*/  FSETP.GEU.FTZ.AND P0, PT, R44, UR28, PT ;  /* 0x0000001c2c007c0b */ /* 0x000fe4000bf1e000 */
[----:B------:R-:W-:-:S02]  /*1ef0*/  SEL R36, RZ, 0x1, P2 ;  /* 0x00000001ff247807 */ /* 0x000fc40001000000 */
[----:B------:R-:W-:Y:S02]  /*1f00*/  SEL R13, RZ, 0x1, P4 ;  /* 0x00000001ff0d7807 */ /* 0x000fe40002000000 */
[----:B------:R-:W-:Y:S02]  /*1f10*/  SEL R12, RZ, 0x1, P3 ;  /* 0x00000001ff0c7807 */ /* 0x000fe40001800000 */
[----:B------:R-:W-:Y:S02]  /*1f20*/  PRMT R31, R10, 0x3340, R31 ;  /* 0x000033400a1f7816 */ /* 0x000fe4000000001f */
[----:B------:R-:W-:Y:S02]  /*1f30*/  PRMT R28, R15, 0x3340, R28 ;  /* 0x000033400f1c7816 */ /* 0x000fe4000000001c */
[----:B------:R-:W-:Y:S02]  /*1f40*/  FSETP.GEU.FTZ.AND P3, PT, R37, UR28, PT ;  /* 0x0000001c25007c0b */ /* 0x000fe4000bf7e000 */
[----:B------:R-:W-:-:S02]  /*1f50*/  FSETP.GEU.FTZ.AND P2, PT, R40, UR28, PT ;  /* 0x0000001c28007c0b */ /* 0x000fc4000bf5e000 */
[----:B------:R-:W-:Y:S02]  /*1f60*/  SEL R10, RZ, 0x1, P1 ;  /* 0x00000001ff0a7807 */ /* 0x000fe40000800000 */
[----:B------:R-:W-:Y:S02]  /*1f70*/  SEL R15, RZ, 0x1, P0 ;  /* 0x00000001ff0f7807 */ /* 0x000fe40000000000 */
[----:B------:R-:W-:Y:S02]  /*1f80*/  FSETP.GEU.FTZ.AND P1, PT, R42, UR28, PT ;  /* 0x0000001c2a007c0b */ /* 0x000fe4000bf3e000 */
[----:B------:R-:W-:Y:S02]  /*1f90*/  FSETP.GEU.FTZ.AND P0, PT, R30, UR28, PT ;  /* 0x0000001c1e007c0b */ /* 0x000fe4000bf1e000 */
[----:B------:R-:W-:Y:S02]  /*1fa0*/  PRMT R36, R11, 0x3340, R36 ;  /* 0x000033400b247816 */ /* 0x000fe40000000024 */
[----:B------:R-:W-:-:S02]  /*1fb0*/  PRMT R13, R12, 0x3340, R13 ;  /* 0x000033400c0d7816 */ /* 0x000fc4000000000d */
[----:B------:R-:W-:Y:S02]  /*1fc0*/  SEL R12, RZ, 0x1, P3 ;  /* 0x00000001ff0c7807 */ /* 0x000fe40001800000 */
[----:B------:R-:W-:Y:S02]  /*1fd0*/  SEL R11, RZ, 0x1, P2 ;  /* 0x00000001ff0b7807 */ /* 0x000fe40001000000 */
[----:B------:R-:W-:Y:S02]  /*1fe0*/  FSETP.GEU.FTZ.AND P3, PT, R43, UR28, PT ;  /* 0x0000001c2b007c0b */ /* 0x000fe4000bf7e000 */
[----:B------:R-:W-:Y:S02]  /*1ff0*/  FSETP.GEU.FTZ.AND P2, PT, R14, UR28, PT ;  /* 0x0000001c0e007c0b */ /* 0x000fe4000bf5e000 */
[----:B------:R-:W-:Y:S02]  /*2000*/  SEL R47, RZ, 0x1, P1 ;  /* 0x00000001ff2f7807 */ /* 0x000fe40000800000 */
[----:B------:R-:W-:-:S02]  /*2010*/  SEL R50, RZ, 0x1, P0 ;  /* 0x00000001ff327807 */ /* 0x000fc40000000000 */
[----:B------:R-:W-:Y:S02]  /*2020*/  PRMT R12, R11, 0x3340, R12 ;  /* 0x000033400b0c7816 */ /* 0x000fe4000000000c */
[----:B------:R-:W-:Y:S02]  /*2030*/  PRMT R11, R15, 0x3340, R10 ;  /* 0x000033400f0b7816 */ /* 0x000fe4000000000a */
[----:B------:R-:W-:Y:S02]  /*2040*/  SEL R41, RZ, 0x1, P3 ;  /* 0x00000001ff297807 */ /* 0x000fe40001800000 */
[----:B------:R-:W-:Y:S02]  /*2050*/  SEL R48, RZ, 0x1, P2 ;  /* 0x00000001ff307807 */ /* 0x000fe40001000000 */
[----:B------:R-:W-:Y:S02]  /*2060*/  PRMT R10, R50, 0x3340, R47 ;  /* 0x00003340320a7816 */ /* 0x000fe4000000002f */
[----:B------:R-:W-:-:S02]  /*2070*/  FSET.BF.LT.FTZ.AND R52, R14, UR28, PT ;  /* 0x0000001c0e347c0a */ /* 0x000fc4000b811000 */
[----:B------:R-:W-:Y:S02]  /*2080*/  FSET.BF.LT.FTZ.AND R46, R46, UR28, PT ;  /* 0x0000001c2e2e7c0a */ /* 0x000fe4000b811000 */
[----:B------:R-:W-:Y:S02]  /*2090*/  FSET.BF.LT.FTZ.AND R45, R45, UR28, PT ;  /* 0x0000001c2d2d7c0a */ /* 0x000fe4000b811000 */
[----:B------:R-:W-:Y:S02]  /*20a0*/  PRMT R15, R48, 0x3340, R41 ;  /* 0x00003340300f7816 */ /* 0x000fe40000000029 */
[----:B------:R-:W-:Y:S02]  /*20b0*/  FSET.BF.LT.FTZ.AND R40, R40, UR28, PT ;  /* 0x0000001c28287c0a */ /* 0x000fe4000b811000 */
[----:B------:R-:W-:Y:S02]  /*20c0*/  FSET.BF.LT.FTZ.AND R43, R43, UR28, PT ;  /* 0x0000001c2b2b7c0a */ /* 0x000fe4000b811000 */
[----:B------:R-:W-:-:S02]  /*20d0*/  FSET.BF.LT.FTZ.AND R42, R42, UR28, PT ;  /* 0x0000001c2a2a7c0a */ /* 0x000fc4000b811000 */
[----:B------:R-:W-:Y:S02]  /*20e0*/  FSET.BF.LT.FTZ.AND R30, R30, UR28, PT ;  /* 0x0000001c1e1e7c0a */ /* 0x000fe4000b811000 */
[----:B------:R-:W-:Y:S02]  /*20f0*/  FSET.BF.LT.FTZ.AND R39, R39, UR28, PT ;  /* 0x0000001c27277c0a */ /* 0x000fe4000b811000 */
[----:B------:R-:W-:Y:S02]  /*2100*/  PRMT R13, R28, 0x5410, R13 ;  /* 0x000054101c0d7816 */ /* 0x000fe4000000000d */
[----:B------:R-:W-:Y:S02]  /*2110*/  PRMT R15, R10, 0x5410, R15 ;  /* 0x000054100a0f7816 */ /* 0x000fe4000000000f */
[----:B------:R-:W-:Y:S02]  /*2120*/  PRMT R12, R11, 0x5410, R12 ;  /* 0x000054100b0c7816 */ /* 0x000fe4000000000c */
[C---:B--2---:R-:W-:Y:S01]  /*2130*/  PRMT R49, R20.reuse, 0x7632, R49 ;  /* 0x0000763214317816 */ /* 0x044fe20000000031 */
[----:B------:R-:W-:Y:S01]  /*2140*/  IMAD.U32 R51, R19, 0x10000, RZ ;  /* 0x0001000013337824 */ /* 0x000fe200078e00ff */
[----:B------:R-:W-:Y:S01]  /*2150*/  SHF.L.U32 R50, R20, 0x10, RZ ;  /* 0x0000001014327819 */ /* 0x000fe200000006ff */
[----:B------:R-:W-:Y:S01]  /*2160*/  IMAD.U32 R48, R22, 0x10000, RZ ;  /* 0x0001000016307824 */ /* 0x000fe200078e00ff */
[----:B------:R-:W-:Y:S01]  /*2170*/  SHF.L.U32 R47, R23, 0x10, RZ ;  /* 0x00000010172f7819 */ /* 0x000fe200000006ff */
[----:B------:R-:W-:Y:S01]  /*2180*/  FMUL.FTZ R46, R46, R51 ;  /* 0x000000332e2e7220 */ /* 0x000fe20000410000 */
[----:B------:R-:W-:Y:S01]  /*2190*/  PRMT R20, R19, 0x7632, R20 ;  /* 0x0000763213147816 */ /* 0x000fe20000000014 */
[----:B------:R-:W-:Y:S01]  /*21a0*/  IMAD.U32 R49, R49, 0x10000, RZ ;  /* 0x0001000031317824 */ /* 0x000fe200078e00ff */
[C---:B------:R-:W-:Y:S01]  /*21b0*/  PRMT R19, R18.reuse, 0x7632, R19 ;  /* 0x0000763212137816 */ /* 0x040fe20000000013 */
[----:B------:R-:W-:Y:S01]  /*21c0*/  IMAD.U32 R18, R18, 0x10000, RZ ;  /* 0x0001000012127824 */ /* 0x000fe200078e00ff */
[----:B------:R-:W-:Y:S01]  /*21d0*/  PRMT R41, R23, 0x7632, R41 ;  /* 0x0000763217297816 */ /* 0x000fe20000000029 */
[----:B------:R-:W-:Y:S01]  /*21e0*/  FMUL.FTZ R47, R52, R47 ;  /* 0x0000002f342f7220 */ /* 0x000fe20000410000 */
[----:B------:R-:W-:Y:S01]  /*21f0*/  PRMT R23, R22, 0x7632, R23 ;  /* 0x0000763216177816 */ /* 0x000fe20000000017 */
[----:B------:R-:W-:Y:S01]  /*2200*/  FMUL.FTZ R45, R45, R18 ;  /* 0x000000122d2d7220 */ /* 0x000fe20000410000 */
[C---:B------:R-:W-:Y:S01]  /*2210*/  PRMT R22, R21.reuse, 0x7632, R22 ;  /* 0x0000763215167816 */ /* 0x040fe20000000016 */
[----:B------:R-:W-:Y:S01]  /*2220*/  IMAD.U32 R21, R21, 0x10000, RZ ;  /* 0x0001000015157824 */ /* 0x000fe200078e00ff */
[C---:B------:R-:W-:Y:S01]  /*2230*/  PRMT R14, R17.reuse, 0x7632, R14 ;  /* 0x00007632110e7816 */ /* 0x040fe2000000000e */
[----:B------:R-:W-:Y:S01]  /*2240*/  FMUL.FTZ R30, R30, R48 ;  /* 0x000000301e1e7220 */ /* 0x000fe20000410000 */
[----:B------:R-:W-:Y:S01]  /*2250*/  SHF.L.U32 R17, R17, 0x10, RZ ;  /* 0x0000001011117819 */ /* 0x000fe200000006ff */
[----:B------:R-:W-:Y:S01]  /*2260*/  FMUL.FTZ R46, R46, UR4 ;  /* 0x000000042e2e7c20 */ /* 0x000fe20008410000 */
[----:B------:R-:W-:Y:S01]  /*2270*/  FSET.BF.LT.FTZ.AND R52, R29, UR28, PT ;  /* 0x0000001c1d347c0a */ /* 0x000fe2000b811000 */
[----:B------:R-:W-:Y:S01]  /*2280*/  IMAD.U32 R14, R14, 0x10000, RZ ;  /* 0x000100000e0e7824 */ /* 0x000fe200078e00ff */
[C---:B------:R-:W-:Y:S01]  /*2290*/  PRMT R53, R16.reuse, 0x7632, R53 ;  /* 0x0000763210357816 */ /* 0x040fe20000000035 */
[----:B------:R-:W-:Y:S01]  /*22a0*/  IMAD.U32 R16, R16, 0x10000, RZ ;  /* 0x0001000010107824 */ /* 0x000fe200078e00ff */
[----:B------:R-:W-:Y:S01]  /*22b0*/  FSET.BF.LT.FTZ.AND R29, R34, UR28, PT ;  /* 0x0000001c221d7c0a */ /* 0x000fe2000b811000 */
[----:B------:R-:W-:Y:S01]  /*22c0*/  IMAD.U32 R34, R41, 0x10000, RZ ;  /* 0x0001000029227824 */ /* 0x000fe200078e00ff */
[----:B------:R-:W-:Y:S01]  /*22d0*/  FSET.BF.LT.FTZ.AND R18, R32, UR28, PT ;  /* 0x0000001c20127c0a */ /* 0x000fe2000b811000 */
[----:B------:R-:W-:Y:S01]  /*22e0*/  IMAD.U32 R41, R22, 0x10000, RZ ;  /* 0x0001000016297824 */ /* 0x000fe200078e00ff */
[----:B------:R-:W-:Y:S01]  /*22f0*/  FSET.BF.LT.FTZ.AND R51, R44, UR28, PT ;  /* 0x0000001c2c337c0a */ /* 0x000fe2000b811000 */
[----:B------:R-:W-:Y:S01]  /*2300*/  FMUL.FTZ R22, R40, R17 ;  /* 0x0000001128167220 */ /* 0x000fe20000410000 */
[----:B------:R-:W-:Y:S01]  /*2310*/  SHF.L.U32 R32, R23, 0x10, RZ ;  /* 0x0000001017207819 */ /* 0x000fe200000006ff */
[----:B------:R-:W-:Y:S01]  /*2320*/  FMUL.FTZ R17, R43, R34 ;  /* 0x000000222b117220 */ /* 0x000fe20000410000 */
[----:B------:R-:W-:Y:S01]  /*2330*/  FSET.BF.LT.FTZ.AND R34, R35, UR28, PT ;  /* 0x0000001c23227c0a */ /* 0x000fe2000b811000 */
[----:B------:R-:W-:Y:S01]  /*2340*/  FMUL.FTZ R23, R51, R16 ;  /* 0x0000001033177220 */ /* 0x000fe20000410000 */
[----:B------:R-:W-:-:S02]  /*2350*/  IMAD.U32 R35, R19, 0x10000, RZ ;  /* 0x0001000013237824 */ /* 0x000fc400078e00ff */
[----:B------:R-:W-:Y:S01]  /*2360*/  FMUL.FTZ R16, R42, R32 ;  /* 0x000000202a107220 */ /* 0x000fe20000410000 */
[----:B------:R-:W-:Y:S01]  /*2370*/  FSET.BF.LT.FTZ.AND R32, R38, UR28, PT ;  /* 0x0000001c26207c0a */ /* 0x000fe2000b811000 */
[----:B------:R-:W-:Y:S01]  /*2380*/  FMUL.FTZ R21, R52, R21 ;  /* 0x0000001534157220 */ /* 0x000fe20000410000 */
[----:B------:R-:W-:Y:S01]  /*2390*/  FSET.BF.LT.FTZ.AND R40, R33, UR28, PT ;  /* 0x0000001c21287c0a */ /* 0x000fe2000b811000 */
[----:B------:R-:W-:Y:S01]  /*23a0*/  FMUL.FTZ R29, R29, R50 ;  /* 0x000000321d1d7220 */ /* 0x000fe20000410000 */
[----:B------:R-:W-:Y:S01]  /*23b0*/  FSET.BF.LT.FTZ.AND R33, R37, UR28, PT ;  /* 0x0000001c25217c0a */ /* 0x000fe2000b811000 */
[----:B------:R-:W-:Y:S01]  /*23c0*/  FMUL.FTZ R32, R32, R35 ;  /* 0x0000002320207220 */ /* 0x000fe20000410000 */
[----:B------:R-:W-:Y:S01]  /*23d0*/  FMUL.FTZ R18, R18, R41 ;  /* 0x0000002912127220 */ /* 0x000fe20000410000 */
[----:B------:R-:W0:Y:S01]  /*23e0*/  LDC R35, c[0x0][0x370] ;  /* 0x0000dc00ff237b82 */ /* 0x000e220000000800 */
[----:B------:R-:W-:Y:S01]  /*23f0*/  FMUL.FTZ R19, R40, R49 ;  /* 0x0000003128137220 */ /* 0x000fe20000410000 */
[----:B------:R-:W-:Y:S01]  /*2400*/  FMUL.FTZ R33, R33, R14 ;  /* 0x0000000e21217220 */ /* 0x000fe20000410000 */
[----:B------:R-:W-:Y:S01]  /*2410*/  SHF.L.U32 R20, R20, 0x10, RZ ;  /* 0x0000001014147819 */ /* 0x000fe200000006ff */
[----:B------:R-:W-:Y:S01]  /*2420*/  FMUL.FTZ R30, R30, UR4 ;  /* 0x000000041e1e7c20 */ /* 0x000fe20008410000 */
[----:B------:R-:W-:Y:S01]  /*2430*/  PRMT R14, R36, 0x5410, R31 ;  /* 0x00005410240e7816 */ /* 0x000fe2000000001f */
[----:B------:R-:W-:Y:S01]  /*2440*/  FMUL.FTZ R36, R17, UR4 ;  /* 0x0000000411247c20 */ /* 0x000fe20008410000 */
[----:B------:R-:W-:Y:S01]  /*2450*/  FMUL.FTZ R17, R16, UR4 ;  /* 0x0000000410117c20 */ /* 0x000fe20008410000 */
[----:B------:R-:W-:Y:S01]  /*2460*/  FMUL.FTZ R21, R21, UR4 ;  /* 0x0000000415157c20 */ /* 0x000fe20008410000 */
[----:B------:R-:W-:Y:S01]  /*2470*/  FMUL.FTZ R29, R29, UR4 ;  /* 0x000000041d1d7c20 */ /* 0x000fe20008410000 */
[----:B------:R-:W-:Y:S01]  /*2480*/  FMUL.FTZ R28, R18, UR4 ;  /* 0x00000004121c7c20 */ /* 0x000fe20008410000 */
[----:B------:R-:W-:Y:S01]  /*2490*/  FMUL.FTZ R16, R19, UR4 ;  /* 0x0000000413107c20 */ /* 0x000fe20008410000 */
[----:B------:R-:W-:Y:S01]  /*24a0*/  FMUL.FTZ R20, R39, R20 ;  /* 0x0000001427147220 */ /* 0x000fe20000410000 */
[----:B------:R-:W-:Y:S01]  /*24b0*/  F2FP.BF16.F32.PACK_AB R18, R17, R30 ;  /* 0x0000001e1112723e */ /* 0x000fe200000010ff */
[----:B------:R-:W-:Y:S01]  /*24c0*/  FMUL.FTZ R47, R47, UR4 ;  /* 0x000000042f2f7c20 */ /* 0x000fe20008410000 */
[----:B------:R-:W-:Y:S01]  /*24d0*/  F2FP.BF16.F32.PACK_AB R17, R28, R21 ;  /* 0x000000151c11723e */ /* 0x000fe200000010ff */
[----:B------:R-:W-:Y:S01]  /*24e0*/  FMUL.FTZ R21, R22, UR4 ;  /* 0x0000000416157c20 */ /* 0x000fe20008410000 */
[----:B------:R-:W-:Y:S01]  /*24f0*/  F2FP.BF16.F32.PACK_AB R16, R16, R29 ;  /* 0x0000001d1010723e */ /* 0x000fe200000010ff */
[----:B------:R-:W-:Y:S01]  /*2500*/  FMUL.FTZ R29, R20, UR4 ;  /* 0x00000004141d7c20 */ /* 0x000fe20008410000 */
[----:B------:R-:W-:Y:S01]  /*2510*/  FMUL.FTZ R28, R33, UR4 ;  /* 0x00000004211c7c20 */ /* 0x000fe20008410000 */
[----:B------:R-:W-:Y:S01]  /*2520*/  SHF.L.U32 R53, R53, 0x10, RZ ;  /* 0x0000001035357819 */ /* 0x000fe200000006ff */
[----:B------:R-:W-:Y:S01]  /*2530*/  FMUL.FTZ R20, R23, UR4 ;  /* 0x0000000417147c20 */ /* 0x000fe20008410000 */
[----:B------:R-:W-:Y:S01]  /*2540*/  IADD3 R30, P0, PT, R9, UR6, RZ ;  /* 0x00000006091e7c10 */ /* 0x000fe2000ff1e0ff */
[----:B------:R-:W-:Y:S01]  /*2550*/  FMUL.FTZ R45, R45, UR4 ;  /* 0x000000042d2d7c20 */ /* 0x000fe20008410000 */
[----:B0-----:R-:W-:Y:S01]  /*2560*/  IMAD R10, R35, UR5, RZ ;  /* 0x00000005230a7c24 */ /* 0x001fe2000f8e02ff */
[----:B------:R-:W-:Y:S01]  /*2570*/  F2FP.BF16.F32.PACK_AB R23, R29, R46 ;  /* 0x0000002e1d17723e */ /* 0x000fe200000010ff */
[----:B------:R-:W-:Y:S01]  /*2580*/  FMUL.FTZ R34, R34, R53 ;  /* 0x0000003522227220 */ /* 0x000fe20000410000 */
[----:B------:R-:W-:Y:S01]  /*2590*/  F2FP.BF16.F32.PACK_AB R21, R28, R21 ;  /* 0x000000151c15723e */ /* 0x000fe200000010ff */
[----:B---3--:R-:W-:-:S04]  /*25a0*/  IMAD.WIDE.U32 R28, R9, 0x2, R26 ;  /* 0x00000002091c7825 */ /* 0x008fc800078e001a */
[----:B------:R-:W-:Y:S01]  /*25b0*/  FMUL.FTZ R22, R32, UR4 ;  /* 0x0000000420167c20 */ /* 0x000fe20008410000 */
[----:B------:R-:W-:Y:S01]  /*25c0*/  FMUL.FTZ R11, R34, UR4 ;  /* 0x00000004220b7c20 */ /* 0x000fe20008410000 */
[----:B------:R-:W-:Y:S01]  /*25d0*/  F2FP.BF16.F32.PACK_AB R19, R36, R47 ;  /* 0x0000002f2413723e */ /* 0x000fe200000010ff */
[----:B------:R-:W-:Y:S02]  /*25e0*/  IMAD R9, R10, 0x10, R9 ;  /* 0x000000100a097824 */ /* 0x000fe400078e0209 */
[----:B------:R-:W-:Y:S01]  /*25f0*/  IMAD.X R31, RZ, RZ, UR7, P0 ;  /* 0x00000007ff1f7e24 */ /* 0x000fe200080e06ff */
[----:B------:R-:W-:Y:S02]  /*2600*/  F2FP.BF16.F32.PACK_AB R22, R22, R45 ;  /* 0x0000002d1616723e */ /* 0x000fe400000010ff */
[----:B------:R-:W-:Y:S02]  /*2610*/  ISETP.GE.U32.AND P0, PT, R9, UR29, PT ;  /* 0x0000001d09007c0c */ /* 0x000fe4000bf06070 */
[----:B------:R-:W-:-:S05]  /*2620*/  F2FP.BF16.F32.PACK_AB R20, R11, R20 ;  /* 0x000000140b14723e */ /* 0x000fca00000010ff */
[----:B------:R0:W-:Y:S04]  /*2630*/  STG.E.ENL2.256 desc[UR12][R28.64], R20, R16 ;  /* 0xf80000141c10797f */ /* 0x0001e8000f12180c */
[----:B------:R0:W-:Y:S01]  /*2640*/  STG.E.128 desc[UR12][R30.64], R12 ;  /* 0x0000000c1e007986 */ /* 0x0001e2000c101d0c */
[----:B------:R-:W-:Y:S06]  /*2650*/  BAR.SYNC.DEFER_BLOCKING 0x0 ;  /* 0x0000000000007b1d */ /* 0x000fec0000010000 */
[----:B------:R-:W-:Y:S05]  /*2660*/  @!P0 BRA `(.L_x_6883) ;  /* 0xffffffe0007c8947 */ /* 0x000fea000383ffff */
[----:B------:R-:W-:Y:S05]  /*2670*/  EXIT ;  /* 0x000000000000794d */ /* 0x000fea0003800000 */
        .weak           $__internal_114_$__cuda_sm20_dblrcp_rn_slowpath_v3
        .type           $__internal_114_$__cuda_sm20_dblrcp_rn_slowpath_v3,@function
        .size           $__internal_114_$__cuda_sm20_dblrcp_rn_slowpath_v3,(.L_x_14252 - $__internal_114_$__cuda_sm20_dblrcp_rn_slowpath_v3)
$__internal_114_$__cuda_sm20_dblrcp_rn_slowpath_v3:
        /* <DEDUP_REMOVED lines=23> */
.L_x_6886:
        /* <DEDUP_REMOVED lines=10> */
.L_x_6884:
[----:B------:R-:W-:Y:S01]  /*2890*/  LOP3.LUT R13, R11, 0x80000, RZ, 0xfc, !PT ;  /* 0x000800000b0d7812 */ /* 0x000fe200078efcff */
[----:B------:R-:W-:-:S07]  /*28a0*/  IMAD.MOV.U32 R12, RZ, RZ, R10 ;  /* 0x000000ffff0c7224 */ /* 0x000fce00078e000a */
.L_x_6885:
[----:B------:R-:W-:Y:S01]  /*28b0*/  MOV R10, R4 ;  /* 0x00000004000a7202 */ /* 0x000fe20000000f00 */
[----:B------:R-:W-:-:S04]  /*28c0*/  IMAD.MOV.U32 R11, RZ, RZ, 0x0 ;  /* 0x00000000ff0b7424 */ /* 0x000fc800078e00ff */
[----:B------:R-:W-:Y:S05]  /*28d0*/  RET.REL.NODEC R10 `(_ZN2at6native43_GLOBAL__N__7cc8d1ed_10_Dropout_cu_0e96ed3824fused_dropout_kernel_vecIN3c108BFloat16EfjLi1ELi16EbEEvNS_4cuda6detail10TensorInfoIKT_T1_EENS7_IS8_SA_EENS7_IT4_SA_EESA_T0_NS_15PhiloxCudaStateE) ;  /* 0xffffffd40ac87950 */ /* 0x000fea0003c3ffff */
.L_x_6887:
        /* <DEDUP_REMOVED lines=10> */
.L_x_14252:


//--------------------- .text._ZN2at6native43_GLOBAL__N__7cc8d1ed_10_Dropout_cu_0e96ed3820fused_dropout_kernelIN3c104HalfEfjLin1ELin1EbEEvNS_4cuda6detail10TensorInfoIKT_T1_EENS7_IS8_SA_EENS7_IT4_SA_EESA_T0_NS_15PhiloxCudaStateE --------------------------
	.section	.text._ZN2at6native43_GLOBAL__N__7cc8d1ed_10_Dropout_cu_0e96ed3820fused_dropout_kernelIN3c104HalfEfjLin1ELin1EbEEvNS_4cuda6detail10TensorInfoIKT_T1_EENS7_IS8_SA_EENS7_IT4_SA_EESA_T0_NS_15PhiloxCudaStateE,"ax",@progbits
	.align	128
.text._ZN2at6native43_GLOBAL__N__7cc8d1ed_10_Dropout_cu_0e96ed3820fused_dropout_kernelIN3c104HalfEfjLin1ELin1EbEEvNS_4cuda6detail10TensorInfoIKT_T1_EENS7_IS8_SA_EENS7_IT4_SA_EESA_T0_NS_15PhiloxCudaStateE:
        .type           _ZN2at6native43_GLOBAL__N__7cc8d1ed_10_Dropout_cu_0e96ed3820fused_dropout_kernelIN3c104HalfEfjLin1ELin1EbEEvNS_4cuda6detail10TensorInfoIKT_T1_EENS7_IS8_SA_EENS7_IT4_SA_EESA_T0_NS_15PhiloxCudaStateE,@function
        .size           _ZN2at6native43_GLOBAL__N__7cc8d1ed_10_Dropout_cu_0e96ed3820fused_dropout_kernelIN3c104HalfEfjLin1ELin1EbEEvNS_4cuda6detail10TensorInfoIKT_T1_EENS7_IS8_SA_EENS7_IT4_SA_EESA_T0_NS_15PhiloxCudaStateE,(.L_x_14254 - _ZN2at6native43_GLOBAL__N__7cc8d1ed_10_Dropout_cu_0e96ed3820fused_dropout_kernelIN3c104HalfEfjLin1ELin1EbEEvNS_4cuda6detail10TensorInfoIKT_T1_EENS7_IS8_SA_EENS7_IT4_SA_EESA_T0_NS_15PhiloxCudaStateE)
        .other          _ZN2at6native43_GLOBAL__N__7cc8d1ed_10_Dropout_cu_0e96ed3820fused_dropout_kernelIN3c104HalfEfjLin1ELin1EbEEvNS_4cuda6detail10TensorInfoIKT_T1_EENS7_IS8_SA_EENS7_IT4_SA_EESA_T0_NS_15PhiloxCudaStateE,@"STO_CUDA_ENTRY STV_DEFAULT"
_ZN2at6native43_GLOBAL__N__7cc8d1ed_10_Dropout_cu_0e96ed3820fused_dropout_kernelIN3c104HalfEfjLin1ELin1EbEEvNS_4cuda6detail10TensorInfoIKT_T1_EENS7_IS8_SA_EENS7_IT4_SA_EESA_T0_NS_15PhiloxCudaStateE:
        /* <DEDUP_REMOVED lines=95> */
[----:B------:R-:W-:Y:S05]  /*05f0*/  CALL.REL.NOINC `($__internal_115_$__cuda_sm20_dblrcp_rn_slowpath_v3) ;  /* 0x000000e000c07944 */ /* 0x000fea0003c00000 */
.L_x_6888:
        /* <DEDUP_REMOVED lines=60> */
.L_x_6956:
        /* <DEDUP_REMOVED lines=13> */
.L_x_6890:
[----:B------:R-:W-:Y:S05]  /*0a90*/  BSYNC.RECONVERGENT B0 ;  /* 0x0000000000007941 */ /* 0x000fea0003800200 */
.L_x_6889:
        /* <DEDUP_REMOVED lines=72> */
.L_x_6891:
        /* <DEDUP_REMOVED lines=9> */
.L_x_6892:
        /* <DEDUP_REMOVED lines=38> */
.L_x_6898:
        /* <DEDUP_REMOVED lines=205> */
.L_x_6897:
        /* <DEDUP_REMOVED lines=106> */
.L_x_6900:
        /* <DEDUP_REMOVED lines=55> */
.L_x_6901:
        /* <DEDUP_REMOVED lines=27> */
.L_x_6899:
[----:B------:R-:W0:Y:S01]  /*2aa0*/  LDC.64 R4, c[0x0][0x380] ;  /* 0x0000e000ff047b82 */ /* 0x000e220000000a00 */
[----:B------:R-:W1:Y:S02]  /*2ab0*/  LDCU UR4, c[0x0][0x3ec] ;  /* 0x00007d80ff0477ac */ /* 0x000e640008000800 */
[----:B-1----:R-:W-:-:S04]  /*2ac0*/  IMAD R33, R30, UR4, R33 ;  /* 0x000000041e217c24 */ /* 0x002fc8000f8e0221 */
[----:B0-----:R-:W-:-:S06]  /*2ad0*/  IMAD.WIDE.U32 R4, R33, 0x2, R4 ;  /* 0x0000000221047825 */ /* 0x001fcc00078e0004 */
[----:B------:R0:W5:Y:S02]  /*2ae0*/  LDG.E.U16 R4, desc[UR18][R4.64] ;  /* 0x0000001204047981 */ /* 0x000164000c1e1500 */
.L_x_6896:
[----:B------:R-:W-:Y:S05]  /*2af0*/  BSYNC.RECONVERGENT B1 ;  /* 0x0000000000017941 */ /* 0x000fea0003800200 */
.L_x_6895:
        /* <DEDUP_REMOVED lines=14> */
.L_x_6905:
        /* <DEDUP_REMOVED lines=205> */
.L_x_6904:
        /* <DEDUP_REMOVED lines=105> */
.L_x_6907:
        /* <DEDUP_REMOVED lines=55> */
.L_x_6908:
        /* <DEDUP_REMOVED lines=27> */
.L_x_6906:
[----:B------:R-:W1:Y:S01]  /*4460*/  LDC.64 R30, c[0x0][0x380] ;  /* 0x0000e000ff1e7b82 */ /* 0x000e620000000a00 */
[----:B------:R-:W2:Y:S02]  /*4470*/  LDCU UR4, c[0x0][0x3ec] ;  /* 0x00007d80ff0477ac */ /* 0x000ea40008000800 */
[----:B--2---:R-:W-:-:S04]  /*4480*/  IMAD R33, R26, UR4, R33 ;  /* 0x000000041a217c24 */ /* 0x004fc8000f8e0221 */
[----:B-1----:R-:W-:-:S05]  /*4490*/  IMAD.WIDE.U32 R30, R33, 0x2, R30 ;  /* 0x00000002211e7825 */ /* 0x002fca00078e001e */
[----:B------:R1:W5:Y:S02]  /*44a0*/  LDG.E.U16 R26, desc[UR18][R30.64] ;  /* 0x000000121e1a7981 */ /* 0x000364000c1e1500 */
.L_x_6903:
[----:B0-----:R-:W-:Y:S05]  /*44b0*/  BSYNC.RECONVERGENT B1 ;  /* 0x0000000000017941 */ /* 0x001fea0003800200 */
.L_x_6902:
        /* <DEDUP_REMOVED lines=14> */
.L_x_6912:
        /* <DEDUP_REMOVED lines=205> */
.L_x_6911:
        /* <DEDUP_REMOVED lines=105> */
.L_x_6914:
        /* <DEDUP_REMOVED lines=55> */
.L_x_6915:
        /* <DEDUP_REMOVED lines=27> */
.L_x_6913:
[----:B-1----:R-:W1:Y:S01]  /*5e20*/  LDC.64 R30, c[0x0][0x380] ;  /* 0x0000e000ff1e7b82 */ /* 0x002e620000000a00 */
[----:B------:R-:W2:Y:S02]  /*5e30*/  LDCU UR4, c[0x0][0x3ec] ;  /* 0x00007d80ff0477ac */ /* 0x000ea40008000800 */
[----:B--2---:R-:W-:-:S04]  /*5e40*/  IMAD R27, R27, UR4, R32 ;  /* 0x000000041b1b7c24 */ /* 0x004fc8000f8e0220 */
[----:B-1----:R-:W-:-:S05]  /*5e50*/  IMAD.WIDE.U32 R30, R27, 0x2, R30 ;  /* 0x000000021b1e7825 */ /* 0x002fca00078e001e */
[----:B------:R2:W5:Y:S02]  /*5e60*/  LDG.E.U16 R27, desc[UR18][R30.64] ;  /* 0x000000121e1b7981 */ /* 0x000564000c1e1500 */
.L_x_6910:
[----:B0-----:R-:W-:Y:S05]  /*5e70*/  BSYNC.RECONVERGENT B1 ;  /* 0x0000000000017941 */ /* 0x001fea0003800200 */
.L_x_6909:
        /* <DEDUP_REMOVED lines=11> */
.L_x_6918:
        /* <DEDUP_REMOVED lines=22> */
[----:B---3--:R-:W-:Y:S01]  /*6090*/  IADD3 R37, PT, PT, RZ, -UR31, RZ ;  /* 0x8000001fff257c10 */ /* 0x008fe2000fffe0ff */
        /* <DEDUP_REMOVED lines=17> */
[----:B----4-:R-:W-:Y:S01]  /*61b0*/  MOV R28, RZ ;  /* 0x000000ff001c7202 */ /* 0x010fe20000000f00 */
        /* <DEDUP_REMOVED lines=59> */
[----:B------:R-:W-:Y:S01]  /*6570*/  IADD3 R29, PT, PT, R35, 0xffffffe, RZ ;  /* 0x0ffffffe231d7810 */ /* 0x000fe20007ffe0ff */
[----:B------:R-:W0:Y:S02]  /*6580*/  I2F.U32.RP R37, UR34 ;  /* 0x0000002200257d06 */ /* 0x000e240008209000 */
[----:B------:R-:W-:Y:S02]  /*6590*/  IMAD R35, RZ, RZ, -UR32 ;  /* 0x80000020ff237e24 */ /* 0x000fe4000f8e02ff */
[----:B------:R-:W-:Y:S02]  /*65a0*/  @P4 IADD3 R33, PT, PT, R33, 0x1, RZ ;  /* 0x0000000121214810 */ /* 0x000fe40007ffe0ff */
[----:B------:R-:W-:Y:S02]  /*65b0*/  @!P5 LOP3.LUT R33, RZ, UR30, RZ, 0x33, !PT ;  /* 0x0000001eff21dc12 */ /* 0x000fe4000f8e33ff */
[----:B------:R-:W1:Y:S01]  /*65c0*/  F2I.FTZ.U32.TRUNC.NTZ R29, R29 ;  /* 0x0000001d001d7305 */ /* 0x000e62000021f000 */
[----:B------:R-:W-:-:S02]  /*65d0*/  ISETP.NE.U32.AND P5, PT, RZ, UR31, PT ;  /* 0x0000001fff007c0c */ /* 0x000fc4000bfa5070 */
[----:B------:R-:W-:-:S04]  /*65e0*/  IMAD.HI.U32 R34, R28, R33, RZ ;  /* 0x000000211c227227 */ /* 0x000fc800078e00ff */
[----:B------:R-:W-:Y:S01]  /*65f0*/  IMAD.MOV R28, RZ, RZ, -R34 ;  /* 0x000000ffff1c7224 */ /* 0x000fe200078e0a22 */
[----:B0-----:R-:W-:Y:S03]  /*6600*/  MUFU.RCP R37, R37 ;  /* 0x0000002500257308 */ /* 0x001fe60000001000 */
        /* <DEDUP_REMOVED lines=23> */
[----:B------:R-:W-:Y:S01]  /*6780*/  VIADD R29, R37, 0xffffffe ;  /* 0x0ffffffe251d7836 */ /* 0x000fe20000000000 */
[----:B------:R-:W-:Y:S01]  /*6790*/  IADD3 R37, PT, PT, RZ, -UR34, RZ ;  /* 0x80000022ff257c10 */ /* 0x000fe2000fffe0ff */
[----:B------:R-:W-:Y:S01]  /*67a0*/  @P4 VIADD R35, R35, 0x1 ;  /* 0x0000000123234836 */ /* 0x000fe20000000000 */
[----:B------:R-:W-:Y:S01]  /*67b0*/  @!P5 LOP3.LUT R35, RZ, UR32, RZ, 0x33, !PT ;  /* 0x00000020ff23dc12 */ /* 0x000fe2000f8e33ff */
[----:B------:R-:W-:Y:S01]  /*67c0*/  IMAD R39, RZ, RZ, -UR35 ;  /* 0x80000023ff277e24 */ /* 0x000fe2000f8e02ff */
[----:B------:R-:W-:Y:S01]  /*67d0*/  ISETP.NE.U32.AND P5, PT, RZ, UR33, PT ;  /* 0x00000021ff007c0c */ /* 0x000fe2000bfa5070 */
[----:B------:R-:W0:Y:S02]  /*67e0*/  F2I.FTZ.U32.TRUNC.NTZ R29, R29 ;  /* 0x0000001d001d7305 */ /* 0x000e24000021f000 */
[----:B------:R-:W-:-:S05]  /*67f0*/  IMAD.HI.U32 R36, R28, R35, RZ ;  /* 0x000000231c247227 */ /* 0x000fca00078e00ff */
[----:B------:R-:W-:-:S05]  /*6800*/  IADD3 R28, PT, PT, -R36, RZ, RZ ;  /* 0x000000ff241c7210 */ /* 0x000fca0007ffe1ff */
[----:B------:R-:W-:Y:S02]  /*6810*/  IMAD R28, R28, UR33, R35 ;  /* 0x000000211c1c7c24 */ /* 0x000fe4000f8e0223 */
[----:B0-----:R-:W-:-:S03]  /*6820*/  IMAD R37, R37, R29, RZ ;  /* 0x0000001d25257224 */ /* 0x001fc600078e02ff */
[----:B------:R-:W-:-:S13]  /*6830*/  ISETP.GE.U32.AND P3, PT, R28, UR33, PT ;  /* 0x000000211c007c0c */ /* 0x000fda000bf66070 */
        /* <DEDUP_REMOVED lines=23> */
[----:B------:R-:W-:Y:S01]  /*69b0*/  IMAD.HI.U32 R29, R28, R37, RZ ;  /* 0x000000251c1d7227 */ /* 0x000fe200078e00ff */
[----:B------:R-:W-:-:S04]  /*69c0*/  IADD3 R28, PT, PT, -R31, RZ, RZ ;  /* 0x000000ff1f1c7210 */ /* 0x000fc80007ffe1ff */
[----:B------:R-:W-:Y:S01]  /*69d0*/  IADD3 R38, PT, PT, -R29, RZ, RZ ;  /* 0x000000ff1d267210 */ /* 0x000fe20007ffe1ff */
[----:B------:R-:W-:Y:S02]  /*69e0*/  IMAD R5, R28, UR28, R5 ;  /* 0x0000001c1c057c24 */ /* 0x000fe4000f8e0205 */
[----:B------:R-:W-:Y:S02]  /*69f0*/  IMAD.MOV R28, RZ, RZ, -R32 ;  /* 0x000000ffff1c7224 */ /* 0x000fe400078e0a20 */
[----:B------:R-:W-:Y:S02]  /*6a00*/  IMAD R38, R38, UR35, R37 ;  /* 0x0000002326267c24 */ /* 0x000fe4000f8e0225 */
[----:B------:R-:W-:Y:S01]  /*6a10*/  IMAD R5, R5, UR15, R30 ;  /* 0x0000000f05057c24 */ /* 0x000fe2000f8e021e */
[----:B------:R-:W-:Y:S01]  /*6a20*/  ULOP3.LUT UR15, UR25, 0xfffffff8, URZ, 0xc0, !UPT ;  /* 0xfffffff8190f7892 */ /* 0x000fe2000f8ec0ff */
[----:B------:R-:W-:Y:S01]  /*6a30*/  IMAD R28, R28, UR29, R31 ;  /* 0x0000001d1c1c7c24 */ /* 0x000fe2000f8e021f */
[----:B------:R-:W-:-:S02]  /*6a40*/  ISETP.GE.U32.AND P3, PT, R38, UR35, PT ;  /* 0x0000002326007c0c */ /* 0x000fc4000bf66070 */
[----:B------:R-:W-:Y:S01]  /*6a50*/  IADD3 R31, PT, PT, -R33, RZ, RZ ;  /* 0x000000ff211f7210 */ /* 0x000fe20007ffe1ff */
[----:B------:R-:W-:Y:S01]  /*6a60*/  IMAD R5, R28, UR16, R5 ;  /* 0x000000101c057c24 */ /* 0x000fe2000f8e0205 */
[----:B------:R-:W-:Y:S01]  /*6a70*/  IADD3 R28, PT, PT, -R34, RZ, RZ ;  /* 0x000000ff221c7210 */ /* 0x000fe20007ffe1ff */
[----:B------:R-:W-:Y:S02]  /*6a80*/  UISETP.NE.AND UP0, UPT, UR4, UR15, UPT ;  /* 0x0000000f0400728c */ /* 0x000fe4000bf05270 */
[----:B------:R-:W-:Y:S01]  /*6a90*/  IMAD R32, R31, UR30, R32 ;  /* 0x0000001e1f207c24 */ /* 0x000fe2000f8e0220 */
[----:B------:R-:W-:Y:S01]  /*6aa0*/  IADD3 R31, PT, PT, -R35, RZ, RZ ;  /* 0x000000ff231f7210 */ /* 0x000fe20007ffe1ff */
[----:B------:R-:W-:Y:S02]  /*6ab0*/  IMAD R28, R28, UR31, R33 ;  /* 0x0000001f1c1c7c24 */ /* 0x000fe4000f8e0221 */
[----:B------:R-:W-:Y:S02]  /*6ac0*/  IMAD R5, R32, UR17, R5 ;  /* 0x0000001120057c24 */ /* 0x000fe4000f8e0205 */
[----:B------:R-:W-:-:S02]  /*6ad0*/  @P3 VIADD R38, R38, -UR35 ;  /* 0x8000002326263c36 */ /* 0x000fc40008000000 */
[----:B------:R-:W-:Y:S01]  /*6ae0*/  IMAD R5, R28, UR20, R5 ;  /* 0x000000141c057c24 */ /* 0x000fe2000f8e0205 */
[----:B------:R-:W-:Y:S01]  /*6af0*/  IADD3 R28, PT, PT, -R36, RZ, RZ ;  /* 0x000000ff241c7210 */ /* 0x000fe20007ffe1ff */
[----:B------:R-:W-:Y:S01]  /*6b00*/  @P3 VIADD R29, R29, 0x1 ;  /* 0x000000011d1d3836 */ /* 0x000fe20000000000 */
[----:B------:R-:W-:Y:S01]  /*6b10*/  ISETP.GE.U32.AND P4, PT, R38, UR35, PT ;  /* 0x0000002326007c0c */ /* 0x000fe2000bf86070 */
[----:B------:R-:W-:Y:S01]  /*6b20*/  IMAD R34, R31, UR32, R34 ;  /* 0x000000201f227c24 */ /* 0x000fe2000f8e0222 */
[----:B------:R-:W-:Y:S01]  /*6b30*/  IADD3 R31, PT, PT, -R37, RZ, RZ ;  /* 0x000000ff251f7210 */ /* 0x000fe20007ffe1ff */
[----:B------:R-:W-:Y:S02]  /*6b40*/  IMAD R28, R28, UR33, R35 ;  /* 0x000000211c1c7c24 */ /* 0x000fe4000f8e0223 */
[----:B--2---:R-:W-:Y:S02]  /*6b50*/  IMAD R5, R34, UR21, R5 ;  /* 0x0000001522057c24 */ /* 0x004fe4000f8e0205 */
[----:B------:R-:W-:-:S02]  /*6b60*/  IMAD R36, R31, UR34, R36 ;  /* 0x000000221f247c24 */ /* 0x000fc4000f8e0224 */
[----:B----4-:R-:W-:-:S04]  /*6b70*/  IMAD R5, R28, UR22, R5 ;  /* 0x000000161c057c24 */ /* 0x010fc8000f8e0205 */
[----:B------:R-:W-:Y:S01]  /*6b80*/  @P4 IADD3 R29, PT, PT, R29, 0x1, RZ ;  /* 0x000000011d1d4810 */ /* 0x000fe20007ffe0ff */
[----:B---3--:R-:W-:Y:S01]  /*6b90*/  IMAD R36, R36, UR23, R5 ;  /* 0x0000001724247c24 */ /* 0x008fe2000f8e0205 */
[----:B------:R-:W-:-:S04]  /*6ba0*/  @!P5 LOP3.LUT R29, RZ, UR35, RZ, 0x33, !PT ;  /* 0x00000023ff1ddc12 */ /* 0x000fc8000f8e33ff */
[----:B------:R-:W-:Y:S01]  /*6bb0*/  MOV R5, R29 ;  /* 0x0000001d00057202 */ /* 0x000fe20000000f00 */
[----:B------:R-:W-:-:S04]  /*6bc0*/  IMAD.MOV R28, RZ, RZ, -R29 ;  /* 0x000000ffff1c7224 */ /* 0x000fc800078e0a1d */
[----:B------:R-:W-:-:S04]  /*6bd0*/  IMAD R37, R28, UR35, R37 ;  /* 0x000000231c257c24 */ /* 0x000fc8000f8e0225 */
[----:B------:R-:W-:Y:S01]  /*6be0*/  IMAD R30, R37, UR24, R36 ;  /* 0x00000018251e7c24 */ /* 0x000fe2000f8e0224 */
[----:B------:R-:W-:Y:S06]  /*6bf0*/  BRA.U UP0, `(.L_x_6918) ;  /* 0xfffffff100cc7547 */ /* 0x000fec000b83ffff */
.L_x_6917:
        /* <DEDUP_REMOVED lines=26> */
[----:B---3--:R-:W1:Y:S01]  /*6da0*/  I2F.U32.RP R34, UR23 ;  /* 0x0000001700227d06 */ /* 0x008e620008209000 */
[----:B0-----:R-:W-:-:S07]  /*6db0*/  IADD3 R28, PT, PT, R31, 0xffffffe, RZ ;  /* 0x0ffffffe1f1c7810 */ /* 0x001fce0007ffe0ff */
[----:B------:R0:W3:Y:S08]  /*6dc0*/  F2I.FTZ.U32.TRUNC.NTZ R29, R28 ;  /* 0x0000001c001d7305 */ /* 0x0000f0000021f000 */
[----:B-1----:R-:W-:Y:S01]  /*6dd0*/  MUFU.RCP R34, R34 ;  /* 0x0000002200227308 */ /* 0x002fe20000001000 */
[----:B0-----:R-:W-:Y:S02]  /*6de0*/  HFMA2 R28, -RZ, RZ, 0, 0 ;  /* 0x00000000ff1c7431 */ /* 0x001fe400000001ff */
[----:B---3--:R-:W-:-:S04]  /*6df0*/  IMAD R35, R35, R29, RZ ;  /* 0x0000001d23237224 */ /* 0x008fc800078e02ff */
[----:B------:R-:W-:Y:S01]  /*6e00*/  IMAD.HI.U32 R32, R29, R35, R28 ;  /* 0x000000231d207227 */ /* 0x000fe200078e001c */
[----:B------:R-:W-:-:S03]  /*6e10*/  IADD3 R35, PT, PT, RZ, -UR21, RZ ;  /* 0x80000015ff237c10 */ /* 0x000fc6000fffe0ff */
[----:B------:R-:W-:Y:S02]  /*6e20*/  VIADD R29, R33, 0xffffffe ;  /* 0x0ffffffe211d7836 */ /* 0x000fe40000000000 */
[----:B------:R-:W-:Y:S01]  /*6e30*/  IMAD.HI.U32 R31, R32, R5, RZ ;  /* 0x00000005201f7227 */ /* 0x000fe200078e00ff */
[----:B--2---:R-:W0:Y:S04]  /*6e40*/  I2F.U32.RP R33, UR22 ;  /* 0x0000001600217d06 */ /* 0x004e280008209000 */
[----:B------:R-:W-:-:S04]  /*6e50*/  IADD3 R32, PT, PT, -R31, RZ, RZ ;  /* 0x000000ff1f207210 */ /* 0x000fc80007ffe1ff */
[----:B------:R-:W1:Y:S01]  /*6e60*/  F2I.FTZ.U32.TRUNC.NTZ R29, R29 ;  /* 0x0000001d001d7305 */ /* 0x000e62000021f000 */
[----:B------:R-:W-:-:S05]  /*6e70*/  IMAD R28, R32, UR20, R5 ;  /* 0x00000014201c7c24 */ /* 0x000fca000f8e0205 */
[----:B------:R-:W-:Y:S02]  /*6e80*/  ISETP.GE.U32.AND P3, PT, R28, UR20, PT ;  /* 0x000000141c007c0c */ /* 0x000fe4000bf66070 */
[----:B0-----:R-:W0:Y:S01]  /*6e90*/  MUFU.RCP R33, R33 ;  /* 0x0000002100217308 */ /* 0x001e220000001000 */
[----:B-1----:R-:W-:-:S10]  /*6ea0*/  IMAD R35, R35, R29, RZ ;  /* 0x0000001d23237224 */ /* 0x002fd400078e02ff */
[----:B------:R-:W-:Y:S01]  /*6eb0*/  @P3 IADD3 R28, PT, PT, R28, -UR20, RZ ;  /* 0x800000141c1c3c10 */ /* 0x000fe2000fffe0ff */
[----:B------:R-:W-:-:S03]  /*6ec0*/  @P3 VIADD R31, R31, 0x1 ;  /* 0x000000011f1f3836 */ /* 0x000fc60000000000 */
[----:B------:R-:W-:Y:S01]  /*6ed0*/  ISETP.GE.U32.AND P4, PT, R28, UR20, PT ;  /* 0x000000141c007c0c */ /* 0x000fe2000bf86070 */
[----:B------:R-:W-:-:S05]  /*6ee0*/  HFMA2 R28, -RZ, RZ, 0, 0 ;  /* 0x00000000ff1c7431 */ /* 0x000fca00000001ff */
[----:B------:R-:W-:Y:S01]  /*6ef0*/  IMAD.HI.U32 R28, R29, R35, R28 ;  /* 0x000000231d1c7227 */ /* 0x000fe200078e001c */
[----:B0-----:R-:W-:-:S06]  /*6f00*/  IADD3 R29, PT, PT, R33, 0xffffffe, RZ ;  /* 0x0ffffffe211d7810 */ /* 0x001fcc0007ffe0ff */
        /* <DEDUP_REMOVED lines=44> */
[----:B----4-:R-:W-:Y:S02]  /*71d0*/  IMAD R5, R5, UR4, R30 ;  /* 0x0000000405057c24 */ /* 0x010fe4000f8e021e */
[----:B------:R-:W-:Y:S01]  /*71e0*/  @P4 IADD3 R29, PT, PT, R29, 0x1, RZ ;  /* 0x000000011d1d4810 */ /* 0x000fe20007ffe0ff */
[----:B------:R-:W-:Y:S01]  /*71f0*/  IMAD R28, R28, UR21, R31 ;  /* 0x000000151c1c7c24 */ /* 0x000fe2000f8e021f */
[----:B------:R-:W-:Y:S02]  /*7200*/  IADD3 R31, PT, PT, -R33, RZ, RZ ;  /* 0x000000ff211f7210 */ /* 0x000fe40007ffe1ff */
[----:B------:R-:W-:Y:S01]  /*7210*/  @!P5 LOP3.LUT R29, RZ, UR23, RZ, 0x33, !PT ;  /* 0x00000017ff1ddc12 */ /* 0x000fe2000f8e33ff */
[----:B------:R-:W-:Y:S02]  /*7220*/  IMAD R5, R28, UR15, R5 ;  /* 0x0000000f1c057c24 */ /* 0x000fe4000f8e0205 */
[----:B------:R-:W-:Y:S02]  /*7230*/  IMAD R32, R31, UR22, R32 ;  /* 0x000000161f207c24 */ /* 0x000fe4000f8e0220 */
[----:B------:R-:W-:-:S02]  /*7240*/  IMAD.MOV R28, RZ, RZ, -R29 ;  /* 0x000000ffff1c7224 */ /* 0x000fc400078e0a1d */
[----:B------:R-:W-:Y:S01]  /*7250*/  IMAD R32, R32, UR16, R5 ;  /* 0x0000001020207c24 */ /* 0x000fe2000f8e0205 */
[----:B------:R-:W-:Y:S01]  /*7260*/  MOV R5, R29 ;  /* 0x0000001d00057202 */ /* 0x000fe20000000f00 */
[----:B------:R-:W-:-:S04]  /*7270*/  IMAD R33, R28, UR23, R33 ;  /* 0x000000171c217c24 */ /* 0x000fc8000f8e0221 */
[----:B------:R-:W-:-:S07]  /*7280*/  IMAD R30, R33, UR17, R32 ;  /* 0x00000011211e7c24 */ /* 0x000fce000f8e0220 */
.L_x_6920:
        /* <DEDUP_REMOVED lines=55> */
.L_x_6921:
[----:B------:R-:W-:Y:S05]  /*7600*/  BRA.U !UP1, `(.L_x_6919) ;  /* 0x0000000109687547 */ /* 0x000fea000b800000 */
[----:B0-----:R-:W-:-:S04]  /*7610*/  UIADD3 UR14, UPT, UPT, UR14, -0x1, URZ ;  /* 0xffffffff0e0e7890 */ /* 0x001fc8000fffe0ff */
[----:B------:R-:W-:-:S12]  /*7620*/  USHF.L.U32 UR14, UR14, 0x2, URZ ;  /* 0x000000020e0e7899 */ /* 0x000fd800080006ff */
        /* <DEDUP_REMOVED lines=24> */
.L_x_6919:
[----:B------:R-:W1:Y:S01]  /*77b0*/  LDC.64 R28, c[0x0][0x380] ;  /* 0x0000e000ff1c7b82 */ /* 0x000e620000000a00 */
[----:B------:R-:W2:Y:S02]  /*77c0*/  LDCU UR4, c[0x0][0x3ec] ;  /* 0x00007d80ff0477ac */ /* 0x000ea40008000800 */
[----:B--2---:R-:W-:-:S04]  /*77d0*/  IMAD R5, R5, UR4, R30 ;  /* 0x0000000405057c24 */ /* 0x004fc8000f8e021e */
[----:B-1----:R-:W-:-:S06]  /*77e0*/  IMAD.WIDE.U32 R28, R5, 0x2, R28 ;  /* 0x00000002051c7825 */ /* 0x002fcc00078e001c */
[----:B------:R3:W5:Y:S01]  /*77f0*/  LDG.E.U16 R28, desc[UR18][R28.64] ;  /* 0x000000121c1c7981 */ /* 0x000762000c1e1500 */
[----:B------:R-:W-:Y:S05]  /*7800*/  BRA `(.L_x_6916) ;  /* 0x0000000000747947 */ /* 0x000fea0003800000 */
.L_x_6894:
        /* <DEDUP_REMOVED lines=29> */
.L_x_6916:
[----:B0-----:R-:W-:Y:S05]  /*79e0*/  BSYNC.RECONVERGENT B0 ;  /* 0x0000000000007941 */ /* 0x001fea0003800200 */
.L_x_6893:
[----:B------:R-:W0:Y:S02]  /*79f0*/  LDC R5, c[0x0][0x528] ;  /* 0x00014a00ff057b82 */ /* 0x000e240000000800 */
[----:B0-----:R-:W-:-:S13]  /*7a00*/  ISETP.GE.AND P3, PT, R5, 0x2, PT ;  /* 0x000000020500780c */ /* 0x001fda0003f66270 */
[----:B------:R-:W-:Y:S05]  /*7a10*/  @!P3 BRA `(.L_x_6922) ;  /* 0x000000680078b947 */ /* 0x000fea0003800000 */
[----:B------:R-:W-:Y:S01]  /*7a20*/  ISETP.GE.U32.AND P3, PT, R25, R0, PT ;  /* 0x000000001900720c */ /* 0x000fe20003f66070 */
[----:B------:R-:W-:-:S12]  /*7a30*/  BSSY.RECONVERGENT B0, `(.L_x_6923) ;  /* 0x00001a5000007945 */ /* 0x000fd80003800200 */
[----:B------:R-:W-:Y:S05]  /*7a40*/  @P3 BRA `(.L_x_6924) ;  /* 0x00000018008c3947 */ /* 0x000fea0003800000 */
[----:B---3--:R-:W-:Y:S01]  /*7a50*/  IADD3 R29, PT, PT, R5, -0x2, RZ ;  /* 0xfffffffe051d7810 */ /* 0x008fe20007ffe0ff */
[----:B------:R-:W0:Y:S01]  /*7a60*/  LDCU UR14, c[0x0][0x528] ;  /* 0x0000a500ff0e77ac */ /* 0x000e220008000800 */
[----:B------:R-:W-:Y:S02]  /*7a70*/  IMAD.MOV.U32 R32, RZ, RZ, RZ ;  /* 0x000000ffff207224 */ /* 0x000fe400078e00ff */
[----:B------:R-:W-:Y:S01]  /*7a80*/  ISETP.GE.U32.AND P3, PT, R29, 0x7, PT ;  /* 0x000000071d00780c */ /* 0x000fe20003f66070 */
[----:B------:R-:W-:Y:S01]  /*7a90*/  UISETP.NE.AND UP1, UPT, UR27, URZ, UPT ;  /* 0x000000ff1b00728c */ /* 0x000fe2000bf25270 */
[----:B------:R-:W-:-:S11]  /*7aa0*/  MOV R29, R25 ;  /* 0x00000019001d7202 */ /* 0x000fd60000000f00 */
[----:B------:R-:W-:Y:S05]  /*7ab0*/  @!P3 BRA `(.L_x_6925) ;  /* 0x0000000c0040b947 */ /* 0x000fea0003800000 */
[----:B------:R-:W-:Y:S02]  /*7ac0*/  HFMA2 R32, -RZ, RZ, 0, 0 ;  /* 0x00000000ff207431 */ /* 0x000fe400000001ff */
[----:B------:R-:W-:Y:S01]  /*7ad0*/  IMAD.MOV.U32 R29, RZ, RZ, R25 ;  /* 0x000000ffff1d7224 */ /* 0x000fe200078e0019 */
[----:B------:R-:W-:-:S06]  /*7ae0*/  UMOV UR4, URZ ;  /* 0x000000ff00047c82 */ /* 0x000fcc0008000000 */
.L_x_6926:
        /* <DEDUP_REMOVED lines=15> */
[----:B------:R-:W-:-:S02]  /*7be0*/  IADD3 R37, PT, PT, RZ, -UR28, RZ ;  /* 0x8000001cff257c10 */ /* 0x000fc4000fffe0ff */
[----:B------:R-:W-:Y:S01]  /*7bf0*/  ULEA UR21, UR21, UR24, 0x2 ;  /* 0x0000001815157291 */ /* 0x000fe2000f8e10ff */
[----:B------:R-:W-:Y:S01]  /*7c00*/  ISETP.NE.U32.AND P5, PT, RZ, UR28, PT ;  /* 0x0000001cff007c0c */ /* 0x000fe2000bfa5070 */
[----:B------:R-:W-:Y:S02]  /*7c10*/  UIADD3 UR22, UPT, UPT, UR14, -0x6, URZ ;  /* 0xfffffffa0e167890 */ /* 0x000fe4000fffe0ff */
[----:B------:R-:W-:Y:S01]  /*7c20*/  UIADD3 UR23, UPT, UPT, UR14, -0x7, URZ ;  /* 0xfffffff90e177890 */ /* 0x000fe2000fffe0ff */
[----:B---3--:R-:W3:Y:S01]  /*7c30*/  I2F.U32.RP R35, UR29 ;  /* 0x0000001d00237d06 */ /* 0x008ee20008209000 */
[----:B------:R-:W-:Y:S02]  /*7c40*/  ULEA UR22, UR22, UR24, 0x2 ;  /* 0x0000001816167291 */ /* 0x000fe4000f8e10ff */
[----:B------:R-:W-:Y:S01]  /*7c50*/  ULEA UR23, UR23, UR24, 0x2 ;  /* 0x0000001817177291 */ /* 0x000fe2000f8e10ff */
[----:B-1----:R-:W-:Y:S01]  /*7c60*/  IMAD R39, RZ, RZ, -UR31 ;  /* 0x8000001fff277e24 */ /* 0x002fe2000f8e02ff */
[----:B------:R-:W-:-:S02]  /*7c70*/  UIADD3 UR14, UPT, UPT, UR14, -0x8, URZ ;  /* 0xfffffff80e0e7890 */ /* 0x000fc4000fffe0ff */
        /* <DEDUP_REMOVED lines=11> */
[----:B0-----:R-:W-:-:S04]  /*7d30*/  IADD3 R41, PT, PT, RZ, -UR33, RZ ;  /* 0x80000021ff297c10 */ /* 0x001fc8000fffe0ff */
[----:B------:R0:W1:Y:S01]  /*7d40*/  F2I.FTZ.U32.TRUNC.NTZ R31, R30 ;  /* 0x0000001e001f7305 */ /* 0x000062000021f000 */
[----:B------:R-:W3:Y:S01]  /*7d50*/  LDCU UR17, c[0x0][UR17+0x3ec] ;  /* 0x00007d80111177ac */ /* 0x000ee20008000800 */
[----:B------:R-:W3:Y:S06]  /*7d60*/  LDCU UR20, c[0x0][UR20+0x3ec] ;  /* 0x00007d80141477ac */ /* 0x000eec0008000800 */
[----:B----4-:R-:W-:Y:S01]  /*7d70*/  MUFU.RCP R36, R36 ;  /* 0x0000002400247308 */ /* 0x010fe20000001000 */
[----:B0-----:R-:W-:Y:S01]  /*7d80*/  IMAD.MOV.U32 R30, RZ, RZ, RZ ;  /* 0x000000ffff1e7224 */ /* 0x001fe200078e00ff */
[----:B------:R-:W0:Y:S01]  /*7d90*/  LDCU UR21, c[0x0][UR21+0x3ec] ;  /* 0x00007d80151577ac */ /* 0x000e220008000800 */
[----:B------:R-:W4:Y:S01]  /*7da0*/  LDCU UR22, c[0x0][UR22+0x3ec] ;  /* 0x00007d80161677ac */ /* 0x000f220008000800 */
[----:B-1----:R-:W-:-:S04]  /*7db0*/  IMAD R37, R37, R31, RZ ;  /* 0x0000001f25257224 */ /* 0x002fc800078e02ff */
[----:B------:R-:W-:Y:S01]  /*7dc0*/  I2F.U32.RP R38, UR33 ;  /* 0x0000002100267d06 */ /* 0x000fe20008209000 */
[----:B------:R-:W1:Y:S01]  /*7dd0*/  LDCU UR23, c[0x0][UR23+0x3ec] ;  /* 0x00007d80171777ac */ /* 0x000e620008000800 */
[----:B------:R-:W-:Y:S01]  /*7de0*/  IMAD.HI.U32 R34, R31, R37, R30 ;  /* 0x000000251f227227 */ /* 0x000fe200078e001e */
[----:B------:R-:W-:Y:S02]  /*7df0*/  IADD3 R31, PT, PT, R35, 0xffffffe, RZ ;  /* 0x0ffffffe231f7810 */ /* 0x000fe40007ffe0ff */
[----:B------:R-:W-:Y:S01]  /*7e00*/  IADD3 R37, PT, PT, RZ, -UR29, RZ ;  /* 0x8000001dff257c10 */ /* 0x000fe2000fffe0ff */
[----:B------:R-:W1:Y:S02]  /*7e10*/  LDCU UR24, c[0x0][UR24+0x3ec] ;  /* 0x00007d80181877ac */ /* 0x000e640008000800 */
[----:B------:R-:W2:Y:S01]  /*7e20*/  I2F.U32.RP R35, UR30 ;  /* 0x0000001e00237d06 */ /* 0x000ea20008209000 */
[----:B------:R-:W-:Y:S01]  /*7e30*/  IMAD.HI.U32 R33, R34, R29, RZ ;  /* 0x0000001d22217227 */ /* 0x000fe200078e00ff */
[----:B------:R-:W-:-:S04]  /*7e40*/  UIADD3 UR4, UPT, UPT, UR4, 0x8, URZ ;  /* 0x0000000804047890 */ /* 0x000fc8000fffe0ff */
[----:B------:R-:W-:Y:S01]  /*7e50*/  IADD3 R34, PT, PT, -R33, RZ, RZ ;  /* 0x000000ff21227210 */ /* 0x000fe20007ffe1ff */
[----:B------:R-:W-:Y:S01]  /*7e60*/  UISETP.NE.AND UP0, UPT, UR4, UR7, UPT ;  /* 0x000000070400728c */ /* 0x000fe2000bf05270 */
[----:B------:R-:W3:Y:S03]  /*7e70*/  F2I.FTZ.U32.TRUNC.NTZ R31, R31 ;  /* 0x0000001f001f7305 */ /* 0x000ee6000021f000 */
[----:B------:R-:W-:-:S05]  /*7e80*/  IMAD R30, R34, UR28, R29 ;  /* 0x0000001c221e7c24 */ /* 0x000fca000f8e021d */
[----:B------:R-:W-:Y:S01]  /*7e90*/  ISETP.GE.U32.AND P3, PT, R30, UR28, PT ;  /* 0x0000001c1e007c0c */ /* 0x000fe2000bf66070 */
[----:B--2---:R-:W2:Y:S01]  /*7ea0*/  MUFU.RCP R35, R35 ;  /* 0x0000002300237308 */ /* 0x004ea20000001000 */
[----:B---3--:R-:W-:-:S07]  /*7eb0*/  IMAD R37, R37, R31, RZ ;  /* 0x0000001f25257224 */ /* 0x008fce00078e02ff */
[----:B------:R-:W-:Y:S04]  /*7ec0*/  MUFU.RCP R38, R38 ;  /* 0x0000002600267308 */ /* 0x000fe80000001000 */
[----:B------:R-:W-:Y:S01]  /*7ed0*/  @P3 VIADD R30, R30, -UR28 ;  /* 0x8000001c1e1e3c36 */ /* 0x000fe20008000000 */
[----:B------:R-:W-:-:S03]  /*7ee0*/  @P3 IADD3 R33, PT, PT, R33, 0x1, RZ ;  /* 0x0000000121213810 */ /* 0x000fc60007ffe0ff */
[----:B------:R-:W-:Y:S01]  /*7ef0*/  I2F.U32.RP R40, UR35 ;  /* 0x0000002300287d06 */ /* 0x000fe20008209000 */
[----:B------:R-:W-:Y:S02]  /*7f00*/  ISETP.GE.U32.AND P4, PT, R30, UR28, PT ;  /* 0x0000001c1e007c0c */ /* 0x000fe4000bf86070 */
[----:B------:R-:W-:-:S05]  /*7f10*/  MOV R30, RZ ;  /* 0x000000ff001e7202 */ /* 0x000fca0000000f00 */
[----:B------:R-:W-:Y:S02]  /*7f20*/  IMAD.HI.U32 R30, R31, R37, R30 ;  /* 0x000000251f1e7227 */ /* 0x000fe400078e001e */
[----:B------:R-:W3:Y:S02]  /*7f30*/  I2F.U32.RP R37, UR32 ;  /* 0x0000002000257d06 */ /* 0x000ee40008209000 */
[----:B--2---:R-:W-:Y:S01]  /*7f40*/  VIADD R31, R35, 0xffffffe ;  /* 0x0ffffffe231f7836 */ /* 0x004fe20000000000 */
[----:B------:R-:W-:Y:S01]  /*7f50*/  IADD3 R35, PT, PT, RZ, -UR30, RZ ;  /* 0x8000001eff237c10 */ /* 0x000fe2000fffe0ff */
[----:B------:R-:W-:Y:S01]  /*7f60*/  @P4 VIADD R33, R33, 0x1 ;  /* 0x0000000121214836 */ /* 0x000fe20000000000 */
[----:B------:R-:W-:Y:S02]  /*7f70*/  @!P5 LOP3.LUT R33, RZ, UR28, RZ, 0x33, !PT ;  /* 0x0000001cff21dc12 */ /* 0x000fe4000f8e33ff */
[----:B------:R-:W-:Y:S01]  /*7f80*/  ISETP.NE.U32.AND P5, PT, RZ, UR29, PT ;  /* 0x0000001dff007c0c */ /* 0x000fe2000bfa5070 */
[----:B------:R-:W2:Y:S02]  /*7f90*/  F2I.FTZ.U32.TRUNC.NTZ R31, R31 ;  /* 0x0000001f001f7305 */ /* 0x000ea4000021f000 */
[----:B------:R-:W-:-:S05]  /*7fa0*/  IMAD.HI.U32 R34, R30, R33, RZ ;  /* 0x000000211e227227 */ /* 0x000fca00078e00ff */
[----:B------:R-:W-:Y:S01]  /*7fb0*/  IADD3 R30, PT, PT, -R34, RZ, RZ ;  /* 0x000000ff221e7210 */ /* 0x000fe20007ffe1ff */
[----:B---3--:R-:W-:Y:S04]  /*7fc0*/  MUFU.RCP R37, R37 ;  /* 0x0000002500257308 */ /* 0x008fe80000001000 */
[----:B------:R-:W-:Y:S02]  /*7fd0*/  IMAD R30, R30, UR29, R33 ;  /* 0x0000001d1e1e7c24 */ /* 0x000fe4000f8e0221 */
[----:B--2---:R-:W-:Y:S02]  /*7fe0*/  IMAD R35, R35, R31, RZ ;  /* 0x0000001f23237224 */ /* 0x004fe400078e02ff */
[----:B------:R-:W-:Y:S01]  /*7ff0*/  MUFU.RCP R40, R40 ;  /* 0x0000002800287308 */ /* 0x000fe20000001000 */
        /* <DEDUP_REMOVED lines=21> */
[----:B------:R-:W-:Y:S01]  /*8150*/  IADD3 R31, PT, PT, R37, 0xffffffe, RZ ;  /* 0x0ffffffe251f7810 */ /* 0x000fe20007ffe0ff */
[----:B------:R-:W2:Y:S01]  /*8160*/  I2F.U32.RP R39, UR34 ;  /* 0x0000002200277d06 */ /* 0x000ea20008209000 */
[----:B------:R-:W-:-:S03]  /*8170*/  IADD3 R37, PT, PT, RZ, -UR32, RZ ;  /* 0x80000020ff257c10 */ /* 0x000fc6000fffe0ff */
[----:B------:R-:W-:Y:S02]  /*8180*/  @P4 IADD3 R35, PT, PT, R35, 0x1, RZ ;  /* 0x0000000123234810 */ /* 0x000fe40007ffe0ff */
[----:B------:R-:W-:Y:S02]  /*8190*/  @!P5 LOP3.LUT R35, RZ, UR30, RZ, 0x33, !PT ;  /* 0x0000001eff23dc12 */ /* 0x000fe4000f8e33ff */
[----:B------:R-:W3:Y:S01]  /*81a0*/  F2I.FTZ.U32.TRUNC.NTZ R31, R31 ;  /* 0x0000001f001f7305 */ /* 0x000ee2000021f000 */
[----:B------:R-:W-:Y:S02]  /*81b0*/  ISETP.NE.U32.AND P5, PT, RZ, UR31, PT ;  /* 0x0000001fff007c0c */ /* 0x000fe4000bfa5070 */
[----:B------:R-:W-:-:S05]  /*81c0*/  IMAD.HI.U32 R36, R30, R35, RZ ;  /* 0x000000231e247227 */ /* 0x000fca00078e00ff */
[----:B------:R-:W-:Y:S01]  /*81d0*/  IADD3 R30, PT, PT, -R36, RZ, RZ ;  /* 0x000000ff241e7210 */ /* 0x000fe20007ffe1ff */
[----:B--2---:R-:W-:Y:S04]  /*81e0*/  MUFU.RCP R39, R39 ;  /* 0x0000002700277308 */ /* 0x004fe80000001000 */
[----:B------:R-:W-:Y:S02]  /*81f0*/  IMAD R30, R30, UR31, R35 ;  /* 0x0000001f1e1e7c24 */ /* 0x000fe4000f8e0223 */
[----:B---3--:R-:W-:-:S03]  /*8200*/  IMAD R37, R37, R31, RZ ;  /* 0x0000001f25257224 */ /* 0x008fc600078e02ff */
        /* <DEDUP_REMOVED lines=14> */
[----:B------:R-:W2:Y:S10]  /*82f0*/  F2I.FTZ.U32.TRUNC.NTZ R31, R31 ;  /* 0x0000001f001f7305 */ /* 0x000eb4000021f000 */
[----:B------:R-:W-:Y:S01]  /*8300*/  @P3 IADD3 R30, PT, PT, R30, -UR32, RZ ;  /* 0x800000201e1e3c10 */ /* 0x000fe2000fffe0ff */
[----:B------:R-:W-:-:S03]  /*8310*/  @P3 VIADD R37, R37, 0x1 ;  /* 0x0000000125253836 */ /* 0x000fc60000000000 */
[----:B------:R-:W-:Y:S01]  /*8320*/  ISETP.GE.U32.AND P4, PT, R30, UR32, PT ;  /* 0x000000201e007c0c */ /* 0x000fe2000bf86070 */
[----:B--2---:R-:W-:Y:S01]  /*8330*/  IMAD R41, R41, R31, RZ ;  /* 0x0000001f29297224 */ /* 0x004fe200078e02ff */
[----:B------:R-:W-:-:S05]  /*8340*/  MOV R30, RZ ;  /* 0x000000ff001e7202 */ /* 0x000fca0000000f00 */
[----:B------:R-:W-:Y:S01]  /*8350*/  IMAD.HI.U32 R30, R31, R41, R30 ;  /* 0x000000291f1e7227 */ /* 0x000fe200078e001e */
[----:B------:R-:W-:Y:S02]  /*8360*/  IADD3 R31, PT, PT, R39, 0xffffffe, RZ ;  /* 0x0ffffffe271f7810 */ /* 0x000fe40007ffe0ff */
[----:B------:R-:W-:Y:S01]  /*8370*/  IADD3 R41, PT, PT, RZ, -UR35, RZ ;  /* 0x80000023ff297c10 */ /* 0x000fe2000fffe0ff */
[----:B------:R-:W-:Y:S02]  /*8380*/  IMAD R39, RZ, RZ, -UR34 ;  /* 0x80000022ff277e24 */ /* 0x000fe4000f8e02ff */
[----:B------:R-:W-:Y:S01]  /*8390*/  @P4 IADD3 R37, PT, PT, R37, 0x1, RZ ;  /* 0x0000000125254810 */ /* 0x000fe20007ffe0ff */
[----:B------:R-:W2:Y:S01]  /*83a0*/  F2I.FTZ.U32.TRUNC.NTZ R31, R31 ;  /* 0x0000001f001f7305 */ /* 0x000ea2000021f000 */
[----:B------:R-:W-:Y:S02]  /*83b0*/  @!P5 LOP3.LUT R37, RZ, UR32, RZ, 0x33, !PT ;  /* 0x00000020ff25dc12 */ /* 0x000fe4000f8e33ff */
[----:B------:R-:W-:-:S03]  /*83c0*/  ISETP.NE.U32.AND P5, PT, RZ, UR33, PT ;  /* 0x00000021ff007c0c */ /* 0x000fc6000bfa5070 */
[----:B------:R-:W-:-:S04]  /*83d0*/  IMAD.HI.U32 R38, R30, R37, RZ ;  /* 0x000000251e267227 */ /* 0x000fc800078e00ff */
[----:B------:R-:W-:-:S04]  /*83e0*/  IMAD.MOV R30, RZ, RZ, -R38 ;  /* 0x000000ffff1e7224 */ /* 0x000fc800078e0a26 */
[----:B------:R-:W-:Y:S02]  /*83f0*/  IMAD R30, R30, UR33, R37 ;  /* 0x000000211e1e7c24 */ /* 0x000fe4000f8e0225 */
[----:B--2---:R-:W-:-:S03]  /*8400*/  IMAD R39, R39, R31, RZ ;  /* 0x0000001f27277224 */ /* 0x004fc600078e02ff */
        /* <DEDUP_REMOVED lines=12> */
[----:B------:R-:W-:Y:S01]  /*84d0*/  IADD3 R31, PT, PT, R40, 0xffffffe, RZ ;  /* 0x0ffffffe281f7810 */ /* 0x000fe20007ffe0ff */
[----:B------:R-:W-:-:S03]  /*84e0*/  IMAD.MOV R40, RZ, RZ, -R33 ;  /* 0x000000ffff287224 */ /* 0x000fc600078e0a21 */
[----:B------:R-:W-:Y:S01]  /*84f0*/  ISETP.GE.U32.AND P3, PT, R30, UR34, PT ;  /* 0x000000221e007c0c */ /* 0x000fe2000bf66070 */
[----:B------:R-:W-:Y:S01]  /*8500*/  IMAD R29, R40, UR28, R29 ;  /* 0x0000001c281d7c24 */ /* 0x000fe2000f8e021d */
[----:B------:R-:W2:Y:S01]  /*8510*/  F2I.FTZ.U32.TRUNC.NTZ R31, R31 ;  /* 0x0000001f001f7305 */ /* 0x000ea2000021f000 */
[----:B------:R-:W-:Y:S02]  /*8520*/  IADD3 R40, PT, PT, -R34, RZ, RZ ;  /* 0x000000ff22287210 */ /* 0x000fe40007ffe1ff */
[----:B------:R-:W-:-:S03]  /*8530*/  IMAD R29, R29, UR15, R32 ;  /* 0x0000000f1d1d7c24 */ /* 0x000fc6000f8e0220 */
[----:B------:R-:W-:Y:S01]  /*8540*/  IMAD R32, R40, UR29, R33 ;  /* 0x0000001d28207c24 */ /* 0x000fe2000f8e0221 */
[----:B------:R-:W-:-:S03]  /*8550*/  IADD3 R33, PT, PT, -R35, RZ, RZ ;  /* 0x000000ff23217210 */ /* 0x000fc60007ffe1ff */
[----:B------:R-:W-:Y:S01]  /*8560*/  IMAD R29, R32, UR16, R29 ;  /* 0x00000010201d7c24 */ /* 0x000fe2000f8e021d */
[----:B------:R-:W-:Y:S01]  /*8570*/  @P3 IADD3 R39, PT, PT, R39, 0x1, RZ ;  /* 0x0000000127273810 */ /* 0x000fe20007ffe0ff */
[----:B------:R-:W-:Y:S02]  /*8580*/  @P3 VIADD R30, R30, -UR34 ;  /* 0x800000221e1e3c36 */ /* 0x000fe40008000000 */
[----:B------:R-:W-:Y:S02]  /*8590*/  IMAD R34, R33, UR30, R34 ;  /* 0x0000001e21227c24 */ /* 0x000fe4000f8e0222 */
[----:B--2---:R-:W-:Y:S01]  /*85a0*/  IMAD R41, R41, R31, RZ ;  /* 0x0000001f29297224 */ /* 0x004fe200078e02ff */
[----:B------:R-:W-:Y:S01]  /*85b0*/  ISETP.GE.U32.AND P4, PT, R30, UR34, PT ;  /* 0x000000221e007c0c */ /* 0x000fe2000bf86070 */
[----:B------:R-:W-:Y:S01]  /*85c0*/  IMAD.MOV R32, RZ, RZ, -R36 ;  /* 0x000000ffff207224 */ /* 0x000fe200078e0a24 */
[----:B------:R-:W-:Y:S01]  /*85d0*/  MOV R30, RZ ;  /* 0x000000ff001e7202 */ /* 0x000fe20000000f00 */
[----:B------:R-:W-:-:S02]  /*85e0*/  IMAD R29, R34, UR17, R29 ;  /* 0x00000011221d7c24 */ /* 0x000fc4000f8e021d */
[----:B------:R-:W-:Y:S02]  /*85f0*/  IMAD R32, R32, UR31, R35 ;  /* 0x0000001f20207c24 */ /* 0x000fe4000f8e0223 */
[----:B------:R-:W-:-:S04]  /*8600*/  IMAD.HI.U32 R30, R31, R41, R30 ;  /* 0x000000291f1e7227 */ /* 0x000fc800078e001e */
[----:B------:R-:W-:Y:S02]  /*8610*/  IMAD R29, R32, UR20, R29 ;  /* 0x00000014201d7c24 */ /* 0x000fe4000f8e021d */
[----:B------:R-:W-:Y:S01]  /*8620*/  @P4 VIADD R39, R39, 0x1 ;  /* 0x0000000127274836 */ /* 0x000fe20000000000 */
[----:B------:R-:W-:Y:S01]  /*8630*/  @!P5 LOP3.LUT R39, RZ, UR34, RZ, 0x33, !PT ;  /* 0x00000022ff27dc12 */ /* 0x000fe2000f8e33ff */
[----:B------:R-:W-:Y:S01]  /*8640*/  IMAD.MOV R32, RZ, RZ, -R38 ;  /* 0x000000ffff207224 */ /* 0x000fe200078e0a26 */
[----:B------:R-:W-:-:S03]  /*8650*/  ISETP.NE.U32.AND P5, PT, RZ, UR35, PT ;  /* 0x00000023ff007c0c */ /* 0x000fc6000bfa5070 */
[----:B------:R-:W-:-:S04]  /*8660*/  IMAD.HI.U32 R30, R30, R39, RZ ;  /* 0x000000271e1e7227 */ /* 0x000fc800078e00ff */
[----:B------:R-:W-:Y:S01]  /*8670*/  IMAD R32, R32, UR33, R37 ;  /* 0x0000002120207c24 */ /* 0x000fe2000f8e0225 */
[----:B------:R-:W-:-:S05]  /*8680*/  IADD3 R42, PT, PT, -R30, RZ, RZ ;  /* 0x000000ff1e2a7210 */ /* 0x000fca0007ffe1ff */
        /* <DEDUP_REMOVED lines=8> */
[----:B0-----:R-:W-:Y:S02]  /*8710*/  IMAD R29, R36, UR21, R29 ;  /* 0x00000015241d7c24 */ /* 0x001fe4000f8e021d */
[----:B------:R-:W-:Y:S01]  /*8720*/  @P4 IADD3 R30, PT, PT, R30, 0x1, RZ ;  /* 0x000000011e1e4810 */ /* 0x000fe20007ffe0ff */
[----:B------:R-:W-:Y:S01]  /*8730*/  IMAD R38, R31, UR34, R38 ;  /* 0x000000221f267c24 */ /* 0x000fe2000f8e0226 */
[----:B------:R-:W-:Y:S01]  /*8740*/  @!P5 LOP3.LUT R30, RZ, UR35, RZ, 0x33, !PT ;  /* 0x00000023ff1edc12 */ /* 0x000fe2000f8e33ff */
[----:B----4-:R-:W-:-:S03]  /*8750*/  IMAD R29, R32, UR22, R29 ;  /* 0x00000016201d7c24 */ /* 0x010fc6000f8e021d */
[----:B------:R-:W-:Y:S01]  /*8760*/  IADD3 R32, PT, PT, -R30, RZ, RZ ;  /* 0x000000ff1e207210 */ /* 0x000fe20007ffe1ff */
[----:B-1----:R-:W-:Y:S01]  /*8770*/  IMAD R38, R38, UR23, R29 ;  /* 0x0000001726267c24 */ /* 0x002fe2000f8e021d */
[----:B------:R-:W-:-:S03]  /*8780*/  MOV R29, R30 ;  /* 0x0000001e001d7202 */ /* 0x000fc60000000f00 */
[----:B------:R-:W-:-:S04]  /*8790*/  IMAD R39, R32, UR35, R39 ;  /* 0x0000002320277c24 */ /* 0x000fc8000f8e0227 */
[----:B------:R-:W-:Y:S01]  /*87a0*/  IMAD R32, R39, UR24, R38 ;  /* 0x0000001827207c24 */ /* 0x000fe2000f8e0226 */
[----:B------:R-:W-:Y:S06]  /*87b0*/  BRA.U UP0, `(.L_x_6926) ;  /* 0xfffffff100cc7547 */ /* 0x000fec000b83ffff */
.L_x_6925:
        /* <DEDUP_REMOVED lines=28> */
[----:B--2---:R-:W-:-:S07]  /*8980*/  VIADD R30, R33, 0xffffffe ;  /* 0x0ffffffe211e7836 */ /* 0x004fce0000000000 */
[----:B------:R1:W2:Y:S08]  /*8990*/  F2I.FTZ.U32.TRUNC.NTZ R31, R30 ;  /* 0x0000001e001f7305 */ /* 0x0002b0000021f000 */
[----:B0-----:R-:W-:Y:S01]  /*89a0*/  MUFU.RCP R36, R36 ;  /* 0x0000002400247308 */ /* 0x001fe20000001000 */
[----:B-1----:R-:W-:Y:S02]  /*89b0*/  HFMA2 R30, -RZ, RZ, 0, 0 ;  /* 0x00000000ff1e7431 */ /* 0x002fe400000001ff */
[----:B--2---:R-:W-:-:S04]  /*89c0*/  IMAD R37, R37, R31, RZ ;  /* 0x0000001f25257224 */ /* 0x004fc800078e02ff */
[----:B------:R-:W-:Y:S01]  /*89d0*/  IMAD.HI.U32 R34, R31, R37, R30 ;  /* 0x000000251f227227 */ /* 0x000fe200078e001e */
[----:B------:R-:W-:Y:S02]  /*89e0*/  IADD3 R31, PT, PT, R35, 0xffffffe, RZ ;  /* 0x0ffffffe231f7810 */ /* 0x000fe40007ffe0ff */
[----:B----4-:R-:W0:Y:S01]  /*89f0*/  I2F.U32.RP R35, UR22 ;  /* 0x0000001600237d06 */ /* 0x010e220008209000 */
        /* <DEDUP_REMOVED lines=58> */
[----:B------:R-:W-:Y:S02]  /*8da0*/  IMAD R29, R29, UR4, R32 ;  /* 0x000000041d1d7c24 */ /* 0x000fe4000f8e0220 */
        /* <DEDUP_REMOVED lines=11> */
.L_x_6928:
        /* <DEDUP_REMOVED lines=19> */
[----:B-12---:R-:W-:-:S02]  /*8f90*/  VIADD R30, R33, 0xffffffe ;  /* 0x0ffffffe211e7836 */ /* 0x006fc40000000000 */
        /* <DEDUP_REMOVED lines=24> */
[----:B----4-:R-:W-:Y:S02]  /*9120*/  IMAD R32, R29, UR4, R32 ;  /* 0x000000041d207c24 */ /* 0x010fe4000f8e0220 */
        /* <DEDUP_REMOVED lines=11> */
.L_x_6929:
[----:B------:R-:W-:Y:S05]  /*91e0*/  BRA.U !UP1, `(.L_x_6927) ;  /* 0x00000001096c7547 */ /* 0x000fea000b800000 */
[----:B0-----:R-:W-:Y:S01]  /*91f0*/  UIADD3 UR14, UPT, UPT, UR14, -0x1, URZ ;  /* 0xffffffff0e0e7890 */ /* 0x001fe2000fffe0ff */
[----:B------:R-:W-:-:S03]  /*9200*/  UMOV UR4, 0xd8 ;  /* 0x000000d800047882 */ /* 0x000fc60000000000 */
[----:B------:R-:W-:-:S12]  /*9210*/  ULEA UR14, UR14, UR4, 0x2 ;  /* 0x000000040e0e7291 */ /* 0x000fd8000f8e10ff */
[----:B------:R-:W0:Y:S01]  /*9220*/  LDCU UR4, c[0x0][UR14+0x388] ;  /* 0x000071000e0477ac */ /* 0x000e220008000800 */
[----:B------:R-:W3:Y:S01]  /*9230*/  LDCU UR14, c[0x0][UR14+0x3ec] ;  /* 0x00007d800e0e77ac */ /* 0x000ee20008000800 */
[----:B0-----:R-:W0:Y:S01]  /*9240*/  I2F.U32.RP R33, UR4 ;  /* 0x0000000400217d06 */ /* 0x001e220008209000 */
[----:B------:R-:W-:Y:S01]  /*9250*/  IMAD R35, RZ, RZ, -UR4 ;  /* 0x80000004ff237e24 */ /* 0x000fe2000f8e02ff */
[----:B------:R-:W-:-:S06]  /*9260*/  ISETP.NE.U32.AND P5, PT, RZ, UR4, PT ;  /* 0x00000004ff007c0c */ /* 0x000fcc000bfa5070 */
[----:B0-----:R-:W1:Y:S02]  /*9270*/  MUFU.RCP R33, R33 ;  /* 0x0000002100217308 */ /* 0x001e640000001000 */
[----:B-12---:R-:W-:-:S06]  /*9280*/  IADD3 R30, PT, PT, R33, 0xffffffe, RZ ;  /* 0x0ffffffe211e7810 */ /* 0x006fcc0007ffe0ff */
        /* <DEDUP_REMOVED lines=17> */
.L_x_6927:
[----:B------:R-:W3:Y:S01]  /*93a0*/  LDCU UR4, c[0x0][0x4c4] ;  /* 0x00009880ff0477ac */ /* 0x000ee20008000800 */
[----:B-12---:R-:W1:Y:S01]  /*93b0*/  LDC.64 R30, c[0x0][0x458] ;  /* 0x00011600ff1e7b82 */ /* 0x006e620000000a00 */
[----:B-----5:R-:W-:Y:S01]  /*93c0*/  HADD2.F32 R34, -RZ, R4.H0_H0 ;  /* 0x20000004ff227230 */ /* 0x020fe20000004100 */
[----:B0-----:R-:W0:Y:S04]  /*93d0*/  LDCU.64 UR14, c[0x0][0x530] ;  /* 0x0000a600ff0e77ac */ /* 0x001e280008000a00 */
[----:B------:R-:W-:-:S04]  /*93e0*/  FMUL.FTZ R34, R9, R34 ;  /* 0x0000002209227220 */ /* 0x000fc80000410000 */
[----:B------:R-:W-:-:S05]  /*93f0*/  FMUL.FTZ R34, R17, R34 ;  /* 0x0000002211227220 */ /* 0x000fca0000410000 */
[----:B------:R-:W-:Y:S01]  /*9400*/  F2FP.F16.F32.PACK_AB R34, RZ, R34 ;  /* 0x00000022ff22723e */ /* 0x000fe200000000ff */
[----:B---3--:R-:W-:-:S05]  /*9410*/  IMAD R9, R29, UR4, R32 ;  /* 0x000000041d097c24 */ /* 0x008fca000f8e0220 */
[C---:B0-----:R-:W-:Y:S01]  /*9420*/  IADD3 R32, P3, PT, R9.reuse, UR14, RZ ;  /* 0x0000000e09207c10 */ /* 0x041fe2000ff7e0ff */
[----:B-1----:R-:W-:Y:S01]  /*9430*/  IMAD.WIDE.U32 R30, R9, 0x2, R30 ;  /* 0x00000002091e7825 */ /* 0x002fe200078e001e */
[----:B------:R-:W-:Y:S02]  /*9440*/  SEL R9, RZ, 0x1, P0 ;  /* 0x00000001ff097807 */ /* 0x000fe40000000000 */
[----:B------:R-:W-:Y:S02]  /*9450*/  IADD3.X R33, PT, PT, RZ, UR15, RZ, P3, !PT ;  /* 0x0000000fff217c10 */ /* 0x000fe40009ffe4ff */
[----:B------:R0:W-:Y:S04]  /*9460*/  STG.E.U16 desc[UR18][R30.64], R34 ;  /* 0x000000221e007986 */ /* 0x0001e8000c101512 */
[----:B------:R0:W-:Y:S03]  /*9470*/  STG.E.U8 desc[UR18][R32.64], R9 ;  /* 0x0000000920007986 */ /* 0x0001e6000c101112 */
.L_x_6924:
[----:B------:R-:W-:Y:S05]  /*9480*/  BSYNC.RECONVERGENT B0 ;  /* 0x0000000000007941 */ /* 0x000fea0003800200 */
.L_x_6923:
[----:B0-----:R-:W-:Y:S01]  /*9490*/  IMAD.IADD R9, R19, 0x1, R25 ;  /* 0x0000000113097824 */ /* 0x001fe200078e0219 */
[----:B------:R-:W-:Y:S04]  /*94a0*/  BSSY.RECONVERGENT B0, `(.L_x_6930) ;  /* 0x00001a6000007945 */ /* 0x000fe80003800200 */
[----:B------:R-:W-:-:S13]  /*94b0*/  ISETP.GE.U32.AND P0, PT, R9, R0, PT ;  /* 0x000000000900720c */ /* 0x000fda0003f06070 */
[----:B------:R-:W-:Y:S05]  /*94c0*/  @P0 BRA `(.L_x_6931) ;  /* 0x00000018008c0947 */ /* 0x000fea0003800000 */
[----:B---3--:R-:W-:Y:S01]  /*94d0*/  IADD3 R29, PT, PT, R5, -0x2, RZ ;  /* 0xfffffffe051d7810 */ /* 0x008fe20007ffe0ff */
[----:B------:R-:W0:Y:S01]  /*94e0*/  LDCU UR14, c[0x0][0x528] ;  /* 0x0000a500ff0e77ac */ /* 0x000e220008000800 */
[----:B------:R-:W-:Y:S02]  /*94f0*/  HFMA2 R32, -RZ, RZ, 0, 0 ;  /* 0x00000000ff207431 */ /* 0x000fe400000001ff */
[----:B------:R-:W-:Y:S01]  /*9500*/  ISETP.GE.U32.AND P0, PT, R29, 0x7, PT ;  /* 0x000000071d00780c */ /* 0x000fe20003f06070 */
[----:B------:R-:W-:Y:S01]  /*9510*/  UISETP.NE.AND UP1, UPT, UR27, URZ, UPT ;  /* 0x000000ff1b00728c */ /* 0x000fe2000bf25270 */
[----:B------:R-:W-:-:S11]  /*9520*/  IMAD.MOV.U32 R29, RZ, RZ, R9 ;  /* 0x000000ffff1d7224 */ /* 0x000fd600078e0009 */
[----:B------:R-:W-:Y:S05]  /*9530*/  @!P0 BRA `(.L_x_6932) ;  /* 0x0000000c00408947 */ /* 0x000fea0003800000 */
[----:B------:R-:W-:Y:S01]  /*9540*/  MOV R32, RZ ;  /* 0x000000ff00207202 */ /* 0x000fe20000000f00 */
[----:B------:R-:W-:Y:S01]  /*9550*/  UMOV UR4, URZ ;  /* 0x000000ff00047c82 */ /* 0x000fe20008000000 */
[----:B------:R-:W-:-:S07]  /*9560*/  MOV R29, R9 ;  /* 0x00000009001d7202 */ /* 0x000fce0000000f00 */
.L_x_6933:
        /* <DEDUP_REMOVED lines=23> */
[----:B-1----:R-:W-:Y:S01]  /*96e0*/  IADD3 R39, PT, PT, RZ, -UR31, RZ ;  /* 0x8000001fff277c10 */ /* 0x002fe2000fffe0ff */
        /* <DEDUP_REMOVED lines=9> */
[----:B--2---:R-:W-:Y:S01]  /*9780*/  VIADD R30, R33, 0xffffffe ;  /* 0x0ffffffe211e7836 */ /* 0x004fe20000000000 */
[----:B------:R-:W2:Y:S01]  /*9790*/  LDCU UR35, c[0x0][UR24+0x388] ;  /* 0x00007100182377ac */ /* 0x000ea20008000800 */
[----:B------:R-:W3:Y:S01]  /*97a0*/  LDCU UR16, c[0x0][UR16+0x3ec] ;  /* 0x00007d80101077ac */ /* 0x000ee20008000800 */
[----:B0-----:R-:W-:-:S04]  /*97b0*/  IADD3 R41, PT, PT, RZ, -UR33, RZ ;  /* 0x80000021ff297c10 */ /* 0x001fc8000fffe0ff */
        /* <DEDUP_REMOVED lines=11> */
[----:B------:R-:W-:Y:S01]  /*9870*/  IADD3 R31, PT, PT, R35, 0xffffffe, RZ ;  /* 0x0ffffffe231f7810 */ /* 0x000fe20007ffe0ff */
[----:B------:R-:W1:Y:S02]  /*9880*/  LDCU UR24, c[0x0][UR24+0x3ec] ;  /* 0x00007d80181877ac */ /* 0x000e640008000800 */
[----:B------:R-:W-:Y:S02]  /*9890*/  IMAD R37, RZ, RZ, -UR29 ;  /* 0x8000001dff257e24 */ /* 0x000fe4000f8e02ff */
[----:B------:R-:W2:Y:S01]  /*98a0*/  I2F.U32.RP R35, UR30 ;  /* 0x0000001e00237d06 */ /* 0x000ea20008209000 */
[----:B------:R-:W-:Y:S01]  /*98b0*/  IMAD.HI.U32 R33, R34, R29, RZ ;  /* 0x0000001d22217227 */ /* 0x000fe200078e00ff */
[----:B------:R-:W-:-:S03]  /*98c0*/  UIADD3 UR4, UPT, UPT, UR4, 0x8, URZ ;  /* 0x0000000804047890 */ /* 0x000fc6000fffe0ff */
[----:B------:R-:W-:Y:S01]  /*98d0*/  IMAD.MOV R34, RZ, RZ, -R33 ;  /* 0x000000ffff227224 */ /* 0x000fe200078e0a21 */
[----:B------:R-:W-:Y:S02]  /*98e0*/  UISETP.NE.AND UP0, UPT, UR4, UR7, UPT ;  /* 0x000000070400728c */ /* 0x000fe4000bf05270 */
[----:B------:R-:W3:Y:S01]  /*98f0*/  F2I.FTZ.U32.TRUNC.NTZ R31, R31 ;  /* 0x0000001f001f7305 */ /* 0x000ee2000021f000 */
[----:B------:R-:W-:-:S05]  /*9900*/  IMAD R30, R34, UR28, R29 ;  /* 0x0000001c221e7c24 */ /* 0x000fca000f8e021d */
[----:B------:R-:W-:Y:S02]  /*9910*/  ISETP.GE.U32.AND P0, PT, R30, UR28, PT ;  /* 0x0000001c1e007c0c */ /* 0x000fe4000bf06070 */
[----:B--2---:R-:W2:Y:S01]  /*9920*/  MUFU.RCP R35, R35 ;  /* 0x0000002300237308 */ /* 0x004ea20000001000 */
[----:B---3--:R-:W-:-:S07]  /*9930*/  IMAD R37, R37, R31, RZ ;  /* 0x0000001f25257224 */ /* 0x008fce00078e02ff */
[----:B------:R-:W-:Y:S03]  /*9940*/  MUFU.RCP R38, R38 ;  /* 0x0000002600267308 */ /* 0x000fe60000001000 */
[----:B------:R-:W-:Y:S02]  /*9950*/  @P0 IADD3 R30, PT, PT, R30, -UR28, RZ ;  /* 0x8000001c1e1e0c10 */ /* 0x000fe4000fffe0ff */
[----:B------:R-:W-:Y:S02]  /*9960*/  @P0 IADD3 R33, PT, PT, R33, 0x1, RZ ;  /* 0x0000000121210810 */ /* 0x000fe40007ffe0ff */
[----:B------:R-:W-:Y:S01]  /*9970*/  ISETP.GE.U32.AND P3, PT, R30, UR28, PT ;  /* 0x0000001c1e007c0c */ /* 0x000fe2000bf66070 */
[----:B------:R-:W-:Y:S01]  /*9980*/  IMAD.MOV.U32 R30, RZ, RZ, RZ ;  /* 0x000000ffff1e7224 */ /* 0x000fe200078e00ff */
[----:B------:R-:W-:Y:S03]  /*9990*/  I2F.U32.RP R40, UR35 ;  /* 0x0000002300287d06 */ /* 0x000fe60008209000 */
[----:B------:R-:W-:Y:S01]  /*99a0*/  IMAD.HI.U32 R30, R31, R37, R30 ;  /* 0x000000251f1e7227 */ /* 0x000fe200078e001e */
[----:B--2---:R-:W-:-:S02]  /*99b0*/  IADD3 R31, PT, PT, R35, 0xffffffe, RZ ;  /* 0x0ffffffe231f7810 */ /* 0x004fc40007ffe0ff */
[----:B------:R-:W-:Y:S02]  /*99c0*/  IADD3 R35, PT, PT, RZ, -UR30, RZ ;  /* 0x8000001eff237c10 */ /* 0x000fe4000fffe0ff */
[----:B------:R-:W2:Y:S03]  /*99d0*/  I2F.U32.RP R37, UR32 ;  /* 0x0000002000257d06 */ /* 0x000ea60008209000 */
[----:B------:R-:W-:Y:S02]  /*99e0*/  @P3 IADD3 R33, PT, PT, R33, 0x1, RZ ;  /* 0x0000000121213810 */ /* 0x000fe40007ffe0ff */
[----:B------:R-:W-:Y:S02]  /*99f0*/  @!P4 LOP3.LUT R33, RZ, UR28, RZ, 0x33, !PT ;  /* 0x0000001cff21cc12 */ /* 0x000fe4000f8e33ff */
[----:B------:R-:W-:Y:S01]  /*9a00*/  ISETP.NE.U32.AND P4, PT, RZ, UR29, PT ;  /* 0x0000001dff007c0c */ /* 0x000fe2000bf85070 */
[----:B------:R-:W3:Y:S02]  /*9a10*/  F2I.FTZ.U32.TRUNC.NTZ R31, R31 ;  /* 0x0000001f001f7305 */ /* 0x000ee4000021f000 */
[----:B------:R-:W-:-:S05]  /*9a20*/  IMAD.HI.U32 R34, R30, R33, RZ ;  /* 0x000000211e227227 */ /* 0x000fca00078e00ff */
[----:B------:R-:W-:Y:S01]  /*9a30*/  IADD3 R30, PT, PT, -R34, RZ, RZ ;  /* 0x000000ff221e7210 */ /* 0x000fe20007ffe1ff */
[----:B--2---:R-:W-:Y:S04]  /*9a40*/  MUFU.RCP R37, R37 ;  /* 0x0000002500257308 */ /* 0x004fe80000001000 */
[----:B------:R-:W-:Y:S02]  /*9a50*/  IMAD R30, R30, UR29, R33 ;  /* 0x0000001d1e1e7c24 */ /* 0x000fe4000f8e0221 */
[----:B---3--:R-:W-:Y:S02]  /*9a60*/  IMAD R35, R35, R31, RZ ;  /* 0x0000001f23237224 */ /* 0x008fe400078e02ff */
        /* <DEDUP_REMOVED lines=19> */
[----:B------:R-:W-:Y:S02]  /*9ba0*/  HFMA2 R30, -RZ, RZ, 0, 0 ;  /* 0x00000000ff1e7431 */ /* 0x000fe400000001ff */
[----:B--2---:R-:W-:-:S04]  /*9bb0*/  IMAD R39, R39, R31, RZ ;  /* 0x0000001f27277224 */ /* 0x004fc800078e02ff */
[----:B------:R-:W-:Y:S01]  /*9bc0*/  IMAD.HI.U32 R30, R31, R39, R30 ;  /* 0x000000271f1e7227 */ /* 0x000fe200078e001e */
[----:B------:R-:W-:Y:S01]  /*9bd0*/  IADD3 R31, PT, PT, R37, 0xffffffe, RZ ;  /* 0x0ffffffe251f7810 */ /* 0x000fe20007ffe0ff */
[----:B------:R-:W2:Y:S04]  /*9be0*/  I2F.U32.RP R39, UR34 ;  /* 0x0000002200277d06 */ /* 0x000ea80008209000 */
        /* <DEDUP_REMOVED lines=8> */
[----:B--2---:R-:W-:Y:S04]  /*9c70*/  MUFU.RCP R39, R39 ;  /* 0x0000002700277308 */ /* 0x004fe80000001000 */
        /* <DEDUP_REMOVED lines=48> */
[----:B------:R-:W2:Y:S01]  /*9f80*/  F2I.FTZ.U32.TRUNC.NTZ R31, R31 ;  /* 0x0000001f001f7305 */ /* 0x000ea2000021f000 */
        /* <DEDUP_REMOVED lines=10> */
[----:B--2---:R-:W-:Y:S01]  /*a030*/  IMAD R41, R41, R31, RZ ;  /* 0x0000001f29297224 */ /* 0x004fe200078e02ff */
[----:B------:R-:W-:Y:S01]  /*a040*/  IADD3 R32, PT, PT, -R36, RZ, RZ ;  /* 0x000000ff24207210 */ /* 0x000fe20007ffe1ff */
[----:B------:R-:W-:Y:S02]  /*a050*/  IMAD.MOV.U32 R30, RZ, RZ, RZ ;  /* 0x000000ffff1e7224 */ /* 0x000fe400078e00ff */
[----:B------:R-:W-:Y:S02]  /*a060*/  IMAD R29, R34, UR17, R29 ;  /* 0x00000011221d7c24 */ /* 0x000fe4000f8e021d */
[----:B------:R-:W-:-:S04]  /*a070*/  IMAD.HI.U32 R30, R31, R41, R30 ;  /* 0x000000291f1e7227 */ /* 0x000fc800078e001e */
[----:B------:R-:W-:Y:S02]  /*a080*/  IMAD R32, R32, UR31, R35 ;  /* 0x0000001f20207c24 */ /* 0x000fe4000f8e0223 */
[----:B------:R-:W-:Y:S02]  /*a090*/  @P3 IADD3 R39, PT, PT, R39, 0x1, RZ ;  /* 0x0000000127273810 */ /* 0x000fe40007ffe0ff */
        /* <DEDUP_REMOVED lines=15> */
[----:B0-----:R-:W-:Y:S02]  /*a190*/  IMAD R29, R36, UR21, R29 ;  /* 0x00000015241d7c24 */ /* 0x001fe4000f8e021d */
[----:B------:R-:W-:Y:S01]  /*a1a0*/  @P3 IADD3 R30, PT, PT, R30, 0x1, RZ ;  /* 0x000000011e1e3810 */ /* 0x000fe20007ffe0ff */
[----:B------:R-:W-:Y:S01]  /*a1b0*/  IMAD R38, R31, UR34, R38 ;  /* 0x000000221f267c24 */ /* 0x000fe2000f8e0226 */
[----:B------:R-:W-:Y:S01]  /*a1c0*/  @!P4 LOP3.LUT R30, RZ, UR35, RZ, 0x33, !PT ;  /* 0x00000023ff1ecc12 */ /* 0x000fe2000f8e33ff */
[----:B----4-:R-:W-:-:S04]  /*a1d0*/  IMAD R29, R32, UR22, R29 ;  /* 0x00000016201d7c24 */ /* 0x010fc8000f8e021d */
[----:B------:R-:W-:Y:S02]  /*a1e0*/  IMAD.MOV R32, RZ, RZ, -R30 ;  /* 0x000000ffff207224 */ /* 0x000fe400078e0a1e */
[----:B-1----:R-:W-:Y:S01]  /*a1f0*/  IMAD R38, R38, UR23, R29 ;  /* 0x0000001726267c24 */ /* 0x002fe2000f8e021d */
[----:B------:R-:W-:Y:S01]  /*a200*/  MOV R29, R30 ;  /* 0x0000001e001d7202 */ /* 0x000fe20000000f00 */
[----:B------:R-:W-:-:S04]  /*a210*/  IMAD R39, R32, UR35, R39 ;  /* 0x0000002320277c24 */ /* 0x000fc8000f8e0227 */
[----:B------:R-:W-:Y:S01]  /*a220*/  IMAD R32, R39, UR24, R38 ;  /* 0x0000001827207c24 */ /* 0x000fe2000f8e0226 */
[----:B------:R-:W-:Y:S06]  /*a230*/  BRA.U UP0, `(.L_x_6933) ;  /* 0xfffffff100cc7547 */ /* 0x000fec000b83ffff */
.L_x_6932:
        /* <DEDUP_REMOVED lines=19> */
[----:B------:R-:W-:Y:S01]  /*a370*/  IMAD R37, RZ, RZ, -UR20 ;  /* 0x80000014ff257e24 */ /* 0x000fe2000f8e02ff */
[----:B------:R-:W-:Y:S01]  /*a380*/  ISETP.NE.U32.AND P4, PT, RZ, UR20, PT ;  /* 0x00000014ff007c0c */ /* 0x000fe2000bf85070 */
[----:B------:R-:W4:Y:S01]  /*a390*/  LDCU UR15, c[0x0][UR15+0x3ec] ;  /* 0x00007d800f0f77ac */ /* 0x000f220008000800 */
        /* <DEDUP_REMOVED lines=9> */
[----:B-1----:R-:W-:Y:S02]  /*a430*/  HFMA2 R30, -RZ, RZ, 0, 0 ;  /* 0x00000000ff1e7431 */ /* 0x002fe400000001ff */
[----:B--2---:R-:W-:-:S04]  /*a440*/  IMAD R37, R37, R31, RZ ;  /* 0x0000001f25257224 */ /* 0x004fc800078e02ff */
[----:B------:R-:W-:Y:S01]  /*a450*/  IMAD.HI.U32 R34, R31, R37, R30 ;  /* 0x000000251f227227 */ /* 0x000fe200078e001e */
[----:B------:R-:W-:-:S03]  /*a460*/  IADD3 R37, PT, PT, RZ, -UR21, RZ ;  /* 0x80000015ff257c10 */ /* 0x000fc6000fffe0ff */
[----:B------:R-:W-:Y:S02]  /*a470*/  VIADD R31, R35, 0xffffffe ;  /* 0x0ffffffe231f7836 */ /* 0x000fe40000000000 */
[----:B------:R-:W-:Y:S01]  /*a480*/  IMAD.HI.U32 R33, R34, R29, RZ ;  /* 0x0000001d22217227 */ /* 0x000fe200078e00ff */
[----:B----4-:R-:W0:Y:S04]  /*a490*/  I2F.U32.RP R35, UR22 ;  /* 0x0000001600237d06 */ /* 0x010e280008209000 */
        /* <DEDUP_REMOVED lines=56> */
[----:B------:R-:W-:Y:S02]  /*a820*/  IMAD R29, R29, UR4, R32 ;  /* 0x000000041d1d7c24 */ /* 0x000fe4000f8e0220 */
        /* <DEDUP_REMOVED lines=11> */
.L_x_6935:
        /* <DEDUP_REMOVED lines=14> */
[----:B------:R-:W-:Y:S01]  /*a9c0*/  IMAD R35, RZ, RZ, -UR16 ;  /* 0x80000010ff237e24 */ /* 0x000fe2000f8e02ff */
[----:B------:R-:W-:-:S06]  /*a9d0*/  ISETP.NE.U32.AND P4, PT, RZ, UR16, PT ;  /* 0x00000010ff007c0c */ /* 0x000fcc000bf85070 */
[----:B---3--:R-:W3:Y:S08]  /*a9e0*/  I2F.U32.RP R37, UR17 ;  /* 0x0000001100257d06 */ /* 0x008ef00008209000 */
[----:B0-----:R-:W1:Y:S08]  /*a9f0*/  MUFU.RCP R33, R33 ;  /* 0x0000002100217308 */ /* 0x001e700000001000 */
[----:B---3--:R-:W-:Y:S01]  /*aa00*/  MUFU.RCP R37, R37 ;  /* 0x0000002500257308 */ /* 0x008fe20000001000 */
[----:B-12---:R-:W-:-:S02]  /*aa10*/  IADD3 R30, PT, PT, R33, 0xffffffe, RZ ;  /* 0x0ffffffe211e7810 */ /* 0x006fc40007ffe0ff */
        /* <DEDUP_REMOVED lines=25> */
[----:B----4-:R-:W-:-:S03]  /*abb0*/  IMAD R32, R29, UR4, R32 ;  /* 0x000000041d207c24 */ /* 0x010fc6000f8e0220 */
        /* <DEDUP_REMOVED lines=10> */
.L_x_6936:
        /* <DEDUP_REMOVED lines=10> */
[----:B-12---:R-:W-:-:S06]  /*ad00*/  IADD3 R30, PT, PT, R33, 0xffffffe, RZ ;  /* 0x0ffffffe211e7810 */ /* 0x006fcc0007ffe0ff */
        /* <DEDUP_REMOVED lines=15> */
[----:B---3--:R-:W-:Y:S02]  /*ae00*/  IMAD R32, R29, UR14, R32 ;  /* 0x0000000e1d207c24 */ /* 0x008fe4000f8e0220 */
[----:B------:R-:W-:-:S07]  /*ae10*/  IMAD.MOV.U32 R29, RZ, RZ, R34 ;  /* 0x000000ffff1d7224 */ /* 0x000fce00078e0022 */
.L_x_6934:
        /* <DEDUP_REMOVED lines=14> */
.L_x_6931:
[----:B------:R-:W-:Y:S05]  /*af00*/  BSYNC.RECONVERGENT B0 ;  /* 0x0000000000007941 */ /* 0x000fea0003800200 */
.L_x_6930:
        /* <DEDUP_REMOVED lines=14> */
.L_x_6940:
        /* <DEDUP_REMOVED lines=205> */
.L_x_6939:
        /* <DEDUP_REMOVED lines=106> */
.L_x_6942:
        /* <DEDUP_REMOVED lines=56> */
.L_x_6943:
        /* <DEDUP_REMOVED lines=28> */
.L_x_6941:
[----:B------:R-:W1:Y:S01]  /*c8a0*/  LDCU UR4, c[0x0][0x4c4] ;  /* 0x00009880ff0477ac */ /* 0x000e620008000800 */
[----:B------:R-:W2:Y:S01]  /*c8b0*/  LDC.64 R8, c[0x0][0x458] ;  /* 0x00011600ff087b82 */ /* 0x000ea20000000a00 */
[----:B-----5:R-:W-:Y:S01]  /*c8c0*/  HADD2.F32 R32, -RZ, R27.H0_H0 ;  /* 0x2000001bff207230 */ /* 0x020fe20000004100 */
[----:B0-----:R-:W0:Y:S04]  /*c8d0*/  LDCU.64 UR14, c[0x0][0x530] ;  /* 0x0000a600ff0e77ac */ /* 0x001e280008000a00 */
[----:B------:R-:W-:Y:S01]  /*c8e0*/  FMUL.FTZ R32, R7, R32 ;  /* 0x0000002007207220 */ /* 0x000fe20000410000 */
[----:B------:R-:W-:-:S03]  /*c8f0*/  SEL R7, RZ, 0x1, P2 ;  /* 0x00000001ff077807 */ /* 0x000fc60001000000 */
[----:B------:R-:W-:-:S05]  /*c900*/  FMUL.FTZ R32, R17, R32 ;  /* 0x0000002011207220 */ /* 0x000fca0000410000 */
[----:B------:R-:W-:Y:S01]  /*c910*/  F2FP.F16.F32.PACK_AB R32, RZ, R32 ;  /* 0x00000020ff20723e */ /* 0x000fe200000000ff */
[----:B-1----:R-:W-:-:S05]  /*c920*/  IMAD R31, R30, UR4, R31 ;  /* 0x000000041e1f7c24 */ /* 0x002fca000f8e021f */
[C---:B0-----:R-:W-:Y:S01]  /*c930*/  IADD3 R30, P0, PT, R31.reuse, UR14, RZ ;  /* 0x0000000e1f1e7c10 */ /* 0x041fe2000ff1e0ff */
[----:B--2---:R-:W-:-:S04]  /*c940*/  IMAD.WIDE.U32 R8, R31, 0x2, R8 ;  /* 0x000000021f087825 */ /* 0x004fc800078e0008 */
[----:B------:R-:W-:Y:S01]  /*c950*/  IMAD.X R31, RZ, RZ, UR15, P0 ;  /* 0x0000000fff1f7e24 */ /* 0x000fe200080e06ff */
[----:B------:R0:W-:Y:S04]  /*c960*/  STG.E.U16 desc[UR18][R8.64], R32 ;  /* 0x0000002008007986 */ /* 0x0001e8000c101512 */
[----:B------:R0:W-:Y:S03]  /*c970*/  STG.E.U8 desc[UR18][R30.64], R7 ;  /* 0x000000071e007986 */ /* 0x0001e6000c101112 */
.L_x_6938:
[----:B------:R-:W-:Y:S05]  /*c980*/  BSYNC.RECONVERGENT B0 ;  /* 0x0000000000007941 */ /* 0x000fea0003800200 */
.L_x_6937:
[----:B------:R-:W-:-:S04]  /*c990*/  IADD3 R29, PT, PT, R19, R29, RZ ;  /* 0x0000001d131d7210 */ /* 0x000fc80007ffe0ff */
[----:B------:R-:W-:-:S13]  /*c9a0*/  ISETP.GE.U32.AND P0, PT, R29, R0, PT ;  /* 0x000000001d00720c */ /* 0x000fda0003f06070 */
[----:B------:R-:W-:Y:S05]  /*c9b0*/  @P0 BRA `(.L_x_6944) ;  /* 0x0000001c00b80947 */ /* 0x000fea0003800000 */
[----:B------:R-:W-:Y:S01]  /*c9c0*/  IADD3 R5, PT, PT, R5, -0x2, RZ ;  /* 0xfffffffe05057810 */ /* 0x000fe20007ffe0ff */
[----:B------:R-:W3:Y:S01]  /*c9d0*/  LDCU UR14, c[0x0][0x528] ;  /* 0x0000a500ff0e77ac */ /* 0x000ee20008000800 */
[----:B------:R-:W-:Y:S02]  /*c9e0*/  IMAD.MOV.U32 R0, RZ, RZ, R29 ;  /* 0x000000ffff007224 */ /* 0x000fe400078e001d */
[----:B------:R-:W-:Y:S01]  /*c9f0*/  ISETP.GE.U32.AND P0, PT, R5, 0x7, PT ;  /* 0x000000070500780c */ /* 0x000fe20003f06070 */
[----:B------:R-:W-:Y:S01]  /*ca00*/  UISETP.NE.AND UP1, UPT, UR27, URZ, UPT ;  /* 0x000000ff1b00728c */ /* 0x000fe2000bf25270 */
[----:B------:R-:W-:-:S11]  /*ca10*/  HFMA2 R5, -RZ, RZ, 0, 0 ;  /* 0x00000000ff057431 */ /* 0x000fd600000001ff */
[----:B------:R-:W-:Y:S05]  /*ca20*/  @!P0 BRA `(.L_x_6945) ;  /* 0x0000000c003c8947 */ /* 0x000fea0003800000 */
[----:B------:R-:W-:Y:S01]  /*ca30*/  MOV R5, RZ ;  /* 0x000000ff00057202 */ /* 0x000fe20000000f00 */
[----:B------:R-:W-:-:S06]  /*ca40*/  UMOV UR4, URZ ;  /* 0x000000ff00047c82 */ /* 0x000fcc0008000000 */
.L_x_6946:
        /* <DEDUP_REMOVED lines=32> */
[----:B0-----:R-:W-:Y:S01]  /*cc50*/  VIADD R8, R7, 0xffffffe ;  /* 0x0ffffffe07087836 */ /* 0x001fe20000000000 */
[----:B------:R-:W-:Y:S01]  /*cc60*/  ULEA UR24, UR14, UR24, 0x2 ;  /* 0x000000180e187291 */ /* 0x000fe2000f8e10ff */
[----:B--2---:R-:W-:Y:S01]  /*cc70*/  IMAD R35, RZ, RZ, -UR32 ;  /* 0x80000020ff237e24 */ /* 0x004fe2000f8e02ff */
[----:B------:R-:W0:Y:S04]  /*cc80*/  LDCU UR16, c[0x0][UR16+0x3ec] ;  /* 0x00007d80101077ac */ /* 0x000e280008000800 */
[----:B------:R2:W1:Y:S01]  /*cc90*/  F2I.FTZ.U32.TRUNC.NTZ R9, R8 ;  /* 0x0000000800097305 */ /* 0x000462000021f000 */
[----:B------:R-:W0:Y:S01]  /*cca0*/  LDCU UR17, c[0x0][UR17+0x3ec] ;  /* 0x00007d80111177ac */ /* 0x000e220008000800 */
[----:B------:R-:W0:Y:S01]  /*ccb0*/  LDCU UR20, c[0x0][UR20+0x3ec] ;  /* 0x00007d80141477ac */ /* 0x000e220008000800 */
[----:B----4-:R-:W-:-:S05]  /*ccc0*/  IADD3 R37, PT, PT, RZ, -UR34, RZ ;  /* 0x80000022ff257c10 */ /* 0x010fca000fffe0ff */
[----:B---3--:R-:W-:Y:S01]  /*ccd0*/  MUFU.RCP R30, R30 ;  /* 0x0000001e001e7308 */ /* 0x008fe20000001000 */
[----:B--2---:R-:W-:Y:S01]  /*cce0*/  HFMA2 R8, -RZ, RZ, 0, 0 ;  /* 0x00000000ff087431 */ /* 0x004fe200000001ff */
        /* <DEDUP_REMOVED lines=9> */
[----:B------:R-:W4:Y:S03]  /*cd80*/  LDCU UR24, c[0x0][UR24+0x3ec] ;  /* 0x00007d80181877ac */ /* 0x000f260008000800 */
[----:B------:R-:W-:Y:S01]  /*cd90*/  IMAD.MOV R9, RZ, RZ, -R7 ;  /* 0x000000ffff097224 */ /* 0x000fe200078e0a07 */
[----:B------:R-:W-:-:S02]  /*cda0*/  UIADD3 UR4, UPT, UPT, UR4, 0x8, URZ ;  /* 0x0000000804047890 */ /* 0x000fc4000fffe0ff */
[----:B-1----:R-:W-:Y:S01]  /*cdb0*/  MUFU.RCP R32, R32 ;  /* 0x0000002000207308 */ /* 0x002fe20000001000 */
[----:B------:R-:W-:Y:S01]  /*cdc0*/  IMAD R8, R9, UR28, R0 ;  /* 0x0000001c09087c24 */ /* 0x000fe2000f8e0200 */
[----:B------:R-:W-:Y:S01]  /*cdd0*/  IADD3 R9, PT, PT, R29, 0xffffffe, RZ ;  /* 0x0ffffffe1d097810 */ /* 0x000fe20007ffe0ff */
[----:B------:R-:W-:Y:S01]  /*cde0*/  IMAD R29, RZ, RZ, -UR29 ;  /* 0x8000001dff1d7e24 */ /* 0x000fe2000f8e02ff */
[----:B------:R-:W-:Y:S02]  /*cdf0*/  UISETP.NE.AND UP0, UPT, UR4, UR7, UPT ;  /* 0x000000070400728c */ /* 0x000fe4000bf05270 */
[C---:B------:R-:W-:Y:S02]  /*ce00*/  ISETP.GE.U32.AND P0, PT, R8.reuse, UR28, PT ;  /* 0x0000001c08007c0c */ /* 0x040fe4000bf06070 */
[----:B------:R-:W1:Y:S08]  /*ce10*/  F2I.FTZ.U32.TRUNC.NTZ R9, R9 ;  /* 0x0000000900097305 */ /* 0x000e70000021f000 */
[----:B0-----:R-:W-:Y:S03]  /*ce20*/  MUFU.RCP R31, R31 ;  /* 0x0000001f001f7308 */ /* 0x001fe60000001000 */
[----:B------:R-:W-:-:S02]  /*ce30*/  @P0 IADD3 R8, PT, PT, R8, -UR28, RZ ;  /* 0x8000001c08080c10 */ /* 0x000fc4000fffe0ff */
[----:B------:R-:W-:Y:S02]  /*ce40*/  @P0 IADD3 R7, PT, PT, R7, 0x1, RZ ;  /* 0x0000000107070810 */ /* 0x000fe40007ffe0ff */
[----:B------:R-:W-:Y:S01]  /*ce50*/  ISETP.GE.U32.AND P1, PT, R8, UR28, PT ;  /* 0x0000001c08007c0c */ /* 0x000fe2000bf26070 */
[----:B-1----:R-:W-:Y:S01]  /*ce60*/  IMAD R29, R29, R9, RZ ;  /* 0x000000091d1d7224 */ /* 0x002fe200078e02ff */
[----:B------:R-:W0:Y:S01]  /*ce70*/  I2F.U32.RP R34, UR34 ;  /* 0x0000002200227d06 */ /* 0x000e220008209000 */
[----:B------:R-:W-:-:S04]  /*ce80*/  IMAD.MOV.U32 R8, RZ, RZ, RZ ;  /* 0x000000ffff087224 */ /* 0x000fc800078e00ff */
[----:B------:R-:W-:Y:S01]  /*ce90*/  IMAD.HI.U32 R8, R9, R29, R8 ;  /* 0x0000001d09087227 */ /* 0x000fe200078e0008 */
[----:B------:R-:W-:-:S05]  /*cea0*/  IADD3 R9, PT, PT, R30, 0xffffffe, RZ ;  /* 0x0ffffffe1e097810 */ /* 0x000fca0007ffe0ff */
[----:B------:R-:W-:Y:S01]  /*ceb0*/  @P1 IADD3 R7, PT, PT, R7, 0x1, RZ ;  /* 0x0000000107071810 */ /* 0x000fe20007ffe0ff */
[----:B------:R-:W1:Y:S01]  /*cec0*/  F2I.FTZ.U32.TRUNC.NTZ R9, R9 ;  /* 0x0000000900097305 */ /* 0x000e62000021f000 */
[----:B------:R-:W-:Y:S02]  /*ced0*/  @!P2 LOP3.LUT R7, RZ, UR28, RZ, 0x33, !PT ;  /* 0x0000001cff07ac12 */ /* 0x000fe4000f8e33ff */
[----:B------:R-:W-:-:S03]  /*cee0*/  ISETP.NE.U32.AND P2, PT, RZ, UR29, PT ;  /* 0x0000001dff007c0c */ /* 0x000fc6000bf45070 */
[----:B------:R-:W-:Y:S02]  /*cef0*/  IMAD.HI.U32 R29, R8, R7, RZ ;  /* 0x00000007081d7227 */ /* 0x000fe400078e00ff */
[----:B0-----:R-:W-:Y:S03]  /*cf00*/  MUFU.RCP R34, R34 ;  /* 0x0000002200227308 */ /* 0x001fe60000001000 */
[----:B------:R-:W-:Y:S01]  /*cf10*/  IADD3 R8, PT, PT, -R29, RZ, RZ ;  /* 0x000000ff1d087210 */ /* 0x000fe20007ffe1ff */
[----:B-1----:R-:W-:-:S04]  /*cf20*/  IMAD R33, R33, R9, RZ ;  /* 0x0000000921217224 */ /* 0x002fc800078e02ff */
[----:B------:R-:W-:-:S05]  /*cf30*/  IMAD R8, R8, UR29, R7 ;  /* 0x0000001d08087c24 */ /* 0x000fca000f8e0207 */
[----:B------:R-:W-:-:S13]  /*cf40*/  ISETP.GE.U32.AND P0, PT, R8, UR29, PT ;  /* 0x0000001d08007c0c */ /* 0x000fda000bf06070 */
        /* <DEDUP_REMOVED lines=12> */
[----:B------:R-:W1:Y:S02]  /*d010*/  F2I.FTZ.U32.TRUNC.NTZ R9, R9 ;  /* 0x0000000900097305 */ /* 0x000e64000021f000 */
[----:B------:R-:W-:Y:S01]  /*d020*/  IMAD.MOV R36, RZ, RZ, -R29 ;  /* 0x000000ffff247224 */ /* 0x000fe200078e0a1d */
        /* <DEDUP_REMOVED lines=26> */
[----:B--2---:R-:W0:Y:S01]  /*d1d0*/  I2F.U32.RP R35, UR35 ;  /* 0x0000002300237d06 */ /* 0x004e220008209000 */
        /* <DEDUP_REMOVED lines=48> */
[----:B------:R-:W-:Y:S01]  /*d4e0*/  @P1 IADD3 R34, PT, PT, R34, 0x1, RZ ;  /* 0x0000000122221810 */ /* 0x000fe20007ffe0ff */
[----:B------:R-:W-:Y:S01]  /*d4f0*/  IMAD R7, R36, UR29, R7 ;  /* 0x0000001d24077c24 */ /* 0x000fe2000f8e0207 */
[----:B------:R-:W-:Y:S01]  /*d500*/  @!P2 LOP3.LUT R34, RZ, UR34, RZ, 0x33, !PT ;  /* 0x00000022ff22ac12 */ /* 0x000fe2000f8e33ff */
[----:B------:R-:W-:Y:S01]  /*d510*/  IMAD R0, R9, UR28, R0 ;  /* 0x0000001c09007c24 */ /* 0x000fe2000f8e0200 */
[----:B------:R-:W-:Y:S02]  /*d520*/  IADD3 R36, PT, PT, -R30, RZ, RZ ;  /* 0x000000ff1e247210 */ /* 0x000fe40007ffe1ff */
[----:B------:R-:W-:Y:S01]  /*d530*/  ISETP.NE.U32.AND P2, PT, RZ, UR35, PT ;  /* 0x00000023ff007c0c */ /* 0x000fe2000bf45070 */
        /* <DEDUP_REMOVED lines=9> */
[----:B------:R-:W-:-:S03]  /*d5d0*/  ISETP.GE.U32.AND P0, PT, R8, UR35, PT ;  /* 0x0000002308007c0c */ /* 0x000fc6000bf06070 */
[----:B------:R-:W-:Y:S01]  /*d5e0*/  IMAD R0, R5, UR20, R0 ;  /* 0x0000001405007c24 */ /* 0x000fe2000f8e0200 */
[----:B------:R-:W-:-:S05]  /*d5f0*/  IADD3 R5, PT, PT, -R33, RZ, RZ ;  /* 0x000000ff21057210 */ /* 0x000fca0007ffe1ff */
[----:B------:R-:W-:-:S04]  /*d600*/  IMAD R5, R5, UR33, R32 ;  /* 0x0000002105057c24 */ /* 0x000fc8000f8e0220 */
[----:B------:R-:W-:Y:S02]  /*d610*/  @P0 VIADD R8, R8, -UR35 ;  /* 0x8000002308080c36 */ /* 0x000fe40008000000 */
[----:B------:R-:W-:-:S03]  /*d620*/  @P0 VIADD R35, R35, 0x1 ;  /* 0x0000000123230836 */ /* 0x000fc60000000000 */
[----:B------:R-:W-:Y:S02]  /*d630*/  ISETP.GE.U32.AND P1, PT, R8, UR35, PT ;  /* 0x0000002308007c0c */ /* 0x000fe4000bf26070 */
[----:B------:R-:W-:-:S05]  /*d640*/  IADD3 R8, PT, PT, -R32, RZ, RZ ;  /* 0x000000ff20087210 */ /* 0x000fca0007ffe1ff */
[----:B------:R-:W-:Y:S01]  /*d650*/  IMAD R31, R8, UR32, R31 ;  /* 0x00000020081f7c24 */ /* 0x000fe2000f8e021f */
[----:B------:R-:W-:-:S03]  /*d660*/  IADD3 R8, PT, PT, -R34, RZ, RZ ;  /* 0x000000ff22087210 */ /* 0x000fc60007ffe1ff */
[----:B---3--:R-:W-:Y:S02]  /*d670*/  IMAD R0, R31, UR21, R0 ;  /* 0x000000151f007c24 */ /* 0x008fe4000f8e0200 */
[----:B------:R-:W-:Y:S01]  /*d680*/  @P1 IADD3 R35, PT, PT, R35, 0x1, RZ ;  /* 0x0000000123231810 */ /* 0x000fe20007ffe0ff */
[----:B------:R-:W-:Y:S01]  /*d690*/  IMAD R33, R8, UR34, R33 ;  /* 0x0000002208217c24 */ /* 0x000fe2000f8e0221 */
[----:B------:R-:W-:Y:S01]  /*d6a0*/  @!P2 LOP3.LUT R35, RZ, UR35, RZ, 0x33, !PT ;  /* 0x00000023ff23ac12 */ /* 0x000fe2000f8e33ff */
[----:B----4-:R-:W-:-:S04]  /*d6b0*/  IMAD R0, R5, UR22, R0 ;  /* 0x0000001605007c24 */ /* 0x010fc8000f8e0200 */
[----:B------:R-:W-:Y:S02]  /*d6c0*/  IMAD.MOV R5, RZ, RZ, -R35 ;  /* 0x000000ffff057224 */ /* 0x000fe400078e0a23 */
[----:B------:R-:W-:Y:S01]  /*d6d0*/  IMAD R33, R33, UR23, R0 ;  /* 0x0000001721217c24 */ /* 0x000fe2000f8e0200 */
[----:B------:R-:W-:Y:S01]  /*d6e0*/  MOV R0, R35 ;  /* 0x0000002300007202 */ /* 0x000fe20000000f00 */
[----:B------:R-:W-:-:S04]  /*d6f0*/  IMAD R34, R5, UR35, R34 ;  /* 0x0000002305227c24 */ /* 0x000fc8000f8e0222 */
[----:B------:R-:W-:Y:S01]  /*d700*/  IMAD R5, R34, UR24, R33 ;  /* 0x0000001822057c24 */ /* 0x000fe2000f8e0221 */
[----:B------:R-:W-:Y:S06]  /*d710*/  BRA.U UP0, `(.L_x_6946) ;  /* 0xfffffff100cc7547 */ /* 0x000fec000b83ffff */
.L_x_6945:
        /* <DEDUP_REMOVED lines=19> */
[----:B-12---:R-:W-:Y:S01]  /*d850*/  IMAD R31, RZ, RZ, -UR20 ;  /* 0x80000014ff1f7e24 */ /* 0x006fe2000f8e02ff */
[----:B------:R-:W-:Y:S01]  /*d860*/  ISETP.NE.U32.AND P2, PT, RZ, UR20, PT ;  /* 0x00000014ff007c0c */ /* 0x000fe2000bf45070 */
[----:B------:R-:W1:Y:S01]  /*d870*/  LDCU UR15, c[0x0][UR15+0x3ec] ;  /* 0x00007d800f0f77ac */ /* 0x000e620008000800 */
[----:B------:R-:W2:Y:S04]  /*d880*/  LDCU UR16, c[0x0][UR16+0x3ec] ;  /* 0x00007d80101077ac */ /* 0x000ea80008000800 */
[----:B---3--:R-:W3:Y:S01]  /*d890*/  I2F.U32.RP R29, UR21 ;  /* 0x00000015001d7d06 */ /* 0x008ee20008209000 */
[----:B----4-:R-:W-:Y:S01]  /*d8a0*/  IMAD R33, RZ, RZ, -UR22 ;  /* 0x80000016ff217e24 */ /* 0x010fe2000f8e02ff */
[----:B------:R-:W4:Y:S06]  /*d8b0*/  LDCU UR17, c[0x0][UR17+0x3ec] ;  /* 0x00007d80111177ac */ /* 0x000f2c0008000800 */
[----:B0-----:R-:W0:Y:S08]  /*d8c0*/  MUFU.RCP R7, R7 ;  /* 0x0000000700077308 */ /* 0x001e300000001000 */
[----:B---3--:R-:W-:Y:S08]  /*d8d0*/  MUFU.RCP R29, R29 ;  /* 0x0000001d001d7308 */ /* 0x008ff00000001000 */
[----:B------:R-:W3:Y:S01]  /*d8e0*/  I2F.U32.RP R30, UR22 ;  /* 0x00000016001e7d06 */ /* 0x000ee20008209000 */
[----:B0-----:R-:W-:-:S07]  /*d8f0*/  IADD3 R8, PT, PT, R7, 0xffffffe, RZ ;  /* 0x0ffffffe07087810 */ /* 0x001fce0007ffe0ff */
[----:B------:R0:W1:Y:S08]  /*d900*/  F2I.FTZ.U32.TRUNC.NTZ R9, R8 ;  /* 0x0000000800097305 */ /* 0x000070000021f000 */
[----:B---3--:R-:W-:Y:S01]  /*d910*/  MUFU.RCP R30, R30 ;  /* 0x0000001e001e7308 */ /* 0x008fe20000001000 */
[----:B0-----:R-:W-:Y:S02]  /*d920*/  HFMA2 R8, -RZ, RZ, 0, 0 ;  /* 0x00000000ff087431 */ /* 0x001fe400000001ff */
[----:B-1----:R-:W-:-:S04]  /*d930*/  IMAD R31, R31, R9, RZ ;  /* 0x000000091f1f7224 */ /* 0x002fc800078e02ff */
        /* <DEDUP_REMOVED lines=54> */
[----:B------:R-:W-:Y:S01]  /*dca0*/  ISETP.GE.U32.AND P0, PT, R8, UR23, PT ;  /* 0x0000001708007c0c */ /* 0x000fe2000bf06070 */
[----:B------:R-:W-:-:S04]  /*dcb0*/  IMAD R0, R9, UR20, R0 ;  /* 0x0000001409007c24 */ /* 0x000fc8000f8e0200 */
[----:B------:R-:W-:-:S08]  /*dcc0*/  IMAD R0, R0, UR4, R5 ;  /* 0x0000000400007c24 */ /* 0x000fd0000f8e0205 */
        /* <DEDUP_REMOVED lines=9> */
[----:B------:R-:W-:-:S03]  /*dd60*/  @!P2 LOP3.LUT R31, RZ, UR23, RZ, 0x33, !PT ;  /* 0x00000017ff1fac12 */ /* 0x000fc6000f8e33ff */
[----:B--2---:R-:W-:Y:S01]  /*dd70*/  IMAD R29, R29, UR16, R0 ;  /* 0x000000101d1d7c24 */ /* 0x004fe2000f8e0200 */
[----:B------:R-:W-:Y:S01]  /*dd80*/  MOV R0, R31 ;  /* 0x0000001f00007202 */ /* 0x000fe20000000f00 */
[----:B------:R-:W-:-:S04]  /*dd90*/  IMAD.MOV R5, RZ, RZ, -R31 ;  /* 0x000000ffff057224 */ /* 0x000fc800078e0a1f */
[----:B------:R-:W-:-:S04]  /*dda0*/  IMAD R30, R5, UR23, R30 ;  /* 0x00000017051e7c24 */ /* 0x000fc8000f8e021e */
[----:B----4-:R-:W-:-:S07]  /*ddb0*/  IMAD R5, R30, UR17, R29 ;  /* 0x000000111e057c24 */ /* 0x010fce000f8e021d */
.L_x_6948:
        /* <DEDUP_REMOVED lines=14> */
[----:B------:R-:W-:Y:S01]  /*dea0*/  IMAD R29, RZ, RZ, -UR16 ;  /* 0x80000010ff1d7e24 */ /* 0x000fe2000f8e02ff */
[----:B------:R-:W-:-:S06]  /*deb0*/  ISETP.NE.U32.AND P2, PT, RZ, UR16, PT ;  /* 0x00000010ff007c0c */ /* 0x000fcc000bf45070 */
[----:B-12---:R-:W1:Y:S08]  /*dec0*/  I2F.U32.RP R30, UR17 ;  /* 0x00000011001e7d06 */ /* 0x006e700008209000 */
        /* <DEDUP_REMOVED lines=13> */
[----:B------:R-:W-:-:S13]  /*dfa0*/  ISETP.GE.U32.AND P0, PT, R7, UR16, PT ;  /* 0x0000001007007c0c */ /* 0x000fda000bf06070 */
[----:B------:R-:W-:Y:S01]  /*dfb0*/  @P0 IADD3 R7, PT, PT, R7, -UR16, RZ ;  /* 0x8000001007070c10 */ /* 0x000fe2000fffe0ff */
[----:B------:R-:W-:-:S03]  /*dfc0*/  @P0 VIADD R29, R29, 0x1 ;  /* 0x000000011d1d0836 */ /* 0x000fc60000000000 */
[----:B------:R-:W-:Y:S02]  /*dfd0*/  ISETP.GE.U32.AND P1, PT, R7, UR16, PT ;  /* 0x0000001007007c0c */ /* 0x000fe4000bf26070 */
[----:B------:R-:W-:-:S05]  /*dfe0*/  IADD3 R7, PT, PT, RZ, -UR17, RZ ;  /* 0x80000011ff077c10 */ /* 0x000fca000fffe0ff */
[----:B-1----:R-:W-:-:S04]  /*dff0*/  IMAD R7, R7, R9, RZ ;  /* 0x0000000907077224 */ /* 0x002fc800078e02ff */
[----:B------:R-:W-:Y:S02]  /*e000*/  IMAD.HI.U32 R30, R9, R7, R8 ;  /* 0x00000007091e7227 */ /* 0x000fe400078e0008 */
        /* <DEDUP_REMOVED lines=8> */
[----:B---3--:R-:W-:-:S03]  /*e090*/  IMAD R5, R0, UR4, R5 ;  /* 0x0000000400057c24 */ /* 0x008fc6000f8e0205 */
        /* <DEDUP_REMOVED lines=9> */
[----:B----4-:R-:W-:-:S07]  /*e130*/  IMAD R5, R8, UR15, R5 ;  /* 0x0000000f08057c24 */ /* 0x010fce000f8e0205 */
.L_x_6949:
[----:B------:R-:W-:Y:S05]  /*e140*/  BRA.U !UP1, `(.L_x_6947) ;  /* 0x00000001096c7547 */ /* 0x000fea000b800000 */
[----:B---3--:R-:W-:Y:S01]  /*e150*/  UIADD3 UR14, UPT, UPT, UR14, -0x1, URZ ;  /* 0xffffffff0e0e7890 */ /* 0x008fe2000fffe0ff */
[----:B------:R-:W-:-:S03]  /*e160*/  UMOV UR4, 0xd8 ;  /* 0x000000d800047882 */ /* 0x000fc60000000000 */
[----:B------:R-:W-:-:S12]  /*e170*/  ULEA UR14, UR14, UR4, 0x2 ;  /* 0x000000040e0e7291 */ /* 0x000fd8000f8e10ff */
[----:B------:R-:W0:Y:S01]  /*e180*/  LDCU UR4, c[0x0][UR14+0x388] ;  /* 0x000071000e0477ac */ /* 0x000e220008000800 */
[----:B------:R-:W3:Y:S01]  /*e190*/  LDCU UR14, c[0x0][UR14+0x3ec] ;  /* 0x00007d800e0e77ac */ /* 0x000ee20008000800 */
[----:B0-----:R-:W0:Y:S01]  /*e1a0*/  I2F.U32.RP R7, UR4 ;  /* 0x0000000400077d06 */ /* 0x001e220008209000 */
[----:B------:R-:W-:Y:S02]  /*e1b0*/  IADD3 R29, PT, PT, RZ, -UR4, RZ ;  /* 0x80000004ff1d7c10 */ /* 0x000fe4000fffe0ff */
[----:B------:R-:W-:-:S05]  /*e1c0*/  ISETP.NE.U32.AND P2, PT, RZ, UR4, PT ;  /* 0x00000004ff007c0c */ /* 0x000fca000bf45070 */
[----:B0-----:R-:W0:Y:S02]  /*e1d0*/  MUFU.RCP R7, R7 ;  /* 0x0000000700077308 */ /* 0x001e240000001000 */
[----:B0-----:R-:W-:-:S06]  /*e1e0*/  IADD3 R8, PT, PT, R7, 0xffffffe, RZ ;  /* 0x0ffffffe07087810 */ /* 0x001fcc0007ffe0ff */
[----:B------:R0:W4:Y:S02]  /*e1f0*/  F2I.FTZ.U32.TRUNC.NTZ R9, R8 ;  /* 0x0000000800097305 */ /* 0x000124000021f000 */
[----:B0-----:R-:W-:Y:S02]  /*e200*/  IMAD.MOV.U32 R8, RZ, RZ, RZ ;  /* 0x000000ffff087224 */ /* 0x001fe400078e00ff */
[----:B----4-:R-:W-:-:S04]  /*e210*/  IMAD R29, R29, R9, RZ ;  /* 0x000000091d1d7224 */ /* 0x010fc800078e02ff */
        /* <DEDUP_REMOVED lines=14> */
.L_x_6947:
[----:B------:R-:W4:Y:S01]  /*e300*/  LDCU UR4, c[0x0][0x4c4] ;  /* 0x00009880ff0477ac */ /* 0x000f220008000800 */
[----:B0-----:R-:W0:Y:S01]  /*e310*/  LDC.64 R8, c[0x0][0x458] ;  /* 0x00011600ff087b82 */ /* 0x001e220000000a00 */
[----:B-----5:R-:W-:Y:S01]  /*e320*/  HADD2.F32 R7, -RZ, R28.H0_H0 ;  /* 0x2000001cff077230 */ /* 0x020fe20000004100 */
[----:B------:R-:W-:Y:S01]  /*e330*/  FSETP.GEU.FTZ.AND P0, PT, R10, R11, PT ;  /* 0x0000000b0a00720b */ /* 0x000fe20003f1e000 */
[----:B---3--:R-:W3:Y:S03]  /*e340*/  LDCU.64 UR14, c[0x0][0x530] ;  /* 0x0000a600ff0e77ac */ /* 0x008ee60008000a00 */
[----:B------:R-:W-:Y:S01]  /*e350*/  FMUL.FTZ R6, R6, R7 ;  /* 0x0000000706067220 */ /* 0x000fe20000410000 */
[----:B----4-:R-:W-:-:S03]  /*e360*/  IMAD R5, R0, UR4, R5 ;  /* 0x0000000400057c24 */ /* 0x010fc6000f8e0205 */
[----:B------:R-:W-:Y:S02]  /*e370*/  FMUL.FTZ R0, R17, R6 ;  /* 0x0000000611007220 */ /* 0x000fe40000410000 */
[----:B---3--:R-:W-:-:S03]  /*e380*/  IADD3 R6, P1, PT, R5, UR14, RZ ;  /* 0x0000000e05067c10 */ /* 0x008fc6000ff3e0ff */
[----:B------:R-:W-:Y:S01]  /*e390*/  F2FP.F16.F32.PACK_AB R0, RZ, R0 ;  /* 0x00000000ff00723e */ /* 0x000fe200000000ff */
[----:B0-----:R-:W-:Y:S01]  /*e3a0*/  IMAD.WIDE.U32 R8, R5, 0x2, R8 ;  /* 0x0000000205087825 */ /* 0x001fe200078e0008 */
[----:B------:R-:W-:Y:S02]  /*e3b0*/  IADD3.X R7, PT, PT, RZ, UR15, RZ, P1, !PT ;  /* 0x0000000fff077c10 */ /* 0x000fe40008ffe4ff */
[----:B------:R-:W-:Y:S02]  /*e3c0*/  SEL R5, RZ, 0x1, P0 ;  /* 0x00000001ff057807 */ /* 0x000fe40000000000 */
[----:B------:R3:W-:Y:S04]  /*e3d0*/  STG.E.U16 desc[UR18][R8.64], R0 ;  /* 0x0000000008007986 */ /* 0x0007e8000c101512 */
[----:B------:R3:W-:Y:S01]  /*e3e0*/  STG.E.U8 desc[UR18][R6.64], R5 ;  /* 0x0000000506007986 */ /* 0x0007e2000c101112 */
[----:B------:R-:W-:Y:S05]  /*e3f0*/  BRA `(.L_x_6944) ;  /* 0x0000000400287947 */ /* 0x000fea0003800000 */
.L_x_6922:
[----:B------:R-:W-:Y:S01]  /*e400*/  ISETP.GE.U32.AND P6, PT, R25, R0, PT ;  /* 0x000000001900720c */ /* 0x000fe20003fc6070 */
[----:B------:R-:W-:Y:S01]  /*e410*/  BSSY.RECONVERGENT B0, `(.L_x_6950) ;  /* 0x0000016000007945 */ /* 0x000fe20003800200 */
[----:B------:R-:W-:-:S04]  /*e420*/  IADD3 R34, PT, PT, R19, R25, RZ ;  /* 0x0000001913227210 */ /* 0x000fc80007ffe0ff */
[----:B------:R-:W-:Y:S01]  /*e430*/  ISETP.GE.U32.AND P5, PT, R34, R0, PT ;  /* 0x000000002200720c */ /* 0x000fe20003fa6070 */
[----:B---3--:R-:W-:-:S05]  /*e440*/  IMAD.IADD R29, R19, 0x1, R34 ;  /* 0x00000001131d7824 */ /* 0x008fca00078e0222 */
[----:B------:R-:W-:Y:S02]  /*e450*/  IADD3 R5, PT, PT, R19, R29, RZ ;  /* 0x0000001d13057210 */ /* 0x000fe40007ffe0ff */
[-C--:B------:R-:W-:Y:S02]  /*e460*/  ISETP.GE.U32.AND P3, PT, R29, R0.reuse, PT ;  /* 0x000000001d00720c */ /* 0x080fe40003f66070 */
[----:B------:R-:W-:Y:S01]  /*e470*/  ISETP.GE.U32.AND P4, PT, R5, R0, PT ;  /* 0x000000000500720c */ /* 0x000fe20003f86070 */
[----:B------:R-:W-:-:S12]  /*e480*/  @P6 BRA `(.L_x_6951) ;  /* 0x0000000000386947 */ /* 0x000fd80003800000 */
[----:B------:R-:W0:Y:S01]  /*e490*/  LDCU UR4, c[0x0][0x4c4] ;  /* 0x00009880ff0477ac */ /* 0x000e220008000800 */
[----:B-12---:R-:W1:Y:S01]  /*e4a0*/  LDC.64 R30, c[0x0][0x458] ;  /* 0x00011600ff1e7b82 */ /* 0x006e620000000a00 */
[----:B-----5:R-:W-:Y:S01]  /*e4b0*/  HADD2.F32 R0, -RZ, R4.H0_H0 ;  /* 0x20000004ff007230 */ /* 0x020fe20000004100 */
[----:B------:R-:W2:Y:S04]  /*e4c0*/  LDCU.64 UR14, c[0x0][0x530] ;  /* 0x0000a600ff0e77ac */ /* 0x000ea80008000a00 */
[----:B------:R-:W-:-:S04]  /*e4d0*/  FMUL.FTZ R0, R9, R0 ;  /* 0x0000000009007220 */ /* 0x000fc80000410000 */
[----:B------:R-:W-:-:S05]  /*e4e0*/  FMUL.FTZ R0, R17, R0 ;  /* 0x0000000011007220 */ /* 0x000fca0000410000 */
[----:B------:R-:W-:Y:S01]  /*e4f0*/  F2FP.F16.F32.PACK_AB R0, RZ, R0 ;  /* 0x00000000ff00723e */ /* 0x000fe200000000ff */
[----:B0-----:R-:W-:-:S05]  /*e500*/  IMAD R9, R25, UR4, RZ ;  /* 0x0000000419097c24 */ /* 0x001fca000f8e02ff */
[C---:B--2---:R-:W-:Y:S01]  /*e510*/  IADD3 R32, P6, PT, R9.reuse, UR14, RZ ;  /* 0x0000000e09207c10 */ /* 0x044fe2000ffde0ff */
[----:B-1----:R-:W-:Y:S01]  /*e520*/  IMAD.WIDE.U32 R30, R9, 0x2, R30 ;  /* 0x00000002091e7825 */ /* 0x002fe200078e001e */
[----:B------:R-:W-:Y:S02]  /*e530*/  SEL R9, RZ, 0x1, P0 ;  /* 0x00000001ff097807 */ /* 0x000fe40000000000 */
[----:B------:R-:W-:Y:S02]  /*e540*/  IADD3.X R33, PT, PT, RZ, UR15, RZ, P6, !PT ;  /* 0x0000000fff217c10 */ /* 0x000fe4000b7fe4ff */
[----:B------:R0:W-:Y:S04]  /*e550*/  STG.E.U16 desc[UR18][R30.64], R0 ;  /* 0x000000001e007986 */ /* 0x0001e8000c101512 */
[----:B------:R0:W-:Y:S03]  /*e560*/  STG.E.U8 desc[UR18][R32.64], R9 ;  /* 0x0000000920007986 */ /* 0x0001e6000c101112 */
.L_x_6951:
[----:B------:R-:W-:Y:S05]  /*e570*/  BSYNC.RECONVERGENT B0 ;  /* 0x0000000000007941 */ /* 0x000fea0003800200 */
.L_x_6950:
[----:B------:R-:W-:Y:S04]  /*e580*/  BSSY.RECONVERGENT B0, `(.L_x_6952) ;  /* 0x0000010000007945 */ /* 0x000fe80003800200 */
[----:B------:R-:W-:Y:S05]  /*e590*/  @P5 BRA `(.L_x_6953) ;  /* 0x0000000000385947 */ /* 0x000fea0003800000 */
[----:B------:R-:W3:Y:S01]  /*e5a0*/  LDCU UR4, c[0x0][0x4c4] ;  /* 0x00009880ff0477ac */ /* 0x000ee20008000800 */
[----:B012---:R-:W0:Y:S01]  /*e5b0*/  LDC.64 R30, c[0x0][0x458] ;  /* 0x00011600ff1e7b82 */ /* 0x007e220000000a00 */
[----:B-----5:R-:W-:Y:S01]  /*e5c0*/  HADD2.F32 R9, -RZ, R26.H0_H0 ;  /* 0x2000001aff097230 */ /* 0x020fe20000004100 */
[----:B------:R-:W-:Y:S01]  /*e5d0*/  SEL R33, RZ, 0x1, P1 ;  /* 0x00000001ff217807 */ /* 0x000fe20000800000 */
[----:B------:R-:W1:Y:S03]  /*e5e0*/  LDCU.64 UR14, c[0x0][0x530] ;  /* 0x0000a600ff0e77ac */ /* 0x000e660008000a00 */
[----:B------:R-:W-:-:S04]  /*e5f0*/  FMUL.FTZ R8, R8, R9 ;  /* 0x0000000908087220 */ /* 0x000fc80000410000 */
[----:B------:R-:W-:-:S05]  /*e600*/  FMUL.FTZ R0, R17, R8 ;  /* 0x0000000811007220 */ /* 0x000fca0000410000 */
[----:B------:R-:W-:Y:S01]  /*e610*/  F2FP.F16.F32.PACK_AB R0, RZ, R0 ;  /* 0x00000000ff00723e */ /* 0x000fe200000000ff */
[----:B---3--:R-:W-:-:S05]  /*e620*/  IMAD R9, R34, UR4, RZ ;  /* 0x0000000422097c24 */ /* 0x008fca000f8e02ff */
[C---:B-1----:R-:W-:Y:S01]  /*e630*/  IADD3 R8, P0, PT, R9.reuse, UR14, RZ ;  /* 0x0000000e09087c10 */ /* 0x042fe2000ff1e0ff */
[----:B0-----:R-:W-:-:S04]  /*e640*/  IMAD.WIDE.U32 R30, R9, 0x2, R30 ;  /* 0x00000002091e7825 */ /* 0x001fc800078e001e */
[----:B------:R-:W-:Y:S01]  /*e650*/  IMAD.X R9, RZ, RZ, UR15, P0 ;  /* 0x0000000fff097e24 */ /* 0x000fe200080e06ff */
[----:B------:R3:W-:Y:S04]  /*e660*/  STG.E.U16 desc[UR18][R30.64], R0 ;  /* 0x000000001e007986 */ /* 0x0007e8000c101512 */
[----:B------:R3:W-:Y:S03]  /*e670*/  STG.E.U8 desc[UR18][R8.64], R33 ;  /* 0x0000002108007986 */ /* 0x0007e6000c101112 */
.L_x_6953:
[----:B------:R-:W-:Y:S05]  /*e680*/  BSYNC.RECONVERGENT B0 ;  /* 0x0000000000007941 */ /* 0x000fea0003800200 */
.L_x_6952:
[----:B------:R-:W-:Y:S04]  /*e690*/  BSSY.RECONVERGENT B0, `(.L_x_6954) ;  /* 0x0000010000007945 */ /* 0x000fe80003800200 */
[----:B------:R-:W-:Y:S05]  /*e6a0*/  @P3 BRA `(.L_x_6955) ;  /* 0x0000000000383947 */ /* 0x000fea0003800000 */
[----:B------:R-:W4:Y:S01]  /*e6b0*/  LDCU UR4, c[0x0][0x4c4] ;  /* 0x00009880ff0477ac */ /* 0x000f220008000800 */
[----:B0--3--:R-:W0:Y:S01]  /*e6c0*/  LDC.64 R8, c[0x0][0x458] ;  /* 0x00011600ff087b82 */ /* 0x009e220000000a00 */
[----:B-----5:R-:W-:Y:S01]  /*e6d0*/  HADD2.F32 R0, -RZ, R27.H0_H0 ;  /* 0x2000001bff007230 */ /* 0x020fe20000004100 */
[----:B------:R-:W1:Y:S04]  /*e6e0*/  LDCU.64 UR14, c[0x0][0x530] ;  /* 0x0000a600ff0e77ac */ /* 0x000e680008000a00 */
[----:B------:R-:W-:-:S04]  /*e6f0*/  FMUL.FTZ R0, R7, R0 ;  /* 0x0000000007007220 */ /* 0x000fc80000410000 */
[----:B------:R-:W-:-:S05]  /*e700*/  FMUL.FTZ R0, R17, R0 ;  /* 0x0000000011007220 */ /* 0x000fca0000410000 */
[----:B------:R-:W-:Y:S01]  /*e710*/  F2FP.F16.F32.PACK_AB R0, RZ, R0 ;  /* 0x00000000ff00723e */ /* 0x000fe200000000ff */
[----:B----4-:R-:W-:-:S05]  /*e720*/  IMAD R7, R29, UR4, RZ ;  /* 0x000000041d077c24 */ /* 0x010fca000f8e02ff */
[C---:B-12---:R-:W-:Y:S01]  /*e730*/  IADD3 R30, P0, PT, R7.reuse, UR14, RZ ;  /* 0x0000000e071e7c10 */ /* 0x046fe2000ff1e0ff */
[----:B0-----:R-:W-:Y:S01]  /*e740*/  IMAD.WIDE.U32 R8, R7, 0x2, R8 ;  /* 0x0000000207087825 */ /* 0x001fe200078e0008 */
[----:B------:R-:W-:Y:S02]  /*e750*/  SEL R7, RZ, 0x1, P2 ;  /* 0x00000001ff077807 */ /* 0x000fe40001000000 */
[----:B------:R-:W-:Y:S02]  /*e760*/  IADD3.X R31, PT, PT, RZ, UR15, RZ, P0, !PT ;  /* 0x0000000fff1f7c10 */ /* 0x000fe400087fe4ff */
[----:B------:R4:W-:Y:S04]  /*e770*/  STG.E.U16 desc[UR18][R8.64], R0 ;  /* 0x0000000008007986 */ /* 0x0009e8000c101512 */
[----:B------:R4:W-:Y:S03]  /*e780*/  STG.E.U8 desc[UR18][R30.64], R7 ;  /* 0x000000071e007986 */ /* 0x0009e6000c101112 */
.L_x_6955:
[----:B------:R-:W-:Y:S05]  /*e790*/  BSYNC.RECONVERGENT B0 ;  /* 0x0000000000007941 */ /* 0x000fea0003800200 */
.L_x_6954:
[----:B------:R-:W-:Y:S05]  /*e7a0*/  @P4 BRA `(.L_x_6944) ;  /* 0x00000000003c4947 */ /* 0x000fea0003800000 */
[----:B------:R-:W0:Y:S02]  /*e7b0*/  LDCU UR4, c[0x0][0x4c4] ;  /* 0x00009880ff0477ac */ /* 0x000e240008000800 */
[----:B01234-:R-:W0:Y:S01]  /*e7c0*/  LDC.64 R30, c[0x0][0x458] ;  /* 0x00011600ff1e7b82 */ /* 0x01fe220000000a00 */
[----:B-----5:R-:W-:Y:S01]  /*e7d0*/  HADD2.F32 R7, -RZ, R28.H0_H0 ;  /* 0x2000001cff077230 */ /* 0x020fe20000004100 */
[----:B------:R-:W-:Y:S01]  /*e7e0*/  FSETP.GEU.FTZ.AND P1, PT, R10, R11, PT ;  /* 0x0000000b0a00720b */ /* 0x000fe20003f3e000 */
[----:B------:R-:W1:Y:S03]  /*e7f0*/  LDCU.64 UR14, c[0x0][0x530] ;  /* 0x0000a600ff0e77ac */ /* 0x000e660008000a00 */
[----:B------:R-:W-:-:S04]  /*e800*/  FMUL.FTZ R6, R6, R7 ;  /* 0x0000000706067220 */ /* 0x000fc80000410000 */
[----:B------:R-:W-:-:S05]  /*e810*/  FMUL.FTZ R6, R17, R6 ;  /* 0x0000000611067220 */ /* 0x000fca0000410000 */
[----:B------:R-:W-:Y:S01]  /*e820*/  F2FP.F16.F32.PACK_AB R0, RZ, R6 ;  /* 0x00000006ff00723e */ /* 0x000fe200000000ff */
[----:B------:R-:W-:-:S05]  /*e830*/  IMAD R5, R5, UR4, RZ ;  /* 0x0000000405057c24 */ /* 0x000fca000f8e02ff */
[C---:B-1----:R-:W-:Y:S01]  /*e840*/  IADD3 R8, P0, PT, R5.reuse, UR14, RZ ;  /* 0x0000000e05087c10 */ /* 0x042fe2000ff1e0ff */
[----:B0-----:R-:W-:Y:S01]  /*e850*/  IMAD.WIDE.U32 R6, R5, 0x2, R30 ;  /* 0x0000000205067825 */ /* 0x001fe200078e001e */
[----:B------:R-:W-:Y:S02]  /*e860*/  SEL R5, RZ, 0x1, P1 ;  /* 0x00000001ff057807 */ /* 0x000fe40000800000 */
[----:B------:R-:W-:Y:S02]  /*e870*/  IADD3.X R9, PT, PT, RZ, UR15, RZ, P0, !PT ;  /* 0x0000000fff097c10 */ /* 0x000fe400087fe4ff */
[----:B------:R0:W-:Y:S04]  /*e880*/  STG.E.U16 desc[UR18][R6.64], R0 ;  /* 0x0000000006007986 */ /* 0x0001e8000c101512 */
[----:B------:R0:W-:Y:S03]  /*e890*/  STG.E.U8 desc[UR18][R8.64], R5 ;  /* 0x0000000508007986 */ /* 0x0001e6000c101112 */
.L_x_6944:
[----:B------:R-:W-:Y:S01]  /*e8a0*/  IMAD R25, R19, 0x4, R25 ;  /* 0x0000000413197824 */ /* 0x000fe200078e0219 */
[----:B------:R-:W-:Y:S05]  /*e8b0*/  WARPSYNC.ALL ;  /* 0x0000000000007948 */ /* 0x000fea0003800000 */
[----:B------:R-:W-:Y:S01]  /*e8c0*/  BAR.SYNC.DEFER_BLOCKING 0x0 ;  /* 0x0000000000007b1d */ /* 0x000fe20000010000 */
[----:B------:R-:W-:-:S13]  /*e8d0*/  ISETP.GE.U32.AND P0, PT, R25, R18, PT ;  /* 0x000000121900720c */ /* 0x000fda0003f06070 */
[----:B------:R-:W-:Y:S05]  /*e8e0*/  @!P0 BRA `(.L_x_6956) ;  /* 0xffffff2000348947 */ /* 0x000fea000383ffff */
[----:B------:R-:W-:Y:S05]  /*e8f0*/  EXIT ;  /* 0x000000000000794d */ /* 0x000fea0003800000 */
        .weak           $__internal_115_$__cuda_sm20_dblrcp_rn_slowpath_v3
        .type           $__internal_115_$__cuda_sm20_dblrcp_rn_slowpath_v3,@function
        .size           $__internal_115_$__cuda_sm20_dblrcp_rn_slowpath_v3,(.L_x_14254 - $__internal_115_$__cuda_sm20_dblrcp_rn_slowpath_v3)
$__internal_115_$__cuda_sm20_dblrcp_rn_slowpath_v3:
        /* <DEDUP_REMOVED lines=23> */
.L_x_6959:
        /* <DEDUP_REMOVED lines=10> */
.L_x_6957:
[----:B------:R-:W-:Y:S01]  /*eb10*/  LOP3.LUT R7, R5, 0x80000, RZ, 0xfc, !PT ;  /* 0x0008000005077812 */ /* 0x000fe200078efcff */
[----:B------:R-:W-:-:S07]  /*eb20*/  IMAD.MOV.U32 R6, RZ, RZ, R4 ;  /* 0x000000ffff067224 */ /* 0x000fce00078e0004 */
.L_x_6958:
[----:B------:R-:W-:Y:S02]  /*eb30*/  MOV R4, R12 ;  /* 0x0000000c00047202 */ /* 0x000fe40000000f00 */
[----:B------:R-:W-:-:S04]  /*eb40*/  MOV R5, 0x0 ;  /* 0x0000000000057802 */ /* 0x000fc80000000f00 */
[----:B------:R-:W-:Y:S05]  /*eb50*/  RET.REL.NODEC R4 `(_ZN2at6native43_GLOBAL__N__7cc8d1ed_10_Dropout_cu_0e96ed3820fused_dropout_kernelIN3c104HalfEfjLin1ELin1EbEEvNS_4cuda6detail10TensorInfoIKT_T1_EENS7_IS8_SA_EENS7_IT4_SA_EESA_T0_NS_15PhiloxCudaStateE) ;  /* 0xffffff1404287950 */ /* 0x000fea0003c3ffff */
.L_x_6960:
        /* <DEDUP_REMOVED lines=10> */
.L_x_14254:


//--------------------- .text._ZN2at6native43_GLOBAL__N__7cc8d1ed_10_Dropout_cu_0e96ed3820fused_dropout_kernelIN3c104HalfEfjLin1ELi1EbEEvNS_4cuda6detail10TensorInfoIKT_T1_EENS7_IS8_SA_EENS7_IT4_SA_EESA_T0_NS_15PhiloxCudaStateE --------------------------
	.section	.text._ZN2at6native43_GLOBAL__N__7cc8d1ed_10_Dropout_cu_0e96ed3820fused_dropout_kernelIN3c104HalfEfjLin1ELi1EbEEvNS_4cuda6detail10TensorInfoIKT_T1_EENS7_IS8_SA_EENS7_IT4_SA_EESA_T0_NS_15PhiloxCudaStateE,"ax",@progbits
	.align	128
.text._ZN2at6native43_GLOBAL__N__7cc8d1ed_10_Dropout_cu_0e96ed3820fused_dropout_kernelIN3c104HalfEfjLin1ELi1EbEEvNS_4cuda6detail10TensorInfoIKT_T1_EENS7_IS8_SA_EENS7_IT4_SA_EESA_T0_NS_15PhiloxCudaStateE:
        .type           _ZN2at6native43_GLOBAL__N__7cc8d1ed_10_Dropout_cu_0e96ed3820fused_dropout_kernelIN3c104HalfEfjLin1ELi1EbEEvNS_4cuda6detail10TensorInfoIKT_T1_EENS7_IS8_SA_EENS7_IT4_SA_EESA_T0_NS_15PhiloxCudaStateE,@function
        .size           _ZN2at6native43_GLOBAL__N__7cc8d1ed_10_Dropout_cu_0e96ed3820fused_dropout_kernelIN3c104HalfEfjLin1ELi1EbEEvNS_4cuda6detail10TensorInfoIKT_T1_EENS7_IS8_SA_EENS7_IT4_SA_EESA_T0_NS_15PhiloxCudaStateE,(.L_x_14256 - _ZN2at6native43_GLOBAL__N__7cc8d1ed_10_Dropout_cu_0e96ed3820fused_dropout_kernelIN3c104HalfEfjLin1ELi1EbEEvNS_4cuda6detail10TensorInfoIKT_T1_EENS7_IS8_SA_EENS7_IT4_SA_EESA_T0_NS_15PhiloxCudaStateE)
        .other          _ZN2at6native43_GLOBAL__N__7cc8d1ed_10_Dropout_cu_0e96ed3820fused_dropout_kernelIN3c104HalfEfjLin1ELi1EbEEvNS_4cuda6detail10TensorInfoIKT_T1_EENS7_IS8_SA_EENS7_IT4_SA_EESA_T0_NS_15PhiloxCudaStateE,@"STO_CUDA_ENTRY STV_DEFAULT"
_ZN2at6native43_GLOBAL__N__7cc8d1ed_10_Dropout_cu_0e96ed3820fused_dropout_kernelIN3c104HalfEfjLin1ELi1EbEEvNS_4cuda6detail10TensorInfoIKT_T1_EENS7_IS8_SA_EENS7_IT4_SA_EESA_T0_NS_15PhiloxCudaStateE:
        /* <DEDUP_REMOVED lines=96> */
[----:B------:R-:W-:Y:S05]  /*0600*/  CALL.REL.NOINC `($__internal_116_$__cuda_sm20_dblrcp_rn_slowpath_v3) ;  /* 0x0000007800147944 */ /* 0x000fea0003c00000 */
[----:B------:R-:W-:Y:S01]  /*0610*/  IMAD.MOV.U32 R24, RZ, RZ, R26 ;  /* 0x000000ffff187224 */ /* 0x000fe200078e001a */
[----:B------:R-:W-:-:S07]  /*0620*/  MOV R25, R27 ;  /* 0x0000001b00197202 */ /* 0x000fce0000000f00 */
.L_x_6961:
        /* <DEDUP_REMOVED lines=50> */
.L_x_7002:
        /* <DEDUP_REMOVED lines=13> */
.L_x_6963:
[----:B------:R-:W-:Y:S05]  /*0a20*/  BSYNC.RECONVERGENT B0 ;  /* 0x0000000000007941 */ /* 0x000fea0003800200 */
.L_x_6962:
        /* <DEDUP_REMOVED lines=57> */
.L_x_6964:
        /* <DEDUP_REMOVED lines=9> */
.L_x_6965:
        /* <DEDUP_REMOVED lines=30> */
.L_x_6971:
        /* <DEDUP_REMOVED lines=204> */
.L_x_6970:
        /* <DEDUP_REMOVED lines=106> */
.L_x_6973:
        /* <DEDUP_REMOVED lines=55> */
.L_x_6974:
        /* <DEDUP_REMOVED lines=27> */
.L_x_6972:
[----:B------:R-:W0:Y:S01]  /*28b0*/  LDC.64 R32, c[0x0][0x380] ;  /* 0x0000e000ff207b82 */ /* 0x000e220000000a00 */
[----:B------:R-:W1:Y:S02]  /*28c0*/  LDCU UR4, c[0x0][0x3ec] ;  /* 0x00007d80ff0477ac */ /* 0x000e640008000800 */
[----:B-1----:R-:W-:-:S04]  /*28d0*/  IMAD R43, R38, UR4, R43 ;  /* 0x00000004262b7c24 */ /* 0x002fc8000f8e022b */
[----:B0-----:R-:W-:-:S05]  /*28e0*/  IMAD.WIDE.U32 R32, R43, 0x2, R32 ;  /* 0x000000022b207825 */ /* 0x001fca00078e0020 */
[----:B------:R0:W5:Y:S02]  /*28f0*/  LDG.E.U16 R38, desc[UR10][R32.64] ;  /* 0x0000000a20267981 */ /* 0x000164000c1e1500 */
.L_x_6969:
[----:B------:R-:W-:Y:S05]  /*2900*/  BSYNC.RECONVERGENT B1 ;  /* 0x0000000000017941 */ /* 0x000fea0003800200 */
.L_x_6968:
        /* <DEDUP_REMOVED lines=15> */
.L_x_6978:
        /* <DEDUP_REMOVED lines=204> */
.L_x_6977:
        /* <DEDUP_REMOVED lines=107> */
.L_x_6980:
        /* <DEDUP_REMOVED lines=55> */
.L_x_6981:
        /* <DEDUP_REMOVED lines=27> */
.L_x_6979:
[----:B0-----:R-:W0:Y:S01]  /*4290*/  LDC.64 R32, c[0x0][0x380] ;  /* 0x0000e000ff207b82 */ /* 0x001e220000000a00 */
[----:B------:R-:W1:Y:S02]  /*42a0*/  LDCU UR4, c[0x0][0x3ec] ;  /* 0x00007d80ff0477ac */ /* 0x000e640008000800 */
[----:B-1----:R-:W-:-:S04]  /*42b0*/  IMAD R35, R43, UR4, R40 ;  /* 0x000000042b237c24 */ /* 0x002fc8000f8e0228 */
[----:B0-----:R-:W-:-:S05]  /*42c0*/  IMAD.WIDE.U32 R32, R35, 0x2, R32 ;  /* 0x0000000223207825 */ /* 0x001fca00078e0020 */
[----:B------:R1:W5:Y:S02]  /*42d0*/  LDG.E.U16 R40, desc[UR10][R32.64] ;  /* 0x0000000a20287981 */ /* 0x000364000c1e1500 */
.L_x_6976:
[----:B------:R-:W-:Y:S05]  /*42e0*/  BSYNC.RECONVERGENT B1 ;  /* 0x0000000000017941 */ /* 0x000fea0003800200 */
.L_x_6975:
        /* <DEDUP_REMOVED lines=15> */
.L_x_6985:
        /* <DEDUP_REMOVED lines=103> */
[----:B------:R-:W-:-:S03]  /*4a50*/  IADD3 R51, PT, PT, R45, -0x7, RZ ;  /* 0xfffffff92d337810 */ /* 0x000fc60007ffe0ff */
[----:B------:R-:W-:Y:S01]  /*4a60*/  VIADD R45, R45, 0xfffffff8 ;  /* 0xfffffff82d2d7836 */ /* 0x000fe20000000000 */
[----:B------:R-:W-:-:S03]  /*4a70*/  SHF.L.U32 R51, R51, 0x2, RZ ;  /* 0x0000000233337819 */ /* 0x000fc600000006ff */
[----:B------:R-:W-:Y:S01]  /*4a80*/  @P0 IMAD.IADD R61, R61, 0x1, -R50 ;  /* 0x000000013d3d0824 */ /* 0x000fe200078e0a32 */
[----:B------:R1:W2:Y:S01]  /*4a90*/  LDC R52, c[0x0][R51+0x388] ;  /* 0x0000e20033347b82 */ /* 0x0002a20000000800 */
[----:B------:R-:W-:-:S03]  /*4aa0*/  @P0 VIADD R57, R57, 0x1 ;  /* 0x0000000139390836 */ /* 0x000fc60000000000 */
[----:B------:R-:W-:-:S04]  /*4ab0*/  ISETP.GE.U32.AND P1, PT, R61, R50, PT ;  /* 0x000000323d00720c */ /* 0x000fc80003f26070 */
[----:B-1----:R-:W1:Y:S09]  /*4ac0*/  LDC R51, c[0x0][R51+0x3ec] ;  /* 0x0000fb0033337b82 */ /* 0x002e720000000800 */
[----:B------:R-:W-:Y:S02]  /*4ad0*/  @P1 IADD3 R57, PT, PT, R57, 0x1, RZ ;  /* 0x0000000139391810 */ /* 0x000fe40007ffe0ff */
        /* <DEDUP_REMOVED lines=11> */
[----:B------:R-:W-:Y:S01]  /*4b90*/  @P0 IMAD.IADD R33, R33, 0x1, -R48 ;  /* 0x0000000121210824 */ /* 0x000fe200078e0a30 */
[----:B------:R-:W-:-:S04]  /*4ba0*/  @P0 IADD3 R56, PT, PT, R56, 0x1, RZ ;  /* 0x0000000138380810 */ /* 0x000fc80007ffe0ff */
        /* <DEDUP_REMOVED lines=79> */
.L_x_6984:
        /* <DEDUP_REMOVED lines=107> */
.L_x_6987:
        /* <DEDUP_REMOVED lines=55> */
.L_x_6988:
        /* <DEDUP_REMOVED lines=27> */
.L_x_6986:
[----:B01----:R-:W0:Y:S01]  /*5c70*/  LDC.64 R32, c[0x0][0x380] ;  /* 0x0000e000ff207b82 */ /* 0x003e220000000a00 */
[----:B------:R-:W1:Y:S02]  /*5c80*/  LDCU UR4, c[0x0][0x3ec] ;  /* 0x00007d80ff0477ac */ /* 0x000e640008000800 */
[----:B-1----:R-:W-:-:S04]  /*5c90*/  IMAD R43, R44, UR4, R43 ;  /* 0x000000042c2b7c24 */ /* 0x002fc8000f8e022b */
[----:B0-----:R-:W-:-:S05]  /*5ca0*/  IMAD.WIDE.U32 R32, R43, 0x2, R32 ;  /* 0x000000022b207825 */ /* 0x001fca00078e0020 */
[----:B------:R2:W5:Y:S02]  /*5cb0*/  LDG.E.U16 R46, desc[UR10][R32.64] ;  /* 0x0000000a202e7981 */ /* 0x000564000c1e1500 */
.L_x_6983:
[----:B------:R-:W-:Y:S05]  /*5cc0*/  BSYNC.RECONVERGENT B1 ;  /* 0x0000000000017941 */ /* 0x000fea0003800200 */
.L_x_6982:
        /* <DEDUP_REMOVED lines=12> */
.L_x_6991:
        /* <DEDUP_REMOVED lines=204> */
.L_x_6990:
        /* <DEDUP_REMOVED lines=106> */
.L_x_6993:
        /* <DEDUP_REMOVED lines=55> */
.L_x_6994:
        /* <DEDUP_REMOVED lines=27> */
.L_x_6992:
[----:B012---:R-:W0:Y:S01]  /*7610*/  LDC.64 R32, c[0x0][0x380] ;  /* 0x0000e000ff207b82 */ /* 0x007e220000000a00 */
[----:B------:R-:W1:Y:S02]  /*7620*/  LDCU UR4, c[0x0][0x3ec] ;  /* 0x00007d80ff0477ac */ /* 0x000e640008000800 */
[----:B-1----:R-:W-:-:S04]  /*7630*/  IMAD R41, R42, UR4, R41 ;  /* 0x000000042a297c24 */ /* 0x002fc8000f8e0229 */
[----:B0-----:R-:W-:-:S05]  /*7640*/  IMAD.WIDE.U32 R32, R41, 0x2, R32 ;  /* 0x0000000229207825 */ /* 0x001fca00078e0020 */
[----:B------:R3:W5:Y:S01]  /*7650*/  LDG.E.U16 R41, desc[UR10][R32.64] ;  /* 0x0000000a20297981 */ /* 0x000762000c1e1500 */
[----:B------:R-:W-:Y:S05]  /*7660*/  BRA `(.L_x_6989) ;  /* 0x0000000000747947 */ /* 0x000fea0003800000 */
.L_x_6967:
        /* <DEDUP_REMOVED lines=29> */
.L_x_6989:
[----:B------:R-:W-:Y:S05]  /*7840*/  BSYNC.RECONVERGENT B0 ;  /* 0x0000000000007941 */ /* 0x000fea0003800200 */
.L_x_6966:
        /* <DEDUP_REMOVED lines=21> */
[----:B------:R-:W-:Y:S02]  /*79a0*/  F2FP.F16.F32.PACK_AB R39, RZ, R39 ;  /* 0x00000027ff27723e */ /* 0x000fe400000000ff */
[----:B------:R-:W-:Y:S02]  /*79b0*/  IMAD.X R35, RZ, RZ, UR15, P4 ;  /* 0x0000000fff237e24 */ /* 0x000fe4000a0e06ff */
[----:B------:R-:W-:Y:S02]  /*79c0*/  PRMT R0, R39, 0x7610, R0 ;  /* 0x0000761027007816 */ /* 0x000fe40000000000 */
[----:B------:R-:W-:-:S03]  /*79d0*/  SEL R39, RZ, 0x1, P3 ;  /* 0x00000001ff277807 */ /* 0x000fc60001800000 */
[----:B------:R0:W-:Y:S04]  /*79e0*/  STG.E.U16 desc[UR10][R32.64], R0 ;  /* 0x0000000020007986 */ /* 0x0001e8000c10150a */
[----:B------:R0:W-:Y:S02]  /*79f0*/  STG.E.U8 desc[UR10][R34.64], R39 ;  /* 0x0000002722007986 */ /* 0x0001e4000c10110a */
.L_x_6996:
[----:B------:R-:W-:Y:S05]  /*7a00*/  BSYNC.RECONVERGENT B0 ;  /* 0x0000000000007941 */ /* 0x000fea0003800200 */
.L_x_6995:
[----:B------:R-:W-:Y:S04]  /*7a10*/  BSSY.RECONVERGENT B0, `(.L_x_6997) ;  /* 0x0000013000007945 */ /* 0x000fe80003800200 */
[----:B------:R-:W-:Y:S05]  /*7a20*/  @P2 BRA `(.L_x_6998) ;  /* 0x0000000000442947 */ /* 0x000fea0003800000 */
[----:B------:R-:W4:Y:S01]  /*7a30*/  LDCU UR4, c[0x0][0x60c] ;  /* 0x0000c180ff0477ac */ /* 0x000f220008000800 */
[----:B0123--:R-:W0:Y:S01]  /*7a40*/  LDC.64 R32, c[0x0][0x458] ;  /* 0x00011600ff207b82 */ /* 0x00fe220000000a00 */
[----:B-----5:R-:W-:Y:S01]  /*7a50*/  HADD2.F32 R0, -RZ, R40.H0_H0 ;  /* 0x20000028ff007230 */ /* 0x020fe20000004100 */
        /* <DEDUP_REMOVED lines=10> */
[----:B------:R-:W-:Y:S02]  /*7b00*/  F2FP.F16.F32.PACK_AB R39, RZ, R39 ;  /* 0x00000027ff27723e */ /* 0x000fe400000000ff */
[----:B------:R-:W-:-:S03]  /*7b10*/  IADD3.X R27, PT, PT, RZ, UR15, RZ, P3, !PT ;  /* 0x0000000fff1b7c10 */ /* 0x000fc60009ffe4ff */
[----:B------:R4:W-:Y:S04]  /*7b20*/  STG.E.U16 desc[UR10][R32.64], R39 ;  /* 0x0000002720007986 */ /* 0x0009e8000c10150a */
[----:B------:R4:W-:Y:S02]  /*7b30*/  STG.E.U8 desc[UR10][R26.64], R35 ;  /* 0x000000231a007986 */ /* 0x0009e4000c10110a */
.L_x_6998:
[----:B------:R-:W-:Y:S05]  /*7b40*/  BSYNC.RECONVERGENT B0 ;  /* 0x0000000000007941 */ /* 0x000fea0003800200 */
.L_x_6997:
[----:B------:R-:W-:Y:S04]  /*7b50*/  BSSY.RECONVERGENT B0, `(.L_x_6999) ;  /* 0x0000014000007945 */ /* 0x000fe80003800200 */
[----:B------:R-:W-:Y:S05]  /*7b60*/  @P1 BRA `(.L_x_7000) ;  /* 0x0000000000481947 */ /* 0x000fea0003800000 */
[----:B------:R-:W1:Y:S01]  /*7b70*/  LDCU UR4, c[0x0][0x60c] ;  /* 0x0000c180ff0477ac */ /* 0x000e620008000800 */
[----:B----4-:R-:W4:Y:S01]  /*7b80*/  LDC.64 R26, c[0x0][0x458] ;  /* 0x00011600ff1a7b82 */ /* 0x010f220000000a00 */
[----:B0----5:R-:W-:Y:S01]  /*7b90*/  HADD2.F32 R0, -RZ, R46.H0_H0 ;  /* 0x2000002eff007230 */ /* 0x021fe20000004100 */
        /* <DEDUP_REMOVED lines=9> */
[----:B------:R-:W-:Y:S02]  /*7c30*/  F2FP.F16.F32.PACK_AB R35, RZ, R35 ;  /* 0x00000023ff23723e */ /* 0x000fe400000000ff */
[----:B------:R-:W-:Y:S02]  /*7c40*/  IADD3.X R33, PT, PT, RZ, UR15, RZ, P2, !PT ;  /* 0x0000000fff217c10 */ /* 0x000fe400097fe4ff */
[----:B------:R-:W-:Y:S02]  /*7c50*/  PRMT R0, R35, 0x7610, R0 ;  /* 0x0000761023007816 */ /* 0x000fe40000000000 */
[----:B------:R-:W-:-:S03]  /*7c60*/  SEL R35, RZ, 0x1, P1 ;  /* 0x00000001ff237807 */ /* 0x000fc60000800000 */
[----:B------:R0:W-:Y:S04]  /*7c70*/  STG.E.U16 desc[UR10][R26.64], R0 ;  /* 0x000000001a007986 */ /* 0x0001e8000c10150a */
[----:B------:R0:W-:Y:S02]  /*7c80*/  STG.E.U8 desc[UR10][R32.64], R35 ;  /* 0x0000002320007986 */ /* 0x0001e4000c10110a */
.L_x_7000:
[----:B------:R-:W-:Y:S05]  /*7c90*/  BSYNC.RECONVERGENT B0 ;  /* 0x0000000000007941 */ /* 0x000fea0003800200 */
.L_x_6999:
[----:B------:R-:W-:Y:S05]  /*7ca0*/  @P0 BRA `(.L_x_7001) ;  /* 0x0000000000480947 */ /* 0x000fea0003800000 */
[----:B------:R-:W1:Y:S01]  /*7cb0*/  LDCU UR4, c[0x0][0x60c] ;  /* 0x0000c180ff0477ac */ /* 0x000e620008000800 */
[----:B0---4-:R-:W0:Y:S01]  /*7cc0*/  LDC.64 R26, c[0x0][0x458] ;  /* 0x00011600ff1a7b82 */ /* 0x011e220000000a00 */
[----:B-----5:R-:W-:Y:S01]  /*7cd0*/  HADD2.F32 R0, -RZ, R41.H0_H0 ;  /* 0x20000029ff007230 */ /* 0x020fe20000004100 */
        /* <DEDUP_REMOVED lines=9> */
[----:B------:R-:W-:Y:S02]  /*7d70*/  F2FP.F16.F32.PACK_AB R35, RZ, R35 ;  /* 0x00000023ff23723e */ /* 0x000fe400000000ff */
[----:B------:R-:W-:Y:S02]  /*7d80*/  IMAD.X R33, RZ, RZ, UR15, P1 ;  /* 0x0000000fff217e24 */ /* 0x000fe400088e06ff */
[----:B------:R-:W-:Y:S02]  /*7d90*/  PRMT R0, R35, 0x7610, R0 ;  /* 0x0000761023007816 */ /* 0x000fe40000000000 */
[----:B------:R-:W-:-:S03]  /*7da0*/  SEL R35, RZ, 0x1, P0 ;  /* 0x00000001ff237807 */ /* 0x000fc60000000000 */
[----:B------:R0:W-:Y:S04]  /*7db0*/  STG.E.U16 desc[UR10][R26.64], R0 ;  /* 0x000000001a007986 */ /* 0x0001e8000c10150a */
[----:B------:R0:W-:Y:S02]  /*7dc0*/  STG.E.U8 desc[UR10][R32.64], R35 ;  /* 0x0000002320007986 */ /* 0x0001e4000c10110a */
.L_x_7001:
        /* <DEDUP_REMOVED lines=9> */
        .weak           $__internal_116_$__cuda_sm20_dblrcp_rn_slowpath_v3
        .type           $__internal_116_$__cuda_sm20_dblrcp_rn_slowpath_v3,@function
        .size           $__internal_116_$__cuda_sm20_dblrcp_rn_slowpath_v3,(.L_x_14256 - $__internal_116_$__cuda_sm20_dblrcp_rn_slowpath_v3)
$__internal_116_$__cuda_sm20_dblrcp_rn_slowpath_v3:
        /* <DEDUP_REMOVED lines=23> */
.L_x_7005:
        /* <DEDUP_REMOVED lines=10> */
.L_x_7003:
[----:B------:R-:W-:Y:S02]  /*8070*/  LOP3.LUT R27, R19, 0x80000, RZ, 0xfc, !PT ;  /* 0x00080000131b7812 */ /* 0x000fe400078efcff */
[----:B------:R-:W-:-:S07]  /*8080*/  MOV R26, R18 ;  /* 0x00000012001a7202 */ /* 0x000fce0000000f00 */
.L_x_7004:
[----:B------:R-:W-:-:S04]  /*8090*/  MOV R25, 0x0 ;  /* 0x0000000000197802 */ /* 0x000fc80000000f00 */
[----:B------:R-:W-:Y:S05]  /*80a0*/  RET.REL.NODEC R24 `(_ZN2at6native43_GLOBAL__N__7cc8d1ed_10_Dropout_cu_0e96ed3820fused_dropout_kernelIN3c104HalfEfjLin1ELi1EbEEvNS_4cuda6detail10TensorInfoIKT_T1_EENS7_IS8_SA_EENS7_IT4_SA_EESA_T0_NS_15PhiloxCudaStateE) ;  /* 0xffffff7c18d47950 */ /* 0x000fea0003c3ffff */
.L_x_7006:
        /* <DEDUP_REMOVED lines=13> */
.L_x_14256:


//--------------------- .text._ZN2at6native43_GLOBAL__N__7cc8d1ed_10_Dropout_cu_0e96ed3820fused_dropout_kernelIN3c104HalfEfjLi1ELi1EbEEvNS_4cuda6detail10TensorInfoIKT_T1_EENS7_IS8_SA_EENS7_IT4_SA_EESA_T0_NS_15PhiloxCudaStateE --------------------------
	.section	.text._ZN2at6native43_GLOBAL__N__7cc8d1ed_10_Dropout_cu_0e96ed3820fused_dropout_kernelIN3c104HalfEfjLi1ELi1EbEEvNS_4cuda6detail10TensorInfoIKT_T1_EENS7_IS8_SA_EENS7_IT4_SA_EESA_T0_NS_15PhiloxCudaStateE,"ax",@progbits
	.align	128
.text._ZN2at6native43_GLOBAL__N__7cc8d1ed_10_Dropout_cu_0e96ed3820fused_dropout_kernelIN3c104HalfEfjLi1ELi1EbEEvNS_4cuda6detail10TensorInfoIKT_T1_EENS7_IS8_SA_EENS7_IT4_SA_EESA_T0_NS_15PhiloxCudaStateE:
        .type           _ZN2at6native43_GLOBAL__N__7cc8d1ed_10_Dropout_cu_0e96ed3820fused_dropout_kernelIN3c104HalfEfjLi1ELi1EbEEvNS_4cuda6detail10TensorInfoIKT_T1_EENS7_IS8_SA_EENS7_IT4_SA_EESA_T0_NS_15PhiloxCudaStateE,@function
        .size           _ZN2at6native43_GLOBAL__N__7cc8d1ed_10_Dropout_cu_0e96ed3820fused_dropout_kernelIN3c104HalfEfjLi1ELi1EbEEvNS_4cuda6detail10TensorInfoIKT_T1_EENS7_IS8_SA_EENS7_IT4_SA_EESA_T0_NS_15PhiloxCudaStateE,(.L_x_14258 - _ZN2at6native43_GLOBAL__N__7cc8d1ed_10_Dropout_cu_0e96ed3820fused_dropout_kernelIN3c104HalfEfjLi1ELi1EbEEvNS_4cuda6detail10TensorInfoIKT_T1_EENS7_IS8_SA_EENS7_IT4_SA_EESA_T0_NS_15PhiloxCudaStateE)
        .other          _ZN2at6native43_GLOBAL__N__7cc8d1ed_10_Dropout_cu_0e96ed3820fused_dropout_kernelIN3c104HalfEfjLi1ELi1EbEEvNS_4cuda6detail10TensorInfoIKT_T1_EENS7_IS8_SA_EENS7_IT4_SA_EESA_T0_NS_15PhiloxCudaStateE,@"STO_CUDA_ENTRY STV_DEFAULT"
_ZN2at6native43_GLOBAL__N__7cc8d1ed_10_Dropout_cu_0e96ed3820fused_dropout_kernelIN3c104HalfEfjLi1ELi1EbEEvNS_4cuda6detail10TensorInfoIKT_T1_EENS7_IS8_SA_EENS7_IT4_SA_EESA_T0_NS_15PhiloxCudaStateE:
        /* <DEDUP_REMOVED lines=96> */
[----:B------:R-:W-:Y:S05]  /*0600*/  CALL.REL.NOINC `($__internal_117_$__cuda_sm20_dblrcp_rn_slowpath_v3) ;  /* 0x0000000c00887944 */ /* 0x000fea0003c00000 */
[----:B------:R-:W-:Y:S01]  /*0610*/  IMAD.MOV.U32 R26, RZ, RZ, R32 ;  /* 0x000000ffff1a7224 */ /* 0x000fe200078e0020 */
[----:B------:R-:W-:-:S07]  /*0620*/  MOV R27, R33 ;  /* 0x00000021001b7202 */ /* 0x000fce0000000f00 */
.L_x_7007:
        /* <DEDUP_REMOVED lines=34> */
[----:B------:R-:W-:Y:S01]  /*0850*/  IMAD.MOV.U32 R43, RZ, RZ, RZ ;  /* 0x000000ffff2b7224 */ /* 0x000fe200078e00ff */
[----:B------:R-:W-:Y:S01]  /*0860*/  LOP3.LUT R42, R42, 0x3, RZ, 0xc0, !PT ;  /* 0x000000032a2a7812 */ /* 0x000fe200078ec0ff */
[----:B------:R-:W1:Y:S01]  /*0870*/  LDCU UR10, c[0x0][0x60c] ;  /* 0x0000c180ff0a77ac */ /* 0x000e620008000800 */
[----:B------:R-:W-:Y:S01]  /*0880*/  MOV R44, R3 ;  /* 0x00000003002c7202 */ /* 0x000fe20000000f00 */
[----:B------:R-:W2:Y:S01]  /*0890*/  LDCU UR4, c[0x0][0x4c4] ;  /* 0x00009880ff0477ac */ /* 0x000ea20008000800 */
[----:B------:R-:W3:Y:S01]  /*08a0*/  LDCU UR5, c[0x0][0x608] ;  /* 0x0000c100ff0577ac */ /* 0x000ee20008000800 */
[----:B------:R-:W4:Y:S04]  /*08b0*/  LDCU.64 UR8, c[0x0][0x530] ;  /* 0x0000a600ff0877ac */ /* 0x000f280008000a00 */
.L_x_7019:
[----:B------:R-:W-:Y:S01]  /*08c0*/  VIADD R4, R4, 0x1 ;  /* 0x0000000104047836 */ /* 0x000fe20000000000 */
[----:B------:R-:W-:Y:S03]  /*08d0*/  BSSY.RECONVERGENT B0, `(.L_x_7008) ;  /* 0x000000c000007945 */ /* 0x000fe60003800200 */
[C---:B0-----:R-:W-:Y:S01]  /*08e0*/  IMAD.WIDE.U32 R34, R4.reuse, -0x2daee0ad, RZ ;  /* 0xd2511f5304227825 */ /* 0x041fe200078e00ff */
        /* <DEDUP_REMOVED lines=10> */
.L_x_7009:
[----:B-1234-:R-:W-:Y:S05]  /*0990*/  BSYNC.RECONVERGENT B0 ;  /* 0x0000000000007941 */ /* 0x01efea0003800200 */
.L_x_7008:
        /* <DEDUP_REMOVED lines=51> */
.L_x_7010:
        /* <DEDUP_REMOVED lines=9> */
.L_x_7011:
        /* <DEDUP_REMOVED lines=35> */
[----:B-----5:R-:W-:Y:S01]  /*0f90*/  HADD2.F32 R30, -RZ, R49.H0_H0 ;  /* 0x20000031ff1e7230 */ /* 0x020fe20000004100 */
[----:B------:R-:W-:Y:S01]  /*0fa0*/  FSETP.GEU.FTZ.AND P3, PT, R58, UR10, PT ;  /* 0x0000000a3a007c0b */ /* 0x000fe2000bf7e000 */
[----:B------:R-:W-:-:S03]  /*0fb0*/  IMAD R33, R3, UR4, RZ ;  /* 0x0000000403217c24 */ /* 0x000fc6000f8e02ff */
[----:B------:R-:W-:-:S04]  /*0fc0*/  FMUL.FTZ R30, R30, R31 ;  /* 0x0000001f1e1e7220 */ /* 0x000fc80000410000 */
[----:B------:R-:W-:Y:S01]  /*0fd0*/  FMUL.FTZ R3, R41, R30 ;  /* 0x0000001e29037220 */ /* 0x000fe20000410000 */
[C---:B------:R-:W-:Y:S01]  /*0fe0*/  IADD3 R30, P4, PT, R33.reuse, UR8, RZ ;  /* 0x00000008211e7c10 */ /* 0x040fe2000ff9e0ff */
[----:B------:R-:W-:-:S03]  /*0ff0*/  IMAD.WIDE.U32 R32, R33, 0x2, R26 ;  /* 0x0000000221207825 */ /* 0x000fc600078e001a */
[----:B------:R-:W-:Y:S02]  /*1000*/  F2FP.F16.F32.PACK_AB R3, RZ, R3 ;  /* 0x00000003ff03723e */ /* 0x000fe400000000ff */
[----:B------:R-:W-:Y:S02]  /*1010*/  IADD3.X R31, PT, PT, RZ, UR9, RZ, P4, !PT ;  /* 0x00000009ff1f7c10 */ /* 0x000fe4000a7fe4ff */
[----:B------:R-:W-:Y:S02]  /*1020*/  PRMT R34, R3, 0x7610, R34 ;  /* 0x0000761003227816 */ /* 0x000fe40000000022 */
[----:B------:R-:W-:-:S03]  /*1030*/  SEL R3, RZ, 0x1, P3 ;  /* 0x00000001ff037807 */ /* 0x000fc60001800000 */
[----:B------:R0:W-:Y:S04]  /*1040*/  STG.E.U16 desc[UR6][R32.64], R34 ;  /* 0x0000002220007986 */ /* 0x0001e8000c101506 */
[----:B------:R0:W-:Y:S02]  /*1050*/  STG.E.U8 desc[UR6][R30.64], R3 ;  /* 0x000000031e007986 */ /* 0x0001e4000c101106 */
.L_x_7013:
[----:B------:R-:W-:Y:S05]  /*1060*/  BSYNC.RECONVERGENT B0 ;  /* 0x0000000000007941 */ /* 0x000fea0003800200 */
.L_x_7012:
[----:B------:R-:W-:Y:S01]  /*1070*/  BSSY.RECONVERGENT B0, `(.L_x_7014) ;  /* 0x0000013000007945 */ /* 0x000fe20003800200 */
[----:B0---4-:R-:W-:Y:S01]  /*1080*/  I2FP.F32.U32 R34, R47 ;  /* 0x0000002f00227245 */ /* 0x011fe20000201000 */
[-C--:B------:R-:W-:Y:S01]  /*1090*/  FFMA.FTZ R3, R54, R55.reuse, 1.1641532182693481445e-10 ;  /* 0x2f00000036037423 */ /* 0x080fe20000010037 */
[----:B------:R-:W-:Y:S01]  /*10a0*/  FFMA.FTZ R56, R56, R55, 1.1641532182693481445e-10 ;  /* 0x2f00000038387423 */ /* 0x000fe20000010037 */
[----:B------:R-:W-:Y:S06]  /*10b0*/  @P2 BRA `(.L_x_7015) ;  /* 0x0000000000382947 */ /* 0x000fec0003800000 */
[C---:B------:R-:W-:Y:S01]  /*10c0*/  FSET.BF.LT.FTZ.AND R31, R56.reuse, UR10, PT ;  /* 0x0000000a381f7c0a */ /* 0x040fe2000b811000 */
[----:B-----5:R-:W-:Y:S01]  /*10d0*/  HADD2.F32 R30, -RZ, R50.H0_H0 ;  /* 0x20000032ff1e7230 */ /* 0x020fe20000004100 */
[----:B------:R-:W-:Y:S01]  /*10e0*/  FSETP.GEU.FTZ.AND P2, PT, R56, UR10, PT ;  /* 0x0000000a38007c0b */ /* 0x000fe2000bf5e000 */
[----:B------:R-:W-:-:S03]  /*10f0*/  IMAD R33, R48, UR4, RZ ;  /* 0x0000000430217c24 */ /* 0x000fc6000f8e02ff */
[----:B------:R-:W-:-:S04]  /*1100*/  FMUL.FTZ R30, R30, R31 ;  /* 0x0000001f1e1e7220 */ /* 0x000fc80000410000 */
[----:B------:R-:W-:Y:S01]  /*1110*/  FMUL.FTZ R31, R41, R30 ;  /* 0x0000001e291f7220 */ /* 0x000fe20000410000 */
[C---:B------:R-:W-:Y:S01]  /*1120*/  IADD3 R30, P3, PT, R33.reuse, UR8, RZ ;  /* 0x00000008211e7c10 */ /* 0x040fe2000ff7e0ff */
[----:B------:R-:W-:-:S03]  /*1130*/  IMAD.WIDE.U32 R32, R33, 0x2, R26 ;  /* 0x0000000221207825 */ /* 0x000fc600078e001a */
[----:B------:R-:W-:Y:S01]  /*1140*/  F2FP.F16.F32.PACK_AB R35, RZ, R31 ;  /* 0x0000001fff23723e */ /* 0x000fe200000000ff */
[----:B------:R-:W-:-:S03]  /*1150*/  IMAD.X R31, RZ, RZ, UR9, P3 ;  /* 0x00000009ff1f7e24 */ /* 0x000fc600098e06ff */
[----:B------:R-:W-:Y:S02]  /*1160*/  PRMT R36, R35, 0x7610, R36 ;  /* 0x0000761023247816 */ /* 0x000fe40000000024 */
[----:B------:R-:W-:-:S03]  /*1170*/  SEL R35, RZ, 0x1, P2 ;  /* 0x00000001ff237807 */ /* 0x000fc60001000000 */
[----:B------:R0:W-:Y:S04]  /*1180*/  STG.E.U16 desc[UR6][R32.64], R36 ;  /* 0x0000002420007986 */ /* 0x0001e8000c101506 */
[----:B------:R0:W-:Y:S02]  /*1190*/  STG.E.U8 desc[UR6][R30.64], R35 ;  /* 0x000000231e007986 */ /* 0x0001e4000c101106 */
.L_x_7015:
[----:B------:R-:W-:Y:S05]  /*11a0*/  BSYNC.RECONVERGENT B0 ;  /* 0x0000000000007941 */ /* 0x000fea0003800200 */
.L_x_7014:
[----:B------:R-:W-:Y:S04]  /*11b0*/  BSSY.RECONVERGENT B0, `(.L_x_7016) ;  /* 0x000000f000007945 */ /* 0x000fe80003800200 */
[----:B------:R-:W-:Y:S05]  /*11c0*/  @P1 BRA `(.L_x_7017) ;  /* 0x0000000000341947 */ /* 0x000fea0003800000 */
[C---:B0-----:R-:W-:Y:S01]  /*11d0*/  FSET.BF.LT.FTZ.AND R31, R3.reuse, UR10, PT ;  /* 0x0000000a031f7c0a */ /* 0x041fe2000b811000 */
[----:B-----5:R-:W-:Y:S01]  /*11e0*/  HADD2.F32 R30, -RZ, R51.H0_H0 ;  /* 0x20000033ff1e7230 */ /* 0x020fe20000004100 */
[----:B------:R-:W-:-:S04]  /*11f0*/  FSETP.GEU.FTZ.AND P1, PT, R3, UR10, PT ;  /* 0x0000000a03007c0b */ /* 0x000fc8000bf3e000 */
[----:B------:R-:W-:Y:S01]  /*1200*/  FMUL.FTZ R30, R30, R31 ;  /* 0x0000001f1e1e7220 */ /* 0x000fe20000410000 */
[----:B------:R-:W-:Y:S01]  /*1210*/  IMAD R31, R2, UR4, RZ ;  /* 0x00000004021f7c24 */ /* 0x000fe2000f8e02ff */
[----:B------:R-:W-:Y:S02]  /*1220*/  SEL R33, RZ, 0x1, P1 ;  /* 0x00000001ff217807 */ /* 0x000fe40000800000 */
[----:B------:R-:W-:Y:S02]  /*1230*/  FMUL.FTZ R30, R41, R30 ;  /* 0x0000001e291e7220 */ /* 0x000fe40000410000 */
[----:B------:R-:W-:-:S03]  /*1240*/  IADD3 R2, P2, PT, R31, UR8, RZ ;  /* 0x000000081f027c10 */ /* 0x000fc6000ff5e0ff */
[----:B------:R-:W-:Y:S01]  /*1250*/  F2FP.F16.F32.PACK_AB R32, RZ, R30 ;  /* 0x0000001eff20723e */ /* 0x000fe200000000ff */
[----:B------:R-:W-:Y:S01]  /*1260*/  IMAD.WIDE.U32 R30, R31, 0x2, R26 ;  /* 0x000000021f1e7825 */ /* 0x000fe200078e001a */
[----:B------:R-:W-:-:S04]  /*1270*/  IADD3.X R3, PT, PT, RZ, UR9, RZ, P2, !PT ;  /* 0x00000009ff037c10 */ /* 0x000fc800097fe4ff */
[----:B------:R1:W-:Y:S04]  /*1280*/  STG.E.U16 desc[UR6][R30.64], R32 ;  /* 0x000000201e007986 */ /* 0x0003e8000c101506 */
[----:B------:R1:W-:Y:S02]  /*1290*/  STG.E.U8 desc[UR6][R2.64], R33 ;  /* 0x0000002102007986 */ /* 0x0003e4000c101106 */
.L_x_7017:
[----:B------:R-:W-:Y:S05]  /*12a0*/  BSYNC.RECONVERGENT B0 ;  /* 0x0000000000007941 */ /* 0x000fea0003800200 */
.L_x_7016:
[----:B------:R-:W-:Y:S01]  /*12b0*/  FFMA.FTZ R34, R34, R55, 1.1641532182693481445e-10 ;  /* 0x2f00000022227423 */ /* 0x000fe20000010037 */
[----:B------:R-:W-:Y:S06]  /*12c0*/  @P0 BRA `(.L_x_7018) ;  /* 0x0000000000340947 */ /* 0x000fec0003800000 */
[C---:B-1----:R-:W-:Y:S01]  /*12d0*/  FSET.BF.LT.FTZ.AND R3, R34.reuse, UR10, PT ;  /* 0x0000000a22037c0a */ /* 0x042fe2000b811000 */
[----:B-----5:R-:W-:Y:S01]  /*12e0*/  HADD2.F32 R2, -RZ, R52.H0_H0 ;  /* 0x20000034ff027230 */ /* 0x020fe20000004100 */
[----:B------:R-:W-:Y:S01]  /*12f0*/  FSETP.GEU.FTZ.AND P0, PT, R34, UR10, PT ;  /* 0x0000000a22007c0b */ /* 0x000fe2000bf1e000 */
[----:B0-----:R-:W-:-:S03]  /*1300*/  IMAD R31, R0, UR4, RZ ;  /* 0x00000004001f7c24 */ /* 0x001fc6000f8e02ff */
[----:B------:R-:W-:Y:S01]  /*1310*/  FMUL.FTZ R2, R2, R3 ;  /* 0x0000000302027220 */ /* 0x000fe20000410000 */
[----:B------:R-:W-:-:S03]  /*1320*/  SEL R33, RZ, 0x1, P0 ;  /* 0x00000001ff217807 */ /* 0x000fc60000000000 */
[----:B------:R-:W-:Y:S01]  /*1330*/  FMUL.FTZ R3, R41, R2 ;  /* 0x0000000229037220 */ /* 0x000fe20000410000 */
[C---:B------:R-:W-:Y:S01]  /*1340*/  IADD3 R2, P1, PT, R31.reuse, UR8, RZ ;  /* 0x000000081f027c10 */ /* 0x040fe2000ff3e0ff */
[----:B------:R-:W-:-:S03]  /*1350*/  IMAD.WIDE.U32 R30, R31, 0x2, R26 ;  /* 0x000000021f1e7825 */ /* 0x000fc600078e001a */
[----:B------:R-:W-:Y:S01]  /*1360*/  F2FP.F16.F32.PACK_AB R32, RZ, R3 ;  /* 0x00000003ff20723e */ /* 0x000fe200000000ff */
[----:B------:R-:W-:-:S04]  /*1370*/  IMAD.X R3, RZ, RZ, UR9, P1 ;  /* 0x00000009ff037e24 */ /* 0x000fc800088e06ff */
[----:B------:R2:W-:Y:S04]  /*1380*/  STG.E.U16 desc[UR6][R30.64], R32 ;  /* 0x000000201e007986 */ /* 0x0005e8000c101506 */
[----:B------:R2:W-:Y:S02]  /*1390*/  STG.E.U8 desc[UR6][R2.64], R33 ;  /* 0x0000002102007986 */ /* 0x0005e4000c101106 */
.L_x_7018:
        /* <DEDUP_REMOVED lines=9> */
        .weak           $__internal_117_$__cuda_sm20_dblrcp_rn_slowpath_v3
        .type           $__internal_117_$__cuda_sm20_dblrcp_rn_slowpath_v3,@function
        .size           $__internal_117_$__cuda_sm20_dblrcp_rn_slowpath_v3,(.L_x_14258 - $__internal_117_$__cuda_sm20_dblrcp_rn_slowpath_v3)
$__internal_117_$__cuda_sm20_dblrcp_rn_slowpath_v3:
        /* <DEDUP_REMOVED lines=26> */
.L_x_7022:
        /* <DEDUP_REMOVED lines=10> */
.L_x_7020:
[----:B------:R-:W-:Y:S02]  /*1670*/  LOP3.LUT R33, R27, 0x80000, RZ, 0xfc, !PT ;  /* 0x000800001b217812 */ /* 0x000fe400078efcff */
[----:B------:R-:W-:-:S07]  /*1680*/  MOV R32, R26 ;  /* 0x0000001a00207202 */ /* 0x000fce0000000f00 */
.L_x_7021:
[----:B------:R-:W-:Y:S01]  /*1690*/  IMAD.MOV.U32 R26, RZ, RZ, R0 ;  /* 0x000000ffff1a7224 */ /* 0x000fe200078e0000 */
[----:B------:R-:W-:-:S04]  /*16a0*/  MOV R27, 0x0 ;  /* 0x00000000001b7802 */ /* 0x000fc80000000f00 */
[----:B------:R-:W-:Y:S05]  /*16b0*/  RET.REL.NODEC R26 `(_ZN2at6native43_GLOBAL__N__7cc8d1ed_10_Dropout_cu_0e96ed3820fused_dropout_kernelIN3c104HalfEfjLi1ELi1EbEEvNS_4cuda6detail10TensorInfoIKT_T1_EENS7_IS8_SA_EENS7_IT4_SA_EESA_T0_NS_15PhiloxCudaStateE) ;  /* 0xffffffe81a507950 */ /* 0x000fea0003c3ffff */
.L_x_7023:
        /* <DEDUP_REMOVED lines=12> */
.L_x_14258:


//--------------------- .text._ZN2at6native43_GLOBAL__N__7cc8d1ed_10_Dropout_cu_0e96ed3824fused_dropout_kernel_vecIN3c104HalfEfjLi1ELi2EbEEvNS_4cuda6detail10TensorInfoIKT_T1_EENS7_IS8_SA_EENS7_IT4_SA_EESA_T0_NS_15PhiloxCudaStateE --------------------------
	.section	.text._ZN2at6native43_GLOBAL__N__7cc8d1ed_10_Dropout_cu_0e96ed3824fused_dropout_kernel_vecIN3c104HalfEfjLi1ELi2EbEEvNS_4cuda6detail10TensorInfoIKT_T1_EENS7_IS8_SA_EENS7_IT4_SA_EESA_T0_NS_15PhiloxCudaStateE,"ax",@progbits
	.align	128
.text._ZN2at6native43_GLOBAL__N__7cc8d1ed_10_Dropout_cu_0e96ed3824fused_dropout_kernel_vecIN3c104HalfEfjLi1ELi2EbEEvNS_4cuda6detail10TensorInfoIKT_T1_EENS7_IS8_SA_EENS7_IT4_SA_EESA_T0_NS_15PhiloxCudaStateE:
        .type           _ZN2at6native43_GLOBAL__N__7cc8d1ed_10_Dropout_cu_0e96ed3824fused_dropout_kernel_vecIN3c104HalfEfjLi1ELi2EbEEvNS_4cuda6detail10TensorInfoIKT_T1_EENS7_IS8_SA_EENS7_IT4_SA_EESA_T0_NS_15PhiloxCudaStateE,@function
        .size           _ZN2at6native43_GLOBAL__N__7cc8d1ed_10_Dropout_cu_0e96ed3824fused_dropout_kernel_vecIN3c104HalfEfjLi1ELi2EbEEvNS_4cuda6detail10TensorInfoIKT_T1_EENS7_IS8_SA_EENS7_IT4_SA_EESA_T0_NS_15PhiloxCudaStateE,(.L_x_14260 - _ZN2at6native43_GLOBAL__N__7cc8d1ed_10_Dropout_cu_0e96ed3824fused_dropout_kernel_vecIN3c104HalfEfjLi1ELi2EbEEvNS_4cuda6detail10TensorInfoIKT_T1_EENS7_IS8_SA_EENS7_IT4_SA_EESA_T0_NS_15PhiloxCudaStateE)
        .other          _ZN2at6native43_GLOBAL__N__7cc8d1ed_10_Dropout_cu_0e96ed3824fused_dropout_kernel_vecIN3c104HalfEfjLi1ELi2EbEEvNS_4cuda6detail10TensorInfoIKT_T1_EENS7_IS8_SA_EENS7_IT4_SA_EESA_T0_NS_15PhiloxCudaStateE,@"STO_CUDA_ENTRY STV_DEFAULT"
_ZN2at6native43_GLOBAL__N__7cc8d1ed_10_Dropout_cu_0e96ed3824fused_dropout_kernel_vecIN3c104HalfEfjLi1ELi2EbEEvNS_4cuda6detail10TensorInfoIKT_T1_EENS7_IS8_SA_EENS7_IT4_SA_EESA_T0_NS_15PhiloxCudaStateE:
        /* <DEDUP_REMOVED lines=93> */
[----:B------:R-:W-:Y:S05]  /*05d0*/  CALL.REL.NOINC `($__internal_118_$__cuda_sm20_dblrcp_rn_slowpath_v3) ;  /* 0x0000000400e47944 */ /* 0x000fea0003c00000 */
.L_x_7024:
        /* <DEDUP_REMOVED lines=19> */
.L_x_7029:
        /* <DEDUP_REMOVED lines=13> */
.L_x_7026:
[----:B01--4-:R-:W-:Y:S05]  /*07e0*/  BSYNC.RECONVERGENT B0 ;  /* 0x0000000000007941 */ /* 0x013fea0003800200 */
.L_x_7025:
        /* <DEDUP_REMOVED lines=49> */
.L_x_7027:
[----:B------:R-:W-:Y:S01]  /*0b00*/  ISETP.NE.AND P0, PT, R40, 0x3, PT ;  /* 0x000000032800780c */ /* 0x000fe20003f05270 */
[----:B------:R-:W-:Y:S02]  /*0b10*/  IMAD.MOV.U32 R25, RZ, RZ, R28 ;  /* 0x000000ffff197224 */ /* 0x000fe400078e001c */
[----:B------:R-:W-:-:S10]  /*0b20*/  IMAD.MOV.U32 R24, RZ, RZ, R30 ;  /* 0x000000ffff187224 */ /* 0x000fd400078e001e */
[----:B------:R-:W-:Y:S01]  /*0b30*/  @P0 MOV R25, R39 ;  /* 0x0000002700190202 */ /* 0x000fe20000000f00 */
[----:B------:R-:W-:-:S07]  /*0b40*/  @P0 IMAD.MOV.U32 R24, RZ, RZ, R28 ;  /* 0x000000ffff180224 */ /* 0x000fce00078e001c */
.L_x_7028:
        /* <DEDUP_REMOVED lines=9> */
[C---:B------:R-:W-:Y:S02]  /*0be0*/  FSET.BF.LT.FTZ.AND R28, R24.reuse, UR5, PT ;  /* 0x00000005181c7c0a */ /* 0x040fe4000b811000 */
[----:B------:R-:W-:Y:S02]  /*0bf0*/  FSETP.GEU.FTZ.AND P1, PT, R24, UR5, PT ;  /* 0x0000000518007c0b */ /* 0x000fe4000bf3e000 */
[----:B------:R-:W-:Y:S02]  /*0c00*/  IADD3 R24, P2, PT, R37, UR8, RZ ;  /* 0x0000000825187c10 */ /* 0x000fe4000ff5e0ff */
[----:B------:R-:W-:-:S04]  /*0c10*/  FSETP.GEU.FTZ.AND P0, PT, R23, UR5, PT ;  /* 0x0000000517007c0b */ /* 0x000fc8000bf1e000 */
[----:B------:R-:W-:Y:S01]  /*0c20*/  SEL R23, RZ, 0x1, P0 ;  /* 0x00000001ff177807 */ /* 0x000fe20000000000 */
[--C-:B--2---:R-:W-:Y:S02]  /*0c30*/  HADD2.F32 R29, -RZ, R26.reuse.H0_H0 ;  /* 0x2000001aff1d7230 */ /* 0x104fe40000004100 */
[----:B------:R-:W-:-:S03]  /*0c40*/  HADD2.F32 R39, -RZ, R26.H1_H1 ;  /* 0x3000001aff277230 */ /* 0x000fc60000004100 */
[----:B------:R-:W-:Y:S02]  /*0c50*/  FMUL.FTZ R25, R25, R29 ;  /* 0x0000001d19197220 */ /* 0x000fe40000410000 */
[----:B------:R-:W-:Y:S01]  /*0c60*/  FMUL.FTZ R39, R28, R39 ;  /* 0x000000271c277220 */ /* 0x000fe20000410000 */
[----:B------:R-:W-:Y:S01]  /*0c70*/  SEL R28, RZ, 0x1, P1 ;  /* 0x00000001ff1c7807 */ /* 0x000fe20000800000 */
[C---:B------:R-:W-:Y:S02]  /*0c80*/  FMUL.FTZ R25, R38.reuse, R25 ;  /* 0x0000001926197220 */ /* 0x040fe40000410000 */
[----:B------:R-:W-:Y:S01]  /*0c90*/  FMUL.FTZ R26, R38, R39 ;  /* 0x00000027261a7220 */ /* 0x000fe20000410000 */
[----:B------:R-:W-:Y:S01]  /*0ca0*/  PRMT R23, R28, 0x7604, R23 ;  /* 0x000076041c177816 */ /* 0x000fe20000000017 */
[----:B------:R-:W-:-:S03]  /*0cb0*/  IMAD.HI.U32 R39, R43, -0x2daee0ad, RZ ;  /* 0xd2511f532b277827 */ /* 0x000fc600078e00ff */
[----:B------:R-:W-:Y:S01]  /*0cc0*/  F2FP.F16.F32.PACK_AB R29, R26, R25 ;  /* 0x000000191a1d723e */ /* 0x000fe200000000ff */
[----:B---3--:R-:W-:Y:S01]  /*0cd0*/  IMAD.WIDE.U32 R26, R37, 0x2, R20 ;  /* 0x00000002251a7825 */ /* 0x008fe200078e0014 */
[----:B------:R-:W-:Y:S02]  /*0ce0*/  IADD3.X R25, PT, PT, RZ, UR9, RZ, P2, !PT ;  /* 0x00000009ff197c10 */ /* 0x000fe400097fe4ff */
[----:B------:R-:W-:Y:S01]  /*0cf0*/  LOP3.LUT R39, R22, R39, RZ, 0x3c, !PT ;  /* 0x0000002716277212 */ /* 0x000fe200078e3cff */
[----:B------:R-:W-:Y:S01]  /*0d00*/  IMAD R37, R44, 0x2, R37 ;  /* 0x000000022c257824 */ /* 0x000fe200078e0225 */
[----:B------:R2:W-:Y:S04]  /*0d10*/  STG.E desc[UR6][R26.64], R29 ;  /* 0x0000001d1a007986 */ /* 0x0005e8000c101906 */
[----:B------:R-:W-:Y:S01]  /*0d20*/  ISETP.GE.U32.AND P0, PT, R37, UR10, PT ;  /* 0x0000000a25007c0c */ /* 0x000fe2000bf06070 */
[----:B------:R2:W-:Y:S01]  /*0d30*/  STG.E.U16 desc[UR6][R24.64], R23 ;  /* 0x0000001718007986 */ /* 0x0005e2000c101506 */
[----:B------:R-:W-:Y:S11]  /*0d40*/  BAR.SYNC.DEFER_BLOCKING 0x0 ;  /* 0x0000000000007b1d */ /* 0x000ff60000010000 */
[----:B--2---:R-:W-:Y:S05]  /*0d50*/  @!P0 BRA `(.L_x_7029) ;  /* 0xfffffff8006c8947 */ /* 0x004fea000383ffff */
[----:B------:R-:W-:Y:S05]  /*0d60*/  EXIT ;  /* 0x000000000000794d */ /* 0x000fea0003800000 */
        .weak           $__internal_118_$__cuda_sm20_dblrcp_rn_slowpath_v3
        .type           $__internal_118_$__cuda_sm20_dblrcp_rn_slowpath_v3,@function
        .size           $__internal_118_$__cuda_sm20_dblrcp_rn_slowpath_v3,(.L_x_14260 - $__internal_118_$__cuda_sm20_dblrcp_rn_slowpath_v3)
$__internal_118_$__cuda_sm20_dblrcp_rn_slowpath_v3:
        /* <DEDUP_REMOVED lines=25> */
.L_x_7032:
        /* <DEDUP_REMOVED lines=9> */
.L_x_7030:
[----:B------:R-:W-:Y:S02]  /*0f90*/  LOP3.LUT R19, R29, 0x80000, RZ, 0xfc, !PT ;  /* 0x000800001d137812 */ /* 0x000fe400078efcff */
[----:B------:R-:W-:-:S07]  /*0fa0*/  MOV R18, R28 ;  /* 0x0000001c00127202 */ /* 0x000fce0000000f00 */
.L_x_7031:
[----:B------:R-:W-:Y:S01]  /*0fb0*/  IMAD.MOV.U32 R26, RZ, RZ, R18 ;  /* 0x000000ffff1a7224 */ /* 0x000fe200078e0012 */
[----:B------:R-:W-:Y:S01]  /*0fc0*/  MOV R27, R19 ;  /* 0x00000013001b7202 */ /* 0x000fe20000000f00 */
[----:B------:R-:W-:Y:S01]  /*0fd0*/  IMAD.MOV.U32 R18, RZ, RZ, R30 ;  /* 0x000000ffff127224 */ /* 0x000fe200078e001e */
[----:B------:R-:W-:-:S04]  /*0fe0*/  MOV R19, 0x0 ;  /* 0x0000000000137802 */ /* 0x000fc80000000f00 */
[----:B------:R-:W-:Y:S05]  /*0ff0*/  RET.REL.NODEC R18 `(_ZN2at6native43_GLOBAL__N__7cc8d1ed_10_Dropout_cu_0e96ed3824fused_dropout_kernel_vecIN3c104HalfEfjLi1ELi2EbEEvNS_4cuda6detail10TensorInfoIKT_T1_EENS7_IS8_SA_EENS7_IT4_SA_EESA_T0_NS_15PhiloxCudaStateE) ;  /* 0xfffffff012007950 */ /* 0x000fea0003c3ffff */
.L_x_7033:
        /* <DEDUP_REMOVED lines=16> */
.L_x_14260:


//--------------------- .text._ZN2at6native43_GLOBAL__N__7cc8d1ed_10_Dropout_cu_0e96ed3824fused_dropout_kernel_vecIN3c104HalfEfjLi1ELi4EbEEvNS_4cuda6detail10TensorInfoIKT_T1_EENS7_IS8_SA_EENS7_IT4_SA_EESA_T0_NS_15PhiloxCudaStateE --------------------------
	.section	.text._ZN2at6native43_GLOBAL__N__7cc8d1ed_10_Dropout_cu_0e96ed3824fused_dropout_kernel_vecIN3c104HalfEfjLi1ELi4EbEEvNS_4cuda6detail10TensorInfoIKT_T1_EENS7_IS8_SA_EENS7_IT4_SA_EESA_T0_NS_15PhiloxCudaStateE,"ax",@progbits
	.align	128
.text._ZN2at6native43_GLOBAL__N__7cc8d1ed_10_Dropout_cu_0e96ed3824fused_dropout_kernel_vecIN3c104HalfEfjLi1ELi4EbEEvNS_4cuda6detail10TensorInfoIKT_T1_EENS7_IS8_SA_EENS7_IT4_SA_EESA_T0_NS_15PhiloxCudaStateE:
        .type           _ZN2at6native43_GLOBAL__N__7cc8d1ed_10_Dropout_cu_0e96ed3824fused_dropout_kernel_vecIN3c104HalfEfjLi1ELi4EbEEvNS_4cuda6detail10TensorInfoIKT_T1_EENS7_IS8_SA_EENS7_IT4_SA_EESA_T0_NS_15PhiloxCudaStateE,@function
        .size           _ZN2at6native43_GLOBAL__N__7cc8d1ed_10_Dropout_cu_0e96ed3824fused_dropout_kernel_vecIN3c104HalfEfjLi1ELi4EbEEvNS_4cuda6detail10TensorInfoIKT_T1_EENS7_IS8_SA_EENS7_IT4_SA_EESA_T0_NS_15PhiloxCudaStateE,(.L_x_14262 - _ZN2at6native43_GLOBAL__N__7cc8d1ed_10_Dropout_cu_0e96ed3824fused_dropout_kernel_vecIN3c104HalfEfjLi1ELi4EbEEvNS_4cuda6detail10TensorInfoIKT_T1_EENS7_IS8_SA_EENS7_IT4_SA_EESA_T0_NS_15PhiloxCudaStateE)
        .other          _ZN2at6native43_GLOBAL__N__7cc8d1ed_10_Dropout_cu_0e96ed3824fused_dropout_kernel_vecIN3c104HalfEfjLi1ELi4EbEEvNS_4cuda6detail10TensorInfoIKT_T1_EENS7_IS8_SA_EENS7_IT4_SA_EESA_T0_NS_15PhiloxCudaStateE,@"STO_CUDA_ENTRY STV_DEFAULT"
_ZN2at6native43_GLOBAL__N__7cc8d1ed_10_Dropout_cu_0e96ed3824fused_dropout_kernel_vecIN3c104HalfEfjLi1ELi4EbEEvNS_4cuda6detail10TensorInfoIKT_T1_EENS7_IS8_SA_EENS7_IT4_SA_EESA_T0_NS_15PhiloxCudaStateE:
        /* <DEDUP_REMOVED lines=34> */
[----:B------:R-:W-:Y:S01]  /*0220*/  IMAD.WIDE.U32 R2, R2, -0x2daee0ad, RZ ;  /* 0xd2511f5302027825 */ /* 0x000fe200078e00ff */
[----:B------:R-:W-:-:S02]  /*0230*/  IADD3 R33, PT, PT, R18, 0x78dde6e4, RZ ;  /* 0x78dde6e412217810 */ /* 0x000fc40007ffe0ff */
        /* <DEDUP_REMOVED lines=57> */
[----:B------:R-:W-:Y:S01]  /*05d0*/  LOP3.LUT R7, R14, R4, R11, 0x96, !PT ;  /* 0x000000040e077212 */ /* 0x000fe200078e960b */
[----:B------:R-:W-:Y:S01]  /*05e0*/  VIADD R9, R19, 0x96a522ad ;  /* 0x96a522ad13097836 */ /* 0x000fe20000000000 */
[----:B------:R-:W-:Y:S01]  /*05f0*/  MOV R11, R20 ;  /* 0x00000014000b7202 */ /* 0x000fe20000000f00 */
[----:B------:R-:W-:Y:S01]  /*0600*/  IMAD.MOV.U32 R8, RZ, RZ, R5 ;  /* 0x000000ffff087224 */ /* 0x000fe200078e0005 */
[----:B------:R-:W-:Y:S06]  /*0610*/  @P0 BRA `(.L_x_7034) ;  /* 0x0000000000180947 */ /* 0x000fec0003800000 */
[----:B------:R-:W-:Y:S02]  /*0620*/  LOP3.LUT R4, R3, 0x7fffffff, RZ, 0xc0, !PT ;  /* 0x7fffffff03047812 */ /* 0x000fe400078ec0ff */
[----:B------:R-:W-:Y:S02]  /*0630*/  MOV R42, 0x660 ;  /* 0x00000660002a7802 */ /* 0x000fe40000000f00 */
[----:B------:R-:W-:-:S07]  /*0640*/  IADD3 R4, PT, PT, R4, -0x100000, RZ ;  /* 0xfff0000004047810 */ /* 0x000fce0007ffe0ff */
[----:B------:R-:W-:Y:S05]  /*0650*/  CALL.REL.NOINC `($__internal_119_$__cuda_sm20_dblrcp_rn_slowpath_v3) ;  /* 0x00000008004c7944 */ /* 0x000fea0003c00000 */
[----:B------:R-:W-:Y:S02]  /*0660*/  IMAD.MOV.U32 R42, RZ, RZ, R4 ;  /* 0x000000ffff2a7224 */ /* 0x000fe400078e0004 */
[----:B------:R-:W-:-:S07]  /*0670*/  IMAD.MOV.U32 R43, RZ, RZ, R5 ;  /* 0x000000ffff2b7224 */ /* 0x000fce00078e0005 */
.L_x_7034:
        /* <DEDUP_REMOVED lines=16> */
.L_x_7039:
[----:B------:R-:W-:Y:S01]  /*0780*/  VIADD R12, R12, 0x1 ;  /* 0x000000010c0c7836 */ /* 0x000fe20000000000 */
[----:B------:R-:W-:Y:S03]  /*0790*/  BSSY.RECONVERGENT B0, `(.L_x_7035) ;  /* 0x000000c000007945 */ /* 0x000fe60003800200 */
[C---:B------:R-:W-:Y:S01]  /*07a0*/  IMAD.WIDE.U32 R44, R12.reuse, -0x2daee0ad, RZ ;  /* 0xd2511f530c2c7825 */ /* 0x040fe200078e00ff */
[----:B------:R-:W-:-:S13]  /*07b0*/  ISETP.NE.AND P0, PT, R12, RZ, PT ;  /* 0x000000ff0c00720c */ /* 0x000fda0003f05270 */
[----:B--2---:R-:W-:Y:S05]  /*07c0*/  @P0 BRA `(.L_x_7036) ;  /* 0x0000000000200947 */ /* 0x004fea0003800000 */
        /* <DEDUP_REMOVED lines=8> */
.L_x_7036:
[----:B01--4-:R-:W-:Y:S05]  /*0850*/  BSYNC.RECONVERGENT B0 ;  /* 0x0000000000007941 */ /* 0x013fea0003800200 */
.L_x_7035:
        /* <DEDUP_REMOVED lines=44> */
[----:B------:R-:W-:Y:S01]  /*0b20*/  IMAD.MOV.U32 R6, RZ, RZ, R26 ;  /* 0x000000ffff067224 */ /* 0x000fe200078e001a */
        /* <DEDUP_REMOVED lines=10> */
.L_x_7037:
        /* <DEDUP_REMOVED lines=9> */
.L_x_7038:
[----:B------:R-:W-:-:S06]  /*0c60*/  IMAD.WIDE.U32 R24, R11, 0x2, R20 ;  /* 0x000000020b187825 */ /* 0x000fcc00078e0014 */
[----:B------:R-:W2:Y:S01]  /*0c70*/  LDG.E.64 R24, desc[UR6][R24.64] ;  /* 0x0000000618187981 */ /* 0x000ea2000c1e1b00 */
[----:B------:R-:W-:Y:S01]  /*0c80*/  I2FP.F32.U32 R44, R41 ;  /* 0x00000029002c7245 */ /* 0x000fe20000201000 */
[----:B------:R-:W-:Y:S01]  /*0c90*/  HFMA2 R41, -RZ, RZ, 0.1171875, 0 ;  /* 0x2f800000ff297431 */ /* 0x000fe200000001ff */
[----:B------:R-:W-:Y:S01]  /*0ca0*/  I2FP.F32.U32 R42, R42 ;  /* 0x0000002a002a7245 */ /* 0x000fe20000201000 */
[----:B------:R-:W-:Y:S05]  /*0cb0*/  WARPSYNC.ALL ;  /* 0x0000000000007948 */ /* 0x000fea0003800000 */
[----:B------:R-:W-:Y:S02]  /*0cc0*/  I2FP.F32.U32 R26, R26 ;  /* 0x0000001a001a7245 */ /* 0x000fe40000201000 */
[----:B------:R-:W-:Y:S01]  /*0cd0*/  I2FP.F32.U32 R27, R27 ;  /* 0x0000001b001b7245 */ /* 0x000fe20000201000 */
[-C--:B------:R-:W-:Y:S01]  /*0ce0*/  FFMA.FTZ R42, R42, R41.reuse, 1.1641532182693481445e-10 ;  /* 0x2f0000002a2a7423 */ /* 0x080fe20000010029 */
[-C--:B------:R-:W-:Y:S01]  /*0cf0*/  FFMA.FTZ R44, R44, R41.reuse, 1.1641532182693481445e-10 ;  /* 0x2f0000002c2c7423 */ /* 0x080fe20000010029 */
[----:B------:R-:W-:-:S02]  /*0d00*/  FFMA.FTZ R26, R26, R41, 1.1641532182693481445e-10 ;  /* 0x2f0000001a1a7423 */ /* 0x000fc40000010029 */
[----:B------:R-:W-:Y:S01]  /*0d10*/  FFMA.FTZ R27, R27, R41, 1.1641532182693481445e-10 ;  /* 0x2f0000001b1b7423 */ /* 0x000fe20000010029 */
[C---:B------:R-:W-:Y:S02]  /*0d20*/  FSETP.GEU.FTZ.AND P2, PT, R42.reuse, UR5, PT ;  /* 0x000000052a007c0b */ /* 0x040fe4000bf5e000 */
[----:B------:R-:W-:Y:S02]  /*0d30*/  FSET.BF.LT.FTZ.AND R45, R42, UR5, PT ;  /* 0x000000052a2d7c0a */ /* 0x000fe4000b811000 */
[----:B------:R-:W-:Y:S02]  /*0d40*/  FSET.BF.LT.FTZ.AND R42, R26, UR5, PT ;  /* 0x000000051a2a7c0a */ /* 0x000fe4000b811000 */
[C---:B------:R-:W-:Y:S02]  /*0d50*/  FSETP.GEU.FTZ.AND P0, PT, R44.reuse, UR5, PT ;  /* 0x000000052c007c0b */ /* 0x040fe4000bf1e000 */
[----:B------:R-:W-:Y:S02]  /*0d60*/  FSET.BF.LT.FTZ.AND R44, R44, UR5, PT ;  /* 0x000000052c2c7c0a */ /* 0x000fe4000b811000 */
[----:B------:R-:W-:-:S02]  /*0d70*/  FSETP.GEU.FTZ.AND P1, PT, R27, UR5, PT ;  /* 0x000000051b007c0b */ /* 0x000fc4000bf3e000 */
[----:B------:R-:W-:Y:S02]  /*0d80*/  FSETP.GEU.FTZ.AND P3, PT, R26, UR5, PT ;  /* 0x000000051a007c0b */ /* 0x000fe4000bf7e000 */
[----:B------:R-:W-:Y:S01]  /*0d90*/  FSET.BF.LT.FTZ.AND R27, R27, UR5, PT ;  /* 0x000000051b1b7c0a */ /* 0x000fe2000b811000 */
[--C-:B--2---:R-:W-:Y:S02]  /*0da0*/  HADD2.F32 R43, -RZ, R25.reuse.H0_H0 ;  /* 0x20000019ff2b7230 */ /* 0x104fe40000004100 */
[----:B------:R-:W-:Y:S02]  /*0db0*/  HADD2.F32 R25, -RZ, R25.H1_H1 ;  /* 0x30000019ff197230 */ /* 0x000fe40000004100 */
[--C-:B------:R-:W-:Y:S02]  /*0dc0*/  HADD2.F32 R41, -RZ, R24.reuse.H0_H0 ;  /* 0x20000018ff297230 */ /* 0x100fe40000004100 */
[----:B------:R-:W-:Y:S01]  /*0dd0*/  FMUL.FTZ R26, R45, R43 ;  /* 0x0000002b2d1a7220 */ /* 0x000fe20000410000 */
[----:B------:R-:W-:-:S02]  /*0de0*/  HADD2.F32 R24, -RZ, R24.H1_H1 ;  /* 0x30000018ff187230 */ /* 0x000fc40000004100 */
[----:B------:R-:W-:Y:S01]  /*0df0*/  FMUL.FTZ R42, R42, R25 ;  /* 0x000000192a2a7220 */ /* 0x000fe20000410000 */
[----:B------:R-:W-:Y:S01]  /*0e00*/  SEL R25, RZ, 0x1, P1 ;  /* 0x00000001ff197807 */ /* 0x000fe20000800000 */
[----:B------:R-:W-:Y:S01]  /*0e10*/  FMUL.FTZ R44, R44, R41 ;  /* 0x000000292c2c7220 */ /* 0x000fe20000410000 */
[----:B------:R-:W-:Y:S01]  /*0e20*/  SEL R41, RZ, 0x1, P0 ;  /* 0x00000001ff297807 */ /* 0x000fe20000000000 */
[C---:B------:R-:W-:Y:S01]  /*0e30*/  FMUL.FTZ R26, R5.reuse, R26 ;  /* 0x0000001a051a7220 */ /* 0x040fe20000410000 */
[----:B------:R-:W-:Y:S01]  /*0e40*/  FMUL.FTZ R42, R5, R42 ;  /* 0x0000002a052a7220 */ /* 0x000fe20000410000 */
[----:B------:R-:W-:Y:S01]  /*0e50*/  FMUL.FTZ R24, R27, R24 ;  /* 0x000000181b187220 */ /* 0x000fe20000410000 */
[----:B------:R-:W-:Y:S01]  /*0e60*/  SEL R27, RZ, 0x1, P3 ;  /* 0x00000001ff1b7807 */ /* 0x000fe20001800000 */
[C---:B------:R-:W-:Y:S01]  /*0e70*/  FMUL.FTZ R44, R5.reuse, R44 ;  /* 0x0000002c052c7220 */ /* 0x040fe20000410000 */
[----:B------:R-:W-:Y:S01]  /*0e80*/  SEL R43, RZ, 0x1, P2 ;  /* 0x00000001ff2b7807 */ /* 0x000fe20001000000 */
[----:B------:R-:W-:Y:S01]  /*0e90*/  FMUL.FTZ R45, R5, R24 ;  /* 0x00000018052d7220 */ /* 0x000fe20000410000 */
[----:B------:R-:W-:-:S02]  /*0ea0*/  PRMT R41, R41, 0x3340, R25 ;  /* 0x0000334029297816 */ /* 0x000fc40000000019 */
[----:B------:R-:W-:Y:S02]  /*0eb0*/  F2FP.F16.F32.PACK_AB R25, R42, R26 ;  /* 0x0000001a2a19723e */ /* 0x000fe400000000ff */
[----:B------:R-:W-:Y:S01]  /*0ec0*/  PRMT R27, R43, 0x3340, R27 ;  /* 0x000033402b1b7816 */ /* 0x000fe2000000001b */
[C---:B---3--:R-:W-:Y:S01]  /*0ed0*/  IMAD.WIDE.U32 R42, R11.reuse, 0x2, R22 ;  /* 0x000000020b2a7825 */ /* 0x048fe200078e0016 */
[----:B------:R-:W-:Y:S02]  /*0ee0*/  IADD3 R26, P0, PT, R11, UR8, RZ ;  /* 0x000000080b1a7c10 */ /* 0x000fe4000ff1e0ff */
[----:B------:R-:W-:Y:S02]  /*0ef0*/  LEA R11, R0, R11, 0x2 ;  /* 0x0000000b000b7211 */ /* 0x000fe400078e10ff */
[----:B------:R-:W-:Y:S01]  /*0f00*/  PRMT R41, R41, 0x5410, R27 ;  /* 0x0000541029297816 */ /* 0x000fe2000000001b */
[----:B------:R-:W-:Y:S01]  /*0f10*/  IMAD.X R27, RZ, RZ, UR9, P0 ;  /* 0x00000009ff1b7e24 */ /* 0x000fe200080e06ff */
[----:B------:R-:W-:-:S02]  /*0f20*/  ISETP.GE.U32.AND P0, PT, R11, UR10, PT ;  /* 0x0000000a0b007c0c */ /* 0x000fc4000bf06070 */
[----:B------:R-:W-:-:S05]  /*0f30*/  F2FP.F16.F32.PACK_AB R24, R45, R44 ;  /* 0x0000002c2d18723e */ /* 0x000fca00000000ff */
[----:B------:R2:W-:Y:S04]  /*0f40*/  STG.E.64 desc[UR6][R42.64], R24 ;  /* 0x000000182a007986 */ /* 0x0005e8000c101b06 */
[----:B------:R2:W-:Y:S01]  /*0f50*/  STG.E desc[UR6][R26.64], R41 ;  /* 0x000000291a007986 */ /* 0x0005e2000c101906 */
[----:B------:R-:W-:Y:S06]  /*0f60*/  BAR.SYNC.DEFER_BLOCKING 0x0 ;  /* 0x0000000000007b1d */ /* 0x000fec0000010000 */
[----:B------:R-:W-:Y:S05]  /*0f70*/  @!P0 BRA `(.L_x_7039) ;  /* 0xfffffff800008947 */ /* 0x000fea000383ffff */
[----:B------:R-:W-:Y:S05]  /*0f80*/  EXIT ;  /* 0x000000000000794d */ /* 0x000fea0003800000 */
        .weak           $__internal_119_$__cuda_sm20_dblrcp_rn_slowpath_v3
        .type           $__internal_119_$__cuda_sm20_dblrcp_rn_slowpath_v3,@function
        .size           $__internal_119_$__cuda_sm20_dblrcp_rn_slowpath_v3,(.L_x_14262 - $__internal_119_$__cuda_sm20_dblrcp_rn_slowpath_v3)
$__internal_119_$__cuda_sm20_dblrcp_rn_slowpath_v3:
        /* <DEDUP_REMOVED lines=25> */
.L_x_7042:
        /* <DEDUP_REMOVED lines=9> */
.L_x_7040:
[----:B------:R-:W-:Y:S01]  /*11b0*/  LOP3.LUT R3, R23, 0x80000, RZ, 0xfc, !PT ;  /* 0x0008000017037812 */ /* 0x000fe200078efcff */
[----:B------:R-:W-:-:S07]  /*11c0*/  IMAD.MOV.U32 R2, RZ, RZ, R22 ;  /* 0x000000ffff027224 */ /* 0x000fce00078e0016 */
.L_x_7041:
[----:B------:R-:W-:Y:S01]  /*11d0*/  MOV R43, 0x0 ;  /* 0x00000000002b7802 */ /* 0x000fe20000000f00 */
[----:B------:R-:W-:Y:S01]  /*11e0*/  IMAD.MOV.U32 R5, RZ, RZ, R3 ;  /* 0x000000ffff057224 */ /* 0x000fe200078e0003 */
[----:B------:R-:W-:Y:S02]  /*11f0*/  MOV R4, R2 ;  /* 0x0000000200047202 */ /* 0x000fe40000000f00 */
[----:B------:R-:W-:Y:S05]  /*1200*/  RET.REL.NODEC R42 `(_ZN2at6native43_GLOBAL__N__7cc8d1ed_10_Dropout_cu_0e96ed3824fused_dropout_kernel_vecIN3c104HalfEfjLi1ELi4EbEEvNS_4cuda6detail10TensorInfoIKT_T1_EENS7_IS8_SA_EENS7_IT4_SA_EESA_T0_NS_15PhiloxCudaStateE) ;  /* 0xffffffec2a7c7950 */ /* 0x000fea0003c3ffff */
.L_x_7043:
        /* <DEDUP_REMOVED lines=15> */
.L_x_14262:


//--------------------- .text._ZN2at6native43_GLOBAL__N__7cc8d1ed_10_Dropout_cu_0e96ed3824fused_dropout_kernel_vecIN3c104HalfEfjLi1ELi8EbEEvNS_4cuda6detail10TensorInfoIKT_T1_EENS7_IS8_SA_EENS7_IT4_SA_EESA_T0_NS_15PhiloxCudaStateE --------------------------
	.section	.text._ZN2at6native43_GLOBAL__N__7cc8d1ed_10_Dropout_cu_0e96ed3824fused_dropout_kernel_vecIN3c104HalfEfjLi1ELi8EbEEvNS_4cuda6detail10TensorInfoIKT_T1_EENS7_IS8_SA_EENS7_IT4_SA_EESA_T0_NS_15PhiloxCudaStateE,"ax",@progbits
	.align	128
.text._ZN2at6native43_GLOBAL__N__7cc8d1ed_10_Dropout_cu_0e96ed3824fused_dropout_kernel_vecIN3c104HalfEfjLi1ELi8EbEEvNS_4cuda6detail10TensorInfoIKT_T1_EENS7_IS8_SA_EENS7_IT4_SA_EESA_T0_NS_15PhiloxCudaStateE:
        .type           _ZN2at6native43_GLOBAL__N__7cc8d1ed_10_Dropout_cu_0e96ed3824fused_dropout_kernel_vecIN3c104HalfEfjLi1ELi8EbEEvNS_4cuda6detail10TensorInfoIKT_T1_EENS7_IS8_SA_EENS7_IT4_SA_EESA_T0_NS_15PhiloxCudaStateE,@function
        .size           _ZN2at6native43_GLOBAL__N__7cc8d1ed_10_Dropout_cu_0e96ed3824fused_dropout_kernel_vecIN3c104HalfEfjLi1ELi8EbEEvNS_4cuda6detail10TensorInfoIKT_T1_EENS7_IS8_SA_EENS7_IT4_SA_EESA_T0_NS_15PhiloxCudaStateE,(.L_x_14264 - _ZN2at6native43_GLOBAL__N__7cc8d1ed_10_Dropout_cu_0e96ed3824fused_dropout_kernel_vecIN3c104HalfEfjLi1ELi8EbEEvNS_4cuda6detail10TensorInfoIKT_T1_EENS7_IS8_SA_EENS7_IT4_SA_EESA_T0_NS_15PhiloxCudaStateE)
        .other          _ZN2at6native43_GLOBAL__N__7cc8d1ed_10_Dropout_cu_0e96ed3824fused_dropout_kernel_vecIN3c104HalfEfjLi1ELi8EbEEvNS_4cuda6detail10TensorInfoIKT_T1_EENS7_IS8_SA_EENS7_IT4_SA_EESA_T0_NS_15PhiloxCudaStateE,@"STO_CUDA_ENTRY STV_DEFAULT"
_ZN2at6native43_GLOBAL__N__7cc8d1ed_10_Dropout_cu_0e96ed3824fused_dropout_kernel_vecIN3c104HalfEfjLi1ELi8EbEEvNS_4cuda6detail10TensorInfoIKT_T1_EENS7_IS8_SA_EENS7_IT4_SA_EESA_T0_NS_15PhiloxCudaStateE:
        /* <DEDUP_REMOVED lines=20> */
[----:B------:R-:W-:-:S05]  /*0140*/  IMAD.SHL.U32 R39, R34, 0x8, RZ ;  /* 0x0000000822277824 */ /* 0x000fca00078e00ff */
[----:B0-----:R-:W-:Y:S02]  /*0150*/  ISETP.GE.U32.AND P1, PT, R39, UR5, PT ;  /* 0x0000000527007c0c */ /* 0x001fe4000bf26070 */
[----:B--2---:R-:W-:Y:S01]  /*0160*/  @P0 IADD3 R0, P2, PT, R2, R7, RZ ;  /* 0x0000000702000210 */ /* 0x004fe20007f5e0ff */
[----:B------:R-:W-:-:S03]  /*0170*/  IMAD.WIDE.U32 R6, R34, -0x326172a9, RZ ;  /* 0xcd9e8d5722067825 */ /* 0x000fc600078e00ff */
        /* <DEDUP_REMOVED lines=9> */
[C---:B------:R-:W-:Y:S01]  /*0210*/  VIADD R3, R24.reuse, 0x9e3779b9 ;  /* 0x9e3779b918037836 */ /* 0x040fe20000000000 */
[----:B------:R-:W-:Y:S01]  /*0220*/  IADD3 R7, PT, PT, R24, -0x255992d5, RZ ;  /* 0xdaa66d2b18077810 */ /* 0x000fe20007ffe0ff */
        /* <DEDUP_REMOVED lines=32> */
[----:B------:R-:W-:Y:S01]  /*0430*/  IMAD.WIDE.U32 R12, R13, -0x326172a9, RZ ;  /* 0xcd9e8d570d0c7825 */ /* 0x000fe200078e00ff */
[----:B------:R-:W-:Y:S02]  /*0440*/  IADD3 R19, PT, PT, R24, 0x5384540f, RZ ;  /* 0x5384540f18137810 */ /* 0x000fe40007ffe0ff */
[----:B------:R-:W-:Y:S01]  /*0450*/  FSETP.GEU.AND P0, PT, |R28|, 5.8789094863358348022e-39, PT ;  /* 0x004004021c00780b */ /* 0x000fe20003f0e200 */
[----:B------:R-:W-:Y:S01]  /*0460*/  IMAD.WIDE.U32 R20, R20, -0x2daee0ad, RZ ;  /* 0xd2511f5314147825 */ /* 0x000fe200078e00ff */
[----:B0-----:R-:W-:Y:S01]  /*0470*/  DFMA R26, -R14, R28, 1 ;  /* 0x3ff000000e1a742b */ /* 0x001fe2000000011c */
[----:B------:R-:W-:-:S02]  /*0480*/  LOP3.LUT R40, R16, R22, R13, 0x96, !PT ;  /* 0x0000001610287212 */ /* 0x000fc400078e960d */
[----:B------:R-:W-:-:S03]  /*0490*/  VIADD R17, R25, 0x646e171e ;  /* 0x646e171e19117836 */ /* 0x000fc60000000000 */
[----:B------:R-:W-:Y:S02]  /*04a0*/  IMAD.WIDE.U32 R40, R40, -0x2daee0ad, RZ ;  /* 0xd2511f5328287825 */ /* 0x000fe400078e00ff */
[----:B------:R-:W-:Y:S01]  /*04b0*/  LOP3.LUT R22, R17, R18, R21, 0x96, !PT ;  /* 0x0000001211167212 */ /* 0x000fe200078e9615 */
[----:B------:R-:W-:Y:S01]  /*04c0*/  DFMA R26, R26, R26, R26 ;  /* 0x0000001a1a1a722b */ /* 0x000fe2000000001a */
[----:B------:R-:W-:-:S03]  /*04d0*/  VIADD R18, R25, 0x1fd5c5a3 ;  /* 0x1fd5c5a319127836 */ /* 0x000fc60000000000 */
[----:B------:R-:W-:Y:S02]  /*04e0*/  IMAD.WIDE.U32 R22, R22, -0x326172a9, RZ ;  /* 0xcd9e8d5716167825 */ /* 0x000fe400078e00ff */
[----:B------:R-:W-:Y:S02]  /*04f0*/  LOP3.LUT R21, R18, R20, R41, 0x96, !PT ;  /* 0x0000001412157212 */ /* 0x000fe400078e9629 */
[----:B------:R-:W-:Y:S01]  /*0500*/  VIADD R20, R24, 0xf1bbcdc8 ;  /* 0xf1bbcdc818147836 */ /* 0x000fe20000000000 */
[----:B------:R-:W-:Y:S01]  /*0510*/  LOP3.LUT R32, R19, R12, R23, 0x96, !PT ;  /* 0x0000000c13207212 */ /* 0x000fe200078e9617 */
[----:B------:R-:W-:Y:S01]  /*0520*/  DFMA R12, R28, R26, R28 ;  /* 0x0000001a1c0c722b */ /* 0x000fe2000000001c */
[----:B------:R-:W-:Y:S02]  /*0530*/  VIADD R41, R25, 0x96a522ad ;  /* 0x96a522ad19297836 */ /* 0x000fe40000000000 */
        /* <DEDUP_REMOVED lines=11> */
[----:B------:R-:W-:Y:S01]  /*05f0*/  LOP3.LUT R23, R0, 0x3, RZ, 0xc0, !PT ;  /* 0x0000000300177812 */ /* 0x000fe200078ec0ff */
[----:B------:R-:W-:-:S05]  /*0600*/  IMAD.HI.U32 R29, R40, -0x326172a9, RZ ;  /* 0xcd9e8d57281d7827 */ /* 0x000fca00078e00ff */
[----:B------:R-:W-:-:S04]  /*0610*/  LOP3.LUT R29, R22, R26, R29, 0x96, !PT ;  /* 0x0000001a161d7212 */ /* 0x000fc800078e961d */
[----:B------:R-:W-:Y:S01]  /*0620*/  MOV R0, R29 ;  /* 0x0000001d00007202 */ /* 0x000fe20000000f00 */
[----:B------:R-:W-:Y:S06]  /*0630*/  @P0 BRA `(.L_x_7044) ;  /* 0x0000000000180947 */ /* 0x000fec0003800000 */
[----:B------:R-:W-:Y:S02]  /*0640*/  LOP3.LUT R12, R15, 0x7fffffff, RZ, 0xc0, !PT ;  /* 0x7fffffff0f0c7812 */ /* 0x000fe400078ec0ff */
[----:B------:R-:W-:-:S03]  /*0650*/  MOV R30, 0x680 ;  /* 0x00000680001e7802 */ /* 0x000fc60000000f00 */
[----:B------:R-:W-:-:S07]  /*0660*/  VIADD R31, R12, 0xfff00000 ;  /* 0xfff000000c1f7836 */ /* 0x000fce0000000000 */
[----:B------:R-:W-:Y:S05]  /*0670*/  CALL.REL.NOINC `($__internal_120_$__cuda_sm20_dblrcp_rn_slowpath_v3) ;  /* 0x0000000c00fc7944 */ /* 0x000fea0003c00000 */
[----:B------:R-:W-:Y:S01]  /*0680*/  IMAD.MOV.U32 R12, RZ, RZ, R14 ;  /* 0x000000ffff0c7224 */ /* 0x000fe200078e000e */
[----:B------:R-:W-:-:S07]  /*0690*/  MOV R13, R15 ;  /* 0x0000000f000d7202 */ /* 0x000fce0000000f00 */
.L_x_7044:
[----:B------:R-:W0:Y:S01]  /*06a0*/  LDC.64 R26, c[0x0][0x380] ;  /* 0x0000e000ff1a7b82 */ /* 0x000e220000000a00 */
[----:B------:R-:W1:Y:S01]  /*06b0*/  LDCU UR4, c[0x0][0x370] ;  /* 0x00006e00ff0477ac */ /* 0x000e620008000800 */
[----:B------:R-:W2:Y:S01]  /*06c0*/  F2F.F32.F64 R36, R12 ;  /* 0x0000000c00247310 */ /* 0x000ea20000301000 */
[----:B------:R-:W-:Y:S01]  /*06d0*/  IMAD R40, R40, -0x326172a9, RZ ;  /* 0xcd9e8d5728287824 */ /* 0x000fe200078e02ff */
[----:B------:R-:W-:Y:S01]  /*06e0*/  LOP3.LUT R32, R32, R41, RZ, 0x3c, !PT ;  /* 0x0000002920207212 */ /* 0x000fe200078e3cff */
[----:B------:R-:W-:Y:S01]  /*06f0*/  UMOV UR8, 0xf0000000 ;  /* 0xf000000000087882 */ /* 0x000fe20000000000 */
[----:B------:R-:W-:Y:S01]  /*0700*/  UMOV UR9, 0x380fffff ;  /* 0x380fffff00097882 */ /* 0x000fe20000000000 */
[----:B------:R-:W-:Y:S01]  /*0710*/  IMAD.MOV.U32 R43, RZ, RZ, RZ ;  /* 0x000000ffff2b7224 */ /* 0x000fe200078e00ff */
[----:B------:R-:W3:Y:S01]  /*0720*/  LDC.64 R28, c[0x0][0x458] ;  /* 0x00011600ff1c7b82 */ /* 0x000ee20000000a00 */
[----:B------:R-:W-:Y:S01]  /*0730*/  DSETP.GEU.AND P0, PT, |R12|, UR8, PT ;  /* 0x000000080c007e2a */ /* 0x000fe2000bf0e200 */
[----:B------:R-:W4:Y:S01]  /*0740*/  LDCU UR5, c[0x0][0x60c] ;  /* 0x0000c180ff0577ac */ /* 0x000f220008000800 */
[----:B------:R-:W0:Y:S01]  /*0750*/  LDCU UR10, c[0x0][0x608] ;  /* 0x0000c100ff0a77ac */ /* 0x000e220008000800 */
[----:B------:R-:W0:Y:S01]  /*0760*/  LDCU.64 UR8, c[0x0][0x530] ;  /* 0x0000a600ff0877ac */ /* 0x000e220008000a00 */
[----:B-1----:R-:W-:-:S10]  /*0770*/  IMAD R38, R38, UR4, RZ ;  /* 0x0000000426267c24 */ /* 0x002fd4000f8e02ff */
[----:B--2---:R-:W-:-:S07]  /*0780*/  @!P0 FMUL R36, R36, 1.175494350822287508e-38 ;  /* 0x0080000024248820 */ /* 0x004fce0000400000 */
.L_x_7053:
[----:B-1----:R-:W-:Y:S01]  /*0790*/  VIADD R14, R35, 0x1 ;  /* 0x00000001230e7836 */ /* 0x002fe20000000000 */
        /* <DEDUP_REMOVED lines=12> */
.L_x_7046:
[----:B0---4-:R-:W-:Y:S05]  /*0860*/  BSYNC.RECONVERGENT B0 ;  /* 0x0000000000007941 */ /* 0x011fea0003800200 */
.L_x_7045:
        /* <DEDUP_REMOVED lines=53> */
.L_x_7047:
        /* <DEDUP_REMOVED lines=9> */
.L_x_7048:
        /* <DEDUP_REMOVED lines=13> */
.L_x_7050:
[----:B------:R-:W-:Y:S05]  /*0d20*/  BSYNC.RECONVERGENT B0 ;  /* 0x0000000000007941 */ /* 0x000fea0003800200 */
.L_x_7049:
[----:B------:R-:W-:Y:S01]  /*0d30*/  IMAD.WIDE.U32 R30, R34, -0x326172a9, RZ ;  /* 0xcd9e8d57221e7825 */ /* 0x000fe200078e00ff */
[----:B------:R-:W-:Y:S02]  /*0d40*/  LOP3.LUT R12, R43, R12, R25, 0x96, !PT ;  /* 0x0000000c2b0c7212 */ /* 0x000fe400078e9619 */
[----:B------:R-:W-:Y:S01]  /*0d50*/  I2FP.F32.U32 R50, R0 ;  /* 0x0000000000327245 */ /* 0x000fe20000201000 */
[----:B------:R-:W-:Y:S01]  /*0d60*/  VIADD R49, R49, 0xd2511f53 ;  /* 0xd2511f5331317836 */ /* 0x000fe20000000000 */
[----:B------:R-:W-:Y:S01]  /*0d70*/  LOP3.LUT R13, R37, R31, R24, 0x96, !PT ;  /* 0x0000001f250d7212 */ /* 0x000fe200078e9618 */
[----:B------:R-:W-:Y:S01]  /*0d80*/  IMAD.WIDE.U32 R14, R12, -0x326172a9, RZ ;  /* 0xcd9e8d570c0e7825 */ /* 0x000fe200078e00ff */
[----:B------:R-:W-:Y:S02]  /*0d90*/  I2FP.F32.U32 R46, R46 ;  /* 0x0000002e002e7245 */ /* 0x000fe40000201000 */
[----:B------:R-:W-:Y:S01]  /*0da0*/  I2FP.F32.U32 R48, R48 ;  /* 0x0000003000307245 */ /* 0x000fe20000201000 */
        /* <DEDUP_REMOVED lines=34> */
[----:B------:R-:W-:Y:S01]  /*0fd0*/  IMAD.HI.U32 R15, R33, -0x2daee0ad, RZ ;  /* 0xd2511f53210f7827 */ /* 0x000fe200078e00ff */
[----:B------:R-:W-:-:S03]  /*0fe0*/  LOP3.LUT R0, R22, R32, R13, 0x96, !PT ;  /* 0x0000002016007212 */ /* 0x000fc600078e960d */
[-C--:B------:R-:W-:Y:S01]  /*0ff0*/  FFMA.FTZ R46, R46, R31.reuse, 1.1641532182693481445e-10 ;  /* 0x2f0000002e2e7423 */ /* 0x080fe2000001001f */
[-C--:B------:R-:W-:Y:S01]  /*1000*/  FFMA.FTZ R48, R48, R31.reuse, 1.1641532182693481445e-10 ;  /* 0x2f00000030307423 */ /* 0x080fe2000001001f */
[----:B------:R-:W-:Y:S01]  /*1010*/  IMAD.MOV.U32 R40, RZ, RZ, R12 ;  /* 0x000000ffff287224 */ /* 0x000fe200078e000c */
[----:B------:R-:W-:Y:S01]  /*1020*/  LOP3.LUT R32, R41, R30, R15, 0x96, !PT ;  /* 0x0000001e29207212 */ /* 0x000fe200078e960f */
[----:B------:R-:W-:Y:S02]  /*1030*/  IMAD R12, R47, -0x2daee0ad, RZ ;  /* 0xd2511f532f0c7824 */ /* 0x000fe400078e02ff */
        /* <DEDUP_REMOVED lines=11> */
.L_x_7051:
        /* <DEDUP_REMOVED lines=9> */
.L_x_7052:
[----:B------:R-:W-:-:S06]  /*1180*/  IMAD.WIDE.U32 R12, R39, 0x2, R26 ;  /* 0x00000002270c7825 */ /* 0x000fcc00078e001a */
        /* <DEDUP_REMOVED lines=12> */
[----:B------:R-:W-:-:S02]  /*1250*/  FSET.BF.LT.FTZ.AND R53, R44, UR5, PT ;  /* 0x000000052c357c0a */ /* 0x000fc4000b811000 */
[----:B------:R-:W-:Y:S02]  /*1260*/  FSETP.GEU.FTZ.AND P1, PT, R44, UR5, PT ;  /* 0x000000052c007c0b */ /* 0x000fe4000bf3e000 */
[C---:B------:R-:W-:Y:S02]  /*1270*/  FSETP.GEU.FTZ.AND P2, PT, R45.reuse, UR5, PT ;  /* 0x000000052d007c0b */ /* 0x040fe4000bf5e000 */
[----:B------:R-:W-:Y:S02]  /*1280*/  FSET.BF.LT.FTZ.AND R45, R45, UR5, PT ;  /* 0x000000052d2d7c0a */ /* 0x000fe4000b811000 */
[----:B------:R-:W-:Y:S02]  /*1290*/  FSETP.GEU.FTZ.AND P3, PT, R46, UR5, PT ;  /* 0x000000052e007c0b */ /* 0x000fe4000bf7e000 */
[----:B------:R-:W-:Y:S02]  /*12a0*/  FSETP.GEU.FTZ.AND P6, PT, R48, UR5, PT ;  /* 0x0000000530007c0b */ /* 0x000fe4000bfde000 */
[----:B------:R-:W-:-:S02]  /*12b0*/  FSETP.GEU.FTZ.AND P4, PT, R47, UR5, PT ;  /* 0x000000052f007c0b */ /* 0x000fc4000bf9e000 */
[----:B------:R-:W-:Y:S02]  /*12c0*/  FSETP.GEU.FTZ.AND P5, PT, R49, UR5, PT ;  /* 0x0000000531007c0b */ /* 0x000fe4000bfbe000 */
[----:B------:R-:W-:Y:S02]  /*12d0*/  FSET.BF.LT.FTZ.AND R46, R46, UR5, PT ;  /* 0x000000052e2e7c0a */ /* 0x000fe4000b811000 */
[----:B------:R-:W-:Y:S02]  /*12e0*/  FSET.BF.LT.FTZ.AND R48, R48, UR5, PT ;  /* 0x0000000530307c0a */ /* 0x000fe4000b811000 */
[----:B------:R-:W-:Y:S01]  /*12f0*/  FSET.BF.LT.FTZ.AND R47, R47, UR5, PT ;  /* 0x000000052f2f7c0a */ /* 0x000fe2000b811000 */
[--C-:B--2---:R-:W-:Y:S02]  /*1300*/  HADD2.F32 R31, -RZ, R14.reuse.H0_H0 ;  /* 0x2000000eff1f7230 */ /* 0x104fe40000004100 */
[----:B------:R-:W-:Y:S02]  /*1310*/  HADD2.F32 R14, -RZ, R14.H1_H1 ;  /* 0x3000000eff0e7230 */ /* 0x000fe40000004100 */
[----:B------:R-:W-:-:S02]  /*1320*/  HADD2.F32 R50, -RZ, R15.H0_H0 ;  /* 0x2000000fff327230 */ /* 0x000fc40000004100 */
[----:B------:R-:W-:Y:S01]  /*1330*/  FMUL.FTZ R31, R42, R31 ;  /* 0x0000001f2a1f7220 */ /* 0x000fe20000410000 */
[----:B------:R-:W-:Y:S01]  /*1340*/  HADD2.F32 R51, -RZ, R15.H1_H1 ;  /* 0x3000000fff337230 */ /* 0x000fe20000004100 */
[----:B------:R-:W-:Y:S01]  /*1350*/  FSET.BF.LT.FTZ.AND R42, R49, UR5, PT ;  /* 0x00000005312a7c0a */ /* 0x000fe2000b811000 */
[--C-:B------:R-:W-:Y:S01]  /*1360*/  HADD2.F32 R15, -RZ, R13.reuse.H0_H0 ;  /* 0x2000000dff0f7230 */ /* 0x100fe20000004100 */
[----:B------:R-:W-:Y:S01]  /*1370*/  FSET.BF.LT.FTZ.AND R49, R30, UR5, PT ;  /* 0x000000051e317c0a */ /* 0x000fe2000b811000 */
[--C-:B------:R-:W-:Y:S02]  /*1380*/  HADD2.F32 R44, -RZ, R12.reuse.H0_H0 ;  /* 0x2000000cff2c7230 */ /* 0x100fe40000004100 */
[----:B------:R-:W-:Y:S01]  /*1390*/  FMUL.FTZ R53, R53, R14 ;  /* 0x0000000e35357220 */ /* 0x000fe20000410000 */
[----:B------:R-:W-:Y:S01]  /*13a0*/  HADD2.F32 R13, -RZ, R13.H1_H1 ;  /* 0x3000000dff0d7230 */ /* 0x000fe20000004100 */
[----:B------:R-:W-:Y:S01]  /*13b0*/  SEL R14, RZ, 0x1, P6 ;  /* 0x00000001ff0e7807 */ /* 0x000fe20003000000 */
[----:B------:R-:W-:-:S02]  /*13c0*/  HADD2.F32 R12, -RZ, R12.H1_H1 ;  /* 0x3000000cff0c7230 */ /* 0x000fc40000004100 */
[----:B------:R-:W-:Y:S01]  /*13d0*/  FMUL.FTZ R45, R45, R50 ;  /* 0x000000322d2d7220 */ /* 0x000fe20000410000 */
[----:B------:R-:W-:Y:S01]  /*13e0*/  FSETP.GEU.FTZ.AND P6, PT, R30, UR5, PT ;  /* 0x000000051e007c0b */ /* 0x000fe2000bfde000 */
[----:B------:R-:W-:Y:S01]  /*13f0*/  FMUL.FTZ R15, R46, R15 ;  /* 0x0000000f2e0f7220 */ /* 0x000fe20000410000 */
[----:B------:R-:W-:Y:S01]  /*1400*/  FMUL.FTZ R13, R48, R13 ;  /* 0x0000000d300d7220 */ /* 0x000fe20000410000 */
[----:B------:R-:W-:Y:S01]  /*1410*/  FMUL.FTZ R47, R47, R44 ;  /* 0x0000002c2f2f7220 */ /* 0x000fe20000410000 */
[----:B------:R-:W-:Y:S01]  /*1420*/  FMUL.FTZ R30, R49, R12 ;  /* 0x0000000c311e7220 */ /* 0x000fe20000410000 */
[----:B------:R-:W-:Y:S01]  /*1430*/  FMUL.FTZ R51, R42, R51 ;  /* 0x000000332a337220 */ /* 0x000fe20000410000 */
[C---:B------:R-:W-:Y:S01]  /*1440*/  FMUL.FTZ R46, R36.reuse, R45 ;  /* 0x0000002d242e7220 */ /* 0x040fe20000410000 */
[----:B------:R-:W-:Y:S01]  /*1450*/  SEL R49, RZ, 0x1, P3 ;  /* 0x00000001ff317807 */ /* 0x000fe20001800000 */
[C---:B------:R-:W-:Y:S01]  /*1460*/  FMUL.FTZ R31, R36.reuse, R31 ;  /* 0x0000001f241f7220 */ /* 0x040fe20000410000 */
[C---:B------:R-:W-:Y:S01]  /*1470*/  FMUL.FTZ R44, R36.reuse, R53 ;  /* 0x00000035242c7220 */ /* 0x040fe20000410000 */
[C---:B------:R-:W-:Y:S01]  /*1480*/  FMUL.FTZ R42, R36.reuse, R15 ;  /* 0x0000000f242a7220 */ /* 0x040fe20000410000 */
[C---:B------:R-:W-:Y:S01]  /*1490*/  FMUL.FTZ R13, R36.reuse, R13 ;  /* 0x0000000d240d7220 */ /* 0x040fe20000410000 */
[C---:B------:R-:W-:Y:S01]  /*14a0*/  FMUL.FTZ R12, R36.reuse, R47 ;  /* 0x0000002f240c7220 */ /* 0x040fe20000410000 */
[C---:B------:R-:W-:Y:S01]  /*14b0*/  FMUL.FTZ R45, R36.reuse, R30 ;  /* 0x0000001e242d7220 */ /* 0x040fe20000410000 */
[----:B------:R-:W-:Y:S01]  /*14c0*/  PRMT R30, R49, 0x3340, R14 ;  /* 0x00003340311e7816 */ /* 0x000fe2000000000e */
[----:B------:R-:W-:Y:S01]  /*14d0*/  FMUL.FTZ R51, R36, R51 ;  /* 0x0000003324337220 */ /* 0x000fe20000410000 */
[----:B------:R-:W-:-:S02]  /*14e0*/  F2FP.F16.F32.PACK_AB R14, R44, R31 ;  /* 0x0000001f2c0e723e */ /* 0x000fc400000000ff */
[----:B------:R-:W-:Y:S02]  /*14f0*/  F2FP.F16.F32.PACK_AB R13, R13, R42 ;  /* 0x0000002a0d0d723e */ /* 0x000fe400000000ff */
[----:B------:R-:W-:Y:S02]  /*1500*/  F2FP.F16.F32.PACK_AB R12, R45, R12 ;  /* 0x0000000c2d0c723e */ /* 0x000fe400000000ff */
[----:B------:R-:W-:Y:S02]  /*1510*/  SEL R31, RZ, 0x1, P6 ;  /* 0x00000001ff1f7807 */ /* 0x000fe40003000000 */
[----:B------:R-:W-:Y:S02]  /*1520*/  SEL R42, RZ, 0x1, P4 ;  /* 0x00000001ff2a7807 */ /* 0x000fe40002000000 */
[----:B------:R-:W-:Y:S02]  /*1530*/  SEL R44, RZ, 0x1, P5 ;  /* 0x00000001ff2c7807 */ /* 0x000fe40002800000 */
[----:B------:R-:W-:-:S02]  /*1540*/  SEL R45, RZ, 0x1, P2 ;  /* 0x00000001ff2d7807 */ /* 0x000fc40001000000 */
[----:B------:R-:W-:Y:S02]  /*1550*/  SEL R48, RZ, 0x1, P1 ;  /* 0x00000001ff307807 */ /* 0x000fe40000800000 */
[----:B------:R-:W-:Y:S02]  /*1560*/  SEL R49, RZ, 0x1, P0 ;  /* 0x00000001ff317807 */ /* 0x000fe40000000000 */
[----:B------:R-:W-:Y:S02]  /*1570*/  PRMT R31, R42, 0x3340, R31 ;  /* 0x000033402a1f7816 */ /* 0x000fe4000000001f */
[----:B------:R-:W-:Y:S02]  /*1580*/  PRMT R45, R45, 0x3340, R44 ;  /* 0x000033402d2d7816 */ /* 0x000fe4000000002c */
[----:B------:R-:W-:Y:S01]  /*1590*/  F2FP.F16.F32.PACK_AB R15, R51, R46 ;  /* 0x0000002e330f723e */ /* 0x000fe200000000ff */
[----:B---3--:R-:W-:Y:S01]  /*15a0*/  IMAD.WIDE.U32 R46, R39, 0x2, R28 ;  /* 0x00000002272e7825 */ /* 0x008fe200078e001c */
[----:B------:R-:W-:-:S02]  /*15b0*/  PRMT R48, R49, 0x3340, R48 ;  /* 0x0000334031307816 */ /* 0x000fc40000000030 */
[----:B------:R-:W-:Y:S02]  /*15c0*/  IADD3 R44, P0, PT, R39, UR8, RZ ;  /* 0x00000008272c7c10 */ /* 0x000fe4000ff1e0ff */
[----:B------:R-:W-:Y:S01]  /*15d0*/  LEA R39, R38, R39, 0x3 ;  /* 0x0000002726277211 */ /* 0x000fe200078e18ff */
[----:B------:R1:W-:Y:S01]  /*15e0*/  STG.E.128 desc[UR6][R46.64], R12 ;  /* 0x0000000c2e007986 */ /* 0x0003e2000c101d06 */
[----:B------:R-:W-:Y:S02]  /*15f0*/  PRMT R30, R31, 0x5410, R30 ;  /* 0x000054101f1e7816 */ /* 0x000fe4000000001e */
[----:B------:R-:W-:Y:S01]  /*1600*/  PRMT R31, R48, 0x5410, R45 ;  /* 0x00005410301f7816 */ /* 0x000fe2000000002d */
[----:B------:R-:W-:Y:S01]  /*1610*/  IMAD.X R45, RZ, RZ, UR9, P0 ;  /* 0x00000009ff2d7e24 */ /* 0x000fe200080e06ff */
[----:B------:R-:W-:-:S04]  /*1620*/  ISETP.GE.U32.AND P0, PT, R39, UR10, PT ;  /* 0x0000000a27007c0c */ /* 0x000fc8000bf06070 */
[----:B------:R1:W-:Y:S01]  /*1630*/  STG.E.64 desc[UR6][R44.64], R30 ;  /* 0x0000001e2c007986 */ /* 0x0003e2000c101b06 */
[----:B------:R-:W-:Y:S08]  /*1640*/  BAR.SYNC.DEFER_BLOCKING 0x0 ;  /* 0x0000000000007b1d */ /* 0x000ff00000010000 */
[----:B------:R-:W-:Y:S05]  /*1650*/  @!P0 BRA `(.L_x_7053) ;  /* 0xfffffff0004c8947 */ /* 0x000fea000383ffff */
[----:B------:R-:W-:Y:S05]  /*1660*/  EXIT ;  /* 0x000000000000794d */ /* 0x000fea0003800000 */
        .weak           $__internal_120_$__cuda_sm20_dblrcp_rn_slowpath_v3
        .type           $__internal_120_$__cuda_sm20_dblrcp_rn_slowpath_v3,@function
        .size           $__internal_120_$__cuda_sm20_dblrcp_rn_slowpath_v3,(.L_x_14264 - $__internal_120_$__cuda_sm20_dblrcp_rn_slowpath_v3)
$__internal_120_$__cuda_sm20_dblrcp_rn_slowpath_v3:
        /* <DEDUP_REMOVED lines=26> */
.L_x_7056:
        /* <DEDUP_REMOVED lines=10> */
.L_x_7054:
[----:B------:R-:W-:Y:S01]  /*18b0*/  LOP3.LUT R13, R29, 0x80000, RZ, 0xfc, !PT ;  /* 0x000800001d0d7812 */ /* 0x000fe200078efcff */
[----:B------:R-:W-:-:S07]  /*18c0*/  IMAD.MOV.U32 R12, RZ, RZ, R28 ;  /* 0x000000ffff0c7224 */ /* 0x000fce00078e001c */
.L_x_7055:
[----:B------:R-:W-:Y:S01]  /*18d0*/  MOV R31, 0x0 ;  /* 0x00000000001f7802 */ /* 0x000fe20000000f00 */
[----:B------:R-:W-:Y:S01]  /*18e0*/  IMAD.MOV.U32 R15, RZ, RZ, R13 ;  /* 0x000000ffff0f7224 */ /* 0x000fe200078e000d */
[----:B------:R-:W-:Y:S02]  /*18f0*/  MOV R14, R12 ;  /* 0x0000000c000e7202 */ /* 0x000fe40000000f00 */
[----:B------:R-:W-:Y:S05]  /*1900*/  RET.REL.NODEC R30 `(_ZN2at6native43_GLOBAL__N__7cc8d1ed_10_Dropout_cu_0e96ed3824fused_dropout_kernel_vecIN3c104HalfEfjLi1ELi8EbEEvNS_4cuda6detail10TensorInfoIKT_T1_EENS7_IS8_SA_EENS7_IT4_SA_EESA_T0_NS_15PhiloxCudaStateE) ;  /* 0xffffffe41ebc7950 */ /* 0x000fea0003c3ffff */
.L_x_7057:
        /* <DEDUP_REMOVED lines=15> */
.L_x_14264:


//--------------------- .text._ZN2at6native43_GLOBAL__N__7cc8d1ed_10_Dropout_cu_0e96ed3824fused_dropout_kernel_vecIN3c104HalfEfjLi1ELi16EbEEvNS_4cuda6detail10TensorInfoIKT_T1_EENS7_IS8_SA_EENS7_IT4_SA_EESA_T0_NS_15PhiloxCudaStateE --------------------------
	.section	.text._ZN2at6native43_GLOBAL__N__7cc8d1ed_10_Dropout_cu_0e96ed3824fused_dropout_kernel_vecIN3c104HalfEfjLi1ELi16EbEEvNS_4cuda6detail10TensorInfoIKT_T1_EENS7_IS8_SA_EENS7_IT4_SA_EESA_T0_NS_15PhiloxCudaStateE,"ax",@progbits
	.align	128
.text._ZN2at6native43_GLOBAL__N__7cc8d1ed_10_Dropout_cu_0e96ed3824fused_dropout_kernel_vecIN3c104HalfEfjLi1ELi16EbEEvNS_4cuda6detail10TensorInfoIKT_T1_EENS7_IS8_SA_EENS7_IT4_SA_EESA_T0_NS_15PhiloxCudaStateE:
        .type           _ZN2at6native43_GLOBAL__N__7cc8d1ed_10_Dropout_cu_0e96ed3824fused_dropout_kernel_vecIN3c104HalfEfjLi1ELi16EbEEvNS_4cuda6detail10TensorInfoIKT_T1_EENS7_IS8_SA_EENS7_IT4_SA_EESA_T0_NS_15PhiloxCudaStateE,@function
        .size           _ZN2at6native43_GLOBAL__N__7cc8d1ed_10_Dropout_cu_0e96ed3824fused_dropout_kernel_vecIN3c104HalfEfjLi1ELi16EbEEvNS_4cuda6detail10TensorInfoIKT_T1_EENS7_IS8_SA_EENS7_IT4_SA_EESA_T0_NS_15PhiloxCudaStateE,(.L_x_14266 - _ZN2at6native43_GLOBAL__N__7cc8d1ed_10_Dropout_cu_0e96ed3824fused_dropout_kernel_vecIN3c104HalfEfjLi1ELi16EbEEvNS_4cuda6detail10TensorInfoIKT_T1_EENS7_IS8_SA_EENS7_IT4_SA_EESA_T0_NS_15PhiloxCudaStateE)
        .other          _ZN2at6native43_GLOBAL__N__7cc8d1ed_10_Dropout_cu_0e96ed3824fused_dropout_kernel_vecIN3c104HalfEfjLi1ELi16EbEEvNS_4cuda6detail10TensorInfoIKT_T1_EENS7_IS8_SA_EENS7_IT4_SA_EESA_T0_NS_15PhiloxCudaStateE,@"STO_CUDA_ENTRY STV_DEFAULT"
_ZN2at6native43_GLOBAL__N__7cc8d1ed_10_Dropout_cu_0e96ed3824fused_dropout_kernel_vecIN3c104HalfEfjLi1ELi16EbEEvNS_4cuda6detail10TensorInfoIKT_T1_EENS7_IS8_SA_EENS7_IT4_SA_EESA_T0_NS_15PhiloxCudaStateE:
        /* <DEDUP_REMOVED lines=13> */
[----:B0-----:R-:W-:Y:S01]  /*00d0*/  IMAD.U32 R32, RZ, RZ, UR4 ;  /* 0x00000004ff207e24 */ /* 0x001fe2000f8e00ff */
[----:B------:R-:W-:Y:S01]  /*00e0*/  MOV R33, UR5 ;  /* 0x0000000500217c02 */ /* 0x000fe20008000f00 */
        /* <DEDUP_REMOVED lines=19> */
[C---:B------:R-:W-:Y:S01]  /*0220*/  VIADD R3, R32.reuse, 0x3c6ef372 ;  /* 0x3c6ef37220037836 */ /* 0x040fe20000000000 */
[----:B------:R-:W-:Y:S01]  /*0230*/  IADD3 R26, PT, PT, R32, -0xe443238, RZ ;  /* 0xf1bbcdc8201a7810 */ /* 0x000fe20007ffe0ff */
[----:B------:R-:W-:Y:S01]  /*0240*/  IMAD.WIDE.U32 R8, R8, -0x2daee0ad, RZ ;  /* 0xd2511f5308087825 */ /* 0x000fe200078e00ff */
[----:B------:R-:W-:-:S03]  /*0250*/  LOP3.LUT R28, R28, 0x3, RZ, 0xc0, !PT ;  /* 0x000000031c1c7812 */ /* 0x000fc600078ec0ff */
        /* <DEDUP_REMOVED lines=16> */
[----:B------:R-:W-:Y:S02]  /*0360*/  IADD3 R6, PT, PT, R33, -0x126145ec, RZ ;  /* 0xed9eba1421067810 */ /* 0x000fe40007ffe0ff */
[----:B------:R-:W-:Y:S01]  /*0370*/  LOP3.LUT R16, R7, R14, R11, 0x96, !PT ;  /* 0x0000000e07107212 */ /* 0x000fe200078e960b */
[C---:B------:R-:W-:Y:S01]  /*0380*/  VIADD R7, R32.reuse, 0x78dde6e4 ;  /* 0x78dde6e420077836 */ /* 0x040fe20000000000 */
[----:B------:R-:W-:Y:S01]  /*0390*/  IADD3 R9, PT, PT, R32, 0x1715609d, RZ ;  /* 0x1715609d20097810 */ /* 0x000fe20007ffe0ff */
[----:B------:R-:W-:Y:S01]  /*03a0*/  IMAD.WIDE.U32 R18, R18, -0x326172a9, RZ ;  /* 0xcd9e8d5712127825 */ /* 0x000fe200078e00ff */
[----:B------:R-:W-:Y:S01]  /*03b0*/  IADD3 R11, PT, PT, R33, 0x646e171e, RZ ;  /* 0x646e171e210b7810 */ /* 0x000fe20007ffe0ff */
[----:B0-----:R-:W0:Y:S02]  /*03c0*/  MUFU.RCP64H R15, R13 ;  /* 0x0000000d000f7308 */ /* 0x001e240000001800 */
        /* <DEDUP_REMOVED lines=9> */
[----:B0-----:R-:W-:Y:S02]  /*0460*/  DFMA R20, -R12, R14, 1 ;  /* 0x3ff000000c14742b */ /* 0x001fe4000000010e */
        /* <DEDUP_REMOVED lines=8> */
[----:B------:R-:W-:Y:S02]  /*04f0*/  VIADD R24, R33, 0x1fd5c5a3 ;  /* 0x1fd5c5a321187836 */ /* 0x000fe40000000000 */
[----:B------:R-:W-:-:S04]  /*0500*/  IMAD.WIDE.U32 R40, R40, -0x2daee0ad, RZ ;  /* 0xd2511f5328287825 */ /* 0x000fc800078e00ff */
[----:B------:R-:W-:Y:S01]  /*0510*/  IMAD.WIDE.U32 R20, R17, -0x326172a9, RZ ;  /* 0xcd9e8d5711147825 */ /* 0x000fe200078e00ff */
[----:B------:R-:W-:-:S04]  /*0520*/  LOP3.LUT R18, R24, R18, R41, 0x96, !PT ;  /* 0x0000001218127212 */ /* 0x000fc800078e9629 */
        /* <DEDUP_REMOVED lines=10> */
[----:B------:R-:W-:-:S04]  /*05d0*/  LOP3.LUT R39, R22, R39, RZ, 0x3c, !PT ;  /* 0x0000002716277212 */ /* 0x000fc800078e3cff */
[----:B------:R-:W-:Y:S01]  /*05e0*/  LOP3.LUT R38, R15, R18, R19, 0x96, !PT ;  /* 0x000000120f267212 */ /* 0x000fe200078e9613 */
[----:B------:R-:W-:Y:S01]  /*05f0*/  DFMA R14, R16, R20, R16 ;  /* 0x00000014100e722b */ /* 0x000fe20000000010 */
[----:B------:R-:W-:Y:S01]  /*0600*/  IADD3 R20, PT, PT, R33, -0x695add53, RZ ;  /* 0x96a522ad21147810 */ /* 0x000fe20007ffe0ff */
[----:B------:R-:W-:Y:S09]  /*0610*/  @P0 BRA `(.L_x_7058) ;  /* 0x0000000000100947 */ /* 0x000ff20003800000 */
[----:B------:R-:W-:Y:S02]  /*0620*/  LOP3.LUT R14, R13, 0x7fffffff, RZ, 0xc0, !PT ;  /* 0x7fffffff0d0e7812 */ /* 0x000fe400078ec0ff */
[----:B------:R-:W-:-:S03]  /*0630*/  MOV R22, 0x660 ;  /* 0x0000066000167802 */ /* 0x000fc60000000f00 */
[----:B------:R-:W-:-:S07]  /*0640*/  VIADD R19, R14, 0xfff00000 ;  /* 0xfff000000e137836 */ /* 0x000fce0000000000 */
[----:B------:R-:W-:Y:S05]  /*0650*/  CALL.REL.NOINC `($__internal_121_$__cuda_sm20_dblrcp_rn_slowpath_v3) ;  /* 0x0000001c00707944 */ /* 0x000fea0003c00000 */
.L_x_7058:
[----:B------:R-:W-:Y:S01]  /*0660*/  UMOV UR4, 0xf0000000 ;  /* 0xf000000000047882 */ /* 0x000fe20000000000 */
[----:B------:R-:W-:Y:S01]  /*0670*/  UMOV UR5, 0x380fffff ;  /* 0x380fffff00057882 */ /* 0x000fe20000000000 */
[----:B------:R-:W0:Y:S01]  /*0680*/  F2F.F32.F64 R35, R14 ;  /* 0x0000000e00237310 */ /* 0x000e220000301000 */
[----:B------:R-:W-:Y:S01]  /*0690*/  DSETP.GEU.AND P0, PT, |R14|, UR4, PT ;  /* 0x000000040e007e2a */ /* 0x000fe2000bf0e200 */
[----:B------:R-:W-:Y:S01]  /*06a0*/  LOP3.LUT R39, R39, R20, RZ, 0x3c, !PT ;  /* 0x0000001427277212 */ /* 0x000fe200078e3cff */
[----:B------:R-:W-:Y:S01]  /*06b0*/  IMAD R40, R40, -0x326172a9, RZ ;  /* 0xcd9e8d5728287824 */ /* 0x000fe200078e02ff */
[----:B------:R-:W1:Y:S01]  /*06c0*/  LDCU UR10, c[0x0][0x60c] ;  /* 0x0000c180ff0a77ac */ /* 0x000e620008000800 */
[----:B------:R-:W-:Y:S01]  /*06d0*/  IMAD.MOV.U32 R37, RZ, RZ, RZ ;  /* 0x000000ffff257224 */ /* 0x000fe200078e00ff */
[----:B------:R-:W2:Y:S01]  /*06e0*/  LDCU UR11, c[0x0][0x608] ;  /* 0x0000c100ff0b77ac */ /* 0x000ea20008000800 */
[----:B------:R-:W3:Y:S08]  /*06f0*/  LDCU.64 UR8, c[0x0][0x530] ;  /* 0x0000a600ff0877ac */ /* 0x000ef00008000a00 */
[----:B0-----:R-:W-:-:S07]  /*0700*/  @!P0 FMUL R35, R35, 1.175494350822287508e-38 ;  /* 0x0080000023238820 */ /* 0x001fce0000400000 */
.L_x_7075:
        /* <DEDUP_REMOVED lines=13> */
.L_x_7060:
[----:B-123--:R-:W-:Y:S05]  /*07e0*/  BSYNC.RECONVERGENT B0 ;  /* 0x0000000000007941 */ /* 0x00efea0003800200 */
.L_x_7059:
        /* <DEDUP_REMOVED lines=56> */
.L_x_7061:
        /* <DEDUP_REMOVED lines=9> */
.L_x_7062:
        /* <DEDUP_REMOVED lines=13> */
.L_x_7064:
[----:B------:R-:W-:Y:S05]  /*0cd0*/  BSYNC.RECONVERGENT B0 ;  /* 0x0000000000007941 */ /* 0x000fea0003800200 */
.L_x_7063:
[----:B------:R-:W-:Y:S01]  /*0ce0*/  IMAD.WIDE.U32 R12, R29, -0x326172a9, RZ ;  /* 0xcd9e8d571d0c7825 */ /* 0x000fe200078e00ff */
[----:B------:R-:W-:Y:S02]  /*0cf0*/  LOP3.LUT R14, R37, R14, R33, 0x96, !PT ;  /* 0x0000000e250e7212 */ /* 0x000fe400078e9621 */
[----:B------:R-:W-:Y:S02]  /*0d00*/  I2FP.F32.U32 R23, R23 ;  /* 0x0000001700177245 */ /* 0x000fe40000201000 */
[----:B------:R-:W-:Y:S01]  /*0d10*/  LOP3.LUT R16, R31, R13, R32, 0x96, !PT ;  /* 0x0000000d1f107212 */ /* 0x000fe200078e9620 */
[----:B------:R-:W-:-:S04]  /*0d20*/  IMAD.WIDE.U32 R20, R14, -0x326172a9, RZ ;  /* 0xcd9e8d570e147825 */ /* 0x000fc800078e00ff */
[----:B------:R-:W-:Y:S01]  /*0d30*/  IMAD.WIDE.U32 R16, R16, -0x2daee0ad, RZ ;  /* 0xd2511f5310107825 */ /* 0x000fe200078e00ff */
[----:B------:R-:W-:-:S03]  /*0d40*/  LOP3.LUT R14, R2, R12, R21, 0x96, !PT ;  /* 0x0000000c020e7212 */ /* 0x000fc600078e9615 */
        /* <DEDUP_REMOVED lines=30> */
[----:B------:R-:W-:Y:S01]  /*0f30*/  HFMA2 R20, -RZ, RZ, 0.1171875, 0 ;  /* 0x2f800000ff147431 */ /* 0x000fe200000001ff */
[----:B------:R-:W-:Y:S01]  /*0f40*/  LOP3.LUT R36, R26, R16, R15, 0x96, !PT ;  /* 0x000000101a247212 */ /* 0x000fe200078e960f */
[----:B------:R-:W-:Y:S01]  /*0f50*/  IMAD.WIDE.U32 R52, R52, -0x326172a9, RZ ;  /* 0xcd9e8d5734347825 */ /* 0x000fe200078e00ff */
[----:B------:R-:W-:-:S03]  /*0f60*/  I2FP.F32.U32 R15, R42 ;  /* 0x0000002a000f7245 */ /* 0x000fc60000201000 */
[----:B------:R-:W-:Y:S01]  /*0f70*/  IMAD.HI.U32 R13, R36, -0x2daee0ad, RZ ;  /* 0xd2511f53240d7827 */ /* 0x000fe200078e00ff */
[----:B------:R-:W-:-:S03]  /*0f80*/  LOP3.LUT R50, R51, R14, R53, 0x96, !PT ;  /* 0x0000000e33327212 */ /* 0x000fc600078e9635 */
[-C--:B------:R-:W-:Y:S01]  /*0f90*/  FFMA.FTZ R21, R21, R20.reuse, 1.1641532182693481445e-10 ;  /* 0x2f00000015157423 */ /* 0x080fe20000010014 */
[-C--:B------:R-:W-:Y:S01]  /*0fa0*/  FFMA.FTZ R23, R23, R20.reuse, 1.1641532182693481445e-10 ;  /* 0x2f00000017177423 */ /* 0x080fe20000010014 */
[----:B------:R-:W-:Y:S01]  /*0fb0*/  FFMA.FTZ R42, R15, R20, 1.1641532182693481445e-10 ;  /* 0x2f0000000f2a7423 */ /* 0x000fe20000010014 */
[----:B------:R-:W-:Y:S01]  /*0fc0*/  LOP3.LUT R53, R57, R12, R13, 0x96, !PT ;  /* 0x0000000c39357212 */ /* 0x000fe200078e960d */
[----:B------:R-:W-:Y:S01]  /*0fd0*/  IMAD R12, R22, -0x2daee0ad, RZ ;  /* 0xd2511f53160c7824 */ /* 0x000fe200078e02ff */
[----:B------:R-:W-:-:S05]  /*0fe0*/  I2FP.F32.U32 R13, R40 ;  /* 0x00000028000d7245 */ /* 0x000fca0000201000 */
        /* <DEDUP_REMOVED lines=10> */
.L_x_7065:
        /* <DEDUP_REMOVED lines=9> */
.L_x_7066:
        /* <DEDUP_REMOVED lines=13> */
.L_x_7068:
[----:B------:R-:W-:Y:S05]  /*11f0*/  BSYNC.RECONVERGENT B0 ;  /* 0x0000000000007941 */ /* 0x000fea0003800200 */
.L_x_7067:
        /* <DEDUP_REMOVED lines=43> */
[----:B------:R-:W-:Y:S01]  /*14b0*/  FFMA.FTZ R48, R15, R20, 1.1641532182693481445e-10 ;  /* 0x2f0000000f307423 */ /* 0x000fe20000010014 */
        /* <DEDUP_REMOVED lines=14> */
.L_x_7069:
        /* <DEDUP_REMOVED lines=9> */
.L_x_7070:
        /* <DEDUP_REMOVED lines=13> */
.L_x_7072:
[----:B------:R-:W-:Y:S05]  /*1700*/  BSYNC.RECONVERGENT B0 ;  /* 0x0000000000007941 */ /* 0x000fea0003800200 */
.L_x_7071:
[----:B------:R-:W-:Y:S01]  /*1710*/  IMAD.WIDE.U32 R12, R29, -0x326172a9, RZ ;  /* 0xcd9e8d571d0c7825 */ /* 0x000fe200078e00ff */
[----:B------:R-:W-:Y:S02]  /*1720*/  LOP3.LUT R14, R37, R14, R33, 0x96, !PT ;  /* 0x0000000e250e7212 */ /* 0x000fe400078e9621 */
[----:B------:R-:W-:Y:S01]  /*1730*/  IADD3 R19, PT, PT, R19, 0x76f35df9, RZ ;  /* 0x76f35df913137810 */ /* 0x000fe20007ffe0ff */
        /* <DEDUP_REMOVED lines=39> */
[----:B------:R-:W-:Y:S02]  /*19b0*/  LOP3.LUT R38, R51, R38, R41, 0x96, !PT ;  /* 0x0000002633267212 */ /* 0x000fe400078e9629 */
[----:B------:R-:W-:Y:S01]  /*19c0*/  I2FP.F32.U32 R41, R50 ;  /* 0x0000003200297245 */ /* 0x000fe20000201000 */
[----:B------:R-:W-:Y:S01]  /*19d0*/  FFMA.FTZ R50, R15, R20, 1.1641532182693481445e-10 ;  /* 0x2f0000000f327423 */ /* 0x000fe20000010014 */
[----:B------:R-:W-:Y:S02]  /*19e0*/  I2FP.F32.U32 R51, R54 ;  /* 0x0000003600337245 */ /* 0x000fe40000201000 */
[----:B------:R-:W-:Y:S01]  /*19f0*/  LOP3.LUT R39, R57, R12, R39, 0x96, !PT ;  /* 0x0000000c39277212 */ /* 0x000fe200078e9627 */
        /* <DEDUP_REMOVED lines=11> */
.L_x_7073:
        /* <DEDUP_REMOVED lines=9> */
.L_x_7074:
[----:B------:R-:W0:Y:S02]  /*1b40*/  LDC.64 R12, c[0x0][0x380] ;  /* 0x0000e000ff0c7b82 */ /* 0x000e240000000a00 */
[----:B0-----:R-:W-:-:S06]  /*1b50*/  IMAD.WIDE.U32 R12, R34, 0x2, R12 ;  /* 0x00000002220c7825 */ /* 0x001fcc00078e000c */
[----:B------:R-:W2:Y:S01]  /*1b60*/  LDG.E.ENL2.256 R16, R12, desc[UR6][R12.64] ;  /* 0xfe0000060c0c797e */ /* 0x000ea20008121910 */
[----:B------:R-:W-:Y:S01]  /*1b70*/  I2FP.F32.U32 R43, R43 ;  /* 0x0000002b002b7245 */ /* 0x000fe20000201000 */
[----:B------:R-:W-:Y:S05]  /*1b80*/  WARPSYNC.ALL ;  /* 0x0000000000007948 */ /* 0x000fea0003800000 */
[----:B------:R-:W-:Y:S01]  /*1b90*/  I2FP.F32.U32 R55, R44 ;  /* 0x0000002c00377245 */ /* 0x000fe20000201000 */
[----:B------:R-:W0:Y:S01]  /*1ba0*/  LDCU UR4, c[0x0][0x360] ;  /* 0x00006c00ff0477ac */ /* 0x000e220008000800 */
[----:B------:R-:W-:Y:S01]  /*1bb0*/  I2FP.F32.U32 R57, R45 ;  /* 0x0000002d00397245 */ /* 0x000fe20000201000 */
[----:B------:R-:W-:Y:S01]  /*1bc0*/  FFMA.FTZ R45, R43, R20, 1.1641532182693481445e-10 ;  /* 0x2f0000002b2d7423 */ /* 0x000fe20000010014 */
[----:B------:R-:W-:-:S02]  /*1bd0*/  I2FP.F32.U32 R53, R53 ;  /* 0x0000003500357245 */ /* 0x000fc40000201000 */
[----:B------:R-:W-:Y:S01]  /*1be0*/  FSETP.GEU.FTZ.AND P0, PT, R21, UR10, PT ;  /* 0x0000000a15007c0b */ /* 0x000fe2000bf1e000 */
[-C--:B------:R-:W-:Y:S01]  /*1bf0*/  FFMA.FTZ R43, R57, R20.reuse, 1.1641532182693481445e-10 ;  /* 0x2f000000392b7423 */ /* 0x080fe20000010014 */
[----:B------:R-:W-:Y:S01]  /*1c00*/  FSET.BF.LT.FTZ.AND R44, R21, UR10, PT ;  /* 0x0000000a152c7c0a */ /* 0x000fe2000b811000 */
[-C--:B------:R-:W-:Y:S01]  /*1c10*/  FFMA.FTZ R21, R55, R20.reuse, 1.1641532182693481445e-10 ;  /* 0x2f00000037157423 */ /* 0x080fe20000010014 */
[----:B------:R-:W-:Y:S01]  /*1c20*/  FFMA.FTZ R20, R53, R20, 1.1641532182693481445e-10 ;  /* 0x2f00000035147423 */ /* 0x000fe20000010014 */
[----:B------:R-:W-:Y:S02]  /*1c30*/  FSETP.GEU.FTZ.AND P4, PT, R51, UR10, PT ;  /* 0x0000000a33007c0b */ /* 0x000fe4000bf9e000 */
[----:B------:R-:W-:Y:S02]  /*1c40*/  FSETP.GEU.FTZ.AND P3, PT, R50, UR10, PT ;  /* 0x0000000a32007c0b */ /* 0x000fe4000bf7e000 */
[C---:B------:R-:W-:Y:S02]  /*1c50*/  FSET.BF.LT.FTZ.AND R54, R22.reuse, UR10, PT ;  /* 0x0000000a16367c0a */ /* 0x040fe4000b811000 */
[----:B------:R-:W-:-:S02]  /*1c60*/  FSETP.GEU.FTZ.AND P1, PT, R22, UR10, PT ;  /* 0x0000000a16007c0b */ /* 0x000fc4000bf3e000 */
[C---:B------:R-:W-:Y:S02]  /*1c70*/  FSETP.GEU.FTZ.AND P2, PT, R23.reuse, UR10, PT ;  /* 0x0000000a17007c0b */ /* 0x040fe4000bf5e000 */
[----:B------:R-:W-:Y:S02]  /*1c80*/  SEL R22, RZ, 0x1, P4 ;  /* 0x00000001ff167807 */ /* 0x000fe40002000000 */
[----:B------:R-:W-:Y:S02]  /*1c90*/  SEL R55, RZ, 0x1, P3 ;  /* 0x00000001ff377807 */ /* 0x000fe40001800000 */
[----:B------:R-:W-:Y:S02]  /*1ca0*/  FSET.BF.LT.FTZ.AND R23, R23, UR10, PT ;  /* 0x0000000a17177c0a */ /* 0x000fe4000b811000 */
[----:B------:R-:W-:Y:S02]  /*1cb0*/  FSETP.GEU.FTZ.AND P6, PT, R52, UR10, PT ;  /* 0x0000000a34007c0b */ /* 0x000fe4000bfde000 */
[----:B------:R-:W-:-:S02]  /*1cc0*/  FSETP.GEU.FTZ.AND P5, PT, R41, UR10, PT ;  /* 0x0000000a29007c0b */ /* 0x000fc4000bfbe000 */
[C---:B------:R-:W-:Y:S02]  /*1cd0*/  FSETP.GEU.FTZ.AND P4, PT, R46.reuse, UR10, PT ;  /* 0x0000000a2e007c0b */ /* 0x040fe4000bf9e000 */
[----:B------:R-:W-:Y:S02]  /*1ce0*/  FSET.BF.LT.FTZ.AND R46, R46, UR10, PT ;  /* 0x0000000a2e2e7c0a */ /* 0x000fe4000b811000 */
[----:B------:R-:W-:Y:S02]  /*1cf0*/  PRMT R22, R55, 0x3340, R22 ;  /* 0x0000334037167816 */ /* 0x000fe40000000016 */
[----:B------:R-:W-:Y:S02]  /*1d00*/  SEL R55, RZ, 0x1, P6 ;  /* 0x00000001ff377807 */ /* 0x000fe40003000000 */
[----:B------:R-:W-:Y:S02]  /*1d10*/  SEL R56, RZ, 0x1, P5 ;  /* 0x00000001ff387807 */ /* 0x000fe40002800000 */
[----:B------:R-:W-:-:S02]  /*1d20*/  FSETP.GEU.FTZ.AND P3, PT, R42, UR10, PT ;  /* 0x0000000a2a007c0b */ /* 0x000fc4000bf7e000 */
[----:B------:R-:W-:Y:S02]  /*1d30*/  FSETP.GEU.FTZ.AND P6, PT, R49, UR10, PT ;  /* 0x0000000a31007c0b */ /* 0x000fe4000bfde000 */
[----:B------:R-:W-:Y:S02]  /*1d40*/  FSETP.GEU.FTZ.AND P5, PT, R48, UR10, PT ;  /* 0x0000000a30007c0b */ /* 0x000fe4000bfbe000 */
[----:B------:R-:W-:Y:S02]  /*1d50*/  FSET.BF.LT.FTZ.AND R42, R42, UR10, PT ;  /* 0x0000000a2a2a7c0a */ /* 0x000fe4000b811000 */
[----:B------:R-:W-:Y:S02]  /*1d60*/  FSET.BF.LT.FTZ.AND R48, R48, UR10, PT ;  /* 0x0000000a30307c0a */ /* 0x000fe4000b811000 */
[----:B------:R-:W-:Y:S02]  /*1d70*/  SEL R58, RZ, 0x1, P5 ;  /* 0x00000001ff3a7807 */ /* 0x000fe40002800000 */
[----:B------:R-:W-:-:S02]  /*1d80*/  FSET.BF.LT.FTZ.AND R41, R41, UR10, PT ;  /* 0x0000000a29297c0a */ /* 0x000fc4000b811000 */
[----:B------:R-:W-:Y:S02]  /*1d90*/  SEL R60, RZ, 0x1, P4 ;  /* 0x00000001ff3c7807 */ /* 0x000fe40002000000 */
[----:B------:R-:W-:Y:S02]  /*1da0*/  FSET.BF.LT.FTZ.AND R50, R50, UR10, PT ;  /* 0x0000000a32327c0a */ /* 0x000fe4000b811000 */
[----:B------:R-:W-:Y:S01]  /*1db0*/  FSET.BF.LT.FTZ.AND R51, R51, UR10, PT ;  /* 0x0000000a33337c0a */ /* 0x000fe2000b811000 */
[--C-:B--2---:R-:W-:Y:S02]  /*1dc0*/  HADD2.F32 R53, -RZ, R12.reuse.H1_H1 ;  /* 0x3000000cff357230 */ /* 0x104fe40000004100 */
[----:B------:R-:W-:Y:S02]  /*1dd0*/  HADD2.F32 R59, -RZ, R12.H0_H0 ;  /* 0x2000000cff3b7230 */ /* 0x000fe40000004100 */
[----:B------:R-:W-:Y:S02]  /*1de0*/  HADD2.F32 R12, -RZ, R13.H0_H0 ;  /* 0x2000000dff0c7230 */ /* 0x000fe40000004100 */
[----:B------:R-:W-:Y:S01]  /*1df0*/  FMUL.FTZ R54, R54, R53 ;  /* 0x0000003536367220 */ /* 0x000fe20000410000 */
[----:B------:R-:W-:-:S02]  /*1e00*/  HADD2.F32 R53, -RZ, R14.H0_H0 ;  /* 0x2000000eff357230 */ /* 0x000fc40000004100 */
[----:B------:R-:W-:Y:S01]  /*1e10*/  FMUL.FTZ R44, R44, R59 ;  /* 0x0000003b2c2c7220 */ /* 0x000fe20000410000 */
[----:B------:R-:W-:Y:S01]  /*1e20*/  FMUL.FTZ R12, R23, R12 ;  /* 0x0000000c170c7220 */ /* 0x000fe20000410000 */
[----:B------:R-:W-:Y:S02]  /*1e30*/  HADD2.F32 R23, -RZ, R13.H1_H1 ;  /* 0x3000000dff177230 */ /* 0x000fe40000004100 */
[----:B------:R-:W-:Y:S01]  /*1e40*/  FMUL.FTZ R46, R46, R53 ;  /* 0x000000352e2e7220 */ /* 0x000fe20000410000 */
[----:B------:R-:W-:Y:S01]  /*1e50*/  PRMT R13, R56, 0x3340, R55 ;  /* 0x00003340380d7816 */ /* 0x000fe20000000037 */
[--C-:B------:R-:W-:Y:S01]  /*1e60*/  HADD2.F32 R53, -RZ, R15.reuse.H0_H0 ;  /* 0x2000000fff357230 */ /* 0x100fe20000004100 */
[----:B------:R-:W-:Y:S01]  /*1e70*/  SEL R55, RZ, 0x1, P6 ;  /* 0x00000001ff377807 */ /* 0x000fe20003000000 */
[----:B------:R-:W-:Y:S01]  /*1e80*/  FMUL.FTZ R42, R42, R23 ;  /* 0x000000172a2a7220 */ /* 0x000fe20000410000 */
[C---:B------:R-:W-:Y:S01]  /*1e90*/  FSETP.GEU.FTZ.AND P6, PT, R47.reuse, UR10, PT ;  /* 0x0000000a2f007c0b */ /* 0x040fe2000bfde000 */
[----:B------:R-:W-:Y:S01]  /*1ea0*/  HADD2.F32 R23, -RZ, R14.H1_H1 ;  /* 0x3000000eff177230 */ /* 0x000fe20000004100 */
[----:B------:R-:W-:Y:S01]  /*1eb0*/  FSET.BF.LT.FTZ.AND R56, R47, UR10, PT ;  /* 0x0000000a2f387c0a */ /* 0x000fe2000b811000 */
[----:B------:R-:W-:Y:S01]  /*1ec0*/  FMUL.FTZ R14, R48, R53 ;  /* 0x00000035300e7220 */ /* 0x000fe20000410000 */
[----:B------:R-:W-:Y:S01]  /*1ed0*/  PRMT R47, R58, 0x3340, R55 ;  /* 0x000033403a2f7816 */ /* 0x000fe20000000037 */
[----:B------:R-:W-:Y:S01]  /*1ee0*/  HADD2.F32 R58, -RZ, R15.H1_H1 ;  /* 0x3000000fff3a7230 */ /* 0x000fe20000004100 */
[----:B------:R-:W-:Y:S01]  /*1ef0*/  FSET.BF.LT.FTZ.AND R48, R52, UR10, PT ;  /* 0x0000000a34307c0a */ /* 0x000fe2000b811000 */
[--C-:B------:R-:W-:Y:S01]  /*1f00*/  HADD2.F32 R52, -RZ, R16.reuse.H0_H0 ;  /* 0x20000010ff347230 */ /* 0x100fe20000004100 */
[----:B------:R-:W-:Y:S01]  /*1f10*/  FSET.BF.LT.FTZ.AND R15, R49, UR10, PT ;  /* 0x0000000a310f7c0a */ /* 0x000fe2000b811000 */
[----:B------:R-:W-:Y:S01]  /*1f20*/  FMUL.FTZ R56, R56, R23 ;  /* 0x0000001738387220 */ /* 0x000fe20000410000 */
[----:B------:R-:W-:Y:S01]  /*1f30*/  SEL R49, RZ, 0x1, P6 ;  /* 0x00000001ff317807 */ /* 0x000fe20003000000 */
[----:B------:R-:W-:-:S02]  /*1f40*/  HADD2.F32 R23, -RZ, R16.H1_H1 ;  /* 0x30000010ff177230 */ /* 0x000fc40000004100 */
[----:B------:R-:W-:Y:S01]  /*1f50*/  FMUL.FTZ R16, R41, R52 ;  /* 0x0000003429107220 */ /* 0x000fe20000410000 */
[----:B------:R-:W-:Y:S01]  /*1f60*/  SEL R41, RZ, 0x1, P1 ;  /* 0x00000001ff297807 */ /* 0x000fe20000800000 */
[----:B------:R-:W-:Y:S01]  /*1f70*/  FMUL.FTZ R58, R15, R58 ;  /* 0x0000003a0f3a7220 */ /* 0x000fe20000410000 */
[----:B------:R-:W-:Y:S01]  /*1f80*/  PRMT R49, R60, 0x3340, R49 ;  /* 0x000033403c317816 */ /* 0x000fe20000000031 */
[----:B------:R-:W-:Y:S01]  /*1f90*/  FMUL.FTZ R48, R48, R23 ;  /* 0x0000001730307220 */ /* 0x000fe20000410000 */
[----:B------:R-:W-:Y:S01]  /*1fa0*/  SEL R60, RZ, 0x1, P0 ;  /* 0x00000001ff3c7807 */ /* 0x000fe20000000000 */
[----:B------:R-:W-:Y:S01]  /*1fb0*/  HADD2.F32 R23, -RZ, R17.H0_H0 ;  /* 0x20000011ff177230 */ /* 0x000fe20000004100 */
[----:B------:R-:W-:Y:S01]  /*1fc0*/  SEL R15, RZ, 0x1, P3 ;  /* 0x00000001ff0f7807 */ /* 0x000fe20001800000 */
[----:B------:R-:W-:Y:S01]  /*1fd0*/  FMUL.FTZ R46, R35, R46 ;  /* 0x0000002e232e7220 */ /* 0x000fe20000410000 */
[----:B------:R-:W-:Y:S01]  /*1fe0*/  SEL R52, RZ, 0x1, P2 ;  /* 0x00000001ff347807 */ /* 0x000fe20001000000 */
[--C-:B------:R-:W-:Y:S01]  /*1ff0*/  HADD2.F32 R53, -RZ, R18.reuse.H1_H1 ;  /* 0x30000012ff357230 */ /* 0x100fe20000004100 */
[----:B------:R-:W-:Y:S01]  /*2000*/  PRMT R41, R60, 0x3340, R41 ;  /* 0x000033403c297816 */ /* 0x000fe20000000029 */
[----:B------:R-:W-:Y:S01]  /*2010*/  FMUL.FTZ R50, R50, R23 ;  /* 0x0000001732327220 */ /* 0x000fe20000410000 */
[C---:B------:R-:W-:Y:S01]  /*2020*/  FSETP.GEU.FTZ.AND P0, PT, R45.reuse, UR10, PT ;  /* 0x0000000a2d007c0b */ /* 0x040fe2000bf1e000 */
[----:B------:R-:W-:Y:S01]  /*2030*/  HADD2.F32 R23, -RZ, R18.H0_H0 ;  /* 0x20000012ff177230 */ /* 0x000fe20000004100 */
[----:B------:R-:W-:Y:S01]  /*2040*/  FSET.BF.LT.FTZ.AND R60, R45, UR10, PT ;  /* 0x0000000a2d3c7c0a */ /* 0x000fe2000b811000 */
[----:B------:R-:W-:Y:S01]  /*2050*/  HADD2.F32 R45, -RZ, R19.H1_H1 ;  /* 0x30000013ff2d7230 */ /* 0x000fe20000004100 */
[----:B------:R-:W-:Y:S01]  /*2060*/  FSETP.GEU.FTZ.AND P3, PT, R20, UR10, PT ;  /* 0x0000000a14007c0b */ /* 0x000fe2000bf7e000 */
[----:B------:R-:W-:Y:S01]  /*2070*/  FMUL.FTZ R44, R35, R44 ;  /* 0x0000002c232c7220 */ /* 0x000fe20000410000 */
[----:B------:R-:W-:Y:S01]  /*2080*/  PRMT R15, R52, 0x3340, R15 ;  /* 0x00003340340f7816 */ /* 0x000fe2000000000f */
[----:B------:R-:W-:Y:S01]  /*2090*/  HADD2.F32 R52, -RZ, R17.H1_H1 ;  /* 0x30000011ff347230 */ /* 0x000fe20000004100 */
[----:B------:R-:W-:Y:S01]  /*20a0*/  FSET.BF.LT.FTZ.AND R20, R20, UR10, PT ;  /* 0x0000000a14147c0a */ /* 0x000fe2000b811000 */
[----:B------:R-:W-:Y:S01]  /*20b0*/  FMUL.FTZ R60, R60, R23 ;  /* 0x000000173c3c7220 */ /* 0x000fe20000410000 */
[----:B------:R-:W-:Y:S01]  /*20c0*/  FSETP.GEU.FTZ.AND P1, PT, R21, UR10, PT ;  /* 0x0000000a15007c0b */ /* 0x000fe2000bf3e000 */
[----:B------:R-:W-:Y:S01]  /*20d0*/  FMUL.FTZ R58, R35, R58 ;  /* 0x0000003a233a7220 */ /* 0x000fe20000410000 */
[----:B------:R-:W-:Y:S01]  /*20e0*/  FSET.BF.LT.FTZ.AND R17, R21, UR10, PT ;  /* 0x0000000a15117c0a */ /* 0x000fe2000b811000 */
[----:B------:R-:W-:Y:S01]  /*20f0*/  HADD2.F32 R21, -RZ, R19.H0_H0 ;  /* 0x20000013ff157230 */ /* 0x000fe20000004100 */
[----:B------:R-:W-:Y:S01]  /*2100*/  FSET.BF.LT.FTZ.AND R19, R43, UR10, PT ;  /* 0x0000000a2b137c0a */ /* 0x000fe2000b811000 */
[----:B------:R-:W-:Y:S01]  /*2110*/  FMUL.FTZ R45, R20, R45 ;  /* 0x0000002d142d7220 */ /* 0x000fe20000410000 */
[----:B------:R-:W-:Y:S01]  /*2120*/  PRMT R20, R41, 0x5410, R15 ;  /* 0x0000541029147816 */ /* 0x000fe2000000000f */
[----:B------:R-:W-:Y:S01]  /*2130*/  FMUL.FTZ R41, R35, R56 ;  /* 0x0000003823297220 */ /* 0x000fe20000410000 */
[----:B------:R-:W-:Y:S01]  /*2140*/  FSETP.GEU.FTZ.AND P2, PT, R43, UR10, PT ;  /* 0x0000000a2b007c0b */ /* 0x000fe2000bf5e000 */
[----:B------:R-:W-:Y:S01]  /*2150*/  FMUL.FTZ R19, R19, R21 ;  /* 0x0000001513137220 */ /* 0x000fe20000410000 */
[----:B------:R-:W-:Y:S01]  /*2160*/  FMUL.FTZ R18, R51, R52 ;  /* 0x0000003433127220 */ /* 0x000fe20000410000 */
[----:B------:R-:W-:Y:S01]  /*2170*/  PRMT R21, R49, 0x5410, R47 ;  /* 0x0000541031157816 */ /* 0x000fe2000000002f */
[C---:B------:R-:W-:Y:S01]  /*2180*/  FMUL.FTZ R47, R35.reuse, R14 ;  /* 0x0000000e232f7220 */ /* 0x040fe20000410000 */
[----:B------:R-:W-:Y:S01]  /*2190*/  SEL R23, RZ, 0x1, P3 ;  /* 0x00000001ff177807 */ /* 0x000fe20001800000 */
[----:B------:R-:W-:Y:S01]  /*21a0*/  FMUL.FTZ R15, R35, R12 ;  /* 0x0000000c230f7220 */ /* 0x000fe20000410000 */
[----:B------:R-:W-:Y:S01]  /*21b0*/  SEL R52, RZ, 0x1, P2 ;  /* 0x00000001ff347807 */ /* 0x000fe20001000000 */
[----:B------:R-:W-:Y:S01]  /*21c0*/  FMUL.FTZ R17, R17, R53 ;  /* 0x0000003511117220 */ /* 0x000fe20000410000 */
[----:B------:R-:W-:Y:S01]  /*21d0*/  SEL R43, RZ, 0x1, P1 ;  /* 0x00000001ff2b7807 */ /* 0x000fe20000800000 */
[C---:B------:R-:W-:Y:S01]  /*21e0*/  FMUL.FTZ R49, R35.reuse, R18 ;  /* 0x0000001223317220 */ /* 0x040fe20000410000 */
[----:B------:R-:W-:Y:S01]  /*21f0*/  SEL R51, RZ, 0x1, P0 ;  /* 0x00000001ff337807 */ /* 0x000fe20000000000 */
[----:B------:R-:W-:Y:S01]  /*2200*/  FMUL.FTZ R16, R35, R16 ;  /* 0x0000001023107220 */ /* 0x000fe20000410000 */
[----:B------:R-:W-:Y:S01]  /*2210*/  F2FP.F16.F32.PACK_AB R14, R41, R46 ;  /* 0x0000002e290e723e */ /* 0x000fe200000000ff */
[----:B------:R-:W-:Y:S01]  /*2220*/  FMUL.FTZ R46, R35, R45 ;  /* 0x0000002d232e7220 */ /* 0x000fe20000410000 */
[----:B------:R-:W0:Y:S01]  /*2230*/  LDC R41, c[0x0][0x370] ;  /* 0x0000dc00ff297b82 */ /* 0x000e220000000800 */
[----:B------:R-:W-:Y:S01]  /*2240*/  PRMT R22, R13, 0x5410, R22 ;  /* 0x000054100d167816 */ /* 0x000fe20000000016 */
[C---:B------:R-:W-:Y:S01]  /*2250*/  FMUL.FTZ R13, R35.reuse, R54 ;  /* 0x00000036230d7220 */ /* 0x040fe20000410000 */
[----:B------:R-:W-:Y:S01]  /*2260*/  PRMT R23, R52, 0x3340, R23 ;  /* 0x0000334034177816 */ /* 0x000fe20000000017 */
[----:B------:R-:W-:Y:S01]  /*2270*/  FMUL.FTZ R54, R35, R42 ;  /* 0x0000002a23367220 */ /* 0x000fe20000410000 */
[----:B------:R-:W-:Y:S01]  /*2280*/  PRMT R52, R51, 0x3340, R43 ;  /* 0x0000334033347816 */ /* 0x000fe2000000002b */
[----:B------:R-:W-:Y:S01]  /*2290*/  FMUL.FTZ R50, R35, R50 ;  /* 0x0000003223327220 */ /* 0x000fe20000410000 */
[----:B------:R-:W-:Y:S01]  /*22a0*/  F2FP.F16.F32.PACK_AB R12, R13, R44 ;  /* 0x0000002c0d0c723e */ /* 0x000fe200000000ff */
[----:B------:R-:W1:Y:S01]  /*22b0*/  LDC.64 R42, c[0x0][0x458] ;  /* 0x00011600ff2a7b82 */ /* 0x000e620000000a00 */
[----:B------:R-:W-:Y:S01]  /*22c0*/  IADD3 R44, P0, PT, R34, UR8, RZ ;  /* 0x00000008222c7c10 */ /* 0x000fe2000ff1e0ff */
[C---:B------:R-:W-:Y:S01]  /*22d0*/  FMUL.FTZ R18, R35.reuse, R60 ;  /* 0x0000003c23127220 */ /* 0x040fe20000410000 */
[----:B------:R-:W-:Y:S01]  /*22e0*/  F2FP.F16.F32.PACK_AB R13, R54, R15 ;  /* 0x0000000f360d723e */ /* 0x000fe200000000ff */
[----:B------:R-:W-:Y:S01]  /*22f0*/  FMUL.FTZ R51, R35, R17 ;  /* 0x0000001123337220 */ /* 0x000fe20000410000 */
[----:B------:R-:W-:Y:S01]  /*2300*/  F2FP.F16.F32.PACK_AB R15, R58, R47 ;  /* 0x0000002f3a0f723e */ /* 0x000fe200000000ff */
[----:B------:R-:W-:-:S02]  /*2310*/  IMAD.X R45, RZ, RZ, UR9, P0 ;  /* 0x00000009ff2d7e24 */ /* 0x000fc400080e06ff */
[C---:B------:R-:W-:Y:S01]  /*2320*/  FMUL.FTZ R47, R35.reuse, R48 ;  /* 0x00000030232f7220 */ /* 0x040fe20000410000 */
[----:B------:R-:W-:Y:S01]  /*2330*/  FMUL.FTZ R19, R35, R19 ;  /* 0x0000001323137220 */ /* 0x000fe20000410000 */
[----:B------:R-:W-:Y:S02]  /*2340*/  F2FP.F16.F32.PACK_AB R17, R49, R50 ;  /* 0x000000323111723e */ /* 0x000fe400000000ff */
[----:B------:R-:W-:Y:S02]  /*2350*/  F2FP.F16.F32.PACK_AB R18, R51, R18 ;  /* 0x000000123312723e */ /* 0x000fe400000000ff */
[----:B------:R-:W-:Y:S02]  /*2360*/  F2FP.F16.F32.PACK_AB R16, R47, R16 ;  /* 0x000000102f10723e */ /* 0x000fe400000000ff */
[----:B------:R-:W-:Y:S01]  /*2370*/  F2FP.F16.F32.PACK_AB R19, R46, R19 ;  /* 0x000000132e13723e */ /* 0x000fe200000000ff */
[----:B0-----:R-:W-:Y:S01]  /*2380*/  IMAD R41, R41, UR4, RZ ;  /* 0x0000000429297c24 */ /* 0x001fe2000f8e02ff */
[----:B------:R-:W-:Y:S01]  /*2390*/  PRMT R23, R52, 0x5410, R23 ;  /* 0x0000541034177816 */ /* 0x000fe20000000017 */
[----:B-1----:R-:W-:-:S03]  /*23a0*/  IMAD.WIDE.U32 R42, R34, 0x2, R42 ;  /* 0x00000002222a7825 */ /* 0x002fc600078e002a */
[----:B------:R-:W-:-:S04]  /*23b0*/  LEA R34, R41, R34, 0x4 ;  /* 0x0000002229227211 */ /* 0x000fc800078e20ff */
[----:B------:R-:W-:Y:S01]  /*23c0*/  ISETP.GE.U32.AND P0, PT, R34, UR11, PT ;  /* 0x0000000b22007c0c */ /* 0x000fe2000bf06070 */
[----:B------:R0:W-:Y:S04]  /*23d0*/  STG.E.ENL2.256 desc[UR6][R42.64], R12, R16 ;  /* 0xf800000c2a10797f */ /* 0x0001e8000f121806 */
[----:B------:R0:W-:Y:S01]  /*23e0*/  STG.E.128 desc[UR6][R44.64], R20 ;  /* 0x000000142c007986 */ /* 0x0001e2000c101d06 */
[----:B------:R-:W-:Y:S07]  /*23f0*/  BAR.SYNC.DEFER_BLOCKING 0x0 ;  /* 0x0000000000007b1d */ /* 0x000fee0000010000 */
[----:B------:R-:W-:Y:S05]  /*2400*/  @!P0 BRA `(.L_x_7075) ;  /* 0xffffffe000c08947 */ /* 0x000fea000383ffff */
[----:B------:R-:W-:Y:S05]  /*2410*/  EXIT ;  /* 0x000000000000794d */ /* 0x000fea0003800000 */
        .weak           $__internal_121_$__cuda_sm20_dblrcp_rn_slowpath_v3
        .type           $__internal_121_$__cuda_sm20_dblrcp_rn_slowpath_v3,@function
        .size           $__internal_121_$__cuda_sm20_dblrcp_rn_slowpath_v3,(.L_x_14266 - $__internal_121_$__cuda_sm20_dblrcp_rn_slowpath_v3)
$__internal_121_$__cuda_sm20_dblrcp_rn_slowpath_v3:
        /* <DEDUP_REMOVED lines=24> */
.L_x_7078:
        /* <DEDUP_REMOVED lines=10> */
.L_x_7076:
[----:B------:R-:W-:Y:S01]  /*2640*/  LOP3.LUT R17, R13, 0x80000, RZ, 0xfc, !PT ;  /* 0x000800000d117812 */ /* 0x000fe200078efcff */
[----:B------:R-:W-:-:S07]  /*2650*/  IMAD.MOV.U32 R16, RZ, RZ, R12 ;  /* 0x000000ffff107224 */ /* 0x000fce00078e000c */
.L_x_7077:
[----:B------:R-:W-:Y:S01]  /*2660*/  IMAD.MOV.U32 R23, RZ, RZ, 0x0 ;  /* 0x00000000ff177424 */ /* 0x000fe200078e00ff */
[----:B------:R-:W-:Y:S01]  /*2670*/  MOV R15, R17 ;  /* 0x00000011000f7202 */ /* 0x000fe20000000f00 */
[----:B------:R-:W-:Y:S02]  /*2680*/  IMAD.MOV.U32 R14, RZ, RZ, R16 ;  /* 0x000000ffff0e7224 */ /* 0x000fe400078e0010 */
[----:B------:R-:W-:Y:S05]  /*2690*/  RET.REL.NODEC R22 `(_ZN2at6native43_GLOBAL__N__7cc8d1ed_10_Dropout_cu_0e96ed3824fused_dropout_kernel_vecIN3c104HalfEfjLi1ELi16EbEEvNS_4cuda6detail10TensorInfoIKT_T1_EENS7_IS8_SA_EENS7_IT4_SA_EESA_T0_NS_15PhiloxCudaStateE) ;  /* 0xffffffd816587950 */ /* 0x000fea0003c3ffff */
.L_x_7079:
        /* <DEDUP_REMOVED lines=14> */
.L_x_14266:


//--------------------- .text._ZN2at6native43_GLOBAL__N__7cc8d1ed_10_Dropout_cu_0e96ed3820fused_dropout_kernelIffjLin1ELin1EbEEvNS_4cuda6detail10TensorInfoIKT_T1_EENS5_IS6_S8_EENS5_IT4_S8_EES8_T0_NS_15PhiloxCudaStateE --------------------------
	.section	.text._ZN2at6native43_GLOBAL__N__7cc8d1ed_10_Dropout_cu_0e96ed3820fused_dropout_kernelIffjLin1ELin1EbEEvNS_4cuda6detail10TensorInfoIKT_T1_EENS5_IS6_S8_EENS5_IT4_S8_EES8_T0_NS_15PhiloxCudaStateE,"ax",@progbits
	.align	128
.text._ZN2at6native43_GLOBAL__N__7cc8d1ed_10_Dropout_cu_0e96ed3820fused_dropout_kernelIffjLin1ELin1EbEEvNS_4cuda6detail10TensorInfoIKT_T1_EENS5_IS6_S8_EENS5_IT4_S8_EES8_T0_NS_15PhiloxCudaStateE:
        .type           _ZN2at6native43_GLOBAL__N__7cc8d1ed_10_Dropout_cu_0e96ed3820fused_dropout_kernelIffjLin1ELin1EbEEvNS_4cuda6detail10TensorInfoIKT_T1_EENS5_IS6_S8_EENS5_IT4_S8_EES8_T0_NS_15PhiloxCudaStateE,@function
        .size           _ZN2at6native43_GLOBAL__N__7cc8d1ed_10_Dropout_cu_0e96ed3820fused_dropout_kernelIffjLin1ELin1EbEEvNS_4cuda6detail10TensorInfoIKT_T1_EENS5_IS6_S8_EENS5_IT4_S8_EES8_T0_NS_15PhiloxCudaStateE,(.L_x_14268 - _ZN2at6native43_GLOBAL__N__7cc8d1ed_10_Dropout_cu_0e96ed3820fused_dropout_kernelIffjLin1ELin1EbEEvNS_4cuda6detail10TensorInfoIKT_T1_EENS5_IS6_S8_EENS5_IT4_S8_EES8_T0_NS_15PhiloxCudaStateE)
        .other          _ZN2at6native43_GLOBAL__N__7cc8d1ed_10_Dropout_cu_0e96ed3820fused_dropout_kernelIffjLin1ELin1EbEEvNS_4cuda6detail10TensorInfoIKT_T1_EENS5_IS6_S8_EENS5_IT4_S8_EES8_T0_NS_15PhiloxCudaStateE,@"STO_CUDA_ENTRY STV_DEFAULT"
_ZN2at6native43_GLOBAL__N__7cc8d1ed_10_Dropout_cu_0e96ed3820fused_dropout_kernelIffjLin1ELin1EbEEvNS_4cuda6detail10TensorInfoIKT_T1_EENS5_IS6_S8_EENS5_IT4_S8_EES8_T0_NS_15PhiloxCudaStateE:
        /* <DEDUP_REMOVED lines=95> */
[----:B------:R-:W-:Y:S05]  /*05f0*/  CALL.REL.NOINC `($__internal_122_$__cuda_sm20_dblrcp_rn_slowpath_v3) ;  /* 0x000000e000807944 */ /* 0x000fea0003c00000 */
.L_x_7080:
        /* <DEDUP_REMOVED lines=60> */
.L_x_7148:
        /* <DEDUP_REMOVED lines=13> */
.L_x_7082:
[----:B------:R-:W-:Y:S05]  /*0a90*/  BSYNC.RECONVERGENT B0 ;  /* 0x0000000000007941 */ /* 0x000fea0003800200 */
.L_x_7081:
        /* <DEDUP_REMOVED lines=72> */
.L_x_7083:
        /* <DEDUP_REMOVED lines=9> */
.L_x_7084:
        /* <DEDUP_REMOVED lines=38> */
.L_x_7090:
        /* <DEDUP_REMOVED lines=205> */
.L_x_7089:
        /* <DEDUP_REMOVED lines=106> */
.L_x_7092:
        /* <DEDUP_REMOVED lines=55> */
.L_x_7093:
        /* <DEDUP_REMOVED lines=27> */
.L_x_7091:
[----:B------:R-:W0:Y:S01]  /*2aa0*/  LDC.64 R4, c[0x0][0x380] ;  /* 0x0000e000ff047b82 */ /* 0x000e220000000a00 */
[----:B------:R-:W1:Y:S02]  /*2ab0*/  LDCU UR4, c[0x0][0x3ec] ;  /* 0x00007d80ff0477ac */ /* 0x000e640008000800 */
[----:B-1----:R-:W-:-:S04]  /*2ac0*/  IMAD R33, R30, UR4, R33 ;  /* 0x000000041e217c24 */ /* 0x002fc8000f8e0221 */
[----:B0-----:R-:W-:-:S06]  /*2ad0*/  IMAD.WIDE.U32 R4, R33, 0x4, R4 ;  /* 0x0000000421047825 */ /* 0x001fcc00078e0004 */
[----:B------:R0:W5:Y:S02]  /*2ae0*/  LDG.E R4, desc[UR18][R4.64] ;  /* 0x0000001204047981 */ /* 0x000164000c1e1900 */
.L_x_7088:
[----:B------:R-:W-:Y:S05]  /*2af0*/  BSYNC.RECONVERGENT B1 ;  /* 0x0000000000017941 */ /* 0x000fea0003800200 */
.L_x_7087:
        /* <DEDUP_REMOVED lines=14> */
.L_x_7097:
        /* <DEDUP_REMOVED lines=63> */
[----:B------:R-:W-:Y:S01]  /*2fd0*/  HFMA2 R30, -RZ, RZ, 0, 0 ;  /* 0x00000000ff1e7431 */ /* 0x000fe200000001ff */
[----:B-1----:R-:W0:Y:S08]  /*2fe0*/  MUFU.RCP R35, R35 ;  /* 0x0000002300237308 */ /* 0x002e300000001000 */
[----:B------:R-:W-:Y:S01]  /*2ff0*/  MUFU.RCP R40, R40 ;  /* 0x0000002800287308 */ /* 0x000fe20000001000 */
[----:B------:R-:W-:-:S04]  /*3000*/  IMAD.HI.U32 R30, R31, R37, R30 ;  /* 0x000000251f1e7227 */ /* 0x000fc800078e001e */
[----:B------:R-:W-:Y:S01]  /*3010*/  @P4 VIADD R33, R33, 0x1 ;  /* 0x0000000121214836 */ /* 0x000fe20000000000 */
[----:B------:R-:W-:Y:S02]  /*3020*/  @!P5 LOP3.LUT R33, RZ, UR28, RZ, 0x33, !PT ;  /* 0x0000001cff21dc12 */ /* 0x000fe4000f8e33ff */
[----:B------:R-:W-:Y:S01]  /*3030*/  ISETP.NE.U32.AND P5, PT, RZ, UR29, PT ;  /* 0x0000001dff007c0c */ /* 0x000fe2000bfa5070 */
[----:B------:R-:W1:Y:S01]  /*3040*/  I2F.U32.RP R37, UR32 ;  /* 0x0000002000257d06 */ /* 0x000e620008209000 */
        /* <DEDUP_REMOVED lines=30> */
[----:B------:R-:W0:Y:S01]  /*3230*/  I2F.U32.RP R39, UR34 ;  /* 0x0000002200277d06 */ /* 0x000e220008209000 */
        /* <DEDUP_REMOVED lines=70> */
[----:B0-----:R-:W-:Y:S01]  /*36a0*/  IMAD R41, R41, R31, RZ ;  /* 0x0000001f29297224 */ /* 0x001fe200078e02ff */
        /* <DEDUP_REMOVED lines=21> */
[----:B--2---:R-:W-:Y:S02]  /*3800*/  IMAD R27, R36, UR21, R27 ;  /* 0x00000015241b7c24 */ /* 0x004fe4000f8e021b */
[----:B------:R-:W-:Y:S02]  /*3810*/  IMAD R38, R31, UR34, R38 ;  /* 0x000000221f267c24 */ /* 0x000fe4000f8e0226 */
[----:B------:R-:W-:Y:S01]  /*3820*/  @P4 IADD3 R30, PT, PT, R30, 0x1, RZ ;  /* 0x000000011e1e4810 */ /* 0x000fe20007ffe0ff */
[----:B----4-:R-:W-:Y:S01]  /*3830*/  IMAD R27, R32, UR22, R27 ;  /* 0x00000016201b7c24 */ /* 0x010fe2000f8e021b */
[----:B------:R-:W-:-:S03]  /*3840*/  @!P5 LOP3.LUT R30, RZ, UR35, RZ, 0x33, !PT ;  /* 0x00000023ff1edc12 */ /* 0x000fc6000f8e33ff */
[----:B---3--:R-:W-:Y:S01]  /*3850*/  IMAD R38, R38, UR23, R27 ;  /* 0x0000001726267c24 */ /* 0x008fe2000f8e021b */
[----:B------:R-:W-:Y:S01]  /*3860*/  IADD3 R32, PT, PT, -R30, RZ, RZ ;  /* 0x000000ff1e207210 */ /* 0x000fe20007ffe1ff */
[----:B------:R-:W-:-:S04]  /*3870*/  IMAD.MOV.U32 R27, RZ, RZ, R30 ;  /* 0x000000ffff1b7224 */ /* 0x000fc800078e001e */
[----:B------:R-:W-:-:S04]  /*3880*/  IMAD R39, R32, UR35, R39 ;  /* 0x0000002320277c24 */ /* 0x000fc8000f8e0227 */
[----:B------:R-:W-:Y:S01]  /*3890*/  IMAD R32, R39, UR24, R38 ;  /* 0x0000001827207c24 */ /* 0x000fe2000f8e0226 */
[----:B------:R-:W-:Y:S06]  /*38a0*/  BRA.U UP0, `(.L_x_7097) ;  /* 0xfffffff100cc7547 */ /* 0x000fec000b83ffff */
.L_x_7096:
        /* <DEDUP_REMOVED lines=33> */
[----:B------:R-:W-:Y:S02]  /*3ac0*/  IADD3 R31, PT, PT, R35, 0xffffffe, RZ ;  /* 0x0ffffffe231f7810 */ /* 0x000fe40007ffe0ff */
[----:B------:R-:W-:Y:S01]  /*3ad0*/  IADD3 R37, PT, PT, RZ, -UR21, RZ ;  /* 0x80000015ff257c10 */ /* 0x000fe2000fffe0ff */
[----:B--2---:R-:W0:Y:S02]  /*3ae0*/  I2F.U32.RP R35, UR22 ;  /* 0x0000001600237d06 */ /* 0x004e240008209000 */
        /* <DEDUP_REMOVED lines=57> */
[----:B----4-:R-:W-:Y:S02]  /*3e80*/  IMAD R27, R27, UR4, R32 ;  /* 0x000000041b1b7c24 */ /* 0x010fe4000f8e0220 */
        /* <DEDUP_REMOVED lines=11> */
.L_x_7099:
        /* <DEDUP_REMOVED lines=55> */
.L_x_7100:
        /* <DEDUP_REMOVED lines=27> */
.L_x_7098:
[----:B------:R-:W1:Y:S01]  /*4460*/  LDC.64 R30, c[0x0][0x380] ;  /* 0x0000e000ff1e7b82 */ /* 0x000e620000000a00 */
[----:B------:R-:W2:Y:S02]  /*4470*/  LDCU UR4, c[0x0][0x3ec] ;  /* 0x00007d80ff0477ac */ /* 0x000ea40008000800 */
[----:B--2---:R-:W-:-:S04]  /*4480*/  IMAD R27, R27, UR4, R32 ;  /* 0x000000041b1b7c24 */ /* 0x004fc8000f8e0220 */
[----:B-1----:R-:W-:-:S05]  /*4490*/  IMAD.WIDE.U32 R30, R27, 0x4, R30 ;  /* 0x000000041b1e7825 */ /* 0x002fca00078e001e */
[----:B------:R1:W5:Y:S02]  /*44a0*/  LDG.E R27, desc[UR18][R30.64] ;  /* 0x000000121e1b7981 */ /* 0x000364000c1e1900 */
.L_x_7095:
[----:B0-----:R-:W-:Y:S05]  /*44b0*/  BSYNC.RECONVERGENT B1 ;  /* 0x0000000000017941 */ /* 0x001fea0003800200 */
.L_x_7094:
        /* <DEDUP_REMOVED lines=14> */
.L_x_7104:
        /* <DEDUP_REMOVED lines=31> */
[----:B---3--:R-:W3:Y:S01]  /*4790*/  I2F.U32.RP R36, UR30 ;  /* 0x0000001e00247d06 */ /* 0x008ee20008209000 */
        /* <DEDUP_REMOVED lines=12> */
[----:B------:R-:W4:Y:S01]  /*4860*/  I2F.U32.RP R37, UR32 ;  /* 0x0000002000257d06 */ /* 0x000f220008209000 */
[----:B------:R-:W3:Y:S01]  /*4870*/  LDCU UR23, c[0x0][UR23+0x3ec] ;  /* 0x00007d80171777ac */ /* 0x000ee20008000800 */
[----:B------:R-:W-:Y:S01]  /*4880*/  IMAD.HI.U32 R31, R31, R35, R30 ;  /* 0x000000231f1f7227 */ /* 0x000fe200078e001e */
[----:B------:R-:W3:Y:S03]  /*4890*/  LDCU UR24, c[0x0][UR24+0x3ec] ;  /* 0x00007d80181877ac */ /* 0x000ee60008000800 */
[----:B------:R-:W-:Y:S02]  /*48a0*/  IMAD R35, RZ, RZ, -UR29 ;  /* 0x8000001dff237e24 */ /* 0x000fe4000f8e02ff */
[----:B------:R-:W1:Y:S01]  /*48b0*/  I2F.U32.RP R38, UR33 ;  /* 0x0000002100267d06 */ /* 0x000e620008209000 */
[----:B------:R-:W-:Y:S01]  /*48c0*/  IMAD.HI.U32 R32, R31, R26, RZ ;  /* 0x0000001a1f207227 */ /* 0x000fe200078e00ff */
[----:B------:R-:W-:-:S04]  /*48d0*/  UIADD3 UR4, UPT, UPT, UR4, 0x8, URZ ;  /* 0x0000000804047890 */ /* 0x000fc8000fffe0ff */
[----:B------:R-:W-:Y:S02]  /*48e0*/  IADD3 R31, PT, PT, -R32, RZ, RZ ;  /* 0x000000ff201f7210 */ /* 0x000fe40007ffe1ff */
[----:B----4-:R-:W-:Y:S03]  /*48f0*/  MUFU.RCP R37, R37 ;  /* 0x0000002500257308 */ /* 0x010fe60000001000 */
[----:B------:R-:W-:Y:S02]  /*4900*/  IMAD R30, R31, UR28, R26 ;  /* 0x0000001c1f1e7c24 */ /* 0x000fe4000f8e021a */
[----:B------:R-:W-:-:S03]  /*4910*/  VIADD R31, R34, 0xffffffe ;  /* 0x0ffffffe221f7836 */ /* 0x000fc60000000000 */
[C---:B------:R-:W-:Y:S01]  /*4920*/  ISETP.GE.U32.AND P3, PT, R30.reuse, UR28, PT ;  /* 0x0000001c1e007c0c */ /* 0x040fe2000bf66070 */
[----:B-1----:R-:W-:Y:S08]  /*4930*/  MUFU.RCP R38, R38 ;  /* 0x0000002600267308 */ /* 0x002ff00000001000 */
[----:B------:R-:W1:Y:S04]  /*4940*/  F2I.FTZ.U32.TRUNC.NTZ R31, R31 ;  /* 0x0000001f001f7305 */ /* 0x000e68000021f000 */
[----:B------:R-:W-:-:S02]  /*4950*/  @P3 IADD3 R30, PT, PT, R30, -UR28, RZ ;  /* 0x8000001c1e1e3c10 */ /* 0x000fc4000fffe0ff */
[----:B------:R-:W-:Y:S02]  /*4960*/  @P3 IADD3 R32, PT, PT, R32, 0x1, RZ ;  /* 0x0000000120203810 */ /* 0x000fe40007ffe0ff */
[----:B------:R-:W-:Y:S01]  /*4970*/  ISETP.GE.U32.AND P4, PT, R30, UR28, PT ;  /* 0x0000001c1e007c0c */ /* 0x000fe2000bf86070 */
[----:B------:R-:W-:Y:S01]  /*4980*/  HFMA2 R30, -RZ, RZ, 0, 0 ;  /* 0x00000000ff1e7431 */ /* 0x000fe200000001ff */
[----:B------:R-:W4:Y:S01]  /*4990*/  I2F.U32.RP R40, UR35 ;  /* 0x0000002300287d06 */ /* 0x000f220008209000 */
[----:B-1----:R-:W-:-:S04]  /*49a0*/  IMAD R35, R35, R31, RZ ;  /* 0x0000001f23237224 */ /* 0x002fc800078e02ff */
[----:B------:R-:W-:-:S06]  /*49b0*/  IMAD.HI.U32 R35, R31, R35, R30 ;  /* 0x000000231f237227 */ /* 0x000fcc00078e001e */
[----:B------:R-:W-:Y:S01]  /*49c0*/  @P4 VIADD R32, R32, 0x1 ;  /* 0x0000000120204836 */ /* 0x000fe20000000000 */
[----:B------:R-:W-:Y:S01]  /*49d0*/  @!P5 LOP3.LUT R32, RZ, UR28, RZ, 0x33, !PT ;  /* 0x0000001cff20dc12 */ /* 0x000fe2000f8e33ff */
[----:B----4-:R-:W-:Y:S01]  /*49e0*/  MUFU.RCP R40, R40 ;  /* 0x0000002800287308 */ /* 0x010fe20000001000 */
[----:B------:R-:W-:-:S03]  /*49f0*/  ISETP.NE.U32.AND P5, PT, RZ, UR29, PT ;  /* 0x0000001dff007c0c */ /* 0x000fc6000bfa5070 */
[----:B------:R-:W-:Y:S01]  /*4a00*/  IMAD.HI.U32 R34, R35, R32, RZ ;  /* 0x0000002023227227 */ /* 0x000fe200078e00ff */
[----:B------:R-:W-:-:S03]  /*4a10*/  IADD3 R35, PT, PT, RZ, -UR30, RZ ;  /* 0x8000001eff237c10 */ /* 0x000fc6000fffe0ff */
[----:B------:R-:W-:-:S04]  /*4a20*/  IMAD.MOV R31, RZ, RZ, -R34 ;  /* 0x000000ffff1f7224 */ /* 0x000fc800078e0a22 */
        /* <DEDUP_REMOVED lines=18> */
[----:B-1----:R-:W-:-:S03]  /*4b50*/  VIADD R31, R36, 0xffffffe ;  /* 0x0ffffffe241f7836 */ /* 0x002fc60000000000 */
        /* <DEDUP_REMOVED lines=9> */
[----:B--2---:R-:W1:Y:S01]  /*4bf0*/  I2F.U32.RP R39, UR34 ;  /* 0x0000002200277d06 */ /* 0x004e620008209000 */
        /* <DEDUP_REMOVED lines=91> */
[----:B0-----:R-:W-:Y:S02]  /*51b0*/  IMAD R26, R31, UR21, R26 ;  /* 0x000000151f1a7c24 */ /* 0x001fe4000f8e021a */
[----:B------:R-:W-:Y:S02]  /*51c0*/  IMAD.MOV R31, RZ, RZ, -R39 ;  /* 0x000000ffff1f7224 */ /* 0x000fe400078e0a27 */
[----:B---3--:R-:W-:Y:S02]  /*51d0*/  IMAD R26, R37, UR22, R26 ;  /* 0x00000016251a7c24 */ /* 0x008fe4000f8e021a */
        /* <DEDUP_REMOVED lines=9> */
.L_x_7103:
        /* <DEDUP_REMOVED lines=16> */
[----:B------:R-:W1:Y:S01]  /*5370*/  LDCU UR4, c[0x0][UR4+0x3ec] ;  /* 0x00007d80040477ac */ /* 0x000e620008000800 */
[----:B0-----:R-:W0:Y:S01]  /*5380*/  I2F.U32.RP R32, UR20 ;  /* 0x0000001400207d06 */ /* 0x001e220008209000 */
[----:B------:R-:W-:Y:S01]  /*5390*/  IMAD R35, RZ, RZ, -UR20 ;  /* 0x80000014ff237e24 */ /* 0x000fe2000f8e02ff */
[----:B------:R-:W-:Y:S01]  /*53a0*/  ISETP.NE.U32.AND P5, PT, RZ, UR20, PT ;  /* 0x00000014ff007c0c */ /* 0x000fe2000bfa5070 */
[----:B------:R-:W1:Y:S01]  /*53b0*/  LDCU UR15, c[0x0][UR15+0x3ec] ;  /* 0x00007d800f0f77ac */ /* 0x000e620008000800 */
[----:B------:R-:W1:Y:S04]  /*53c0*/  LDCU UR16, c[0x0][UR16+0x3ec] ;  /* 0x00007d80101077ac */ /* 0x000e680008000800 */
[----:B--2---:R-:W2:Y:S01]  /*53d0*/  I2F.U32.RP R34, UR21 ;  /* 0x0000001500227d06 */ /* 0x004ea20008209000 */
[----:B------:R-:W1:Y:S01]  /*53e0*/  LDCU UR17, c[0x0][UR17+0x3ec] ;  /* 0x00007d80111177ac */ /* 0x000e620008000800 */
[----:B----4-:R-:W-:-:S06]  /*53f0*/  IADD3 R37, PT, PT, RZ, -UR23, RZ ;  /* 0x80000017ff257c10 */ /* 0x010fcc000fffe0ff */
[----:B0-----:R-:W1:Y:S08]  /*5400*/  MUFU.RCP R32, R32 ;  /* 0x0000002000207308 */ /* 0x001e700000001000 */
[----:B--2---:R-:W-:Y:S08]  /*5410*/  MUFU.RCP R34, R34 ;  /* 0x0000002200227308 */ /* 0x004ff00000001000 */
[----:B---3--:R-:W0:Y:S01]  /*5420*/  I2F.U32.RP R36, UR22 ;  /* 0x0000001600247d06 */ /* 0x008e220008209000 */
[----:B-1----:R-:W-:-:S07]  /*5430*/  IADD3 R30, PT, PT, R32, 0xffffffe, RZ ;  /* 0x0ffffffe201e7810 */ /* 0x002fce0007ffe0ff */
[----:B------:R1:W2:Y:S08]  /*5440*/  F2I.FTZ.U32.TRUNC.NTZ R31, R30 ;  /* 0x0000001e001f7305 */ /* 0x0002b0000021f000 */
[----:B0-----:R-:W-:Y:S01]  /*5450*/  MUFU.RCP R36, R36 ;  /* 0x0000002400247308 */ /* 0x001fe20000001000 */
[----:B-1----:R-:W-:Y:S02]  /*5460*/  HFMA2 R30, -RZ, RZ, 0, 0 ;  /* 0x00000000ff1e7431 */ /* 0x002fe400000001ff */
        /* <DEDUP_REMOVED lines=61> */
[----:B------:R-:W-:Y:S01]  /*5840*/  IMAD R26, R26, UR4, R33 ;  /* 0x000000041a1a7c24 */ /* 0x000fe2000f8e0221 */
        /* <DEDUP_REMOVED lines=11> */
.L_x_7106:
        /* <DEDUP_REMOVED lines=14> */
[----:B------:R-:W-:Y:S01]  /*59e0*/  ISETP.NE.U32.AND P5, PT, RZ, UR16, PT ;  /* 0x00000010ff007c0c */ /* 0x000fe2000bfa5070 */
[----:B--2---:R-:W-:-:S04]  /*59f0*/  IMAD R37, RZ, RZ, -UR17 ;  /* 0x80000011ff257e24 */ /* 0x004fc8000f8e02ff */
[----:B------:R-:W2:Y:S08]  /*5a00*/  I2F.U32.RP R34, UR17 ;  /* 0x0000001100227d06 */ /* 0x000eb00008209000 */
[----:B0-----:R-:W1:Y:S08]  /*5a10*/  MUFU.RCP R32, R32 ;  /* 0x0000002000207308 */ /* 0x001e700000001000 */
[----:B--2---:R-:W-:Y:S01]  /*5a20*/  MUFU.RCP R34, R34 ;  /* 0x0000002200227308 */ /* 0x004fe20000001000 */
[----:B-1----:R-:W-:-:S07]  /*5a30*/  VIADD R30, R32, 0xffffffe ;  /* 0x0ffffffe201e7836 */ /* 0x002fce0000000000 */
        /* <DEDUP_REMOVED lines=35> */
.L_x_7107:
        /* <DEDUP_REMOVED lines=27> */
.L_x_7105:
[----:B-1----:R-:W1:Y:S01]  /*5e20*/  LDC.64 R30, c[0x0][0x380] ;  /* 0x0000e000ff1e7b82 */ /* 0x002e620000000a00 */
[----:B------:R-:W2:Y:S02]  /*5e30*/  LDCU UR4, c[0x0][0x3ec] ;  /* 0x00007d80ff0477ac */ /* 0x000ea40008000800 */
[----:B--2---:R-:W-:-:S04]  /*5e40*/  IMAD R33, R26, UR4, R33 ;  /* 0x000000041a217c24 */ /* 0x004fc8000f8e0221 */
[----:B-1----:R-:W-:-:S05]  /*5e50*/  IMAD.WIDE.U32 R30, R33, 0x4, R30 ;  /* 0x00000004211e7825 */ /* 0x002fca00078e001e */
[----:B------:R2:W5:Y:S02]  /*5e60*/  LDG.E R26, desc[UR18][R30.64] ;  /* 0x000000121e1a7981 */ /* 0x000564000c1e1900 */
.L_x_7102:
[----:B0-----:R-:W-:Y:S05]  /*5e70*/  BSYNC.RECONVERGENT B1 ;  /* 0x0000000000017941 */ /* 0x001fea0003800200 */
.L_x_7101:
        /* <DEDUP_REMOVED lines=11> */
.L_x_7110:
        /* <DEDUP_REMOVED lines=205> */
.L_x_7109:
        /* <DEDUP_REMOVED lines=105> */
.L_x_7112:
        /* <DEDUP_REMOVED lines=55> */
.L_x_7113:
        /* <DEDUP_REMOVED lines=27> */
.L_x_7111:
[----:B------:R-:W1:Y:S01]  /*77b0*/  LDC.64 R28, c[0x0][0x380] ;  /* 0x0000e000ff1c7b82 */ /* 0x000e620000000a00 */
[----:B------:R-:W2:Y:S02]  /*77c0*/  LDCU UR4, c[0x0][0x3ec] ;  /* 0x00007d80ff0477ac */ /* 0x000ea40008000800 */
[----:B--2---:R-:W-:-:S04]  /*77d0*/  IMAD R5, R5, UR4, R30 ;  /* 0x0000000405057c24 */ /* 0x004fc8000f8e021e */
[----:B-1----:R-:W-:-:S06]  /*77e0*/  IMAD.WIDE.U32 R28, R5, 0x4, R28 ;  /* 0x00000004051c7825 */ /* 0x002fcc00078e001c */
[----:B------:R3:W5:Y:S01]  /*77f0*/  LDG.E R29, desc[UR18][R28.64] ;  /* 0x000000121c1d7981 */ /* 0x000762000c1e1900 */
[----:B------:R-:W-:Y:S05]  /*7800*/  BRA `(.L_x_7108) ;  /* 0x0000000000747947 */ /* 0x000fea0003800000 */
.L_x_7086:
        /* <DEDUP_REMOVED lines=29> */
.L_x_7108:
[----:B0-----:R-:W-:Y:S05]  /*79e0*/  BSYNC.RECONVERGENT B0 ;  /* 0x0000000000007941 */ /* 0x001fea0003800200 */
.L_x_7085:
        /* <DEDUP_REMOVED lines=16> */
.L_x_7118:
        /* <DEDUP_REMOVED lines=32> */
[----:B----4-:R-:W4:Y:S01]  /*7cf0*/  I2F.U32.RP R36, UR30 ;  /* 0x0000001e00247d06 */ /* 0x010f220008209000 */
        /* <DEDUP_REMOVED lines=12> */
[----:B------:R-:W1:Y:S01]  /*7dc0*/  I2F.U32.RP R37, UR32 ;  /* 0x0000002000257d06 */ /* 0x000e620008209000 */
[----:B------:R-:W4:Y:S01]  /*7dd0*/  LDCU UR23, c[0x0][UR23+0x3ec] ;  /* 0x00007d80171777ac */ /* 0x000f220008000800 */
[----:B------:R-:W-:Y:S01]  /*7de0*/  IMAD.HI.U32 R31, R31, R35, R30 ;  /* 0x000000231f1f7227 */ /* 0x000fe200078e001e */
[----:B------:R-:W-:Y:S01]  /*7df0*/  IADD3 R35, PT, PT, RZ, -UR29, RZ ;  /* 0x8000001dff237c10 */ /* 0x000fe2000fffe0ff */
[----:B------:R-:W4:Y:S04]  /*7e00*/  LDCU UR24, c[0x0][UR24+0x3ec] ;  /* 0x00007d80181877ac */ /* 0x000f280008000800 */
[----:B------:R-:W2:Y:S01]  /*7e10*/  I2F.U32.RP R38, UR33 ;  /* 0x0000002100267d06 */ /* 0x000ea20008209000 */
[----:B------:R-:W-:Y:S01]  /*7e20*/  IMAD.HI.U32 R32, R31, R28, RZ ;  /* 0x0000001c1f207227 */ /* 0x000fe200078e00ff */
[----:B------:R-:W-:-:S04]  /*7e30*/  UIADD3 UR4, UPT, UPT, UR4, 0x8, URZ ;  /* 0x0000000804047890 */ /* 0x000fc8000fffe0ff */
[----:B------:R-:W-:Y:S01]  /*7e40*/  IADD3 R31, PT, PT, -R32, RZ, RZ ;  /* 0x000000ff201f7210 */ /* 0x000fe20007ffe1ff */
[----:B------:R-:W-:Y:S01]  /*7e50*/  UISETP.NE.AND UP0, UPT, UR4, UR7, UPT ;  /* 0x000000070400728c */ /* 0x000fe2000bf05270 */
[----:B-1----:R-:W-:Y:S03]  /*7e60*/  MUFU.RCP R37, R37 ;  /* 0x0000002500257308 */ /* 0x002fe60000001000 */
[----:B------:R-:W-:Y:S01]  /*7e70*/  IMAD R30, R31, UR28, R28 ;  /* 0x0000001c1f1e7c24 */ /* 0x000fe2000f8e021c */
[----:B------:R-:W-:-:S04]  /*7e80*/  IADD3 R31, PT, PT, R34, 0xffffffe, RZ ;  /* 0x0ffffffe221f7810 */ /* 0x000fc80007ffe0ff */
[C---:B------:R-:W-:Y:S01]  /*7e90*/  ISETP.GE.U32.AND P3, PT, R30.reuse, UR28, PT ;  /* 0x0000001c1e007c0c */ /* 0x040fe2000bf66070 */
[----:B--2---:R-:W-:Y:S08]  /*7ea0*/  MUFU.RCP R38, R38 ;  /* 0x0000002600267308 */ /* 0x004ff00000001000 */
[----:B------:R-:W1:Y:S04]  /*7eb0*/  F2I.FTZ.U32.TRUNC.NTZ R31, R31 ;  /* 0x0000001f001f7305 */ /* 0x000e68000021f000 */
[----:B------:R-:W-:Y:S01]  /*7ec0*/  @P3 VIADD R30, R30, -UR28 ;  /* 0x8000001c1e1e3c36 */ /* 0x000fe20008000000 */
[----:B------:R-:W-:-:S03]  /*7ed0*/  @P3 IADD3 R32, PT, PT, R32, 0x1, RZ ;  /* 0x0000000120203810 */ /* 0x000fc60007ffe0ff */
[----:B------:R-:W2:Y:S01]  /*7ee0*/  I2F.U32.RP R40, UR35 ;  /* 0x0000002300287d06 */ /* 0x000ea20008209000 */
[----:B------:R-:W-:Y:S02]  /*7ef0*/  ISETP.GE.U32.AND P4, PT, R30, UR28, PT ;  /* 0x0000001c1e007c0c */ /* 0x000fe4000bf86070 */
[----:B------:R-:W-:Y:S01]  /*7f00*/  MOV R30, RZ ;  /* 0x000000ff001e7202 */ /* 0x000fe20000000f00 */
[----:B-1----:R-:W-:-:S04]  /*7f10*/  IMAD R35, R35, R31, RZ ;  /* 0x0000001f23237224 */ /* 0x002fc800078e02ff */
[----:B------:R-:W-:-:S06]  /*7f20*/  IMAD.HI.U32 R35, R31, R35, R30 ;  /* 0x000000231f237227 */ /* 0x000fcc00078e001e */
[----:B------:R-:W-:Y:S01]  /*7f30*/  @P4 VIADD R32, R32, 0x1 ;  /* 0x0000000120204836 */ /* 0x000fe20000000000 */
[----:B------:R-:W-:Y:S01]  /*7f40*/  @!P5 LOP3.LUT R32, RZ, UR28, RZ, 0x33, !PT ;  /* 0x0000001cff20dc12 */ /* 0x000fe2000f8e33ff */
[----:B--2---:R-:W-:Y:S01]  /*7f50*/  MUFU.RCP R40, R40 ;  /* 0x0000002800287308 */ /* 0x004fe20000001000 */
[----:B------:R-:W-:-:S03]  /*7f60*/  ISETP.NE.U32.AND P5, PT, RZ, UR29, PT ;  /* 0x0000001dff007c0c */ /* 0x000fc6000bfa5070 */
[----:B------:R-:W-:Y:S01]  /*7f70*/  IMAD.HI.U32 R34, R35, R32, RZ ;  /* 0x0000002023227227 */ /* 0x000fe200078e00ff */
[----:B------:R-:W-:-:S04]  /*7f80*/  IADD3 R35, PT, PT, RZ, -UR30, RZ ;  /* 0x8000001eff237c10 */ /* 0x000fc8000fffe0ff */
[----:B------:R-:W-:-:S05]  /*7f90*/  IADD3 R31, PT, PT, -R34, RZ, RZ ;  /* 0x000000ff221f7210 */ /* 0x000fca0007ffe1ff */
[----:B------:R-:W-:Y:S02]  /*7fa0*/  IMAD R30, R31, UR29, R32 ;  /* 0x0000001d1f1e7c24 */ /* 0x000fe4000f8e0220 */
[----:B------:R-:W-:Y:S02]  /*7fb0*/  VIADD R31, R36, 0xffffffe ;  /* 0x0ffffffe241f7836 */ /* 0x000fe40000000000 */
[----:B------:R-:W1:Y:S01]  /*7fc0*/  I2F.U32.RP R36, UR31 ;  /* 0x0000001f00247d06 */ /* 0x000e620008209000 */
[----:B------:R-:W-:-:S07]  /*7fd0*/  ISETP.GE.U32.AND P3, PT, R30, UR29, PT ;  /* 0x0000001d1e007c0c */ /* 0x000fce000bf66070 */
[----:B------:R-:W2:Y:S06]  /*7fe0*/  F2I.FTZ.U32.TRUNC.NTZ R31, R31 ;  /* 0x0000001f001f7305 */ /* 0x000eac000021f000 */
[----:B------:R-:W-:Y:S01]  /*7ff0*/  @P3 IADD3 R30, PT, PT, R30, -UR29, RZ ;  /* 0x8000001d1e1e3c10 */ /* 0x000fe2000fffe0ff */
[----:B------:R-:W-:Y:S01]  /*8000*/  @P3 VIADD R34, R34, 0x1 ;  /* 0x0000000122223836 */ /* 0x000fe20000000000 */
[----:B-1----:R-:W1:Y:S02]  /*8010*/  MUFU.RCP R36, R36 ;  /* 0x0000002400247308 */ /* 0x002e640000001000 */
[----:B------:R-:W-:-:S02]  /*8020*/  ISETP.GE.U32.AND P4, PT, R30, UR29, PT ;  /* 0x0000001d1e007c0c */ /* 0x000fc4000bf86070 */
[----:B------:R-:W-:Y:S01]  /*8030*/  MOV R30, RZ ;  /* 0x000000ff001e7202 */ /* 0x000fe20000000f00 */
[----:B--2---:R-:W-:-:S04]  /*8040*/  IMAD R35, R35, R31, RZ ;  /* 0x0000001f23237224 */ /* 0x004fc800078e02ff */
[----:B------:R-:W-:-:S06]  /*8050*/  IMAD.HI.U32 R35, R31, R35, R30 ;  /* 0x000000231f237227 */ /* 0x000fcc00078e001e */
[----:B------:R-:W-:Y:S02]  /*8060*/  @P4 IADD3 R34, PT, PT, R34, 0x1, RZ ;  /* 0x0000000122224810 */ /* 0x000fe40007ffe0ff */
[----:B------:R-:W-:Y:S02]  /*8070*/  @!P5 LOP3.LUT R34, RZ, UR29, RZ, 0x33, !PT ;  /* 0x0000001dff22dc12 */ /* 0x000fe4000f8e33ff */
[----:B------:R-:W-:-:S03]  /*8080*/  ISETP.NE.U32.AND P5, PT, RZ, UR30, PT ;  /* 0x0000001eff007c0c */ /* 0x000fc6000bfa5070 */
[----:B------:R-:W-:-:S04]  /*8090*/  IMAD.HI.U32 R35, R35, R34, RZ ;  /* 0x0000002223237227 */ /* 0x000fc800078e00ff */
[----:B------:R-:W-:-:S04]  /*80a0*/  IMAD.MOV R31, RZ, RZ, -R35 ;  /* 0x000000ffff1f7224 */ /* 0x000fc800078e0a23 */
[----:B------:R-:W-:Y:S01]  /*80b0*/  IMAD R30, R31, UR30, R34 ;  /* 0x0000001e1f1e7c24 */ /* 0x000fe2000f8e0222 */
[----:B-1----:R-:W-:-:S04]  /*80c0*/  IADD3 R31, PT, PT, R36, 0xffffffe, RZ ;  /* 0x0ffffffe241f7810 */ /* 0x002fc80007ffe0ff */
        /* <DEDUP_REMOVED lines=9> */
[----:B---3--:R-:W1:Y:S01]  /*8160*/  I2F.U32.RP R39, UR34 ;  /* 0x0000002200277d06 */ /* 0x008e620008209000 */
[----:B------:R-:W-:-:S03]  /*8170*/  IADD3 R37, PT, PT, RZ, -UR32, RZ ;  /* 0x80000020ff257c10 */ /* 0x000fc6000fffe0ff */
[----:B------:R-:W-:Y:S02]  /*8180*/  @P4 IADD3 R35, PT, PT, R35, 0x1, RZ ;  /* 0x0000000123234810 */ /* 0x000fe40007ffe0ff */
[----:B------:R-:W-:Y:S02]  /*8190*/  @!P5 LOP3.LUT R35, RZ, UR30, RZ, 0x33, !PT ;  /* 0x0000001eff23dc12 */ /* 0x000fe4000f8e33ff */
[----:B------:R-:W2:Y:S01]  /*81a0*/  F2I.FTZ.U32.TRUNC.NTZ R31, R31 ;  /* 0x0000001f001f7305 */ /* 0x000ea2000021f000 */
[----:B------:R-:W-:Y:S02]  /*81b0*/  ISETP.NE.U32.AND P5, PT, RZ, UR31, PT ;  /* 0x0000001fff007c0c */ /* 0x000fe4000bfa5070 */
[----:B------:R-:W-:-:S05]  /*81c0*/  IMAD.HI.U32 R36, R30, R35, RZ ;  /* 0x000000231e247227 */ /* 0x000fca00078e00ff */
[----:B------:R-:W-:Y:S01]  /*81d0*/  IADD3 R30, PT, PT, -R36, RZ, RZ ;  /* 0x000000ff241e7210 */ /* 0x000fe20007ffe1ff */
[----:B-1----:R-:W-:Y:S04]  /*81e0*/  MUFU.RCP R39, R39 ;  /* 0x0000002700277308 */ /* 0x002fe80000001000 */
[----:B------:R-:W-:Y:S02]  /*81f0*/  IMAD R30, R30, UR31, R35 ;  /* 0x0000001f1e1e7c24 */ /* 0x000fe4000f8e0223 */
[----:B--2---:R-:W-:-:S03]  /*8200*/  IMAD R37, R37, R31, RZ ;  /* 0x0000001f25257224 */ /* 0x004fc600078e02ff */
        /* <DEDUP_REMOVED lines=64> */
[----:B------:R-:W-:Y:S02]  /*8610*/  IMAD.MOV R32, RZ, RZ, -R36 ;  /* 0x000000ffff207224 */ /* 0x000fe400078e0a24 */
[----:B------:R-:W-:Y:S02]  /*8620*/  IMAD R40, R40, UR35, R39 ;  /* 0x0000002328287c24 */ /* 0x000fe4000f8e0227 */
[----:B------:R-:W-:Y:S02]  /*8630*/  IMAD R28, R31, UR16, R28 ;  /* 0x000000101f1c7c24 */ /* 0x000fe4000f8e021c */
[----:B------:R-:W-:Y:S01]  /*8640*/  IMAD R31, R33, UR30, R34 ;  /* 0x0000001e211f7c24 */ /* 0x000fe2000f8e0222 */
[----:B------:R-:W-:Y:S01]  /*8650*/  ISETP.GE.U32.AND P3, PT, R40, UR35, PT ;  /* 0x0000002328007c0c */ /* 0x000fe2000bf66070 */
[----:B------:R-:W-:-:S02]  /*8660*/  IMAD R35, R32, UR31, R35 ;  /* 0x0000001f20237c24 */ /* 0x000fc4000f8e0223 */
[----:B------:R-:W-:Y:S01]  /*8670*/  IMAD R28, R31, UR17, R28 ;  /* 0x000000111f1c7c24 */ /* 0x000fe2000f8e021c */
[----:B------:R-:W-:Y:S01]  /*8680*/  IADD3 R31, PT, PT, -R37, RZ, RZ ;  /* 0x000000ff251f7210 */ /* 0x000fe20007ffe1ff */
[----:B------:R-:W-:Y:S02]  /*8690*/  IMAD.MOV R32, RZ, RZ, -R38 ;  /* 0x000000ffff207224 */ /* 0x000fe400078e0a26 */
[----:B------:R-:W-:Y:S02]  /*86a0*/  IMAD R28, R35, UR20, R28 ;  /* 0x00000014231c7c24 */ /* 0x000fe4000f8e021c */
[----:B------:R-:W-:Y:S02]  /*86b0*/  IMAD R31, R31, UR32, R36 ;  /* 0x000000201f1f7c24 */ /* 0x000fe4000f8e0224 */
[----:B------:R-:W-:Y:S02]  /*86c0*/  IMAD R37, R32, UR33, R37 ;  /* 0x0000002120257c24 */ /* 0x000fe4000f8e0225 */
[----:B------:R-:W-:Y:S01]  /*86d0*/  @P3 IADD3 R40, PT, PT, R40, -UR35, RZ ;  /* 0x8000002328283c10 */ /* 0x000fe2000fffe0ff */
[----:B0-----:R-:W-:Y:S01]  /*86e0*/  IMAD R28, R31, UR21, R28 ;  /* 0x000000151f1c7c24 */ /* 0x001fe2000f8e021c */
[----:B------:R-:W-:Y:S01]  /*86f0*/  @P3 IADD3 R30, PT, PT, R30, 0x1, RZ ;  /* 0x000000011e1e3810 */ /* 0x000fe20007ffe0ff */
[----:B------:R-:W-:Y:S01]  /*8700*/  IMAD.MOV R31, RZ, RZ, -R39 ;  /* 0x000000ffff1f7224 */ /* 0x000fe200078e0a27 */
[----:B------:R-:W-:Y:S01]  /*8710*/  ISETP.GE.U32.AND P4, PT, R40, UR35, PT ;  /* 0x0000002328007c0c */ /* 0x000fe2000bf86070 */
[----:B----4-:R-:W-:-:S02]  /*8720*/  IMAD R28, R37, UR22, R28 ;  /* 0x00000016251c7c24 */ /* 0x010fc4000f8e021c */
[----:B------:R-:W-:-:S04]  /*8730*/  IMAD R31, R31, UR34, R38 ;  /* 0x000000221f1f7c24 */ /* 0x000fc8000f8e0226 */
[----:B------:R-:W-:-:S06]  /*8740*/  IMAD R31, R31, UR23, R28 ;  /* 0x000000171f1f7c24 */ /* 0x000fcc000f8e021c */
[----:B------:R-:W-:Y:S02]  /*8750*/  @P4 IADD3 R30, PT, PT, R30, 0x1, RZ ;  /* 0x000000011e1e4810 */ /* 0x000fe40007ffe0ff */
[----:B------:R-:W-:-:S04]  /*8760*/  @!P5 LOP3.LUT R30, RZ, UR35, RZ, 0x33, !PT ;  /* 0x00000023ff1edc12 */ /* 0x000fc8000f8e33ff */
[----:B------:R-:W-:Y:S02]  /*8770*/  IADD3 R32, PT, PT, -R30, RZ, RZ ;  /* 0x000000ff1e207210 */ /* 0x000fe40007ffe1ff */
[----:B------:R-:W-:-:S03]  /*8780*/  MOV R28, R30 ;  /* 0x0000001e001c7202 */ /* 0x000fc60000000f00 */
[----:B------:R-:W-:-:S04]  /*8790*/  IMAD R32, R32, UR35, R39 ;  /* 0x0000002320207c24 */ /* 0x000fc8000f8e0227 */
[----:B------:R-:W-:Y:S01]  /*87a0*/  IMAD R33, R32, UR24, R31 ;  /* 0x0000001820217c24 */ /* 0x000fe2000f8e021f */
[----:B------:R-:W-:Y:S06]  /*87b0*/  BRA.U UP0, `(.L_x_7118) ;  /* 0xfffffff100cc7547 */ /* 0x000fec000b83ffff */
.L_x_7117:
        /* <DEDUP_REMOVED lines=17> */
[----:B------:R-:W2:Y:S01]  /*88d0*/  LDCU UR4, c[0x0][UR4+0x3ec] ;  /* 0x00007d80040477ac */ /* 0x000ea20008000800 */
[----:B0-----:R-:W0:Y:S01]  /*88e0*/  I2F.U32.RP R32, UR20 ;  /* 0x0000001400207d06 */ /* 0x001e220008209000 */
[----:B------:R-:W-:Y:S01]  /*88f0*/  IADD3 R35, PT, PT, RZ, -UR20, RZ ;  /* 0x80000014ff237c10 */ /* 0x000fe2000fffe0ff */
[----:B------:R-:W2:Y:S01]  /*8900*/  LDCU UR15, c[0x0][UR15+0x3ec] ;  /* 0x00007d800f0f77ac */ /* 0x000ea20008000800 */
[----:B------:R-:W-:Y:S01]  /*8910*/  ISETP.NE.U32.AND P5, PT, RZ, UR20, PT ;  /* 0x00000014ff007c0c */ /* 0x000fe2000bfa5070 */
[----:B------:R-:W2:Y:S04]  /*8920*/  LDCU UR16, c[0x0][UR16+0x3ec] ;  /* 0x00007d80101077ac */ /* 0x000ea80008000800 */
[----:B---3--:R-:W3:Y:S01]  /*8930*/  I2F.U32.RP R34, UR21 ;  /* 0x0000001500227d06 */ /* 0x008ee20008209000 */
[----:B------:R-:W2:Y:S01]  /*8940*/  LDCU UR17, c[0x0][UR17+0x3ec] ;  /* 0x00007d80111177ac */ /* 0x000ea20008000800 */
[----:B-1----:R-:W-:-:S06]  /*8950*/  IADD3 R37, PT, PT, RZ, -UR23, RZ ;  /* 0x80000017ff257c10 */ /* 0x002fcc000fffe0ff */
[----:B0-----:R-:W2:Y:S08]  /*8960*/  MUFU.RCP R32, R32 ;  /* 0x0000002000207308 */ /* 0x001eb00000001000 */
[----:B---3--:R-:W-:Y:S08]  /*8970*/  MUFU.RCP R34, R34 ;  /* 0x0000002200227308 */ /* 0x008ff00000001000 */
[----:B----4-:R-:W0:Y:S01]  /*8980*/  I2F.U32.RP R36, UR22 ;  /* 0x0000001600247d06 */ /* 0x010e220008209000 */
[----:B--2---:R-:W-:-:S07]  /*8990*/  VIADD R30, R32, 0xffffffe ;  /* 0x0ffffffe201e7836 */ /* 0x004fce0000000000 */
[----:B------:R1:W2:Y:S08]  /*89a0*/  F2I.FTZ.U32.TRUNC.NTZ R31, R30 ;  /* 0x0000001e001f7305 */ /* 0x0002b0000021f000 */
[----:B0-----:R-:W-:Y:S01]  /*89b0*/  MUFU.RCP R36, R36 ;  /* 0x0000002400247308 */ /* 0x001fe20000001000 */
[----:B-1----:R-:W-:Y:S02]  /*89c0*/  HFMA2 R30, -RZ, RZ, 0, 0 ;  /* 0x00000000ff1e7431 */ /* 0x002fe400000001ff */
[----:B--2---:R-:W-:-:S04]  /*89d0*/  IMAD R35, R35, R31, RZ ;  /* 0x0000001f23237224 */ /* 0x004fc800078e02ff */
[----:B------:R-:W-:-:S04]  /*89e0*/  IMAD.HI.U32 R31, R31, R35, R30 ;  /* 0x000000231f1f7227 */ /* 0x000fc800078e001e */
[----:B------:R-:W-:Y:S02]  /*89f0*/  IMAD R35, RZ, RZ, -UR21 ;  /* 0x80000015ff237e24 */ /* 0x000fe4000f8e02ff */
        /* <DEDUP_REMOVED lines=16> */
[----:B------:R-:W-:-:S04]  /*8b00*/  IADD3 R35, PT, PT, RZ, -UR22, RZ ;  /* 0x80000016ff237c10 */ /* 0x000fc8000fffe0ff */
[----:B------:R-:W-:-:S05]  /*8b10*/  IADD3 R31, PT, PT, -R34, RZ, RZ ;  /* 0x000000ff221f7210 */ /* 0x000fca0007ffe1ff */
[----:B------:R-:W-:Y:S01]  /*8b20*/  IMAD R30, R31, UR21, R32 ;  /* 0x000000151f1e7c24 */ /* 0x000fe2000f8e0220 */
[----:B------:R-:W-:Y:S02]  /*8b30*/  IADD3 R31, PT, PT, R36, 0xffffffe, RZ ;  /* 0x0ffffffe241f7810 */ /* 0x000fe40007ffe0ff */
[----:B------:R-:W0:Y:S02]  /*8b40*/  I2F.U32.RP R36, UR23 ;  /* 0x0000001700247d06 */ /* 0x000e240008209000 */
[----:B------:R-:W-:-:S06]  /*8b50*/  ISETP.GE.U32.AND P3, PT, R30, UR21, PT ;  /* 0x000000151e007c0c */ /* 0x000fcc000bf66070 */
[----:B------:R-:W1:Y:S07]  /*8b60*/  F2I.FTZ.U32.TRUNC.NTZ R31, R31 ;  /* 0x0000001f001f7305 */ /* 0x000e6e000021f000 */
[----:B------:R-:W-:Y:S01]  /*8b70*/  @P3 VIADD R30, R30, -UR21 ;  /* 0x800000151e1e3c36 */ /* 0x000fe20008000000 */
[----:B------:R-:W-:Y:S01]  /*8b80*/  @P3 IADD3 R34, PT, PT, R34, 0x1, RZ ;  /* 0x0000000122223810 */ /* 0x000fe20007ffe0ff */
[----:B0-----:R-:W0:Y:S03]  /*8b90*/  MUFU.RCP R36, R36 ;  /* 0x0000002400247308 */ /* 0x001e260000001000 */
[----:B------:R-:W-:Y:S01]  /*8ba0*/  ISETP.GE.U32.AND P4, PT, R30, UR21, PT ;  /* 0x000000151e007c0c */ /* 0x000fe2000bf86070 */
[----:B------:R-:W-:-:S02]  /*8bb0*/  HFMA2 R30, -RZ, RZ, 0, 0 ;  /* 0x00000000ff1e7431 */ /* 0x000fc400000001ff */
[----:B-1----:R-:W-:-:S04]  /*8bc0*/  IMAD R35, R35, R31, RZ ;  /* 0x0000001f23237224 */ /* 0x002fc800078e02ff */
[----:B------:R-:W-:-:S06]  /*8bd0*/  IMAD.HI.U32 R35, R31, R35, R30 ;  /* 0x000000231f237227 */ /* 0x000fcc00078e001e */
[----:B------:R-:W-:Y:S01]  /*8be0*/  @P4 VIADD R34, R34, 0x1 ;  /* 0x0000000122224836 */ /* 0x000fe20000000000 */
        /* <DEDUP_REMOVED lines=39> */
.L_x_7120:
        /* <DEDUP_REMOVED lines=15> */
[----:B------:R-:W-:Y:S01]  /*8f50*/  ISETP.NE.U32.AND P5, PT, RZ, UR16, PT ;  /* 0x00000010ff007c0c */ /* 0x000fe2000bfa5070 */
[----:B---3--:R-:W-:-:S04]  /*8f60*/  IMAD R37, RZ, RZ, -UR17 ;  /* 0x80000011ff257e24 */ /* 0x008fc8000f8e02ff */
[----:B------:R-:W3:Y:S08]  /*8f70*/  I2F.U32.RP R34, UR17 ;  /* 0x0000001100227d06 */ /* 0x000ef00008209000 */
[----:B0-----:R-:W1:Y:S08]  /*8f80*/  MUFU.RCP R32, R32 ;  /* 0x0000002000207308 */ /* 0x001e700000001000 */
[----:B---3--:R-:W-:Y:S01]  /*8f90*/  MUFU.RCP R34, R34 ;  /* 0x0000002200227308 */ /* 0x008fe20000001000 */
[----:B-12---:R-:W-:-:S07]  /*8fa0*/  VIADD R30, R32, 0xffffffe ;  /* 0x0ffffffe201e7836 */ /* 0x006fce0000000000 */
        /* <DEDUP_REMOVED lines=10> */
[----:B0-----:R-:W-:Y:S02]  /*9050*/  IMAD.MOV.U32 R30, RZ, RZ, RZ ;  /* 0x000000ffff1e7224 */ /* 0x001fe400078e00ff */
[----:B-1----:R-:W-:-:S10]  /*9060*/  IMAD R37, R37, R31, RZ ;  /* 0x0000001f25257224 */ /* 0x002fd400078e02ff */
[----:B------:R-:W-:Y:S02]  /*9070*/  @P3 IADD3 R32, PT, PT, R32, -UR16, RZ ;  /* 0x8000001020203c10 */ /* 0x000fe4000fffe0ff */
[----:B------:R-:W-:Y:S02]  /*9080*/  @P3 IADD3 R35, PT, PT, R35, 0x1, RZ ;  /* 0x0000000123233810 */ /* 0x000fe40007ffe0ff */
[----:B------:R-:W-:Y:S01]  /*9090*/  ISETP.GE.U32.AND P4, PT, R32, UR16, PT ;  /* 0x0000001020007c0c */ /* 0x000fe2000bf86070 */
[----:B------:R-:W-:-:S12]  /*90a0*/  IMAD.HI.U32 R32, R31, R37, R30 ;  /* 0x000000251f207227 */ /* 0x000fd800078e001e */
        /* <DEDUP_REMOVED lines=19> */
.L_x_7121:
        /* <DEDUP_REMOVED lines=28> */
.L_x_7119:
[----:B------:R-:W3:Y:S01]  /*93a0*/  LDCU UR4, c[0x0][0x4c4] ;  /* 0x00009880ff0477ac */ /* 0x000ee20008000800 */
[----:B-12---:R-:W1:Y:S01]  /*93b0*/  LDC.64 R30, c[0x0][0x458] ;  /* 0x00011600ff1e7b82 */ /* 0x006e620000000a00 */
[----:B------:R-:W-:Y:S01]  /*93c0*/  SEL R35, RZ, 0x1, P0 ;  /* 0x00000001ff237807 */ /* 0x000fe20000000000 */
[----:B0-----:R-:W0:Y:S01]  /*93d0*/  LDCU.64 UR14, c[0x0][0x530] ;  /* 0x0000a600ff0e77ac */ /* 0x001e220008000a00 */
[----:B---3--:R-:W-:Y:S02]  /*93e0*/  IMAD R33, R28, UR4, R33 ;  /* 0x000000041c217c24 */ /* 0x008fe4000f8e0221 */
[----:B-----5:R-:W-:-:S03]  /*93f0*/  FMUL.FTZ R28, R9, R4 ;  /* 0x00000004091c7220 */ /* 0x020fc60000410000 */
[----:B0-----:R-:W-:Y:S01]  /*9400*/  IADD3 R32, P3, PT, R33, UR14, RZ ;  /* 0x0000000e21207c10 */ /* 0x001fe2000ff7e0ff */
[----:B------:R-:W-:Y:S01]  /*9410*/  FMUL.FTZ R9, R17, R28 ;  /* 0x0000001c11097220 */ /* 0x000fe20000410000 */
[----:B-1----:R-:W-:Y:S02]  /*9420*/  IMAD.WIDE.U32 R30, R33, 0x4, R30 ;  /* 0x00000004211e7825 */ /* 0x002fe400078e001e */
[----:B------:R-:W-:-:S03]  /*9430*/  IADD3.X R33, PT, PT, RZ, UR15, RZ, P3, !PT ;  /* 0x0000000fff217c10 */ /* 0x000fc60009ffe4ff */
[----:B------:R0:W-:Y:S04]  /*9440*/  STG.E desc[UR18][R30.64], R9 ;  /* 0x000000091e007986 */ /* 0x0001e8000c101912 */
[----:B------:R0:W-:Y:S02]  /*9450*/  STG.E.U8 desc[UR18][R32.64], R35 ;  /* 0x0000002320007986 */ /* 0x0001e4000c101112 */
.L_x_7116:
[----:B------:R-:W-:Y:S05]  /*9460*/  BSYNC.RECONVERGENT B0 ;  /* 0x0000000000007941 */ /* 0x000fea0003800200 */
.L_x_7115:
        /* <DEDUP_REMOVED lines=14> */
.L_x_7125:
        /* <DEDUP_REMOVED lines=45> */
[----:B------:R-:W1:Y:S01]  /*9820*/  I2F.U32.RP R37, UR32 ;  /* 0x0000002000257d06 */ /* 0x000e620008209000 */
[----:B------:R-:W4:Y:S01]  /*9830*/  LDCU UR23, c[0x0][UR23+0x3ec] ;  /* 0x00007d80171777ac */ /* 0x000f220008000800 */
[----:B------:R-:W-:Y:S01]  /*9840*/  IMAD.HI.U32 R31, R31, R35, R30 ;  /* 0x000000231f1f7227 */ /* 0x000fe200078e001e */
[----:B------:R-:W4:Y:S03]  /*9850*/  LDCU UR24, c[0x0][UR24+0x3ec] ;  /* 0x00007d80181877ac */ /* 0x000f260008000800 */
[----:B------:R-:W-:Y:S02]  /*9860*/  IMAD R35, RZ, RZ, -UR29 ;  /* 0x8000001dff237e24 */ /* 0x000fe4000f8e02ff */
[----:B------:R-:W2:Y:S01]  /*9870*/  I2F.U32.RP R38, UR33 ;  /* 0x0000002100267d06 */ /* 0x000ea20008209000 */
[----:B------:R-:W-:Y:S01]  /*9880*/  IMAD.HI.U32 R32, R31, R28, RZ ;  /* 0x0000001c1f207227 */ /* 0x000fe200078e00ff */
[----:B------:R-:W-:-:S03]  /*9890*/  UIADD3 UR4, UPT, UPT, UR4, 0x8, URZ ;  /* 0x0000000804047890 */ /* 0x000fc6000fffe0ff */
[----:B------:R-:W-:Y:S01]  /*98a0*/  IMAD.MOV R31, RZ, RZ, -R32 ;  /* 0x000000ffff1f7224 */ /* 0x000fe200078e0a20 */
[----:B------:R-:W-:Y:S02]  /*98b0*/  UISETP.NE.AND UP0, UPT, UR4, UR7, UPT ;  /* 0x000000070400728c */ /* 0x000fe4000bf05270 */
[----:B-1----:R-:W-:Y:S01]  /*98c0*/  MUFU.RCP R37, R37 ;  /* 0x0000002500257308 */ /* 0x002fe20000001000 */
[----:B------:R-:W-:Y:S01]  /*98d0*/  IMAD R30, R31, UR28, R28 ;  /* 0x0000001c1f1e7c24 */ /* 0x000fe2000f8e021c */
[----:B------:R-:W-:-:S04]  /*98e0*/  IADD3 R31, PT, PT, R34, 0xffffffe, RZ ;  /* 0x0ffffffe221f7810 */ /* 0x000fc80007ffe0ff */
[C---:B------:R-:W-:Y:S02]  /*98f0*/  ISETP.GE.U32.AND P0, PT, R30.reuse, UR28, PT ;  /* 0x0000001c1e007c0c */ /* 0x040fe4000bf06070 */
[----:B------:R-:W1:Y:S08]  /*9900*/  F2I.FTZ.U32.TRUNC.NTZ R31, R31 ;  /* 0x0000001f001f7305 */ /* 0x000e70000021f000 */
[----:B--2---:R-:W-:Y:S03]  /*9910*/  MUFU.RCP R38, R38 ;  /* 0x0000002600267308 */ /* 0x004fe60000001000 */
[----:B------:R-:W-:-:S02]  /*9920*/  @P0 IADD3 R30, PT, PT, R30, -UR28, RZ ;  /* 0x8000001c1e1e0c10 */ /* 0x000fc4000fffe0ff */
[----:B------:R-:W-:Y:S02]  /*9930*/  @P0 IADD3 R32, PT, PT, R32, 0x1, RZ ;  /* 0x0000000120200810 */ /* 0x000fe40007ffe0ff */
[----:B------:R-:W-:Y:S01]  /*9940*/  ISETP.GE.U32.AND P3, PT, R30, UR28, PT ;  /* 0x0000001c1e007c0c */ /* 0x000fe2000bf66070 */
[----:B-1----:R-:W-:Y:S01]  /*9950*/  IMAD R35, R35, R31, RZ ;  /* 0x0000001f23237224 */ /* 0x002fe200078e02ff */
[----:B------:R-:W1:Y:S01]  /*9960*/  I2F.U32.RP R40, UR35 ;  /* 0x0000002300287d06 */ /* 0x000e620008209000 */
[----:B------:R-:W-:-:S04]  /*9970*/  IMAD.MOV.U32 R30, RZ, RZ, RZ ;  /* 0x000000ffff1e7224 */ /* 0x000fc800078e00ff */
[----:B------:R-:W-:-:S06]  /*9980*/  IMAD.HI.U32 R35, R31, R35, R30 ;  /* 0x000000231f237227 */ /* 0x000fcc00078e001e */
[----:B------:R-:W-:Y:S02]  /*9990*/  @P3 IADD3 R32, PT, PT, R32, 0x1, RZ ;  /* 0x0000000120203810 */ /* 0x000fe40007ffe0ff */
[----:B------:R-:W-:Y:S02]  /*99a0*/  @!P4 LOP3.LUT R32, RZ, UR28, RZ, 0x33, !PT ;  /* 0x0000001cff20cc12 */ /* 0x000fe4000f8e33ff */
[----:B------:R-:W-:Y:S01]  /*99b0*/  ISETP.NE.U32.AND P4, PT, RZ, UR29, PT ;  /* 0x0000001dff007c0c */ /* 0x000fe2000bf85070 */
[----:B-1----:R-:W-:Y:S02]  /*99c0*/  MUFU.RCP R40, R40 ;  /* 0x0000002800287308 */ /* 0x002fe40000001000 */
[----:B------:R-:W-:Y:S01]  /*99d0*/  IMAD.HI.U32 R34, R35, R32, RZ ;  /* 0x0000002023227227 */ /* 0x000fe200078e00ff */
[----:B------:R-:W-:-:S04]  /*99e0*/  IADD3 R35, PT, PT, RZ, -UR30, RZ ;  /* 0x8000001eff237c10 */ /* 0x000fc8000fffe0ff */
[----:B------:R-:W-:-:S05]  /*99f0*/  IADD3 R31, PT, PT, -R34, RZ, RZ ;  /* 0x000000ff221f7210 */ /* 0x000fca0007ffe1ff */
[----:B------:R-:W-:Y:S01]  /*9a00*/  IMAD R30, R31, UR29, R32 ;  /* 0x0000001d1f1e7c24 */ /* 0x000fe2000f8e0220 */
[----:B------:R-:W-:Y:S02]  /*9a10*/  IADD3 R31, PT, PT, R36, 0xffffffe, RZ ;  /* 0x0ffffffe241f7810 */ /* 0x000fe40007ffe0ff */
[----:B------:R-:W1:Y:S02]  /*9a20*/  I2F.U32.RP R36, UR31 ;  /* 0x0000001f00247d06 */ /* 0x000e640008209000 */
[----:B------:R-:W-:-:S06]  /*9a30*/  ISETP.GE.U32.AND P0, PT, R30, UR29, PT ;  /* 0x0000001d1e007c0c */ /* 0x000fcc000bf06070 */
[----:B------:R-:W2:Y:S07]  /*9a40*/  F2I.FTZ.U32.TRUNC.NTZ R31, R31 ;  /* 0x0000001f001f7305 */ /* 0x000eae000021f000 */
[----:B------:R-:W-:Y:S01]  /*9a50*/  @P0 VIADD R30, R30, -UR29 ;  /* 0x8000001d1e1e0c36 */ /* 0x000fe20008000000 */
[----:B------:R-:W-:Y:S01]  /*9a60*/  @P0 IADD3 R34, PT, PT, R34, 0x1, RZ ;  /* 0x0000000122220810 */ /* 0x000fe20007ffe0ff */
[----:B-1----:R-:W1:Y:S03]  /*9a70*/  MUFU.RCP R36, R36 ;  /* 0x0000002400247308 */ /* 0x002e660000001000 */
[----:B------:R-:W-:Y:S01]  /*9a80*/  ISETP.GE.U32.AND P3, PT, R30, UR29, PT ;  /* 0x0000001d1e007c0c */ /* 0x000fe2000bf66070 */
[----:B------:R-:W-:-:S02]  /*9a90*/  HFMA2 R30, -RZ, RZ, 0, 0 ;  /* 0x00000000ff1e7431 */ /* 0x000fc400000001ff */
[----:B--2---:R-:W-:-:S04]  /*9aa0*/  IMAD R35, R35, R31, RZ ;  /* 0x0000001f23237224 */ /* 0x004fc800078e02ff */
[----:B------:R-:W-:-:S06]  /*9ab0*/  IMAD.HI.U32 R35, R31, R35, R30 ;  /* 0x000000231f237227 */ /* 0x000fcc00078e001e */
[----:B------:R-:W-:Y:S01]  /*9ac0*/  @P3 VIADD R34, R34, 0x1 ;  /* 0x0000000122223836 */ /* 0x000fe20000000000 */
        /* <DEDUP_REMOVED lines=8> */
[----:B------:R-:W-:Y:S01]  /*9b50*/  @P0 IADD3 R30, PT, PT, R30, -UR30, RZ ;  /* 0x8000001e1e1e0c10 */ /* 0x000fe2000fffe0ff */
[----:B------:R-:W-:-:S03]  /*9b60*/  @P0 VIADD R35, R35, 0x1 ;  /* 0x0000000123230836 */ /* 0x000fc60000000000 */
[----:B------:R-:W-:Y:S01]  /*9b70*/  ISETP.GE.U32.AND P3, PT, R30, UR30, PT ;  /* 0x0000001e1e007c0c */ /* 0x000fe2000bf66070 */
[----:B------:R-:W-:Y:S02]  /*9b80*/  HFMA2 R30, -RZ, RZ, 0, 0 ;  /* 0x00000000ff1e7431 */ /* 0x000fe400000001ff */
[----:B-1----:R-:W-:-:S04]  /*9b90*/  IMAD R39, R39, R31, RZ ;  /* 0x0000001f27277224 */ /* 0x002fc800078e02ff */
[----:B------:R-:W-:Y:S01]  /*9ba0*/  IMAD.HI.U32 R30, R31, R39, R30 ;  /* 0x000000271f1e7227 */ /* 0x000fe200078e001e */
[----:B------:R-:W-:Y:S01]  /*9bb0*/  IADD3 R31, PT, PT, R37, 0xffffffe, RZ ;  /* 0x0ffffffe251f7810 */ /* 0x000fe20007ffe0ff */
[----:B---3--:R-:W1:Y:S04]  /*9bc0*/  I2F.U32.RP R39, UR34 ;  /* 0x0000002200277d06 */ /* 0x008e680008209000 */
        /* <DEDUP_REMOVED lines=38> */
[----:B------:R-:W1:Y:S03]  /*9e30*/  F2I.FTZ.U32.TRUNC.NTZ R31, R31 ;  /* 0x0000001f001f7305 */ /* 0x000e66000021f000 */
[----:B------:R-:W-:-:S05]  /*9e40*/  IADD3 R30, PT, PT, -R38, RZ, RZ ;  /* 0x000000ff261e7210 */ /* 0x000fca0007ffe1ff */
[----:B------:R-:W-:-:S05]  /*9e50*/  IMAD R30, R30, UR33, R37 ;  /* 0x000000211e1e7c24 */ /* 0x000fca000f8e0225 */
        /* <DEDUP_REMOVED lines=22> */
[----:B------:R-:W-:-:S05]  /*9fc0*/  IADD3 R31, PT, PT, -R32, RZ, RZ ;  /* 0x000000ff201f7210 */ /* 0x000fca0007ffe1ff */
[----:B------:R-:W-:Y:S01]  /*9fd0*/  @P3 IADD3 R39, PT, PT, R39, 0x1, RZ ;  /* 0x0000000127273810 */ /* 0x000fe20007ffe0ff */
[----:B------:R-:W-:Y:S01]  /*9fe0*/  IMAD R28, R31, UR28, R28 ;  /* 0x0000001c1f1c7c24 */ /* 0x000fe2000f8e021c */
[----:B------:R-:W-:Y:S01]  /*9ff0*/  @!P4 LOP3.LUT R39, RZ, UR34, RZ, 0x33, !PT ;  /* 0x00000022ff27cc12 */ /* 0x000fe2000f8e33ff */
[----:B------:R-:W-:Y:S01]  /*a000*/  IMAD.MOV R31, RZ, RZ, -R34 ;  /* 0x000000ffff1f7224 */ /* 0x000fe200078e0a22 */
[----:B------:R-:W-:Y:S01]  /*a010*/  ISETP.NE.U32.AND P4, PT, RZ, UR35, PT ;  /* 0x00000023ff007c0c */ /* 0x000fe2000bf85070 */
[----:B------:R-:W-:Y:S01]  /*a020*/  IMAD R28, R28, UR15, R33 ;  /* 0x0000000f1c1c7c24 */ /* 0x000fe2000f8e0221 */
[----:B------:R-:W-:Y:S01]  /*a030*/  IADD3 R33, PT, PT, -R35, RZ, RZ ;  /* 0x000000ff23217210 */ /* 0x000fe20007ffe1ff */
[----:B------:R-:W-:-:S04]  /*a040*/  IMAD.HI.U32 R30, R30, R39, RZ ;  /* 0x000000271e1e7227 */ /* 0x000fc800078e00ff */
[----:B------:R-:W-:Y:S01]  /*a050*/  IMAD R31, R31, UR29, R32 ;  /* 0x0000001d1f1f7c24 */ /* 0x000fe2000f8e0220 */
[----:B------:R-:W-:Y:S02]  /*a060*/  IADD3 R40, PT, PT, -R30, RZ, RZ ;  /* 0x000000ff1e287210 */ /* 0x000fe40007ffe1ff */
[----:B------:R-:W-:Y:S01]  /*a070*/  IADD3 R32, PT, PT, -R36, RZ, RZ ;  /* 0x000000ff24207210 */ /* 0x000fe20007ffe1ff */
[----:B------:R-:W-:Y:S02]  /*a080*/  IMAD R28, R31, UR16, R28 ;  /* 0x000000101f1c7c24 */ /* 0x000fe4000f8e021c */
[----:B------:R-:W-:Y:S02]  /*a090*/  IMAD R40, R40, UR35, R39 ;  /* 0x0000002328287c24 */ /* 0x000fe4000f8e0227 */
[----:B------:R-:W-:Y:S02]  /*a0a0*/  IMAD R31, R33, UR30, R34 ;  /* 0x0000001e211f7c24 */ /* 0x000fe4000f8e0222 */
[----:B------:R-:W-:Y:S01]  /*a0b0*/  IMAD R35, R32, UR31, R35 ;  /* 0x0000001f20237c24 */ /* 0x000fe2000f8e0223 */
[----:B------:R-:W-:Y:S01]  /*a0c0*/  ISETP.GE.U32.AND P0, PT, R40, UR35, PT ;  /* 0x0000002328007c0c */ /* 0x000fe2000bf06070 */
[----:B------:R-:W-:Y:S01]  /*a0d0*/  IMAD R28, R31, UR17, R28 ;  /* 0x000000111f1c7c24 */ /* 0x000fe2000f8e021c */
[----:B------:R-:W-:-:S02]  /*a0e0*/  IADD3 R31, PT, PT, -R37, RZ, RZ ;  /* 0x000000ff251f7210 */ /* 0x000fc40007ffe1ff */
[----:B------:R-:W-:Y:S01]  /*a0f0*/  IADD3 R32, PT, PT, -R38, RZ, RZ ;  /* 0x000000ff26207210 */ /* 0x000fe20007ffe1ff */
[----:B------:R-:W-:Y:S02]  /*a100*/  IMAD R28, R35, UR20, R28 ;  /* 0x00000014231c7c24 */ /* 0x000fe4000f8e021c */
[----:B------:R-:W-:Y:S02]  /*a110*/  IMAD R31, R31, UR32, R36 ;  /* 0x000000201f1f7c24 */ /* 0x000fe4000f8e0224 */
[----:B------:R-:W-:Y:S02]  /*a120*/  IMAD R37, R32, UR33, R37 ;  /* 0x0000002120257c24 */ /* 0x000fe4000f8e0225 */
[----:B0-----:R-:W-:Y:S01]  /*a130*/  IMAD R28, R31, UR21, R28 ;  /* 0x000000151f1c7c24 */ /* 0x001fe2000f8e021c */
[----:B------:R-:W-:Y:S01]  /*a140*/  IADD3 R31, PT, PT, -R39, RZ, RZ ;  /* 0x000000ff271f7210 */ /* 0x000fe20007ffe1ff */
[----:B------:R-:W-:Y:S02]  /*a150*/  @P0 VIADD R40, R40, -UR35 ;  /* 0x8000002328280c36 */ /* 0x000fe40008000000 */
[----:B------:R-:W-:-:S02]  /*a160*/  @P0 VIADD R30, R30, 0x1 ;  /* 0x000000011e1e0836 */ /* 0x000fc40000000000 */
[----:B----4-:R-:W-:Y:S01]  /*a170*/  IMAD R28, R37, UR22, R28 ;  /* 0x00000016251c7c24 */ /* 0x010fe2000f8e021c */
[----:B------:R-:W-:Y:S01]  /*a180*/  ISETP.GE.U32.AND P3, PT, R40, UR35, PT ;  /* 0x0000002328007c0c */ /* 0x000fe2000bf66070 */
[----:B------:R-:W-:-:S04]  /*a190*/  IMAD R31, R31, UR34, R38 ;  /* 0x000000221f1f7c24 */ /* 0x000fc8000f8e0226 */
[----:B------:R-:W-:-:S08]  /*a1a0*/  IMAD R31, R31, UR23, R28 ;  /* 0x000000171f1f7c24 */ /* 0x000fd0000f8e021c */
[----:B------:R-:W-:Y:S02]  /*a1b0*/  @P3 IADD3 R30, PT, PT, R30, 0x1, RZ ;  /* 0x000000011e1e3810 */ /* 0x000fe40007ffe0ff */
[----:B------:R-:W-:-:S04]  /*a1c0*/  @!P4 LOP3.LUT R30, RZ, UR35, RZ, 0x33, !PT ;  /* 0x00000023ff1ecc12 */ /* 0x000fc8000f8e33ff */
[----:B------:R-:W-:Y:S01]  /*a1d0*/  MOV R28, R30 ;  /* 0x0000001e001c7202 */ /* 0x000fe20000000f00 */
[----:B------:R-:W-:-:S04]  /*a1e0*/  IMAD.MOV R32, RZ, RZ, -R30 ;  /* 0x000000ffff207224 */ /* 0x000fc800078e0a1e */
[----:B------:R-:W-:-:S04]  /*a1f0*/  IMAD R32, R32, UR35, R39 ;  /* 0x0000002320207c24 */ /* 0x000fc8000f8e0227 */
[----:B------:R-:W-:Y:S01]  /*a200*/  IMAD R33, R32, UR24, R31 ;  /* 0x0000001820217c24 */ /* 0x000fe2000f8e021f */
[----:B------:R-:W-:Y:S06]  /*a210*/  BRA.U UP0, `(.L_x_7125) ;  /* 0xfffffff100cc7547 */ /* 0x000fec000b83ffff */
.L_x_7124:
        /* <DEDUP_REMOVED lines=19> */
[----:B------:R-:W-:Y:S01]  /*a350*/  IMAD R35, RZ, RZ, -UR20 ;  /* 0x80000014ff237e24 */ /* 0x000fe2000f8e02ff */
[----:B------:R-:W-:Y:S01]  /*a360*/  ISETP.NE.U32.AND P4, PT, RZ, UR20, PT ;  /* 0x00000014ff007c0c */ /* 0x000fe2000bf85070 */
[----:B------:R-:W2:Y:S01]  /*a370*/  LDCU UR15, c[0x0][UR15+0x3ec] ;  /* 0x00007d800f0f77ac */ /* 0x000ea20008000800 */
[----:B------:R-:W2:Y:S04]  /*a380*/  LDCU UR16, c[0x0][UR16+0x3ec] ;  /* 0x00007d80101077ac */ /* 0x000ea80008000800 */
[----:B---3--:R-:W3:Y:S01]  /*a390*/  I2F.U32.RP R34, UR21 ;  /* 0x0000001500227d06 */ /* 0x008ee20008209000 */
[----:B------:R-:W2:Y:S01]  /*a3a0*/  LDCU UR17, c[0x0][UR17+0x3ec] ;  /* 0x00007d80111177ac */ /* 0x000ea20008000800 */
[----:B-1----:R-:W-:-:S06]  /*a3b0*/  IADD3 R37, PT, PT, RZ, -UR23, RZ ;  /* 0x80000017ff257c10 */ /* 0x002fcc000fffe0ff */
[----:B0-----:R-:W2:Y:S08]  /*a3c0*/  MUFU.RCP R32, R32 ;  /* 0x0000002000207308 */ /* 0x001eb00000001000 */
[----:B---3--:R-:W-:Y:S08]  /*a3d0*/  MUFU.RCP R34, R34 ;  /* 0x0000002200227308 */ /* 0x008ff00000001000 */
[----:B----4-:R-:W0:Y:S01]  /*a3e0*/  I2F.U32.RP R36, UR22 ;  /* 0x0000001600247d06 */ /* 0x010e220008209000 */
[----:B--2---:R-:W-:-:S07]  /*a3f0*/  IADD3 R30, PT, PT, R32, 0xffffffe, RZ ;  /* 0x0ffffffe201e7810 */ /* 0x004fce0007ffe0ff */
[----:B------:R1:W2:Y:S08]  /*a400*/  F2I.FTZ.U32.TRUNC.NTZ R31, R30 ;  /* 0x0000001e001f7305 */ /* 0x0002b0000021f000 */
[----:B0-----:R-:W-:Y:S01]  /*a410*/  MUFU.RCP R36, R36 ;  /* 0x0000002400247308 */ /* 0x001fe20000001000 */
[----:B-1----:R-:W-:Y:S02]  /*a420*/  HFMA2 R30, -RZ, RZ, 0, 0 ;  /* 0x00000000ff1e7431 */ /* 0x002fe400000001ff */
[----:B--2---:R-:W-:-:S04]  /*a430*/  IMAD R35, R35, R31, RZ ;  /* 0x0000001f23237224 */ /* 0x004fc800078e02ff */
[----:B------:R-:W-:Y:S01]  /*a440*/  IMAD.HI.U32 R31, R31, R35, R30 ;  /* 0x000000231f1f7227 */ /* 0x000fe200078e001e */
[----:B------:R-:W-:-:S05]  /*a450*/  IADD3 R35, PT, PT, RZ, -UR21, RZ ;  /* 0x80000015ff237c10 */ /* 0x000fca000fffe0ff */
        /* <DEDUP_REMOVED lines=16> */
[----:B------:R-:W-:Y:S02]  /*a560*/  IMAD.MOV R31, RZ, RZ, -R34 ;  /* 0x000000ffff1f7224 */ /* 0x000fe400078e0a22 */
[----:B------:R-:W-:Y:S02]  /*a570*/  IMAD R35, RZ, RZ, -UR22 ;  /* 0x80000016ff237e24 */ /* 0x000fe4000f8e02ff */
[----:B------:R-:W-:Y:S01]  /*a580*/  IMAD R30, R31, UR21, R32 ;  /* 0x000000151f1e7c24 */ /* 0x000fe2000f8e0220 */
[----:B------:R-:W-:Y:S02]  /*a590*/  IADD3 R31, PT, PT, R36, 0xffffffe, RZ ;  /* 0x0ffffffe241f7810 */ /* 0x000fe40007ffe0ff */
[----:B------:R-:W0:Y:S02]  /*a5a0*/  I2F.U32.RP R36, UR23 ;  /* 0x0000001700247d06 */ /* 0x000e240008209000 */
[----:B------:R-:W-:-:S06]  /*a5b0*/  ISETP.GE.U32.AND P0, PT, R30, UR21, PT ;  /* 0x000000151e007c0c */ /* 0x000fcc000bf06070 */
[----:B------:R-:W1:Y:S07]  /*a5c0*/  F2I.FTZ.U32.TRUNC.NTZ R31, R31 ;  /* 0x0000001f001f7305 */ /* 0x000e6e000021f000 */
[----:B------:R-:W-:Y:S01]  /*a5d0*/  @P0 IADD3 R30, PT, PT, R30, -UR21, RZ ;  /* 0x800000151e1e0c10 */ /* 0x000fe2000fffe0ff */
[----:B0-----:R-:W0:Y:S01]  /*a5e0*/  MUFU.RCP R36, R36 ;  /* 0x0000002400247308 */ /* 0x001e220000001000 */
[----:B------:R-:W-:Y:S02]  /*a5f0*/  @P0 IADD3 R34, PT, PT, R34, 0x1, RZ ;  /* 0x0000000122220810 */ /* 0x000fe40007ffe0ff */
[----:B------:R-:W-:Y:S01]  /*a600*/  ISETP.GE.U32.AND P3, PT, R30, UR21, PT ;  /* 0x000000151e007c0c */ /* 0x000fe2000bf66070 */
[----:B------:R-:W-:-:S02]  /*a610*/  IMAD.MOV.U32 R30, RZ, RZ, RZ ;  /* 0x000000ffff1e7224 */ /* 0x000fc400078e00ff */
[----:B-1----:R-:W-:-:S04]  /*a620*/  IMAD R35, R35, R31, RZ ;  /* 0x0000001f23237224 */ /* 0x002fc800078e02ff */
[----:B------:R-:W-:-:S06]  /*a630*/  IMAD.HI.U32 R35, R31, R35, R30 ;  /* 0x000000231f237227 */ /* 0x000fcc00078e001e */
[----:B------:R-:W-:Y:S02]  /*a640*/  @P3 IADD3 R34, PT, PT, R34, 0x1, RZ ;  /* 0x0000000122223810 */ /* 0x000fe40007ffe0ff */
[----:B------:R-:W-:Y:S02]  /*a650*/  @!P4 LOP3.LUT R34, RZ, UR21, RZ, 0x33, !PT ;  /* 0x00000015ff22cc12 */ /* 0x000fe4000f8e33ff */
[----:B------:R-:W-:-:S03]  /*a660*/  ISETP.NE.U32.AND P4, PT, RZ, UR22, PT ;  /* 0x00000016ff007c0c */ /* 0x000fc6000bf85070 */
[----:B------:R-:W-:-:S05]  /*a670*/  IMAD.HI.U32 R35, R35, R34, RZ ;  /* 0x0000002223237227 */ /* 0x000fca00078e00ff */
[----:B------:R-:W-:-:S05]  /*a680*/  IADD3 R31, PT, PT, -R35, RZ, RZ ;  /* 0x000000ff231f7210 */ /* 0x000fca0007ffe1ff */
[----:B------:R-:W-:Y:S01]  /*a690*/  IMAD R30, R31, UR22, R34 ;  /* 0x000000161f1e7c24 */ /* 0x000fe2000f8e0222 */
[----:B0-----:R-:W-:-:S04]  /*a6a0*/  IADD3 R31, PT, PT, R36, 0xffffffe, RZ ;  /* 0x0ffffffe241f7810 */ /* 0x001fc80007ffe0ff */
        /* <DEDUP_REMOVED lines=33> */
.L_x_7127:
        /* <DEDUP_REMOVED lines=15> */
[----:B------:R-:W-:Y:S02]  /*a9b0*/  ISETP.NE.U32.AND P4, PT, RZ, UR16, PT ;  /* 0x00000010ff007c0c */ /* 0x000fe4000bf85070 */
[----:B---3--:R-:W-:-:S04]  /*a9c0*/  IADD3 R37, PT, PT, RZ, -UR17, RZ ;  /* 0x80000011ff257c10 */ /* 0x008fc8000fffe0ff */
[----:B------:R-:W3:Y:S08]  /*a9d0*/  I2F.U32.RP R34, UR17 ;  /* 0x0000001100227d06 */ /* 0x000ef00008209000 */
[----:B0-----:R-:W1:Y:S08]  /*a9e0*/  MUFU.RCP R32, R32 ;  /* 0x0000002000207308 */ /* 0x001e700000001000 */
[----:B---3--:R-:W-:Y:S01]  /*a9f0*/  MUFU.RCP R34, R34 ;  /* 0x0000002200227308 */ /* 0x008fe20000001000 */
[----:B-12---:R-:W-:-:S07]  /*aa00*/  IADD3 R30, PT, PT, R32, 0xffffffe, RZ ;  /* 0x0ffffffe201e7810 */ /* 0x006fce0007ffe0ff */
        /* <DEDUP_REMOVED lines=35> */
.L_x_7128:
        /* <DEDUP_REMOVED lines=28> */
.L_x_7126:
[----:B------:R-:W3:Y:S01]  /*ae00*/  LDCU UR4, c[0x0][0x4c4] ;  /* 0x00009880ff0477ac */ /* 0x000ee20008000800 */
[----:B-12---:R-:W1:Y:S01]  /*ae10*/  LDC.64 R30, c[0x0][0x458] ;  /* 0x00011600ff1e7b82 */ /* 0x006e620000000a00 */
[----:B-----5:R-:W-:Y:S01]  /*ae20*/  FMUL.FTZ R8, R8, R27 ;  /* 0x0000001b08087220 */ /* 0x020fe20000410000 */
[----:B------:R-:W-:Y:S01]  /*ae30*/  SEL R37, RZ, 0x1, P1 ;  /* 0x00000001ff257807 */ /* 0x000fe20000800000 */
[----:B0-----:R-:W0:Y:S02]  /*ae40*/  LDCU.64 UR14, c[0x0][0x530] ;  /* 0x0000a600ff0e77ac */ /* 0x001e240008000a00 */
[----:B------:R-:W-:Y:S01]  /*ae50*/  FMUL.FTZ R35, R17, R8 ;  /* 0x0000000811237220 */ /* 0x000fe20000410000 */
[----:B---3--:R-:W-:-:S05]  /*ae60*/  IMAD R33, R28, UR4, R33 ;  /* 0x000000041c217c24 */ /* 0x008fca000f8e0221 */
[C---:B0-----:R-:W-:Y:S01]  /*ae70*/  IADD3 R32, P0, PT, R33.reuse, UR14, RZ ;  /* 0x0000000e21207c10 */ /* 0x041fe2000ff1e0ff */
[----:B-1----:R-:W-:-:S03]  /*ae80*/  IMAD.WIDE.U32 R30, R33, 0x4, R30 ;  /* 0x00000004211e7825 */ /* 0x002fc600078e001e */
[----:B------:R-:W-:Y:S02]  /*ae90*/  IADD3.X R33, PT, PT, RZ, UR15, RZ, P0, !PT ;  /* 0x0000000fff217c10 */ /* 0x000fe400087fe4ff */
[----:B------:R0:W-:Y:S04]  /*aea0*/  STG.E desc[UR18][R30.64], R35 ;  /* 0x000000231e007986 */ /* 0x0001e8000c101912 */
[----:B------:R0:W-:Y:S03]  /*aeb0*/  STG.E.U8 desc[UR18][R32.64], R37 ;  /* 0x0000002520007986 */ /* 0x0001e6000c101112 */
.L_x_7123:
[----:B------:R-:W-:Y:S05]  /*aec0*/  BSYNC.RECONVERGENT B0 ;  /* 0x0000000000007941 */ /* 0x000fea0003800200 */
.L_x_7122:
[----:B---3--:R-:W-:Y:S01]  /*aed0*/  IADD3 R28, PT, PT, R19, R9, RZ ;  /* 0x00000009131c7210 */ /* 0x008fe20007ffe0ff */
[----:B------:R-:W-:Y:S03]  /*aee0*/  BSSY.RECONVERGENT B0, `(.L_x_7129) ;  /* 0x00001a4000007945 */ /* 0x000fe60003800200 */
[----:B------:R-:W-:-:S13]  /*aef0*/  ISETP.GE.U32.AND P0, PT, R28, R0, PT ;  /* 0x000000001c00720c */ /* 0x000fda0003f06070 */
[----:B------:R-:W-:Y:S05]  /*af00*/  @P0 BRA `(.L_x_7130) ;  /* 0x0000001800840947 */ /* 0x000fea0003800000 */
[----:B------:R-:W-:Y:S01]  /*af10*/  VIADD R8, R5, 0xfffffffe ;  /* 0xfffffffe05087836 */ /* 0x000fe20000000000 */
[----:B------:R-:W3:Y:S01]  /*af20*/  LDCU UR14, c[0x0][0x528] ;  /* 0x0000a500ff0e77ac */ /* 0x000ee20008000800 */
[----:B012---:R-:W-:Y:S01]  /*af30*/  HFMA2 R31, -RZ, RZ, 0, 0 ;  /* 0x00000000ff1f7431 */ /* 0x007fe200000001ff */
[----:B------:R-:W-:Y:S02]  /*af40*/  MOV R30, R28 ;  /* 0x0000001c001e7202 */ /* 0x000fe40000000f00 */
[----:B------:R-:W-:Y:S01]  /*af50*/  ISETP.GE.U32.AND P0, PT, R8, 0x7, PT ;  /* 0x000000070800780c */ /* 0x000fe20003f06070 */
[----:B------:R-:W-:-:S12]  /*af60*/  UISETP.NE.AND UP1, UPT, UR27, URZ, UPT ;  /* 0x000000ff1b00728c */ /* 0x000fd8000bf25270 */
[----:B------:R-:W-:Y:S05]  /*af70*/  @!P0 BRA `(.L_x_7131) ;  /* 0x0000000c00408947 */ /* 0x000fea0003800000 */
[----:B------:R-:W-:Y:S01]  /*af80*/  IMAD.MOV.U32 R31, RZ, RZ, RZ ;  /* 0x000000ffff1f7224 */ /* 0x000fe200078e00ff */
[----:B------:R-:W-:Y:S01]  /*af90*/  MOV R30, R28 ;  /* 0x0000001c001e7202 */ /* 0x000fe20000000f00 */
[----:B------:R-:W-:-:S06]  /*afa0*/  UMOV UR4, URZ ;  /* 0x000000ff00047c82 */ /* 0x000fcc0008000000 */
.L_x_7132:
        /* <DEDUP_REMOVED lines=205> */
.L_x_7131:
        /* <DEDUP_REMOVED lines=106> */
.L_x_7134:
        /* <DEDUP_REMOVED lines=56> */
.L_x_7135:
[----:B------:R-:W-:Y:S05]  /*c6a0*/  BRA.U !UP1, `(.L_x_7133) ;  /* 0x00000001096c7547 */ /* 0x000fea000b800000 */
[----:B---3--:R-:W-:Y:S01]  /*c6b0*/  UIADD3 UR14, UPT, UPT, UR14, -0x1, URZ ;  /* 0xffffffff0e0e7890 */ /* 0x008fe2000fffe0ff */
        /* <DEDUP_REMOVED lines=26> */
.L_x_7133:
[----:B------:R-:W0:Y:S01]  /*c860*/  LDCU UR4, c[0x0][0x4c4] ;  /* 0x00009880ff0477ac */ /* 0x000e220008000800 */
[----:B------:R-:W1:Y:S01]  /*c870*/  LDC.64 R8, c[0x0][0x458] ;  /* 0x00011600ff087b82 */ /* 0x000e620000000a00 */
[----:B-----5:R-:W-:Y:S01]  /*c880*/  FMUL.FTZ R32, R7, R26 ;  /* 0x0000001a07207220 */ /* 0x020fe20000410000 */
[----:B------:R-:W-:Y:S01]  /*c890*/  SEL R33, RZ, 0x1, P2 ;  /* 0x00000001ff217807 */ /* 0x000fe20001000000 */
[----:B---3--:R-:W2:Y:S02]  /*c8a0*/  LDCU.64 UR14, c[0x0][0x530] ;  /* 0x0000a600ff0e77ac */ /* 0x008ea40008000a00 */
[----:B------:R-:W-:Y:S01]  /*c8b0*/  FMUL.FTZ R7, R17, R32 ;  /* 0x0000002011077220 */ /* 0x000fe20000410000 */
[----:B0-----:R-:W-:-:S05]  /*c8c0*/  IMAD R31, R30, UR4, R31 ;  /* 0x000000041e1f7c24 */ /* 0x001fca000f8e021f */
[C---:B--2---:R-:W-:Y:S01]  /*c8d0*/  IADD3 R30, P0, PT, R31.reuse, UR14, RZ ;  /* 0x0000000e1f1e7c10 */ /* 0x044fe2000ff1e0ff */
[----:B-1----:R-:W-:-:S04]  /*c8e0*/  IMAD.WIDE.U32 R8, R31, 0x4, R8 ;  /* 0x000000041f087825 */ /* 0x002fc800078e0008 */
[----:B------:R-:W-:Y:S01]  /*c8f0*/  IMAD.X R31, RZ, RZ, UR15, P0 ;  /* 0x0000000fff1f7e24 */ /* 0x000fe200080e06ff */
[----:B------:R3:W-:Y:S04]  /*c900*/  STG.E desc[UR18][R8.64], R7 ;  /* 0x0000000708007986 */ /* 0x0007e8000c101912 */
[----:B------:R3:W-:Y:S03]  /*c910*/  STG.E.U8 desc[UR18][R30.64], R33 ;  /* 0x000000211e007986 */ /* 0x0007e6000c101112 */
.L_x_7130:
[----:B------:R-:W-:Y:S05]  /*c920*/  BSYNC.RECONVERGENT B0 ;  /* 0x0000000000007941 */ /* 0x000fea0003800200 */
.L_x_7129:
[----:B---3--:R-:W-:-:S04]  /*c930*/  IADD3 R7, PT, PT, R19, R28, RZ ;  /* 0x0000001c13077210 */ /* 0x008fc80007ffe0ff */
        /* <DEDUP_REMOVED lines=11> */
.L_x_7138:
        /* <DEDUP_REMOVED lines=9> */
[----:B------:R-:W3:Y:S02]  /*ca80*/  LDCU UR28, c[0x0][UR15+0x388] ;  /* 0x000071000f1c77ac */ /* 0x000ee40008000800 */
[----:B------:R-:W4:Y:S06]  /*ca90*/  LDCU UR29, c[0x0][UR16+0x388] ;  /* 0x00007100101d77ac */ /* 0x000f2c0008000800 */
[----:B------:R-:W4:Y:S02]  /*caa0*/  LDCU UR30, c[0x0][UR17+0x388] ;  /* 0x00007100111e77ac */ /* 0x000f240008000800 */
[----:B------:R-:W4:Y:S01]  /*cab0*/  LDCU UR31, c[0x0][UR20+0x388] ;  /* 0x00007100141f77ac */ /* 0x000f220008000800 */
[----:B------:R-:W-:Y:S01]  /*cac0*/  UIADD3 UR21, UPT, UPT, UR14, -0x5, URZ ;  /* 0xfffffffb0e157890 */ /* 0x000fe2000fffe0ff */
[----:B---3--:R-:W3:Y:S01]  /*cad0*/  I2F.U32.RP R7, UR28 ;  /* 0x0000001c00077d06 */ /* 0x008ee20008209000 */
[----:B012---:R-:W-:-:S02]  /*cae0*/  IADD3 R31, PT, PT, RZ, -UR28, RZ ;  /* 0x8000001cff1f7c10 */ /* 0x007fc4000fffe0ff */
[----:B------:R-:W-:Y:S01]  /*caf0*/  ULEA UR21, UR21, UR24, 0x2 ;  /* 0x0000001815157291 */ /* 0x000fe2000f8e10ff */
[----:B------:R-:W-:Y:S01]  /*cb00*/  ISETP.NE.U32.AND P2, PT, RZ, UR28, PT ;  /* 0x0000001cff007c0c */ /* 0x000fe2000bf45070 */
[----:B------:R-:W-:Y:S02]  /*cb10*/  UIADD3 UR22, UPT, UPT, UR14, -0x6, URZ ;  /* 0xfffffffa0e167890 */ /* 0x000fe4000fffe0ff */
[----:B------:R-:W-:Y:S01]  /*cb20*/  UIADD3 UR23, UPT, UPT, UR14, -0x7, URZ ;  /* 0xfffffff90e177890 */ /* 0x000fe2000fffe0ff */
[----:B----4-:R-:W0:Y:S01]  /*cb30*/  I2F.U32.RP R28, UR29 ;  /* 0x0000001d001c7d06 */ /* 0x010e220008209000 */
[----:B------:R-:W-:Y:S02]  /*cb40*/  ULEA UR22, UR22, UR24, 0x2 ;  /* 0x0000001816167291 */ /* 0x000fe4000f8e10ff */
[----:B------:R-:W-:Y:S02]  /*cb50*/  ULEA UR23, UR23, UR24, 0x2 ;  /* 0x0000001817177291 */ /* 0x000fe4000f8e10ff */
[----:B------:R-:W-:-:S02]  /*cb60*/  UIADD3 UR14, UPT, UPT, UR14, -0x8, URZ ;  /* 0xfffffff80e0e7890 */ /* 0x000fc4000fffe0ff */
[----:B------:R-:W1:Y:S01]  /*cb70*/  LDCU UR32, c[0x0][UR21+0x388] ;  /* 0x00007100152077ac */ /* 0x000e620008000800 */
[----:B---3--:R-:W2:Y:S01]  /*cb80*/  MUFU.RCP R7, R7 ;  /* 0x0000000700077308 */ /* 0x008ea20000001000 */
[----:B------:R-:W-:-:S04]  /*cb90*/  ULEA UR24, UR14, UR24, 0x2 ;  /* 0x000000180e187291 */ /* 0x000fc8000f8e10ff */
[----:B------:R-:W3:Y:S03]  /*cba0*/  LDCU UR33, c[0x0][UR22+0x388] ;  /* 0x00007100162177ac */ /* 0x000ee60008000800 */
[----:B0-----:R-:W-:Y:S01]  /*cbb0*/  MUFU.RCP R28, R28 ;  /* 0x0000001c001c7308 */ /* 0x001fe20000001000 */
[----:B------:R-:W0:Y:S01]  /*cbc0*/  LDCU UR34, c[0x0][UR23+0x388] ;  /* 0x00007100172277ac */ /* 0x000e220008000800 */
[----:B------:R-:W4:Y:S06]  /*cbd0*/  LDCU UR15, c[0x0][UR15+0x3ec] ;  /* 0x00007d800f0f77ac */ /* 0x000f2c0008000800 */
[----:B------:R-:W3:Y:S01]  /*cbe0*/  I2F.U32.RP R30, UR30 ;  /* 0x0000001e001e7d06 */ /* 0x000ee20008209000 */
[----:B--2---:R-:W-:Y:S01]  /*cbf0*/  VIADD R8, R7, 0xffffffe ;  /* 0x0ffffffe07087836 */ /* 0x004fe20000000000 */
[----:B------:R-:W2:Y:S01]  /*cc00*/  LDCU UR35, c[0x0][UR24+0x388] ;  /* 0x00007100182377ac */ /* 0x000ea20008000800 */
[----:B-1----:R-:W-:Y:S01]  /*cc10*/  IMAD R35, RZ, RZ, -UR32 ;  /* 0x80000020ff237e24 */ /* 0x002fe2000f8e02ff */
[----:B------:R-:W1:Y:S04]  /*cc20*/  LDCU UR16, c[0x0][UR16+0x3ec] ;  /* 0x00007d80101077ac */ /* 0x000e680008000800 */
[----:B------:R4:W2:Y:S01]  /*cc30*/  F2I.FTZ.U32.TRUNC.NTZ R9, R8 ;  /* 0x0000000800097305 */ /* 0x0008a2000021f000 */
[----:B------:R-:W1:Y:S01]  /*cc40*/  LDCU UR17, c[0x0][UR17+0x3ec] ;  /* 0x00007d80111177ac */ /* 0x000e620008000800 */
[----:B0-----:R-:W-:Y:S01]  /*cc50*/  IADD3 R37, PT, PT, RZ, -UR34, RZ ;  /* 0x80000022ff257c10 */ /* 0x001fe2000fffe0ff */
[----:B------:R-:W0:Y:S05]  /*cc60*/  LDCU UR20, c[0x0][UR20+0x3ec] ;  /* 0x00007d80141477ac */ /* 0x000e2a0008000800 */
[----:B---3--:R-:W-:Y:S01]  /*cc70*/  MUFU.RCP R30, R30 ;  /* 0x0000001e001e7308 */ /* 0x008fe20000001000 */
[----:B----4-:R-:W-:Y:S01]  /*cc80*/  HFMA2 R8, -RZ, RZ, 0, 0 ;  /* 0x00000000ff087431 */ /* 0x010fe200000001ff */
[----:B------:R-:W3:Y:S01]  /*cc90*/  LDCU UR21, c[0x0][UR21+0x3ec] ;  /* 0x00007d80151577ac */ /* 0x000ee20008000800 */
[----:B------:R-:W4:Y:S01]  /*cca0*/  LDCU UR22, c[0x0][UR22+0x3ec] ;  /* 0x00007d80161677ac */ /* 0x000f220008000800 */
[----:B--2---:R-:W-:-:S04]  /*ccb0*/  IMAD R31, R31, R9, RZ ;  /* 0x000000091f1f7224 */ /* 0x004fc800078e02ff */
[----:B------:R-:W2:Y:S01]  /*ccc0*/  I2F.U32.RP R32, UR31 ;  /* 0x0000001f00207d06 */ /* 0x000ea20008209000 */
[----:B------:R-:W4:Y:S01]  /*ccd0*/  LDCU UR23, c[0x0][UR23+0x3ec] ;  /* 0x00007d80171777ac */ /* 0x000f220008000800 */
[----:B------:R-:W-:Y:S01]  /*cce0*/  IMAD.HI.U32 R7, R9, R31, R8 ;  /* 0x0000001f09077227 */ /* 0x000fe200078e0008 */
[----:B------:R-:W4:Y:S03]  /*ccf0*/  LDCU UR24, c[0x0][UR24+0x3ec] ;  /* 0x00007d80181877ac */ /* 0x000f260008000800 */
[----:B------:R-:W-:Y:S02]  /*cd00*/  IMAD R31, RZ, RZ, -UR29 ;  /* 0x8000001dff1f7e24 */ /* 0x000fe4000f8e02ff */
[----:B------:R-:W1:Y:S01]  /*cd10*/  I2F.U32.RP R33, UR33 ;  /* 0x0000002100217d06 */ /* 0x000e620008209000 */
[----:B------:R-:W-:Y:S01]  /*cd20*/  IMAD.HI.U32 R7, R7, R0, RZ ;  /* 0x0000000007077227 */ /* 0x000fe200078e00ff */
[----:B------:R-:W-:-:S03]  /*cd30*/  UIADD3 UR4, UPT, UPT, UR4, 0x8, URZ ;  /* 0x0000000804047890 */ /* 0x000fc6000fffe0ff */
[----:B------:R-:W-:Y:S01]  /*cd40*/  IMAD.MOV R9, RZ, RZ, -R7 ;  /* 0x000000ffff097224 */ /* 0x000fe200078e0a07 */
[----:B------:R-:W-:Y:S02]  /*cd50*/  UISETP.NE.AND UP0, UPT, UR4, UR7, UPT ;  /* 0x000000070400728c */ /* 0x000fe4000bf05270 */
[----:B--2---:R-:W-:Y:S01]  /*cd60*/  MUFU.RCP R32, R32 ;  /* 0x0000002000207308 */ /* 0x004fe20000001000 */
[----:B------:R-:W-:Y:S01]  /*cd70*/  IMAD R8, R9, UR28, R0 ;  /* 0x0000001c09087c24 */ /* 0x000fe2000f8e0200 */
[----:B------:R-:W-:-:S04]  /*cd80*/  IADD3 R9, PT, PT, R28, 0xffffffe, RZ ;  /* 0x0ffffffe1c097810 */ /* 0x000fc80007ffe0ff */
[C---:B------:R-:W-:Y:S02]  /*cd90*/  ISETP.GE.U32.AND P0, PT, R8.reuse, UR28, PT ;  /* 0x0000001c08007c0c */ /* 0x040fe4000bf06070 */
[----:B------:R-:W2:Y:S08]  /*cda0*/  F2I.FTZ.U32.TRUNC.NTZ R9, R9 ;  /* 0x0000000900097305 */ /* 0x000eb0000021f000 */
[----:B-1----:R-:W-:Y:S03]  /*cdb0*/  MUFU.RCP R33, R33 ;  /* 0x0000002100217308 */ /* 0x002fe60000001000 */
[----:B------:R-:W-:-:S02]  /*cdc0*/  @P0 IADD3 R8, PT, PT, R8, -UR28, RZ ;  /* 0x8000001c08080c10 */ /* 0x000fc4000fffe0ff */
[----:B------:R-:W-:Y:S02]  /*cdd0*/  @P0 IADD3 R7, PT, PT, R7, 0x1, RZ ;  /* 0x0000000107070810 */ /* 0x000fe40007ffe0ff */
[----:B------:R-:W-:Y:S01]  /*cde0*/  ISETP.GE.U32.AND P1, PT, R8, UR28, PT ;  /* 0x0000001c08007c0c */ /* 0x000fe2000bf26070 */
[----:B--2---:R-:W-:Y:S01]  /*cdf0*/  IMAD R31, R31, R9, RZ ;  /* 0x000000091f1f7224 */ /* 0x004fe200078e02ff */
[----:B------:R-:W1:Y:S01]  /*ce00*/  I2F.U32.RP R34, UR34 ;  /* 0x0000002200227d06 */ /* 0x000e620008209000 */
[----:B------:R-:W-:-:S04]  /*ce10*/  IMAD.MOV.U32 R8, RZ, RZ, RZ ;  /* 0x000000ffff087224 */ /* 0x000fc800078e00ff */
[----:B------:R-:W-:Y:S01]  /*ce20*/  IMAD.HI.U32 R8, R9, R31, R8 ;  /* 0x0000001f09087227 */ /* 0x000fe200078e0008 */
[----:B------:R-:W-:Y:S02]  /*ce30*/  IADD3 R9, PT, PT, R30, 0xffffffe, RZ ;  /* 0x0ffffffe1e097810 */ /* 0x000fe40007ffe0ff */
[----:B------:R-:W-:-:S03]  /*ce40*/  IADD3 R31, PT, PT, RZ, -UR30, RZ ;  /* 0x8000001eff1f7c10 */ /* 0x000fc6000fffe0ff */
[----:B------:R-:W-:Y:S01]  /*ce50*/  @P1 IADD3 R7, PT, PT, R7, 0x1, RZ ;  /* 0x0000000107071810 */ /* 0x000fe20007ffe0ff */
[----:B------:R-:W2:Y:S01]  /*ce60*/  F2I.FTZ.U32.TRUNC.NTZ R9, R9 ;  /* 0x0000000900097305 */ /* 0x000ea2000021f000 */
[----:B------:R-:W-:Y:S02]  /*ce70*/  @!P2 LOP3.LUT R7, RZ, UR28, RZ, 0x33, !PT ;  /* 0x0000001cff07ac12 */ /* 0x000fe4000f8e33ff */
[----:B------:R-:W-:-:S03]  /*ce80*/  ISETP.NE.U32.AND P2, PT, RZ, UR29, PT ;  /* 0x0000001dff007c0c */ /* 0x000fc6000bf45070 */
[----:B------:R-:W-:Y:S02]  /*ce90*/  IMAD.HI.U32 R28, R8, R7, RZ ;  /* 0x00000007081c7227 */ /* 0x000fe400078e00ff */
[----:B-1----:R-:W-:Y:S03]  /*cea0*/  MUFU.RCP R34, R34 ;  /* 0x0000002200227308 */ /* 0x002fe60000001000 */
        /* <DEDUP_REMOVED lines=12> */
[----:B------:R-:W-:Y:S01]  /*cf70*/  IMAD.HI.U32 R30, R31, R28, RZ ;  /* 0x0000001c1f1e7227 */ /* 0x000fe200078e00ff */
[----:B------:R-:W-:-:S03]  /*cf80*/  IADD3 R31, PT, PT, RZ, -UR31, RZ ;  /* 0x8000001fff1f7c10 */ /* 0x000fc6000fffe0ff */
[----:B------:R-:W-:Y:S01]  /*cf90*/  IMAD.MOV R36, RZ, RZ, -R28 ;  /* 0x000000ffff247224 */ /* 0x000fe200078e0a1c */
        /* <DEDUP_REMOVED lines=9> */
[----:B------:R-:W-:Y:S01]  /*d030*/  ISETP.GE.U32.AND P1, PT, R8, UR30, PT ;  /* 0x0000001e08007c0c */ /* 0x000fe2000bf26070 */
[----:B------:R-:W-:-:S02]  /*d040*/  HFMA2 R8, -RZ, RZ, 0, 0 ;  /* 0x00000000ff087431 */ /* 0x000fc400000001ff */
        /* <DEDUP_REMOVED lines=50> */
[----:B------:R-:W-:-:S05]  /*d370*/  IADD3 R9, PT, PT, R35, 0xffffffe, RZ ;  /* 0x0ffffffe23097810 */ /* 0x000fca0007ffe0ff */
[----:B------:R-:W-:Y:S02]  /*d380*/  @P1 IADD3 R33, PT, PT, R33, 0x1, RZ ;  /* 0x0000000121211810 */ /* 0x000fe40007ffe0ff */
[----:B------:R-:W-:Y:S01]  /*d390*/  @!P2 LOP3.LUT R33, RZ, UR33, RZ, 0x33, !PT ;  /* 0x00000021ff21ac12 */ /* 0x000fe2000f8e33ff */
[----:B------:R-:W1:Y:S01]  /*d3a0*/  F2I.FTZ.U32.TRUNC.NTZ R9, R9 ;  /* 0x0000000900097305 */ /* 0x000e62000021f000 */
        /* <DEDUP_REMOVED lines=9> */
[----:B-1----:R-:W-:Y:S02]  /*d440*/  IMAD R35, R8, R9, RZ ;  /* 0x0000000908237224 */ /* 0x002fe400078e02ff */
[----:B------:R-:W-:-:S04]  /*d450*/  IMAD.MOV.U32 R8, RZ, RZ, RZ ;  /* 0x000000ffff087224 */ /* 0x000fc800078e00ff */
[----:B------:R-:W-:Y:S01]  /*d460*/  IMAD.HI.U32 R35, R9, R35, R8 ;  /* 0x0000002309237227 */ /* 0x000fe200078e0008 */
[----:B------:R-:W-:Y:S02]  /*d470*/  IADD3 R9, PT, PT, -R7, RZ, RZ ;  /* 0x000000ff07097210 */ /* 0x000fe40007ffe1ff */
[----:B------:R-:W-:Y:S01]  /*d480*/  @P1 IADD3 R34, PT, PT, R34, 0x1, RZ ;  /* 0x0000000122221810 */ /* 0x000fe20007ffe0ff */
[----:B------:R-:W-:Y:S01]  /*d490*/  IMAD R7, R36, UR29, R7 ;  /* 0x0000001d24077c24 */ /* 0x000fe2000f8e0207 */
[----:B------:R-:W-:Y:S01]  /*d4a0*/  @!P2 LOP3.LUT R34, RZ, UR34, RZ, 0x33, !PT ;  /* 0x00000022ff22ac12 */ /* 0x000fe2000f8e33ff */
[----:B------:R-:W-:Y:S01]  /*d4b0*/  IMAD R0, R9, UR28, R0 ;  /* 0x0000001c09007c24 */ /* 0x000fe2000f8e0200 */
[----:B------:R-:W-:-:S03]  /*d4c0*/  ISETP.NE.U32.AND P2, PT, RZ, UR35, PT ;  /* 0x00000023ff007c0c */ /* 0x000fc6000bf45070 */
[----:B------:R-:W-:-:S04]  /*d4d0*/  IMAD.HI.U32 R35, R35, R34, RZ ;  /* 0x0000002223237227 */ /* 0x000fc800078e00ff */
[----:B------:R-:W-:Y:S01]  /*d4e0*/  IMAD R0, R0, UR15, R5 ;  /* 0x0000000f00007c24 */ /* 0x000fe2000f8e0205 */
[----:B------:R-:W-:Y:S02]  /*d4f0*/  IADD3 R37, PT, PT, -R35, RZ, RZ ;  /* 0x000000ff23257210 */ /* 0x000fe40007ffe1ff */
[----:B------:R-:W-:Y:S01]  /*d500*/  IADD3 R5, PT, PT, -R30, RZ, RZ ;  /* 0x000000ff1e057210 */ /* 0x000fe20007ffe1ff */
[----:B------:R-:W-:Y:S01]  /*d510*/  IMAD R0, R7, UR16, R0 ;  /* 0x0000001007007c24 */ /* 0x000fe2000f8e0200 */
[----:B------:R-:W-:Y:S01]  /*d520*/  IADD3 R7, PT, PT, -R31, RZ, RZ ;  /* 0x000000ff1f077210 */ /* 0x000fe20007ffe1ff */
[----:B------:R-:W-:Y:S02]  /*d530*/  IMAD R8, R37, UR35, R34 ;  /* 0x0000002325087c24 */ /* 0x000fe4000f8e0222 */
[----:B------:R-:W-:-:S03]  /*d540*/  IMAD R5, R5, UR30, R28 ;  /* 0x0000001e05057c24 */ /* 0x000fc6000f8e021c */
[----:B------:R-:W-:Y:S01]  /*d550*/  ISETP.GE.U32.AND P0, PT, R8, UR35, PT ;  /* 0x0000002308007c0c */ /* 0x000fe2000bf06070 */
[----:B------:R-:W-:Y:S02]  /*d560*/  IMAD R0, R5, UR17, R0 ;  /* 0x0000001105007c24 */ /* 0x000fe4000f8e0200 */
[----:B------:R-:W-:-:S04]  /*d570*/  IMAD R5, R7, UR31, R30 ;  /* 0x0000001f07057c24 */ /* 0x000fc8000f8e021e */
[----:B0-----:R-:W-:Y:S01]  /*d580*/  IMAD R0, R5, UR20, R0 ;  /* 0x0000001405007c24 */ /* 0x001fe2000f8e0200 */
[----:B------:R-:W-:-:S05]  /*d590*/  IADD3 R5, PT, PT, -R33, RZ, RZ ;  /* 0x000000ff21057210 */ /* 0x000fca0007ffe1ff */
[----:B------:R-:W-:Y:S02]  /*d5a0*/  @P0 VIADD R8, R8, -UR35 ;  /* 0x8000002308080c36 */ /* 0x000fe40008000000 */
[----:B------:R-:W-:Y:S02]  /*d5b0*/  @P0 VIADD R35, R35, 0x1 ;  /* 0x0000000123230836 */ /* 0x000fe40000000000 */
[----:B------:R-:W-:Y:S01]  /*d5c0*/  IMAD R5, R5, UR33, R32 ;  /* 0x0000002105057c24 */ /* 0x000fe2000f8e0220 */
        /* <DEDUP_REMOVED lines=15> */
.L_x_7137:
        /* <DEDUP_REMOVED lines=17> */
[----:B------:R-:W4:Y:S01]  /*d7d0*/  LDCU UR4, c[0x0][UR4+0x3ec] ;  /* 0x00007d80040477ac */ /* 0x000f220008000800 */
[----:B---3--:R-:W3:Y:S01]  /*d7e0*/  I2F.U32.RP R7, UR20 ;  /* 0x0000001400077d06 */ /* 0x008ee20008209000 */
[----:B012---:R-:W-:Y:S01]  /*d7f0*/  IMAD R31, RZ, RZ, -UR20 ;  /* 0x80000014ff1f7e24 */ /* 0x007fe2000f8e02ff */
[----:B------:R-:W-:Y:S01]  /*d800*/  ISETP.NE.U32.AND P2, PT, RZ, UR20, PT ;  /* 0x00000014ff007c0c */ /* 0x000fe2000bf45070 */
[----:B------:R-:W0:Y:S01]  /*d810*/  LDCU UR15, c[0x0][UR15+0x3ec] ;  /* 0x00007d800f0f77ac */ /* 0x000e220008000800 */
[----:B------:R-:W1:Y:S04]  /*d820*/  LDCU UR16, c[0x0][UR16+0x3ec] ;  /* 0x00007d80101077ac */ /* 0x000e680008000800 */
[----:B----4-:R-:W2:Y:S01]  /*d830*/  I2F.U32.RP R28, UR21 ;  /* 0x00000015001c7d06 */ /* 0x010ea20008209000 */
[----:B------:R-:W4:Y:S01]  /*d840*/  LDCU UR17, c[0x0][UR17+0x3ec] ;  /* 0x00007d80111177ac */ /* 0x000f220008000800 */
[----:B------:R-:W-:-:S06]  /*d850*/  IADD3 R33, PT, PT, RZ, -UR23, RZ ;  /* 0x80000017ff217c10 */ /* 0x000fcc000fffe0ff */
[----:B---3--:R-:W3:Y:S08]  /*d860*/  MUFU.RCP R7, R7 ;  /* 0x0000000700077308 */ /* 0x008ef00000001000 */
[----:B--2---:R-:W-:Y:S08]  /*d870*/  MUFU.RCP R28, R28 ;  /* 0x0000001c001c7308 */ /* 0x004ff00000001000 */
[----:B------:R-:W2:Y:S01]  /*d880*/  I2F.U32.RP R30, UR22 ;  /* 0x00000016001e7d06 */ /* 0x000ea20008209000 */
[----:B---3--:R-:W-:-:S07]  /*d890*/  IADD3 R8, PT, PT, R7, 0xffffffe, RZ ;  /* 0x0ffffffe07087810 */ /* 0x008fce0007ffe0ff */
[----:B------:R3:W0:Y:S08]  /*d8a0*/  F2I.FTZ.U32.TRUNC.NTZ R9, R8 ;  /* 0x0000000800097305 */ /* 0x000630000021f000 */
[----:B--2---:R-:W-:Y:S01]  /*d8b0*/  MUFU.RCP R30, R30 ;  /* 0x0000001e001e7308 */ /* 0x004fe20000001000 */
[----:B---3--:R-:W-:Y:S02]  /*d8c0*/  HFMA2 R8, -RZ, RZ, 0, 0 ;  /* 0x00000000ff087431 */ /* 0x008fe400000001ff */
[----:B0-----:R-:W-:-:S04]  /*d8d0*/  IMAD R31, R31, R9, RZ ;  /* 0x000000091f1f7224 */ /* 0x001fc800078e02ff */
        /* <DEDUP_REMOVED lines=18> */
[----:B------:R-:W0:Y:S01]  /*da00*/  I2F.U32.RP R30, UR23 ;  /* 0x00000017001e7d06 */ /* 0x000e220008209000 */
[----:B------:R-:W-:-:S03]  /*da10*/  ISETP.NE.U32.AND P2, PT, RZ, UR21, PT ;  /* 0x00000015ff007c0c */ /* 0x000fc6000bf45070 */
[----:B------:R-:W-:-:S04]  /*da20*/  IMAD.HI.U32 R28, R8, R7, RZ ;  /* 0x00000007081c7227 */ /* 0x000fc800078e00ff */
[----:B------:R-:W-:Y:S01]  /*da30*/  IMAD.MOV R8, RZ, RZ, -R28 ;  /* 0x000000ffff087224 */ /* 0x000fe200078e0a1c */
[----:B------:R-:W2:Y:S03]  /*da40*/  F2I.FTZ.U32.TRUNC.NTZ R9, R9 ;  /* 0x0000000900097305 */ /* 0x000ea6000021f000 */
[----:B------:R-:W-:-:S05]  /*da50*/  IMAD R8, R8, UR21, R7 ;  /* 0x0000001508087c24 */ /* 0x000fca000f8e0207 */
[----:B------:R-:W-:Y:S01]  /*da60*/  ISETP.GE.U32.AND P0, PT, R8, UR21, PT ;  /* 0x0000001508007c0c */ /* 0x000fe2000bf06070 */
[----:B0-----:R-:W0:Y:S01]  /*da70*/  MUFU.RCP R30, R30 ;  /* 0x0000001e001e7308 */ /* 0x001e220000001000 */
        /* <DEDUP_REMOVED lines=26> */
[----:B------:R-:W-:Y:S01]  /*dc20*/  IMAD R9, R30, UR23, R31 ;  /* 0x000000171e097c24 */ /* 0x000fe2000f8e021f */
[----:B------:R-:W-:-:S04]  /*dc30*/  IADD3 R30, PT, PT, -R28, RZ, RZ ;  /* 0x000000ff1c1e7210 */ /* 0x000fc80007ffe1ff */
[----:B------:R-:W-:-:S13]  /*dc40*/  ISETP.GE.U32.AND P0, PT, R9, UR23, PT ;  /* 0x0000001709007c0c */ /* 0x000fda000bf06070 */
[----:B------:R-:W-:Y:S02]  /*dc50*/  @P0 VIADD R9, R9, -UR23 ;  /* 0x8000001709090c36 */ /* 0x000fe40008000000 */
[----:B------:R-:W-:-:S03]  /*dc60*/  @P0 VIADD R8, R8, 0x1 ;  /* 0x0000000108080836 */ /* 0x000fc60000000000 */
[----:B------:R-:W-:Y:S02]  /*dc70*/  ISETP.GE.U32.AND P1, PT, R9, UR23, PT ;  /* 0x0000001709007c0c */ /* 0x000fe4000bf26070 */
[----:B------:R-:W-:Y:S01]  /*dc80*/  IADD3 R9, PT, PT, -R7, RZ, RZ ;  /* 0x000000ff07097210 */ /* 0x000fe20007ffe1ff */
[----:B------:R-:W-:-:S04]  /*dc90*/  IMAD R7, R30, UR21, R7 ;  /* 0x000000151e077c24 */ /* 0x000fc8000f8e0207 */
[----:B------:R-:W-:-:S04]  /*dca0*/  IMAD R0, R9, UR20, R0 ;  /* 0x0000001409007c24 */ /* 0x000fc8000f8e0200 */
[----:B------:R-:W-:Y:S01]  /*dcb0*/  IMAD R0, R0, UR4, R5 ;  /* 0x0000000400007c24 */ /* 0x000fe2000f8e0205 */
[----:B------:R-:W-:Y:S02]  /*dcc0*/  IADD3 R5, PT, PT, -R31, RZ, RZ ;  /* 0x000000ff1f057210 */ /* 0x000fe40007ffe1ff */
[----:B------:R-:W-:Y:S01]  /*dcd0*/  @P1 IADD3 R8, PT, PT, R8, 0x1, RZ ;  /* 0x0000000108081810 */ /* 0x000fe20007ffe0ff */
[----:B------:R-:W-:Y:S01]  /*dce0*/  IMAD R0, R7, UR15, R0 ;  /* 0x0000000f07007c24 */ /* 0x000fe2000f8e0200 */
[----:B------:R-:W-:Y:S01]  /*dcf0*/  @!P2 LOP3.LUT R8, RZ, UR23, RZ, 0x33, !PT ;  /* 0x00000017ff08ac12 */ /* 0x000fe2000f8e33ff */
[----:B------:R-:W-:-:S04]  /*dd00*/  IMAD R5, R5, UR22, R28 ;  /* 0x0000001605057c24 */ /* 0x000fc8000f8e021c */
[----:B------:R-:W-:Y:S02]  /*dd10*/  IMAD.MOV R28, RZ, RZ, -R8 ;  /* 0x000000ffff1c7224 */ /* 0x000fe400078e0a08 */
[----:B-1----:R-:W-:Y:S01]  /*dd20*/  IMAD R5, R5, UR16, R0 ;  /* 0x0000001005057c24 */ /* 0x002fe2000f8e0200 */
[----:B------:R-:W-:Y:S01]  /*dd30*/  MOV R0, R8 ;  /* 0x0000000800007202 */ /* 0x000fe20000000f00 */
[----:B------:R-:W-:-:S04]  /*dd40*/  IMAD R28, R28, UR23, R31 ;  /* 0x000000171c1c7c24 */ /* 0x000fc8000f8e021f */
[----:B----4-:R-:W-:-:S07]  /*dd50*/  IMAD R5, R28, UR17, R5 ;  /* 0x000000111c057c24 */ /* 0x010fce000f8e0205 */
.L_x_7140:
        /* <DEDUP_REMOVED lines=9> */
[----:B------:R-:W3:Y:S02]  /*ddf0*/  LDCU UR16, c[0x0][UR4+0x388] ;  /* 0x00007100041077ac */ /* 0x000ee40008000800 */
[----:B------:R-:W4:Y:S01]  /*de00*/  LDCU UR17, c[0x0][UR15+0x388] ;  /* 0x000071000f1177ac */ /* 0x000f220008000800 */
[----:B------:R-:W4:Y:S01]  /*de10*/  LDCU UR4, c[0x0][UR4+0x3ec] ;  /* 0x00007d80040477ac */ /* 0x000f220008000800 */
[----:B------:R-:W4:Y:S01]  /*de20*/  LDCU UR15, c[0x0][UR15+0x3ec] ;  /* 0x00007d800f0f77ac */ /* 0x000f220008000800 */
[----:B---3--:R-:W3:Y:S01]  /*de30*/  I2F.U32.RP R7, UR16 ;  /* 0x0000001000077d06 */ /* 0x008ee20008209000 */
[----:B012---:R-:W-:Y:S01]  /*de40*/  IMAD R31, RZ, RZ, -UR16 ;  /* 0x80000010ff1f7e24 */ /* 0x007fe2000f8e02ff */
[----:B------:R-:W-:-:S06]  /*de50*/  ISETP.NE.U32.AND P2, PT, RZ, UR16, PT ;  /* 0x00000010ff007c0c */ /* 0x000fcc000bf45070 */
[----:B----4-:R-:W0:Y:S08]  /*de60*/  I2F.U32.RP R28, UR17 ;  /* 0x00000011001c7d06 */ /* 0x010e300008209000 */
        /* <DEDUP_REMOVED lines=39> */
.L_x_7141:
[----:B------:R-:W-:Y:S05]  /*e0e0*/  BRA.U !UP1, `(.L_x_7139) ;  /* 0x00000001096c7547 */ /* 0x000fea000b800000 */
[----:B---3--:R-:W-:Y:S01]  /*e0f0*/  UIADD3 UR14, UPT, UPT, UR14, -0x1, URZ ;  /* 0xffffffff0e0e7890 */ /* 0x008fe2000fffe0ff */
[----:B------:R-:W-:-:S03]  /*e100*/  UMOV UR4, 0xd8 ;  /* 0x000000d800047882 */ /* 0x000fc60000000000 */
[----:B------:R-:W-:-:S12]  /*e110*/  ULEA UR14, UR14, UR4, 0x2 ;  /* 0x000000040e0e7291 */ /* 0x000fd8000f8e10ff */
[----:B------:R-:W3:Y:S01]  /*e120*/  LDCU UR4, c[0x0][UR14+0x388] ;  /* 0x000071000e0477ac */ /* 0x000ee20008000800 */
[----:B------:R-:W4:Y:S01]  /*e130*/  LDCU UR14, c[0x0][UR14+0x3ec] ;  /* 0x00007d800e0e77ac */ /* 0x000f220008000800 */
[----:B---3--:R-:W3:Y:S01]  /*e140*/  I2F.U32.RP R7, UR4 ;  /* 0x0000000400077d06 */ /* 0x008ee20008209000 */
[----:B012---:R-:W-:Y:S02]  /*e150*/  IADD3 R31, PT, PT, RZ, -UR4, RZ ;  /* 0x80000004ff1f7c10 */ /* 0x007fe4000fffe0ff */
[----:B------:R-:W-:-:S05]  /*e160*/  ISETP.NE.U32.AND P2, PT, RZ, UR4, PT ;  /* 0x00000004ff007c0c */ /* 0x000fca000bf45070 */
[----:B---3--:R-:W0:Y:S02]  /*e170*/  MUFU.RCP R7, R7 ;  /* 0x0000000700077308 */ /* 0x008e240000001000 */
[----:B0-----:R-:W-:-:S06]  /*e180*/  IADD3 R8, PT, PT, R7, 0xffffffe, RZ ;  /* 0x0ffffffe07087810 */ /* 0x001fcc0007ffe0ff */
        /* <DEDUP_REMOVED lines=17> */
.L_x_7139:
[----:B------:R-:W4:Y:S01]  /*e2a0*/  LDCU UR4, c[0x0][0x4c4] ;  /* 0x00009880ff0477ac */ /* 0x000f220008000800 */
[----:B012---:R-:W0:Y:S01]  /*e2b0*/  LDC.64 R30, c[0x0][0x458] ;  /* 0x00011600ff1e7b82 */ /* 0x007e220000000a00 */
[----:B------:R-:W-:Y:S01]  /*e2c0*/  FSETP.GEU.FTZ.AND P0, PT, R10, R11, PT ;  /* 0x0000000b0a00720b */ /* 0x000fe20003f1e000 */
[----:B---3--:R-:W1:Y:S03]  /*e2d0*/  LDCU.64 UR14, c[0x0][0x530] ;  /* 0x0000a600ff0e77ac */ /* 0x008e660008000a00 */
[----:B------:R-:W-:Y:S01]  /*e2e0*/  SEL R11, RZ, 0x1, P0 ;  /* 0x00000001ff0b7807 */ /* 0x000fe20000000000 */
[----:B----4-:R-:W-:Y:S02]  /*e2f0*/  IMAD R5, R0, UR4, R5 ;  /* 0x0000000400057c24 */ /* 0x010fe4000f8e0205 */
[----:B-----5:R-:W-:-:S03]  /*e300*/  FMUL.FTZ R0, R6, R29 ;  /* 0x0000001d06007220 */ /* 0x020fc60000410000 */
[C---:B-1----:R-:W-:Y:S01]  /*e310*/  IADD3 R8, P1, PT, R5.reuse, UR14, RZ ;  /* 0x0000000e05087c10 */ /* 0x042fe2000ff3e0ff */
[----:B0-----:R-:W-:-:S04]  /*e320*/  IMAD.WIDE.U32 R6, R5, 0x4, R30 ;  /* 0x0000000405067825 */ /* 0x001fc800078e001e */
[----:B------:R-:W-:Y:S01]  /*e330*/  FMUL.FTZ R5, R17, R0 ;  /* 0x0000000011057220 */ /* 0x000fe20000410000 */
[----:B------:R-:W-:-:S04]  /*e340*/  IADD3.X R9, PT, PT, RZ, UR15, RZ, P1, !PT ;  /* 0x0000000fff097c10 */ /* 0x000fc80008ffe4ff */
[----:B------:R3:W-:Y:S04]  /*e350*/  STG.E desc[UR18][R6.64], R5 ;  /* 0x0000000506007986 */ /* 0x0007e8000c101912 */
[----:B------:R3:W-:Y:S01]  /*e360*/  STG.E.U8 desc[UR18][R8.64], R11 ;  /* 0x0000000b08007986 */ /* 0x0007e2000c101112 */
[----:B------:R-:W-:Y:S05]  /*e370*/  BRA `(.L_x_7136) ;  /* 0x0000000400087947 */ /* 0x000fea0003800000 */
.L_x_7114:
        /* <DEDUP_REMOVED lines=11> */
[----:B-----5:R-:W-:Y:S01]  /*e430*/  FMUL.FTZ R0, R9, R4 ;  /* 0x0000000409007220 */ /* 0x020fe20000410000 */
[----:B------:R-:W-:Y:S01]  /*e440*/  SEL R35, RZ, 0x1, P0 ;  /* 0x00000001ff237807 */ /* 0x000fe20000000000 */
[----:B------:R-:W2:Y:S02]  /*e450*/  LDCU.64 UR14, c[0x0][0x530] ;  /* 0x0000a600ff0e77ac */ /* 0x000ea40008000a00 */
[----:B------:R-:W-:Y:S01]  /*e460*/  FMUL.FTZ R9, R17, R0 ;  /* 0x0000000011097220 */ /* 0x000fe20000410000 */
[----:B0-----:R-:W-:-:S05]  /*e470*/  IMAD R33, R25, UR4, RZ ;  /* 0x0000000419217c24 */ /* 0x001fca000f8e02ff */
[C---:B--2---:R-:W-:Y:S01]  /*e480*/  IADD3 R32, P6, PT, R33.reuse, UR14, RZ ;  /* 0x0000000e21207c10 */ /* 0x044fe2000ffde0ff */
[----:B-1----:R-:W-:-:S03]  /*e490*/  IMAD.WIDE.U32 R30, R33, 0x4, R30 ;  /* 0x00000004211e7825 */ /* 0x002fc600078e001e */
[----:B------:R-:W-:Y:S02]  /*e4a0*/  IADD3.X R33, PT, PT, RZ, UR15, RZ, P6, !PT ;  /* 0x0000000fff217c10 */ /* 0x000fe4000b7fe4ff */
[----:B------:R0:W-:Y:S04]  /*e4b0*/  STG.E desc[UR18][R30.64], R9 ;  /* 0x000000091e007986 */ /* 0x0001e8000c101912 */
[----:B------:R0:W-:Y:S03]  /*e4c0*/  STG.E.U8 desc[UR18][R32.64], R35 ;  /* 0x0000002320007986 */ /* 0x0001e6000c101112 */
.L_x_7143:
[----:B------:R-:W-:Y:S05]  /*e4d0*/  BSYNC.RECONVERGENT B0 ;  /* 0x0000000000007941 */ /* 0x000fea0003800200 */
.L_x_7142:
[----:B------:R-:W-:Y:S04]  /*e4e0*/  BSSY.RECONVERGENT B0, `(.L_x_7144) ;  /* 0x000000e000007945 */ /* 0x000fe80003800200 */
[----:B------:R-:W-:Y:S05]  /*e4f0*/  @P5 BRA `(.L_x_7145) ;  /* 0x0000000000305947 */ /* 0x000fea0003800000 */
[----:B------:R-:W3:Y:S01]  /*e500*/  LDCU UR4, c[0x0][0x4c4] ;  /* 0x00009880ff0477ac */ /* 0x000ee20008000800 */
[----:B012---:R-:W0:Y:S01]  /*e510*/  LDC.64 R30, c[0x0][0x458] ;  /* 0x00011600ff1e7b82 */ /* 0x007e220000000a00 */
[----:B-----5:R-:W-:Y:S01]  /*e520*/  FMUL.FTZ R0, R8, R27 ;  /* 0x0000001b08007220 */ /* 0x020fe20000410000 */
[----:B------:R-:W-:Y:S01]  /*e530*/  SEL R35, RZ, 0x1, P1 ;  /* 0x00000001ff237807 */ /* 0x000fe20000800000 */
[----:B------:R-:W1:Y:S02]  /*e540*/  LDCU.64 UR14, c[0x0][0x530] ;  /* 0x0000a600ff0e77ac */ /* 0x000e640008000a00 */
[----:B------:R-:W-:Y:S01]  /*e550*/  FMUL.FTZ R33, R17, R0 ;  /* 0x0000000011217220 */ /* 0x000fe20000410000 */
[----:B---3--:R-:W-:-:S05]  /*e560*/  IMAD R9, R34, UR4, RZ ;  /* 0x0000000422097c24 */ /* 0x008fca000f8e02ff */
[C---:B-1----:R-:W-:Y:S01]  /*e570*/  IADD3 R8, P0, PT, R9.reuse, UR14, RZ ;  /* 0x0000000e09087c10 */ /* 0x042fe2000ff1e0ff */
[----:B0-----:R-:W-:-:S04]  /*e580*/  IMAD.WIDE.U32 R30, R9, 0x4, R30 ;  /* 0x00000004091e7825 */ /* 0x001fc800078e001e */
[----:B------:R-:W-:Y:S01]  /*e590*/  IMAD.X R9, RZ, RZ, UR15, P0 ;  /* 0x0000000fff097e24 */ /* 0x000fe200080e06ff */
[----:B------:R3:W-:Y:S04]  /*e5a0*/  STG.E desc[UR18][R30.64], R33 ;  /* 0x000000211e007986 */ /* 0x0007e8000c101912 */
[----:B------:R3:W-:Y:S03]  /*e5b0*/  STG.E.U8 desc[UR18][R8.64], R35 ;  /* 0x0000002308007986 */ /* 0x0007e6000c101112 */
.L_x_7145:
[----:B------:R-:W-:Y:S05]  /*e5c0*/  BSYNC.RECONVERGENT B0 ;  /* 0x0000000000007941 */ /* 0x000fea0003800200 */
.L_x_7144:
[----:B------:R-:W-:Y:S04]  /*e5d0*/  BSSY.RECONVERGENT B0, `(.L_x_7146) ;  /* 0x000000e000007945 */ /* 0x000fe80003800200 */
[----:B------:R-:W-:Y:S05]  /*e5e0*/  @P3 BRA `(.L_x_7147) ;  /* 0x0000000000303947 */ /* 0x000fea0003800000 */
[----:B------:R-:W1:Y:S01]  /*e5f0*/  LDCU UR4, c[0x0][0x4c4] ;  /* 0x00009880ff0477ac */ /* 0x000e620008000800 */
[----:B0--3--:R-:W0:Y:S01]  /*e600*/  LDC.64 R8, c[0x0][0x458] ;  /* 0x00011600ff087b82 */ /* 0x009e220000000a00 */
[----:B-----5:R-:W-:Y:S01]  /*e610*/  FMUL.FTZ R0, R7, R26 ;  /* 0x0000001a07007220 */ /* 0x020fe20000410000 */
[----:B------:R-:W-:Y:S01]  /*e620*/  SEL R33, RZ, 0x1, P2 ;  /* 0x00000001ff217807 */ /* 0x000fe20001000000 */
[----:B------:R-:W3:Y:S02]  /*e630*/  LDCU.64 UR14, c[0x0][0x530] ;  /* 0x0000a600ff0e77ac */ /* 0x000ee40008000a00 */
[----:B------:R-:W-:Y:S01]  /*e640*/  FMUL.FTZ R7, R17, R0 ;  /* 0x0000000011077220 */ /* 0x000fe20000410000 */
[----:B-12---:R-:W-:-:S05]  /*e650*/  IMAD R31, R28, UR4, RZ ;  /* 0x000000041c1f7c24 */ /* 0x006fca000f8e02ff */
[C---:B---3--:R-:W-:Y:S01]  /*e660*/  IADD3 R30, P0, PT, R31.reuse, UR14, RZ ;  /* 0x0000000e1f1e7c10 */ /* 0x048fe2000ff1e0ff */
[----:B0-----:R-:W-:-:S03]  /*e670*/  IMAD.WIDE.U32 R8, R31, 0x4, R8 ;  /* 0x000000041f087825 */ /* 0x001fc600078e0008 */
[----:B------:R-:W-:Y:S02]  /*e680*/  IADD3.X R31, PT, PT, RZ, UR15, RZ, P0, !PT ;  /* 0x0000000fff1f7c10 */ /* 0x000fe400087fe4ff */
[----:B------:R4:W-:Y:S04]  /*e690*/  STG.E desc[UR18][R8.64], R7 ;  /* 0x0000000708007986 */ /* 0x0009e8000c101912 */
[----:B------:R4:W-:Y:S03]  /*e6a0*/  STG.E.U8 desc[UR18][R30.64], R33 ;  /* 0x000000211e007986 */ /* 0x0009e6000c101112 */
.L_x_7147:
[----:B------:R-:W-:Y:S05]  /*e6b0*/  BSYNC.RECONVERGENT B0 ;  /* 0x0000000000007941 */ /* 0x000fea0003800200 */
.L_x_7146:
[----:B------:R-:W-:Y:S05]  /*e6c0*/  @P4 BRA `(.L_x_7136) ;  /* 0x0000000000344947 */ /* 0x000fea0003800000 */
[----:B------:R-:W0:Y:S02]  /*e6d0*/  LDCU UR4, c[0x0][0x4c4] ;  /* 0x00009880ff0477ac */ /* 0x000e240008000800 */
[----:B01234-:R-:W0:Y:S01]  /*e6e0*/  LDC.64 R30, c[0x0][0x458] ;  /* 0x00011600ff1e7b82 */ /* 0x01fe220000000a00 */
[----:B-----5:R-:W-:Y:S01]  /*e6f0*/  FMUL.FTZ R0, R6, R29 ;  /* 0x0000001d06007220 */ /* 0x020fe20000410000 */
[----:B------:R-:W-:Y:S01]  /*e700*/  FSETP.GEU.FTZ.AND P1, PT, R10, R11, PT ;  /* 0x0000000b0a00720b */ /* 0x000fe20003f3e000 */
[----:B------:R-:W1:Y:S03]  /*e710*/  LDCU.64 UR14, c[0x0][0x530] ;  /* 0x0000a600ff0e77ac */ /* 0x000e660008000a00 */
[----:B------:R-:W-:Y:S01]  /*e720*/  SEL R11, RZ, 0x1, P1 ;  /* 0x00000001ff0b7807 */ /* 0x000fe20000800000 */
[----:B------:R-:W-:-:S05]  /*e730*/  IMAD R5, R5, UR4, RZ ;  /* 0x0000000405057c24 */ /* 0x000fca000f8e02ff */
[C---:B-1----:R-:W-:Y:S01]  /*e740*/  IADD3 R8, P0, PT, R5.reuse, UR14, RZ ;  /* 0x0000000e05087c10 */ /* 0x042fe2000ff1e0ff */
[----:B0-----:R-:W-:-:S04]  /*e750*/  IMAD.WIDE.U32 R6, R5, 0x4, R30 ;  /* 0x0000000405067825 */ /* 0x001fc800078e001e */
[----:B------:R-:W-:Y:S01]  /*e760*/  FMUL.FTZ R5, R17, R0 ;  /* 0x0000000011057220 */ /* 0x000fe20000410000 */
[----:B------:R-:W-:-:S04]  /*e770*/  IADD3.X R9, PT, PT, RZ, UR15, RZ, P0, !PT ;  /* 0x0000000fff097c10 */ /* 0x000fc800087fe4ff */
[----:B------:R0:W-:Y:S04]  /*e780*/  STG.E desc[UR18][R6.64], R5 ;  /* 0x0000000506007986 */ /* 0x0001e8000c101912 */
[----:B------:R0:W-:Y:S02]  /*e790*/  STG.E.U8 desc[UR18][R8.64], R11 ;  /* 0x0000000b08007986 */ /* 0x0001e4000c101112 */
.L_x_7136:
[----:B------:R-:W-:Y:S01]  /*e7a0*/  IMAD R25, R19, 0x4, R25 ;  /* 0x0000000413197824 */ /* 0x000fe200078e0219 */
[----:B------:R-:W-:Y:S05]  /*e7b0*/  WARPSYNC.ALL ;  /* 0x0000000000007948 */ /* 0x000fea0003800000 */
[----:B------:R-:W-:Y:S01]  /*e7c0*/  BAR.SYNC.DEFER_BLOCKING 0x0 ;  /* 0x0000000000007b1d */ /* 0x000fe20000010000 */
[----:B------:R-:W-:-:S13]  /*e7d0*/  ISETP.GE.U32.AND P0, PT, R25, R18, PT ;  /* 0x000000121900720c */ /* 0x000fda0003f06070 */
[----:B------:R-:W-:Y:S05]  /*e7e0*/  @!P0 BRA `(.L_x_7148) ;  /* 0xffffff2000748947 */ /* 0x000fea000383ffff */
[----:B------:R-:W-:Y:S05]  /*e7f0*/  EXIT ;  /* 0x000000000000794d */ /* 0x000fea0003800000 */
        .weak           $__internal_122_$__cuda_sm20_dblrcp_rn_slowpath_v3
        .type           $__internal_122_$__cuda_sm20_dblrcp_rn_slowpath_v3,@function
        .size           $__internal_122_$__cuda_sm20_dblrcp_rn_slowpath_v3,(.L_x_14268 - $__internal_122_$__cuda_sm20_dblrcp_rn_slowpath_v3)
$__internal_122_$__cuda_sm20_dblrcp_rn_slowpath_v3:
        /* <DEDUP_REMOVED lines=23> */
.L_x_7151:
        /* <DEDUP_REMOVED lines=10> */
.L_x_7149:
[----:B------:R-:W-:Y:S01]  /*ea10*/  LOP3.LUT R7, R5, 0x80000, RZ, 0xfc, !PT ;  /* 0x0008000005077812 */ /* 0x000fe200078efcff */
[----:B------:R-:W-:-:S07]  /*ea20*/  IMAD.MOV.U32 R6, RZ, RZ, R4 ;  /* 0x000000ffff067224 */ /* 0x000fce00078e0004 */
.L_x_7150:
[----:B------:R-:W-:Y:S02]  /*ea30*/  MOV R4, R12 ;  /* 0x0000000c00047202 */ /* 0x000fe40000000f00 */
[----:B------:R-:W-:-:S04]  /*ea40*/  MOV R5, 0x0 ;  /* 0x0000000000057802 */ /* 0x000fc80000000f00 */
[----:B------:R-:W-:Y:S05]  /*ea50*/  RET.REL.NODEC R4 `(_ZN2at6native43_GLOBAL__N__7cc8d1ed_10_Dropout_cu_0e96ed3820fused_dropout_kernelIffjLin1ELin1EbEEvNS_4cuda6detail10TensorInfoIKT_T1_EENS5_IS6_S8_EENS5_IT4_S8_EES8_T0_NS_15PhiloxCudaStateE) ;  /* 0xffffff1404687950 */ /* 0x000fea0003c3ffff */
.L_x_7152:
        /* <DEDUP_REMOVED lines=10> */
.L_x_14268:


//--------------------- .text._ZN2at6native43_GLOBAL__N__7cc8d1ed_10_Dropout_cu_0e96ed3820fused_dropout_kernelIffjLin1ELi1EbEEvNS_4cuda6detail10TensorInfoIKT_T1_EENS5_IS6_S8_EENS5_IT4_S8_EES8_T0_NS_15PhiloxCudaStateE --------------------------
	.section	.text._ZN2at6native43_GLOBAL__N__7cc8d1ed_10_Dropout_cu_0e96ed3820fused_dropout_kernelIffjLin1ELi1EbEEvNS_4cuda6detail10TensorInfoIKT_T1_EENS5_IS6_S8_EENS5_IT4_S8_EES8_T0_NS_15PhiloxCudaStateE,"ax",@progbits
	.align	128
.text._ZN2at6native43_GLOBAL__N__7cc8d1ed_10_Dropout_cu_0e96ed3820fused_dropout_kernelIffjLin1ELi1EbEEvNS_4cuda6detail10TensorInfoIKT_T1_EENS5_IS6_S8_EENS5_IT4_S8_EES8_T0_NS_15PhiloxCudaStateE:
        .type           _ZN2at6native43_GLOBAL__N__7cc8d1ed_10_Dropout_cu_0e96ed3820fused_dropout_kernelIffjLin1ELi1EbEEvNS_4cuda6detail10TensorInfoIKT_T1_EENS5_IS6_S8_EENS5_IT4_S8_EES8_T0_NS_15PhiloxCudaStateE,@function
        .size           _ZN2at6native43_GLOBAL__N__7cc8d1ed_10_Dropout_cu_0e96ed3820fused_dropout_kernelIffjLin1ELi1EbEEvNS_4cuda6detail10TensorInfoIKT_T1_EENS5_IS6_S8_EENS5_IT4_S8_EES8_T0_NS_15PhiloxCudaStateE,(.L_x_14270 - _ZN2at6native43_GLOBAL__N__7cc8d1ed_10_Dropout_cu_0e96ed3820fused_dropout_kernelIffjLin1ELi1EbEEvNS_4cuda6detail10TensorInfoIKT_T1_EENS5_IS6_S8_EENS5_IT4_S8_EES8_T0_NS_15PhiloxCudaStateE)
        .other          _ZN2at6native43_GLOBAL__N__7cc8d1ed_10_Dropout_cu_0e96ed3820fused_dropout_kernelIffjLin1ELi1EbEEvNS_4cuda6detail10TensorInfoIKT_T1_EENS5_IS6_S8_EENS5_IT4_S8_EES8_T0_NS_15PhiloxCudaStateE,@"STO_CUDA_ENTRY STV_DEFAULT"
_ZN2at6native43_GLOBAL__N__7cc8d1ed_10_Dropout_cu_0e96ed3820fused_dropout_kernelIffjLin1ELi1EbEEvNS_4cuda6detail10TensorInfoIKT_T1_EENS5_IS6_S8_EENS5_IT4_S8_EES8_T0_NS_15PhiloxCudaStateE:
        /* <DEDUP_REMOVED lines=96> */
[----:B------:R-:W-:Y:S05]  /*0600*/  CALL.REL.NOINC `($__internal_123_$__cuda_sm20_dblrcp_rn_slowpath_v3) ;  /* 0x0000007400e87944 */ /* 0x000fea0003c00000 */
[----:B------:R-:W-:Y:S01]  /*0610*/  IMAD.MOV.U32 R24, RZ, RZ, R26 ;  /* 0x000000ffff187224 */ /* 0x000fe200078e001a */
[----:B------:R-:W-:-:S07]  /*0620*/  MOV R25, R27 ;  /* 0x0000001b00197202 */ /* 0x000fce0000000f00 */
.L_x_7153:
        /* <DEDUP_REMOVED lines=50> */
.L_x_7194:
        /* <DEDUP_REMOVED lines=13> */
.L_x_7155:
[----:B------:R-:W-:Y:S05]  /*0a20*/  BSYNC.RECONVERGENT B0 ;  /* 0x0000000000007941 */ /* 0x000fea0003800200 */
.L_x_7154:
        /* <DEDUP_REMOVED lines=57> */
.L_x_7156:
        /* <DEDUP_REMOVED lines=9> */
.L_x_7157:
        /* <DEDUP_REMOVED lines=30> */
.L_x_7163:
        /* <DEDUP_REMOVED lines=204> */
.L_x_7162:
        /* <DEDUP_REMOVED lines=106> */
.L_x_7165:
        /* <DEDUP_REMOVED lines=55> */
.L_x_7166:
        /* <DEDUP_REMOVED lines=27> */
.L_x_7164:
[----:B------:R-:W0:Y:S01]  /*28b0*/  LDC.64 R32, c[0x0][0x380] ;  /* 0x0000e000ff207b82 */ /* 0x000e220000000a00 */
[----:B------:R-:W1:Y:S02]  /*28c0*/  LDCU UR4, c[0x0][0x3ec] ;  /* 0x00007d80ff0477ac */ /* 0x000e640008000800 */
[----:B-1----:R-:W-:-:S04]  /*28d0*/  IMAD R43, R38, UR4, R43 ;  /* 0x00000004262b7c24 */ /* 0x002fc8000f8e022b */
[----:B0-----:R-:W-:-:S05]  /*28e0*/  IMAD.WIDE.U32 R32, R43, 0x4, R32 ;  /* 0x000000042b207825 */ /* 0x001fca00078e0020 */
[----:B------:R0:W5:Y:S02]  /*28f0*/  LDG.E R38, desc[UR10][R32.64] ;  /* 0x0000000a20267981 */ /* 0x000164000c1e1900 */
.L_x_7161:
[----:B------:R-:W-:Y:S05]  /*2900*/  BSYNC.RECONVERGENT B1 ;  /* 0x0000000000017941 */ /* 0x000fea0003800200 */
.L_x_7160:
        /* <DEDUP_REMOVED lines=15> */
.L_x_7170:
        /* <DEDUP_REMOVED lines=204> */
.L_x_7169:
        /* <DEDUP_REMOVED lines=107> */
.L_x_7172:
        /* <DEDUP_REMOVED lines=55> */
.L_x_7173:
        /* <DEDUP_REMOVED lines=27> */
.L_x_7171:
[----:B0-----:R-:W0:Y:S01]  /*4290*/  LDC.64 R32, c[0x0][0x380] ;  /* 0x0000e000ff207b82 */ /* 0x001e220000000a00 */
[----:B------:R-:W1:Y:S02]  /*42a0*/  LDCU UR4, c[0x0][0x3ec] ;  /* 0x00007d80ff0477ac */ /* 0x000e640008000800 */
[----:B-1----:R-:W-:-:S04]  /*42b0*/  IMAD R35, R43, UR4, R40 ;  /* 0x000000042b237c24 */ /* 0x002fc8000f8e0228 */
[----:B0-----:R-:W-:-:S05]  /*42c0*/  IMAD.WIDE.U32 R32, R35, 0x4, R32 ;  /* 0x0000000423207825 */ /* 0x001fca00078e0020 */
[----:B------:R1:W5:Y:S02]  /*42d0*/  LDG.E R40, desc[UR10][R32.64] ;  /* 0x0000000a20287981 */ /* 0x000364000c1e1900 */
.L_x_7168:
[----:B------:R-:W-:Y:S05]  /*42e0*/  BSYNC.RECONVERGENT B1 ;  /* 0x0000000000017941 */ /* 0x000fea0003800200 */
.L_x_7167:
        /* <DEDUP_REMOVED lines=15> */
.L_x_7177:
        /* <DEDUP_REMOVED lines=74> */
[----:B--2---:R-:W-:-:S04]  /*4880*/  VIADD R32, R60, 0xffffffe ;  /* 0x0ffffffe3c207836 */ /* 0x004fc80000000000 */
[----:B------:R2:W1:Y:S02]  /*4890*/  F2I.FTZ.U32.TRUNC.NTZ R33, R32 ;  /* 0x0000002000217305 */ /* 0x000464000021f000 */
[----:B--2---:R-:W-:Y:S02]  /*48a0*/  IMAD.MOV.U32 R32, RZ, RZ, RZ ;  /* 0x000000ffff207224 */ /* 0x004fe400078e00ff */
[----:B-1----:R-:W-:-:S04]  /*48b0*/  IMAD R53, R53, R33, RZ ;  /* 0x0000002135357224 */ /* 0x002fc800078e02ff */
[----:B------:R-:W-:-:S04]  /*48c0*/  IMAD.HI.U32 R53, R33, R53, R32 ;  /* 0x0000003521357227 */ /* 0x000fc800078e0020 */
[----:B------:R-:W-:-:S04]  /*48d0*/  IMAD.MOV R33, RZ, RZ, -R55 ;  /* 0x000000ffff217224 */ /* 0x000fc800078e0a37 */
[----:B------:R-:W-:Y:S01]  /*48e0*/  IMAD R33, R52, R33, R57 ;  /* 0x0000002134217224 */ /* 0x000fe200078e0239 */
[----:B----4-:R-:W1:Y:S04]  /*48f0*/  I2F.U32.RP R54, R44 ;  /* 0x0000002c00367306 */ /* 0x010e680000209000 */
[----:B------:R-:W-:-:S04]  /*4900*/  ISETP.GE.U32.AND P0, PT, R33, R52, PT ;  /* 0x000000342100720c */ /* 0x000fc80003f06070 */
[----:B-1----:R-:W1:Y:S09]  /*4910*/  MUFU.RCP R54, R54 ;  /* 0x0000003600367308 */ /* 0x002e720000001000 */
[----:B------:R-:W-:Y:S02]  /*4920*/  @P0 IADD3 R33, PT, PT, -R52, R33, RZ ;  /* 0x0000002134210210 */ /* 0x000fe40007ffe1ff */
[----:B------:R-:W-:-:S02]  /*4930*/  @P0 IADD3 R55, PT, PT, R55, 0x1, RZ ;  /* 0x0000000137370810 */ /* 0x000fc40007ffe0ff */
        /* <DEDUP_REMOVED lines=118> */
.L_x_7176:
        /* <DEDUP_REMOVED lines=107> */
.L_x_7179:
        /* <DEDUP_REMOVED lines=55> */
.L_x_7180:
        /* <DEDUP_REMOVED lines=27> */
.L_x_7178:
[----:B01----:R-:W0:Y:S01]  /*5c70*/  LDC.64 R32, c[0x0][0x380] ;  /* 0x0000e000ff207b82 */ /* 0x003e220000000a00 */
[----:B------:R-:W1:Y:S02]  /*5c80*/  LDCU UR4, c[0x0][0x3ec] ;  /* 0x00007d80ff0477ac */ /* 0x000e640008000800 */
[----:B-1----:R-:W-:-:S04]  /*5c90*/  IMAD R43, R44, UR4, R43 ;  /* 0x000000042c2b7c24 */ /* 0x002fc8000f8e022b */
[----:B0-----:R-:W-:-:S05]  /*5ca0*/  IMAD.WIDE.U32 R32, R43, 0x4, R32 ;  /* 0x000000042b207825 */ /* 0x001fca00078e0020 */
[----:B------:R2:W5:Y:S02]  /*5cb0*/  LDG.E R46, desc[UR10][R32.64] ;  /* 0x0000000a202e7981 */ /* 0x000564000c1e1900 */
.L_x_7175:
[----:B------:R-:W-:Y:S05]  /*5cc0*/  BSYNC.RECONVERGENT B1 ;  /* 0x0000000000017941 */ /* 0x000fea0003800200 */
.L_x_7174:
        /* <DEDUP_REMOVED lines=12> */
.L_x_7183:
        /* <DEDUP_REMOVED lines=204> */
.L_x_7182:
        /* <DEDUP_REMOVED lines=106> */
.L_x_7185:
        /* <DEDUP_REMOVED lines=55> */
.L_x_7186:
        /* <DEDUP_REMOVED lines=27> */
.L_x_7184:
[----:B012---:R-:W0:Y:S01]  /*7610*/  LDC.64 R32, c[0x0][0x380] ;  /* 0x0000e000ff207b82 */ /* 0x007e220000000a00 */
[----:B------:R-:W1:Y:S02]  /*7620*/  LDCU UR4, c[0x0][0x3ec] ;  /* 0x00007d80ff0477ac */ /* 0x000e640008000800 */
[----:B-1----:R-:W-:-:S04]  /*7630*/  IMAD R41, R42, UR4, R41 ;  /* 0x000000042a297c24 */ /* 0x002fc8000f8e0229 */
[----:B0-----:R-:W-:-:S05]  /*7640*/  IMAD.WIDE.U32 R32, R41, 0x4, R32 ;  /* 0x0000000429207825 */ /* 0x001fca00078e0020 */
[----:B------:R3:W5:Y:S01]  /*7650*/  LDG.E R41, desc[UR10][R32.64] ;  /* 0x0000000a20297981 */ /* 0x000762000c1e1900 */
[----:B------:R-:W-:Y:S05]  /*7660*/  BRA `(.L_x_7181) ;  /* 0x0000000000747947 */ /* 0x000fea0003800000 */
.L_x_7159:
        /* <DEDUP_REMOVED lines=29> */
.L_x_7181:
[----:B------:R-:W-:Y:S05]  /*7840*/  BSYNC.RECONVERGENT B0 ;  /* 0x0000000000007941 */ /* 0x000fea0003800200 */
.L_x_7158:
        /* <DEDUP_REMOVED lines=13> */
[C---:B0-----:R-:W-:Y:S02]  /*7920*/  FSET.BF.LT.FTZ.AND R39, R26.reuse, UR13, PT ;  /* 0x0000000d1a277c0a */ /* 0x041fe4000b811000 */
[----:B------:R-:W-:Y:S01]  /*7930*/  FSETP.GEU.FTZ.AND P3, PT, R26, UR13, PT ;  /* 0x0000000d1a007c0b */ /* 0x000fe2000bf7e000 */
[----:B--2---:R-:W-:Y:S02]  /*7940*/  IMAD R35, R0, UR4, RZ ;  /* 0x0000000400237c24 */ /* 0x004fe4000f8e02ff */
[----:B-----5:R-:W-:Y:S01]  /*7950*/  FMUL.FTZ R39, R38, R39 ;  /* 0x0000002726277220 */ /* 0x020fe20000410000 */
[----:B------:R-:W-:Y:S01]  /*7960*/  SEL R43, RZ, 0x1, P3 ;  /* 0x00000001ff2b7807 */ /* 0x000fe20001800000 */
[C---:B-1----:R-:W-:Y:S01]  /*7970*/  IMAD.WIDE.U32 R32, R35.reuse, 0x4, R32 ;  /* 0x0000000423207825 */ /* 0x042fe200078e0020 */
[----:B---3--:R-:W-:-:S03]  /*7980*/  IADD3 R34, P4, PT, R35, UR14, RZ ;  /* 0x0000000e23227c10 */ /* 0x008fc6000ff9e0ff */
[----:B------:R-:W-:Y:S02]  /*7990*/  FMUL.FTZ R39, R18, R39 ;  /* 0x0000002712277220 */ /* 0x000fe40000410000 */
[----:B------:R-:W-:-:S03]  /*79a0*/  IMAD.X R35, RZ, RZ, UR15, P4 ;  /* 0x0000000fff237e24 */ /* 0x000fc6000a0e06ff */
[----:B------:R0:W-:Y:S04]  /*79b0*/  STG.E desc[UR10][R32.64], R39 ;  /* 0x0000002720007986 */ /* 0x0001e8000c10190a */
[----:B------:R0:W-:Y:S02]  /*79c0*/  STG.E.U8 desc[UR10][R34.64], R43 ;  /* 0x0000002b22007986 */ /* 0x0001e4000c10110a */
.L_x_7188:
[----:B------:R-:W-:Y:S05]  /*79d0*/  BSYNC.RECONVERGENT B0 ;  /* 0x0000000000007941 */ /* 0x000fea0003800200 */
.L_x_7187:
[----:B------:R-:W-:Y:S04]  /*79e0*/  BSSY.RECONVERGENT B0, `(.L_x_7189) ;  /* 0x0000011000007945 */ /* 0x000fe80003800200 */
[----:B------:R-:W-:Y:S05]  /*79f0*/  @P2 BRA `(.L_x_7190) ;  /* 0x00000000003c2947 */ /* 0x000fea0003800000 */
[----:B------:R-:W4:Y:S01]  /*7a00*/  LDCU UR4, c[0x0][0x60c] ;  /* 0x0000c180ff0477ac */ /* 0x000f220008000800 */
[----:B0123--:R-:W0:Y:S01]  /*7a10*/  LDC.64 R32, c[0x0][0x458] ;  /* 0x00011600ff207b82 */ /* 0x00fe220000000a00 */
[----:B------:R-:W1:Y:S01]  /*7a20*/  LDCU UR13, c[0x0][0x4c4] ;  /* 0x00009880ff0d77ac */ /* 0x000e620008000800 */
[----:B------:R-:W2:Y:S01]  /*7a30*/  LDCU.64 UR14, c[0x0][0x530] ;  /* 0x0000a600ff0e77ac */ /* 0x000ea20008000a00 */
[C---:B----4-:R-:W-:Y:S02]  /*7a40*/  FSET.BF.LT.FTZ.AND R39, R27.reuse, UR4, PT ;  /* 0x000000041b277c0a */ /* 0x050fe4000b811000 */
[----:B------:R-:W-:Y:S01]  /*7a50*/  FSETP.GEU.FTZ.AND P2, PT, R27, UR4, PT ;  /* 0x000000041b007c0b */ /* 0x000fe2000bf5e000 */
[----:B-1----:R-:W-:Y:S02]  /*7a60*/  IMAD R35, R48, UR13, RZ ;  /* 0x0000000d30237c24 */ /* 0x002fe4000f8e02ff */
[----:B-----5:R-:W-:Y:S02]  /*7a70*/  FMUL.FTZ R39, R40, R39 ;  /* 0x0000002728277220 */ /* 0x020fe40000410000 */
[C---:B0-----:R-:W-:Y:S01]  /*7a80*/  IMAD.WIDE.U32 R32, R35.reuse, 0x4, R32 ;  /* 0x0000000423207825 */ /* 0x041fe200078e0020 */
[----:B--2---:R-:W-:-:S03]  /*7a90*/  IADD3 R26, P3, PT, R35, UR14, RZ ;  /* 0x0000000e231a7c10 */ /* 0x004fc6000ff7e0ff */
[----:B------:R-:W-:Y:S01]  /*7aa0*/  FMUL.FTZ R39, R18, R39 ;  /* 0x0000002712277220 */ /* 0x000fe20000410000 */
[----:B------:R-:W-:Y:S02]  /*7ab0*/  SEL R35, RZ, 0x1, P2 ;  /* 0x00000001ff237807 */ /* 0x000fe40001000000 */
[----:B------:R-:W-:Y:S02]  /*7ac0*/  IADD3.X R27, PT, PT, RZ, UR15, RZ, P3, !PT ;  /* 0x0000000fff1b7c10 */ /* 0x000fe40009ffe4ff */
[----:B------:R4:W-:Y:S04]  /*7ad0*/  STG.E desc[UR10][R32.64], R39 ;  /* 0x0000002720007986 */ /* 0x0009e8000c10190a */
[----:B------:R4:W-:Y:S02]  /*7ae0*/  STG.E.U8 desc[UR10][R26.64], R35 ;  /* 0x000000231a007986 */ /* 0x0009e4000c10110a */
.L_x_7190:
[----:B------:R-:W-:Y:S05]  /*7af0*/  BSYNC.RECONVERGENT B0 ;  /* 0x0000000000007941 */ /* 0x000fea0003800200 */
.L_x_7189:
[----:B------:R-:W-:Y:S04]  /*7b00*/  BSSY.RECONVERGENT B0, `(.L_x_7191) ;  /* 0x0000011000007945 */ /* 0x000fe80003800200 */
[----:B------:R-:W-:Y:S05]  /*7b10*/  @P1 BRA `(.L_x_7192) ;  /* 0x00000000003c1947 */ /* 0x000fea0003800000 */
[----:B------:R-:W0:Y:S01]  /*7b20*/  LDCU UR4, c[0x0][0x60c] ;  /* 0x0000c180ff0477ac */ /* 0x000e220008000800 */
[----:B----4-:R-:W4:Y:S01]  /*7b30*/  LDC.64 R26, c[0x0][0x458] ;  /* 0x00011600ff1a7b82 */ /* 0x010f220000000a00 */
[----:B------:R-:W1:Y:S01]  /*7b40*/  LDCU UR13, c[0x0][0x4c4] ;  /* 0x00009880ff0d77ac */ /* 0x000e620008000800 */
[----:B------:R-:W4:Y:S01]  /*7b50*/  LDCU.64 UR14, c[0x0][0x530] ;  /* 0x0000a600ff0e77ac */ /* 0x000f220008000a00 */
[C---:B0-----:R-:W-:Y:S02]  /*7b60*/  FSET.BF.LT.FTZ.AND R35, R36.reuse, UR4, PT ;  /* 0x0000000424237c0a */ /* 0x041fe4000b811000 */
[----:B------:R-:W-:Y:S01]  /*7b70*/  FSETP.GEU.FTZ.AND P1, PT, R36, UR4, PT ;  /* 0x0000000424007c0b */ /* 0x000fe2000bf3e000 */
[----:B-123--:R-:W-:Y:S02]  /*7b80*/  IMAD R33, R44, UR13, RZ ;  /* 0x0000000d2c217c24 */ /* 0x00efe4000f8e02ff */
[----:B-----5:R-:W-:Y:S01]  /*7b90*/  FMUL.FTZ R35, R46, R35 ;  /* 0x000000232e237220 */ /* 0x020fe20000410000 */
[----:B------:R-:W-:Y:S01]  /*7ba0*/  SEL R39, RZ, 0x1, P1 ;  /* 0x00000001ff277807 */ /* 0x000fe20000800000 */
[C---:B----4-:R-:W-:Y:S01]  /*7bb0*/  IMAD.WIDE.U32 R26, R33.reuse, 0x4, R26 ;  /* 0x00000004211a7825 */ /* 0x050fe200078e001a */
[----:B------:R-:W-:-:S03]  /*7bc0*/  IADD3 R32, P2, PT, R33, UR14, RZ ;  /* 0x0000000e21207c10 */ /* 0x000fc6000ff5e0ff */
[----:B------:R-:W-:Y:S01]  /*7bd0*/  FMUL.FTZ R35, R18, R35 ;  /* 0x0000002312237220 */ /* 0x000fe20000410000 */
[----:B------:R-:W-:-:S04]  /*7be0*/  IADD3.X R33, PT, PT, RZ, UR15, RZ, P2, !PT ;  /* 0x0000000fff217c10 */ /* 0x000fc800097fe4ff */
[----:B------:R0:W-:Y:S04]  /*7bf0*/  STG.E desc[UR10][R26.64], R35 ;  /* 0x000000231a007986 */ /* 0x0001e8000c10190a */
[----:B------:R0:W-:Y:S02]  /*7c00*/  STG.E.U8 desc[UR10][R32.64], R39 ;  /* 0x0000002720007986 */ /* 0x0001e4000c10110a */
.L_x_7192:
[----:B------:R-:W-:Y:S05]  /*7c10*/  BSYNC.RECONVERGENT B0 ;  /* 0x0000000000007941 */ /* 0x000fea0003800200 */
.L_x_7191:
[----:B------:R-:W-:Y:S05]  /*7c20*/  @P0 BRA `(.L_x_7193) ;  /* 0x00000000003c0947 */ /* 0x000fea0003800000 */
[----:B------:R-:W1:Y:S01]  /*7c30*/  LDCU UR4, c[0x0][0x60c] ;  /* 0x0000c180ff0477ac */ /* 0x000e620008000800 */
[----:B0---4-:R-:W0:Y:S01]  /*7c40*/  LDC.64 R26, c[0x0][0x458] ;  /* 0x00011600ff1a7b82 */ /* 0x011e220000000a00 */
[----:B------:R-:W2:Y:S01]  /*7c50*/  LDCU UR13, c[0x0][0x4c4] ;  /* 0x00009880ff0d77ac */ /* 0x000ea20008000800 */
[----:B------:R-:W4:Y:S01]  /*7c60*/  LDCU.64 UR14, c[0x0][0x530] ;  /* 0x0000a600ff0e77ac */ /* 0x000f220008000a00 */
[C---:B-1----:R-:W-:Y:S02]  /*7c70*/  FSET.BF.LT.FTZ.AND R0, R37.reuse, UR4, PT ;  /* 0x0000000425007c0a */ /* 0x042fe4000b811000 */
[----:B------:R-:W-:Y:S01]  /*7c80*/  FSETP.GEU.FTZ.AND P0, PT, R37, UR4, PT ;  /* 0x0000000425007c0b */ /* 0x000fe2000bf1e000 */
[----:B--23--:R-:W-:Y:S02]  /*7c90*/  IMAD R33, R42, UR13, RZ ;  /* 0x0000000d2a217c24 */ /* 0x00cfe4000f8e02ff */
[----:B-----5:R-:W-:Y:S01]  /*7ca0*/  FMUL.FTZ R35, R41, R0 ;  /* 0x0000000029237220 */ /* 0x020fe20000410000 */
[----:B------:R-:W-:Y:S01]  /*7cb0*/  SEL R37, RZ, 0x1, P0 ;  /* 0x00000001ff257807 */ /* 0x000fe20000000000 */
[C---:B0-----:R-:W-:Y:S01]  /*7cc0*/  IMAD.WIDE.U32 R26, R33.reuse, 0x4, R26 ;  /* 0x00000004211a7825 */ /* 0x041fe200078e001a */
[----:B----4-:R-:W-:-:S03]  /*7cd0*/  IADD3 R32, P1, PT, R33, UR14, RZ ;  /* 0x0000000e21207c10 */ /* 0x010fc6000ff3e0ff */
[----:B------:R-:W-:Y:S02]  /*7ce0*/  FMUL.FTZ R35, R18, R35 ;  /* 0x0000002312237220 */ /* 0x000fe40000410000 */
[----:B------:R-:W-:-:S03]  /*7cf0*/  IMAD.X R33, RZ, RZ, UR15, P1 ;  /* 0x0000000fff217e24 */ /* 0x000fc600088e06ff */
[----:B------:R0:W-:Y:S04]  /*7d00*/  STG.E desc[UR10][R26.64], R35 ;  /* 0x000000231a007986 */ /* 0x0001e8000c10190a */
[----:B------:R0:W-:Y:S02]  /*7d10*/  STG.E.U8 desc[UR10][R32.64], R37 ;  /* 0x0000002520007986 */ /* 0x0001e4000c10110a */
.L_x_7193:
[----:B------:R-:W-:Y:S01]  /*7d20*/  IADD3 R0, PT, PT, R17, R42, RZ ;  /* 0x0000002a11007210 */ /* 0x000fe20007ffe0ff */
[----:B------:R-:W-:Y:S05]  /*7d30*/  WARPSYNC.ALL ;  /* 0x0000000000007948 */ /* 0x000fea0003800000 */
[----:B------:R-:W-:Y:S01]  /*7d40*/  BAR.SYNC.DEFER_BLOCKING 0x0 ;  /* 0x0000000000007b1d */ /* 0x000fe20000010000 */
[----:B------:R-:W-:Y:S01]  /*7d50*/  ISETP.GE.U32.AND P0, PT, R0, R19, PT ;  /* 0x000000130000720c */ /* 0x000fe20003f06070 */
[----:B0-----:R-:W-:Y:S01]  /*7d60*/  IMAD.MOV.U32 R34, RZ, RZ, R24 ;  /* 0x000000ffff227224 */ /* 0x001fe200078e0018 */
[----:B------:R-:W-:Y:S02]  /*7d70*/  MOV R36, R30 ;  /* 0x0000001e00247202 */ /* 0x000fe40000000f00 */
[----:B----4-:R-:W-:-:S09]  /*7d80*/  MOV R35, R25 ;  /* 0x0000001900237202 */ /* 0x010fd20000000f00 */
[----:B------:R-:W-:Y:S05]  /*7d90*/  @!P0 BRA `(.L_x_7194) ;  /* 0xffffff8800ec8947 */ /* 0x000fea000383ffff */
[----:B------:R-:W-:Y:S05]  /*7da0*/  EXIT ;  /* 0x000000000000794d */ /* 0x000fea0003800000 */
        .weak           $__internal_123_$__cuda_sm20_dblrcp_rn_slowpath_v3
        .type           $__internal_123_$__cuda_sm20_dblrcp_rn_slowpath_v3,@function
        .size           $__internal_123_$__cuda_sm20_dblrcp_rn_slowpath_v3,(.L_x_14270 - $__internal_123_$__cuda_sm20_dblrcp_rn_slowpath_v3)
$__internal_123_$__cuda_sm20_dblrcp_rn_slowpath_v3:
        /* <DEDUP_REMOVED lines=23> */
.L_x_7197:
        /* <DEDUP_REMOVED lines=10> */
.L_x_7195:
[----:B------:R-:W-:Y:S02]  /*7fc0*/  LOP3.LUT R27, R19, 0x80000, RZ, 0xfc, !PT ;  /* 0x00080000131b7812 */ /* 0x000fe400078efcff */
[----:B------:R-:W-:-:S07]  /*7fd0*/  MOV R26, R18 ;  /* 0x00000012001a7202 */ /* 0x000fce0000000f00 */
.L_x_7196:
[----:B------:R-:W-:-:S04]  /*7fe0*/  MOV R25, 0x0 ;  /* 0x0000000000197802 */ /* 0x000fc80000000f00 */
[----:B------:R-:W-:Y:S05]  /*7ff0*/  RET.REL.NODEC R24 `(_ZN2at6native43_GLOBAL__N__7cc8d1ed_10_Dropout_cu_0e96ed3820fused_dropout_kernelIffjLin1ELi1EbEEvNS_4cuda6detail10TensorInfoIKT_T1_EENS5_IS6_S8_EENS5_IT4_S8_EES8_T0_NS_15PhiloxCudaStateE) ;  /* 0xffffff8018007950 */ /* 0x000fea0003c3ffff */
.L_x_7198:
        /* <DEDUP_REMOVED lines=16> */
.L_x_14270:


//--------------------- .text._ZN2at6native43_GLOBAL__N__7cc8d1ed_10_Dropout_cu_0e96ed3820fused_dropout_kernelIffjLi1ELi1EbEEvNS_4cuda6detail10TensorInfoIKT_T1_EENS5_IS6_S8_EENS5_IT4_S8_EES8_T0_NS_15PhiloxCudaStateE --------------------------
	.section	.text._ZN2at6native43_GLOBAL__N__7cc8d1ed_10_Dropout_cu_0e96ed3820fused_dropout_kernelIffjLi1ELi1EbEEvNS_4cuda6detail10TensorInfoIKT_T1_EENS5_IS6_S8_EENS5_IT4_S8_EES8_T0_NS_15PhiloxCudaStateE,"ax",@progbits
	.align	128
.text._ZN2at6native43_GLOBAL__N__7cc8d1ed_10_Dropout_cu_0e96ed3820fused_dropout_kernelIffjLi1ELi1EbEEvNS_4cuda6detail10TensorInfoIKT_T1_EENS5_IS6_S8_EENS5_IT4_S8_EES8_T0_NS_15PhiloxCudaStateE:
        .type           _ZN2at6native43_GLOBAL__N__7cc8d1ed_10_Dropout_cu_0e96ed3820fused_dropout_kernelIffjLi1ELi1EbEEvNS_4cuda6detail10TensorInfoIKT_T1_EENS5_IS6_S8_EENS5_IT4_S8_EES8_T0_NS_15PhiloxCudaStateE,@function
        .size           _ZN2at6native43_GLOBAL__N__7cc8d1ed_10_Dropout_cu_0e96ed3820fused_dropout_kernelIffjLi1ELi1EbEEvNS_4cuda6detail10TensorInfoIKT_T1_EENS5_IS6_S8_EENS5_IT4_S8_EES8_T0_NS_15PhiloxCudaStateE,(.L_x_14272 - _ZN2at6native43_GLOBAL__N__7cc8d1ed_10_Dropout_cu_0e96ed3820fused_dropout_kernelIffjLi1ELi1EbEEvNS_4cuda6detail10TensorInfoIKT_T1_EENS5_IS6_S8_EENS5_IT4_S8_EES8_T0_NS_15PhiloxCudaStateE)
        .other          _ZN2at6native43_GLOBAL__N__7cc8d1ed_10_Dropout_cu_0e96ed3820fused_dropout_kernelIffjLi1ELi1EbEEvNS_4cuda6detail10TensorInfoIKT_T1_EENS5_IS6_S8_EENS5_IT4_S8_EES8_T0_NS_15PhiloxCudaStateE,@"STO_CUDA_ENTRY STV_DEFAULT"
_ZN2at6native43_GLOBAL__N__7cc8d1ed_10_Dropout_cu_0e96ed3820fused_dropout_kernelIffjLi1ELi1EbEEvNS_4cuda6detail10TensorInfoIKT_T1_EENS5_IS6_S8_EENS5_IT4_S8_EES8_T0_NS_15PhiloxCudaStateE:
        /* <DEDUP_REMOVED lines=96> */
[----:B------:R-:W-:Y:S05]  /*0600*/  CALL.REL.NOINC `($__internal_124_$__cuda_sm20_dblrcp_rn_slowpath_v3) ;  /* 0x0000000c00607944 */ /* 0x000fea0003c00000 */
[----:B------:R-:W-:Y:S01]  /*0610*/  IMAD.MOV.U32 R26, RZ, RZ, R32 ;  /* 0x000000ffff1a7224 */ /* 0x000fe200078e0020 */
[----:B------:R-:W-:-:S07]  /*0620*/  MOV R27, R33 ;  /* 0x00000021001b7202 */ /* 0x000fce0000000f00 */
.L_x_7199:
[----:B------:R-:W0:Y:S01]  /*0630*/  LDCU UR4, c[0x0][0x370] ;  /* 0x00006e00ff0477ac */ /* 0x000e220008000800 */
[----:B------:R1:W2:Y:S01]  /*0640*/  F2F.F32.F64 R41, R26 ;  /* 0x0000001a00297310 */ /* 0x0002a20000301000 */
[----:B------:R-:W-:Y:S01]  /*0650*/  UMOV UR5, 0x380fffff ;  /* 0x380fffff00057882 */ /* 0x000fe20000000000 */
[----:B0-----:R-:W-:Y:S01]  /*0660*/  IMAD R39, R39, UR4, RZ ;  /* 0x0000000427277c24 */ /* 0x001fe2000f8e02ff */
[----:B------:R-:W0:Y:S03]  /*0670*/  LDCU UR4, c[0x0][0x608] ;  /* 0x0000c100ff0477ac */ /* 0x000e260008000800 */
[----:B------:R-:W-:-:S04]  /*0680*/  IMAD.SHL.U32 R40, R39, 0x4, RZ ;  /* 0x0000000427287824 */ /* 0x000fc800078e00ff */
[----:B------:R-:W3:Y:S01]  /*0690*/  I2F.U32.RP R0, R40 ;  /* 0x0000002800007306 */ /* 0x000ee20000209000 */
[----:B------:R-:W-:Y:S01]  /*06a0*/  IMAD.MOV R33, RZ, RZ, -R40 ;  /* 0x000000ffff217224 */ /* 0x000fe200078e0a28 */
[----:B------:R-:W-:Y:S01]  /*06b0*/  ISETP.NE.U32.AND P2, PT, R40, RZ, PT ;  /* 0x000000ff2800720c */ /* 0x000fe20003f45070 */
[----:B0-----:R-:W-:-:S05]  /*06c0*/  UIADD3 UR4, UPT, UPT, UR4, -0x1, URZ ;  /* 0xffffffff04047890 */ /* 0x001fca000fffe0ff */
[----:B---3--:R-:W0:Y:S02]  /*06d0*/  MUFU.RCP R0, R0 ;  /* 0x0000000000007308 */ /* 0x008e240000001000 */
[----:B0-----:R-:W-:-:S06]  /*06e0*/  IADD3 R30, PT, PT, R0, 0xffffffe, RZ ;  /* 0x0ffffffe001e7810 */ /* 0x001fcc0007ffe0ff */
[----:B------:R0:W3:Y:S02]  /*06f0*/  F2I.FTZ.U32.TRUNC.NTZ R31, R30 ;  /* 0x0000001e001f7305 */ /* 0x0000e4000021f000 */
[----:B0-----:R-:W-:Y:S01]  /*0700*/  MOV R30, RZ ;  /* 0x000000ff001e7202 */ /* 0x001fe20000000f00 */
        /* <DEDUP_REMOVED lines=27> */
.L_x_7211:
        /* <DEDUP_REMOVED lines=13> */
.L_x_7201:
[----:B-1234-:R-:W-:Y:S05]  /*0990*/  BSYNC.RECONVERGENT B0 ;  /* 0x0000000000007941 */ /* 0x01efea0003800200 */
.L_x_7200:
        /* <DEDUP_REMOVED lines=51> */
.L_x_7202:
        /* <DEDUP_REMOVED lines=9> */
.L_x_7203:
        /* <DEDUP_REMOVED lines=14> */
[----:B------:R4:W5:Y:S01]  /*0e40*/  @!P3 LDG.E R49, desc[UR6][R30.64] ;  /* 0x000000061e31b981 */ /* 0x000962000c1e1900 */
[----:B---3--:R-:W-:-:S06]  /*0e50*/  @!P2 IMAD R61, R48, R61, RZ ;  /* 0x0000003d303da224 */ /* 0x008fcc00078e02ff */
[----:B------:R-:W3:Y:S08]  /*0e60*/  @!P2 LDC.64 R32, c[0x0][0x380] ;  /* 0x0000e000ff20ab82 */ /* 0x000ef00000000a00 */
[----:B------:R-:W0:Y:S01]  /*0e70*/  @!P1 LDC.64 R36, c[0x0][0x380] ;  /* 0x0000e000ff249b82 */ /* 0x000e220000000a00 */
[----:B-1----:R-:W-:-:S07]  /*0e80*/  @!P1 IMAD R59, R2, R59, RZ ;  /* 0x0000003b023b9224 */ /* 0x002fce00078e02ff */
[----:B------:R-:W1:Y:S01]  /*0e90*/  @!P0 LDC.64 R34, c[0x0][0x380] ;  /* 0x0000e000ff228b82 */ /* 0x000e620000000a00 */
[----:B--2---:R-:W-:Y:S02]  /*0ea0*/  @!P0 IMAD R57, R0, R57, RZ ;  /* 0x0000003900398224 */ /* 0x004fe400078e02ff */
[----:B---3--:R-:W-:-:S05]  /*0eb0*/  @!P2 IMAD.WIDE.U32 R32, R61, 0x4, R32 ;  /* 0x000000043d20a825 */ /* 0x008fca00078e0020 */
[----:B------:R4:W5:Y:S01]  /*0ec0*/  @!P2 LDG.E R50, desc[UR6][R32.64] ;  /* 0x000000062032a981 */ /* 0x000962000c1e1900 */
[----:B0-----:R-:W-:-:S05]  /*0ed0*/  @!P1 IMAD.WIDE.U32 R36, R59, 0x4, R36 ;  /* 0x000000043b249825 */ /* 0x001fca00078e0024 */
[----:B------:R4:W5:Y:S01]  /*0ee0*/  @!P1 LDG.E R51, desc[UR6][R36.64] ;  /* 0x0000000624339981 */ /* 0x000962000c1e1900 */
[----:B-1----:R-:W-:-:S05]  /*0ef0*/  @!P0 IMAD.WIDE.U32 R34, R57, 0x4, R34 ;  /* 0x0000000439228825 */ /* 0x002fca00078e0022 */
        /* <DEDUP_REMOVED lines=10> */
[----:B------:R-:W-:-:S03]  /*0fa0*/  FSETP.GEU.FTZ.AND P3, PT, R56, UR10, PT ;  /* 0x0000000a38007c0b */ /* 0x000fc6000bf7e000 */
[----:B-----5:R-:W-:Y:S01]  /*0fb0*/  FMUL.FTZ R34, R49, R30 ;  /* 0x0000001e31227220 */ /* 0x020fe20000410000 */
[C---:B------:R-:W-:Y:S01]  /*0fc0*/  IADD3 R30, P4, PT, R33.reuse, UR8, RZ ;  /* 0x00000008211e7c10 */ /* 0x040fe2000ff9e0ff */
[----:B------:R-:W-:Y:S01]  /*0fd0*/  IMAD.WIDE.U32 R32, R33, 0x4, R26 ;  /* 0x0000000421207825 */ /* 0x000fe200078e001a */
[----:B------:R-:W-:-:S03]  /*0fe0*/  SEL R35, RZ, 0x1, P3 ;  /* 0x00000001ff237807 */ /* 0x000fc60001800000 */
[----:B------:R-:W-:Y:S01]  /*0ff0*/  FMUL.FTZ R3, R41, R34 ;  /* 0x0000002229037220 */ /* 0x000fe20000410000 */
[----:B------:R-:W-:-:S04]  /*1000*/  IADD3.X R31, PT, PT, RZ, UR9, RZ, P4, !PT ;  /* 0x00000009ff1f7c10 */ /* 0x000fc8000a7fe4ff */
[----:B------:R0:W-:Y:S04]  /*1010*/  STG.E desc[UR6][R32.64], R3 ;  /* 0x0000000320007986 */ /* 0x0001e8000c101906 */
[----:B------:R0:W-:Y:S02]  /*1020*/  STG.E.U8 desc[UR6][R30.64], R35 ;  /* 0x000000231e007986 */ /* 0x0001e4000c101106 */
.L_x_7205:
[----:B------:R-:W-:Y:S05]  /*1030*/  BSYNC.RECONVERGENT B0 ;  /* 0x0000000000007941 */ /* 0x000fea0003800200 */
.L_x_7204:
[----:B------:R-:W-:Y:S01]  /*1040*/  BSSY.RECONVERGENT B0, `(.L_x_7206) ;  /* 0x0000010000007945 */ /* 0x000fe20003800200 */
[----:B----4-:R-:W-:Y:S01]  /*1050*/  I2FP.F32.U32 R34, R47 ;  /* 0x0000002f00227245 */ /* 0x010fe20000201000 */
[-C--:B------:R-:W-:Y:S01]  /*1060*/  FFMA.FTZ R54, R54, R55.reuse, 1.1641532182693481445e-10 ;  /* 0x2f00000036367423 */ /* 0x080fe20000010037 */
[----:B------:R-:W-:Y:S01]  /*1070*/  FFMA.FTZ R58, R58, R55, 1.1641532182693481445e-10 ;  /* 0x2f0000003a3a7423 */ /* 0x000fe20000010037 */
[----:B------:R-:W-:Y:S06]  /*1080*/  @P2 BRA `(.L_x_7207) ;  /* 0x00000000002c2947 */ /* 0x000fec0003800000 */
[----:B0-----:R-:W-:Y:S01]  /*1090*/  FSET.BF.LT.FTZ.AND R3, R58, UR10, PT ;  /* 0x0000000a3a037c0a */ /* 0x001fe2000b811000 */
[----:B------:R-:W-:Y:S01]  /*10a0*/  IMAD R33, R48, UR4, RZ ;  /* 0x0000000430217c24 */ /* 0x000fe2000f8e02ff */
[----:B------:R-:W-:-:S03]  /*10b0*/  FSETP.GEU.FTZ.AND P2, PT, R58, UR10, PT ;  /* 0x0000000a3a007c0b */ /* 0x000fc6000bf5e000 */
[----:B-----5:R-:W-:Y:S01]  /*10c0*/  FMUL.FTZ R36, R50, R3 ;  /* 0x0000000332247220 */ /* 0x020fe20000410000 */
[C---:B------:R-:W-:Y:S01]  /*10d0*/  IADD3 R30, P3, PT, R33.reuse, UR8, RZ ;  /* 0x00000008211e7c10 */ /* 0x040fe2000ff7e0ff */
[----:B------:R-:W-:Y:S01]  /*10e0*/  IMAD.WIDE.U32 R32, R33, 0x4, R26 ;  /* 0x0000000421207825 */ /* 0x000fe200078e001a */
[----:B------:R-:W-:-:S03]  /*10f0*/  SEL R35, RZ, 0x1, P2 ;  /* 0x00000001ff237807 */ /* 0x000fc60001000000 */
[----:B------:R-:W-:Y:S01]  /*1100*/  FMUL.FTZ R3, R41, R36 ;  /* 0x0000002429037220 */ /* 0x000fe20000410000 */
[----:B------:R-:W-:-:S04]  /*1110*/  IMAD.X R31, RZ, RZ, UR9, P3 ;  /* 0x00000009ff1f7e24 */ /* 0x000fc800098e06ff */
[----:B------:R1:W-:Y:S04]  /*1120*/  STG.E desc[UR6][R32.64], R3 ;  /* 0x0000000320007986 */ /* 0x0003e8000c101906 */
[----:B------:R1:W-:Y:S02]  /*1130*/  STG.E.U8 desc[UR6][R30.64], R35 ;  /* 0x000000231e007986 */ /* 0x0003e4000c101106 */
.L_x_7207:
[----:B------:R-:W-:Y:S05]  /*1140*/  BSYNC.RECONVERGENT B0 ;  /* 0x0000000000007941 */ /* 0x000fea0003800200 */
.L_x_7206:
[----:B------:R-:W-:Y:S04]  /*1150*/  BSSY.RECONVERGENT B0, `(.L_x_7208) ;  /* 0x000000d000007945 */ /* 0x000fe80003800200 */
[----:B------:R-:W-:Y:S05]  /*1160*/  @P1 BRA `(.L_x_7209) ;  /* 0x00000000002c1947 */ /* 0x000fea0003800000 */
[----:B01----:R-:W-:Y:S01]  /*1170*/  FSET.BF.LT.FTZ.AND R30, R54, UR10, PT ;  /* 0x0000000a361e7c0a */ /* 0x003fe2000b811000 */
        /* <DEDUP_REMOVED lines=10> */
.L_x_7209:
[----:B------:R-:W-:Y:S05]  /*1220*/  BSYNC.RECONVERGENT B0 ;  /* 0x0000000000007941 */ /* 0x000fea0003800200 */
.L_x_7208:
[----:B------:R-:W-:Y:S01]  /*1230*/  FFMA.FTZ R34, R34, R55, 1.1641532182693481445e-10 ;  /* 0x2f00000022227423 */ /* 0x000fe20000010037 */
[----:B------:R-:W-:Y:S06]  /*1240*/  @P0 BRA `(.L_x_7210) ;  /* 0x00000000002c0947 */ /* 0x000fec0003800000 */
[----:B012---:R-:W-:Y:S01]  /*1250*/  FSET.BF.LT.FTZ.AND R3, R34, UR10, PT ;  /* 0x0000000a22037c0a */ /* 0x007fe2000b811000 */
        /* <DEDUP_REMOVED lines=10> */
.L_x_7210:
[----:B0123--:R-:W-:Y:S01]  /*1300*/  IADD3 R3, PT, PT, R39, R0, RZ ;  /* 0x0000000027037210 */ /* 0x00ffe20007ffe0ff */
        /* <DEDUP_REMOVED lines=8> */
        .weak           $__internal_124_$__cuda_sm20_dblrcp_rn_slowpath_v3
        .type           $__internal_124_$__cuda_sm20_dblrcp_rn_slowpath_v3,@function
        .size           $__internal_124_$__cuda_sm20_dblrcp_rn_slowpath_v3,(.L_x_14272 - $__internal_124_$__cuda_sm20_dblrcp_rn_slowpath_v3)
$__internal_124_$__cuda_sm20_dblrcp_rn_slowpath_v3:
        /* <DEDUP_REMOVED lines=26> */
.L_x_7214:
        /* <DEDUP_REMOVED lines=10> */
.L_x_7212:
[----:B------:R-:W-:Y:S02]  /*15d0*/  LOP3.LUT R33, R27, 0x80000, RZ, 0xfc, !PT ;  /* 0x000800001b217812 */ /* 0x000fe400078efcff */
[----:B------:R-:W-:-:S07]  /*15e0*/  MOV R32, R26 ;  /* 0x0000001a00207202 */ /* 0x000fce0000000f00 */
.L_x_7213:
[----:B------:R-:W-:Y:S01]  /*15f0*/  IMAD.MOV.U32 R26, RZ, RZ, R0 ;  /* 0x000000ffff1a7224 */ /* 0x000fe200078e0000 */
[----:B------:R-:W-:-:S04]  /*1600*/  MOV R27, 0x0 ;  /* 0x00000000001b7802 */ /* 0x000fc80000000f00 */
[----:B------:R-:W-:Y:S05]  /*1610*/  RET.REL.NODEC R26 `(_ZN2at6native43_GLOBAL__N__7cc8d1ed_10_Dropout_cu_0e96ed3820fused_dropout_kernelIffjLi1ELi1EbEEvNS_4cuda6detail10TensorInfoIKT_T1_EENS5_IS6_S8_EENS5_IT4_S8_EES8_T0_NS_15PhiloxCudaStateE) ;  /* 0xffffffe81a787950 */ /* 0x000fea0003c3ffff */
.L_x_7215:
        /* <DEDUP_REMOVED lines=14> */
.L_x_14272:


//--------------------- .text._ZN2at6native43_GLOBAL__N__7cc8d1ed_10_Dropout_cu_0e96ed3824fused_dropout_kernel_vecIffjLi1ELi2EbEEvNS_4cuda6detail10TensorInfoIKT_T1_EENS5_IS6_S8_EENS5_IT4_S8_EES8_T0_NS_15PhiloxCudaStateE --------------------------
	.section	.text._ZN2at6native43_GLOBAL__N__7cc8d1ed_10_Dropout_cu_0e96ed3824fused_dropout_kernel_vecIffjLi1ELi2EbEEvNS_4cuda6detail10TensorInfoIKT_T1_EENS5_IS6_S8_EENS5_IT4_S8_EES8_T0_NS_15PhiloxCudaStateE,"ax",@progbits
	.align	128
.text._ZN2at6native43_GLOBAL__N__7cc8d1ed_10_Dropout_cu_0e96ed3824fused_dropout_kernel_vecIffjLi1ELi2EbEEvNS_4cuda6detail10TensorInfoIKT_T1_EENS5_IS6_S8_EENS5_IT4_S8_EES8_T0_NS_15PhiloxCudaStateE:
        .type           _ZN2at6native43_GLOBAL__N__7cc8d1ed_10_Dropout_cu_0e96ed3824fused_dropout_kernel_vecIffjLi1ELi2EbEEvNS_4cuda6detail10TensorInfoIKT_T1_EENS5_IS6_S8_EENS5_IT4_S8_EES8_T0_NS_15PhiloxCudaStateE,@function
        .size           _ZN2at6native43_GLOBAL__N__7cc8d1ed_10_Dropout_cu_0e96ed3824fused_dropout_kernel_vecIffjLi1ELi2EbEEvNS_4cuda6detail10TensorInfoIKT_T1_EENS5_IS6_S8_EENS5_IT4_S8_EES8_T0_NS_15PhiloxCudaStateE,(.L_x_14274 - _ZN2at6native43_GLOBAL__N__7cc8d1ed_10_Dropout_cu_0e96ed3824fused_dropout_kernel_vecIffjLi1ELi2EbEEvNS_4cuda6detail10TensorInfoIKT_T1_EENS5_IS6_S8_EENS5_IT4_S8_EES8_T0_NS_15PhiloxCudaStateE)
        .other          _ZN2at6native43_GLOBAL__N__7cc8d1ed_10_Dropout_cu_0e96ed3824fused_dropout_kernel_vecIffjLi1ELi2EbEEvNS_4cuda6detail10TensorInfoIKT_T1_EENS5_IS6_S8_EENS5_IT4_S8_EES8_T0_NS_15PhiloxCudaStateE,@"STO_CUDA_ENTRY STV_DEFAULT"
_ZN2at6native43_GLOBAL__N__7cc8d1ed_10_Dropout_cu_0e96ed3824fused_dropout_kernel_vecIffjLi1ELi2EbEEvNS_4cuda6detail10TensorInfoIKT_T1_EENS5_IS6_S8_EENS5_IT4_S8_EES8_T0_NS_15PhiloxCudaStateE:
        /* <DEDUP_REMOVED lines=94> */
[----:B------:R-:W-:Y:S05]  /*05e0*/  CALL.REL.NOINC `($__internal_125_$__cuda_sm20_dblrcp_rn_slowpath_v3) ;  /* 0x0000000400d87944 */ /* 0x000fea0003c00000 */
.L_x_7216:
        /* <DEDUP_REMOVED lines=19> */
.L_x_7221:
        /* <DEDUP_REMOVED lines=13> */
.L_x_7218:
[----:B01--4-:R-:W-:Y:S05]  /*07f0*/  BSYNC.RECONVERGENT B0 ;  /* 0x0000000000007941 */ /* 0x013fea0003800200 */
.L_x_7217:
        /* <DEDUP_REMOVED lines=49> */
.L_x_7219:
[----:B------:R-:W-:Y:S01]  /*0b10*/  ISETP.NE.AND P0, PT, R38, 0x3, PT ;  /* 0x000000032600780c */ /* 0x000fe20003f05270 */
[----:B------:R-:W-:Y:S01]  /*0b20*/  IMAD.MOV.U32 R28, RZ, RZ, R29 ;  /* 0x000000ffff1c7224 */ /* 0x000fe200078e001d */
[----:B------:R-:W-:-:S11]  /*0b30*/  MOV R40, R37 ;  /* 0x0000002500287202 */ /* 0x000fd60000000f00 */
[----:B------:R-:W-:Y:S02]  /*0b40*/  @P0 IMAD.MOV.U32 R28, RZ, RZ, R42 ;  /* 0x000000ffff1c0224 */ /* 0x000fe400078e002a */
[----:B------:R-:W-:-:S07]  /*0b50*/  @P0 IMAD.MOV.U32 R40, RZ, RZ, R29 ;  /* 0x000000ffff280224 */ /* 0x000fce00078e001d */
.L_x_7220:
[----:B------:R-:W-:-:S06]  /*0b60*/  IMAD.WIDE.U32 R26, R43, 0x4, R20 ;  /* 0x000000042b1a7825 */ /* 0x000fcc00078e0014 */
[----:B------:R-:W2:Y:S01]  /*0b70*/  LDG.E.64 R26, desc[UR6][R26.64] ;  /* 0x000000061a1a7981 */ /* 0x000ea2000c1e1b00 */
[----:B------:R-:W-:Y:S01]  /*0b80*/  HFMA2 R29, -RZ, RZ, 0.1171875, 0 ;  /* 0x2f800000ff1d7431 */ /* 0x000fe200000001ff */
[----:B------:R-:W-:Y:S01]  /*0b90*/  I2FP.F32.U32 R25, R28 ;  /* 0x0000001c00197245 */ /* 0x000fe20000201000 */
[----:B---3--:R-:W-:Y:S01]  /*0ba0*/  IMAD.WIDE.U32 R44, R43, 0x4, R22 ;  /* 0x000000042b2c7825 */ /* 0x008fe200078e0016 */
        /* <DEDUP_REMOVED lines=8> */
[----:B------:R-:W-:Y:S02]  /*0c30*/  SEL R40, RZ, 0x1, P1 ;  /* 0x00000001ff287807 */ /* 0x000fe40000800000 */
[----:B------:R-:W-:-:S04]  /*0c40*/  SEL R25, RZ, 0x1, P0 ;  /* 0x00000001ff197807 */ /* 0x000fc80000000000 */
[----:B------:R-:W-:Y:S01]  /*0c50*/  PRMT R25, R40, 0x7604, R25 ;  /* 0x0000760428197816 */ /* 0x000fe20000000019 */
[----:B--2---:R-:W-:Y:S01]  /*0c60*/  FMUL.FTZ R28, R29, R26 ;  /* 0x0000001a1d1c7220 */ /* 0x004fe20000410000 */
[----:B------:R-:W-:Y:S01]  /*0c70*/  IADD3 R26, P2, PT, R43, UR8, RZ ;  /* 0x000000082b1a7c10 */ /* 0x000fe2000ff5e0ff */
[----:B------:R-:W-:Y:S02]  /*0c80*/  IMAD R43, R36, 0x2, R43 ;  /* 0x00000002242b7824 */ /* 0x000fe400078e022b */
[----:B------:R-:W-:Y:S01]  /*0c90*/  FMUL.FTZ R42, R42, R27 ;  /* 0x0000001b2a2a7220 */ /* 0x000fe20000410000 */
[----:B------:R-:W-:Y:S01]  /*0ca0*/  FMUL.FTZ R28, R35, R28 ;  /* 0x0000001c231c7220 */ /* 0x000fe20000410000 */
[----:B------:R-:W-:Y:S01]  /*0cb0*/  IMAD.X R27, RZ, RZ, UR9, P2 ;  /* 0x00000009ff1b7e24 */ /* 0x000fe200090e06ff */
        /* <DEDUP_REMOVED lines=9> */
        .weak           $__internal_125_$__cuda_sm20_dblrcp_rn_slowpath_v3
        .type           $__internal_125_$__cuda_sm20_dblrcp_rn_slowpath_v3,@function
        .size           $__internal_125_$__cuda_sm20_dblrcp_rn_slowpath_v3,(.L_x_14274 - $__internal_125_$__cuda_sm20_dblrcp_rn_slowpath_v3)
$__internal_125_$__cuda_sm20_dblrcp_rn_slowpath_v3:
        /* <DEDUP_REMOVED lines=25> */
.L_x_7224:
        /* <DEDUP_REMOVED lines=9> */
.L_x_7222:
[----:B------:R-:W-:Y:S02]  /*0f70*/  LOP3.LUT R21, R41, 0x80000, RZ, 0xfc, !PT ;  /* 0x0008000029157812 */ /* 0x000fe400078efcff */
[----:B------:R-:W-:-:S07]  /*0f80*/  MOV R20, R40 ;  /* 0x0000002800147202 */ /* 0x000fce0000000f00 */
.L_x_7223:
[----:B------:R-:W-:Y:S01]  /*0f90*/  IMAD.MOV.U32 R28, RZ, RZ, R20 ;  /* 0x000000ffff1c7224 */ /* 0x000fe200078e0014 */
[----:B------:R-:W-:Y:S01]  /*0fa0*/  MOV R29, R21 ;  /* 0x00000015001d7202 */ /* 0x000fe20000000f00 */
[----:B------:R-:W-:Y:S01]  /*0fb0*/  IMAD.MOV.U32 R20, RZ, RZ, R42 ;  /* 0x000000ffff147224 */ /* 0x000fe200078e002a */
[----:B------:R-:W-:-:S04]  /*0fc0*/  MOV R21, 0x0 ;  /* 0x0000000000157802 */ /* 0x000fc80000000f00 */
[----:B------:R-:W-:Y:S05]  /*0fd0*/  RET.REL.NODEC R20 `(_ZN2at6native43_GLOBAL__N__7cc8d1ed_10_Dropout_cu_0e96ed3824fused_dropout_kernel_vecIffjLi1ELi2EbEEvNS_4cuda6detail10TensorInfoIKT_T1_EENS5_IS6_S8_EENS5_IT4_S8_EES8_T0_NS_15PhiloxCudaStateE) ;  /* 0xfffffff014087950 */ /* 0x000fea0003c3ffff */
.L_x_7225:
        /* <DEDUP_REMOVED lines=10> */
.L_x_14274:


//--------------------- .text._ZN2at6native43_GLOBAL__N__7cc8d1ed_10_Dropout_cu_0e96ed3824fused_dropout_kernel_vecIffjLi1ELi4EbEEvNS_4cuda6detail10TensorInfoIKT_T1_EENS5_IS6_S8_EENS5_IT4_S8_EES8_T0_NS_15PhiloxCudaStateE --------------------------
	.section	.text._ZN2at6native43_GLOBAL__N__7cc8d1ed_10_Dropout_cu_0e96ed3824fused_dropout_kernel_vecIffjLi1ELi4EbEEvNS_4cuda6detail10TensorInfoIKT_T1_EENS5_IS6_S8_EENS5_IT4_S8_EES8_T0_NS_15PhiloxCudaStateE,"ax",@progbits
	.align	128
.text._ZN2at6native43_GLOBAL__N__7cc8d1ed_10_Dropout_cu_0e96ed3824fused_dropout_kernel_vecIffjLi1ELi4EbEEvNS_4cuda6detail10TensorInfoIKT_T1_EENS5_IS6_S8_EENS5_IT4_S8_EES8_T0_NS_15PhiloxCudaStateE:
        .type           _ZN2at6native43_GLOBAL__N__7cc8d1ed_10_Dropout_cu_0e96ed3824fused_dropout_kernel_vecIffjLi1ELi4EbEEvNS_4cuda6detail10TensorInfoIKT_T1_EENS5_IS6_S8_EENS5_IT4_S8_EES8_T0_NS_15PhiloxCudaStateE,@function
        .size           _ZN2at6native43_GLOBAL__N__7cc8d1ed_10_Dropout_cu_0e96ed3824fused_dropout_kernel_vecIffjLi1ELi4EbEEvNS_4cuda6detail10TensorInfoIKT_T1_EENS5_IS6_S8_EENS5_IT4_S8_EES8_T0_NS_15PhiloxCudaStateE,(.L_x_14276 - _ZN2at6native43_GLOBAL__N__7cc8d1ed_10_Dropout_cu_0e96ed3824fused_dropout_kernel_vecIffjLi1ELi4EbEEvNS_4cuda6detail10TensorInfoIKT_T1_EENS5_IS6_S8_EENS5_IT4_S8_EES8_T0_NS_15PhiloxCudaStateE)
        .other          _ZN2at6native43_GLOBAL__N__7cc8d1ed_10_Dropout_cu_0e96ed3824fused_dropout_kernel_vecIffjLi1ELi4EbEEvNS_4cuda6detail10TensorInfoIKT_T1_EENS5_IS6_S8_EENS5_IT4_S8_EES8_T0_NS_15PhiloxCudaStateE,@"STO_CUDA_ENTRY STV_DEFAULT"
_ZN2at6native43_GLOBAL__N__7cc8d1ed_10_Dropout_cu_0e96ed3824fused_dropout_kernel_vecIffjLi1ELi4EbEEvNS_4cuda6detail10TensorInfoIKT_T1_EENS5_IS6_S8_EENS5_IT4_S8_EES8_T0_NS_15PhiloxCudaStateE:
        /* <DEDUP_REMOVED lines=103> */
[----:B------:R-:W-:Y:S05]  /*0670*/  CALL.REL.NOINC `($__internal_126_$__cuda_sm20_dblrcp_rn_slowpath_v3) ;  /* 0x0000000800347944 */ /* 0x000fea0003c00000 */
[----:B------:R-:W-:Y:S01]  /*0680*/  MOV R12, R14 ;  /* 0x0000000e000c7202 */ /* 0x000fe20000000f00 */
[----:B------:R-:W-:-:S07]  /*0690*/  IMAD.MOV.U32 R13, RZ, RZ, R15 ;  /* 0x000000ffff0d7224 */ /* 0x000fce00078e000f */
.L_x_7226:
        /* <DEDUP_REMOVED lines=16> */
.L_x_7231:
        /* <DEDUP_REMOVED lines=13> */
.L_x_7228:
[----:B01--4-:R-:W-:Y:S05]  /*0870*/  BSYNC.RECONVERGENT B0 ;  /* 0x0000000000007941 */ /* 0x013fea0003800200 */
.L_x_7227:
        /* <DEDUP_REMOVED lines=55> */
.L_x_7229:
        /* <DEDUP_REMOVED lines=9> */
.L_x_7230:
[----:B------:R-:W-:-:S06]  /*0c80*/  IMAD.WIDE.U32 R12, R37, 0x4, R26 ;  /* 0x00000004250c7825 */ /* 0x000fcc00078e001a */
[----:B------:R-:W2:Y:S01]  /*0c90*/  LDG.E.128 R12, desc[UR6][R12.64] ;  /* 0x000000060c0c7981 */ /* 0x000ea2000c1e1d00 */
[----:B------:R-:W-:Y:S01]  /*0ca0*/  I2FP.F32.U32 R45, R33 ;  /* 0x00000021002d7245 */ /* 0x000fe20000201000 */
[----:B------:R-:W-:Y:S01]  /*0cb0*/  IMAD.MOV.U32 R46, RZ, RZ, 0x2f800000 ;  /* 0x2f800000ff2e7424 */ /* 0x000fe200078e00ff */
[----:B------:R-:W-:Y:S01]  /*0cc0*/  I2FP.F32.U32 R33, R30 ;  /* 0x0000001e00217245 */ /* 0x000fe20000201000 */
[----:B------:R-:W-:Y:S05]  /*0cd0*/  WARPSYNC.ALL ;  /* 0x0000000000007948 */ /* 0x000fea0003800000 */
[----:B------:R-:W-:Y:S01]  /*0ce0*/  I2FP.F32.U32 R32, R32 ;  /* 0x0000002000207245 */ /* 0x000fe20000201000 */
[-C--:B------:R-:W-:Y:S01]  /*0cf0*/  FFMA.FTZ R30, R45, R46.reuse, 1.1641532182693481445e-10 ;  /* 0x2f0000002d1e7423 */ /* 0x080fe2000001002e */
[----:B------:R-:W-:Y:S01]  /*0d00*/  FFMA.FTZ R33, R33, R46, 1.1641532182693481445e-10 ;  /* 0x2f00000021217423 */ /* 0x000fe2000001002e */
[----:B------:R-:W-:-:S02]  /*0d10*/  I2FP.F32.U32 R31, R31 ;  /* 0x0000001f001f7245 */ /* 0x000fc40000201000 */
[-C--:B------:R-:W-:Y:S01]  /*0d20*/  FFMA.FTZ R45, R32, R46.reuse, 1.1641532182693481445e-10 ;  /* 0x2f000000202d7423 */ /* 0x080fe2000001002e */
[----:B------:R-:W-:Y:S02]  /*0d30*/  FSETP.GEU.FTZ.AND P1, PT, R30, UR5, PT ;  /* 0x000000051e007c0b */ /* 0x000fe4000bf3e000 */
[----:B------:R-:W-:Y:S01]  /*0d40*/  FSETP.GEU.FTZ.AND P0, PT, R33, UR5, PT ;  /* 0x0000000521007c0b */ /* 0x000fe2000bf1e000 */
[----:B------:R-:W-:Y:S01]  /*0d50*/  FFMA.FTZ R32, R31, R46, 1.1641532182693481445e-10 ;  /* 0x2f0000001f207423 */ /* 0x000fe2000001002e */
[----:B------:R-:W-:Y:S02]  /*0d60*/  SEL R31, RZ, 0x1, P1 ;  /* 0x00000001ff1f7807 */ /* 0x000fe40000800000 */
[----:B------:R-:W-:Y:S02]  /*0d70*/  SEL R46, RZ, 0x1, P0 ;  /* 0x00000001ff2e7807 */ /* 0x000fe40000000000 */
[----:B------:R-:W-:Y:S02]  /*0d80*/  FSETP.GEU.FTZ.AND P1, PT, R45, UR5, PT ;  /* 0x000000052d007c0b */ /* 0x000fe4000bf3e000 */
[----:B------:R-:W-:-:S02]  /*0d90*/  FSETP.GEU.FTZ.AND P0, PT, R32, UR5, PT ;  /* 0x0000000520007c0b */ /* 0x000fc4000bf1e000 */
[----:B------:R-:W-:Y:S02]  /*0da0*/  FSET.BF.LT.FTZ.AND R47, R32, UR5, PT ;  /* 0x00000005202f7c0a */ /* 0x000fe4000b811000 */
[----:B------:R-:W-:Y:S02]  /*0db0*/  FSET.BF.LT.FTZ.AND R33, R33, UR5, PT ;  /* 0x0000000521217c0a */ /* 0x000fe4000b811000 */
[----:B------:R-:W-:Y:S02]  /*0dc0*/  FSET.BF.LT.FTZ.AND R30, R30, UR5, PT ;  /* 0x000000051e1e7c0a */ /* 0x000fe4000b811000 */
[----:B------:R-:W-:Y:S02]  /*0dd0*/  PRMT R31, R46, 0x3340, R31 ;  /* 0x000033402e1f7816 */ /* 0x000fe4000000001f */
[----:B------:R-:W-:Y:S02]  /*0de0*/  FSET.BF.LT.FTZ.AND R32, R45, UR5, PT ;  /* 0x000000052d207c0a */ /* 0x000fe4000b811000 */
[----:B------:R-:W-:-:S02]  /*0df0*/  SEL R46, RZ, 0x1, P1 ;  /* 0x00000001ff2e7807 */ /* 0x000fc40000800000 */
[----:B------:R-:W-:-:S04]  /*0e00*/  SEL R49, RZ, 0x1, P0 ;  /* 0x00000001ff317807 */ /* 0x000fc80000000000 */
[----:B------:R-:W-:Y:S01]  /*0e10*/  PRMT R46, R49, 0x3340, R46 ;  /* 0x00003340312e7816 */ /* 0x000fe2000000002e */
[----:B--2---:R-:W-:Y:S01]  /*0e20*/  FMUL.FTZ R45, R33, R14 ;  /* 0x0000000e212d7220 */ /* 0x004fe20000410000 */
[----:B------:R-:W-:Y:S01]  /*0e30*/  FMUL.FTZ R15, R30, R15 ;  /* 0x0000000f1e0f7220 */ /* 0x000fe20000410000 */
[----:B------:R-:W-:Y:S01]  /*0e40*/  FMUL.FTZ R13, R32, R13 ;  /* 0x0000000d200d7220 */ /* 0x000fe20000410000 */
[C---:B------:R-:W-:Y:S01]  /*0e50*/  IADD3 R30, P0, PT, R37.reuse, UR8, RZ ;  /* 0x00000008251e7c10 */ /* 0x040fe2000ff1e0ff */
[----:B---3--:R-:W-:Y:S01]  /*0e60*/  IMAD.WIDE.U32 R32, R37, 0x4, R28 ;  /* 0x0000000425207825 */ /* 0x008fe200078e001c */
[----:B------:R-:W-:-:S03]  /*0e70*/  LEA R37, R42, R37, 0x2 ;  /* 0x000000252a257211 */ /* 0x000fc600078e10ff */
[----:B------:R-:W-:Y:S01]  /*0e80*/  FMUL.FTZ R14, R38, R45 ;  /* 0x0000002d260e7220 */ /* 0x000fe20000410000 */
[----:B------:R-:W-:Y:S01]  /*0e90*/  PRMT R45, R46, 0x5410, R31 ;  /* 0x000054102e2d7816 */ /* 0x000fe2000000001f */
[----:B------:R-:W-:Y:S01]  /*0ea0*/  IMAD.X R31, RZ, RZ, UR9, P0 ;  /* 0x00000009ff1f7e24 */ /* 0x000fe200080e06ff */
[----:B------:R-:W-:Y:S01]  /*0eb0*/  ISETP.GE.U32.AND P0, PT, R37, UR10, PT ;  /* 0x0000000a25007c0c */ /* 0x000fe2000bf06070 */
[----:B------:R-:W-:Y:S01]  /*0ec0*/  FMUL.FTZ R47, R47, R12 ;  /* 0x0000000c2f2f7220 */ /* 0x000fe20000410000 */
[C---:B------:R-:W-:Y:S01]  /*0ed0*/  FMUL.FTZ R13, R38.reuse, R13 ;  /* 0x0000000d260d7220 */ /* 0x040fe20000410000 */
[C---:B------:R-:W-:Y:S02]  /*0ee0*/  FMUL.FTZ R15, R38.reuse, R15 ;  /* 0x0000000f260f7220 */ /* 0x040fe40000410000 */
[----:B------:R-:W-:-:S05]  /*0ef0*/  FMUL.FTZ R12, R38, R47 ;  /* 0x0000002f260c7220 */ /* 0x000fca0000410000 */
[----:B------:R2:W-:Y:S04]  /*0f00*/  STG.E.128 desc[UR6][R32.64], R12 ;  /* 0x0000000c20007986 */ /* 0x0005e8000c101d06 */
[----:B------:R2:W-:Y:S01]  /*0f10*/  STG.E desc[UR6][R30.64], R45 ;  /* 0x0000002d1e007986 */ /* 0x0005e2000c101906 */
[----:B------:R-:W-:Y:S06]  /*0f20*/  BAR.SYNC.DEFER_BLOCKING 0x0 ;  /* 0x0000000000007b1d */ /* 0x000fec0000010000 */
[----:B------:R-:W-:Y:S05]  /*0f30*/  @!P0 BRA `(.L_x_7231) ;  /* 0xfffffff800188947 */ /* 0x000fea000383ffff */
[----:B------:R-:W-:Y:S05]  /*0f40*/  EXIT ;  /* 0x000000000000794d */ /* 0x000fea0003800000 */
        .weak           $__internal_126_$__cuda_sm20_dblrcp_rn_slowpath_v3
        .type           $__internal_126_$__cuda_sm20_dblrcp_rn_slowpath_v3,@function
        .size           $__internal_126_$__cuda_sm20_dblrcp_rn_slowpath_v3,(.L_x_14276 - $__internal_126_$__cuda_sm20_dblrcp_rn_slowpath_v3)
$__internal_126_$__cuda_sm20_dblrcp_rn_slowpath_v3:
        /* <DEDUP_REMOVED lines=26> */
.L_x_7234:
        /* <DEDUP_REMOVED lines=10> */
.L_x_7232:
[----:B------:R-:W-:Y:S01]  /*1190*/  LOP3.LUT R13, R29, 0x80000, RZ, 0xfc, !PT ;  /* 0x000800001d0d7812 */ /* 0x000fe200078efcff */
[----:B------:R-:W-:-:S07]  /*11a0*/  IMAD.MOV.U32 R12, RZ, RZ, R28 ;  /* 0x000000ffff0c7224 */ /* 0x000fce00078e001c */
.L_x_7233:
[----:B------:R-:W-:Y:S01]  /*11b0*/  MOV R33, 0x0 ;  /* 0x0000000000217802 */ /* 0x000fe20000000f00 */
[----:B------:R-:W-:Y:S01]  /*11c0*/  IMAD.MOV.U32 R15, RZ, RZ, R13 ;  /* 0x000000ffff0f7224 */ /* 0x000fe200078e000d */
[----:B------:R-:W-:Y:S02]  /*11d0*/  MOV R14, R12 ;  /* 0x0000000c000e7202 */ /* 0x000fe40000000f00 */
[----:B------:R-:W-:Y:S05]  /*11e0*/  RET.REL.NODEC R32 `(_ZN2at6native43_GLOBAL__N__7cc8d1ed_10_Dropout_cu_0e96ed3824fused_dropout_kernel_vecIffjLi1ELi4EbEEvNS_4cuda6detail10TensorInfoIKT_T1_EENS5_IS6_S8_EENS5_IT4_S8_EES8_T0_NS_15PhiloxCudaStateE) ;  /* 0xffffffec20847950 */ /* 0x000fea0003c3ffff */
.L_x_7235:
        /* <DEDUP_REMOVED lines=9> */
.L_x_14276:


//--------------------- .text._ZN2at6native43_GLOBAL__N__7cc8d1ed_10_Dropout_cu_0e96ed3824fused_dropout_kernel_vecIffjLi1ELi8EbEEvNS_4cuda6detail10TensorInfoIKT_T1_EENS5_IS6_S8_EENS5_IT4_S8_EES8_T0_NS_15PhiloxCudaStateE --------------------------
	.section	.text._ZN2at6native43_GLOBAL__N__7cc8d1ed_10_Dropout_cu_0e96ed3824fused_dropout_kernel_vecIffjLi1ELi8EbEEvNS_4cuda6detail10TensorInfoIKT_T1_EENS5_IS6_S8_EENS5_IT4_S8_EES8_T0_NS_15PhiloxCudaStateE,"ax",@progbits
	.align	128
.text._ZN2at6native43_GLOBAL__N__7cc8d1ed_10_Dropout_cu_0e96ed3824fused_dropout_kernel_vecIffjLi1ELi8EbEEvNS_4cuda6detail10TensorInfoIKT_T1_EENS5_IS6_S8_EENS5_IT4_S8_EES8_T0_NS_15PhiloxCudaStateE:
        .type           _ZN2at6native43_GLOBAL__N__7cc8d1ed_10_Dropout_cu_0e96ed3824fused_dropout_kernel_vecIffjLi1ELi8EbEEvNS_4cuda6detail10TensorInfoIKT_T1_EENS5_IS6_S8_EENS5_IT4_S8_EES8_T0_NS_15PhiloxCudaStateE,@function
        .size           _ZN2at6native43_GLOBAL__N__7cc8d1ed_10_Dropout_cu_0e96ed3824fused_dropout_kernel_vecIffjLi1ELi8EbEEvNS_4cuda6detail10TensorInfoIKT_T1_EENS5_IS6_S8_EENS5_IT4_S8_EES8_T0_NS_15PhiloxCudaStateE,(.L_x_14278 - _ZN2at6native43_GLOBAL__N__7cc8d1ed_10_Dropout_cu_0e96ed3824fused_dropout_kernel_vecIffjLi1ELi8EbEEvNS_4cuda6detail10TensorInfoIKT_T1_EENS5_IS6_S8_EENS5_IT4_S8_EES8_T0_NS_15PhiloxCudaStateE)
        .other          _ZN2at6native43_GLOBAL__N__7cc8d1ed_10_Dropout_cu_0e96ed3824fused_dropout_kernel_vecIffjLi1ELi8EbEEvNS_4cuda6detail10TensorInfoIKT_T1_EENS5_IS6_S8_EENS5_IT4_S8_EES8_T0_NS_15PhiloxCudaStateE,@"STO_CUDA_ENTRY STV_DEFAULT"
_ZN2at6native43_GLOBAL__N__7cc8d1ed_10_Dropout_cu_0e96ed3824fused_dropout_kernel_vecIffjLi1ELi8EbEEvNS_4cuda6detail10TensorInfoIKT_T1_EENS5_IS6_S8_EENS5_IT4_S8_EES8_T0_NS_15PhiloxCudaStateE:
        /* <DEDUP_REMOVED lines=33> */
[C---:B------:R-:W-:Y:S01]  /*0210*/  IADD3 R5, PT, PT, R27.reuse, 0x32370b8f, RZ ;  /* 0x32370b8f1b057810 */ /* 0x040fe20007ffe0ff */
        /* <DEDUP_REMOVED lines=34> */
[----:B0-----:R-:W-:Y:S01]  /*0440*/  DFMA R24, -R14, R18, 1 ;  /* 0x3ff000000e18742b */ /* 0x001fe20000000112 */
[----:B------:R-:W-:-:S04]  /*0450*/  IMAD.WIDE.U32 R12, R13, -0x326172a9, RZ ;  /* 0xcd9e8d570d0c7825 */ /* 0x000fc800078e00ff */
[----:B------:R-:W-:Y:S01]  /*0460*/  IMAD.WIDE.U32 R16, R16, -0x2daee0ad, RZ ;  /* 0xd2511f5310107825 */ /* 0x000fe200078e00ff */
[----:B------:R-:W-:Y:S02]  /*0470*/  LOP3.LUT R28, R11, R28, R13, 0x96, !PT ;  /* 0x0000001c0b1c7212 */ /* 0x000fe400078e960d */
[----:B------:R-:W-:Y:S01]  /*0480*/  DFMA R24, R24, R24, R24 ;  /* 0x000000181818722b */ /* 0x000fe20000000018 */
[----:B------:R-:W-:Y:S01]  /*0490*/  VIADD R23, R26, 0xf1bbcdc8 ;  /* 0xf1bbcdc81a177836 */ /* 0x000fe20000000000 */
[----:B------:R-:W-:Y:S01]  /*04a0*/  LOP3.LUT R30, R20, R22, R17, 0x96, !PT ;  /* 0x00000016141e7212 */ /* 0x000fe200078e9611 */
[----:B------:R-:W-:Y:S02]  /*04b0*/  VIADD R22, R26, 0x5384540f ;  /* 0x5384540f1a167836 */ /* 0x000fe40000000000 */
        /* <DEDUP_REMOVED lines=16> */
[----:B------:R-:W-:Y:S01]  /*05c0*/  IMAD.MOV.U32 R31, RZ, RZ, R33 ;  /* 0x000000ffff1f7224 */ /* 0x000fe200078e0021 */
[----:B------:R-:W-:Y:S01]  /*05d0*/  LOP3.LUT R16, R25, R16, R30, 0x96, !PT ;  /* 0x0000001019107212 */ /* 0x000fe200078e961e */
[----:B------:R-:W-:Y:S01]  /*05e0*/  IMAD.MOV.U32 R29, RZ, RZ, R35 ;  /* 0x000000ffff1d7224 */ /* 0x000fe200078e0023 */
[----:B------:R-:W-:Y:S01]  /*05f0*/  MOV R30, R34 ;  /* 0x00000022001e7202 */ /* 0x000fe20000000f00 */
[----:B------:R-:W-:Y:S01]  /*0600*/  VIADD R33, R27, 0x96a522ad ;  /* 0x96a522ad1b217836 */ /* 0x000fe20000000000 */
[----:B------:R-:W-:Y:S01]  /*0610*/  LOP3.LUT R28, R36, 0x3, RZ, 0xc0, !PT ;  /* 0x00000003241c7812 */ /* 0x000fe200078ec0ff */
[----:B------:R-:W-:Y:S01]  /*0620*/  IMAD.MOV.U32 R35, RZ, RZ, R16 ;  /* 0x000000ffff237224 */ /* 0x000fe200078e0010 */
[----:B------:R-:W-:Y:S01]  /*0630*/  MOV R34, R17 ;  /* 0x0000001100227202 */ /* 0x000fe20000000f00 */
[----:B------:R-:W-:Y:S06]  /*0640*/  @P0 BRA `(.L_x_7236) ;  /* 0x0000000000180947 */ /* 0x000fec0003800000 */
[----:B------:R-:W-:Y:S02]  /*0650*/  LOP3.LUT R12, R15, 0x7fffffff, RZ, 0xc0, !PT ;  /* 0x7fffffff0f0c7812 */ /* 0x000fe400078ec0ff */
[----:B------:R-:W-:-:S03]  /*0660*/  MOV R36, 0x690 ;  /* 0x0000069000247802 */ /* 0x000fc60000000f00 */
[----:B------:R-:W-:-:S07]  /*0670*/  VIADD R39, R12, 0xfff00000 ;  /* 0xfff000000c277836 */ /* 0x000fce0000000000 */
[----:B------:R-:W-:Y:S05]  /*0680*/  CALL.REL.NOINC `($__internal_127_$__cuda_sm20_dblrcp_rn_slowpath_v3) ;  /* 0x0000000c00cc7944 */ /* 0x000fea0003c00000 */
[----:B------:R-:W-:Y:S01]  /*0690*/  MOV R12, R14 ;  /* 0x0000000e000c7202 */ /* 0x000fe20000000f00 */
[----:B------:R-:W-:-:S07]  /*06a0*/  IMAD.MOV.U32 R13, RZ, RZ, R15 ;  /* 0x000000ffff0d7224 */ /* 0x000fce00078e000f */
.L_x_7236:
        /* <DEDUP_REMOVED lines=13> */
.L_x_7245:
[----:B------:R-:W-:Y:S01]  /*0780*/  IADD3 R14, PT, PT, R30, 0x1, RZ ;  /* 0x000000011e0e7810 */ /* 0x000fe20007ffe0ff */
[----:B------:R-:W-:Y:S03]  /*0790*/  BSSY.RECONVERGENT B0, `(.L_x_7237) ;  /* 0x000000c000007945 */ /* 0x000fe60003800200 */
[C---:B------:R-:W-:Y:S01]  /*07a0*/  ISETP.NE.AND P0, PT, R14.reuse, RZ, PT ;  /* 0x000000ff0e00720c */ /* 0x040fe20003f05270 */
[----:B------:R-:W-:-:S12]  /*07b0*/  IMAD.HI.U32 R14, R14, -0x2daee0ad, RZ ;  /* 0xd2511f530e0e7827 */ /* 0x000fd800078e00ff */
[----:B0-----:R-:W-:Y:S05]  /*07c0*/  @P0 BRA `(.L_x_7238) ;  /* 0x0000000000200947 */ /* 0x001fea0003800000 */
        /* <DEDUP_REMOVED lines=8> */
.L_x_7238:
[----:B--234-:R-:W-:Y:S05]  /*0850*/  BSYNC.RECONVERGENT B0 ;  /* 0x0000000000007941 */ /* 0x01cfea0003800200 */
.L_x_7237:
        /* <DEDUP_REMOVED lines=53> */
.L_x_7239:
        /* <DEDUP_REMOVED lines=9> */
.L_x_7240:
        /* <DEDUP_REMOVED lines=13> */
.L_x_7242:
[----:B------:R-:W-:Y:S05]  /*0d10*/  BSYNC.RECONVERGENT B0 ;  /* 0x0000000000007941 */ /* 0x000fea0003800200 */
.L_x_7241:
[----:B------:R-:W-:Y:S01]  /*0d20*/  IMAD.WIDE.U32 R12, R29, -0x326172a9, RZ ;  /* 0xcd9e8d571d0c7825 */ /* 0x000fe200078e00ff */
[----:B------:R-:W-:Y:S02]  /*0d30*/  LOP3.LUT R14, R39, R14, R27, 0x96, !PT ;  /* 0x0000000e270e7212 */ /* 0x000fe400078e961b */
[----:B------:R-:W-:Y:S01]  /*0d40*/  I2FP.F32.U32 R50, R37 ;  /* 0x0000002500327245 */ /* 0x000fe20000201000 */
[----:B------:R-:W-:Y:S01]  /*0d50*/  IMAD.MOV.U32 R41, RZ, RZ, 0x2f800000 ;  /* 0x2f800000ff297424 */ /* 0x000fe200078e00ff */
[----:B------:R-:W-:Y:S01]  /*0d60*/  LOP3.LUT R15, R31, R13, R26, 0x96, !PT ;  /* 0x0000000d1f0f7212 */ /* 0x000fe200078e961a */
[----:B------:R-:W-:-:S04]  /*0d70*/  IMAD.WIDE.U32 R18, R14, -0x326172a9, RZ ;  /* 0xcd9e8d570e127825 */ /* 0x000fc800078e00ff */
[----:B------:R-:W-:Y:S01]  /*0d80*/  FFMA.FTZ R50, R50, R41, 1.1641532182693481445e-10 ;  /* 0x2f00000032327423 */ /* 0x000fe20000010029 */
[----:B------:R-:W-:-:S04]  /*0d90*/  IMAD.WIDE.U32 R14, R15, -0x2daee0ad, RZ ;  /* 0xd2511f530f0e7825 */ /* 0x000fc800078e00ff */
[----:B------:R-:W-:Y:S01]  /*0da0*/  VIADD R13, R16, 0xd2511f53 ;  /* 0xd2511f53100d7836 */ /* 0x000fe20000000000 */
        /* <DEDUP_REMOVED lines=30> */
[----:B------:R-:W-:Y:S01]  /*0f90*/  IMAD R13, R46, -0x2daee0ad, RZ ;  /* 0xd2511f532e0d7824 */ /* 0x000fe200078e02ff */
[----:B------:R-:W-:Y:S01]  /*0fa0*/  LOP3.LUT R34, R23, R14, R17, 0x96, !PT ;  /* 0x0000000e17227212 */ /* 0x000fe200078e9611 */
[----:B------:R-:W-:-:S04]  /*0fb0*/  IMAD.WIDE.U32 R14, R15, -0x326172a9, RZ ;  /* 0xcd9e8d570f0e7825 */ /* 0x000fc800078e00ff */
[----:B------:R-:W-:Y:S01]  /*0fc0*/  FFMA.FTZ R51, R18, R41, 1.1641532182693481445e-10 ;  /* 0x2f00000012337423 */ /* 0x000fe20000010029 */
[----:B------:R-:W-:Y:S01]  /*0fd0*/  IMAD.HI.U32 R38, R34, -0x2daee0ad, RZ ;  /* 0xd2511f5322267827 */ /* 0x000fe200078e00ff */
[----:B------:R-:W-:Y:S02]  /*0fe0*/  LOP3.LUT R35, R25, R16, R15, 0x96, !PT ;  /* 0x0000001019237212 */ /* 0x000fe400078e960f */
[----:B------:R-:W-:Y:S02]  /*0ff0*/  MOV R37, R14 ;  /* 0x0000000e00257202 */ /* 0x000fe40000000f00 */
        /* <DEDUP_REMOVED lines=14> */
.L_x_7243:
        /* <DEDUP_REMOVED lines=9> */
.L_x_7244:
[----:B------:R-:W0:Y:S01]  /*1170*/  LDC.64 R12, c[0x0][0x380] ;  /* 0x0000e000ff0c7b82 */ /* 0x000e220000000a00 */
[----:B------:R-:W-:-:S07]  /*1180*/  I2FP.F32.U32 R43, R43 ;  /* 0x0000002b002b7245 */ /* 0x000fce0000201000 */
[----:B------:R-:W1:Y:S01]  /*1190*/  LDC.64 R48, c[0x0][0x458] ;  /* 0x00011600ff307b82 */ /* 0x000e620000000a00 */
[----:B0-----:R-:W-:-:S06]  /*11a0*/  IMAD.WIDE.U32 R12, R40, 0x4, R12 ;  /* 0x00000004280c7825 */ /* 0x001fcc00078e000c */
[----:B------:R-:W2:Y:S01]  /*11b0*/  LDG.E.ENL2.256 R16, R12, desc[UR6][R12.64] ;  /* 0xfe0000060c0c797e */ /* 0x000ea20008121910 */
[----:B------:R-:W-:Y:S01]  /*11c0*/  FSETP.GEU.FTZ.AND P2, PT, R46, UR5, PT ;  /* 0x000000052e007c0b */ /* 0x000fe2000bf5e000 */
[----:B------:R-:W-:Y:S01]  /*11d0*/  FFMA.FTZ R43, R43, R41, 1.1641532182693481445e-10 ;  /* 0x2f0000002b2b7423 */ /* 0x000fe20000010029 */
[----:B------:R-:W-:Y:S01]  /*11e0*/  I2FP.F32.U32 R44, R44 ;  /* 0x0000002c002c7245 */ /* 0x000fe20000201000 */
[----:B-1----:R-:W-:Y:S01]  /*11f0*/  IMAD.WIDE.U32 R48, R40, 0x4, R48 ;  /* 0x0000000428307825 */ /* 0x002fe200078e0030 */
[----:B------:R-:W-:Y:S01]  /*1200*/  I2FP.F32.U32 R45, R45 ;  /* 0x0000002d002d7245 */ /* 0x000fe20000201000 */
[----:B------:R-:W-:Y:S05]  /*1210*/  WARPSYNC.ALL ;  /* 0x0000000000007948 */ /* 0x000fea0003800000 */
[----:B------:R-:W-:Y:S01]  /*1220*/  I2FP.F32.U32 R47, R47 ;  /* 0x0000002f002f7245 */ /* 0x000fe20000201000 */
[-C--:B------:R-:W-:Y:S01]  /*1230*/  FFMA.FTZ R44, R44, R41.reuse, 1.1641532182693481445e-10 ;  /* 0x2f0000002c2c7423 */ /* 0x080fe20000010029 */
[----:B------:R-:W-:Y:S01]  /*1240*/  SEL R53, RZ, 0x1, P2 ;  /* 0x00000001ff357807 */ /* 0x000fe20001000000 */
[-C--:B------:R-:W-:Y:S01]  /*1250*/  FFMA.FTZ R45, R45, R41.reuse, 1.1641532182693481445e-10 ;  /* 0x2f0000002d2d7423 */ /* 0x080fe20000010029 */
[----:B------:R-:W-:Y:S01]  /*1260*/  FSETP.GEU.FTZ.AND P3, PT, R42, UR5, PT ;  /* 0x000000052a007c0b */ /* 0x000fe2000bf7e000 */
[----:B------:R-:W-:Y:S01]  /*1270*/  FFMA.FTZ R47, R47, R41, 1.1641532182693481445e-10 ;  /* 0x2f0000002f2f7423 */ /* 0x000fe20000010029 */
[----:B------:R-:W-:-:S02]  /*1280*/  FSETP.GEU.FTZ.AND P2, PT, R43, UR5, PT ;  /* 0x000000052b007c0b */ /* 0x000fc4000bf5e000 */
[----:B------:R-:W-:Y:S02]  /*1290*/  FSET.BF.LT.FTZ.AND R42, R42, UR5, PT ;  /* 0x000000052a2a7c0a */ /* 0x000fe4000b811000 */
[----:B------:R-:W-:Y:S02]  /*12a0*/  FSET.BF.LT.FTZ.AND R43, R43, UR5, PT ;  /* 0x000000052b2b7c0a */ /* 0x000fe4000b811000 */
[----:B------:R-:W-:Y:S02]  /*12b0*/  FSETP.GEU.FTZ.AND P1, PT, R51, UR5, PT ;  /* 0x0000000533007c0b */ /* 0x000fe4000bf3e000 */
[----:B------:R-:W-:Y:S02]  /*12c0*/  FSETP.GEU.FTZ.AND P0, PT, R50, UR5, PT ;  /* 0x0000000532007c0b */ /* 0x000fe4000bf1e000 */
[----:B------:R-:W-:Y:S02]  /*12d0*/  FSET.BF.LT.FTZ.AND R46, R46, UR5, PT ;  /* 0x000000052e2e7c0a */ /* 0x000fe4000b811000 */
[----:B------:R-:W-:-:S02]  /*12e0*/  FSET.BF.LT.FTZ.AND R50, R50, UR5, PT ;  /* 0x0000000532327c0a */ /* 0x000fc4000b811000 */
[----:B------:R-:W-:Y:S02]  /*12f0*/  SEL R52, RZ, 0x1, P3 ;  /* 0x00000001ff347807 */ /* 0x000fe40001800000 */
[C---:B------:R-:W-:Y:S02]  /*1300*/  FSETP.GEU.FTZ.AND P3, PT, R44.reuse, UR5, PT ;  /* 0x000000052c007c0b */ /* 0x040fe4000bf7e000 */
[----:B------:R-:W-:Y:S02]  /*1310*/  FSETP.GEU.FTZ.AND P4, PT, R45, UR5, PT ;  /* 0x000000052d007c0b */ /* 0x000fe4000bf9e000 */
[----:B------:R-:W-:Y:S02]  /*1320*/  FSET.BF.LT.FTZ.AND R51, R51, UR5, PT ;  /* 0x0000000533337c0a */ /* 0x000fe4000b811000 */
[----:B------:R-:W-:Y:S02]  /*1330*/  FSET.BF.LT.FTZ.AND R44, R44, UR5, PT ;  /* 0x000000052c2c7c0a */ /* 0x000fe4000b811000 */
[----:B------:R-:W-:-:S02]  /*1340*/  FSET.BF.LT.FTZ.AND R45, R45, UR5, PT ;  /* 0x000000052d2d7c0a */ /* 0x000fc4000b811000 */
[----:B------:R-:W-:Y:S02]  /*1350*/  FSETP.GEU.FTZ.AND P5, PT, R47, UR5, PT ;  /* 0x000000052f007c0b */ /* 0x000fe4000bfbe000 */
[----:B------:R-:W-:Y:S01]  /*1360*/  PRMT R41, R53, 0x3340, R52 ;  /* 0x0000334035297816 */ /* 0x000fe20000000034 */
[----:B--2---:R-:W-:Y:S01]  /*1370*/  FMUL.FTZ R15, R42, R15 ;  /* 0x0000000f2a0f7220 */ /* 0x004fe20000410000 */
[----:B------:R-:W-:Y:S01]  /*1380*/  FMUL.FTZ R16, R43, R16 ;  /* 0x000000102b107220 */ /* 0x000fe20000410000 */
[----:B------:R-:W-:Y:S01]  /*1390*/  SEL R42, RZ, 0x1, P0 ;  /* 0x00000001ff2a7807 */ /* 0x000fe20000000000 */
        /* <DEDUP_REMOVED lines=8> */
[----:B------:R-:W-:-:S02]  /*1420*/  IMAD R40, R32, 0x8, R40 ;  /* 0x0000000820287824 */ /* 0x000fc400078e0228 */
        /* <DEDUP_REMOVED lines=8> */
[----:B------:R-:W-:Y:S01]  /*14b0*/  SEL R47, RZ, 0x1, P2 ;  /* 0x00000001ff2f7807 */ /* 0x000fe20001000000 */
[C---:B------:R-:W-:Y:S01]  /*14c0*/  FMUL.FTZ R15, R36.reuse, R15 ;  /* 0x0000000f240f7220 */ /* 0x040fe20000410000 */
[----:B------:R-:W-:Y:S01]  /*14d0*/  IADD3.X R43, PT, PT, RZ, UR9, RZ, P0, !PT ;  /* 0x00000009ff2b7c10 */ /* 0x000fe200087fe4ff */
[C---:B------:R-:W-:Y:S01]  /*14e0*/  FMUL.FTZ R16, R36.reuse, R16 ;  /* 0x0000001024107220 */ /* 0x040fe20000410000 */
[C---:B------:R-:W-:Y:S01]  /*14f0*/  FMUL.FTZ R17, R36.reuse, R17 ;  /* 0x0000001124117220 */ /* 0x040fe20000410000 */
[C---:B------:R-:W-:Y:S01]  /*1500*/  FMUL.FTZ R18, R36.reuse, R18 ;  /* 0x0000001224127220 */ /* 0x040fe20000410000 */
[----:B------:R-:W-:Y:S01]  /*1510*/  FMUL.FTZ R19, R36, R19 ;  /* 0x0000001324137220 */ /* 0x000fe20000410000 */
[----:B------:R-:W-:-:S02]  /*1520*/  ISETP.GE.U32.AND P0, PT, R40, UR10, PT ;  /* 0x0000000a28007c0c */ /* 0x000fc4000bf06070 */
[----:B------:R-:W-:Y:S02]  /*1530*/  PRMT R44, R45, 0x3340, R44 ;  /* 0x000033402d2c7816 */ /* 0x000fe4000000002c */
[----:B------:R-:W-:Y:S01]  /*1540*/  PRMT R47, R47, 0x3340, R46 ;  /* 0x000033402f2f7816 */ /* 0x000fe2000000002e */
[----:B------:R0:W-:Y:S02]  /*1550*/  STG.E.ENL2.256 desc[UR6][R48.64], R12, R16 ;  /* 0xf800000c3010797f */ /* 0x0001e4000f121806 */
[----:B0-----:R-:W-:Y:S02]  /*1560*/  PRMT R12, R50, 0x5410, R41 ;  /* 0x00005410320c7816 */ /* 0x001fe40000000029 */
[----:B------:R-:W-:-:S05]  /*1570*/  PRMT R13, R47, 0x5410, R44 ;  /* 0x000054102f0d7816 */ /* 0x000fca000000002c */
[----:B------:R0:W-:Y:S01]  /*1580*/  STG.E.64 desc[UR6][R42.64], R12 ;  /* 0x0000000c2a007986 */ /* 0x0001e2000c101b06 */
[----:B------:R-:W-:Y:S06]  /*1590*/  BAR.SYNC.DEFER_BLOCKING 0x0 ;  /* 0x0000000000007b1d */ /* 0x000fec0000010000 */
[----:B------:R-:W-:Y:S05]  /*15a0*/  @!P0 BRA `(.L_x_7245) ;  /* 0xfffffff000748947 */ /* 0x000fea000383ffff */
[----:B------:R-:W-:Y:S05]  /*15b0*/  EXIT ;  /* 0x000000000000794d */ /* 0x000fea0003800000 */
        .weak           $__internal_127_$__cuda_sm20_dblrcp_rn_slowpath_v3
        .type           $__internal_127_$__cuda_sm20_dblrcp_rn_slowpath_v3,@function
        .size           $__internal_127_$__cuda_sm20_dblrcp_rn_slowpath_v3,(.L_x_14278 - $__internal_127_$__cuda_sm20_dblrcp_rn_slowpath_v3)
$__internal_127_$__cuda_sm20_dblrcp_rn_slowpath_v3:
        /* <DEDUP_REMOVED lines=26> */
.L_x_7248:
        /* <DEDUP_REMOVED lines=10> */
.L_x_7246:
[----:B------:R-:W-:Y:S01]  /*1800*/  LOP3.LUT R13, R19, 0x80000, RZ, 0xfc, !PT ;  /* 0x00080000130d7812 */ /* 0x000fe200078efcff */
[----:B------:R-:W-:-:S07]  /*1810*/  IMAD.MOV.U32 R12, RZ, RZ, R18 ;  /* 0x000000ffff0c7224 */ /* 0x000fce00078e0012 */
.L_x_7247:
[----:B------:R-:W-:Y:S01]  /*1820*/  IMAD.MOV.U32 R14, RZ, RZ, R12 ;  /* 0x000000ffff0e7224 */ /* 0x000fe200078e000c */
[----:B------:R-:W-:Y:S01]  /*1830*/  MOV R15, R13 ;  /* 0x0000000d000f7202 */ /* 0x000fe20000000f00 */
[----:B------:R-:W-:Y:S01]  /*1840*/  IMAD.MOV.U32 R12, RZ, RZ, R36 ;  /* 0x000000ffff0c7224 */ /* 0x000fe200078e0024 */
[----:B------:R-:W-:-:S04]  /*1850*/  MOV R13, 0x0 ;  /* 0x00000000000d7802 */ /* 0x000fc80000000f00 */
[----:B------:R-:W-:Y:S05]  /*1860*/  RET.REL.NODEC R12 `(_ZN2at6native43_GLOBAL__N__7cc8d1ed_10_Dropout_cu_0e96ed3824fused_dropout_kernel_vecIffjLi1ELi8EbEEvNS_4cuda6detail10TensorInfoIKT_T1_EENS5_IS6_S8_EENS5_IT4_S8_EES8_T0_NS_15PhiloxCudaStateE) ;  /* 0xffffffe40ce47950 */ /* 0x000fea0003c3ffff */
.L_x_7249:
        /* <DEDUP_REMOVED lines=9> */
.L_x_14278:


//--------------------- .text._ZN2at6native43_GLOBAL__N__7cc8d1ed_10_Dropout_cu_0e96ed3824fused_dropout_kernel_vecIffjLi1ELi16EbEEvNS_4cuda6detail10TensorInfoIKT_T1_EENS5_IS6_S8_EENS5_IT4_S8_EES8_T0_NS_15PhiloxCudaStateE --------------------------
	.section	.text._ZN2at6native43_GLOBAL__N__7cc8d1ed_10_Dropout_cu_0e96ed3824fused_dropout_kernel_vecIffjLi1ELi16EbEEvNS_4cuda6detail10TensorInfoIKT_T1_EENS5_IS6_S8_EENS5_IT4_S8_EES8_T0_NS_15PhiloxCudaStateE,"ax",@progbits
	.align	128
.text._ZN2at6native43_GLOBAL__N__7cc8d1ed_10_Dropout_cu_0e96ed3824fused_dropout_kernel_vecIffjLi1ELi16EbEEvNS_4cuda6detail10TensorInfoIKT_T1_EENS5_IS6_S8_EENS5_IT4_S8_EES8_T0_NS_15PhiloxCudaStateE:
        .type           _ZN2at6native43_GLOBAL__N__7cc8d1ed_10_Dropout_cu_0e96ed3824fused_dropout_kernel_vecIffjLi1ELi16EbEEvNS_4cuda6detail10TensorInfoIKT_T1_EENS5_IS6_S8_EENS5_IT4_S8_EES8_T0_NS_15PhiloxCudaStateE,@function
        .size           _ZN2at6native43_GLOBAL__N__7cc8d1ed_10_Dropout_cu_0e96ed3824fused_dropout_kernel_vecIffjLi1ELi16EbEEvNS_4cuda6detail10TensorInfoIKT_T1_EENS5_IS6_S8_EENS5_IT4_S8_EES8_T0_NS_15PhiloxCudaStateE,(.L_x_14280 - _ZN2at6native43_GLOBAL__N__7cc8d1ed_10_Dropout_cu_0e96ed3824fused_dropout_kernel_vecIffjLi1ELi16EbEEvNS_4cuda6detail10TensorInfoIKT_T1_EENS5_IS6_S8_EENS5_IT4_S8_EES8_T0_NS_15PhiloxCudaStateE)
        .other          _ZN2at6native43_GLOBAL__N__7cc8d1ed_10_Dropout_cu_0e96ed3824fused_dropout_kernel_vecIffjLi1ELi16EbEEvNS_4cuda6detail10TensorInfoIKT_T1_EENS5_IS6_S8_EENS5_IT4_S8_EES8_T0_NS_15PhiloxCudaStateE,@"STO_CUDA_ENTRY STV_DEFAULT"
_ZN2at6native43_GLOBAL__N__7cc8d1ed_10_Dropout_cu_0e96ed3824fused_dropout_kernel_vecIffjLi1ELi16EbEEvNS_4cuda6detail10TensorInfoIKT_T1_EENS5_IS6_S8_EENS5_IT4_S8_EES8_T0_NS_15PhiloxCudaStateE:
        /* <DEDUP_REMOVED lines=98> */
[----:B------:R-:W-:Y:S01]  /*0620*/  IMAD.U32 R31, RZ, RZ, UR6 ;  /* 0x00000006ff1f7e24 */ /* 0x000fe2000f8e00ff */
        /* <DEDUP_REMOVED lines=15> */
[----:B------:R-:W-:Y:S05]  /*0720*/  CALL.REL.NOINC `($__internal_128_$__cuda_sm20_dblrcp_rn_slowpath_v3) ;  /* 0x0000001c004c7944 */ /* 0x000fea0003c00000 */
.L_x_7250:
[----:B------:R-:W0:Y:S01]  /*0730*/  F2F.F32.F64 R2, R6 ;  /* 0x0000000600027310 */ /* 0x000e220000301000 */
[----:B------:R-:W-:Y:S01]  /*0740*/  UMOV UR6, 0xf0000000 ;  /* 0xf000000000067882 */ /* 0x000fe20000000000 */
[----:B------:R-:W-:Y:S01]  /*0750*/  UMOV UR7, 0x380fffff ;  /* 0x380fffff00077882 */ /* 0x000fe20000000000 */
[----:B------:R-:W1:Y:S01]  /*0760*/  LDC.64 R24, c[0x0][0x380] ;  /* 0x0000e000ff187b82 */ /* 0x000e620000000a00 */
[----:B------:R-:W-:Y:S01]  /*0770*/  DSETP.GEU.AND P0, PT, |R6|, UR6, PT ;  /* 0x0000000606007e2a */ /* 0x000fe2000bf0e200 */
[----:B------:R-:W-:Y:S01]  /*0780*/  IMAD R0, R0, -0x326172a9, RZ ;  /* 0xcd9e8d5700007824 */ /* 0x000fe200078e02ff */
[----:B------:R-:W-:Y:S01]  /*0790*/  LOP3.LUT R41, R41, UR5, RZ, 0x3c, !PT ;  /* 0x0000000529297c12 */ /* 0x000fe2000f8e3cff */
[----:B------:R-:W2:Y:S01]  /*07a0*/  LDCU UR28, c[0x0][0x60c] ;  /* 0x0000c180ff1c77ac */ /* 0x000ea20008000800 */
[----:B------:R-:W-:Y:S01]  /*07b0*/  MOV R32, RZ ;  /* 0x000000ff00207202 */ /* 0x000fe20000000f00 */
[----:B------:R-:W3:Y:S01]  /*07c0*/  LDCU UR29, c[0x0][0x608] ;  /* 0x0000c100ff1d77ac */ /* 0x000ee20008000800 */
[----:B0-----:R-:W-:Y:S01]  /*07d0*/  R2UR UR4, R2 ;  /* 0x00000000020472ca */ /* 0x001fe200000e0000 */
[----:B------:R-:W0:Y:S01]  /*07e0*/  LDCU.64 UR6, c[0x0][0x530] ;  /* 0x0000a600ff0677ac */ /* 0x000e220008000a00 */
[----:B------:R-:W4:Y:S11]  /*07f0*/  LDC.64 R2, c[0x0][0x458] ;  /* 0x00011600ff027b82 */ /* 0x000f360000000a00 */
[----:B------:R-:W-:-:S04]  /*0800*/  IMAD.U32 R4, RZ, RZ, UR4 ;  /* 0x00000004ff047e24 */ /* 0x000fc8000f8e00ff */
[----:B------:R-:W-:-:S05]  /*0810*/  @!P0 FMUL R4, R4, 1.175494350822287508e-38 ;  /* 0x0080000004048820 */ /* 0x000fca0000400000 */
[----:B0-23--:R-:W-:-:S15]  /*0820*/  @!P0 R2UR UR4, R4 ;  /* 0x00000000040482ca */ /* 0x00dfde00000e0000 */
.L_x_7267:
[----:B0-----:R-:W-:Y:S01]  /*0830*/  VIADD R7, R30, 0x1 ;  /* 0x000000011e077836 */ /* 0x001fe20000000000 */
        /* <DEDUP_REMOVED lines=12> */
.L_x_7252:
[----:B------:R-:W-:Y:S05]  /*0900*/  BSYNC.RECONVERGENT B0 ;  /* 0x0000000000007941 */ /* 0x000fea0003800200 */
.L_x_7251:
[----:B------:R-:W-:Y:S01]  /*0910*/  IMAD.WIDE.U32 R4, R28, -0x326172a9, RZ ;  /* 0xcd9e8d571c047825 */ /* 0x000fe200078e00ff */
[----:B------:R-:W-:Y:S02]  /*0920*/  MOV R9, 0xd2511f53 ;  /* 0xd2511f5300097802 */ /* 0x000fe40000000f00 */
[----:B------:R-:W-:Y:S01]  /*0930*/  LOP3.LUT R7, R32, UR11, R7, 0x96, !PT ;  /* 0x0000000b20077c12 */ /* 0x000fe2000f8e9607 */
[----:B------:R-:W-:Y:S01]  /*0940*/  IMAD.U32 R43, RZ, RZ, UR10 ;  /* 0x0000000aff2b7e24 */ /* 0x000fe2000f8e00ff */
[----:B------:R-:W-:Y:S01]  /*0950*/  LOP3.LUT R8, R31, UR10, R5, 0x96, !PT ;  /* 0x0000000a1f087c12 */ /* 0x000fe2000f8e9605 */
[----:B------:R-:W-:Y:S02]  /*0960*/  IMAD R6, R30, R9, -0x2daee0ad ;  /* 0xd2511f531e067424 */ /* 0x000fe400078e0209 */
        /* <DEDUP_REMOVED lines=55> */
.L_x_7253:
        /* <DEDUP_REMOVED lines=10> */
.L_x_7254:
        /* <DEDUP_REMOVED lines=13> */
.L_x_7256:
[----:B------:R-:W-:Y:S05]  /*0e50*/  BSYNC.RECONVERGENT B0 ;  /* 0x0000000000007941 */ /* 0x000fea0003800200 */
.L_x_7255:
[----:B------:R-:W-:Y:S01]  /*0e60*/  IMAD.WIDE.U32 R16, R28, -0x326172a9, RZ ;  /* 0xcd9e8d571c107825 */ /* 0x000fe200078e00ff */
[----:B------:R-:W-:Y:S02]  /*0e70*/  LOP3.LUT R7, R32, UR11, R7, 0x96, !PT ;  /* 0x0000000b20077c12 */ /* 0x000fe4000f8e9607 */
[----:B------:R-:W-:Y:S01]  /*0e80*/  I2FP.F32.U32 R33, R11 ;  /* 0x0000000b00217245 */ /* 0x000fe20000201000 */
[----:B------:R-:W-:Y:S01]  /*0e90*/  IMAD R9, R9, -0x2daee0ad, RZ ;  /* 0xd2511f5309097824 */ /* 0x000fe200078e02ff */
        /* <DEDUP_REMOVED lines=38> */
[----:B------:R-:W-:-:S03]  /*1100*/  LOP3.LUT R12, R13, R20, R15, 0x96, !PT ;  /* 0x000000140d0c7212 */ /* 0x000fc600078e960f */
[----:B------:R-:W-:Y:S01]  /*1110*/  IMAD.MOV.U32 R20, RZ, RZ, 0x2f800000 ;  /* 0x2f800000ff147424 */ /* 0x000fe200078e00ff */
[----:B------:R-:W-:Y:S02]  /*1120*/  LOP3.LUT R15, R19, R16, R17, 0x96, !PT ;  /* 0x00000010130f7212 */ /* 0x000fe400078e9611 */
[----:B------:R-:W-:Y:S01]  /*1130*/  I2FP.F32.U32 R17, R0 ;  /* 0x0000000000117245 */ /* 0x000fe20000201000 */
[-C--:B------:R-:W-:Y:S01]  /*1140*/  FFMA.FTZ R21, R21, R20.reuse, 1.1641532182693481445e-10 ;  /* 0x2f00000015157423 */ /* 0x080fe20000010014 */
[-C--:B------:R-:W-:Y:S01]  /*1150*/  FFMA.FTZ R23, R23, R20.reuse, 1.1641532182693481445e-10 ;  /* 0x2f00000017177423 */ /* 0x080fe20000010014 */
        /* <DEDUP_REMOVED lines=11> */
.L_x_7257:
        /* <DEDUP_REMOVED lines=10> */
.L_x_7258:
        /* <DEDUP_REMOVED lines=13> */
.L_x_7260:
[----:B------:R-:W-:Y:S05]  /*1380*/  BSYNC.RECONVERGENT B0 ;  /* 0x0000000000007941 */ /* 0x000fea0003800200 */
.L_x_7259:
        /* <DEDUP_REMOVED lines=9> */
[----:B------:R-:W-:-:S03]  /*1420*/  LOP3.LUT R26, R26, UR9, R11, 0x96, !PT ;  /* 0x000000091a1a7c12 */ /* 0x000fc6000f8e960b */
[----:B------:R-:W-:Y:S01]  /*1430*/  FFMA.FTZ R40, R5, R20, 1.1641532182693481445e-10 ;  /* 0x2f00000005287423 */ /* 0x000fe20000010014 */
[----:B------:R-:W-:Y:S02]  /*1440*/  VIADD R9, R6, 0xa4a23ea6 ;  /* 0xa4a23ea606097836 */ /* 0x000fe40000000000 */
[----:B------:R-:W-:-:S03]  /*1450*/  IMAD.WIDE.U32 R26, R26, -0x2daee0ad, RZ ;  /* 0xd2511f531a1a7825 */ /* 0x000fc600078e00ff */
[----:B------:R-:W-:Y:S02]  /*1460*/  LOP3.LUT R9, R9, UR16, R17, 0x96, !PT ;  /* 0x0000001009097c12 */ /* 0x000fe4000f8e9611 */
[----:B------:R-:W-:-:S03]  /*1470*/  LOP3.LUT R11, R16, UR17, R27, 0x96, !PT ;  /* 0x00000011100b7c12 */ /* 0x000fc6000f8e961b */
        /* <DEDUP_REMOVED lines=31> */
[----:B------:R-:W-:Y:S02]  /*1670*/  I2FP.F32.U32 R37, R4 ;  /* 0x0000000400257245 */ /* 0x000fe40000201000 */
        /* <DEDUP_REMOVED lines=11> */
.L_x_7261:
        /* <DEDUP_REMOVED lines=10> */
.L_x_7262:
        /* <DEDUP_REMOVED lines=13> */
.L_x_7264:
[----:B------:R-:W-:Y:S05]  /*18a0*/  BSYNC.RECONVERGENT B0 ;  /* 0x0000000000007941 */ /* 0x000fea0003800200 */
.L_x_7263:
        /* <DEDUP_REMOVED lines=46> */
[----:B------:R-:W-:Y:S02]  /*1b90*/  I2FP.F32.U32 R7, R16 ;  /* 0x0000001000077245 */ /* 0x000fe40000201000 */
        /* <DEDUP_REMOVED lines=12> */
.L_x_7265:
        /* <DEDUP_REMOVED lines=10> */
.L_x_7266:
[----:B-1----:R-:W-:-:S05]  /*1d00*/  IMAD.WIDE.U32 R42, R29, 0x4, R24 ;  /* 0x000000041d2a7825 */ /* 0x002fca00078e0018 */
[----:B------:R-:W2:Y:S04]  /*1d10*/  LDG.E.ENL2.256 R8, R4, desc[UR12][R42.64] ;  /* 0xfe00000c2a04797e */ /* 0x000ea80008121908 */
[----:B------:R0:W3:Y:S01]  /*1d20*/  LDG.E.ENL2.256 R16, R12, desc[UR12][R42.64+0x20] ;  /* 0xfe00010c2a0c797e */ /* 0x0000e20008121910 */
[----:B------:R-:W-:Y:S01]  /*1d30*/  I2FP.F32.U32 R51, R36 ;  /* 0x0000002400337245 */ /* 0x000fe20000201000 */
[----:B------:R-:W-:Y:S05]  /*1d40*/  WARPSYNC.ALL ;  /* 0x0000000000007948 */ /* 0x000fea0003800000 */
[----:B------:R-:W-:Y:S01]  /*1d50*/  FSETP.GEU.FTZ.AND P3, PT, R44, UR28, PT ;  /* 0x0000001c2c007c0b */ /* 0x000fe2000bf7e000 */
[----:B------:R-:W1:Y:S01]  /*1d60*/  LDCU UR5, c[0x0][0x360] ;  /* 0x00006c00ff0577ac */ /* 0x000e620008000800 */
[----:B------:R-:W-:-:S02]  /*1d70*/  I2FP.F32.U32 R35, R35 ;  /* 0x0000002300237245 */ /* 0x000fc40000201000 */
[----:B------:R-:W-:Y:S01]  /*1d80*/  I2FP.F32.U32 R53, R48 ;  /* 0x0000003000357245 */ /* 0x000fe20000201000 */
[-C--:B------:R-:W-:Y:S01]  /*1d90*/  FFMA.FTZ R48, R51, R20.reuse, 1.1641532182693481445e-10 ;  /* 0x2f00000033307423 */ /* 0x080fe20000010014 */
[----:B------:R-:W-:Y:S01]  /*1da0*/  FSETP.GEU.FTZ.AND P0, PT, R47, UR28, PT ;  /* 0x0000001c2f007c0b */ /* 0x000fe2000bf1e000 */
[-C--:B0-----:R-:W-:Y:S01]  /*1db0*/  FFMA.FTZ R42, R35, R20.reuse, 1.1641532182693481445e-10 ;  /* 0x2f000000232a7423 */ /* 0x081fe20000010014 */
[----:B------:R-:W-:Y:S01]  /*1dc0*/  FSETP.GEU.FTZ.AND P1, PT, R46, UR28, PT ;  /* 0x0000001c2e007c0b */ /* 0x000fe2000bf3e000 */
[----:B------:R-:W-:Y:S01]  /*1dd0*/  FFMA.FTZ R53, R53, R20, 1.1641532182693481445e-10 ;  /* 0x2f00000035357423 */ /* 0x000fe20000010014 */
[----:B------:R-:W-:Y:S02]  /*1de0*/  FSETP.GEU.FTZ.AND P2, PT, R45, UR28, PT ;  /* 0x0000001c2d007c0b */ /* 0x000fe4000bf5e000 */
[----:B------:R-:W-:Y:S02]  /*1df0*/  FSETP.GEU.FTZ.AND P6, PT, R40, UR28, PT ;  /* 0x0000001c28007c0b */ /* 0x000fe4000bfde000 */
[----:B------:R-:W-:-:S02]  /*1e00*/  I2FP.F32.U32 R49, R34 ;  /* 0x0000002200317245 */ /* 0x000fc40000201000 */
[----:B------:R-:W-:Y:S02]  /*1e10*/  SEL R51, RZ, 0x1, P3 ;  /* 0x00000001ff337807 */ /* 0x000fe40001800000 */
[----:B------:R-:W-:Y:S01]  /*1e20*/  SEL R34, RZ, 0x1, P2 ;  /* 0x00000001ff227807 */ /* 0x000fe20001000000 */
[----:B------:R-:W-:Y:S01]  /*1e30*/  FFMA.FTZ R50, R49, R20, 1.1641532182693481445e-10 ;  /* 0x2f00000031327423 */ /* 0x000fe20000010014 */
[----:B------:R-:W-:Y:S02]  /*1e40*/  SEL R52, RZ, 0x1, P1 ;  /* 0x00000001ff347807 */ /* 0x000fe40000800000 */
[----:B------:R-:W-:Y:S02]  /*1e50*/  SEL R43, RZ, 0x1, P0 ;  /* 0x00000001ff2b7807 */ /* 0x000fe40000000000 */
[----:B------:R-:W-:Y:S02]  /*1e60*/  FSETP.GEU.FTZ.AND P3, PT, R37, UR28, PT ;  /* 0x0000001c25007c0b */ /* 0x000fe4000bf7e000 */
[----:B------:R-:W-:-:S02]  /*1e70*/  FSETP.GEU.FTZ.AND P5, PT, R38, UR28, PT ;  /* 0x0000001c26007c0b */ /* 0x000fc4000bfbe000 */
[----:B------:R-:W-:Y:S02]  /*1e80*/  SEL R36, RZ, 0x1, P6 ;  /* 0x00000001ff247807 */ /* 0x000fe40003000000 */
[----:B------:R-:W-:Y:S02]  /*1e90*/  FSETP.GEU.FTZ.AND P2, PT, R23, UR28, PT ;  /* 0x0000001c17007c0b */ /* 0x000fe4000bf5e000 */
[----:B------:R-:W-:Y:S02]  /*1ea0*/  FSETP.GEU.FTZ.AND P4, PT, R39, UR28, PT ;  /* 0x0000001c27007c0b */ /* 0x000fe4000bf9e000 */
[----:B------:R-:W-:Y:S02]  /*1eb0*/  FSETP.GEU.FTZ.AND P6, PT, R33, UR28, PT ;  /* 0x0000001c21007c0b */ /* 0x000fe4000bfde000 */
[----:B------:R-:W-:Y:S02]  /*1ec0*/  FSETP.GEU.FTZ.AND P0, PT, R21, UR28, PT ;  /* 0x0000001c15007c0b */ /* 0x000fe4000bf1e000 */
[----:B------:R-:W-:-:S02]  /*1ed0*/  FSETP.GEU.FTZ.AND P1, PT, R22, UR28, PT ;  /* 0x0000001c16007c0b */ /* 0x000fc4000bf3e000 */
[----:B------:R-:W-:Y:S02]  /*1ee0*/  PRMT R51, R34, 0x3340, R51 ;  /* 0x0000334022337816 */ /* 0x000fe40000000033 */
[----:B------:R-:W-:Y:S02]  /*1ef0*/  PRMT R52, R43, 0x3340, R52 ;  /* 0x000033402b347816 */ /* 0x000fe40000000034 */
[----:B------:R-:W-:Y:S02]  /*1f00*/  SEL R49, RZ, 0x1, P5 ;  /* 0x00000001ff317807 */ /* 0x000fe40002800000 */
[----:B------:R-:W-:Y:S02]  /*1f10*/  SEL R20, RZ, 0x1, P3 ;  /* 0x00000001ff147807 */ /* 0x000fe40001800000 */
[----:B------:R-:W-:Y:S02]  /*1f20*/  SEL R35, RZ, 0x1, P4 ;  /* 0x00000001ff237807 */ /* 0x000fe40002000000 */
[----:B------:R-:W-:-:S02]  /*1f30*/  SEL R34, RZ, 0x1, P6 ;  /* 0x00000001ff227807 */ /* 0x000fc40003000000 */
[----:B------:R-:W-:Y:S02]  /*1f40*/  SEL R43, RZ, 0x1, P2 ;  /* 0x00000001ff2b7807 */ /* 0x000fe40001000000 */
[----:B------:R-:W-:Y:S02]  /*1f50*/  SEL R54, RZ, 0x1, P1 ;  /* 0x00000001ff367807 */ /* 0x000fe40000800000 */
[----:B------:R-:W-:Y:S02]  /*1f60*/  SEL R55, RZ, 0x1, P0 ;  /* 0x00000001ff377807 */ /* 0x000fe40000000000 */
[----:B------:R-:W-:Y:S02]  /*1f70*/  FSETP.GEU.FTZ.AND P3, PT, R53, UR28, PT ;  /* 0x0000001c35007c0b */ /* 0x000fe4000bf7e000 */
[----:B------:R-:W-:Y:S02]  /*1f80*/  FSETP.GEU.FTZ.AND P2, PT, R42, UR28, PT ;  /* 0x0000001c2a007c0b */ /* 0x000fe4000bf5e000 */
[----:B------:R-:W-:-:S02]  /*1f90*/  FSETP.GEU.FTZ.AND P1, PT, R48, UR28, PT ;  /* 0x0000001c30007c0b */ /* 0x000fc4000bf3e000 */
[----:B------:R-:W-:Y:S02]  /*1fa0*/  FSETP.GEU.FTZ.AND P0, PT, R50, UR28, PT ;  /* 0x0000001c32007c0b */ /* 0x000fe4000bf1e000 */
[----:B------:R-:W-:Y:S02]  /*1fb0*/  PRMT R49, R20, 0x3340, R49 ;  /* 0x0000334014317816 */ /* 0x000fe40000000031 */
[----:B------:R-:W-:Y:S02]  /*1fc0*/  PRMT R36, R35, 0x3340, R36 ;  /* 0x0000334023247816 */ /* 0x000fe40000000024 */
[----:B------:R-:W-:Y:S02]  /*1fd0*/  PRMT R20, R43, 0x3340, R34 ;  /* 0x000033402b147816 */ /* 0x000fe40000000022 */
[----:B------:R-:W-:Y:S02]  /*1fe0*/  PRMT R43, R55, 0x3340, R54 ;  /* 0x00003340372b7816 */ /* 0x000fe40000000036 */
[----:B------:R-:W-:-:S02]  /*1ff0*/  SEL R34, RZ, 0x1, P3 ;  /* 0x00000001ff227807 */ /* 0x000fc40001800000 */
[----:B------:R-:W-:Y:S02]  /*2000*/  SEL R35, RZ, 0x1, P2 ;  /* 0x00000001ff237807 */ /* 0x000fe40001000000 */
[----:B------:R-:W-:Y:S02]  /*2010*/  SEL R54, RZ, 0x1, P1 ;  /* 0x00000001ff367807 */ /* 0x000fe40000800000 */
[----:B------:R-:W-:Y:S02]  /*2020*/  SEL R55, RZ, 0x1, P0 ;  /* 0x00000001ff377807 */ /* 0x000fe40000000000 */
[----:B------:R-:W-:Y:S02]  /*2030*/  PRMT R34, R35, 0x3340, R34 ;  /* 0x0000334023227816 */ /* 0x000fe40000000022 */
[----:B------:R-:W-:Y:S02]  /*2040*/  PRMT R35, R55, 0x3340, R54 ;  /* 0x0000334037237816 */ /* 0x000fe40000000036 */
[----:B------:R-:W-:-:S02]  /*2050*/  FSET.BF.LT.FTZ.AND R54, R33, UR28, PT ;  /* 0x0000001c21367c0a */ /* 0x000fc4000b811000 */
[----:B------:R-:W1:Y:S01]  /*2060*/  LDC R33, c[0x0][0x370] ;  /* 0x0000dc00ff217b82 */ /* 0x000e620000000800 */
        /* <DEDUP_REMOVED lines=10> */
[----:B------:R-:W-:Y:S02]  /*2110*/  FSET.BF.LT.FTZ.AND R44, R44, UR28, PT ;  /* 0x0000001c2c2c7c0a */ /* 0x000fe4000b811000 */
[----:B------:R-:W-:-:S02]  /*2120*/  FSET.BF.LT.FTZ.AND R48, R48, UR28, PT ;  /* 0x0000001c30307c0a */ /* 0x000fc4000b811000 */
[----:B------:R-:W-:Y:S01]  /*2130*/  PRMT R20, R43, 0x5410, R20 ;  /* 0x000054102b147816 */ /* 0x000fe20000000014 */
[----:B--2---:R-:W-:Y:S01]  /*2140*/  FMUL.FTZ R6, R23, R6 ;  /* 0x0000000617067220 */ /* 0x004fe20000410000 */
[----:B------:R-:W-:Y:S01]  /*2150*/  FSET.BF.LT.FTZ.AND R23, R42, UR28, PT ;  /* 0x0000001c2a177c0a */ /* 0x000fe2000b811000 */
[----:B------:R-:W-:Y:S01]  /*2160*/  FMUL.FTZ R4, R21, R4 ;  /* 0x0000000415047220 */ /* 0x000fe20000410000 */
[----:B------:R-:W-:Y:S01]  /*2170*/  FSET.BF.LT.FTZ.AND R21, R50, UR28, PT ;  /* 0x0000001c32157c0a */ /* 0x000fe2000b811000 */
[----:B------:R-:W-:Y:S01]  /*2180*/  FMUL.FTZ R9, R38, R9 ;  /* 0x0000000926097220 */ /* 0x000fe20000410000 */
[----:B------:R-:W-:Y:S01]  /*2190*/  FMUL.FTZ R10, R39, R10 ;  /* 0x0000000a270a7220 */ /* 0x000fe20000410000 */
[----:B---3--:R-:W-:Y:S01]  /*21a0*/  FMUL.FTZ R18, R23, R18 ;  /* 0x0000001217127220 */ /* 0x008fe20000410000 */
[----:B------:R-:W-:Y:S01]  /*21b0*/  PRMT R23, R35, 0x5410, R34 ;  /* 0x0000541023177816 */ /* 0x000fe20000000022 */
[----:B-1----:R-:W-:Y:S02]  /*21c0*/  IMAD R34, R33, UR5, RZ ;  /* 0x0000000521227c24 */ /* 0x002fe4000f8e02ff */
[----:B------:R-:W-:Y:S01]  /*21d0*/  FMUL.FTZ R16, R21, R16 ;  /* 0x0000001015107220 */ /* 0x000fe20000410000 */
[----:B------:R-:W-:Y:S01]  /*21e0*/  PRMT R21, R49, 0x5410, R36 ;  /* 0x0000541031157816 */ /* 0x000fe20000000024 */
[----:B------:R-:W-:Y:S01]  /*21f0*/  FMUL.FTZ R5, R22, R5 ;  /* 0x0000000516057220 */ /* 0x000fe20000410000 */
[C---:B------:R-:W-:Y:S01]  /*2200*/  IADD3 R36, P0, PT, R29.reuse, UR6, RZ ;  /* 0x000000061d247c10 */ /* 0x040fe2000ff1e0ff */
[----:B----4-:R-:W-:Y:S01]  /*2210*/  IMAD.WIDE.U32 R38, R29, 0x4, R2 ;  /* 0x000000041d267825 */ /* 0x010fe200078e0002 */
[----:B------:R-:W-:-:S03]  /*2220*/  FSET.BF.LT.FTZ.AND R22, R53, UR28, PT ;  /* 0x0000001c35167c0a */ /* 0x000fc6000b811000 */
[----:B------:R-:W-:Y:S01]  /*2230*/  FMUL.FTZ R8, R37, R8 ;  /* 0x0000000825087220 */ /* 0x000fe20000410000 */
[----:B------:R-:W-:Y:S01]  /*2240*/  LEA R29, R34, R29, 0x4 ;  /* 0x0000001d221d7211 */ /* 0x000fe200078e20ff */
[----:B------:R-:W-:Y:S02]  /*2250*/  IMAD.X R37, RZ, RZ, UR7, P0 ;  /* 0x00000007ff257e24 */ /* 0x000fe400080e06ff */
[----:B------:R-:W-:Y:S01]  /*2260*/  FMUL.FTZ R7, R54, R7 ;  /* 0x0000000736077220 */ /* 0x000fe20000410000 */
[----:B------:R-:W-:Y:S01]  /*2270*/  FMUL.FTZ R11, R40, R11 ;  /* 0x0000000b280b7220 */ /* 0x000fe20000410000 */
[----:B------:R-:W-:Y:S01]  /*2280*/  ISETP.GE.U32.AND P0, PT, R29, UR29, PT ;  /* 0x0000001d1d007c0c */ /* 0x000fe2000bf06070 */
[----:B------:R-:W-:Y:S01]  /*2290*/  FMUL.FTZ R12, R47, R12 ;  /* 0x0000000c2f0c7220 */ /* 0x000fe20000410000 */
[----:B------:R-:W-:Y:S01]  /*22a0*/  FMUL.FTZ R13, R46, R13 ;  /* 0x0000000d2e0d7220 */ /* 0x000fe20000410000 */
        /* <DEDUP_REMOVED lines=20> */
[----:B------:R-:W-:Y:S01]  /*23f0*/  PRMT R22, R52, 0x5410, R51 ;  /* 0x0000541034167816 */ /* 0x000fe20000000033 */
[----:B------:R0:W-:Y:S04]  /*2400*/  STG.E.ENL2.256 desc[UR12][R38.64], R4, R8 ;  /* 0xf80000042608797f */ /* 0x0001e8000f12180c */
[----:B------:R0:W-:Y:S04]  /*2410*/  STG.E.ENL2.256 desc[UR12][R38.64+0x20], R12, R16 ;  /* 0xf800010c2610797f */ /* 0x0001e8000f12180c */
[----:B------:R0:W-:Y:S01]  /*2420*/  STG.E.128 desc[UR12][R36.64], R20 ;  /* 0x0000001424007986 */ /* 0x0001e2000c101d0c */
[----:B------:R-:W-:Y:S06]  /*2430*/  BAR.SYNC.DEFER_BLOCKING 0x0 ;  /* 0x0000000000007b1d */ /* 0x000fec0000010000 */
[----:B------:R-:W-:Y:S05]  /*2440*/  @!P0 BRA `(.L_x_7267) ;  /* 0xffffffe000f88947 */ /* 0x000fea000383ffff */
[----:B------:R-:W-:Y:S05]  /*2450*/  EXIT ;  /* 0x000000000000794d */ /* 0x000fea0003800000 */
        .weak           $__internal_128_$__cuda_sm20_dblrcp_rn_slowpath_v3
        .type           $__internal_128_$__cuda_sm20_dblrcp_rn_slowpath_v3,@function
        .size           $__internal_128_$__cuda_sm20_dblrcp_rn_slowpath_v3,(.L_x_14280 - $__internal_128_$__cuda_sm20_dblrcp_rn_slowpath_v3)
$__internal_128_$__cuda_sm20_dblrcp_rn_slowpath_v3:
        /* <DEDUP_REMOVED lines=23> */
.L_x_7270:
        /* <DEDUP_REMOVED lines=10> */
.L_x_7268:
[----:B------:R-:W-:Y:S02]  /*2670*/  LOP3.LUT R5, R3, 0x80000, RZ, 0xfc, !PT ;  /* 0x0008000003057812 */ /* 0x000fe400078efcff */
[----:B------:R-:W-:-:S07]  /*2680*/  MOV R4, R2 ;  /* 0x0000000200047202 */ /* 0x000fce0000000f00 */
.L_x_7269:
[----:B------:R-:W-:Y:S01]  /*2690*/  MOV R2, R10 ;  /* 0x0000000a00027202 */ /* 0x000fe20000000f00 */
[----:B------:R-:W-:Y:S02]  /*26a0*/  IMAD.MOV.U32 R3, RZ, RZ, 0x0 ;  /* 0x00000000ff037424 */ /* 0x000fe400078e00ff */
[----:B------:R-:W-:Y:S02]  /*26b0*/  IMAD.MOV.U32 R6, RZ, RZ, R4 ;  /* 0x000000ffff067224 */ /* 0x000fe400078e0004 */
[----:B------:R-:W-:Y:S01]  /*26c0*/  IMAD.MOV.U32 R7, RZ, RZ, R5 ;  /* 0x000000ffff077224 */ /* 0x000fe200078e0005 */
[----:B------:R-:W-:Y:S06]  /*26d0*/  RET.REL.NODEC R2 `(_ZN2at6native43_GLOBAL__N__7cc8d1ed_10_Dropout_cu_0e96ed3824fused_dropout_kernel_vecIffjLi1ELi16EbEEvNS_4cuda6detail10TensorInfoIKT_T1_EENS5_IS6_S8_EENS5_IT4_S8_EES8_T0_NS_15PhiloxCudaStateE) ;  /* 0xffffffd802487950 */ /* 0x000fec0003c3ffff */
.L_x_7271:
        /* <DEDUP_REMOVED lines=10> */
.L_x_14280:


//--------------------- .text._ZN2at6native43_GLOBAL__N__7cc8d1ed_10_Dropout_cu_0e96ed3820fused_dropout_kernelIddjLin1ELin1EbEEvNS_4cuda6detail10TensorInfoIKT_T1_EENS5_IS6_S8_EENS5_IT4_S8_EES8_T0_NS_15PhiloxCudaStateE --------------------------
	.section	.text._ZN2at6native43_GLOBAL__N__7cc8d1ed_10_Dropout_cu_0e96ed3820fused_dropout_kernelIddjLin1ELin1EbEEvNS_4cuda6detail10TensorInfoIKT_T1_EENS5_IS6_S8_EENS5_IT4_S8_EES8_T0_NS_15PhiloxCudaStateE,"ax",@progbits
	.align	128
.text._ZN2at6native43_GLOBAL__N__7cc8d1ed_10_Dropout_cu_0e96ed3820fused_dropout_kernelIddjLin1ELin1EbEEvNS_4cuda6detail10TensorInfoIKT_T1_EENS5_IS6_S8_EENS5_IT4_S8_EES8_T0_NS_15PhiloxCudaStateE:
        .type           _ZN2at6native43_GLOBAL__N__7cc8d1ed_10_Dropout_cu_0e96ed3820fused_dropout_kernelIddjLin1ELin1EbEEvNS_4cuda6detail10TensorInfoIKT_T1_EENS5_IS6_S8_EENS5_IT4_S8_EES8_T0_NS_15PhiloxCudaStateE,@function
        .size           _ZN2at6native43_GLOBAL__N__7cc8d1ed_10_Dropout_cu_0e96ed3820fused_dropout_kernelIddjLin1ELin1EbEEvNS_4cuda6detail10TensorInfoIKT_T1_EENS5_IS6_S8_EENS5_IT4_S8_EES8_T0_NS_15PhiloxCudaStateE,(.L_x_14282 - _ZN2at6native43_GLOBAL__N__7cc8d1ed_10_Dropout_cu_0e96ed3820fused_dropout_kernelIddjLin1ELin1EbEEvNS_4cuda6detail10TensorInfoIKT_T1_EENS5_IS6_S8_EENS5_IT4_S8_EES8_T0_NS_15PhiloxCudaStateE)
        .other          _ZN2at6native43_GLOBAL__N__7cc8d1ed_10_Dropout_cu_0e96ed3820fused_dropout_kernelIddjLin1ELin1EbEEvNS_4cuda6detail10TensorInfoIKT_T1_EENS5_IS6_S8_EENS5_IT4_S8_EES8_T0_NS_15PhiloxCudaStateE,@"STO_CUDA_ENTRY STV_DEFAULT"
_ZN2at6native43_GLOBAL__N__7cc8d1ed_10_Dropout_cu_0e96ed3820fused_dropout_kernelIddjLin1ELin1EbEEvNS_4cuda6detail10TensorInfoIKT_T1_EENS5_IS6_S8_EENS5_IT4_S8_EES8_T0_NS_15PhiloxCudaStateE:
        /* <DEDUP_REMOVED lines=19> */
[----:B----4-:R-:W-:Y:S01]  /*0130*/  IMAD R40, R33, UR4, R40 ;  /* 0x0000000421287c24 */ /* 0x010fe2000f8e0228 */
[----:B-1----:R-:W-:-:S03]  /*0140*/  @P0 IADD3 R28, P1, PT, R4, R7, RZ ;  /* 0x00000007041c0210 */ /* 0x002fc60007f3e0ff */
[----:B------:R-:W-:Y:S01]  /*0150*/  IMAD.WIDE.U32 R6, R40, -0x326172a9, RZ ;  /* 0xcd9e8d5728067825 */ /* 0x000fe200078e00ff */
[----:B------:R-:W-:-:S04]  /*0160*/  @P0 IADD3.X R29, PT, PT, RZ, R5, RZ, P1, !PT ;  /* 0x00000005ff1d0210 */ /* 0x000fc80000ffe4ff */
        /* <DEDUP_REMOVED lines=14> */
[----:B------:R-:W-:Y:S01]  /*0250*/  IADD3 R11, PT, PT, R3, 0x76cf5d0a, RZ ;  /* 0x76cf5d0a030b7810 */ /* 0x000fe20007ffe0ff */
[----:B------:R-:W1:Y:S02]  /*0260*/  LDC.64 R4, c[0x0][0x610] ;  /* 0x00018400ff047b82 */ /* 0x000e640000000a00 */
[----:B------:R-:W-:Y:S01]  /*0270*/  IMAD.WIDE.U32 R6, R6, -0x2daee0ad, RZ ;  /* 0xd2511f5306067825 */ /* 0x000fe200078e00ff */
[----:B------:R-:W-:Y:S02]  /*0280*/  LOP3.LUT R9, R9, R10, R13, 0x96, !PT ;  /* 0x0000000a09097212 */ /* 0x000fe400078e960d */
[----:B------:R-:W-:Y:S02]  /*0290*/  IADD3 R13, PT, PT, R2, -0x255992d5, RZ ;  /* 0xdaa66d2b020d7810 */ /* 0x000fe40007ffe0ff */
[----:B------:R-:W-:Y:S01]  /*02a0*/  LOP3.LUT R11, R11, R8, R7, 0x96, !PT ;  /* 0x000000080b0b7212 */ /* 0x000fe200078e9607 */
[----:B------:R-:W-:Y:S01]  /*02b0*/  IMAD.WIDE.U32 R8, R9, -0x2daee0ad, RZ ;  /* 0xd2511f5309087825 */ /* 0x000fe200078e00ff */
[----:B0-----:R-:W1:Y:S03]  /*02c0*/  MUFU.RCP64H R7, R0 ;  /* 0x0000000000077308 */ /* 0x001e660000001800 */
[----:B------:R-:W-:Y:S01]  /*02d0*/  IMAD.WIDE.U32 R10, R11, -0x326172a9, RZ ;  /* 0xcd9e8d570b0a7825 */ /* 0x000fe200078e00ff */
[----:B------:R-:W-:-:S02]  /*02e0*/  LOP3.LUT R15, R15, R6, R9, 0x96, !PT ;  /* 0x000000060f0f7212 */ /* 0x000fc400078e9609 */
[----:B------:R-:W-:Y:S01]  /*02f0*/  IADD3 R9, PT, PT, R2, 0x78dde6e4, RZ ;  /* 0x78dde6e402097810 */ /* 0x000fe20007ffe0ff */
[----:B------:R-:W-:Y:S01]  /*0300*/  VIADD R6, R0, 0x300402 ;  /* 0x0030040200067836 */ /* 0x000fe20000000000 */
[----:B------:R-:W-:Y:S01]  /*0310*/  LOP3.LUT R13, R13, R12, R11, 0x96, !PT ;  /* 0x0000000c0d0d7212 */ /* 0x000fe200078e960b */
[----:B------:R-:W-:-:S03]  /*0320*/  IMAD.WIDE.U32 R14, R15, -0x326172a9, RZ ;  /* 0xcd9e8d570f0e7825 */ /* 0x000fc600078e00ff */
[----:B------:R-:W-:Y:S01]  /*0330*/  FSETP.GEU.AND P0, PT, |R6|, 5.8789094863358348022e-39, PT ;  /* 0x004004020600780b */ /* 0x000fe20003f0e200 */
[----:B------:R-:W-:Y:S01]  /*0340*/  IMAD.WIDE.U32 R12, R13, -0x2daee0ad, RZ ;  /* 0xd2511f530d0c7825 */ /* 0x000fe200078e00ff */
[----:B------:R-:W-:Y:S02]  /*0350*/  LOP3.LUT R10, R9, R10, R15, 0x96, !PT ;  /* 0x0000000a090a7212 */ /* 0x000fe400078e960f */
[C---:B------:R-:W-:Y:S01]  /*0360*/  IADD3 R15, PT, PT, R3.reuse, -0x56f99767, RZ ;  /* 0xa9066899030f7810 */ /* 0x040fe20007ffe0ff */
[----:B------:R-:W-:-:S05]  /*0370*/  VIADD R11, R3, 0xed9eba14 ;  /* 0xed9eba14030b7836 */ /* 0x000fca0000000000 */
[----:B------:R-:W-:Y:S01]  /*0380*/  LOP3.LUT R16, R11, R8, R13, 0x96, !PT ;  /* 0x000000080b107212 */ /* 0x000fe200078e960d */
[----:B------:R-:W-:Y:S01]  /*0390*/  IMAD.WIDE.U32 R10, R10, -0x2daee0ad, RZ ;  /* 0xd2511f530a0a7825 */ /* 0x000fe200078e00ff */
[----:B-1----:R-:W-:-:S03]  /*03a0*/  DFMA R8, R6, -R4, 1 ;  /* 0x3ff000000608742b */ /* 0x002fc60000000804 */
[----:B------:R-:W-:Y:S01]  /*03b0*/  IMAD.WIDE.U32 R16, R16, -0x326172a9, RZ ;  /* 0xcd9e8d5710107825 */ /* 0x000fe200078e00ff */
[----:B------:R-:W-:Y:S02]  /*03c0*/  LOP3.LUT R15, R15, R12, R11, 0x96, !PT ;  /* 0x0000000c0f0f7212 */ /* 0x000fe400078e960b */
[C---:B------:R-:W-:Y:S01]  /*03d0*/  IADD3 R11, PT, PT, R2.reuse, -0x4ab325aa, RZ ;  /* 0xb54cda56020b7810 */ /* 0x040fe20007ffe0ff */
[----:B------:R-:W-:Y:S01]  /*03e0*/  VIADD R13, R2, 0x1715609d ;  /* 0x1715609d020d7836 */ /* 0x000fe20000000000 */
[----:B------:R-:W-:-:S04]  /*03f0*/  DFMA R8, R8, R8, R8 ;  /* 0x000000080808722b */ /* 0x000fc80000000008 */
[----:B------:R-:W-:Y:S01]  /*0400*/  LOP3.LUT R13, R13, R14, R17, 0x96, !PT ;  /* 0x0000000e0d0d7212 */ /* 0x000fe200078e9611 */
[----:B------:R-:W-:-:S03]  /*0410*/  IMAD.WIDE.U32 R14, R15, -0x326172a9, RZ ;  /* 0xcd9e8d570f0e7825 */ /* 0x000fc600078e00ff */
[----:B------:R-:W-:Y:S01]  /*0420*/  DFMA R8, R6, R8, R6 ;  /* 0x000000080608722b */ /* 0x000fe20000000006 */
[----:B------:R-:W-:Y:S01]  /*0430*/  IMAD.WIDE.U32 R12, R13, -0x2daee0ad, RZ ;  /* 0xd2511f530d0c7825 */ /* 0x000fe200078e00ff */
[----:B------:R-:W-:-:S03]  /*0440*/  LOP3.LUT R11, R11, R16, R15, 0x96, !PT ;  /* 0x000000100b0b7212 */ /* 0x000fc600078e960f */
[----:B------:R-:W-:Y:S02]  /*0450*/  VIADD R17, R3, 0x646e171e ;  /* 0x646e171e03117836 */ /* 0x000fe40000000000 */
[----:B------:R-:W-:Y:S01]  /*0460*/  IMAD.WIDE.U32 R30, R11, -0x2daee0ad, RZ ;  /* 0xd2511f530b1e7825 */ /* 0x000fe200078e00ff */
[----:B------:R-:W-:Y:S02]  /*0470*/  DFMA R4, R8, -R4, 1 ;  /* 0x3ff000000804742b */ /* 0x000fe40000000804 */
[----:B------:R-:W-:Y:S01]  /*0480*/  LOP3.LUT R10, R17, R10, R13, 0x96, !PT ;  /* 0x0000000a110a7212 */ /* 0x000fe200078e960d */
[----:B------:R-:W-:Y:S01]  /*0490*/  VIADD R7, R2, 0x5384540f ;  /* 0x5384540f02077836 */ /* 0x000fe20000000000 */
[----:B------:R-:W-:-:S03]  /*04a0*/  IADD3 R13, PT, PT, R3, 0x1fd5c5a3, RZ ;  /* 0x1fd5c5a3030d7810 */ /* 0x000fc60007ffe0ff */
[----:B------:R-:W-:Y:S01]  /*04b0*/  IMAD.WIDE.U32 R10, R10, -0x326172a9, RZ ;  /* 0xcd9e8d570a0a7825 */ /* 0x000fe200078e00ff */
[----:B------:R-:W-:Y:S01]  /*04c0*/  LOP3.LUT R13, R13, R12, R31, 0x96, !PT ;  /* 0x0000000c0d0d7212 */ /* 0x000fe200078e961f */
[----:B------:R-:W-:-:S03]  /*04d0*/  DFMA R4, R8, R4, R8 ;  /* 0x000000040804722b */ /* 0x000fc60000000008 */
[----:B------:R-:W-:Y:S01]  /*04e0*/  LOP3.LUT R7, R7, R14, R11, 0x96, !PT ;  /* 0x0000000e07077212 */ /* 0x000fe200078e960b */
[----:B------:R-:W-:Y:S01]  /*04f0*/  IMAD.WIDE.U32 R34, R13, -0x326172a9, RZ ;  /* 0xcd9e8d570d227825 */ /* 0x000fe200078e00ff */
[----:B------:R-:W-:-:S03]  /*0500*/  IADD3 R11, PT, PT, R2, -0xe443238, RZ ;  /* 0xf1bbcdc8020b7810 */ /* 0x000fc60007ffe0ff */
        /* <DEDUP_REMOVED lines=13> */
[----:B------:R-:W-:Y:S05]  /*05e0*/  CALL.REL.NOINC `($__internal_129_$__cuda_sm20_dblrcp_rn_slowpath_v3) ;  /* 0x000000e4000c7944 */ /* 0x000fea0003c00000 */
[----:B------:R-:W-:Y:S01]  /*05f0*/  MOV R4, R0 ;  /* 0x0000000000047202 */ /* 0x000fe20000000f00 */
[----:B------:R-:W-:-:S07]  /*0600*/  IMAD.MOV.U32 R5, RZ, RZ, R7 ;  /* 0x000000ffff057224 */ /* 0x000fce00078e0007 */
.L_x_7272:
        /* <DEDUP_REMOVED lines=29> */
[----:B------:R-:W-:Y:S01]  /*07e0*/  LOP3.LUT R28, R28, 0x3, RZ, 0xc0, !PT ;  /* 0x000000031c1c7812 */ /* 0x000fe200078ec0ff */
[----:B------:R-:W1:Y:S01]  /*07f0*/  LDCU UR5, c[0x0][0x528] ;  /* 0x0000a500ff0577ac */ /* 0x000e620008000800 */
[----:B------:R-:W-:Y:S01]  /*0800*/  LOP3.LUT R31, R31, R0, RZ, 0x3c, !PT ;  /* 0x000000001f1f7212 */ /* 0x000fe200078e3cff */
[----:B------:R-:W-:Y:S01]  /*0810*/  IMAD.MOV.U32 R29, RZ, RZ, RZ ;  /* 0x000000ffff1d7224 */ /* 0x000fe200078e00ff */
[----:B------:R-:W-:Y:S01]  /*0820*/  MOV R27, R40 ;  /* 0x00000028001b7202 */ /* 0x000fe20000000f00 */
[----:B0-----:R-:W-:Y:S02]  /*0830*/  UIADD3 UR4, UPT, UPT, UR4, -0x1, URZ ;  /* 0xffffffff04047890 */ /* 0x001fe4000fffe0ff */
[----:B-1----:R-:W-:-:S02]  /*0840*/  UIADD3 UR5, UPT, UPT, UR5, -0x1, URZ ;  /* 0xffffffff05057890 */ /* 0x002fc4000fffe0ff */
[----:B------:R-:W-:Y:S02]  /*0850*/  ULOP3.LUT UR6, UR4, 0x7, URZ, 0xc0, !UPT ;  /* 0x0000000704067892 */ /* 0x000fe4000f8ec0ff */
[----:B------:R-:W-:Y:S02]  /*0860*/  ULOP3.LUT UR7, UR4, 0x3, URZ, 0xc0, !UPT ;  /* 0x0000000304077892 */ /* 0x000fe4000f8ec0ff */
[----:B------:R-:W-:Y:S02]  /*0870*/  ULOP3.LUT UR8, UR5, 0x7, URZ, 0xc0, !UPT ;  /* 0x0000000705087892 */ /* 0x000fe4000f8ec0ff */
[----:B------:R-:W-:Y:S02]  /*0880*/  ULOP3.LUT UR9, UR5, 0x3, URZ, 0xc0, !UPT ;  /* 0x0000000305097892 */ /* 0x000fe4000f8ec0ff */
[----:B------:R-:W-:Y:S02]  /*0890*/  ULOP3.LUT UR5, UR5, 0xfffffff8, URZ, 0xc0, !UPT ;  /* 0xfffffff805057892 */ /* 0x000fe4000f8ec0ff */
[----:B------:R-:W-:-:S02]  /*08a0*/  UIADD3 UR6, UPT, UPT, UR6, -0x1, URZ ;  /* 0xffffffff06067890 */ /* 0x000fc4000fffe0ff */
[----:B------:R-:W-:Y:S02]  /*08b0*/  UIADD3 UR7, UPT, UPT, UR7, -0x1, URZ ;  /* 0xffffffff07077890 */ /* 0x000fe4000fffe0ff */
[----:B------:R-:W-:Y:S02]  /*08c0*/  UIADD3 UR8, UPT, UPT, UR8, -0x1, URZ ;  /* 0xffffffff08087890 */ /* 0x000fe4000fffe0ff */
[----:B------:R-:W-:-:S12]  /*08d0*/  UIADD3 UR9, UPT, UPT, UR9, -0x1, URZ ;  /* 0xffffffff09097890 */ /* 0x000fd8000fffe0ff */
.L_x_7340:
[----:B------:R-:W-:Y:S01]  /*08e0*/  VIADD R38, R38, 0x1 ;  /* 0x0000000126267836 */ /* 0x000fe20000000000 */
[----:B------:R-:W-:Y:S03]  /*08f0*/  BSSY.RECONVERGENT B0, `(.L_x_7273) ;  /* 0x000000c000007945 */ /* 0x000fe60003800200 */
[C---:B01-3--:R-:W-:Y:S01]  /*0900*/  IMAD.WIDE.U32 R8, R38.reuse, -0x2daee0ad, RZ ;  /* 0xd2511f5326087825 */ /* 0x04bfe200078e00ff */
        /* <DEDUP_REMOVED lines=10> */
.L_x_7274:
[----:B------:R-:W-:Y:S05]  /*09b0*/  BSYNC.RECONVERGENT B0 ;  /* 0x0000000000007941 */ /* 0x000fea0003800200 */
.L_x_7273:
        /* <DEDUP_REMOVED lines=52> */
[----:B------:R-:W-:Y:S02]  /*0d00*/  IMAD R11, R35, -0x2daee0ad, RZ ;  /* 0xd2511f53230b7824 */ /* 0x000fe400078e02ff */
[----:B------:R-:W-:Y:S01]  /*0d10*/  IMAD.WIDE.U32 R12, R12, -0x326172a9, RZ ;  /* 0xcd9e8d570c0c7825 */ /* 0x000fe200078e00ff */
[----:B------:R-:W-:Y:S02]  /*0d20*/  LOP3.LUT R35, R7, R10, R9, 0x96, !PT ;  /* 0x0000000a07237212 */ /* 0x000fe400078e9609 */
[----:B------:R-:W-:Y:S01]  /*0d30*/  MOV R7, R34 ;  /* 0x0000002200077202 */ /* 0x000fe20000000f00 */
[----:B------:R-:W-:Y:S01]  /*0d40*/  IMAD.MOV.U32 R30, RZ, RZ, R12 ;  /* 0x000000ffff1e7224 */ /* 0x000fe200078e000c */
[----:B------:R-:W-:Y:S01]  /*0d50*/  LOP3.LUT R34, R23, R8, R13, 0x96, !PT ;  /* 0x0000000817227212 */ /* 0x000fe200078e960d */
[----:B------:R-:W-:Y:S01]  /*0d60*/  IMAD.HI.U32 R9, R35, -0x2daee0ad, RZ ;  /* 0xd2511f5323097827 */ /* 0x000fe200078e00ff */
[----:B------:R-:W-:-:S03]  /*0d70*/  MOV R10, R31 ;  /* 0x0000001f000a7202 */ /* 0x000fc60000000f00 */
        /* <DEDUP_REMOVED lines=12> */
.L_x_7275:
        /* <DEDUP_REMOVED lines=9> */
.L_x_7276:
[----:B------:R-:W0:Y:S01]  /*0ed0*/  LDC R26, c[0x0][0x450] ;  /* 0x00011400ff1a7b82 */ /* 0x000e220000000800 */
[----:B------:R-:W-:Y:S01]  /*0ee0*/  I2FP.F32.U32 R0, R0 ;  /* 0x0000000000007245 */ /* 0x000fe20000201000 */
[----:B------:R-:W-:Y:S01]  /*0ef0*/  IMAD.MOV.U32 R12, RZ, RZ, 0x2f800000 ;  /* 0x2f800000ff0c7424 */ /* 0x000fe200078e00ff */
[----:B------:R-:W-:Y:S01]  /*0f00*/  I2FP.F32.U32 R9, R6 ;  /* 0x0000000600097245 */ /* 0x000fe20000201000 */
[----:B------:R-:W-:Y:S01]  /*0f10*/  BSSY.RECONVERGENT B0, `(.L_x_7277) ;  /* 0x00006aa000007945 */ /* 0x000fe20003800200 */
[----:B------:R-:W-:Y:S01]  /*0f20*/  I2FP.F32.U32 R7, R7 ;  /* 0x0000000700077245 */ /* 0x000fe20000201000 */
[----:B------:R-:W-:Y:S01]  /*0f30*/  FFMA.FTZ R0, R0, R12, 1.1641532182693481445e-10 ;  /* 0x2f00000000007423 */ /* 0x000fe2000001000c */
[----:B------:R-:W-:-:S03]  /*0f40*/  I2FP.F32.U32 R10, R8 ;  /* 0x00000008000a7245 */ /* 0x000fc60000201000 */
[----:B------:R-:W-:Y:S01]  /*0f50*/  FMUL.FTZ R8, R0, 1 ;  /* 0x3f80000000087820 */ /* 0x000fe20000410000 */
[-C--:B------:R-:W-:Y:S01]  /*0f60*/  FFMA.FTZ R0, R9, R12.reuse, 1.1641532182693481445e-10 ;  /* 0x2f00000009007423 */ /* 0x080fe2000001000c */
[----:B------:R-:W-:-:S03]  /*0f70*/  FFMA.FTZ R7, R7, R12, 1.1641532182693481445e-10 ;  /* 0x2f00000007077423 */ /* 0x000fc6000001000c */
[----:B------:R-:W-:Y:S01]  /*0f80*/  FMUL.FTZ R11, R0, 1 ;  /* 0x3f800000000b7820 */ /* 0x000fe20000410000 */
[----:B------:R-:W-:Y:S01]  /*0f90*/  FFMA.FTZ R0, R10, R12, 1.1641532182693481445e-10 ;  /* 0x2f0000000a007423 */ /* 0x000fe2000001000c */
[----:B------:R-:W-:Y:S01]  /*0fa0*/  FMUL.FTZ R7, R7, 1 ;  /* 0x3f80000007077820 */ /* 0x000fe20000410000 */
[----:B------:R-:W1:Y:S02]  /*0fb0*/  F2F.F64.F32 R8, R8 ;  /* 0x0000000800087310 */ /* 0x000e640000201800 */
[----:B------:R-:W-:Y:S01]  /*0fc0*/  FMUL.FTZ R0, R0, 1 ;  /* 0x3f80000000007820 */ /* 0x000fe20000410000 */
[----:B0-----:R-:W-:-:S05]  /*0fd0*/  ISETP.GE.AND P0, PT, R26, 0x2, PT ;  /* 0x000000021a00780c */ /* 0x001fca0003f06270 */
[----:B------:R-:W0:Y:S08]  /*0fe0*/  F2F.F64.F32 R6, R7 ;  /* 0x0000000700067310 */ /* 0x000e300000201800 */
[----:B------:R-:W2:Y:S08]  /*0ff0*/  F2F.F64.F32 R10, R11 ;  /* 0x0000000b000a7310 */ /* 0x000eb00000201800 */
[----:B------:R3:W4:Y:S01]  /*1000*/  F2F.F64.F32 R12, R0 ;  /* 0x00000000000c7310 */ /* 0x0007220000201800 */
[----:B01----:R-:W-:Y:S05]  /*1010*/  @!P0 BRA `(.L_x_7278) ;  /* 0x0000006400f08947 */ /* 0x003fea0003800000 */
[----:B------:R-:W0:Y:S01]  /*1020*/  LDCU UR4, c[0x0][0x608] ;  /* 0x0000c100ff0477ac */ /* 0x000e220008000800 */
[----:B------:R-:W-:Y:S01]  /*1030*/  BSSY.RECONVERGENT B1, `(.L_x_7279) ;  /* 0x00001a0000017945 */ /* 0x000fe20003800200 */
[----:B0-----:R-:W-:-:S04]  /*1040*/  MOV R25, UR4 ;  /* 0x0000000400197c02 */ /* 0x001fc80008000f00 */
[----:B------:R-:W-:-:S13]  /*1050*/  ISETP.GE.U32.AND P0, PT, R40, R25, PT ;  /* 0x000000192800720c */ /* 0x000fda0003f06070 */
[----:B------:R-:W-:Y:S05]  /*1060*/  @P0 BRA `(.L_x_7280) ;  /* 0x0000001800700947 */ /* 0x000fea0003800000 */
[----:B------:R-:W0:Y:S01]  /*1070*/  LDCU UR4, c[0x0][0x450] ;  /* 0x00008a00ff0477ac */ /* 0x000e220008000800 */
[----:B---3--:R-:W-:Y:S02]  /*1080*/  VIADD R0, R26, 0xfffffffe ;  /* 0xfffffffe1a007836 */ /* 0x008fe40000000000 */
[----:B------:R-:W-:Y:S02]  /*1090*/  HFMA2 R47, -RZ, RZ, 0, 0 ;  /* 0x00000000ff2f7431 */ /* 0x000fe400000001ff */
[----:B------:R-:W-:Y:S01]  /*10a0*/  IMAD.MOV.U32 R54, RZ, RZ, R40 ;  /* 0x000000ffff367224 */ /* 0x000fe200078e0028 */
[----:B------:R-:W-:Y:S02]  /*10b0*/  ISETP.GE.U32.AND P0, PT, R0, 0x7, PT ;  /* 0x000000070000780c */ /* 0x000fe40003f06070 */
[----:B0-----:R-:W-:-:S11]  /*10c0*/  MOV R24, UR4 ;  /* 0x0000000400187c02 */ /* 0x001fd60008000f00 */
[----:B------:R-:W-:Y:S05]  /*10d0*/  @!P0 BRA `(.L_x_7281) ;  /* 0x0000000c00488947 */ /* 0x000fea0003800000 */
[C---:B------:R-:W-:Y:S01]  /*10e0*/  VIADD R0, R26.reuse, 0xffffffff ;  /* 0xffffffff1a007836 */ /* 0x040fe20000000000 */
[----:B------:R-:W-:Y:S01]  /*10f0*/  IADD3 R24, PT, PT, R26, -0x4, RZ ;  /* 0xfffffffc1a187810 */ /* 0x000fe20007ffe0ff */
[----:B------:R-:W-:Y:S01]  /*1100*/  IMAD.MOV.U32 R47, RZ, RZ, RZ ;  /* 0x000000ffff2f7224 */ /* 0x000fe200078e00ff */
[----:B------:R-:W-:Y:S02]  /*1110*/  MOV R54, R40 ;  /* 0x0000002800367202 */ /* 0x000fe40000000f00 */
[----:B------:R-:W-:-:S05]  /*1120*/  LOP3.LUT R0, R0, 0xfffffff8, RZ, 0xc0, !PT ;  /* 0xfffffff800007812 */ /* 0x000fca00078ec0ff */
[----:B------:R-:W-:-:S07]  /*1130*/  IMAD.MOV R0, RZ, RZ, -R0 ;  /* 0x000000ffff007224 */ /* 0x000fce00078e0a00 */
.L_x_7282:
[----:B------:R-:W-:Y:S01]  /*1140*/  IADD3 R48, PT, PT, R24, 0x3, RZ ;  /* 0x0000000318307810 */ /* 0x000fe20007ffe0ff */
[----:B------:R-:W-:Y:S01]  /*1150*/  VIADD R0, R0, 0x8 ;  /* 0x0000000800007836 */ /* 0x000fe20000000000 */
[C---:B------:R-:W-:Y:S02]  /*1160*/  IADD3 R44, PT, PT, R24.reuse, 0x2, RZ ;  /* 0x00000002182c7810 */ /* 0x040fe40007ffe0ff */
[----:B------:R-:W-:Y:S01]  /*1170*/  IADD3 R39, PT, PT, R24, 0x1, RZ ;  /* 0x0000000118277810 */ /* 0x000fe20007ffe0ff */
[----:B------:R-:W-:Y:S01]  /*1180*/  IMAD.SHL.U32 R48, R48, 0x4, RZ ;  /* 0x0000000430307824 */ /* 0x000fe200078e00ff */
[----:B------:R-:W-:Y:S01]  /*1190*/  SHF.L.U32 R41, R24, 0x2, RZ ;  /* 0x0000000218297819 */ /* 0x000fe200000006ff */
[----:B------:R-:W-:Y:S02]  /*11a0*/  IMAD.SHL.U32 R44, R44, 0x4, RZ ;  /* 0x000000042c2c7824 */ /* 0x000fe400078e00ff */
[----:B------:R-:W0:Y:S01]  /*11b0*/  LDC R51, c[0x0][R48+0x388] ;  /* 0x0000e20030337b82 */ /* 0x000e220000000800 */
[----:B------:R-:W-:-:S07]  /*11c0*/  IMAD.SHL.U32 R39, R39, 0x4, RZ ;  /* 0x0000000427277824 */ /* 0x000fce00078e00ff */
[----:B------:R-:W1:Y:S08]  /*11d0*/  LDC R49, c[0x0][R44+0x388] ;  /* 0x0000e2002c317b82 */ /* 0x000e700000000800 */
[----:B------:R-:W3:Y:S01]  /*11e0*/  LDC R45, c[0x0][R39+0x388] ;  /* 0x0000e200272d7b82 */ /* 0x000ee20000000800 */
[----:B0-----:R-:W0:Y:S07]  /*11f0*/  I2F.U32.RP R23, R51 ;  /* 0x0000003300177306 */ /* 0x001e2e0000209000 */
[----:B------:R5:W2:Y:S01]  /*1200*/  LDC R42, c[0x0][R41+0x388] ;  /* 0x0000e200292a7b82 */ /* 0x000aa20000000800 */
[----:B------:R-:W-:-:S02]  /*1210*/  IADD3 R43, PT, PT, RZ, -R51, RZ ;  /* 0x80000033ff2b7210 */ /* 0x000fc40007ffe0ff */
[----:B------:R-:W-:Y:S01]  /*1220*/  ISETP.NE.U32.AND P2, PT, R51, RZ, PT ;  /* 0x000000ff3300720c */ /* 0x000fe20003f45070 */
[----:B-1----:R-:W1:Y:S01]  /*1230*/  I2F.U32.RP R46, R49 ;  /* 0x00000031002e7306 */ /* 0x002e620000209000 */
[----:B------:R-:W-:-:S03]  /*1240*/  IADD3 R55, PT, PT, RZ, -R49, RZ ;  /* 0x80000031ff377210 */ /* 0x000fc60007ffe0ff */
[----:B------:R-:W4:Y:S04]  /*1250*/  LDC R48, c[0x0][R48+0x3ec] ;  /* 0x0000fb0030307b82 */ /* 0x000f280000000800 */
[----:B0-----:R-:W0:Y:S01]  /*1260*/  MUFU.RCP R23, R23 ;  /* 0x0000001700177308 */ /* 0x001e220000001000 */
[----:B---3--:R-:W-:-:S03]  /*1270*/  IMAD.MOV R57, RZ, RZ, -R45 ;  /* 0x000000ffff397224 */ /* 0x008fc600078e0a2d */
[----:B------:R-:W3:Y:S04]  /*1280*/  LDC R44, c[0x0][R44+0x3ec] ;  /* 0x0000fb002c2c7b82 */ /* 0x000ee80000000800 */
[----:B-1----:R-:W-:Y:S04]  /*1290*/  MUFU.RCP R46, R46 ;  /* 0x0000002e002e7308 */ /* 0x002fe80000001000 */
[----:B------:R-:W1:Y:S04]  /*12a0*/  LDC R39, c[0x0][R39+0x3ec] ;  /* 0x0000fb0027277b82 */ /* 0x000e680000000800 */
[----:B------:R-:W-:Y:S01]  /*12b0*/  I2F.U32.RP R53, R45 ;  /* 0x0000002d00357306 */ /* 0x000fe20000209000 */
[----:B0-----:R-:W-:-:S03]  /*12c0*/  VIADD R20, R23, 0xffffffe ;  /* 0x0ffffffe17147836 */ /* 0x001fc60000000000 */
[----:B-----5:R-:W0:Y:S04]  /*12d0*/  LDC R41, c[0x0][R41+0x3ec] ;  /* 0x0000fb0029297b82 */ /* 0x020e280000000800 */
[----:B------:R5:W5:Y:S08]  /*12e0*/  F2I.FTZ.U32.TRUNC.NTZ R21, R20 ;  /* 0x0000001400157305 */ /* 0x000b70000021f000 */
[----:B--2---:R-:W2:Y:S01]  /*12f0*/  I2F.U32.RP R22, R42 ;  /* 0x0000002a00167306 */ /* 0x004ea20000209000 */
[----:B-----5:R-:W-:-:S02]  /*1300*/  HFMA2 R20, -RZ, RZ, 0, 0 ;  /* 0x00000000ff147431 */ /* 0x020fc400000001ff */
[----:B------:R-:W-:-:S05]  /*1310*/  IMAD R23, R43, R21, RZ ;  /* 0x000000152b177224 */ /* 0x000fca00078e02ff */
[----:B------:R-:W5:Y:S01]  /*1320*/  MUFU.RCP R53, R53 ;  /* 0x0000003500357308 */ /* 0x000f620000001000 */
[----:B------:R-:W-:Y:S02]  /*1330*/  VIADD R43, R24, 0xffffffff ;  /* 0xffffffff182b7836 */ /* 0x000fe40000000000 */
[----:B------:R-:W-:Y:S01]  /*1340*/  IMAD.HI.U32 R21, R21, R23, R20 ;  /* 0x0000001715157227 */ /* 0x000fe200078e0014 */
[----:B------:R-:W-:-:S03]  /*1350*/  IADD3 R23, PT, PT, R46, 0xffffffe, RZ ;  /* 0x0ffffffe2e177810 */ /* 0x000fc60007ffe0ff */
[----:B------:R-:W-:Y:S01]  /*1360*/  IMAD.SHL.U32 R43, R43, 0x4, RZ ;  /* 0x000000042b2b7824 */ /* 0x000fe200078e00ff */
[----:B--2---:R2:W4:Y:S01]  /*1370*/  MUFU.RCP R20, R22 ;  /* 0x0000001600147308 */ /* 0x0045220000001000 */
[----:B------:R-:W-:Y:S02]  /*1380*/  IMAD.HI.U32 R50, R21, R54, RZ ;  /* 0x0000003615327227 */ /* 0x000fe400078e00ff */
[----:B------:R3:W1:Y:S02]  /*1390*/  LDC R46, c[0x0][R43+0x388] ;  /* 0x0000e2002b2e7b82 */ /* 0x0006640000000800 */
[----:B------:R-:W-:-:S03]  /*13a0*/  IMAD.MOV R52, RZ, RZ, -R50 ;  /* 0x000000ffff347224 */ /* 0x000fc600078e0a32 */
[----:B------:R-:W0:Y:S01]  /*13b0*/  F2I.FTZ.U32.TRUNC.NTZ R23, R23 ;  /* 0x0000001700177305 */ /* 0x000e22000021f000 */
[----:B------:R-:W-:Y:S02]  /*13c0*/  IMAD R52, R51, R52, R54 ;  /* 0x0000003433347224 */ /* 0x000fe400078e0236 */
[----:B--2---:R-:W-:Y:S02]  /*13d0*/  HFMA2 R22, -RZ, RZ, 0, 0 ;  /* 0x00000000ff167431 */ /* 0x004fe400000001ff */
[----:B-----5:R-:W-:Y:S01]  /*13e0*/  VIADD R53, R53, 0xffffffe ;  /* 0x0ffffffe35357836 */ /* 0x020fe20000000000 */
[----:B---3--:R-:W2:Y:S01]  /*13f0*/  LDC R43, c[0x0][R43+0x3ec] ;  /* 0x0000fb002b2b7b82 */ /* 0x008ea20000000800 */
[----:B------:R-:W-:Y:S02]  /*1400*/  ISETP.GE.U32.AND P0, PT, R52, R51, PT ;  /* 0x000000333400720c */ /* 0x000fe40003f06070 */
[----:B------:R-:W3:Y:S01]  /*1410*/  F2I.FTZ.U32.TRUNC.NTZ R21, R53 ;  /* 0x0000003500157305 */ /* 0x000ee2000021f000 */
[----:B----4-:R-:W-:-:S02]  /*1420*/  VIADD R20, R20, 0xffffffe ;  /* 0x0ffffffe14147836 */ /* 0x010fc40000000000 */
[----:B0-----:R-:W-:-:S08]  /*1430*/  IMAD R55, R55, R23, RZ ;  /* 0x0000001737377224 */ /* 0x001fd000078e02ff */
[----:B------:R-:W-:Y:S01]  /*1440*/  @P0 IADD3 R52, PT, PT, -R51, R52, RZ ;  /* 0x0000003433340210 */ /* 0x000fe20007ffe1ff */
[----:B-1----:R-:W0:Y:S01]  /*1450*/  I2F.U32.RP R56, R46 ;  /* 0x0000002e00387306 */ /* 0x002e220000209000 */
[----:B------:R-:W-:Y:S01]  /*1460*/  @P0 IADD3 R50, PT, PT, R50, 0x1, RZ ;  /* 0x0000000132320810 */ /* 0x000fe20007ffe0ff */
[----:B------:R-:W-:Y:S01]  /*1470*/  IMAD.HI.U32 R55, R23, R55, R22 ;  /* 0x0000003717377227 */ /* 0x000fe200078e0016 */
[----:B------:R-:W-:-:S03]  /*1480*/  ISETP.GE.U32.AND P1, PT, R52, R51, PT ;  /* 0x000000333400720c */ /* 0x000fc60003f26070 */
[----:B---3--:R-:W-:Y:S02]  /*1490*/  IMAD R53, R57, R21, RZ ;  /* 0x0000001539357224 */ /* 0x008fe400078e02ff */
[----:B------:R1:W-:Y:S08]  /*14a0*/  F2I.FTZ.U32.TRUNC.NTZ R23, R20 ;  /* 0x0000001400177305 */ /* 0x0003f0000021f000 */
[----:B------:R-:W-:Y:S01]  /*14b0*/  @P1 VIADD R50, R50, 0x1 ;  /* 0x0000000132321836 */ /* 0x000fe20000000000 */
[----:B------:R-:W-:Y:S01]  /*14c0*/  @!P2 LOP3.LUT R50, RZ, R51, RZ, 0x33, !PT ;  /* 0x00000033ff32a212 */ /* 0x000fe200078e33ff */
[----:B0-----:R-:W0:Y:S01]  /*14d0*/  MUFU.RCP R56, R56 ;  /* 0x0000003800387308 */ /* 0x001e220000001000 */
[----:B-1----:R-:W-:-:S02]  /*14e0*/  MOV R20, RZ ;  /* 0x000000ff00147202 */ /* 0x002fc40000000f00 */
[----:B------:R-:W-:Y:S01]  /*14f0*/  ISETP.NE.U32.AND P2, PT, R49, RZ, PT ;  /* 0x000000ff3100720c */ /* 0x000fe20003f45070 */
[----:B------:R-:W-:Y:S01]  /*1500*/  IMAD.HI.U32 R52, R55, R50, RZ ;  /* 0x0000003237347227 */ /* 0x000fe200078e00ff */
[----:B------:R-:W-:-:S03]  /*1510*/  IADD3 R55, PT, PT, RZ, -R46, RZ ;  /* 0x8000002eff377210 */ /* 0x000fc60007ffe0ff */
[----:B------:R-:W-:-:S04]  /*1520*/  IMAD.HI.U32 R53, R21, R53, R20 ;  /* 0x0000003515357227 */ /* 0x000fc800078e0014 */
[----:B------:R-:W-:Y:S02]  /*1530*/  IMAD.MOV R60, RZ, RZ, -R52 ;  /* 0x000000ffff3c7224 */ /* 0x000fe400078e0a34 */
[----:B------:R-:W-:Y:S02]  /*1540*/  IMAD.MOV R21, RZ, RZ, -R42 ;  /* 0x000000ffff157224 */ /* 0x000fe400078e0a2a */
[----:B------:R-:W-:Y:S01]  /*1550*/  IMAD R60, R49, R60, R50 ;  /* 0x0000003c313c7224 */ /* 0x000fe200078e0232 */
[----:B0-----:R-:W-:Y:S01]  /*1560*/  IADD3 R20, PT, PT, R56, 0xffffffe, RZ ;  /* 0x0ffffffe38147810 */ /* 0x001fe20007ffe0ff */
[----:B------:R-:W-:-:S03]  /*1570*/  IMAD R21, R21, R23, RZ ;  /* 0x0000001715157224 */ /* 0x000fc600078e02ff */
[----:B------:R-:W-:Y:S01]  /*1580*/  ISETP.GE.U32.AND P0, PT, R60, R49, PT ;  /* 0x000000313c00720c */ /* 0x000fe20003f06070 */
[----:B------:R-:W-:Y:S01]  /*1590*/  IMAD.HI.U32 R58, R23, R21, R22 ;  /* 0x00000015173a7227 */ /* 0x000fe200078e0016 */
[----:B------:R-:W-:Y:S01]  /*15a0*/  IADD3 R22, PT, PT, R24, -0x2, RZ ;  /* 0xfffffffe18167810 */ /* 0x000fe20007ffe0ff */
[----:B------:R0:W1:Y:S04]  /*15b0*/  F2I.FTZ.U32.TRUNC.NTZ R21, R20 ;  /* 0x0000001400157305 */ /* 0x000068000021f000 */
[----:B------:R-:W-:-:S04]  /*15c0*/  IMAD.SHL.U32 R22, R22, 0x4, RZ ;  /* 0x0000000416167824 */ /* 0x000fc800078e00ff */
[----:B------:R3:W4:Y:S01]  /*15d0*/  LDC R23, c[0x0][R22+0x388] ;  /* 0x0000e20016177b82 */ /* 0x0007220000000800 */
[----:B0-----:R-:W-:Y:S01]  /*15e0*/  IMAD.MOV.U32 R20, RZ, RZ, RZ ;  /* 0x000000ffff147224 */ /* 0x001fe200078e00ff */
[----:B------:R-:W-:Y:S01]  /*15f0*/  @P0 IADD3 R60, PT, PT, -R49, R60, RZ ;  /* 0x0000003c313c0210 */ /* 0x000fe20007ffe1ff */
[----:B------:R-:W-:-:S03]  /*1600*/  @P0 VIADD R52, R52, 0x1 ;  /* 0x0000000134340836 */ /* 0x000fc60000000000 */
[----:B------:R-:W-:Y:S01]  /*1610*/  ISETP.GE.U32.AND P1, PT, R60, R49, PT ;  /* 0x000000313c00720c */ /* 0x000fe20003f26070 */
[----:B-1----:R-:W-:Y:S01]  /*1620*/  IMAD R55, R55, R21, RZ ;  /* 0x0000001537377224 */ /* 0x002fe200078e02ff */
[----:B---3--:R-:W0:Y:S01]  /*1630*/  LDC R22, c[0x0][R22+0x3ec] ;  /* 0x0000fb0016167b82 */ /* 0x008e220000000800 */
[----:B------:R-:W-:Y:S02]  /*1640*/  IMAD.MOV R60, RZ, RZ, -R50 ;  /* 0x000000ffff3c7224 */ /* 0x000fe400078e0a32 */
[----:B------:R-:W-:-:S04]  /*1650*/  IMAD.HI.U32 R56, R21, R55, R20 ;  /* 0x0000003715387227 */ /* 0x000fc800078e0014 */
[----:B------:R-:W-:-:S04]  /*1660*/  IMAD R60, R51, R60, R54 ;  /* 0x0000003c333c7224 */ /* 0x000fc800078e0236 */
[----:B------:R-:W-:Y:S01]  /*1670*/  @P1 IADD3 R52, PT, PT, R52, 0x1, RZ ;  /* 0x0000000134341810 */ /* 0x000fe20007ffe0ff */
[----:B------:R-:W-:Y:S01]  /*1680*/  IMAD R47, R60, R48, R47 ;  /* 0x000000303c2f7224 */ /* 0x000fe200078e022f */
[----:B------:R-:W-:Y:S02]  /*1690*/  @!P2 LOP3.LUT R52, RZ, R49, RZ, 0x33, !PT ;  /* 0x00000031ff34a212 */ /* 0x000fe400078e33ff */
[----:B------:R-:W-:Y:S01]  /*16a0*/  ISETP.NE.U32.AND P2, PT, R45, RZ, PT ;  /* 0x000000ff2d00720c */ /* 0x000fe20003f45070 */
[----:B----4-:R-:W1:Y:S01]  /*16b0*/  I2F.U32.RP R55, R23 ;  /* 0x0000001700377306 */ /* 0x010e620000209000 */
[----:B------:R-:W-:Y:S01]  /*16c0*/  IADD3 R57, PT, PT, RZ, -R23, RZ ;  /* 0x80000017ff397210 */ /* 0x000fe20007ffe0ff */
[----:B------:R-:W-:-:S04]  /*16d0*/  IMAD.HI.U32 R51, R53, R52, RZ ;  /* 0x0000003435337227 */ /* 0x000fc800078e00ff */
[----:B------:R-:W-:-:S04]  /*16e0*/  IMAD.MOV R54, RZ, RZ, -R51 ;  /* 0x000000ffff367224 */ /* 0x000fc800078e0a33 */
[----:B------:R-:W-:Y:S01]  /*16f0*/  IMAD R54, R45, R54, R52 ;  /* 0x000000362d367224 */ /* 0x000fe200078e0234 */
[----:B-1----:R-:W1:Y:S04]  /*1700*/  MUFU.RCP R55, R55 ;  /* 0x0000003700377308 */ /* 0x002e680000001000 */
[----:B------:R-:W-:-:S13]  /*1710*/  ISETP.GE.U32.AND P0, PT, R54, R45, PT ;  /* 0x0000002d3600720c */ /* 0x000fda0003f06070 */
[----:B------:R-:W-:Y:S01]  /*1720*/  @P0 IADD3 R54, PT, PT, -R45, R54, RZ ;  /* 0x000000362d360210 */ /* 0x000fe20007ffe1ff */
[----:B------:R-:W-:Y:S01]  /*1730*/  @P0 VIADD R51, R51, 0x1 ;  /* 0x0000000133330836 */ /* 0x000fe20000000000 */
[----:B-1----:R-:W-:Y:S02]  /*1740*/  IADD3 R20, PT, PT, R55, 0xffffffe, RZ ;  /* 0x0ffffffe37147810 */ /* 0x002fe40007ffe0ff */
[----:B------:R-:W-:Y:S01]  /*1750*/  ISETP.GE.U32.AND P1, PT, R54, R45, PT ;  /* 0x0000002d3600720c */ /* 0x000fe20003f26070 */
[----:B------:R-:W-:Y:S01]  /*1760*/  VIADD R54, R24, 0xfffffffd ;  /* 0xfffffffd18367836 */ /* 0x000fe20000000000 */
[----:B------:R1:W3:Y:S03]  /*1770*/  F2I.FTZ.U32.TRUNC.NTZ R21, R20 ;  /* 0x0000001400157305 */ /* 0x0002e6000021f000 */
[----:B------:R-:W-:-:S04]  /*1780*/  IMAD.SHL.U32 R54, R54, 0x4, RZ ;  /* 0x0000000436367824 */ /* 0x000fc800078e00ff */
[----:B------:R4:W5:Y:S01]  /*1790*/  LDC R53, c[0x0][R54+0x388] ;  /* 0x0000e20036357b82 */ /* 0x0009620000000800 */
[----:B-1----:R-:W-:-:S03]  /*17a0*/  IMAD.MOV.U32 R20, RZ, RZ, RZ ;  /* 0x000000ffff147224 */ /* 0x002fc600078e00ff */
[----:B------:R-:W-:Y:S02]  /*17b0*/  @P1 IADD3 R51, PT, PT, R51, 0x1, RZ ;  /* 0x0000000133331810 */ /* 0x000fe40007ffe0ff */
[----:B------:R-:W-:Y:S01]  /*17c0*/  @!P2 LOP3.LUT R51, RZ, R45, RZ, 0x33, !PT ;  /* 0x0000002dff33a212 */ /* 0x000fe200078e33ff */
[----:B---3--:R-:W-:Y:S01]  /*17d0*/  IMAD R57, R57, R21, RZ ;  /* 0x0000001539397224 */ /* 0x008fe200078e02ff */
[----:B------:R-:W-:Y:S01]  /*17e0*/  ISETP.NE.U32.AND P2, PT, R42, RZ, PT ;  /* 0x000000ff2a00720c */ /* 0x000fe20003f45070 */
[----:B----4-:R-:W1:Y:S02]  /*17f0*/  LDC R54, c[0x0][R54+0x3ec] ;  /* 0x0000fb0036367b82 */ /* 0x010e640000000800 */
[----:B------:R-:W-:-:S04]  /*1800*/  IMAD.HI.U32 R55, R58, R51, RZ ;  /* 0x000000333a377227 */ /* 0x000fc800078e00ff */
[----:B------:R-:W-:Y:S01]  /*1810*/  IMAD.HI.U32 R57, R21, R57, R20 ;  /* 0x0000003915397227 */ /* 0x000fe200078e0014 */
[----:B------:R-:W-:-:S03]  /*1820*/  IADD3 R21, PT, PT, -R55, RZ, RZ ;  /* 0x000000ff37157210 */ /* 0x000fc60007ffe1ff */
[----:B------:R-:W-:Y:S02]  /*1830*/  IMAD.MOV R58, RZ, RZ, -R52 ;  /* 0x000000ffff3a7224 */ /* 0x000fe400078e0a34 */
[----:B------:R-:W-:Y:S02]  /*1840*/  IMAD R21, R42, R21, R51 ;  /* 0x000000152a157224 */ /* 0x000fe400078e0233 */
[----:B------:R-:W-:Y:S01]  /*1850*/  IMAD R58, R49, R58, R50 ;  /* 0x0000003a313a7224 */ /* 0x000fe200078e0232 */
[----:B-----5:R-:W3:Y:S02]  /*1860*/  I2F.U32.RP R59, R53 ;  /* 0x00000035003b7306 */ /* 0x020ee40000209000 */
[----:B------:R-:W-:Y:S01]  /*1870*/  ISETP.GE.U32.AND P0, PT, R21, R42, PT ;  /* 0x0000002a1500720c */ /* 0x000fe20003f06070 */
[----:B------:R-:W-:-:S12]  /*1880*/  IMAD R47, R58, R44, R47 ;  /* 0x0000002c3a2f7224 */ /* 0x000fd800078e022f */
[----:B------:R-:W-:Y:S01]  /*1890*/  @P0 IADD3 R21, PT, PT, -R42, R21, RZ ;  /* 0x000000152a150210 */ /* 0x000fe20007ffe1ff */
[----:B------:R-:W-:Y:S01]  /*18a0*/  @P0 VIADD R55, R55, 0x1 ;  /* 0x0000000137370836 */ /* 0x000fe20000000000 */
[----:B---3--:R-:W3:Y:S02]  /*18b0*/  MUFU.RCP R59, R59 ;  /* 0x0000003b003b7308 */ /* 0x008ee40000001000 */
[----:B------:R-:W-:-:S13]  /*18c0*/  ISETP.GE.U32.AND P1, PT, R21, R42, PT ;  /* 0x0000002a1500720c */ /* 0x000fda0003f26070 */
[----:B------:R-:W-:Y:S02]  /*18d0*/  @P1 IADD3 R55, PT, PT, R55, 0x1, RZ ;  /* 0x0000000137371810 */ /* 0x000fe40007ffe0ff */
[----:B------:R-:W-:Y:S02]  /*18e0*/  @!P2 LOP3.LUT R55, RZ, R42, RZ, 0x33, !PT ;  /* 0x0000002aff37a212 */ /* 0x000fe400078e33ff */
[----:B---3--:R-:W-:Y:S02]  /*18f0*/  IADD3 R20, PT, PT, R59, 0xffffffe, RZ ;  /* 0x0ffffffe3b147810 */ /* 0x008fe40007ffe0ff */
[----:B------:R-:W-:Y:S01]  /*1900*/  ISETP.NE.U32.AND P2, PT, R46, RZ, PT ;  /* 0x000000ff2e00720c */ /* 0x000fe20003f45070 */
[----:B------:R-:W-:Y:S01]  /*1910*/  IMAD.HI.U32 R56, R56, R55, RZ ;  /* 0x0000003738387227 */ /* 0x000fe200078e00ff */
[----:B------:R3:W4:Y:S01]  /*1920*/  F2I.FTZ.U32.TRUNC.NTZ R21, R20 ;  /* 0x0000001400157305 */ /* 0x000722000021f000 */
[----:B------:R-:W-:Y:S02]  /*1930*/  IADD3 R59, PT, PT, RZ, -R53, RZ ;  /* 0x80000035ff3b7210 */ /* 0x000fe40007ffe0ff */
[----:B------:R-:W-:-:S04]  /*1940*/  IMAD.MOV R49, RZ, RZ, -R56 ;  /* 0x000000ffff317224 */ /* 0x000fc800078e0a38 */
[----:B------:R-:W-:Y:S02]  /*1950*/  IMAD R49, R46, R49, R55 ;  /* 0x000000312e317224 */ /* 0x000fe400078e0237 */
[----:B---3--:R-:W-:-:S03]  /*1960*/  IMAD.MOV.U32 R20, RZ, RZ, RZ ;  /* 0x000000ffff147224 */ /* 0x008fc600078e00ff */
[----:B------:R-:W-:Y:S01]  /*1970*/  ISETP.GE.U32.AND P0, PT, R49, R46, PT ;  /* 0x0000002e3100720c */ /* 0x000fe20003f06070 */
[----:B----4-:R-:W-:-:S04]  /*1980*/  IMAD R59, R59, R21, RZ ;  /* 0x000000153b3b7224 */ /* 0x010fc800078e02ff */
[----:B------:R-:W-:-:S08]  /*1990*/  IMAD.HI.U32 R21, R21, R59, R20 ;  /* 0x0000003b15157227 */ /* 0x000fd000078e0014 */
[----:B------:R-:W-:Y:S01]  /*19a0*/  @P0 IADD3 R49, PT, PT, -R46, R49, RZ ;  /* 0x000000312e310210 */ /* 0x000fe20007ffe1ff */
[----:B------:R-:W-:-:S03]  /*19b0*/  @P0 VIADD R56, R56, 0x1 ;  /* 0x0000000138380836 */ /* 0x000fc60000000000 */
[----:B------:R-:W-:Y:S01]  /*19c0*/  ISETP.GE.U32.AND P1, PT, R49, R46, PT ;  /* 0x0000002e3100720c */ /* 0x000fe20003f26070 */
[C---:B------:R-:W-:Y:S02]  /*19d0*/  VIADD R49, R24.reuse, 0xfffffffc ;  /* 0xfffffffc18317836 */ /* 0x040fe40000000000 */
[----:B------:R-:W-:Y:S02]  /*19e0*/  VIADD R24, R24, 0xfffffff8 ;  /* 0xfffffff818187836 */ /* 0x000fe40000000000 */
[----:B------:R-:W-:-:S04]  /*19f0*/  IMAD.SHL.U32 R49, R49, 0x4, RZ ;  /* 0x0000000431317824 */ /* 0x000fc800078e00ff */
[----:B------:R-:W3:Y:S04]  /*1a00*/  LDC R48, c[0x0][R49+0x388] ;  /* 0x0000e20031307b82 */ /* 0x000ee80000000800 */
[----:B------:R-:W-:Y:S02]  /*1a10*/  @P1 IADD3 R56, PT, PT, R56, 0x1, RZ ;  /* 0x0000000138381810 */ /* 0x000fe40007ffe0ff */
[----:B------:R-:W-:Y:S02]  /*1a20*/  @!P2 LOP3.LUT R56, RZ, R46, RZ, 0x33, !PT ;  /* 0x0000002eff38a212 */ /* 0x000fe400078e33ff */
[----:B------:R-:W-:-:S03]  /*1a30*/  ISETP.NE.U32.AND P2, PT, R23, RZ, PT ;  /* 0x000000ff1700720c */ /* 0x000fc60003f45070 */
[----:B------:R-:W-:-:S05]  /*1a40*/  IMAD.HI.U32 R50, R57, R56, RZ ;  /* 0x0000003839327227 */ /* 0x000fca00078e00ff */
[----:B------:R-:W-:-:S05]  /*1a50*/  IADD3 R20, PT, PT, -R50, RZ, RZ ;  /* 0x000000ff32147210 */ /* 0x000fca0007ffe1ff */
[----:B------:R-:W-:Y:S01]  /*1a60*/  IMAD R20, R23, R20, R56 ;  /* 0x0000001417147224 */ /* 0x000fe200078e0238 */
[----:B---3--:R-:W3:Y:S04]  /*1a70*/  I2F.U32.RP R57, R48 ;  /* 0x0000003000397306 */ /* 0x008ee80000209000 */
[----:B------:R-:W-:-:S13]  /*1a80*/  ISETP.GE.U32.AND P0, PT, R20, R23, PT ;  /* 0x000000171400720c */ /* 0x000fda0003f06070 */
[----:B------:R-:W-:Y:S01]  /*1a90*/  @P0 IADD3 R20, PT, PT, -R23, R20, RZ ;  /* 0x0000001417140210 */ /* 0x000fe20007ffe1ff */
[----:B------:R-:W-:Y:S01]  /*1aa0*/  @P0 VIADD R50, R50, 0x1 ;  /* 0x0000000132320836 */ /* 0x000fe20000000000 */
[----:B---3--:R-:W3:Y:S02]  /*1ab0*/  MUFU.RCP R57, R57 ;  /* 0x0000003900397308 */ /* 0x008ee40000001000 */
[----:B------:R-:W-:Y:S01]  /*1ac0*/  ISETP.GE.U32.AND P1, PT, R20, R23, PT ;  /* 0x000000171400720c */ /* 0x000fe20003f26070 */
[----:B------:R-:W-:-:S04]  /*1ad0*/  IMAD.MOV R20, RZ, RZ, -R51 ;  /* 0x000000ffff147224 */ /* 0x000fc800078e0a33 */
[----:B------:R-:W-:-:S04]  /*1ae0*/  IMAD R52, R45, R20, R52 ;  /* 0x000000142d347224 */ /* 0x000fc800078e0234 */
[----:B------:R-:W-:Y:S02]  /*1af0*/  IMAD R52, R52, R39, R47 ;  /* 0x0000002734347224 */ /* 0x000fe400078e022f */
[----:B------:R-:W4:Y:S02]  /*1b00*/  LDC R47, c[0x0][R49+0x3ec] ;  /* 0x0000fb00312f7b82 */ /* 0x000f240000000800 */
[----:B------:R-:W-:Y:S02]  /*1b10*/  @P1 IADD3 R50, PT, PT, R50, 0x1, RZ ;  /* 0x0000000132321810 */ /* 0x000fe40007ffe0ff */
[----:B------:R-:W-:Y:S02]  /*1b20*/  @!P2 LOP3.LUT R50, RZ, R23, RZ, 0x33, !PT ;  /* 0x00000017ff32a212 */ /* 0x000fe400078e33ff */
[----:B---3--:R-:W-:Y:S02]  /*1b30*/  IADD3 R20, PT, PT, R57, 0xffffffe, RZ ;  /* 0x0ffffffe39147810 */ /* 0x008fe40007ffe0ff */
[----:B------:R-:W-:Y:S01]  /*1b40*/  ISETP.NE.U32.AND P2, PT, R53, RZ, PT ;  /* 0x000000ff3500720c */ /* 0x000fe20003f45070 */
[----:B------:R-:W-:Y:S01]  /*1b50*/  IMAD.HI.U32 R45, R21, R50, RZ ;  /* 0x00000032152d7227 */ /* 0x000fe200078e00ff */
[----:B------:R-:W-:Y:S01]  /*1b60*/  IADD3 R57, PT, PT, RZ, -R48, RZ ;  /* 0x80000030ff397210 */ /* 0x000fe20007ffe0ff */
[----:B------:R3:W5:Y:S02]  /*1b70*/  F2I.FTZ.U32.TRUNC.NTZ R21, R20 ;  /* 0x0000001400157305 */ /* 0x000764000021f000 */
[----:B------:R-:W-:-:S04]  /*1b80*/  IMAD.MOV R44, RZ, RZ, -R45 ;  /* 0x000000ffff2c7224 */ /* 0x000fc800078e0a2d */
[----:B------:R-:W-:Y:S02]  /*1b90*/  IMAD R44, R53, R44, R50 ;  /* 0x0000002c352c7224 */ /* 0x000fe400078e0232 */
[----:B---3--:R-:W-:-:S03]  /*1ba0*/  IMAD.MOV.U32 R20, RZ, RZ, RZ ;  /* 0x000000ffff147224 */ /* 0x008fc600078e00ff */
[----:B------:R-:W-:Y:S01]  /*1bb0*/  ISETP.GE.U32.AND P0, PT, R44, R53, PT ;  /* 0x000000352c00720c */ /* 0x000fe20003f06070 */
[----:B-----5:R-:W-:-:S04]  /*1bc0*/  IMAD R57, R57, R21, RZ ;  /* 0x0000001539397224 */ /* 0x020fc800078e02ff */
[----:B------:R-:W-:-:S08]  /*1bd0*/  IMAD.HI.U32 R58, R21, R57, R20 ;  /* 0x00000039153a7227 */ /* 0x000fd000078e0014 */
[----:B------:R-:W-:Y:S01]  /*1be0*/  @P0 IADD3 R44, PT, PT, -R53, R44, RZ ;  /* 0x0000002c352c0210 */ /* 0x000fe20007ffe1ff */
        /* <DEDUP_REMOVED lines=8> */
[----:B------:R-:W-:-:S04]  /*1c70*/  IMAD.HI.U32 R20, R58, R45, RZ ;  /* 0x0000002d3a147227 */ /* 0x000fc800078e00ff */
[----:B------:R-:W-:-:S04]  /*1c80*/  IMAD.MOV R21, RZ, RZ, -R20 ;  /* 0x000000ffff157224 */ /* 0x000fc800078e0a14 */
        /* <DEDUP_REMOVED lines=9> */
[----:B--2---:R-:W-:Y:S02]  /*1d20*/  IMAD R43, R46, R43, R42 ;  /* 0x0000002b2e2b7224 */ /* 0x004fe400078e022a */
[----:B------:R-:W-:Y:S01]  /*1d30*/  IMAD R23, R23, R21, R56 ;  /* 0x0000001517177224 */ /* 0x000fe200078e0238 */
[----:B------:R-:W-:Y:S01]  /*1d40*/  IADD3 R21, PT, PT, -R45, RZ, RZ ;  /* 0x000000ff2d157210 */ /* 0x000fe20007ffe1ff */
[----:B------:R-:W-:Y:S01]  /*1d50*/  @P1 VIADD R20, R20, 0x1 ;  /* 0x0000000114141836 */ /* 0x000fe20000000000 */
[----:B------:R-:W-:Y:S01]  /*1d60*/  @!P2 LOP3.LUT R20, RZ, R48, RZ, 0x33, !PT ;  /* 0x00000030ff14a212 */ /* 0x000fe200078e33ff */
[----:B0-----:R-:W-:-:S02]  /*1d70*/  IMAD R23, R23, R22, R43 ;  /* 0x0000001617177224 */ /* 0x001fc400078e022b */
[----:B------:R-:W-:Y:S01]  /*1d80*/  IMAD R50, R53, R21, R50 ;  /* 0x0000001535327224 */ /* 0x000fe200078e0232 */
[----:B------:R-:W-:-:S03]  /*1d90*/  IADD3 R21, PT, PT, -R20, RZ, RZ ;  /* 0x000000ff14157210 */ /* 0x000fc60007ffe1ff */
[----:B-1----:R-:W-:Y:S01]  /*1da0*/  IMAD R23, R50, R54, R23 ;  /* 0x0000003632177224 */ /* 0x002fe200078e0217 */
[----:B------:R-:W-:Y:S01]  /*1db0*/  MOV R54, R20 ;  /* 0x0000001400367202 */ /* 0x000fe20000000f00 */
[----:B------:R-:W-:-:S04]  /*1dc0*/  IMAD R48, R48, R21, R45 ;  /* 0x0000001530307224 */ /* 0x000fc800078e022d */
[----:B----4-:R-:W-:Y:S01]  /*1dd0*/  IMAD R47, R48, R47, R23 ;  /* 0x0000002f302f7224 */ /* 0x010fe200078e0217 */
[----:B------:R-:W-:Y:S06]  /*1de0*/  @P0 BRA `(.L_x_7282) ;  /* 0xfffffff000d40947 */ /* 0x000fec000383ffff */
[----:B------:R-:W-:-:S07]  /*1df0*/  VIADD R24, R24, 0x4 ;  /* 0x0000000418187836 */ /* 0x000fce0000000000 */
.L_x_7281:
[----:B------:R-:W-:-:S04]  /*1e00*/  IADD3 R0, PT, PT, R26, -0x1, RZ ;  /* 0xffffffff1a007810 */ /* 0x000fc80007ffe0ff */
[----:B------:R-:W-:-:S13]  /*1e10*/  LOP3.LUT P0, RZ, R0, 0x7, RZ, 0xc0, !PT ;  /* 0x0000000700ff7812 */ /* 0x000fda000780c0ff */
[----:B------:R-:W-:Y:S05]  /*1e20*/  @!P0 BRA `(.L_x_7283) ;  /* 0x0000000800ec8947 */ /* 0x000fea0003800000 */
[----:B------:R-:W-:Y:S01]  /*1e30*/  UISETP.GE.U32.AND UP0, UPT, UR6, 0x3, UPT ;  /* 0x000000030600788c */ /* 0x000fe2000bf06070 */
[----:B------:R-:W-:-:S08]  /*1e40*/  LOP3.LUT P0, RZ, R0, 0x3, RZ, 0xc0, !PT ;  /* 0x0000000300ff7812 */ /* 0x000fd0000780c0ff */
[----:B------:R-:W-:Y:S05]  /*1e50*/  BRA.U !UP0, `(.L_x_7284) ;  /* 0x0000000508947547 */ /* 0x000fea000b800000 */
[C---:B------:R-:W-:Y:S02]  /*1e60*/  VIADD R22, R24.reuse, 0xffffffff ;  /* 0xffffffff18167836 */ /* 0x040fe40000000000 */
[----:B------:R-:W-:-:S03]  /*1e70*/  VIADD R39, R24, 0xfffffffe ;  /* 0xfffffffe18277836 */ /* 0x000fc60000000000 */
[----:B------:R-:W-:Y:S02]  /*1e80*/  SHF.L.U32 R22, R22, 0x2, RZ ;  /* 0x0000000216167819 */ /* 0x000fe400000006ff */
[----:B------:R-:W-:Y:S02]  /*1e90*/  SHF.L.U32 R39, R39, 0x2, RZ ;  /* 0x0000000227277819 */ /* 0x000fe400000006ff */
[----:B------:R0:W1:Y:S08]  /*1ea0*/  LDC R23, c[0x0][R22+0x388] ;  /* 0x0000e20016177b82 */ /* 0x0000700000000800 */
[----:B------:R3:W5:Y:S08]  /*1eb0*/  LDC R0, c[0x0][R39+0x388] ;  /* 0x0000e20027007b82 */ /* 0x0007700000000800 */
[----:B0-----:R-:W0:Y:S01]  /*1ec0*/  LDC R22, c[0x0][R22+0x3ec] ;  /* 0x0000fb0016167b82 */ /* 0x001e220000000800 */
[----:B-1----:R-:W1:Y:S01]  /*1ed0*/  I2F.U32.RP R41, R23 ;  /* 0x0000001700297306 */ /* 0x002e620000209000 */
[----:B------:R-:W-:-:S06]  /*1ee0*/  IADD3 R43, PT, PT, RZ, -R23, RZ ;  /* 0x80000017ff2b7210 */ /* 0x000fcc0007ffe0ff */
[----:B---3--:R-:W3:Y:S01]  /*1ef0*/  LDC R39, c[0x0][R39+0x3ec] ;  /* 0x0000fb0027277b82 */ /* 0x008ee20000000800 */
[----:B------:R-:W-:Y:S01]  /*1f00*/  ISETP.NE.U32.AND P3, PT, R23, RZ, PT ;  /* 0x000000ff1700720c */ /* 0x000fe20003f65070 */
[----:B-----5:R-:W5:Y:S08]  /*1f10*/  I2F.U32.RP R45, R0 ;  /* 0x00000000002d7306 */ /* 0x020f700000209000 */
[----:B-1----:R-:W1:Y:S08]  /*1f20*/  MUFU.RCP R41, R41 ;  /* 0x0000002900297308 */ /* 0x002e700000001000 */
[----:B-----5:R-:W-:Y:S01]  /*1f30*/  MUFU.RCP R45, R45 ;  /* 0x0000002d002d7308 */ /* 0x020fe20000001000 */
[----:B-1----:R-:W-:-:S07]  /*1f40*/  VIADD R20, R41, 0xffffffe ;  /* 0x0ffffffe29147836 */ /* 0x002fce0000000000 */
[----:B------:R1:W5:Y:S02]  /*1f50*/  F2I.FTZ.U32.TRUNC.NTZ R21, R20 ;  /* 0x0000001400157305 */ /* 0x000364000021f000 */
[----:B-1----:R-:W-:Y:S02]  /*1f60*/  IMAD.MOV.U32 R20, RZ, RZ, RZ ;  /* 0x000000ffff147224 */ /* 0x002fe400078e00ff */
[----:B-----5:R-:W-:-:S04]  /*1f70*/  IMAD R43, R43, R21, RZ ;  /* 0x000000152b2b7224 */ /* 0x020fc800078e02ff */
[----:B------:R-:W-:-:S04]  /*1f80*/  IMAD.HI.U32 R21, R21, R43, R20 ;  /* 0x0000002b15157227 */ /* 0x000fc800078e0014 */
[C---:B------:R-:W-:Y:S01]  /*1f90*/  VIADD R43, R24.reuse, 0xfffffffd ;  /* 0xfffffffd182b7836 */ /* 0x040fe20000000000 */
[----:B------:R-:W-:Y:S01]  /*1fa0*/  IADD3 R24, PT, PT, R24, -0x4, RZ ;  /* 0xfffffffc18187810 */ /* 0x000fe20007ffe0ff */
[----:B------:R-:W-:-:S03]  /*1fb0*/  IMAD.HI.U32 R41, R21, R54, RZ ;  /* 0x0000003615297227 */ /* 0x000fc600078e00ff */
[----:B------:R-:W-:Y:S01]  /*1fc0*/  SHF.L.U32 R43, R43, 0x2, RZ ;  /* 0x000000022b2b7819 */ /* 0x000fe200000006ff */
[----:B------:R-:W-:Y:S01]  /*1fd0*/  VIADD R20, R45, 0xffffffe ;  /* 0x0ffffffe2d147836 */ /* 0x000fe20000000000 */
[----:B------:R-:W-:Y:S01]  /*1fe0*/  IADD3 R44, PT, PT, -R41, RZ, RZ ;  /* 0x000000ff292c7210 */ /* 0x000fe20007ffe1ff */
[----:B------:R-:W-:Y:S01]  /*1ff0*/  IMAD.MOV R45, RZ, RZ, -R0 ;  /* 0x000000ffff2d7224 */ /* 0x000fe200078e0a00 */
[----:B------:R1:W5:Y:S01]  /*2000*/  LDC R42, c[0x0][R43+0x388] ;  /* 0x0000e2002b2a7b82 */ /* 0x0003620000000800 */
[----:B------:R2:W4:Y:S01]  /*2010*/  F2I.FTZ.U32.TRUNC.NTZ R21, R20 ;  /* 0x0000001400157305 */ /* 0x000522000021f000 */
[----:B------:R-:W-:Y:S02]  /*2020*/  IMAD.SHL.U32 R46, R24, 0x4, RZ ;  /* 0x00000004182e7824 */ /* 0x000fe400078e00ff */
[----:B------:R-:W-:-:S04]  /*2030*/  IMAD R44, R23, R44, R54 ;  /* 0x0000002c172c7224 */ /* 0x000fc800078e0236 */
[----:B-1----:R-:W1:Y:S01]  /*2040*/  LDC R43, c[0x0][R43+0x3ec] ;  /* 0x0000fb002b2b7b82 */ /* 0x002e620000000800 */
[----:B------:R-:W-:Y:S01]  /*2050*/  ISETP.GE.U32.AND P1, PT, R44, R23, PT ;  /* 0x000000172c00720c */ /* 0x000fe20003f26070 */
[----:B--2---:R-:W-:Y:S02]  /*2060*/  HFMA2 R20, -RZ, RZ, 0, 0 ;  /* 0x00000000ff147431 */ /* 0x004fe400000001ff */
[----:B----4-:R-:W-:-:S10]  /*2070*/  IMAD R45, R45, R21, RZ ;  /* 0x000000152d2d7224 */ /* 0x010fd400078e02ff */
[----:B------:R-:W-:Y:S02]  /*2080*/  @P1 IADD3 R44, PT, PT, -R23, R44, RZ ;  /* 0x0000002c172c1210 */ /* 0x000fe40007ffe1ff */
[----:B------:R-:W-:Y:S01]  /*2090*/  @P1 IADD3 R41, PT, PT, R41, 0x1, RZ ;  /* 0x0000000129291810 */ /* 0x000fe20007ffe0ff */
[----:B-----5:R-:W2:Y:S01]  /*20a0*/  I2F.U32.RP R48, R42 ;  /* 0x0000002a00307306 */ /* 0x020ea20000209000 */
[----:B------:R-:W-:Y:S01]  /*20b0*/  ISETP.GE.U32.AND P2, PT, R44, R23, PT ;  /* 0x000000172c00720c */ /* 0x000fe20003f46070 */
[----:B------:R-:W-:-:S12]  /*20c0*/  IMAD.HI.U32 R44, R21, R45, R20 ;  /* 0x0000002d152c7227 */ /* 0x000fd800078e0014 */
[----:B------:R-:W-:Y:S01]  /*20d0*/  @P2 VIADD R41, R41, 0x1 ;  /* 0x0000000129292836 */ /* 0x000fe20000000000 */
[----:B------:R-:W-:Y:S01]  /*20e0*/  @!P3 LOP3.LUT R41, RZ, R23, RZ, 0x33, !PT ;  /* 0x00000017ff29b212 */ /* 0x000fe200078e33ff */
[----:B--2---:R-:W2:Y:S01]  /*20f0*/  MUFU.RCP R48, R48 ;  /* 0x0000003000307308 */ /* 0x004ea20000001000 */
[----:B------:R-:W-:-:S03]  /*2100*/  ISETP.NE.U32.AND P3, PT, R0, RZ, PT ;  /* 0x000000ff0000720c */ /* 0x000fc60003f65070 */
[----:B------:R-:W-:Y:S02]  /*2110*/  IMAD.HI.U32 R45, R44, R41, RZ ;  /* 0x000000292c2d7227 */ /* 0x000fe400078e00ff */
[----:B------:R4:W5:Y:S02]  /*2120*/  LDC R44, c[0x0][R46+0x388] ;  /* 0x0000e2002e2c7b82 */ /* 0x0009640000000800 */
[----:B------:R-:W-:-:S04]  /*2130*/  IMAD.MOV R49, RZ, RZ, -R45 ;  /* 0x000000ffff317224 */ /* 0x000fc800078e0a2d */
[----:B------:R-:W-:Y:S02]  /*2140*/  IMAD R49, R0, R49, R41 ;  /* 0x0000003100317224 */ /* 0x000fe400078e0229 */
[----:B----4-:R-:W4:Y:S03]  /*2150*/  LDC R46, c[0x0][R46+0x3ec] ;  /* 0x0000fb002e2e7b82 */ /* 0x010f260000000800 */
[----:B------:R-:W-:Y:S02]  /*2160*/  ISETP.GE.U32.AND P1, PT, R49, R0, PT ;  /* 0x000000003100720c */ /* 0x000fe40003f26070 */
[----:B--2---:R-:W-:-:S04]  /*2170*/  IADD3 R20, PT, PT, R48, 0xffffffe, RZ ;  /* 0x0ffffffe30147810 */ /* 0x004fc80007ffe0ff */
[----:B------:R2:W0:Y:S07]  /*2180*/  F2I.FTZ.U32.TRUNC.NTZ R21, R20 ;  /* 0x0000001400157305 */ /* 0x00042e000021f000 */
[----:B------:R-:W-:Y:S01]  /*2190*/  @P1 IMAD.IADD R49, R49, 0x1, -R0 ;  /* 0x0000000131311824 */ /* 0x000fe200078e0a00 */
[----:B-----5:R-:W5:Y:S01]  /*21a0*/  I2F.U32.RP R50, R44 ;  /* 0x0000002c00327306 */ /* 0x020f620000209000 */
[----:B------:R-:W-:Y:S02]  /*21b0*/  @P1 VIADD R45, R45, 0x1 ;  /* 0x000000012d2d1836 */ /* 0x000fe40000000000 */
[----:B--2---:R-:W-:Y:S01]  /*21c0*/  IMAD.MOV.U32 R20, RZ, RZ, RZ ;  /* 0x000000ffff147224 */ /* 0x004fe200078e00ff */
[----:B------:R-:W-:-:S02]  /*21d0*/  ISETP.GE.U32.AND P2, PT, R49, R0, PT ;  /* 0x000000003100720c */ /* 0x000fc40003f46070 */
[----:B------:R-:W-:-:S05]  /*21e0*/  IADD3 R49, PT, PT, RZ, -R42, RZ ;  /* 0x8000002aff317210 */ /* 0x000fca0007ffe0ff */
[----:B0-----:R-:W-:-:S04]  /*21f0*/  IMAD R49, R49, R21, RZ ;  /* 0x0000001531317224 */ /* 0x001fc800078e02ff */
[----:B------:R-:W-:Y:S01]  /*2200*/  IMAD.HI.U32 R48, R21, R49, R20 ;  /* 0x0000003115307227 */ /* 0x000fe200078e0014 */
[----:B-----5:R-:W0:Y:S01]  /*2210*/  MUFU.RCP R50, R50 ;  /* 0x0000003200327308 */ /* 0x020e220000001000 */
[----:B------:R-:W-:Y:S02]  /*2220*/  @P2 IADD3 R45, PT, PT, R45, 0x1, RZ ;  /* 0x000000012d2d2810 */ /* 0x000fe40007ffe0ff */
[----:B------:R-:W-:Y:S02]  /*2230*/  @!P3 LOP3.LUT R45, RZ, R0, RZ, 0x33, !PT ;  /* 0x00000000ff2db212 */ /* 0x000fe400078e33ff */
[----:B------:R-:W-:-:S03]  /*2240*/  ISETP.NE.U32.AND P3, PT, R42, RZ, PT ;  /* 0x000000ff2a00720c */ /* 0x000fc60003f65070 */
[----:B------:R-:W-:-:S05]  /*2250*/  IMAD.HI.U32 R49, R48, R45, RZ ;  /* 0x0000002d30317227 */ /* 0x000fca00078e00ff */
[----:B------:R-:W-:Y:S01]  /*2260*/  IADD3 R51, PT, PT, -R49, RZ, RZ ;  /* 0x000000ff31337210 */ /* 0x000fe20007ffe1ff */
[----:B0-----:R-:W-:-:S04]  /*2270*/  VIADD R20, R50, 0xffffffe ;  /* 0x0ffffffe32147836 */ /* 0x001fc80000000000 */
[----:B------:R-:W-:Y:S01]  /*2280*/  IMAD R51, R42, R51, R45 ;  /* 0x000000332a337224 */ /* 0x000fe200078e022d */
[----:B------:R0:W2:Y:S04]  /*2290*/  F2I.FTZ.U32.TRUNC.NTZ R21, R20 ;  /* 0x0000001400157305 */ /* 0x0000a8000021f000 */
        /* <DEDUP_REMOVED lines=12> */
[----:B------:R-:W-:Y:S02]  /*2360*/  IMAD.MOV R21, RZ, RZ, -R20 ;  /* 0x000000ffff157224 */ /* 0x000fe400078e0a14 */
[----:B------:R-:W-:Y:S02]  /*2370*/  IMAD.MOV R48, RZ, RZ, -R41 ;  /* 0x000000ffff307224 */ /* 0x000fe400078e0a29 */
[----:B------:R-:W-:Y:S02]  /*2380*/  IMAD R21, R44, R21, R49 ;  /* 0x000000152c157224 */ /* 0x000fe400078e0231 */
[----:B------:R-:W-:-:S03]  /*2390*/  IMAD R48, R23, R48, R54 ;  /* 0x0000003017307224 */ /* 0x000fc600078e0236 */
[----:B------:R-:W-:Y:S01]  /*23a0*/  ISETP.GE.U32.AND P1, PT, R21, R44, PT ;  /* 0x0000002c1500720c */ /* 0x000fe20003f26070 */
[----:B------:R-:W-:-:S12]  /*23b0*/  IMAD R22, R48, R22, R47 ;  /* 0x0000001630167224 */ /* 0x000fd800078e022f */
[----:B------:R-:W-:Y:S01]  /*23c0*/  @P1 IADD3 R21, PT, PT, -R44, R21, RZ ;  /* 0x000000152c151210 */ /* 0x000fe20007ffe1ff */
[----:B------:R-:W-:-:S03]  /*23d0*/  @P1 VIADD R20, R20, 0x1 ;  /* 0x0000000114141836 */ /* 0x000fc60000000000 */
[----:B------:R-:W-:Y:S02]  /*23e0*/  ISETP.GE.U32.AND P2, PT, R21, R44, PT ;  /* 0x0000002c1500720c */ /* 0x000fe40003f46070 */
[----:B------:R-:W-:-:S05]  /*23f0*/  IADD3 R21, PT, PT, -R45, RZ, RZ ;  /* 0x000000ff2d157210 */ /* 0x000fca0007ffe1ff */
[----:B------:R-:W-:Y:S02]  /*2400*/  IMAD R41, R0, R21, R41 ;  /* 0x0000001500297224 */ /* 0x000fe400078e0229 */
[----:B------:R-:W-:Y:S02]  /*2410*/  IMAD.MOV R0, RZ, RZ, -R49 ;  /* 0x000000ffff007224 */ /* 0x000fe400078e0a31 */
[----:B---3--:R-:W-:Y:S02]  /*2420*/  IMAD R22, R41, R39, R22 ;  /* 0x0000002729167224 */ /* 0x008fe400078e0216 */
[----:B------:R-:W-:Y:S01]  /*2430*/  @P2 IADD3 R20, PT, PT, R20, 0x1, RZ ;  /* 0x0000000114142810 */ /* 0x000fe20007ffe0ff */
[----:B------:R-:W-:Y:S01]  /*2440*/  IMAD R45, R42, R0, R45 ;  /* 0x000000002a2d7224 */ /* 0x000fe200078e022d */
[----:B------:R-:W-:-:S03]  /*2450*/  @!P3 LOP3.LUT R20, RZ, R44, RZ, 0x33, !PT ;  /* 0x0000002cff14b212 */ /* 0x000fc600078e33ff */
[----:B-1----:R-:W-:Y:S01]  /*2460*/  IMAD R22, R45, R43, R22 ;  /* 0x0000002b2d167224 */ /* 0x002fe200078e0216 */
[----:B------:R-:W-:Y:S01]  /*2470*/  IADD3 R47, PT, PT, -R20, RZ, RZ ;  /* 0x000000ff142f7210 */ /* 0x000fe20007ffe1ff */
[----:B------:R-:W-:-:S04]  /*2480*/  IMAD.MOV.U32 R54, RZ, RZ, R20 ;  /* 0x000000ffff367224 */ /* 0x000fc800078e0014 */
[----:B------:R-:W-:-:S04]  /*2490*/  IMAD R47, R44, R47, R49 ;  /* 0x0000002f2c2f7224 */ /* 0x000fc800078e0231 */
[----:B----4-:R-:W-:-:S07]  /*24a0*/  IMAD R47, R47, R46, R22 ;  /* 0x0000002e2f2f7224 */ /* 0x010fce00078e0216 */
.L_x_7284:
[----:B------:R-:W-:Y:S05]  /*24b0*/  @!P0 BRA `(.L_x_7283) ;  /* 0x0000000400488947 */ /* 0x000fea0003800000 */
[----:B------:R-:W-:Y:S01]  /*24c0*/  UISETP.NE.AND UP0, UPT, UR7, URZ, UPT ;  /* 0x000000ff0700728c */ /* 0x000fe2000bf05270 */
[----:B------:R-:W-:-:S04]  /*24d0*/  LOP3.LUT R0, R26, 0x1, RZ, 0xc0, !PT ;  /* 0x000000011a007812 */ /* 0x000fc800078ec0ff */
[----:B------:R-:W-:-:S04]  /*24e0*/  ISETP.NE.U32.AND P0, PT, R0, 0x1, PT ;  /* 0x000000010000780c */ /* 0x000fc80003f05070 */
[----:B------:R-:W-:Y:S09]  /*24f0*/  BRA.U !UP0, `(.L_x_7285) ;  /* 0x0000000108cc7547 */ /* 0x000ff2000b800000 */
[C---:B------:R-:W-:Y:S02]  /*2500*/  IADD3 R22, PT, PT, R24.reuse, -0x1, RZ ;  /* 0xffffffff18167810 */ /* 0x040fe40007ffe0ff */
[----:B------:R-:W-:-:S03]  /*2510*/  IADD3 R24, PT, PT, R24, -0x2, RZ ;  /* 0xfffffffe18187810 */ /* 0x000fc60007ffe0ff */
[----:B------:R-:W-:Y:S02]  /*2520*/  IMAD.SHL.U32 R22, R22, 0x4, RZ ;  /* 0x0000000416167824 */ /* 0x000fe400078e00ff */
[----:B------:R-:W-:Y:S02]  /*2530*/  IMAD.SHL.U32 R39, R24, 0x4, RZ ;  /* 0x0000000418277824 */ /* 0x000fe400078e00ff */
[----:B------:R0:W1:Y:S08]  /*2540*/  LDC R23, c[0x0][R22+0x388] ;  /* 0x0000e20016177b82 */ /* 0x0000700000000800 */
[----:B------:R3:W5:Y:S08]  /*2550*/  LDC R0, c[0x0][R39+0x388] ;  /* 0x0000e20027007b82 */ /* 0x0007700000000800 */
[----:B0-----:R-:W0:Y:S01]  /*2560*/  LDC R22, c[0x0][R22+0x3ec] ;  /* 0x0000fb0016167b82 */ /* 0x001e220000000800 */
[----:B-1----:R-:W1:Y:S01]  /*2570*/  I2F.U32.RP R41, R23 ;  /* 0x0000001700297306 */ /* 0x002e620000209000 */
[----:B------:R-:W-:Y:S01]  /*2580*/  IMAD.MOV R43, RZ, RZ, -R23 ;  /* 0x000000ffff2b7224 */ /* 0x000fe200078e0a17 */
[----:B------:R-:W-:-:S05]  /*2590*/  ISETP.NE.U32.AND P3, PT, R23, RZ, PT ;  /* 0x000000ff1700720c */ /* 0x000fca0003f65070 */
[----:B---3--:R-:W3:Y:S01]  /*25a0*/  LDC R39, c[0x0][R39+0x3ec] ;  /* 0x0000fb0027277b82 */ /* 0x008ee20000000800 */
[----:B-----5:R-:W5:Y:S08]  /*25b0*/  I2F.U32.RP R44, R0 ;  /* 0x00000000002c7306 */ /* 0x020f700000209000 */
[----:B-1----:R-:W1:Y:S08]  /*25c0*/  MUFU.RCP R41, R41 ;  /* 0x0000002900297308 */ /* 0x002e700000001000 */
[----:B-----5:R-:W-:Y:S01]  /*25d0*/  MUFU.RCP R44, R44 ;  /* 0x0000002c002c7308 */ /* 0x020fe20000001000 */
[----:B-1----:R-:W-:-:S02]  /*25e0*/  IADD3 R20, PT, PT, R41, 0xffffffe, RZ ;  /* 0x0ffffffe29147810 */ /* 0x002fc40007ffe0ff */
[----:B------:R-:W-:-:S05]  /*25f0*/  IADD3 R41, PT, PT, RZ, -R0, RZ ;  /* 0x80000000ff297210 */ /* 0x000fca0007ffe0ff */
[----:B------:R1:W5:Y:S02]  /*2600*/  F2I.FTZ.U32.TRUNC.NTZ R21, R20 ;  /* 0x0000001400157305 */ /* 0x000364000021f000 */
[----:B-1----:R-:W-:Y:S02]  /*2610*/  HFMA2 R20, -RZ, RZ, 0, 0 ;  /* 0x00000000ff147431 */ /* 0x002fe400000001ff */
[----:B-----5:R-:W-:-:S04]  /*2620*/  IMAD R43, R43, R21, RZ ;  /* 0x000000152b2b7224 */ /* 0x020fc800078e02ff */
[----:B------:R-:W-:Y:S01]  /*2630*/  IMAD.HI.U32 R43, R21, R43, R20 ;  /* 0x0000002b152b7227 */ /* 0x000fe200078e0014 */
[----:B------:R-:W-:-:S05]  /*2640*/  IADD3 R20, PT, PT, R44, 0xffffffe, RZ ;  /* 0x0ffffffe2c147810 */ /* 0x000fca0007ffe0ff */
[----:B------:R-:W-:-:S04]  /*2650*/  IMAD.HI.U32 R43, R43, R54, RZ ;  /* 0x000000362b2b7227 */ /* 0x000fc800078e00ff */
[----:B------:R-:W-:-:S04]  /*2660*/  IMAD.MOV R21, RZ, RZ, -R43 ;  /* 0x000000ffff157224 */ /* 0x000fc800078e0a2b */
[----:B------:R-:W-:Y:S02]  /*2670*/  IMAD R42, R23, R21, R54 ;  /* 0x00000015172a7224 */ /* 0x000fe400078e0236 */
[----:B------:R1:W5:Y:S03]  /*2680*/  F2I.FTZ.U32.TRUNC.NTZ R21, R20 ;  /* 0x0000001400157305 */ /* 0x000366000021f000 */
[----:B------:R-:W-:Y:S01]  /*2690*/  ISETP.GE.U32.AND P1, PT, R42, R23, PT ;  /* 0x000000172a00720c */ /* 0x000fe20003f26070 */
[----:B-1----:R-:W-:Y:S02]  /*26a0*/  IMAD.MOV.U32 R20, RZ, RZ, RZ ;  /* 0x000000ffff147224 */ /* 0x002fe400078e00ff */
[----:B-----5:R-:W-:-:S10]  /*26b0*/  IMAD R41, R41, R21, RZ ;  /* 0x0000001529297224 */ /* 0x020fd400078e02ff */
        /* <DEDUP_REMOVED lines=23> */
.L_x_7285:
[----:B------:R-:W-:Y:S05]  /*2830*/  @!P0 BRA `(.L_x_7283) ;  /* 0x0000000000688947 */ /* 0x000fea0003800000 */
        /* <DEDUP_REMOVED lines=9> */
[----:B------:R1:W3:Y:S02]  /*28d0*/  F2I.FTZ.U32.TRUNC.NTZ R21, R20 ;  /* 0x0000001400157305 */ /* 0x0002e4000021f000 */
[----:B-1----:R-:W-:Y:S02]  /*28e0*/  IMAD.MOV.U32 R20, RZ, RZ, RZ ;  /* 0x000000ffff147224 */ /* 0x002fe400078e00ff */
[----:B---3--:R-:W-:-:S04]  /*28f0*/  IMAD R39, R39, R21, RZ ;  /* 0x0000001527277224 */ /* 0x008fc800078e02ff */
        /* <DEDUP_REMOVED lines=14> */
.L_x_7283:
[----:B------:R-:W0:Y:S01]  /*29e0*/  LDC.64 R20, c[0x0][0x380] ;  /* 0x0000e000ff147b82 */ /* 0x000e220000000a00 */
[----:B------:R-:W1:Y:S02]  /*29f0*/  LDCU UR4, c[0x0][0x3ec] ;  /* 0x00007d80ff0477ac */ /* 0x000e640008000800 */
[----:B-1----:R-:W-:-:S04]  /*2a00*/  IMAD R47, R54, UR4, R47 ;  /* 0x00000004362f7c24 */ /* 0x002fc8000f8e022f */
[----:B0-----:R-:W-:-:S06]  /*2a10*/  IMAD.WIDE.U32 R20, R47, 0x8, R20 ;  /* 0x000000082f147825 */ /* 0x001fcc00078e0014 */
[----:B------:R-:W5:Y:S02]  /*2a20*/  LDG.E.64 R20, desc[UR16][R20.64] ;  /* 0x0000001014147981 */ /* 0x000f64000c1e1b00 */
.L_x_7280:
[----:B------:R-:W-:Y:S05]  /*2a30*/  BSYNC.RECONVERGENT B1 ;  /* 0x0000000000017941 */ /* 0x000fea0003800200 */
.L_x_7279:
[----:B---3--:R-:W-:Y:S01]  /*2a40*/  IADD3 R0, PT, PT, R33, R40, RZ ;  /* 0x0000002821007210 */ /* 0x008fe20007ffe0ff */
[----:B------:R-:W-:Y:S03]  /*2a50*/  BSSY.RECONVERGENT B1, `(.L_x_7286) ;  /* 0x000019d000017945 */ /* 0x000fe60003800200 */
[----:B------:R-:W-:-:S13]  /*2a60*/  ISETP.GE.U32.AND P0, PT, R0, R25, PT ;  /* 0x000000190000720c */ /* 0x000fda0003f06070 */
[----:B------:R-:W-:Y:S05]  /*2a70*/  @P0 BRA `(.L_x_7287) ;  /* 0x0000001800680947 */ /* 0x000fea0003800000 */
[C---:B------:R-:W-:Y:S01]  /*2a80*/  VIADD R14, R26.reuse, 0xfffffffe ;  /* 0xfffffffe1a0e7836 */ /* 0x040fe20000000000 */
[----:B------:R-:W-:Y:S01]  /*2a90*/  IADD3 R47, PT, PT, R26, -0x1, RZ ;  /* 0xffffffff1a2f7810 */ /* 0x000fe20007ffe0ff */
[----:B------:R-:W0:Y:S01]  /*2aa0*/  LDCU UR10, c[0x0][0x450] ;  /* 0x00008a00ff0a77ac */ /* 0x000e220008000800 */
[----:B------:R-:W-:Y:S01]  /*2ab0*/  IMAD.MOV.U32 R23, RZ, RZ, RZ ;  /* 0x000000ffff177224 */ /* 0x000fe200078e00ff */
[----:B------:R-:W-:Y:S02]  /*2ac0*/  MOV R22, R0 ;  /* 0x0000000000167202 */ /* 0x000fe40000000f00 */
[----:B------:R-:W-:Y:S02]  /*2ad0*/  ISETP.GE.U32.AND P1, PT, R14, 0x7, PT ;  /* 0x000000070e00780c */ /* 0x000fe40003f26070 */
[----:B------:R-:W-:-:S11]  /*2ae0*/  LOP3.LUT P0, RZ, R47, 0x7, RZ, 0xc0, !PT ;  /* 0x000000072fff7812 */ /* 0x000fd6000780c0ff */
[----:B------:R-:W-:Y:S05]  /*2af0*/  @!P1 BRA `(.L_x_7288) ;  /* 0x0000000c00449947 */ /* 0x000fea0003800000 */
[----:B------:R-:W-:Y:S02]  /*2b00*/  VIADD R24, R26, 0xffffffff ;  /* 0xffffffff1a187836 */ /* 0x000fe40000000000 */
[----:B------:R-:W-:Y:S02]  /*2b10*/  HFMA2 R23, -RZ, RZ, 0, 0 ;  /* 0x00000000ff177431 */ /* 0x000fe400000001ff */
[----:B------:R-:W-:Y:S01]  /*2b20*/  IMAD.MOV.U32 R22, RZ, RZ, R0 ;  /* 0x000000ffff167224 */ /* 0x000fe200078e0000 */
[----:B------:R-:W-:Y:S01]  /*2b30*/  UMOV UR4, URZ ;  /* 0x000000ff00047c82 */ /* 0x000fe20008000000 */
[----:B------:R-:W-:-:S07]  /*2b40*/  LOP3.LUT R24, R24, 0xfffffff8, RZ, 0xc0, !PT ;  /* 0xfffffff818187812 */ /* 0x000fce00078ec0ff */
.L_x_7289:
        /* <DEDUP_REMOVED lines=10> */
[----:B------:R-:W3:Y:S02]  /*2bf0*/  LDCU UR23, c[0x0][UR13+0x388] ;  /* 0x000071000d1777ac */ /* 0x000ee40008000800 */
[----:B------:R-:W2:Y:S01]  /*2c00*/  LDCU UR24, c[0x0][UR14+0x388] ;  /* 0x000071000e1877ac */ /* 0x000ea20008000800 */
[----:B------:R-:W-:Y:S01]  /*2c10*/  UIADD3 UR15, UPT, UPT, UR10, -0x5, URZ ;  /* 0xfffffffb0a0f7890 */ /* 0x000fe2000fffe0ff */
[----:B0-----:R-:W0:Y:S01]  /*2c20*/  I2F.U32.RP R39, UR21 ;  /* 0x0000001500277d06 */ /* 0x001e220008209000 */
[----:B------:R-:W-:Y:S01]  /*2c30*/  IMAD R43, RZ, RZ, -UR21 ;  /* 0x80000015ff2b7e24 */ /* 0x000fe2000f8e02ff */
[----:B------:R-:W-:Y:S01]  /*2c40*/  ISETP.NE.U32.AND P3, PT, RZ, UR21, PT ;  /* 0x00000015ff007c0c */ /* 0x000fe2000bf65070 */
[----:B------:R-:W-:-:S02]  /*2c50*/  USHF.L.U32 UR15, UR15, 0x2, URZ ;  /* 0x000000020f0f7899 */ /* 0x000fc400080006ff */
[----:B------:R-:W-:Y:S02]  /*2c60*/  UIADD3 UR18, UPT, UPT, UR10, -0x6, URZ ;  /* 0xfffffffa0a127890 */ /* 0x000fe4000fffe0ff */
[----:B------:R-:W-:Y:S01]  /*2c70*/  UIADD3 UR19, UPT, UPT, UR10, -0x7, URZ ;  /* 0xfffffff90a137890 */ /* 0x000fe2000fffe0ff */
[----:B-1----:R-:W1:Y:S01]  /*2c80*/  I2F.U32.RP R41, UR22 ;  /* 0x0000001600297d06 */ /* 0x002e620008209000 */
[----:B---3--:R-:W-:Y:S01]  /*2c90*/  IMAD R45, RZ, RZ, -UR23 ;  /* 0x80000017ff2d7e24 */ /* 0x008fe2000f8e02ff */
[----:B------:R-:W-:Y:S02]  /*2ca0*/  USHF.L.U32 UR18, UR18, 0x2, URZ ;  /* 0x0000000212127899 */ /* 0x000fe400080006ff */
[----:B------:R-:W-:Y:S02]  /*2cb0*/  USHF.L.U32 UR19, UR19, 0x2, URZ ;  /* 0x0000000213137899 */ /* 0x000fe400080006ff */
[----:B------:R-:W-:Y:S02]  /*2cc0*/  UIADD3 UR10, UPT, UPT, UR10, -0x8, URZ ;  /* 0xfffffff80a0a7890 */ /* 0x000fe4000fffe0ff */
[----:B0-----:R-:W0:Y:S01]  /*2cd0*/  MUFU.RCP R39, R39 ;  /* 0x0000002700277308 */ /* 0x001e220000001000 */
[----:B------:R-:W3:Y:S01]  /*2ce0*/  LDCU UR25, c[0x0][UR15+0x388] ;  /* 0x000071000f1977ac */ /* 0x000ee20008000800 */
[----:B------:R-:W-:-:S04]  /*2cf0*/  USHF.L.U32 UR20, UR10, 0x2, URZ ;  /* 0x000000020a147899 */ /* 0x000fc800080006ff */
[----:B------:R-:W4:Y:S02]  /*2d00*/  LDCU UR26, c[0x0][UR18+0x388] ;  /* 0x00007100121a77ac */ /* 0x000f240008000800 */
[----:B-1----:R-:W-:Y:S01]  /*2d10*/  MUFU.RCP R41, R41 ;  /* 0x0000002900297308 */ /* 0x002fe20000001000 */
[----:B------:R-:W1:Y:S01]  /*2d20*/  LDCU UR27, c[0x0][UR19+0x388] ;  /* 0x00007100131b77ac */ /* 0x000e620008000800 */
[----:B------:R-:W4:Y:S06]  /*2d30*/  LDCU UR11, c[0x0][UR11+0x3ec] ;  /* 0x00007d800b0b77ac */ /* 0x000f2c0008000800 */
[----:B------:R-:W2:Y:S01]  /*2d40*/  I2F.U32.RP R42, UR23 ;  /* 0x00000017002a7d06 */ /* 0x000ea20008209000 */
[----:B0-----:R-:W-:Y:S01]  /*2d50*/  IADD3 R14, PT, PT, R39, 0xffffffe, RZ ;  /* 0x0ffffffe270e7810 */ /* 0x001fe20007ffe0ff */
[----:B---3--:R-:W-:Y:S01]  /*2d60*/  IMAD R49, RZ, RZ, -UR25 ;  /* 0x80000019ff317e24 */ /* 0x008fe2000f8e02ff */
[----:B------:R-:W0:Y:S05]  /*2d70*/  LDCU UR28, c[0x0][UR20+0x388] ;  /* 0x00007100141c77ac */ /* 0x000e2a0008000800 */
[----:B------:R3:W1:Y:S01]  /*2d80*/  F2I.FTZ.U32.TRUNC.NTZ R15, R14 ;  /* 0x0000000e000f7305 */ /* 0x000662000021f000 */
[----:B------:R-:W4:Y:S01]  /*2d90*/  LDCU UR12, c[0x0][UR12+0x3ec] ;  /* 0x00007d800c0c77ac */ /* 0x000f220008000800 */
[----:B------:R-:W4:Y:S06]  /*2da0*/  LDCU UR13, c[0x0][UR13+0x3ec] ;  /* 0x00007d800d0d77ac */ /* 0x000f2c0008000800 */
[----:B--2---:R-:W-:Y:S01]  /*2db0*/  MUFU.RCP R42, R42 ;  /* 0x0000002a002a7308 */ /* 0x004fe20000001000 */
[----:B---3--:R-:W-:Y:S01]  /*2dc0*/  MOV R14, RZ ;  /* 0x000000ff000e7202 */ /* 0x008fe20000000f00 */
[----:B------:R-:W2:Y:S01]  /*2dd0*/  LDCU UR14, c[0x0][UR14+0x3ec] ;  /* 0x00007d800e0e77ac */ /* 0x000ea20008000800 */
[----:B------:R-:W3:Y:S01]  /*2de0*/  LDCU UR15, c[0x0][UR15+0x3ec] ;  /* 0x00007d800f0f77ac */ /* 0x000ee20008000800 */
[----:B-1----:R-:W-:-:S04]  /*2df0*/  IMAD R43, R43, R15, RZ ;  /* 0x0000000f2b2b7224 */ /* 0x002fc800078e02ff */
[----:B------:R-:W1:Y:S01]  /*2e00*/  I2F.U32.RP R44, UR25 ;  /* 0x00000019002c7d06 */ /* 0x000e620008209000 */
        /* <DEDUP_REMOVED lines=8> */
[----:B-1----:R-:W-:Y:S01]  /*2e90*/  MUFU.RCP R44, R44 ;  /* 0x0000002c002c7308 */ /* 0x002fe20000001000 */
[----:B------:R-:W-:Y:S01]  /*2ea0*/  IMAD R14, R15, UR21, R22 ;  /* 0x000000150f0e7c24 */ /* 0x000fe2000f8e0216 */
[----:B------:R-:W-:Y:S02]  /*2eb0*/  IADD3 R15, PT, PT, R41, 0xffffffe, RZ ;  /* 0x0ffffffe290f7810 */ /* 0x000fe40007ffe0ff */
[----:B------:R-:W-:Y:S02]  /*2ec0*/  IADD3 R41, PT, PT, RZ, -UR22, RZ ;  /* 0x80000016ff297c10 */ /* 0x000fe4000fffe0ff */
[C---:B------:R-:W-:Y:S02]  /*2ed0*/  ISETP.GE.U32.AND P1, PT, R14.reuse, UR21, PT ;  /* 0x000000150e007c0c */ /* 0x040fe4000bf26070 */
[----:B------:R-:W1:Y:S08]  /*2ee0*/  F2I.FTZ.U32.TRUNC.NTZ R15, R15 ;  /* 0x0000000f000f7305 */ /* 0x000e70000021f000 */
[----:B0-----:R-:W-:Y:S03]  /*2ef0*/  MUFU.RCP R43, R43 ;  /* 0x0000002b002b7308 */ /* 0x001fe60000001000 */
[----:B------:R-:W-:-:S02]  /*2f00*/  @P1 VIADD R14, R14, -UR21 ;  /* 0x800000150e0e1c36 */ /* 0x000fc40008000000 */
[----:B------:R-:W-:Y:S02]  /*2f10*/  @P1 VIADD R39, R39, 0x1 ;  /* 0x0000000127271836 */ /* 0x000fe40000000000 */
[----:B-1----:R-:W-:Y:S01]  /*2f20*/  IMAD R41, R41, R15, RZ ;  /* 0x0000000f29297224 */ /* 0x002fe200078e02ff */
[----:B------:R-:W-:Y:S01]  /*2f30*/  ISETP.GE.U32.AND P2, PT, R14, UR21, PT ;  /* 0x000000150e007c0c */ /* 0x000fe2000bf46070 */
[----:B------:R-:W-:Y:S01]  /*2f40*/  IMAD.MOV.U32 R14, RZ, RZ, RZ ;  /* 0x000000ffff0e7224 */ /* 0x000fe200078e00ff */
[----:B------:R-:W0:Y:S03]  /*2f50*/  I2F.U32.RP R46, UR27 ;  /* 0x0000001b002e7d06 */ /* 0x000e260008209000 */
[----:B------:R-:W-:-:S04]  /*2f60*/  IMAD.HI.U32 R14, R15, R41, R14 ;  /* 0x000000290f0e7227 */ /* 0x000fc800078e000e */
[----:B------:R-:W-:Y:S01]  /*2f70*/  VIADD R15, R42, 0xffffffe ;  /* 0x0ffffffe2a0f7836 */ /* 0x000fe20000000000 */
[----:B------:R-:W-:Y:S03]  /*2f80*/  I2F.U32.RP R48, UR28 ;  /* 0x0000001c00307d06 */ /* 0x000fe60008209000 */
        /* <DEDUP_REMOVED lines=11> */
[----:B------:R-:W-:Y:S02]  /*3040*/  @P1 IADD3 R14, PT, PT, R14, -UR22, RZ ;  /* 0x800000160e0e1c10 */ /* 0x000fe4000fffe0ff */
[----:B------:R-:W-:Y:S02]  /*3050*/  @P1 IADD3 R41, PT, PT, R41, 0x1, RZ ;  /* 0x0000000129291810 */ /* 0x000fe40007ffe0ff */
[----:B------:R-:W-:Y:S02]  /*3060*/  ISETP.GE.U32.AND P2, PT, R14, UR22, PT ;  /* 0x000000160e007c0c */ /* 0x000fe4000bf46070 */
[----:B------:R-:W-:-:S05]  /*3070*/  MOV R14, RZ ;  /* 0x000000ff000e7202 */ /* 0x000fca0000000f00 */
[----:B------:R-:W-:Y:S01]  /*3080*/  IMAD.HI.U32 R14, R15, R45, R14 ;  /* 0x0000002d0f0e7227 */ /* 0x000fe200078e000e */
[----:B------:R-:W-:Y:S01]  /*3090*/  IADD3 R15, PT, PT, R43, 0xffffffe, RZ ;  /* 0x0ffffffe2b0f7810 */ /* 0x000fe20007ffe0ff */
[----:B----4-:R-:W0:Y:S01]  /*30a0*/  I2F.U32.RP R45, UR26 ;  /* 0x0000001a002d7d06 */ /* 0x010e220008209000 */
[----:B------:R-:W-:-:S03]  /*30b0*/  IADD3 R43, PT, PT, RZ, -UR24, RZ ;  /* 0x80000018ff2b7c10 */ /* 0x000fc6000fffe0ff */
[----:B------:R-:W-:Y:S01]  /*30c0*/  @P2 VIADD R41, R41, 0x1 ;  /* 0x0000000129292836 */ /* 0x000fe20000000000 */
[----:B------:R-:W-:Y:S02]  /*30d0*/  @!P3 LOP3.LUT R41, RZ, UR22, RZ, 0x33, !PT ;  /* 0x00000016ff29bc12 */ /* 0x000fe4000f8e33ff */
[----:B------:R-:W-:Y:S01]  /*30e0*/  ISETP.NE.U32.AND P3, PT, RZ, UR23, PT ;  /* 0x00000017ff007c0c */ /* 0x000fe2000bf65070 */
[----:B------:R-:W1:Y:S01]  /*30f0*/  F2I.FTZ.U32.TRUNC.NTZ R15, R15 ;  /* 0x0000000f000f7305 */ /* 0x000e62000021f000 */
[----:B------:R-:W-:Y:S01]  /*3100*/  IADD3 R50, PT, PT, -R41, RZ, RZ ;  /* 0x000000ff29327210 */ /* 0x000fe20007ffe1ff */
        /* <DEDUP_REMOVED lines=26> */
[----:B------:R-:W-:Y:S02]  /*32b0*/  IADD3 R15, PT, PT, R45, 0xffffffe, RZ ;  /* 0x0ffffffe2d0f7810 */ /* 0x000fe40007ffe0ff */
[----:B------:R-:W-:Y:S01]  /*32c0*/  IADD3 R45, PT, PT, RZ, -UR26, RZ ;  /* 0x8000001aff2d7c10 */ /* 0x000fe2000fffe0ff */
[----:B------:R-:W-:Y:S02]  /*32d0*/  IMAD R49, RZ, RZ, -UR27 ;  /* 0x8000001bff317e24 */ /* 0x000fe4000f8e02ff */
        /* <DEDUP_REMOVED lines=30> */
[----:B------:R-:W-:-:S03]  /*34c0*/  IADD3 R49, PT, PT, RZ, -UR28, RZ ;  /* 0x8000001cff317c10 */ /* 0x000fc6000fffe0ff */
        /* <DEDUP_REMOVED lines=13> */
[----:B------:R-:W-:-:S04]  /*35a0*/  IMAD.HI.U32 R49, R15, R49, R14 ;  /* 0x000000310f317227 */ /* 0x000fc800078e000e */
[--C-:B------:R-:W-:Y:S02]  /*35b0*/  IMAD.MOV R15, RZ, RZ, -R39.reuse ;  /* 0x000000ffff0f7224 */ /* 0x100fe400078e0a27 */
[----:B------:R-:W-:Y:S02]  /*35c0*/  IMAD R39, R50, UR22, R39 ;  /* 0x0000001632277c24 */ /* 0x000fe4000f8e0227 */
[----:B------:R-:W-:Y:S01]  /*35d0*/  @P2 IADD3 R46, PT, PT, R46, 0x1, RZ ;  /* 0x000000012e2e2810 */ /* 0x000fe20007ffe0ff */
[----:B------:R-:W-:Y:S01]  /*35e0*/  IMAD R22, R15, UR21, R22 ;  /* 0x000000150f167c24 */ /* 0x000fe2000f8e0216 */
[----:B------:R-:W-:Y:S01]  /*35f0*/  @!P3 LOP3.LUT R46, RZ, UR27, RZ, 0x33, !PT ;  /* 0x0000001bff2ebc12 */ /* 0x000fe2000f8e33ff */
[----:B------:R-:W-:Y:S01]  /*3600*/  IMAD.MOV R50, RZ, RZ, -R42 ;  /* 0x000000ffff327224 */ /* 0x000fe200078e0a2a */
[----:B------:R-:W-:Y:S01]  /*3610*/  IADD3 R15, PT, PT, -R43, RZ, RZ ;  /* 0x000000ff2b0f7210 */ /* 0x000fe20007ffe1ff */
[----:B------:R-:W-:Y:S01]  /*3620*/  IMAD R22, R22, UR11, R23 ;  /* 0x0000000b16167c24 */ /* 0x000fe2000f8e0217 */
[----:B------:R-:W-:Y:S01]  /*3630*/  ISETP.NE.U32.AND P3, PT, RZ, UR28, PT ;  /* 0x0000001cff007c0c */ /* 0x000fe2000bf65070 */
[----:B------:R-:W-:-:S04]  /*3640*/  IMAD.HI.U32 R14, R49, R46, RZ ;  /* 0x0000002e310e7227 */ /* 0x000fc800078e00ff */
        /* <DEDUP_REMOVED lines=9> */
[----:B--2---:R-:W-:-:S02]  /*36e0*/  IMAD R15, R15, UR14, R22 ;  /* 0x0000000e0f0f7c24 */ /* 0x004fc4000f8e0216 */
[----:B------:R-:W-:Y:S02]  /*36f0*/  IMAD R22, R42, UR25, R43 ;  /* 0x000000192a167c24 */ /* 0x000fe4000f8e022b */
[----:B------:R-:W-:Y:S02]  /*3700*/  IMAD R44, R23, UR26, R44 ;  /* 0x0000001a172c7c24 */ /* 0x000fe4000f8e022c */
[----:B---3--:R-:W-:Y:S01]  /*3710*/  IMAD R15, R22, UR15, R15 ;  /* 0x0000000f160f7c24 */ /* 0x008fe2000f8e020f */
[----:B------:R-:W-:-:S03]  /*3720*/  IADD3 R22, PT, PT, -R46, RZ, RZ ;  /* 0x000000ff2e167210 */ /* 0x000fc60007ffe1ff */
[----:B------:R-:W-:Y:S02]  /*3730*/  IMAD R15, R44, UR18, R15 ;  /* 0x000000122c0f7c24 */ /* 0x000fe4000f8e020f */
[----:B------:R-:W-:Y:S01]  /*3740*/  @P1 VIADD R48, R48, -UR28 ;  /* 0x8000001c30301c36 */ /* 0x000fe20008000000 */
[----:B------:R-:W-:Y:S01]  /*3750*/  @P1 IADD3 R14, PT, PT, R14, 0x1, RZ ;  /* 0x000000010e0e1810 */ /* 0x000fe20007ffe0ff */
[----:B------:R-:W-:Y:S01]  /*3760*/  IMAD R22, R22, UR27, R45 ;  /* 0x0000001b16167c24 */ /* 0x000fe2000f8e022d */
[----:B------:R-:W-:Y:S02]  /*3770*/  ISETP.NE.AND P1, PT, R24, UR4, PT ;  /* 0x0000000418007c0c */ /* 0x000fe4000bf25270 */
[----:B------:R-:W-:Y:S01]  /*3780*/  ISETP.GE.U32.AND P2, PT, R48, UR28, PT ;  /* 0x0000001c30007c0c */ /* 0x000fe2000bf46070 */
[----:B------:R-:W-:-:S12]  /*3790*/  IMAD R15, R22, UR19, R15 ;  /* 0x00000013160f7c24 */ /* 0x000fd8000f8e020f */
[----:B------:R-:W-:Y:S01]  /*37a0*/  @P2 VIADD R14, R14, 0x1 ;  /* 0x000000010e0e2836 */ /* 0x000fe20000000000 */
[----:B------:R-:W-:-:S04]  /*37b0*/  @!P3 LOP3.LUT R14, RZ, UR28, RZ, 0x33, !PT ;  /* 0x0000001cff0ebc12 */ /* 0x000fc8000f8e33ff */
[----:B------:R-:W-:Y:S01]  /*37c0*/  MOV R22, R14 ;  /* 0x0000000e00167202 */ /* 0x000fe20000000f00 */
[----:B------:R-:W-:-:S04]  /*37d0*/  IMAD.MOV R23, RZ, RZ, -R14 ;  /* 0x000000ffff177224 */ /* 0x000fc800078e0a0e */
[----:B------:R-:W-:-:S04]  /*37e0*/  IMAD R46, R23, UR28, R46 ;  /* 0x0000001c172e7c24 */ /* 0x000fc8000f8e022e */
[----:B------:R-:W-:Y:S01]  /*37f0*/  IMAD R23, R46, UR20, R15 ;  /* 0x000000142e177c24 */ /* 0x000fe2000f8e020f */
[----:B------:R-:W-:Y:S06]  /*3800*/  @P1 BRA `(.L_x_7289) ;  /* 0xfffffff000d01947 */ /* 0x000fec000383ffff */
.L_x_7288:
[----:B------:R-:W-:Y:S05]  /*3810*/  @!P0 BRA `(.L_x_7290) ;  /* 0x0000000800ec8947 */ /* 0x000fea0003800000 */
[----:B------:R-:W-:Y:S01]  /*3820*/  UISETP.GE.U32.AND UP0, UPT, UR6, 0x3, UPT ;  /* 0x000000030600788c */ /* 0x000fe2000bf06070 */
[----:B------:R-:W-:-:S08]  /*3830*/  LOP3.LUT P0, RZ, R47, 0x3, RZ, 0xc0, !PT ;  /* 0x000000032fff7812 */ /* 0x000fd0000780c0ff */
        /* <DEDUP_REMOVED lines=21> */
[----:B--2---:R-:W-:-:S06]  /*3990*/  IMAD R43, RZ, RZ, -UR19 ;  /* 0x80000013ff2b7e24 */ /* 0x004fcc000f8e02ff */
[----:B0-----:R-:W0:Y:S08]  /*39a0*/  MUFU.RCP R24, R24 ;  /* 0x0000001800187308 */ /* 0x001e300000001000 */
[----:B-1----:R-:W-:Y:S08]  /*39b0*/  MUFU.RCP R39, R39 ;  /* 0x0000002700277308 */ /* 0x002ff00000001000 */
[----:B------:R-:W1:Y:S01]  /*39c0*/  I2F.U32.RP R42, UR19 ;  /* 0x00000013002a7d06 */ /* 0x000e620008209000 */
[----:B0-----:R-:W-:-:S07]  /*39d0*/  VIADD R14, R24, 0xffffffe ;  /* 0x0ffffffe180e7836 */ /* 0x001fce0000000000 */
[----:B------:R0:W2:Y:S08]  /*39e0*/  F2I.FTZ.U32.TRUNC.NTZ R15, R14 ;  /* 0x0000000e000f7305 */ /* 0x0000b0000021f000 */
[----:B-1----:R-:W-:Y:S01]  /*39f0*/  MUFU.RCP R42, R42 ;  /* 0x0000002a002a7308 */ /* 0x002fe20000001000 */
[----:B0-----:R-:W-:Y:S02]  /*3a00*/  IMAD.MOV.U32 R14, RZ, RZ, RZ ;  /* 0x000000ffff0e7224 */ /* 0x001fe400078e00ff */
[----:B--2---:R-:W-:-:S04]  /*3a10*/  IMAD R41, R41, R15, RZ ;  /* 0x0000000f29297224 */ /* 0x004fc800078e02ff */
[----:B------:R-:W-:Y:S02]  /*3a20*/  IMAD.HI.U32 R15, R15, R41, R14 ;  /* 0x000000290f0f7227 */ /* 0x000fe400078e000e */
[----:B---3--:R-:W0:Y:S04]  /*3a30*/  I2F.U32.RP R41, UR18 ;  /* 0x0000001200297d06 */ /* 0x008e280008209000 */
[----:B------:R-:W-:-:S05]  /*3a40*/  IMAD.HI.U32 R24, R15, R22, RZ ;  /* 0x000000160f187227 */ /* 0x000fca00078e00ff */
[----:B------:R-:W-:-:S05]  /*3a50*/  IADD3 R15, PT, PT, -R24, RZ, RZ ;  /* 0x000000ff180f7210 */ /* 0x000fca0007ffe1ff */
[----:B------:R-:W-:Y:S01]  /*3a60*/  IMAD R14, R15, UR14, R22 ;  /* 0x0000000e0f0e7c24 */ /* 0x000fe2000f8e0216 */
[----:B0-----:R-:W-:Y:S01]  /*3a70*/  MUFU.RCP R41, R41 ;  /* 0x0000002900297308 */ /* 0x001fe20000001000 */
[----:B------:R-:W-:Y:S02]  /*3a80*/  VIADD R15, R39, 0xffffffe ;  /* 0x0ffffffe270f7836 */ /* 0x000fe40000000000 */
[----:B------:R-:W-:Y:S01]  /*3a90*/  IMAD R39, RZ, RZ, -UR15 ;  /* 0x8000000fff277e24 */ /* 0x000fe2000f8e02ff */
[----:B------:R-:W-:-:S04]  /*3aa0*/  ISETP.GE.U32.AND P1, PT, R14, UR14, PT ;  /* 0x0000000e0e007c0c */ /* 0x000fc8000bf26070 */
[----:B------:R-:W0:Y:S09]  /*3ab0*/  F2I.FTZ.U32.TRUNC.NTZ R15, R15 ;  /* 0x0000000f000f7305 */ /* 0x000e32000021f000 */
[----:B------:R-:W-:Y:S02]  /*3ac0*/  @P1 IADD3 R14, PT, PT, R14, -UR14, RZ ;  /* 0x8000000e0e0e1c10 */ /* 0x000fe4000fffe0ff */
[----:B------:R-:W-:-:S02]  /*3ad0*/  @P1 IADD3 R24, PT, PT, R24, 0x1, RZ ;  /* 0x0000000118181810 */ /* 0x000fc40007ffe0ff */
[----:B------:R-:W-:Y:S01]  /*3ae0*/  ISETP.GE.U32.AND P2, PT, R14, UR14, PT ;  /* 0x0000000e0e007c0c */ /* 0x000fe2000bf46070 */
[----:B------:R-:W-:Y:S02]  /*3af0*/  HFMA2 R14, -RZ, RZ, 0, 0 ;  /* 0x00000000ff0e7431 */ /* 0x000fe400000001ff */
[----:B0-----:R-:W-:-:S04]  /*3b00*/  IMAD R39, R39, R15, RZ ;  /* 0x0000000f27277224 */ /* 0x001fc800078e02ff */
[----:B------:R-:W-:-:S06]  /*3b10*/  IMAD.HI.U32 R39, R15, R39, R14 ;  /* 0x000000270f277227 */ /* 0x000fcc00078e000e */
[----:B------:R-:W-:Y:S01]  /*3b20*/  @P2 VIADD R24, R24, 0x1 ;  /* 0x0000000118182836 */ /* 0x000fe20000000000 */
[----:B------:R-:W-:Y:S02]  /*3b30*/  @!P3 LOP3.LUT R24, RZ, UR14, RZ, 0x33, !PT ;  /* 0x0000000eff18bc12 */ /* 0x000fe4000f8e33ff */
[----:B------:R-:W-:-:S03]  /*3b40*/  ISETP.NE.U32.AND P3, PT, RZ, UR15, PT ;  /* 0x0000000fff007c0c */ /* 0x000fc6000bf65070 */
[----:B------:R-:W-:-:S04]  /*3b50*/  IMAD.HI.U32 R39, R39, R24, RZ ;  /* 0x0000001827277227 */ /* 0x000fc800078e00ff */
[----:B------:R-:W-:-:S04]  /*3b60*/  IMAD.MOV R15, RZ, RZ, -R39 ;  /* 0x000000ffff0f7224 */ /* 0x000fc800078e0a27 */
[----:B------:R-:W-:Y:S01]  /*3b70*/  IMAD R14, R15, UR15, R24 ;  /* 0x0000000f0f0e7c24 */ /* 0x000fe2000f8e0218 */
[----:B------:R-:W-:Y:S02]  /*3b80*/  IADD3 R15, PT, PT, R41, 0xffffffe, RZ ;  /* 0x0ffffffe290f7810 */ /* 0x000fe40007ffe0ff */
[----:B------:R-:W-:Y:S02]  /*3b90*/  IADD3 R41, PT, PT, RZ, -UR18, RZ ;  /* 0x80000012ff297c10 */ /* 0x000fe4000fffe0ff */
[C---:B------:R-:W-:Y:S02]  /*3ba0*/  ISETP.GE.U32.AND P1, PT, R14.reuse, UR15, PT ;  /* 0x0000000f0e007c0c */ /* 0x040fe4000bf26070 */
[----:B------:R-:W0:Y:S11]  /*3bb0*/  F2I.FTZ.U32.TRUNC.NTZ R15, R15 ;  /* 0x0000000f000f7305 */ /* 0x000e36000021f000 */
[----:B------:R-:W-:-:S02]  /*3bc0*/  @P1 VIADD R14, R14, -UR15 ;  /* 0x8000000f0e0e1c36 */ /* 0x000fc40008000000 */
[----:B------:R-:W-:Y:S02]  /*3bd0*/  @P1 VIADD R39, R39, 0x1 ;  /* 0x0000000127271836 */ /* 0x000fe40000000000 */
[----:B0-----:R-:W-:Y:S01]  /*3be0*/  IMAD R41, R41, R15, RZ ;  /* 0x0000000f29297224 */ /* 0x001fe200078e02ff */
[----:B------:R-:W-:Y:S01]  /*3bf0*/  ISETP.GE.U32.AND P2, PT, R14, UR15, PT ;  /* 0x0000000f0e007c0c */ /* 0x000fe2000bf46070 */
[----:B------:R-:W-:-:S04]  /*3c00*/  IMAD.MOV.U32 R14, RZ, RZ, RZ ;  /* 0x000000ffff0e7224 */ /* 0x000fc800078e00ff */
[----:B------:R-:W-:-:S04]  /*3c10*/  IMAD.HI.U32 R14, R15, R41, R14 ;  /* 0x000000290f0e7227 */ /* 0x000fc800078e000e */
[----:B------:R-:W-:-:S04]  /*3c20*/  VIADD R15, R42, 0xffffffe ;  /* 0x0ffffffe2a0f7836 */ /* 0x000fc80000000000 */
        /* <DEDUP_REMOVED lines=15> */
[----:B------:R-:W-:Y:S01]  /*3d20*/  @!P3 LOP3.LUT R41, RZ, UR18, RZ, 0x33, !PT ;  /* 0x00000012ff29bc12 */ /* 0x000fe2000f8e33ff */
[----:B------:R-:W-:Y:S01]  /*3d30*/  IMAD.MOV R15, RZ, RZ, -R24 ;  /* 0x000000ffff0f7224 */ /* 0x000fe200078e0a18 */
[----:B------:R-:W-:-:S03]  /*3d40*/  ISETP.NE.U32.AND P3, PT, RZ, UR19, PT ;  /* 0x00000013ff007c0c */ /* 0x000fc6000bf65070 */
[----:B------:R-:W-:-:S04]  /*3d50*/  IMAD.HI.U32 R42, R14, R41, RZ ;  /* 0x000000290e2a7227 */ /* 0x000fc800078e00ff */
[----:B------:R-:W-:-:S04]  /*3d60*/  IMAD.MOV R14, RZ, RZ, -R42 ;  /* 0x000000ffff0e7224 */ /* 0x000fc800078e0a2a */
[----:B------:R-:W-:-:S05]  /*3d70*/  IMAD R14, R14, UR19, R41 ;  /* 0x000000130e0e7c24 */ /* 0x000fca000f8e0229 */
[----:B------:R-:W-:-:S13]  /*3d80*/  ISETP.GE.U32.AND P1, PT, R14, UR19, PT ;  /* 0x000000130e007c0c */ /* 0x000fda000bf26070 */
[----:B------:R-:W-:Y:S01]  /*3d90*/  @P1 IADD3 R14, PT, PT, R14, -UR19, RZ ;  /* 0x800000130e0e1c10 */ /* 0x000fe2000fffe0ff */
[----:B------:R-:W-:-:S03]  /*3da0*/  @P1 VIADD R42, R42, 0x1 ;  /* 0x000000012a2a1836 */ /* 0x000fc60000000000 */
[----:B------:R-:W-:Y:S01]  /*3db0*/  ISETP.GE.U32.AND P2, PT, R14, UR19, PT ;  /* 0x000000130e007c0c */ /* 0x000fe2000bf46070 */
[----:B------:R-:W-:Y:S01]  /*3dc0*/  IMAD R14, R15, UR14, R22 ;  /* 0x0000000e0f0e7c24 */ /* 0x000fe2000f8e0216 */
[----:B------:R-:W-:Y:S01]  /*3dd0*/  IADD3 R15, PT, PT, -R39, RZ, RZ ;  /* 0x000000ff270f7210 */ /* 0x000fe20007ffe1ff */
[----:B------:R-:W-:Y:S02]  /*3de0*/  IMAD.MOV R22, RZ, RZ, -R41 ;  /* 0x000000ffff167224 */ /* 0x000fe400078e0a29 */
[----:B----4-:R-:W-:Y:S02]  /*3df0*/  IMAD R14, R14, UR4, R23 ;  /* 0x000000040e0e7c24 */ /* 0x010fe4000f8e0217 */
[----:B------:R-:W-:Y:S02]  /*3e00*/  IMAD R15, R15, UR15, R24 ;  /* 0x0000000f0f0f7c24 */ /* 0x000fe4000f8e0218 */
[----:B------:R-:W-:Y:S02]  /*3e10*/  IMAD R39, R22, UR18, R39 ;  /* 0x0000001216277c24 */ /* 0x000fe4000f8e0227 */
[----:B------:R-:W-:-:S02]  /*3e20*/  IMAD R14, R15, UR11, R14 ;  /* 0x0000000b0f0e7c24 */ /* 0x000fc4000f8e020e */
[----:B------:R-:W-:Y:S02]  /*3e30*/  @P2 IADD3 R42, PT, PT, R42, 0x1, RZ ;  /* 0x000000012a2a2810 */ /* 0x000fe40007ffe0ff */
[----:B------:R-:W-:Y:S01]  /*3e40*/  @!P3 LOP3.LUT R42, RZ, UR19, RZ, 0x33, !PT ;  /* 0x00000013ff2abc12 */ /* 0x000fe2000f8e33ff */
[----:B------:R-:W-:-:S03]  /*3e50*/  IMAD R14, R39, UR12, R14 ;  /* 0x0000000c270e7c24 */ /* 0x000fc6000f8e020e */
[----:B------:R-:W-:-:S05]  /*3e60*/  IADD3 R22, PT, PT, -R42, RZ, RZ ;  /* 0x000000ff2a167210 */ /* 0x000fca0007ffe1ff */
[----:B------:R-:W-:Y:S02]  /*3e70*/  IMAD R23, R22, UR19, R41 ;  /* 0x0000001316177c24 */ /* 0x000fe4000f8e0229 */
[----:B------:R-:W-:Y:S02]  /*3e80*/  IMAD.MOV.U32 R22, RZ, RZ, R42 ;  /* 0x000000ffff167224 */ /* 0x000fe400078e002a */
[----:B------:R-:W-:-:S07]  /*3e90*/  IMAD R23, R23, UR13, R14 ;  /* 0x0000000d17177c24 */ /* 0x000fce000f8e020e */
.L_x_7291:
[----:B------:R-:W-:Y:S05]  /*3ea0*/  @!P0 BRA `(.L_x_7290) ;  /* 0x0000000400488947 */ /* 0x000fea0003800000 */
[----:B------:R-:W-:Y:S01]  /*3eb0*/  UISETP.NE.AND UP0, UPT, UR7, URZ, UPT ;  /* 0x000000ff0700728c */ /* 0x000fe2000bf05270 */
        /* <DEDUP_REMOVED lines=9> */
[----:B------:R-:W3:Y:S01]  /*3f50*/  LDCU UR4, c[0x0][UR4+0x3ec] ;  /* 0x00007d80040477ac */ /* 0x000ee20008000800 */
[----:B------:R-:W2:Y:S01]  /*3f60*/  LDCU UR11, c[0x0][UR11+0x3ec] ;  /* 0x00007d800b0b77ac */ /* 0x000ea20008000800 */
        /* <DEDUP_REMOVED lines=20> */
[----:B------:R-:W-:Y:S02]  /*40b0*/  @P1 VIADD R24, R24, -UR12 ;  /* 0x8000000c18181c36 */ /* 0x000fe40008000000 */
[----:B------:R-:W-:-:S03]  /*40c0*/  @P1 VIADD R39, R39, 0x1 ;  /* 0x0000000127271836 */ /* 0x000fc60000000000 */
[----:B------:R-:W-:Y:S01]  /*40d0*/  ISETP.GE.U32.AND P2, PT, R24, UR12, PT ;  /* 0x0000000c18007c0c */ /* 0x000fe2000bf46070 */
[----:B------:R-:W-:-:S12]  /*40e0*/  IMAD.HI.U32 R24, R15, R41, R14 ;  /* 0x000000290f187227 */ /* 0x000fd800078e000e */
        /* <DEDUP_REMOVED lines=8> */
[----:B------:R-:W-:Y:S01]  /*4170*/  @P1 VIADD R14, R14, -UR13 ;  /* 0x8000000d0e0e1c36 */ /* 0x000fe20008000000 */
[----:B------:R-:W-:-:S04]  /*4180*/  @P1 IADD3 R24, PT, PT, R24, 0x1, RZ ;  /* 0x0000000118181810 */ /* 0x000fc80007ffe0ff */
[----:B------:R-:W-:Y:S01]  /*4190*/  ISETP.GE.U32.AND P2, PT, R14, UR13, PT ;  /* 0x0000000d0e007c0c */ /* 0x000fe2000bf46070 */
[----:B------:R-:W-:-:S04]  /*41a0*/  IMAD R14, R15, UR12, R22 ;  /* 0x0000000c0f0e7c24 */ /* 0x000fc8000f8e0216 */
[----:B---3--:R-:W-:-:S08]  /*41b0*/  IMAD R14, R14, UR4, R23 ;  /* 0x000000040e0e7c24 */ /* 0x008fd0000f8e0217 */
[----:B------:R-:W-:Y:S01]  /*41c0*/  @P2 VIADD R24, R24, 0x1 ;  /* 0x0000000118182836 */ /* 0x000fe20000000000 */
[----:B------:R-:W-:-:S05]  /*41d0*/  @!P3 LOP3.LUT R24, RZ, UR13, RZ, 0x33, !PT ;  /* 0x0000000dff18bc12 */ /* 0x000fca000f8e33ff */
[----:B------:R-:W-:-:S04]  /*41e0*/  IMAD.MOV R22, RZ, RZ, -R24 ;  /* 0x000000ffff167224 */ /* 0x000fc800078e0a18 */
[----:B------:R-:W-:Y:S01]  /*41f0*/  IMAD R23, R22, UR13, R39 ;  /* 0x0000000d16177c24 */ /* 0x000fe2000f8e0227 */
[----:B------:R-:W-:-:S03]  /*4200*/  MOV R22, R24 ;  /* 0x0000001800167202 */ /* 0x000fc60000000f00 */
[----:B--2---:R-:W-:-:S07]  /*4210*/  IMAD R23, R23, UR11, R14 ;  /* 0x0000000b17177c24 */ /* 0x004fce000f8e020e */
.L_x_7292:
[----:B------:R-:W-:Y:S05]  /*4220*/  @!P0 BRA `(.L_x_7290) ;  /* 0x0000000000688947 */ /* 0x000fea0003800000 */
        /* <DEDUP_REMOVED lines=8> */
[----:B0-----:R-:W-:-:S06]  /*42b0*/  VIADD R14, R24, 0xffffffe ;  /* 0x0ffffffe180e7836 */ /* 0x001fcc0000000000 */
[----:B------:R0:W3:Y:S02]  /*42c0*/  F2I.FTZ.U32.TRUNC.NTZ R15, R14 ;  /* 0x0000000e000f7305 */ /* 0x0000e4000021f000 */
[----:B0-----:R-:W-:Y:S02]  /*42d0*/  IMAD.MOV.U32 R14, RZ, RZ, RZ ;  /* 0x000000ffff0e7224 */ /* 0x001fe400078e00ff */
[----:B---3--:R-:W-:-:S04]  /*42e0*/  IMAD R39, R39, R15, RZ ;  /* 0x0000000f27277224 */ /* 0x008fc800078e02ff */
        /* <DEDUP_REMOVED lines=8> */
[----:B------:R-:W-:Y:S01]  /*4370*/  @P1 VIADD R15, R15, 0x1 ;  /* 0x000000010f0f1836 */ /* 0x000fe20000000000 */
[----:B------:R-:W-:-:S04]  /*4380*/  @!P2 LOP3.LUT R15, RZ, UR4, RZ, 0x33, !PT ;  /* 0x00000004ff0fac12 */ /* 0x000fc8000f8e33ff */
[----:B------:R-:W-:-:S05]  /*4390*/  IADD3 R39, PT, PT, -R15, RZ, RZ ;  /* 0x000000ff0f277210 */ /* 0x000fca0007ffe1ff */
[----:B------:R-:W-:Y:S02]  /*43a0*/  IMAD R14, R39, UR4, R22 ;  /* 0x00000004270e7c24 */ /* 0x000fe4000f8e0216 */
[----:B------:R-:W-:Y:S02]  /*43b0*/  IMAD.MOV.U32 R22, RZ, RZ, R15 ;  /* 0x000000ffff167224 */ /* 0x000fe400078e000f */
[----:B-1----:R-:W-:-:S07]  /*43c0*/  IMAD R23, R14, UR10, R23 ;  /* 0x0000000a0e177c24 */ /* 0x002fce000f8e0217 */
.L_x_7290:
[----:B------:R-:W1:Y:S01]  /*43d0*/  LDC.64 R14, c[0x0][0x380] ;  /* 0x0000e000ff0e7b82 */ /* 0x000e620000000a00 */
[----:B------:R-:W3:Y:S02]  /*43e0*/  LDCU UR4, c[0x0][0x3ec] ;  /* 0x00007d80ff0477ac */ /* 0x000ee40008000800 */
[----:B---3--:R-:W-:-:S04]  /*43f0*/  IMAD R23, R22, UR4, R23 ;  /* 0x0000000416177c24 */ /* 0x008fc8000f8e0217 */
[----:B-1----:R-:W-:-:S06]  /*4400*/  IMAD.WIDE.U32 R14, R23, 0x8, R14 ;  /* 0x00000008170e7825 */ /* 0x002fcc00078e000e */
[----:B------:R-:W5:Y:S02]  /*4410*/  LDG.E.64 R14, desc[UR16][R14.64] ;  /* 0x000000100e0e7981 */ /* 0x000f64000c1e1b00 */
.L_x_7287:
[----:B0-----:R-:W-:Y:S05]  /*4420*/  BSYNC.RECONVERGENT B1 ;  /* 0x0000000000017941 */ /* 0x001fea0003800200 */
.L_x_7286:
[----:B------:R-:W-:Y:S01]  /*4430*/  IADD3 R0, PT, PT, R33, R0, RZ ;  /* 0x0000000021007210 */ /* 0x000fe20007ffe0ff */
        /* <DEDUP_REMOVED lines=16> */
.L_x_7296:
        /* <DEDUP_REMOVED lines=204> */
.L_x_7295:
        /* <DEDUP_REMOVED lines=105> */
.L_x_7298:
        /* <DEDUP_REMOVED lines=56> */
.L_x_7299:
        /* <DEDUP_REMOVED lines=27> */
.L_x_7297:
[----:B------:R-:W1:Y:S01]  /*5dc0*/  LDC.64 R16, c[0x0][0x380] ;  /* 0x0000e000ff107b82 */ /* 0x000e620000000a00 */
[----:B------:R-:W3:Y:S02]  /*5dd0*/  LDCU UR4, c[0x0][0x3ec] ;  /* 0x00007d80ff0477ac */ /* 0x000ee40008000800 */
[----:B---3--:R-:W-:-:S04]  /*5de0*/  IMAD R23, R22, UR4, R23 ;  /* 0x0000000416177c24 */ /* 0x008fc8000f8e0217 */
[----:B-1----:R-:W-:-:S06]  /*5df0*/  IMAD.WIDE.U32 R16, R23, 0x8, R16 ;  /* 0x0000000817107825 */ /* 0x002fcc00078e0010 */
[----:B------:R-:W5:Y:S02]  /*5e00*/  LDG.E.64 R16, desc[UR16][R16.64] ;  /* 0x0000001010107981 */ /* 0x000f64000c1e1b00 */
.L_x_7294:
[----:B0-----:R-:W-:Y:S05]  /*5e10*/  BSYNC.RECONVERGENT B1 ;  /* 0x0000000000017941 */ /* 0x001fea0003800200 */
.L_x_7293:
[----:B------:R-:W-:-:S04]  /*5e20*/  IADD3 R23, PT, PT, R33, R0, RZ ;  /* 0x0000000021177210 */ /* 0x000fc80007ffe0ff */
[----:B------:R-:W-:-:S13]  /*5e30*/  ISETP.GE.U32.AND P0, PT, R23, R25, PT ;  /* 0x000000191700720c */ /* 0x000fda0003f06070 */
[----:B------:R-:W-:Y:S05]  /*5e40*/  @P0 BRA `(.L_x_7300) ;  /* 0x0000001800d80947 */ /* 0x000fea0003800000 */
[C---:B------:R-:W-:Y:S01]  /*5e50*/  VIADD R0, R26.reuse, 0xfffffffe ;  /* 0xfffffffe1a007836 */ /* 0x040fe20000000000 */
[----:B------:R-:W-:Y:S01]  /*5e60*/  IADD3 R46, PT, PT, R26, -0x1, RZ ;  /* 0xffffffff1a2e7810 */ /* 0x000fe20007ffe0ff */
[----:B------:R-:W0:Y:S03]  /*5e70*/  LDCU UR10, c[0x0][0x450] ;  /* 0x00008a00ff0a77ac */ /* 0x000e260008000800 */
[----:B------:R-:W-:Y:S01]  /*5e80*/  ISETP.GE.U32.AND P1, PT, R0, 0x7, PT ;  /* 0x000000070000780c */ /* 0x000fe20003f26070 */
[----:B------:R-:W-:Y:S01]  /*5e90*/  IMAD.MOV.U32 R0, RZ, RZ, RZ ;  /* 0x000000ffff007224 */ /* 0x000fe200078e00ff */
[----:B------:R-:W-:-:S11]  /*5ea0*/  LOP3.LUT P0, RZ, R46, 0x7, RZ, 0xc0, !PT ;  /* 0x000000072eff7812 */ /* 0x000fd6000780c0ff */
[----:B------:R-:W-:Y:S05]  /*5eb0*/  @!P1 BRA `(.L_x_7301) ;  /* 0x0000000c00409947 */ /* 0x000fea0003800000 */
[----:B------:R-:W-:Y:S01]  /*5ec0*/  IADD3 R22, PT, PT, R26, -0x1, RZ ;  /* 0xffffffff1a167810 */ /* 0x000fe20007ffe0ff */
[----:B------:R-:W-:Y:S01]  /*5ed0*/  IMAD.MOV.U32 R0, RZ, RZ, RZ ;  /* 0x000000ffff007224 */ /* 0x000fe200078e00ff */
[----:B------:R-:W-:Y:S02]  /*5ee0*/  UMOV UR4, URZ ;  /* 0x000000ff00047c82 */ /* 0x000fe40008000000 */
[----:B------:R-:W-:-:S07]  /*5ef0*/  LOP3.LUT R22, R22, 0xfffffff8, RZ, 0xc0, !PT ;  /* 0xfffffff816167812 */ /* 0x000fce00078ec0ff */
.L_x_7302:
        /* <DEDUP_REMOVED lines=20> */
[----:B------:R-:W-:Y:S02]  /*6040*/  USHF.L.U32 UR18, UR18, 0x2, URZ ;  /* 0x0000000212127899 */ /* 0x000fe400080006ff */
[----:B------:R-:W-:Y:S01]  /*6050*/  USHF.L.U32 UR19, UR19, 0x2, URZ ;  /* 0x0000000213137899 */ /* 0x000fe200080006ff */
[----:B--2---:R-:W-:Y:S01]  /*6060*/  IADD3 R45, PT, PT, RZ, -UR24, RZ ;  /* 0x80000018ff2d7c10 */ /* 0x004fe2000fffe0ff */
[----:B------:R-:W-:Y:S02]  /*6070*/  UIADD3 UR10, UPT, UPT, UR10, -0x8, URZ ;  /* 0xfffffff80a0a7890 */ /* 0x000fe4000fffe0ff */
[----:B------:R-:W2:Y:S01]  /*6080*/  LDCU UR25, c[0x0][UR15+0x388] ;  /* 0x000071000f1977ac */ /* 0x000ea20008000800 */
[----:B0-----:R-:W0:Y:S01]  /*6090*/  MUFU.RCP R24, R24 ;  /* 0x0000001800187308 */ /* 0x001e220000001000 */
[----:B------:R-:W-:-:S04]  /*60a0*/  USHF.L.U32 UR20, UR10, 0x2, URZ ;  /* 0x000000020a147899 */ /* 0x000fc800080006ff */
[----:B------:R-:W4:Y:S03]  /*60b0*/  LDCU UR26, c[0x0][UR18+0x388] ;  /* 0x00007100121a77ac */ /* 0x000f260008000800 */
[----:B-1----:R-:W-:Y:S01]  /*60c0*/  MUFU.RCP R39, R39 ;  /* 0x0000002700277308 */ /* 0x002fe20000001000 */
[----:B------:R-:W1:Y:S01]  /*60d0*/  LDCU UR27, c[0x0][UR19+0x388] ;  /* 0x00007100131b77ac */ /* 0x000e620008000800 */
[----:B------:R-:W1:Y:S01]  /*60e0*/  LDCU UR11, c[0x0][UR11+0x3ec] ;  /* 0x00007d800b0b77ac */ /* 0x000e620008000800 */
[----:B0-----:R-:W-:-:S05]  /*60f0*/  IADD3 R18, PT, PT, R24, 0xffffffe, RZ ;  /* 0x0ffffffe18127810 */ /* 0x001fca0007ffe0ff */
[----:B--2---:R-:W0:Y:S01]  /*6100*/  I2F.U32.RP R43, UR25 ;  /* 0x00000019002b7d06 */ /* 0x004e220008209000 */
[----:B------:R-:W2:Y:S01]  /*6110*/  LDCU UR28, c[0x0][UR20+0x388] ;  /* 0x00007100141c77ac */ /* 0x000ea20008000800 */
[----:B----4-:R-:W-:Y:S01]  /*6120*/  IADD3 R47, PT, PT, RZ, -UR26, RZ ;  /* 0x8000001aff2f7c10 */ /* 0x010fe2000fffe0ff */
[----:B------:R-:W4:Y:S05]  /*6130*/  LDCU UR12, c[0x0][UR12+0x3ec] ;  /* 0x00007d800c0c77ac */ /* 0x000f2a0008000800 */
[----:B------:R3:W1:Y:S01]  /*6140*/  F2I.FTZ.U32.TRUNC.NTZ R19, R18 ;  /* 0x0000001200137305 */ /* 0x000662000021f000 */
[----:B------:R-:W4:Y:S01]  /*6150*/  LDCU UR13, c[0x0][UR13+0x3ec] ;  /* 0x00007d800d0d77ac */ /* 0x000f220008000800 */
[----:B------:R-:W4:Y:S06]  /*6160*/  LDCU UR14, c[0x0][UR14+0x3ec] ;  /* 0x00007d800e0e77ac */ /* 0x000f2c0008000800 */
[----:B0-----:R-:W-:Y:S01]  /*6170*/  MUFU.RCP R43, R43 ;  /* 0x0000002b002b7308 */ /* 0x001fe20000001000 */
[----:B---3--:R-:W-:Y:S01]  /*6180*/  HFMA2 R18, -RZ, RZ, 0, 0 ;  /* 0x00000000ff127431 */ /* 0x008fe200000001ff */
[----:B------:R-:W0:Y:S01]  /*6190*/  LDCU UR15, c[0x0][UR15+0x3ec] ;  /* 0x00007d800f0f77ac */ /* 0x000e220008000800 */
[----:B------:R-:W3:Y:S01]  /*61a0*/  LDCU UR18, c[0x0][UR18+0x3ec] ;  /* 0x00007d80121277ac */ /* 0x000ee20008000800 */
        /* <DEDUP_REMOVED lines=9> */
[----:B------:R-:W-:-:S03]  /*6240*/  UIADD3 UR4, UPT, UPT, UR4, 0x8, URZ ;  /* 0x0000000804047890 */ /* 0x000fc6000fffe0ff */
[----:B------:R-:W-:-:S03]  /*6250*/  IMAD.MOV R42, RZ, RZ, -R24 ;  /* 0x000000ffff2a7224 */ /* 0x000fc600078e0a18 */
[----:B------:R-:W4:Y:S01]  /*6260*/  F2I.FTZ.U32.TRUNC.NTZ R19, R19 ;  /* 0x0000001300137305 */ /* 0x000f22000021f000 */
[----:B------:R-:W-:-:S05]  /*6270*/  IMAD R18, R42, UR21, R23 ;  /* 0x000000152a127c24 */ /* 0x000fca000f8e0217 */
[----:B------:R-:W-:Y:S02]  /*6280*/  ISETP.GE.U32.AND P1, PT, R18, UR21, PT ;  /* 0x0000001512007c0c */ /* 0x000fe4000bf26070 */
[----:B--2---:R-:W-:Y:S01]  /*6290*/  MUFU.RCP R41, R41 ;  /* 0x0000002900297308 */ /* 0x004fe20000001000 */
[----:B----4-:R-:W-:-:S07]  /*62a0*/  IMAD R39, R39, R19, RZ ;  /* 0x0000001327277224 */ /* 0x010fce00078e02ff */
[----:B------:R-:W2:Y:S03]  /*62b0*/  I2F.U32.RP R42, UR24 ;  /* 0x00000018002a7d06 */ /* 0x000ea60008209000 */
[----:B------:R-:W-:Y:S02]  /*62c0*/  @P1 VIADD R18, R18, -UR21 ;  /* 0x8000001512121c36 */ /* 0x000fe40008000000 */
[----:B------:R-:W-:-:S03]  /*62d0*/  @P1 VIADD R24, R24, 0x1 ;  /* 0x0000000118181836 */ /* 0x000fc60000000000 */
[----:B------:R-:W-:Y:S01]  /*62e0*/  ISETP.GE.U32.AND P2, PT, R18, UR21, PT ;  /* 0x0000001512007c0c */ /* 0x000fe2000bf46070 */
[----:B------:R-:W-:Y:S01]  /*62f0*/  IMAD.MOV.U32 R18, RZ, RZ, RZ ;  /* 0x000000ffff127224 */ /* 0x000fe200078e00ff */
[----:B------:R-:W-:Y:S03]  /*6300*/  MUFU.RCP R44, R44 ;  /* 0x0000002c002c7308 */ /* 0x000fe60000001000 */
[----:B------:R-:W-:-:S05]  /*6310*/  IMAD.HI.U32 R39, R19, R39, R18 ;  /* 0x0000002713277227 */ /* 0x000fca00078e0012 */
[----:B--2---:R-:W-:Y:S03]  /*6320*/  MUFU.RCP R42, R42 ;  /* 0x0000002a002a7308 */ /* 0x004fe60000001000 */
[----:B------:R-:W-:Y:S02]  /*6330*/  @P2 IADD3 R24, PT, PT, R24, 0x1, RZ ;  /* 0x0000000118182810 */ /* 0x000fe40007ffe0ff */
[----:B------:R-:W-:Y:S02]  /*6340*/  @!P3 LOP3.LUT R24, RZ, UR21, RZ, 0x33, !PT ;  /* 0x00000015ff18bc12 */ /* 0x000fe4000f8e33ff */
[----:B------:R-:W-:-:S03]  /*6350*/  ISETP.NE.U32.AND P3, PT, RZ, UR22, PT ;  /* 0x00000016ff007c0c */ /* 0x000fc6000bf65070 */
[----:B------:R-:W-:-:S04]  /*6360*/  IMAD.HI.U32 R39, R39, R24, RZ ;  /* 0x0000001827277227 */ /* 0x000fc800078e00ff */
[----:B------:R-:W-:Y:S01]  /*6370*/  IMAD.MOV R48, RZ, RZ, -R24 ;  /* 0x000000ffff307224 */ /* 0x000fe200078e0a18 */
[----:B------:R-:W-:-:S05]  /*6380*/  IADD3 R19, PT, PT, -R39, RZ, RZ ;  /* 0x000000ff27137210 */ /* 0x000fca0007ffe1ff */
[----:B------:R-:W-:Y:S02]  /*6390*/  IMAD R18, R19, UR22, R24 ;  /* 0x0000001613127c24 */ /* 0x000fe4000f8e0218 */
[----:B------:R-:W-:Y:S02]  /*63a0*/  VIADD R19, R41, 0xffffffe ;  /* 0x0ffffffe29137836 */ /* 0x000fe40000000000 */
[----:B------:R-:W-:Y:S01]  /*63b0*/  IMAD R41, RZ, RZ, -UR23 ;  /* 0x80000017ff297e24 */ /* 0x000fe2000f8e02ff */
[----:B------:R-:W-:-:S03]  /*63c0*/  ISETP.GE.U32.AND P1, PT, R18, UR22, PT ;  /* 0x0000001612007c0c */ /* 0x000fc6000bf26070 */
[----:B------:R-:W2:Y:S10]  /*63d0*/  F2I.FTZ.U32.TRUNC.NTZ R19, R19 ;  /* 0x0000001300137305 */ /* 0x000eb4000021f000 */
[----:B------:R-:W-:-:S02]  /*63e0*/  @P1 IADD3 R18, PT, PT, R18, -UR22, RZ ;  /* 0x8000001612121c10 */ /* 0x000fc4000fffe0ff */
[----:B------:R-:W-:Y:S02]  /*63f0*/  @P1 IADD3 R39, PT, PT, R39, 0x1, RZ ;  /* 0x0000000127271810 */ /* 0x000fe40007ffe0ff */
[----:B------:R-:W-:Y:S01]  /*6400*/  ISETP.GE.U32.AND P2, PT, R18, UR22, PT ;  /* 0x0000001612007c0c */ /* 0x000fe2000bf46070 */
[----:B------:R-:W-:Y:S02]  /*6410*/  HFMA2 R18, -RZ, RZ, 0, 0 ;  /* 0x00000000ff127431 */ /* 0x000fe400000001ff */
[----:B--2---:R-:W-:-:S04]  /*6420*/  IMAD R41, R41, R19, RZ ;  /* 0x0000001329297224 */ /* 0x004fc800078e02ff */
[----:B------:R-:W-:Y:S01]  /*6430*/  IMAD.HI.U32 R18, R19, R41, R18 ;  /* 0x0000002913127227 */ /* 0x000fe200078e0012 */
[----:B------:R-:W-:-:S05]  /*6440*/  IADD3 R19, PT, PT, R42, 0xffffffe, RZ ;  /* 0x0ffffffe2a137810 */ /* 0x000fca0007ffe0ff */
[----:B------:R-:W-:Y:S01]  /*6450*/  @P2 VIADD R39, R39, 0x1 ;  /* 0x0000000127272836 */ /* 0x000fe20000000000 */
[----:B------:R-:W-:Y:S01]  /*6460*/  @!P3 LOP3.LUT R39, RZ, UR22, RZ, 0x33, !PT ;  /* 0x00000016ff27bc12 */ /* 0x000fe2000f8e33ff */
[----:B------:R-:W2:Y:S01]  /*6470*/  F2I.FTZ.U32.TRUNC.NTZ R19, R19 ;  /* 0x0000001300137305 */ /* 0x000ea2000021f000 */
[----:B------:R-:W-:-:S03]  /*6480*/  ISETP.NE.U32.AND P3, PT, RZ, UR23, PT ;  /* 0x00000017ff007c0c */ /* 0x000fc6000bf65070 */
[----:B------:R-:W-:-:S04]  /*6490*/  IMAD.HI.U32 R41, R18, R39, RZ ;  /* 0x0000002712297227 */ /* 0x000fc800078e00ff */
[----:B------:R-:W-:-:S04]  /*64a0*/  IMAD.MOV R18, RZ, RZ, -R41 ;  /* 0x000000ffff127224 */ /* 0x000fc800078e0a29 */
[----:B------:R-:W-:Y:S02]  /*64b0*/  IMAD R18, R18, UR23, R39 ;  /* 0x0000001712127c24 */ /* 0x000fe4000f8e0227 */
[----:B--2---:R-:W-:-:S03]  /*64c0*/  IMAD R45, R45, R19, RZ ;  /* 0x000000132d2d7224 */ /* 0x004fc600078e02ff */
[----:B------:R-:W-:-:S13]  /*64d0*/  ISETP.GE.U32.AND P1, PT, R18, UR23, PT ;  /* 0x0000001712007c0c */ /* 0x000fda000bf26070 */
[----:B------:R-:W-:Y:S02]  /*64e0*/  @P1 VIADD R18, R18, -UR23 ;  /* 0x8000001712121c36 */ /* 0x000fe40008000000 */
[----:B------:R-:W-:-:S03]  /*64f0*/  @P1 VIADD R41, R41, 0x1 ;  /* 0x0000000129291836 */ /* 0x000fc60000000000 */
[----:B------:R-:W-:Y:S01]  /*6500*/  ISETP.GE.U32.AND P2, PT, R18, UR23, PT ;  /* 0x0000001712007c0c */ /* 0x000fe2000bf46070 */
[----:B------:R-:W-:-:S04]  /*6510*/  IMAD.MOV.U32 R18, RZ, RZ, RZ ;  /* 0x000000ffff127224 */ /* 0x000fc800078e00ff */
[----:B------:R-:W-:Y:S02]  /*6520*/  IMAD.HI.U32 R18, R19, R45, R18 ;  /* 0x0000002d13127227 */ /* 0x000fe400078e0012 */
[----:B------:R-:W2:Y:S02]  /*6530*/  I2F.U32.RP R45, UR27 ;  /* 0x0000001b002d7d06 */ /* 0x000ea40008209000 */
[----:B------:R-:W-:Y:S02]  /*6540*/  VIADD R19, R43, 0xffffffe ;  /* 0x0ffffffe2b137836 */ /* 0x000fe40000000000 */
[----:B------:R-:W-:Y:S02]  /*6550*/  IMAD R43, RZ, RZ, -UR25 ;  /* 0x80000019ff2b7e24 */ /* 0x000fe4000f8e02ff */
[----:B------:R-:W-:Y:S02]  /*6560*/  @P2 IADD3 R41, PT, PT, R41, 0x1, RZ ;  /* 0x0000000129292810 */ /* 0x000fe40007ffe0ff */
[----:B------:R-:W-:Y:S01]  /*6570*/  @!P3 LOP3.LUT R41, RZ, UR23, RZ, 0x33, !PT ;  /* 0x00000017ff29bc12 */ /* 0x000fe2000f8e33ff */
[----:B------:R-:W4:Y:S01]  /*6580*/  F2I.FTZ.U32.TRUNC.NTZ R19, R19 ;  /* 0x0000001300137305 */ /* 0x000f22000021f000 */
[----:B------:R-:W-:-:S03]  /*6590*/  ISETP.NE.U32.AND P3, PT, RZ, UR24, PT ;  /* 0x00000018ff007c0c */ /* 0x000fc6000bf65070 */
[----:B------:R-:W-:-:S04]  /*65a0*/  IMAD.HI.U32 R42, R18, R41, RZ ;  /* 0x00000029122a7227 */ /* 0x000fc800078e00ff */
[----:B--2---:R-:W-:Y:S01]  /*65b0*/  MUFU.RCP R45, R45 ;  /* 0x0000002d002d7308 */ /* 0x004fe20000001000 */
[----:B------:R-:W-:-:S05]  /*65c0*/  IADD3 R18, PT, PT, -R42, RZ, RZ ;  /* 0x000000ff2a127210 */ /* 0x000fca0007ffe1ff */
[----:B------:R-:W-:Y:S02]  /*65d0*/  IMAD R18, R18, UR24, R41 ;  /* 0x0000001812127c24 */ /* 0x000fe4000f8e0229 */
[----:B----4-:R-:W-:-:S03]  /*65e0*/  IMAD R43, R43, R19, RZ ;  /* 0x000000132b2b7224 */ /* 0x010fc600078e02ff */
        /* <DEDUP_REMOVED lines=15> */
[----:B------:R-:W-:-:S02]  /*66e0*/  @P1 VIADD R18, R18, -UR25 ;  /* 0x8000001912121c36 */ /* 0x000fc40008000000 */
[----:B------:R-:W-:Y:S02]  /*66f0*/  @P1 VIADD R43, R43, 0x1 ;  /* 0x000000012b2b1836 */ /* 0x000fe40000000000 */
[----:B--2---:R-:W-:Y:S01]  /*6700*/  IMAD R47, R47, R19, RZ ;  /* 0x000000132f2f7224 */ /* 0x004fe200078e02ff */
        /* <DEDUP_REMOVED lines=11> */
[----:B--2---:R-:W2:Y:S01]  /*67c0*/  MUFU.RCP R47, R47 ;  /* 0x0000002f002f7308 */ /* 0x004ea20000001000 */
        /* <DEDUP_REMOVED lines=15> */
[----:B--2---:R-:W-:-:S04]  /*68c0*/  IADD3 R19, PT, PT, R47, 0xffffffe, RZ ;  /* 0x0ffffffe2f137810 */ /* 0x004fc80007ffe0ff */
[C---:B------:R-:W-:Y:S02]  /*68d0*/  ISETP.GE.U32.AND P1, PT, R18.reuse, UR27, PT ;  /* 0x0000001b12007c0c */ /* 0x040fe4000bf26070 */
[----:B------:R-:W2:Y:S11]  /*68e0*/  F2I.FTZ.U32.TRUNC.NTZ R19, R19 ;  /* 0x0000001300137305 */ /* 0x000eb6000021f000 */
[----:B------:R-:W-:-:S02]  /*68f0*/  @P1 VIADD R18, R18, -UR27 ;  /* 0x8000001b12121c36 */ /* 0x000fc40008000000 */
[----:B------:R-:W-:-:S03]  /*6900*/  @P1 VIADD R45, R45, 0x1 ;  /* 0x000000012d2d1836 */ /* 0x000fc60000000000 */
[----:B------:R-:W-:Y:S02]  /*6910*/  ISETP.GE.U32.AND P2, PT, R18, UR27, PT ;  /* 0x0000001b12007c0c */ /* 0x000fe4000bf46070 */
[----:B------:R-:W-:-:S05]  /*6920*/  IADD3 R18, PT, PT, RZ, -UR28, RZ ;  /* 0x8000001cff127c10 */ /* 0x000fca000fffe0ff */
[----:B--2---:R-:W-:Y:S02]  /*6930*/  IMAD R47, R18, R19, RZ ;  /* 0x00000013122f7224 */ /* 0x004fe400078e02ff */
[----:B------:R-:W-:-:S04]  /*6940*/  IMAD.MOV.U32 R18, RZ, RZ, RZ ;  /* 0x000000ffff127224 */ /* 0x000fc800078e00ff */
[----:B------:R-:W-:Y:S01]  /*6950*/  @P2 IADD3 R45, PT, PT, R45, 0x1, RZ ;  /* 0x000000012d2d2810 */ /* 0x000fe20007ffe0ff */
[----:B------:R-:W-:Y:S01]  /*6960*/  IMAD.HI.U32 R18, R19, R47, R18 ;  /* 0x0000002f13127227 */ /* 0x000fe200078e0012 */
[----:B------:R-:W-:Y:S02]  /*6970*/  @!P3 LOP3.LUT R45, RZ, UR27, RZ, 0x33, !PT ;  /* 0x0000001bff2dbc12 */ /* 0x000fe4000f8e33ff */
[----:B------:R-:W-:Y:S01]  /*6980*/  ISETP.NE.U32.AND P3, PT, RZ, UR28, PT ;  /* 0x0000001cff007c0c */ /* 0x000fe2000bf65070 */
[----:B------:R-:W-:Y:S01]  /*6990*/  IMAD R19, R48, UR21, R23 ;  /* 0x0000001530137c24 */ /* 0x000fe2000f8e0217 */
[----:B------:R-:W-:Y:S01]  /*69a0*/  IADD3 R23, PT, PT, -R39, RZ, RZ ;  /* 0x000000ff27177210 */ /* 0x000fe20007ffe1ff */
[----:B------:R-:W-:-:S04]  /*69b0*/  IMAD.HI.U32 R18, R18, R45, RZ ;  /* 0x0000002d12127227 */ /* 0x000fc800078e00ff */
[----:B------:R-:W-:Y:S01]  /*69c0*/  IMAD R19, R19, UR11, R0 ;  /* 0x0000000b13137c24 */ /* 0x000fe2000f8e0200 */
[----:B------:R-:W-:Y:S01]  /*69d0*/  IADD3 R50, PT, PT, -R18, RZ, RZ ;  /* 0x000000ff12327210 */ /* 0x000fe20007ffe1ff */
[----:B------:R-:W-:Y:S02]  /*69e0*/  IMAD R24, R23, UR22, R24 ;  /* 0x0000001617187c24 */ /* 0x000fe4000f8e0218 */
[----:B------:R-:W-:Y:S02]  /*69f0*/  IMAD.MOV R0, RZ, RZ, -R41 ;  /* 0x000000ffff007224 */ /* 0x000fe400078e0a29 */
[----:B------:R-:W-:Y:S02]  /*6a00*/  IMAD R47, R50, UR28, R45 ;  /* 0x0000001c322f7c24 */ /* 0x000fe4000f8e022d */
[----:B------:R-:W-:Y:S01]  /*6a10*/  IMAD R19, R24, UR12, R19 ;  /* 0x0000000c18137c24 */ /* 0x000fe2000f8e0213 */
[----:B------:R-:W-:Y:S01]  /*6a20*/  IADD3 R24, PT, PT, -R42, RZ, RZ ;  /* 0x000000ff2a187210 */ /* 0x000fe20007ffe1ff */
[----:B------:R-:W-:Y:S01]  /*6a30*/  IMAD R0, R0, UR23, R39 ;  /* 0x0000001700007c24 */ /* 0x000fe2000f8e0227 */
[----:B------:R-:W-:-:S03]  /*6a40*/  ISETP.GE.U32.AND P1, PT, R47, UR28, PT ;  /* 0x0000001c2f007c0c */ /* 0x000fc6000bf26070 */
[----:B------:R-:W-:Y:S01]  /*6a50*/  IMAD R0, R0, UR13, R19 ;  /* 0x0000000d00007c24 */ /* 0x000fe2000f8e0213 */
[----:B------:R-:W-:Y:S01]  /*6a60*/  IADD3 R19, PT, PT, -R43, RZ, RZ ;  /* 0x000000ff2b137210 */ /* 0x000fe20007ffe1ff */
[----:B------:R-:W-:Y:S02]  /*6a70*/  IMAD R41, R24, UR24, R41 ;  /* 0x0000001818297c24 */ /* 0x000fe4000f8e0229 */
[----:B------:R-:W-:Y:S02]  /*6a80*/  IMAD.MOV R24, RZ, RZ, -R44 ;  /* 0x000000ffff187224 */ /* 0x000fe400078e0a2c */
[----:B------:R-:W-:Y:S02]  /*6a90*/  IMAD R0, R41, UR14, R0 ;  /* 0x0000000e29007c24 */ /* 0x000fe4000f8e0200 */
[----:B------:R-:W-:Y:S02]  /*6aa0*/  IMAD R19, R19, UR25, R42 ;  /* 0x0000001913137c24 */ /* 0x000fe4000f8e022a */
[----:B------:R-:W-:Y:S01]  /*6ab0*/  @P1 VIADD R47, R47, -UR28 ;  /* 0x8000001c2f2f1c36 */ /* 0x000fe20008000000 */
[----:B------:R-:W-:Y:S01]  /*6ac0*/  @P1 IADD3 R18, PT, PT, R18, 0x1, RZ ;  /* 0x0000000112121810 */ /* 0x000fe20007ffe0ff */
[----:B0-----:R-:W-:Y:S01]  /*6ad0*/  IMAD R0, R19, UR15, R0 ;  /* 0x0000000f13007c24 */ /* 0x001fe2000f8e0200 */
[----:B------:R-:W-:Y:S01]  /*6ae0*/  IADD3 R19, PT, PT, -R45, RZ, RZ ;  /* 0x000000ff2d137210 */ /* 0x000fe20007ffe1ff */
[----:B------:R-:W-:Y:S01]  /*6af0*/  IMAD R43, R24, UR26, R43 ;  /* 0x0000001a182b7c24 */ /* 0x000fe2000f8e022b */
[----:B------:R-:W-:-:S02]  /*6b00*/  ISETP.GE.U32.AND P2, PT, R47, UR28, PT ;  /* 0x0000001c2f007c0c */ /* 0x000fc4000bf46070 */
[----:B------:R-:W-:Y:S01]  /*6b10*/  ISETP.NE.AND P1, PT, R22, UR4, PT ;  /* 0x0000000416007c0c */ /* 0x000fe2000bf25270 */
[----:B---3--:R-:W-:Y:S02]  /*6b20*/  IMAD R0, R43, UR18, R0 ;  /* 0x000000122b007c24 */ /* 0x008fe4000f8e0200 */
[----:B------:R-:W-:-:S04]  /*6b30*/  IMAD R19, R19, UR27, R44 ;  /* 0x0000001b13137c24 */ /* 0x000fc8000f8e022c */
[----:B-1----:R-:W-:-:S04]  /*6b40*/  IMAD R0, R19, UR19, R0 ;  /* 0x0000001313007c24 */ /* 0x002fc8000f8e0200 */
[----:B------:R-:W-:Y:S01]  /*6b50*/  @P2 VIADD R18, R18, 0x1 ;  /* 0x0000000112122836 */ /* 0x000fe20000000000 */
[----:B------:R-:W-:-:S04]  /*6b60*/  @!P3 LOP3.LUT R18, RZ, UR28, RZ, 0x33, !PT ;  /* 0x0000001cff12bc12 */ /* 0x000fc8000f8e33ff */
[----:B------:R-:W-:Y:S01]  /*6b70*/  MOV R23, R18 ;  /* 0x0000001200177202 */ /* 0x000fe20000000f00 */
[----:B------:R-:W-:-:S04]  /*6b80*/  IMAD.MOV R24, RZ, RZ, -R18 ;  /* 0x000000ffff187224 */ /* 0x000fc800078e0a12 */
[----:B------:R-:W-:-:S04]  /*6b90*/  IMAD R45, R24, UR28, R45 ;  /* 0x0000001c182d7c24 */ /* 0x000fc8000f8e022d */
[----:B------:R-:W-:Y:S01]  /*6ba0*/  IMAD R0, R45, UR20, R0 ;  /* 0x000000142d007c24 */ /* 0x000fe2000f8e0200 */
[----:B------:R-:W-:Y:S06]  /*6bb0*/  @P1 BRA `(.L_x_7302) ;  /* 0xfffffff000d01947 */ /* 0x000fec000383ffff */
.L_x_7301:
        /* <DEDUP_REMOVED lines=30> */
[----:B0-----:R-:W-:Y:S02]  /*6da0*/  IMAD.MOV.U32 R18, RZ, RZ, RZ ;  /* 0x000000ffff127224 */ /* 0x001fe400078e00ff */
[----:B---3--:R-:W-:-:S04]  /*6db0*/  IMAD R39, R39, R19, RZ ;  /* 0x0000001327277224 */ /* 0x008fc800078e02ff */
[----:B------:R-:W-:-:S04]  /*6dc0*/  IMAD.HI.U32 R22, R19, R39, R18 ;  /* 0x0000002713167227 */ /* 0x000fc800078e0012 */
[----:B------:R-:W-:Y:S02]  /*6dd0*/  VIADD R19, R24, 0xffffffe ;  /* 0x0ffffffe18137836 */ /* 0x000fe40000000000 */
[----:B------:R-:W-:-:S04]  /*6de0*/  IMAD.HI.U32 R22, R22, R23, RZ ;  /* 0x0000001716167227 */ /* 0x000fc800078e00ff */
[----:B------:R-:W0:Y:S01]  /*6df0*/  F2I.FTZ.U32.TRUNC.NTZ R19, R19 ;  /* 0x0000001300137305 */ /* 0x000e22000021f000 */
[----:B------:R-:W-:Y:S01]  /*6e00*/  IADD3 R42, PT, PT, -R22, RZ, RZ ;  /* 0x000000ff162a7210 */ /* 0x000fe20007ffe1ff */
[----:B------:R-:W-:-:S04]  /*6e10*/  IMAD R39, RZ, RZ, -UR15 ;  /* 0x8000000fff277e24 */ /* 0x000fc8000f8e02ff */
[----:B------:R-:W-:-:S05]  /*6e20*/  IMAD R18, R42, UR14, R23 ;  /* 0x0000000e2a127c24 */ /* 0x000fca000f8e0217 */
[----:B------:R-:W-:Y:S01]  /*6e30*/  ISETP.GE.U32.AND P1, PT, R18, UR14, PT ;  /* 0x0000000e12007c0c */ /* 0x000fe2000bf26070 */
[----:B0-----:R-:W-:-:S12]  /*6e40*/  IMAD R39, R39, R19, RZ ;  /* 0x0000001327277224 */ /* 0x001fd800078e02ff */
        /* <DEDUP_REMOVED lines=10> */
[----:B------:R-:W-:-:S04]  /*6ef0*/  IMAD.MOV R19, RZ, RZ, -R24 ;  /* 0x000000ffff137224 */ /* 0x000fc800078e0a18 */
[----:B------:R-:W-:Y:S01]  /*6f00*/  IMAD R18, R19, UR15, R22 ;  /* 0x0000000f13127c24 */ /* 0x000fe2000f8e0216 */
[----:B------:R-:W-:Y:S02]  /*6f10*/  IADD3 R19, PT, PT, R41, 0xffffffe, RZ ;  /* 0x0ffffffe29137810 */ /* 0x000fe40007ffe0ff */
[----:B--2---:R-:W0:Y:S02]  /*6f20*/  I2F.U32.RP R41, UR19 ;  /* 0x0000001300297d06 */ /* 0x004e240008209000 */
[----:B------:R-:W-:-:S06]  /*6f30*/  ISETP.GE.U32.AND P1, PT, R18, UR15, PT ;  /* 0x0000000f12007c0c */ /* 0x000fcc000bf26070 */
[----:B------:R-:W1:Y:S07]  /*6f40*/  F2I.FTZ.U32.TRUNC.NTZ R19, R19 ;  /* 0x0000001300137305 */ /* 0x000e6e000021f000 */
[----:B------:R-:W-:Y:S01]  /*6f50*/  @P1 VIADD R18, R18, -UR15 ;  /* 0x8000000f12121c36 */ /* 0x000fe20008000000 */
[----:B0-----:R-:W0:Y:S01]  /*6f60*/  MUFU.RCP R41, R41 ;  /* 0x0000002900297308 */ /* 0x001e220000001000 */
[----:B------:R-:W-:-:S03]  /*6f70*/  @P1 VIADD R24, R24, 0x1 ;  /* 0x0000000118181836 */ /* 0x000fc60000000000 */
[----:B------:R-:W-:Y:S01]  /*6f80*/  ISETP.GE.U32.AND P2, PT, R18, UR15, PT ;  /* 0x0000000f12007c0c */ /* 0x000fe2000bf46070 */
[----:B------:R-:W-:Y:S02]  /*6f90*/  IMAD.MOV.U32 R18, RZ, RZ, RZ ;  /* 0x000000ffff127224 */ /* 0x000fe400078e00ff */
[----:B-1----:R-:W-:-:S04]  /*6fa0*/  IMAD R39, R39, R19, RZ ;  /* 0x0000001327277224 */ /* 0x002fc800078e02ff */
        /* <DEDUP_REMOVED lines=13> */
[----:B------:R-:W-:-:S04]  /*7080*/  IMAD R18, RZ, RZ, -UR19 ;  /* 0x80000013ff127e24 */ /* 0x000fc8000f8e02ff */
[----:B0-----:R-:W-:Y:S02]  /*7090*/  IMAD R41, R18, R19, RZ ;  /* 0x0000001312297224 */ /* 0x001fe400078e02ff */
[----:B------:R-:W-:-:S06]  /*70a0*/  HFMA2 R18, -RZ, RZ, 0, 0 ;  /* 0x00000000ff127431 */ /* 0x000fcc00000001ff */
[----:B------:R-:W-:Y:S01]  /*70b0*/  @P2 VIADD R39, R39, 0x1 ;  /* 0x0000000127272836 */ /* 0x000fe20000000000 */
[----:B------:R-:W-:Y:S01]  /*70c0*/  @!P3 LOP3.LUT R39, RZ, UR18, RZ, 0x33, !PT ;  /* 0x00000012ff27bc12 */ /* 0x000fe2000f8e33ff */
[----:B------:R-:W-:Y:S01]  /*70d0*/  IMAD.HI.U32 R18, R19, R41, R18 ;  /* 0x0000002913127227 */ /* 0x000fe200078e0012 */
[----:B------:R-:W-:-:S05]  /*70e0*/  ISETP.NE.U32.AND P3, PT, RZ, UR19, PT ;  /* 0x00000013ff007c0c */ /* 0x000fca000bf65070 */
[----:B------:R-:W-:-:S04]  /*70f0*/  IMAD.HI.U32 R18, R18, R39, RZ ;  /* 0x0000002712127227 */ /* 0x000fc800078e00ff */
[----:B------:R-:W-:-:S04]  /*7100*/  IMAD.MOV R42, RZ, RZ, -R18 ;  /* 0x000000ffff2a7224 */ /* 0x000fc800078e0a12 */
[----:B------:R-:W-:Y:S02]  /*7110*/  IMAD R19, R42, UR19, R39 ;  /* 0x000000132a137c24 */ /* 0x000fe4000f8e0227 */
[----:B------:R-:W-:-:S03]  /*7120*/  IMAD.MOV R42, RZ, RZ, -R22 ;  /* 0x000000ffff2a7224 */ /* 0x000fc600078e0a16 */
[----:B------:R-:W-:-:S13]  /*7130*/  ISETP.GE.U32.AND P1, PT, R19, UR19, PT ;  /* 0x0000001313007c0c */ /* 0x000fda000bf26070 */
[----:B------:R-:W-:Y:S01]  /*7140*/  @P1 IADD3 R19, PT, PT, R19, -UR19, RZ ;  /* 0x8000001313131c10 */ /* 0x000fe2000fffe0ff */
[----:B------:R-:W-:-:S03]  /*7150*/  @P1 VIADD R18, R18, 0x1 ;  /* 0x0000000112121836 */ /* 0x000fc60000000000 */
[----:B------:R-:W-:Y:S01]  /*7160*/  ISETP.GE.U32.AND P2, PT, R19, UR19, PT ;  /* 0x0000001313007c0c */ /* 0x000fe2000bf46070 */
[----:B------:R-:W-:Y:S01]  /*7170*/  IMAD R19, R42, UR14, R23 ;  /* 0x0000000e2a137c24 */ /* 0x000fe2000f8e0217 */
[----:B------:R-:W-:-:S03]  /*7180*/  IADD3 R23, PT, PT, -R24, RZ, RZ ;  /* 0x000000ff18177210 */ /* 0x000fc60007ffe1ff */
[----:B----4-:R-:W-:Y:S02]  /*7190*/  IMAD R19, R19, UR4, R0 ;  /* 0x0000000413137c24 */ /* 0x010fe4000f8e0200 */
[----:B------:R-:W-:Y:S02]  /*71a0*/  IMAD R22, R23, UR15, R22 ;  /* 0x0000000f17167c24 */ /* 0x000fe4000f8e0216 */
[----:B------:R-:W-:Y:S02]  /*71b0*/  IMAD.MOV R23, RZ, RZ, -R39 ;  /* 0x000000ffff177224 */ /* 0x000fe400078e0a27 */
[----:B------:R-:W-:Y:S02]  /*71c0*/  IMAD R19, R22, UR11, R19 ;  /* 0x0000000b16137c24 */ /* 0x000fe4000f8e0213 */
[----:B------:R-:W-:Y:S01]  /*71d0*/  @P2 IADD3 R18, PT, PT, R18, 0x1, RZ ;  /* 0x0000000112122810 */ /* 0x000fe20007ffe0ff */
[----:B------:R-:W-:Y:S01]  /*71e0*/  IMAD R24, R23, UR18, R24 ;  /* 0x0000001217187c24 */ /* 0x000fe2000f8e0218 */
[----:B------:R-:W-:-:S03]  /*71f0*/  @!P3 LOP3.LUT R18, RZ, UR19, RZ, 0x33, !PT ;  /* 0x00000013ff12bc12 */ /* 0x000fc6000f8e33ff */
[----:B------:R-:W-:Y:S01]  /*7200*/  IMAD R19, R24, UR12, R19 ;  /* 0x0000000c18137c24 */ /* 0x000fe2000f8e0213 */
[----:B------:R-:W-:Y:S01]  /*7210*/  IADD3 R0, PT, PT, -R18, RZ, RZ ;  /* 0x000000ff12007210 */ /* 0x000fe20007ffe1ff */
[----:B------:R-:W-:-:S04]  /*7220*/  IMAD.MOV.U32 R23, RZ, RZ, R18 ;  /* 0x000000ffff177224 */ /* 0x000fc800078e0012 */
[----:B------:R-:W-:-:S04]  /*7230*/  IMAD R0, R0, UR19, R39 ;  /* 0x0000001300007c24 */ /* 0x000fc8000f8e0227 */
[----:B------:R-:W-:-:S07]  /*7240*/  IMAD R0, R0, UR13, R19 ;  /* 0x0000000d00007c24 */ /* 0x000fce000f8e0213 */
.L_x_7304:
        /* <DEDUP_REMOVED lines=15> */
[----:B------:R-:W-:-:S06]  /*7340*/  ISETP.NE.U32.AND P3, PT, RZ, UR12, PT ;  /* 0x0000000cff007c0c */ /* 0x000fcc000bf65070 */
[----:B-1----:R-:W1:Y:S08]  /*7350*/  I2F.U32.RP R26, UR13 ;  /* 0x0000000d001a7d06 */ /* 0x002e700008209000 */
[----:B0-----:R-:W0:Y:S08]  /*7360*/  MUFU.RCP R22, R22 ;  /* 0x0000001600167308 */ /* 0x001e300000001000 */
[----:B-1----:R-:W-:Y:S01]  /*7370*/  MUFU.RCP R26, R26 ;  /* 0x0000001a001a7308 */ /* 0x002fe20000001000 */
[----:B0-----:R-:W-:-:S07]  /*7380*/  IADD3 R18, PT, PT, R22, 0xffffffe, RZ ;  /* 0x0ffffffe16127810 */ /* 0x001fce0007ffe0ff */
[----:B------:R0:W1:Y:S02]  /*7390*/  F2I.FTZ.U32.TRUNC.NTZ R19, R18 ;  /* 0x0000001200137305 */ /* 0x000064000021f000 */
[----:B0-----:R-:W-:Y:S02]  /*73a0*/  HFMA2 R18, -RZ, RZ, 0, 0 ;  /* 0x00000000ff127431 */ /* 0x001fe400000001ff */
[----:B-1----:R-:W-:-:S04]  /*73b0*/  IMAD R39, R39, R19, RZ ;  /* 0x0000001327277224 */ /* 0x002fc800078e02ff */
[----:B------:R-:W-:Y:S01]  /*73c0*/  IMAD.HI.U32 R22, R19, R39, R18 ;  /* 0x0000002713167227 */ /* 0x000fe200078e0012 */
[----:B------:R-:W-:Y:S02]  /*73d0*/  IADD3 R18, PT, PT, R26, 0xffffffe, RZ ;  /* 0x0ffffffe1a127810 */ /* 0x000fe40007ffe0ff */
[----:B------:R-:W-:Y:S02]  /*73e0*/  IADD3 R39, PT, PT, RZ, -UR13, RZ ;  /* 0x8000000dff277c10 */ /* 0x000fe4000fffe0ff */
        /* <DEDUP_REMOVED lines=8> */
[----:B------:R-:W-:Y:S02]  /*7470*/  @P1 VIADD R24, R24, -UR12 ;  /* 0x8000000c18181c36 */ /* 0x000fe40008000000 */
[----:B------:R-:W-:-:S03]  /*7480*/  @P1 VIADD R22, R22, 0x1 ;  /* 0x0000000116161836 */ /* 0x000fc60000000000 */
        /* <DEDUP_REMOVED lines=20> */
.L_x_7305:
        /* <DEDUP_REMOVED lines=27> */
.L_x_7303:
[----:B------:R-:W1:Y:S01]  /*7780*/  LDC.64 R18, c[0x0][0x380] ;  /* 0x0000e000ff127b82 */ /* 0x000e620000000a00 */
[----:B------:R-:W3:Y:S02]  /*7790*/  LDCU UR4, c[0x0][0x3ec] ;  /* 0x00007d80ff0477ac */ /* 0x000ee40008000800 */
[----:B---3--:R-:W-:-:S04]  /*77a0*/  IMAD R23, R23, UR4, R0 ;  /* 0x0000000417177c24 */ /* 0x008fc8000f8e0200 */
[----:B-1----:R-:W-:-:S06]  /*77b0*/  IMAD.WIDE.U32 R18, R23, 0x8, R18 ;  /* 0x0000000817127825 */ /* 0x002fcc00078e0012 */
[----:B------:R-:W5:Y:S01]  /*77c0*/  LDG.E.64 R18, desc[UR16][R18.64] ;  /* 0x0000001012127981 */ /* 0x000f62000c1e1b00 */
[----:B------:R-:W-:Y:S05]  /*77d0*/  BRA `(.L_x_7300) ;  /* 0x0000000000747947 */ /* 0x000fea0003800000 */
.L_x_7278:
[----:B------:R-:W0:Y:S01]  /*77e0*/  LDCU UR4, c[0x0][0x608] ;  /* 0x0000c100ff0477ac */ /* 0x000e220008000800 */
[----:B------:R-:W-:-:S05]  /*77f0*/  IADD3 R26, PT, PT, R33, R40, RZ ;  /* 0x00000028211a7210 */ /* 0x000fca0007ffe0ff */
[----:B---3--:R-:W-:-:S04]  /*7800*/  IMAD.IADD R0, R33, 0x1, R26 ;  /* 0x0000000121007824 */ /* 0x008fc800078e021a */
        /* <DEDUP_REMOVED lines=8> */
[----:B------:R-:W3:Y:S08]  /*7890*/  @!P1 LDC R49, c[0x0][0x3ec] ;  /* 0x0000fb00ff319b82 */ /* 0x000ef00000000800 */
[----:B------:R-:W2:Y:S01]  /*78a0*/  @!P2 LDC R51, c[0x0][0x3ec] ;  /* 0x0000fb00ff33ab82 */ /* 0x000ea20000000800 */
[----:B0-----:R-:W-:-:S07]  /*78b0*/  @!P3 IMAD R39, R40, R39, RZ ;  /* 0x000000272827b224 */ /* 0x001fce00078e02ff */
[----:B------:R-:W0:Y:S01]  /*78c0*/  @!P3 LDC.64 R42, c[0x0][0x380] ;  /* 0x0000e000ff2abb82 */ /* 0x000e220000000a00 */
[----:B-1----:R-:W-:-:S07]  /*78d0*/  @!P0 IMAD R41, R26, R41, RZ ;  /* 0x000000291a298224 */ /* 0x002fce00078e02ff */
[----:B------:R-:W1:Y:S01]  /*78e0*/  @!P0 LDC.64 R46, c[0x0][0x380] ;  /* 0x0000e000ff2e8b82 */ /* 0x000e620000000a00 */
[----:B---3--:R-:W-:-:S07]  /*78f0*/  @!P1 IMAD R49, R0, R49, RZ ;  /* 0x0000003100319224 */ /* 0x008fce00078e02ff */
[----:B------:R-:W3:Y:S01]  /*7900*/  @!P1 LDC.64 R44, c[0x0][0x380] ;  /* 0x0000e000ff2c9b82 */ /* 0x000ee20000000a00 */
[----:B--2---:R-:W-:-:S07]  /*7910*/  @!P2 IMAD R51, R24, R51, RZ ;  /* 0x000000331833a224 */ /* 0x004fce00078e02ff */
[----:B------:R-:W2:Y:S01]  /*7920*/  @!P2 LDC.64 R22, c[0x0][0x380] ;  /* 0x0000e000ff16ab82 */ /* 0x000ea20000000a00 */
[----:B0-----:R-:W-:-:S05]  /*7930*/  @!P3 IMAD.WIDE.U32 R42, R39, 0x8, R42 ;  /* 0x00000008272ab825 */ /* 0x001fca00078e002a */
[----:B------:R0:W5:Y:S01]  /*7940*/  @!P3 LDG.E.64 R20, desc[UR16][R42.64] ;  /* 0x000000102a14b981 */ /* 0x000162000c1e1b00 */
[----:B-1----:R-:W-:-:S05]  /*7950*/  @!P0 IMAD.WIDE.U32 R46, R41, 0x8, R46 ;  /* 0x00000008292e8825 */ /* 0x002fca00078e002e */
[----:B------:R0:W5:Y:S01]  /*7960*/  @!P0 LDG.E.64 R14, desc[UR16][R46.64] ;  /* 0x000000102e0e8981 */ /* 0x000162000c1e1b00 */
[----:B---3--:R-:W-:-:S05]  /*7970*/  @!P1 IMAD.WIDE.U32 R44, R49, 0x8, R44 ;  /* 0x00000008312c9825 */ /* 0x008fca00078e002c */
[----:B------:R0:W5:Y:S01]  /*7980*/  @!P1 LDG.E.64 R16, desc[UR16][R44.64] ;  /* 0x000000102c109981 */ /* 0x000162000c1e1b00 */
[----:B--2---:R-:W-:-:S05]  /*7990*/  @!P2 IMAD.WIDE.U32 R22, R51, 0x8, R22 ;  /* 0x000000083316a825 */ /* 0x004fca00078e0016 */
[----:B------:R0:W5:Y:S02]  /*79a0*/  @!P2 LDG.E.64 R18, desc[UR16][R22.64] ;  /* 0x000000101612a981 */ /* 0x000164000c1e1b00 */
.L_x_7300:
[----:B0-----:R-:W-:Y:S05]  /*79b0*/  BSYNC.RECONVERGENT B0 ;  /* 0x0000000000007941 */ /* 0x001fea0003800200 */
.L_x_7277:
[----:B------:R-:W0:Y:S02]  /*79c0*/  LDC R0, c[0x0][0x528] ;  /* 0x00014a00ff007b82 */ /* 0x000e240000000800 */
[----:B0-----:R-:W-:-:S13]  /*79d0*/  ISETP.GE.AND P0, PT, R0, 0x2, PT ;  /* 0x000000020000780c */ /* 0x001fda0003f06270 */
[----:B------:R-:W-:Y:S05]  /*79e0*/  @!P0 BRA `(.L_x_7306) ;  /* 0x0000006800b08947 */ /* 0x000fea0003800000 */
[----:B------:R-:W-:Y:S01]  /*79f0*/  ISETP.GE.U32.AND P0, PT, R40, R25, PT ;  /* 0x000000192800720c */ /* 0x000fe20003f06070 */
[----:B------:R-:W-:-:S12]  /*7a00*/  BSSY.RECONVERGENT B0, `(.L_x_7307) ;  /* 0x00001a9000007945 */ /* 0x000fd80003800200 */
[----:B------:R-:W-:Y:S05]  /*7a10*/  @P0 BRA `(.L_x_7308) ;  /* 0x00000018009c0947 */ /* 0x000fea0003800000 */
[C---:B------:R-:W-:Y:S01]  /*7a20*/  IADD3 R22, PT, PT, R0.reuse, -0x2, RZ ;  /* 0xfffffffe00167810 */ /* 0x040fe20007ffe0ff */
[----:B------:R-:W-:Y:S01]  /*7a30*/  VIADD R47, R0, 0xffffffff ;  /* 0xffffffff002f7836 */ /* 0x000fe20000000000 */
[----:B------:R-:W0:Y:S01]  /*7a40*/  LDCU UR10, c[0x0][0x528] ;  /* 0x0000a500ff0a77ac */ /* 0x000e220008000800 */
[----:B------:R-:W-:Y:S01]  /*7a50*/  HFMA2 R39, -RZ, RZ, 0, 0 ;  /* 0x00000000ff277431 */ /* 0x000fe200000001ff */
[----:B------:R-:W-:Y:S01]  /*7a60*/  ISETP.GE.U32.AND P1, PT, R22, 0x7, PT ;  /* 0x000000071600780c */ /* 0x000fe20003f26070 */
[----:B------:R-:W-:Y:S01]  /*7a70*/  IMAD.MOV.U32 R24, RZ, RZ, R40 ;  /* 0x000000ffff187224 */ /* 0x000fe200078e0028 */
[----:B------:R-:W-:-:S11]  /*7a80*/  LOP3.LUT P0, RZ, R47, 0x7, RZ, 0xc0, !PT ;  /* 0x000000072fff7812 */ /* 0x000fd6000780c0ff */
[----:B------:R-:W-:Y:S05]  /*7a90*/  @!P1 BRA `(.L_x_7309) ;  /* 0x0000000c00409947 */ /* 0x000fea0003800000 */
[----:B------:R-:W-:Y:S01]  /*7aa0*/  MOV R39, RZ ;  /* 0x000000ff00277202 */ /* 0x000fe20000000f00 */
[----:B------:R-:W-:Y:S01]  /*7ab0*/  IMAD.MOV.U32 R24, RZ, RZ, R40 ;  /* 0x000000ffff187224 */ /* 0x000fe200078e0028 */
[----:B------:R-:W-:-:S06]  /*7ac0*/  UMOV UR4, URZ ;  /* 0x000000ff00047c82 */ /* 0x000fcc0008000000 */
.L_x_7310:
        /* <DEDUP_REMOVED lines=21> */
[----:B---3--:R-:W-:Y:S01]  /*7c20*/  IMAD R45, RZ, RZ, -UR23 ;  /* 0x80000017ff2d7e24 */ /* 0x008fe2000f8e02ff */
[----:B------:R-:W-:Y:S02]  /*7c30*/  ULEA UR18, UR18, UR20, 0x2 ;  /* 0x0000001412127291 */ /* 0x000fe4000f8e10ff */
[----:B------:R-:W-:Y:S02]  /*7c40*/  ULEA UR19, UR19, UR20, 0x2 ;  /* 0x0000001413137291 */ /* 0x000fe4000f8e10ff */
[----:B------:R-:W-:Y:S02]  /*7c50*/  UIADD3 UR10, UPT, UPT, UR10, -0x8, URZ ;  /* 0xfffffff80a0a7890 */ /* 0x000fe4000fffe0ff */
[----:B0-----:R-:W0:Y:S01]  /*7c60*/  MUFU.RCP R26, R26 ;  /* 0x0000001a001a7308 */ /* 0x001e220000001000 */
[----:B------:R-:W3:Y:S01]  /*7c70*/  LDCU UR25, c[0x0][UR15+0x388] ;  /* 0x000071000f1977ac */ /* 0x000ee20008000800 */
[----:B------:R-:W-:-:S04]  /*7c80*/  ULEA UR20, UR10, UR20, 0x2 ;  /* 0x000000140a147291 */ /* 0x000fc8000f8e10ff */
        /* <DEDUP_REMOVED lines=12> */
[----:B---3--:R-:W-:Y:S01]  /*7d50*/  HFMA2 R22, -RZ, RZ, 0, 0 ;  /* 0x00000000ff167431 */ /* 0x008fe200000001ff */
        /* <DEDUP_REMOVED lines=14> */
[----:B------:R-:W-:Y:S01]  /*7e40*/  IADD3 R23, PT, PT, R41, 0xffffffe, RZ ;  /* 0x0ffffffe29177810 */ /* 0x000fe20007ffe0ff */
[----:B------:R-:W-:Y:S01]  /*7e50*/  UISETP.NE.AND UP0, UPT, UR4, UR5, UPT ;  /* 0x000000050400728c */ /* 0x000fe2000bf05270 */
        /* <DEDUP_REMOVED lines=10> */
[----:B------:R-:W-:-:S05]  /*7f00*/  IMAD.HI.U32 R41, R23, R41, R22 ;  /* 0x0000002917297227 */ /* 0x000fca00078e0016 */
[----:B------:R-:W1:Y:S03]  /*7f10*/  I2F.U32.RP R48, UR28 ;  /* 0x0000001c00307d06 */ /* 0x000e660008209000 */
[----:B------:R-:W-:Y:S02]  /*7f20*/  @P2 IADD3 R26, PT, PT, R26, 0x1, RZ ;  /* 0x000000011a1a2810 */ /* 0x000fe40007ffe0ff */
[----:B------:R-:W-:Y:S02]  /*7f30*/  @!P3 LOP3.LUT R26, RZ, UR21, RZ, 0x33, !PT ;  /* 0x00000015ff1abc12 */ /* 0x000fe4000f8e33ff */
[----:B------:R-:W-:Y:S01]  /*7f40*/  ISETP.NE.U32.AND P3, PT, RZ, UR22, PT ;  /* 0x00000016ff007c0c */ /* 0x000fe2000bf65070 */
[----:B0-----:R-:W-:Y:S02]  /*7f50*/  MUFU.RCP R46, R46 ;  /* 0x0000002e002e7308 */ /* 0x001fe40000001000 */
[----:B------:R-:W-:-:S05]  /*7f60*/  IMAD.HI.U32 R41, R41, R26, RZ ;  /* 0x0000001a29297227 */ /* 0x000fca00078e00ff */
[----:B------:R-:W-:Y:S01]  /*7f70*/  IADD3 R23, PT, PT, -R41, RZ, RZ ;  /* 0x000000ff29177210 */ /* 0x000fe20007ffe1ff */
[----:B-1----:R-:W-:Y:S04]  /*7f80*/  MUFU.RCP R48, R48 ;  /* 0x0000003000307308 */ /* 0x002fe80000001000 */
        /* <DEDUP_REMOVED lines=11> */
[----:B----4-:R-:W0:Y:S01]  /*8040*/  I2F.U32.RP R45, UR26 ;  /* 0x0000001a002d7d06 */ /* 0x010e220008209000 */
        /* <DEDUP_REMOVED lines=60> */
[----:B0-----:R-:W-:Y:S02]  /*8410*/  IMAD R49, R49, R23, RZ ;  /* 0x0000001731317224 */ /* 0x001fe400078e02ff */
[----:B------:R-:W-:-:S04]  /*8420*/  IMAD.MOV.U32 R22, RZ, RZ, RZ ;  /* 0x000000ffff167224 */ /* 0x000fc800078e00ff */
[----:B------:R-:W-:Y:S01]  /*8430*/  IMAD.HI.U32 R22, R23, R49, R22 ;  /* 0x0000003117167227 */ /* 0x000fe200078e0016 */
[----:B------:R-:W-:Y:S02]  /*8440*/  IADD3 R23, PT, PT, R48, 0xffffffe, RZ ;  /* 0x0ffffffe30177810 */ /* 0x000fe40007ffe0ff */
[----:B------:R-:W-:-:S03]  /*8450*/  IADD3 R49, PT, PT, RZ, -UR28, RZ ;  /* 0x8000001cff317c10 */ /* 0x000fc6000fffe0ff */
[----:B------:R-:W-:Y:S01]  /*8460*/  @P2 IADD3 R45, PT, PT, R45, 0x1, RZ ;  /* 0x000000012d2d2810 */ /* 0x000fe20007ffe0ff */
[----:B------:R-:W0:Y:S01]  /*8470*/  F2I.FTZ.U32.TRUNC.NTZ R23, R23 ;  /* 0x0000001700177305 */ /* 0x000e22000021f000 */
[----:B------:R-:W-:Y:S02]  /*8480*/  @!P3 LOP3.LUT R45, RZ, UR26, RZ, 0x33, !PT ;  /* 0x0000001aff2dbc12 */ /* 0x000fe4000f8e33ff */
        /* <DEDUP_REMOVED lines=16> */
[----:B------:R-:W-:Y:S01]  /*8590*/  IMAD R24, R23, UR21, R24 ;  /* 0x0000001517187c24 */ /* 0x000fe2000f8e0218 */
[----:B------:R-:W-:Y:S02]  /*85a0*/  IADD3 R49, PT, PT, -R22, RZ, RZ ;  /* 0x000000ff16317210 */ /* 0x000fe40007ffe1ff */
[----:B------:R-:W-:Y:S01]  /*85b0*/  IADD3 R23, PT, PT, -R41, RZ, RZ ;  /* 0x000000ff29177210 */ /* 0x000fe20007ffe1ff */
[----:B------:R-:W-:Y:S02]  /*85c0*/  IMAD R24, R24, UR11, R39 ;  /* 0x0000000b18187c24 */ /* 0x000fe4000f8e0227 */
[----:B------:R-:W-:Y:S02]  /*85d0*/  IMAD R48, R49, UR28, R46 ;  /* 0x0000001c31307c24 */ /* 0x000fe4000f8e022e */
[----:B------:R-:W-:Y:S01]  /*85e0*/  IMAD R23, R23, UR22, R26 ;  /* 0x0000001617177c24 */ /* 0x000fe2000f8e021a */
[----:B------:R-:W-:Y:S01]  /*85f0*/  IADD3 R26, PT, PT, -R42, RZ, RZ ;  /* 0x000000ff2a1a7210 */ /* 0x000fe20007ffe1ff */
[----:B------:R-:W-:Y:S01]  /*8600*/  IMAD.MOV R39, RZ, RZ, -R43 ;  /* 0x000000ffff277224 */ /* 0x000fe200078e0a2b */
[----:B------:R-:W-:Y:S01]  /*8610*/  ISETP.GE.U32.AND P1, PT, R48, UR28, PT ;  /* 0x0000001c30007c0c */ /* 0x000fe2000bf26070 */
[----:B------:R-:W-:-:S02]  /*8620*/  IMAD R23, R23, UR12, R24 ;  /* 0x0000000c17177c24 */ /* 0x000fc4000f8e0218 */
[----:B------:R-:W-:Y:S02]  /*8630*/  IMAD R24, R26, UR23, R41 ;  /* 0x000000171a187c24 */ /* 0x000fe4000f8e0229 */
[----:B------:R-:W-:Y:S02]  /*8640*/  IMAD R42, R39, UR24, R42 ;  /* 0x00000018272a7c24 */ /* 0x000fe4000f8e022a */
[----:B------:R-:W-:Y:S01]  /*8650*/  IMAD R23, R24, UR13, R23 ;  /* 0x0000000d18177c24 */ /* 0x000fe2000f8e0217 */
[----:B------:R-:W-:Y:S01]  /*8660*/  IADD3 R24, PT, PT, -R44, RZ, RZ ;  /* 0x000000ff2c187210 */ /* 0x000fe20007ffe1ff */
[----:B------:R-:W-:Y:S02]  /*8670*/  IMAD.MOV R39, RZ, RZ, -R45 ;  /* 0x000000ffff277224 */ /* 0x000fe400078e0a2d */
[----:B--2---:R-:W-:Y:S02]  /*8680*/  IMAD R23, R42, UR14, R23 ;  /* 0x0000000e2a177c24 */ /* 0x004fe4000f8e0217 */
[----:B------:R-:W-:Y:S01]  /*8690*/  @P1 IADD3 R48, PT, PT, R48, -UR28, RZ ;  /* 0x8000001c30301c10 */ /* 0x000fe2000fffe0ff */
[----:B------:R-:W-:Y:S01]  /*86a0*/  IMAD R24, R24, UR25, R43 ;  /* 0x0000001918187c24 */ /* 0x000fe2000f8e022b */
[----:B------:R-:W-:Y:S01]  /*86b0*/  @P1 IADD3 R22, PT, PT, R22, 0x1, RZ ;  /* 0x0000000116161810 */ /* 0x000fe20007ffe0ff */
[----:B------:R-:W-:Y:S01]  /*86c0*/  IMAD R44, R39, UR26, R44 ;  /* 0x0000001a272c7c24 */ /* 0x000fe2000f8e022c */
[----:B------:R-:W-:Y:S01]  /*86d0*/  ISETP.GE.U32.AND P2, PT, R48, UR28, PT ;  /* 0x0000001c30007c0c */ /* 0x000fe2000bf46070 */
[----:B---3--:R-:W-:-:S02]  /*86e0*/  IMAD R23, R24, UR15, R23 ;  /* 0x0000000f18177c24 */ /* 0x008fc4000f8e0217 */
[----:B------:R-:W-:Y:S02]  /*86f0*/  IMAD.MOV R24, RZ, RZ, -R46 ;  /* 0x000000ffff187224 */ /* 0x000fe400078e0a2e */
[----:B------:R-:W-:Y:S02]  /*8700*/  IMAD R23, R44, UR18, R23 ;  /* 0x000000122c177c24 */ /* 0x000fe4000f8e0217 */
[----:B------:R-:W-:-:S04]  /*8710*/  IMAD R24, R24, UR27, R45 ;  /* 0x0000001b18187c24 */ /* 0x000fc8000f8e022d */
[----:B------:R-:W-:Y:S02]  /*8720*/  IMAD R23, R24, UR19, R23 ;  /* 0x0000001318177c24 */ /* 0x000fe4000f8e0217 */
[----:B------:R-:W-:Y:S02]  /*8730*/  @P2 IADD3 R22, PT, PT, R22, 0x1, RZ ;  /* 0x0000000116162810 */ /* 0x000fe40007ffe0ff */
[----:B------:R-:W-:-:S04]  /*8740*/  @!P3 LOP3.LUT R22, RZ, UR28, RZ, 0x33, !PT ;  /* 0x0000001cff16bc12 */ /* 0x000fc8000f8e33ff */
[----:B------:R-:W-:Y:S02]  /*8750*/  IADD3 R39, PT, PT, -R22, RZ, RZ ;  /* 0x000000ff16277210 */ /* 0x000fe40007ffe1ff */
[----:B------:R-:W-:-:S03]  /*8760*/  MOV R24, R22 ;  /* 0x0000001600187202 */ /* 0x000fc60000000f00 */
[----:B------:R-:W-:-:S04]  /*8770*/  IMAD R46, R39, UR28, R46 ;  /* 0x0000001c272e7c24 */ /* 0x000fc8000f8e022e */
[----:B------:R-:W-:Y:S01]  /*8780*/  IMAD R39, R46, UR20, R23 ;  /* 0x000000142e277c24 */ /* 0x000fe2000f8e0217 */
[----:B------:R-:W-:Y:S06]  /*8790*/  BRA.U UP0, `(.L_x_7310) ;  /* 0xfffffff100cc7547 */ /* 0x000fec000b83ffff */
.L_x_7309:
[----:B------:R-:W-:Y:S05]  /*87a0*/  @!P0 BRA `(.L_x_7311) ;  /* 0x0000000800f88947 */ /* 0x000fea0003800000 */
[----:B------:R-:W-:Y:S01]  /*87b0*/  UISETP.GE.U32.AND UP0, UPT, UR8, 0x3, UPT ;  /* 0x000000030800788c */ /* 0x000fe2000bf06070 */
[----:B------:R-:W-:-:S08]  /*87c0*/  LOP3.LUT P0, RZ, R47, 0x3, RZ, 0xc0, !PT ;  /* 0x000000032fff7812 */ /* 0x000fd0000780c0ff */
        /* <DEDUP_REMOVED lines=21> */
[----:B---3--:R-:W-:Y:S01]  /*8920*/  IADD3 R45, PT, PT, RZ, -UR18, RZ ;  /* 0x80000012ff2d7c10 */ /* 0x008fe2000fffe0ff */
[----:B------:R-:W3:Y:S06]  /*8930*/  LDCU UR13, c[0x0][UR13+0x3ec] ;  /* 0x00007d800d0d77ac */ /* 0x000eec0008000800 */
[----:B0-----:R-:W0:Y:S08]  /*8940*/  MUFU.RCP R26, R26 ;  /* 0x0000001a001a7308 */ /* 0x001e300000001000 */
[----:B-1----:R-:W-:Y:S08]  /*8950*/  MUFU.RCP R41, R41 ;  /* 0x0000002900297308 */ /* 0x002ff00000001000 */
[----:B------:R-:W1:Y:S01]  /*8960*/  I2F.U32.RP R42, UR18 ;  /* 0x00000012002a7d06 */ /* 0x000e620008209000 */
[----:B0-----:R-:W-:-:S07]  /*8970*/  VIADD R22, R26, 0xffffffe ;  /* 0x0ffffffe1a167836 */ /* 0x001fce0000000000 */
[----:B------:R0:W2:Y:S08]  /*8980*/  F2I.FTZ.U32.TRUNC.NTZ R23, R22 ;  /* 0x0000001600177305 */ /* 0x0000b0000021f000 */
[----:B-1----:R-:W-:Y:S01]  /*8990*/  MUFU.RCP R42, R42 ;  /* 0x0000002a002a7308 */ /* 0x002fe20000001000 */
[----:B0-----:R-:W-:Y:S02]  /*89a0*/  HFMA2 R22, -RZ, RZ, 0, 0 ;  /* 0x00000000ff167431 */ /* 0x001fe400000001ff */
[----:B--2---:R-:W-:-:S04]  /*89b0*/  IMAD R43, R43, R23, RZ ;  /* 0x000000172b2b7224 */ /* 0x004fc800078e02ff */
        /* <DEDUP_REMOVED lines=15> */
[----:B------:R-:W-:-:S06]  /*8ab0*/  IMAD.HI.U32 R41, R23, R41, R22 ;  /* 0x0000002917297227 */ /* 0x000fcc00078e0016 */
        /* <DEDUP_REMOVED lines=55> */
[----:B---3--:R-:W-:-:S07]  /*8e30*/  IMAD R39, R39, UR13, R22 ;  /* 0x0000000d27277c24 */ /* 0x008fce000f8e0216 */
.L_x_7312:
[----:B------:R-:W-:Y:S05]  /*8e40*/  @!P0 BRA `(.L_x_7311) ;  /* 0x0000000400508947 */ /* 0x000fea0003800000 */
[----:B------:R-:W-:Y:S01]  /*8e50*/  UISETP.NE.AND UP0, UPT, UR9, URZ, UPT ;  /* 0x000000ff0900728c */ /* 0x000fe2000bf05270 */
[----:B------:R-:W-:-:S04]  /*8e60*/  LOP3.LUT R22, R0, 0x1, RZ, 0xc0, !PT ;  /* 0x0000000100167812 */ /* 0x000fc800078ec0ff */
[----:B------:R-:W-:-:S04]  /*8e70*/  ISETP.NE.U32.AND P0, PT, R22, 0x1, PT ;  /* 0x000000011600780c */ /* 0x000fc80003f05070 */
[----:B------:R-:W-:Y:S09]  /*8e80*/  BRA.U !UP0, `(.L_x_7313) ;  /* 0x0000000108d07547 */ /* 0x000ff2000b800000 */
[----:B0-----:R-:W-:Y:S01]  /*8e90*/  UIADD3 UR4, UPT, UPT, UR10, -0x1, URZ ;  /* 0xffffffff0a047890 */ /* 0x001fe2000fffe0ff */
[----:B------:R-:W-:Y:S01]  /*8ea0*/  UMOV UR11, 0xd8 ;  /* 0x000000d8000b7882 */ /* 0x000fe20000000000 */
[----:B------:R-:W-:Y:S02]  /*8eb0*/  UIADD3 UR10, UPT, UPT, UR10, -0x2, URZ ;  /* 0xfffffffe0a0a7890 */ /* 0x000fe4000fffe0ff */
[----:B------:R-:W-:Y:S02]  /*8ec0*/  ULEA UR4, UR4, UR11, 0x2 ;  /* 0x0000000b04047291 */ /* 0x000fe4000f8e10ff */
[----:B------:R-:W-:-:S10]  /*8ed0*/  ULEA UR11, UR10, UR11, 0x2 ;  /* 0x0000000b0a0b7291 */ /* 0x000fd4000f8e10ff */
[----:B------:R-:W0:Y:S02]  /*8ee0*/  LDCU UR12, c[0x0][UR4+0x388] ;  /* 0x00007100040c77ac */ /* 0x000e240008000800 */
[----:B------:R-:W1:Y:S01]  /*8ef0*/  LDCU UR13, c[0x0][UR11+0x388] ;  /* 0x000071000b0d77ac */ /* 0x000e620008000800 */
[----:B------:R-:W3:Y:S01]  /*8f00*/  LDCU UR4, c[0x0][UR4+0x3ec] ;  /* 0x00007d80040477ac */ /* 0x000ee20008000800 */
[----:B------:R-:W2:Y:S01]  /*8f10*/  LDCU UR11, c[0x0][UR11+0x3ec] ;  /* 0x00007d800b0b77ac */ /* 0x000ea20008000800 */
        /* <DEDUP_REMOVED lines=36> */
[----:B---3--:R-:W-:-:S08]  /*9160*/  IMAD R22, R22, UR4, R39 ;  /* 0x0000000416167c24 */ /* 0x008fd0000f8e0227 */
[----:B------:R-:W-:Y:S02]  /*9170*/  @P2 IADD3 R26, PT, PT, R26, 0x1, RZ ;  /* 0x000000011a1a2810 */ /* 0x000fe40007ffe0ff */
[----:B------:R-:W-:-:S05]  /*9180*/  @!P3 LOP3.LUT R26, RZ, UR13, RZ, 0x33, !PT ;  /* 0x0000000dff1abc12 */ /* 0x000fca000f8e33ff */
[----:B------:R-:W-:-:S04]  /*9190*/  IMAD.MOV R24, RZ, RZ, -R26 ;  /* 0x000000ffff187224 */ /* 0x000fc800078e0a1a */
[----:B------:R-:W-:Y:S01]  /*91a0*/  IMAD R39, R24, UR13, R41 ;  /* 0x0000000d18277c24 */ /* 0x000fe2000f8e0229 */
[----:B------:R-:W-:-:S03]  /*91b0*/  MOV R24, R26 ;  /* 0x0000001a00187202 */ /* 0x000fc60000000f00 */
[----:B--2---:R-:W-:-:S07]  /*91c0*/  IMAD R39, R39, UR11, R22 ;  /* 0x0000000b27277c24 */ /* 0x004fce000f8e0216 */
.L_x_7313:
        /* <DEDUP_REMOVED lines=11> */
[----:B------:R0:W3:Y:S02]  /*9280*/  F2I.FTZ.U32.TRUNC.NTZ R23, R22 ;  /* 0x0000001600177305 */ /* 0x0000e4000021f000 */
[----:B0-----:R-:W-:Y:S02]  /*9290*/  HFMA2 R22, -RZ, RZ, 0, 0 ;  /* 0x00000000ff167431 */ /* 0x001fe400000001ff */
        /* <DEDUP_REMOVED lines=15> */
.L_x_7311:
[----:B------:R-:W1:Y:S01]  /*9390*/  LDCU.64 UR12, c[0x0][0x610] ;  /* 0x0000c200ff0c77ac */ /* 0x000e620008000a00 */
[----:B------:R-:W3:Y:S01]  /*93a0*/  LDC.64 R22, c[0x0][0x458] ;  /* 0x00011600ff167b82 */ /* 0x000ee20000000a00 */
[----:B------:R-:W-:Y:S01]  /*93b0*/  MOV R42, RZ ;  /* 0x000000ff002a7202 */ /* 0x000fe20000000f00 */
[----:B------:R-:W2:Y:S01]  /*93c0*/  LDCU UR4, c[0x0][0x4c4] ;  /* 0x00009880ff0477ac */ /* 0x000ea20008000800 */
[----:B0-----:R-:W0:Y:S01]  /*93d0*/  LDCU.64 UR10, c[0x0][0x530] ;  /* 0x0000a600ff0a77ac */ /* 0x001e220008000a00 */
[----:B-1----:R-:W-:Y:S01]  /*93e0*/  DSETP.GEU.AND P0, PT, R6, UR12, PT ;  /* 0x0000000c06007e2a */ /* 0x002fe2000bf0e000 */
[----:B--2---:R-:W-:-:S05]  /*93f0*/  IMAD R39, R24, UR4, R39 ;  /* 0x0000000418277c24 */ /* 0x004fca000f8e0227 */
[----:B------:R-:W-:Y:S01]  /*9400*/  FSEL R43, RZ, 1.875, P0 ;  /* 0x3ff00000ff2b7808 */ /* 0x000fe20000000000 */
[C---:B---3--:R-:W-:Y:S01]  /*9410*/  IMAD.WIDE.U32 R22, R39.reuse, 0x8, R22 ;  /* 0x0000000827167825 */ /* 0x048fe200078e0016 */
[----:B0-----:R-:W-:Y:S02]  /*9420*/  IADD3 R6, P1, PT, R39, UR10, RZ ;  /* 0x0000000a27067c10 */ /* 0x001fe4000ff3e0ff */
[----:B------:R-:W-:Y:S02]  /*9430*/  SEL R39, RZ, 0x1, P0 ;  /* 0x00000001ff277807 */ /* 0x000fe40000000000 */
[----:B-----5:R-:W-:Y:S01]  /*9440*/  DMUL R42, R20, R42 ;  /* 0x0000002a142a7228 */ /* 0x020fe20000000000 */
[----:B------:R-:W-:-:S07]  /*9450*/  IMAD.X R7, RZ, RZ, UR11, P1 ;  /* 0x0000000bff077e24 */ /* 0x000fce00088e06ff */
[----:B------:R-:W-:-:S07]  /*9460*/  DMUL R42, R42, R4 ;  /* 0x000000042a2a7228 */ /* 0x000fce0000000000 */
[----:B------:R0:W-:Y:S04]  /*9470*/  STG.E.64 desc[UR16][R22.64], R42 ;  /* 0x0000002a16007986 */ /* 0x0001e8000c101b10 */
[----:B------:R0:W-:Y:S02]  /*9480*/  STG.E.U8 desc[UR16][R6.64], R39 ;  /* 0x0000002706007986 */ /* 0x0001e4000c101110 */
.L_x_7308:
[----:B------:R-:W-:Y:S05]  /*9490*/  BSYNC.RECONVERGENT B0 ;  /* 0x0000000000007941 */ /* 0x000fea0003800200 */
.L_x_7307:
[----:B0-----:R-:W-:Y:S01]  /*94a0*/  IADD3 R22, PT, PT, R33, R40, RZ ;  /* 0x0000002821167210 */ /* 0x001fe20007ffe0ff */
[----:B------:R-:W-:Y:S03]  /*94b0*/  BSSY.RECONVERGENT B0, `(.L_x_7314) ;  /* 0x00001aa000007945 */ /* 0x000fe60003800200 */
[----:B------:R-:W-:-:S13]  /*94c0*/  ISETP.GE.U32.AND P0, PT, R22, R25, PT ;  /* 0x000000191600720c */ /* 0x000fda0003f06070 */
[----:B------:R-:W-:Y:S05]  /*94d0*/  @P0 BRA `(.L_x_7315) ;  /* 0x00000018009c0947 */ /* 0x000fea0003800000 */
[C---:B------:R-:W-:Y:S01]  /*94e0*/  IADD3 R6, PT, PT, R0.reuse, -0x2, RZ ;  /* 0xfffffffe00067810 */ /* 0x040fe20007ffe0ff */
[----:B------:R-:W-:Y:S01]  /*94f0*/  VIADD R46, R0, 0xffffffff ;  /* 0xffffffff002e7836 */ /* 0x000fe20000000000 */
[----:B------:R-:W0:Y:S01]  /*9500*/  LDCU UR10, c[0x0][0x528] ;  /* 0x0000a500ff0a77ac */ /* 0x000e220008000800 */
[----:B------:R-:W-:Y:S01]  /*9510*/  HFMA2 R24, -RZ, RZ, 0, 0 ;  /* 0x00000000ff187431 */ /* 0x000fe200000001ff */
[----:B------:R-:W-:Y:S02]  /*9520*/  ISETP.GE.U32.AND P1, PT, R6, 0x7, PT ;  /* 0x000000070600780c */ /* 0x000fe40003f26070 */
[----:B------:R-:W-:Y:S02]  /*9530*/  LOP3.LUT P0, RZ, R46, 0x7, RZ, 0xc0, !PT ;  /* 0x000000072eff7812 */ /* 0x000fe4000780c0ff */
[----:B------:R-:W-:-:S09]  /*9540*/  MOV R23, R22 ;  /* 0x0000001600177202 */ /* 0x000fd20000000f00 */
[----:B------:R-:W-:Y:S05]  /*9550*/  @!P1 BRA `(.L_x_7316) ;  /* 0x0000000c00409947 */ /* 0x000fea0003800000 */
[----:B------:R-:W-:Y:S01]  /*9560*/  IMAD.MOV.U32 R24, RZ, RZ, RZ ;  /* 0x000000ffff187224 */ /* 0x000fe200078e00ff */
[----:B------:R-:W-:Y:S01]  /*9570*/  MOV R23, R22 ;  /* 0x0000001600177202 */ /* 0x000fe20000000f00 */
[----:B------:R-:W-:-:S06]  /*9580*/  UMOV UR4, URZ ;  /* 0x000000ff00047c82 */ /* 0x000fcc0008000000 */
.L_x_7317:
        /* <DEDUP_REMOVED lines=21> */
[----:B------:R-:W-:Y:S02]  /*96e0*/  ULEA UR18, UR18, UR20, 0x2 ;  /* 0x0000001412127291 */ /* 0x000fe4000f8e10ff */
[----:B------:R-:W-:Y:S01]  /*96f0*/  ULEA UR19, UR19, UR20, 0x2 ;  /* 0x0000001413137291 */ /* 0x000fe2000f8e10ff */
[----:B--2---:R-:W-:Y:S01]  /*9700*/  IADD3 R45, PT, PT, RZ, -UR24, RZ ;  /* 0x80000018ff2d7c10 */ /* 0x004fe2000fffe0ff */
[----:B------:R-:W-:Y:S02]  /*9710*/  UIADD3 UR10, UPT, UPT, UR10, -0x8, URZ ;  /* 0xfffffff80a0a7890 */ /* 0x000fe4000fffe0ff */
[----:B------:R-:W2:Y:S01]  /*9720*/  LDCU UR25, c[0x0][UR15+0x388] ;  /* 0x000071000f1977ac */ /* 0x000ea20008000800 */
[----:B0-----:R-:W0:Y:S01]  /*9730*/  MUFU.RCP R26, R26 ;  /* 0x0000001a001a7308 */ /* 0x001e220000001000 */
[----:B------:R-:W-:-:S04]  /*9740*/  ULEA UR20, UR10, UR20, 0x2 ;  /* 0x000000140a147291 */ /* 0x000fc8000f8e10ff */
[----:B------:R-:W4:Y:S03]  /*9750*/  LDCU UR26, c[0x0][UR18+0x388] ;  /* 0x00007100121a77ac */ /* 0x000f260008000800 */
[----:B-1----:R-:W-:Y:S01]  /*9760*/  MUFU.RCP R39, R39 ;  /* 0x0000002700277308 */ /* 0x002fe20000001000 */
[----:B------:R-:W1:Y:S01]  /*9770*/  LDCU UR27, c[0x0][UR19+0x388] ;  /* 0x00007100131b77ac */ /* 0x000e620008000800 */
[----:B------:R-:W1:Y:S01]  /*9780*/  LDCU UR11, c[0x0][UR11+0x3ec] ;  /* 0x00007d800b0b77ac */ /* 0x000e620008000800 */
[----:B0-----:R-:W-:-:S05]  /*9790*/  IADD3 R6, PT, PT, R26, 0xffffffe, RZ ;  /* 0x0ffffffe1a067810 */ /* 0x001fca0007ffe0ff */
[----:B--2---:R-:W0:Y:S01]  /*97a0*/  I2F.U32.RP R43, UR25 ;  /* 0x00000019002b7d06 */ /* 0x004e220008209000 */
[----:B------:R-:W2:Y:S01]  /*97b0*/  LDCU UR28, c[0x0][UR20+0x388] ;  /* 0x00007100141c77ac */ /* 0x000ea20008000800 */
[----:B----4-:R-:W-:Y:S01]  /*97c0*/  IMAD R47, RZ, RZ, -UR26 ;  /* 0x8000001aff2f7e24 */ /* 0x010fe2000f8e02ff */
        /* <DEDUP_REMOVED lines=12> */
[----:B------:R-:W1:Y:S03]  /*9890*/  LDCU UR20, c[0x0][UR20+0x3ec] ;  /* 0x00007d80141477ac */ /* 0x000e660008000800 */
[----:B------:R-:W-:Y:S01]  /*98a0*/  VIADD R7, R39, 0xffffffe ;  /* 0x0ffffffe27077836 */ /* 0x000fe20000000000 */
[----:B------:R-:W-:Y:S01]  /*98b0*/  IADD3 R39, PT, PT, RZ, -UR22, RZ ;  /* 0x80000016ff277c10 */ /* 0x000fe2000fffe0ff */
[----:B------:R-:W-:Y:S01]  /*98c0*/  IMAD.HI.U32 R26, R26, R23, RZ ;  /* 0x000000171a1a7227 */ /* 0x000fe200078e00ff */
[----:B------:R-:W2:Y:S01]  /*98d0*/  I2F.U32.RP R41, UR23 ;  /* 0x0000001700297d06 */ /* 0x000ea20008209000 */
[----:B------:R-:W-:-:S03]  /*98e0*/  UIADD3 UR4, UPT, UPT, UR4, 0x8, URZ ;  /* 0x0000000804047890 */ /* 0x000fc6000fffe0ff */
[----:B------:R-:W-:Y:S01]  /*98f0*/  IADD3 R42, PT, PT, -R26, RZ, RZ ;  /* 0x000000ff1a2a7210 */ /* 0x000fe20007ffe1ff */
[----:B------:R-:W-:-:S03]  /*9900*/  UISETP.NE.AND UP0, UPT, UR4, UR5, UPT ;  /* 0x000000050400728c */ /* 0x000fc6000bf05270 */
[----:B------:R-:W4:Y:S01]  /*9910*/  F2I.FTZ.U32.TRUNC.NTZ R7, R7 ;  /* 0x0000000700077305 */ /* 0x000f22000021f000 */
[----:B------:R-:W-:-:S05]  /*9920*/  IMAD R6, R42, UR21, R23 ;  /* 0x000000152a067c24 */ /* 0x000fca000f8e0217 */
[----:B------:R-:W-:Y:S02]  /*9930*/  ISETP.GE.U32.AND P1, PT, R6, UR21, PT ;  /* 0x0000001506007c0c */ /* 0x000fe4000bf26070 */
[----:B--2---:R-:W-:Y:S01]  /*9940*/  MUFU.RCP R41, R41 ;  /* 0x0000002900297308 */ /* 0x004fe20000001000 */
[----:B----4-:R-:W-:-:S07]  /*9950*/  IMAD R39, R39, R7, RZ ;  /* 0x0000000727277224 */ /* 0x010fce00078e02ff */
[----:B------:R-:W2:Y:S03]  /*9960*/  I2F.U32.RP R42, UR24 ;  /* 0x00000018002a7d06 */ /* 0x000ea60008209000 */
[----:B------:R-:W-:Y:S01]  /*9970*/  @P1 IADD3 R6, PT, PT, R6, -UR21, RZ ;  /* 0x8000001506061c10 */ /* 0x000fe2000fffe0ff */
[----:B------:R-:W-:-:S03]  /*9980*/  @P1 VIADD R26, R26, 0x1 ;  /* 0x000000011a1a1836 */ /* 0x000fc60000000000 */
[----:B------:R-:W-:Y:S01]  /*9990*/  ISETP.GE.U32.AND P2, PT, R6, UR21, PT ;  /* 0x0000001506007c0c */ /* 0x000fe2000bf46070 */
[----:B------:R-:W-:Y:S01]  /*99a0*/  HFMA2 R6, -RZ, RZ, 0, 0 ;  /* 0x00000000ff067431 */ /* 0x000fe200000001ff */
[----:B------:R-:W-:Y:S08]  /*99b0*/  MUFU.RCP R44, R44 ;  /* 0x0000002c002c7308 */ /* 0x000ff00000001000 */
[----:B--2---:R-:W-:Y:S01]  /*99c0*/  MUFU.RCP R42, R42 ;  /* 0x0000002a002a7308 */ /* 0x004fe20000001000 */
[----:B------:R-:W-:-:S02]  /*99d0*/  IMAD.HI.U32 R39, R7, R39, R6 ;  /* 0x0000002707277227 */ /* 0x000fc400078e0006 */
[----:B------:R-:W-:Y:S02]  /*99e0*/  @P2 IADD3 R26, PT, PT, R26, 0x1, RZ ;  /* 0x000000011a1a2810 */ /* 0x000fe40007ffe0ff */
[----:B------:R-:W-:Y:S02]  /*99f0*/  @!P3 LOP3.LUT R26, RZ, UR21, RZ, 0x33, !PT ;  /* 0x00000015ff1abc12 */ /* 0x000fe4000f8e33ff */
[----:B------:R-:W-:Y:S02]  /*9a00*/  ISETP.NE.U32.AND P3, PT, RZ, UR22, PT ;  /* 0x00000016ff007c0c */ /* 0x000fe4000bf65070 */
[----:B------:R-:W-:Y:S01]  /*9a10*/  IADD3 R48, PT, PT, -R26, RZ, RZ ;  /* 0x000000ff1a307210 */ /* 0x000fe20007ffe1ff */
[----:B------:R-:W-:-:S04]  /*9a20*/  IMAD.HI.U32 R39, R39, R26, RZ ;  /* 0x0000001a27277227 */ /* 0x000fc800078e00ff */
[----:B------:R-:W-:-:S04]  /*9a30*/  IMAD.MOV R7, RZ, RZ, -R39 ;  /* 0x000000ffff077224 */ /* 0x000fc800078e0a27 */
[----:B------:R-:W-:Y:S01]  /*9a40*/  IMAD R6, R7, UR22, R26 ;  /* 0x0000001607067c24 */ /* 0x000fe2000f8e021a */
[----:B------:R-:W-:Y:S01]  /*9a50*/  IADD3 R7, PT, PT, R41, 0xffffffe, RZ ;  /* 0x0ffffffe29077810 */ /* 0x000fe20007ffe0ff */
[----:B------:R-:W-:-:S03]  /*9a60*/  IMAD R41, RZ, RZ, -UR23 ;  /* 0x80000017ff297e24 */ /* 0x000fc6000f8e02ff */
        /* <DEDUP_REMOVED lines=8> */
[----:B------:R-:W-:-:S05]  /*9af0*/  IADD3 R7, PT, PT, R42, 0xffffffe, RZ ;  /* 0x0ffffffe2a077810 */ /* 0x000fca0007ffe0ff */
        /* <DEDUP_REMOVED lines=21> */
[----:B------:R-:W4:Y:S03]  /*9c50*/  F2I.FTZ.U32.TRUNC.NTZ R7, R7 ;  /* 0x0000000700077305 */ /* 0x000f26000021f000 */
[----:B------:R-:W-:-:S05]  /*9c60*/  IADD3 R6, PT, PT, -R42, RZ, RZ ;  /* 0x000000ff2a067210 */ /* 0x000fca0007ffe1ff */
[----:B------:R-:W-:Y:S01]  /*9c70*/  IMAD R6, R6, UR24, R41 ;  /* 0x0000001806067c24 */ /* 0x000fe2000f8e0229 */
[----:B--2---:R-:W-:Y:S04]  /*9c80*/  MUFU.RCP R45, R45 ;  /* 0x0000002d002d7308 */ /* 0x004fe80000001000 */
[----:B------:R-:W-:Y:S01]  /*9c90*/  ISETP.GE.U32.AND P1, PT, R6, UR24, PT ;  /* 0x0000001806007c0c */ /* 0x000fe2000bf26070 */
[----:B----4-:R-:W-:-:S12]  /*9ca0*/  IMAD R43, R43, R7, RZ ;  /* 0x000000072b2b7224 */ /* 0x010fd800078e02ff */
        /* <DEDUP_REMOVED lines=25> */
[----:B------:R-:W4:Y:S01]  /*9e40*/  F2I.FTZ.U32.TRUNC.NTZ R7, R7 ;  /* 0x0000000700077305 */ /* 0x000f22000021f000 */
[----:B------:R-:W-:Y:S02]  /*9e50*/  ISETP.NE.U32.AND P3, PT, RZ, UR26, PT ;  /* 0x0000001aff007c0c */ /* 0x000fe4000bf65070 */
[----:B------:R-:W-:-:S05]  /*9e60*/  IMAD.HI.U32 R44, R6, R43, RZ ;  /* 0x0000002b062c7227 */ /* 0x000fca00078e00ff */
[----:B------:R-:W-:Y:S01]  /*9e70*/  IADD3 R6, PT, PT, -R44, RZ, RZ ;  /* 0x000000ff2c067210 */ /* 0x000fe20007ffe1ff */
[----:B--2---:R-:W2:Y:S04]  /*9e80*/  MUFU.RCP R47, R47 ;  /* 0x0000002f002f7308 */ /* 0x004ea80000001000 */
        /* <DEDUP_REMOVED lines=14> */
[----:B--2---:R-:W-:-:S03]  /*9f70*/  VIADD R7, R47, 0xffffffe ;  /* 0x0ffffffe2f077836 */ /* 0x004fc60000000000 */
[----:B------:R-:W-:-:S03]  /*9f80*/  ISETP.GE.U32.AND P1, PT, R6, UR27, PT ;  /* 0x0000001b06007c0c */ /* 0x000fc6000bf26070 */
[----:B------:R-:W2:Y:S10]  /*9f90*/  F2I.FTZ.U32.TRUNC.NTZ R7, R7 ;  /* 0x0000000700077305 */ /* 0x000eb4000021f000 */
[----:B------:R-:W-:Y:S01]  /*9fa0*/  @P1 IADD3 R6, PT, PT, R6, -UR27, RZ ;  /* 0x8000001b06061c10 */ /* 0x000fe2000fffe0ff */
[----:B------:R-:W-:-:S03]  /*9fb0*/  @P1 VIADD R45, R45, 0x1 ;  /* 0x000000012d2d1836 */ /* 0x000fc60000000000 */
[----:B------:R-:W-:Y:S02]  /*9fc0*/  ISETP.GE.U32.AND P2, PT, R6, UR27, PT ;  /* 0x0000001b06007c0c */ /* 0x000fe4000bf46070 */
[----:B------:R-:W-:-:S05]  /*9fd0*/  IADD3 R6, PT, PT, RZ, -UR28, RZ ;  /* 0x8000001cff067c10 */ /* 0x000fca000fffe0ff */
[----:B--2---:R-:W-:Y:S01]  /*9fe0*/  IMAD R47, R6, R7, RZ ;  /* 0x00000007062f7224 */ /* 0x004fe200078e02ff */
[----:B------:R-:W-:-:S05]  /*9ff0*/  MOV R6, RZ ;  /* 0x000000ff00067202 */ /* 0x000fca0000000f00 */
[----:B------:R-:W-:Y:S01]  /*a000*/  @P2 IADD3 R45, PT, PT, R45, 0x1, RZ ;  /* 0x000000012d2d2810 */ /* 0x000fe20007ffe0ff */
[----:B------:R-:W-:Y:S01]  /*a010*/  IMAD.HI.U32 R6, R7, R47, R6 ;  /* 0x0000002f07067227 */ /* 0x000fe200078e0006 */
[----:B------:R-:W-:Y:S02]  /*a020*/  @!P3 LOP3.LUT R45, RZ, UR27, RZ, 0x33, !PT ;  /* 0x0000001bff2dbc12 */ /* 0x000fe4000f8e33ff */
[----:B------:R-:W-:Y:S01]  /*a030*/  ISETP.NE.U32.AND P3, PT, RZ, UR28, PT ;  /* 0x0000001cff007c0c */ /* 0x000fe2000bf65070 */
[----:B------:R-:W-:Y:S01]  /*a040*/  IMAD R7, R48, UR21, R23 ;  /* 0x0000001530077c24 */ /* 0x000fe2000f8e0217 */
[----:B------:R-:W-:Y:S01]  /*a050*/  IADD3 R23, PT, PT, -R39, RZ, RZ ;  /* 0x000000ff27177210 */ /* 0x000fe20007ffe1ff */
[----:B------:R-:W-:-:S04]  /*a060*/  IMAD.HI.U32 R6, R6, R45, RZ ;  /* 0x0000002d06067227 */ /* 0x000fc800078e00ff */
[----:B------:R-:W-:Y:S02]  /*a070*/  IMAD.MOV R50, RZ, RZ, -R6 ;  /* 0x000000ffff327224 */ /* 0x000fe400078e0a06 */
[----:B------:R-:W-:Y:S02]  /*a080*/  IMAD R7, R7, UR11, R24 ;  /* 0x0000000b07077c24 */ /* 0x000fe4000f8e0218 */
[----:B------:R-:W-:Y:S02]  /*a090*/  IMAD R47, R50, UR28, R45 ;  /* 0x0000001c322f7c24 */ /* 0x000fe4000f8e022d */
[----:B------:R-:W-:Y:S02]  /*a0a0*/  IMAD R26, R23, UR22, R26 ;  /* 0x00000016171a7c24 */ /* 0x000fe4000f8e021a */
[----:B------:R-:W-:Y:S01]  /*a0b0*/  IMAD.MOV R24, RZ, RZ, -R41 ;  /* 0x000000ffff187224 */ /* 0x000fe200078e0a29 */
[----:B------:R-:W-:Y:S01]  /*a0c0*/  ISETP.GE.U32.AND P1, PT, R47, UR28, PT ;  /* 0x0000001c2f007c0c */ /* 0x000fe2000bf26070 */
[----:B------:R-:W-:Y:S01]  /*a0d0*/  IMAD R7, R26, UR12, R7 ;  /* 0x0000000c1a077c24 */ /* 0x000fe2000f8e0207 */
[----:B------:R-:W-:Y:S01]  /*a0e0*/  IADD3 R26, PT, PT, -R42, RZ, RZ ;  /* 0x000000ff2a1a7210 */ /* 0x000fe20007ffe1ff */
[----:B------:R-:W-:-:S02]  /*a0f0*/  IMAD R24, R24, UR23, R39 ;  /* 0x0000001718187c24 */ /* 0x000fc4000f8e0227 */
[----:B------:R-:W-:Y:S02]  /*a100*/  IMAD.MOV R23, RZ, RZ, -R43 ;  /* 0x000000ffff177224 */ /* 0x000fe400078e0a2b */
[----:B------:R-:W-:Y:S02]  /*a110*/  IMAD R7, R24, UR13, R7 ;  /* 0x0000000d18077c24 */ /* 0x000fe4000f8e0207 */
[----:B------:R-:W-:Y:S02]  /*a120*/  IMAD R24, R26, UR24, R41 ;  /* 0x000000181a187c24 */ /* 0x000fe4000f8e0229 */
[----:B------:R-:W-:Y:S01]  /*a130*/  IMAD R42, R23, UR25, R42 ;  /* 0x00000019172a7c24 */ /* 0x000fe2000f8e022a */
[----:B------:R-:W-:Y:S01]  /*a140*/  IADD3 R23, PT, PT, -R45, RZ, RZ ;  /* 0x000000ff2d177210 */ /* 0x000fe20007ffe1ff */
[----:B------:R-:W-:Y:S01]  /*a150*/  IMAD R7, R24, UR14, R7 ;  /* 0x0000000e18077c24 */ /* 0x000fe2000f8e0207 */
[----:B------:R-:W-:Y:S02]  /*a160*/  @P1 IADD3 R47, PT, PT, R47, -UR28, RZ ;  /* 0x8000001c2f2f1c10 */ /* 0x000fe4000fffe0ff */
[----:B------:R-:W-:Y:S01]  /*a170*/  IADD3 R24, PT, PT, -R44, RZ, RZ ;  /* 0x000000ff2c187210 */ /* 0x000fe20007ffe1ff */
[----:B0-----:R-:W-:Y:S01]  /*a180*/  IMAD R7, R42, UR15, R7 ;  /* 0x0000000f2a077c24 */ /* 0x001fe2000f8e0207 */
[----:B------:R-:W-:Y:S01]  /*a190*/  ISETP.GE.U32.AND P2, PT, R47, UR28, PT ;  /* 0x0000001c2f007c0c */ /* 0x000fe2000bf46070 */
[----:B------:R-:W-:Y:S01]  /*a1a0*/  IMAD R44, R23, UR27, R44 ;  /* 0x0000001b172c7c24 */ /* 0x000fe2000f8e022c */
[----:B------:R-:W-:Y:S01]  /*a1b0*/  @P1 IADD3 R6, PT, PT, R6, 0x1, RZ ;  /* 0x0000000106061810 */ /* 0x000fe20007ffe0ff */
[----:B------:R-:W-:-:S04]  /*a1c0*/  IMAD R24, R24, UR26, R43 ;  /* 0x0000001a18187c24 */ /* 0x000fc8000f8e022b */
[----:B---3--:R-:W-:-:S04]  /*a1d0*/  IMAD R7, R24, UR18, R7 ;  /* 0x0000001218077c24 */ /* 0x008fc8000f8e0207 */
[----:B-1----:R-:W-:Y:S02]  /*a1e0*/  IMAD R7, R44, UR19, R7 ;  /* 0x000000132c077c24 */ /* 0x002fe4000f8e0207 */
[----:B------:R-:W-:Y:S01]  /*a1f0*/  @P2 VIADD R6, R6, 0x1 ;  /* 0x0000000106062836 */ /* 0x000fe20000000000 */
[----:B------:R-:W-:-:S04]  /*a200*/  @!P3 LOP3.LUT R6, RZ, UR28, RZ, 0x33, !PT ;  /* 0x0000001cff06bc12 */ /* 0x000fc8000f8e33ff */
[----:B------:R-:W-:Y:S01]  /*a210*/  IADD3 R24, PT, PT, -R6, RZ, RZ ;  /* 0x000000ff06187210 */ /* 0x000fe20007ffe1ff */
[----:B------:R-:W-:-:S04]  /*a220*/  IMAD.MOV.U32 R23, RZ, RZ, R6 ;  /* 0x000000ffff177224 */ /* 0x000fc800078e0006 */
[----:B------:R-:W-:-:S04]  /*a230*/  IMAD R24, R24, UR28, R45 ;  /* 0x0000001c18187c24 */ /* 0x000fc8000f8e022d */
[----:B------:R-:W-:Y:S01]  /*a240*/  IMAD R24, R24, UR20, R7 ;  /* 0x0000001418187c24 */ /* 0x000fe2000f8e0207 */
[----:B------:R-:W-:Y:S06]  /*a250*/  BRA.U UP0, `(.L_x_7317) ;  /* 0xfffffff100cc7547 */ /* 0x000fec000b83ffff */
.L_x_7316:
        /* <DEDUP_REMOVED lines=27> */
[----:B-1----:R-:W-:Y:S01]  /*a410*/  MUFU.RCP R39, R39 ;  /* 0x0000002700277308 */ /* 0x002fe20000001000 */
[----:B0-----:R-:W-:-:S07]  /*a420*/  IADD3 R6, PT, PT, R26, 0xffffffe, RZ ;  /* 0x0ffffffe1a067810 */ /* 0x001fce0007ffe0ff */
[----:B------:R0:W1:Y:S02]  /*a430*/  F2I.FTZ.U32.TRUNC.NTZ R7, R6 ;  /* 0x0000000600077305 */ /* 0x000064000021f000 */
[----:B0-----:R-:W-:Y:S02]  /*a440*/  IMAD.MOV.U32 R6, RZ, RZ, RZ ;  /* 0x000000ffff067224 */ /* 0x001fe400078e00ff */
[----:B-1----:R-:W-:-:S04]  /*a450*/  IMAD R41, R41, R7, RZ ;  /* 0x0000000729297224 */ /* 0x002fc800078e02ff */
[----:B------:R-:W-:Y:S01]  /*a460*/  IMAD.HI.U32 R26, R7, R41, R6 ;  /* 0x00000029071a7227 */ /* 0x000fe200078e0006 */
[----:B------:R-:W-:Y:S01]  /*a470*/  IADD3 R7, PT, PT, R39, 0xffffffe, RZ ;  /* 0x0ffffffe27077810 */ /* 0x000fe20007ffe0ff */
[----:B---3--:R-:W0:Y:S01]  /*a480*/  I2F.U32.RP R41, UR18 ;  /* 0x0000001200297d06 */ /* 0x008e220008209000 */
[----:B------:R-:W-:-:S03]  /*a490*/  IADD3 R39, PT, PT, RZ, -UR15, RZ ;  /* 0x8000000fff277c10 */ /* 0x000fc6000fffe0ff */
[----:B------:R-:W-:-:S04]  /*a4a0*/  IMAD.HI.U32 R26, R26, R23, RZ ;  /* 0x000000171a1a7227 */ /* 0x000fc800078e00ff */
[----:B------:R-:W1:Y:S01]  /*a4b0*/  F2I.FTZ.U32.TRUNC.NTZ R7, R7 ;  /* 0x0000000700077305 */ /* 0x000e62000021f000 */
[----:B------:R-:W-:-:S05]  /*a4c0*/  IADD3 R42, PT, PT, -R26, RZ, RZ ;  /* 0x000000ff1a2a7210 */ /* 0x000fca0007ffe1ff */
[----:B------:R-:W-:Y:S02]  /*a4d0*/  IMAD R6, R42, UR14, R23 ;  /* 0x0000000e2a067c24 */ /* 0x000fe4000f8e0217 */
[----:B0-----:R-:W-:Y:S03]  /*a4e0*/  MUFU.RCP R41, R41 ;  /* 0x0000002900297308 */ /* 0x001fe60000001000 */
[----:B------:R-:W-:Y:S01]  /*a4f0*/  ISETP.GE.U32.AND P1, PT, R6, UR14, PT ;  /* 0x0000000e06007c0c */ /* 0x000fe2000bf26070 */
[----:B-1----:R-:W-:-:S04]  /*a500*/  IMAD R39, R39, R7, RZ ;  /* 0x0000000727277224 */ /* 0x002fc800078e02ff */
[----:B------:R-:W0:Y:S08]  /*a510*/  I2F.U32.RP R42, UR19 ;  /* 0x00000013002a7d06 */ /* 0x000e300008209000 */
[----:B------:R-:W-:Y:S01]  /*a520*/  @P1 VIADD R6, R6, -UR14 ;  /* 0x8000000e06061c36 */ /* 0x000fe20008000000 */
[----:B------:R-:W-:-:S04]  /*a530*/  @P1 IADD3 R26, PT, PT, R26, 0x1, RZ ;  /* 0x000000011a1a1810 */ /* 0x000fc80007ffe0ff */
[----:B------:R-:W-:Y:S01]  /*a540*/  ISETP.GE.U32.AND P2, PT, R6, UR14, PT ;  /* 0x0000000e06007c0c */ /* 0x000fe2000bf46070 */
[----:B------:R-:W-:Y:S01]  /*a550*/  HFMA2 R6, -RZ, RZ, 0, 0 ;  /* 0x00000000ff067431 */ /* 0x000fe200000001ff */
[----:B0-----:R-:W-:Y:S04]  /*a560*/  MUFU.RCP R42, R42 ;  /* 0x0000002a002a7308 */ /* 0x001fe80000001000 */
        /* <DEDUP_REMOVED lines=8> */
[----:B------:R-:W-:Y:S02]  /*a5f0*/  IADD3 R41, PT, PT, RZ, -UR18, RZ ;  /* 0x80000012ff297c10 */ /* 0x000fe4000fffe0ff */
        /* <DEDUP_REMOVED lines=37> */
[----:B----4-:R-:W-:Y:S02]  /*a850*/  IMAD R7, R7, UR4, R24 ;  /* 0x0000000407077c24 */ /* 0x010fe4000f8e0218 */
[----:B------:R-:W-:Y:S02]  /*a860*/  IMAD R26, R23, UR15, R26 ;  /* 0x0000000f171a7c24 */ /* 0x000fe4000f8e021a */
[----:B------:R-:W-:Y:S01]  /*a870*/  @P2 VIADD R42, R42, 0x1 ;  /* 0x000000012a2a2836 */ /* 0x000fe20000000000 */
[----:B------:R-:W-:Y:S01]  /*a880*/  @!P3 LOP3.LUT R42, RZ, UR19, RZ, 0x33, !PT ;  /* 0x00000013ff2abc12 */ /* 0x000fe2000f8e33ff */
[----:B------:R-:W-:-:S02]  /*a890*/  IMAD R7, R26, UR11, R7 ;  /* 0x0000000b1a077c24 */ /* 0x000fc4000f8e0207 */
[----:B------:R-:W-:Y:S01]  /*a8a0*/  IMAD R6, R6, UR18, R39 ;  /* 0x0000001206067c24 */ /* 0x000fe2000f8e0227 */
[----:B------:R-:W-:Y:S01]  /*a8b0*/  IADD3 R24, PT, PT, -R42, RZ, RZ ;  /* 0x000000ff2a187210 */ /* 0x000fe20007ffe1ff */
[----:B------:R-:W-:Y:S02]  /*a8c0*/  IMAD.MOV.U32 R23, RZ, RZ, R42 ;  /* 0x000000ffff177224 */ /* 0x000fe400078e002a */
[----:B------:R-:W-:Y:S02]  /*a8d0*/  IMAD R6, R6, UR12, R7 ;  /* 0x0000000c06067c24 */ /* 0x000fe4000f8e0207 */
[----:B------:R-:W-:-:S04]  /*a8e0*/  IMAD R41, R24, UR19, R41 ;  /* 0x0000001318297c24 */ /* 0x000fc8000f8e0229 */
[----:B------:R-:W-:-:S07]  /*a8f0*/  IMAD R24, R41, UR13, R6 ;  /* 0x0000000d29187c24 */ /* 0x000fce000f8e0206 */
.L_x_7319:
        /* <DEDUP_REMOVED lines=16> */
[----:B------:R-:W-:-:S05]  /*aa00*/  ISETP.NE.U32.AND P3, PT, RZ, UR12, PT ;  /* 0x0000000cff007c0c */ /* 0x000fca000bf65070 */
[----:B-1----:R-:W1:Y:S08]  /*aa10*/  I2F.U32.RP R41, UR13 ;  /* 0x0000000d00297d06 */ /* 0x002e700008209000 */
[----:B0-----:R-:W0:Y:S08]  /*aa20*/  MUFU.RCP R26, R26 ;  /* 0x0000001a001a7308 */ /* 0x001e300000001000 */
[----:B-1----:R-:W-:Y:S01]  /*aa30*/  MUFU.RCP R41, R41 ;  /* 0x0000002900297308 */ /* 0x002fe20000001000 */
[----:B0-----:R-:W-:-:S07]  /*aa40*/  IADD3 R6, PT, PT, R26, 0xffffffe, RZ ;  /* 0x0ffffffe1a067810 */ /* 0x001fce0007ffe0ff */
[----:B------:R0:W1:Y:S02]  /*aa50*/  F2I.FTZ.U32.TRUNC.NTZ R7, R6 ;  /* 0x0000000600077305 */ /* 0x000064000021f000 */
[----:B0-----:R-:W-:Y:S02]  /*aa60*/  IMAD.MOV.U32 R6, RZ, RZ, RZ ;  /* 0x000000ffff067224 */ /* 0x001fe400078e00ff */
[----:B-1----:R-:W-:-:S04]  /*aa70*/  IMAD R39, R39, R7, RZ ;  /* 0x0000000727277224 */ /* 0x002fc800078e02ff */
[----:B------:R-:W-:Y:S01]  /*aa80*/  IMAD.HI.U32 R26, R7, R39, R6 ;  /* 0x00000027071a7227 */ /* 0x000fe200078e0006 */
[----:B------:R-:W-:Y:S02]  /*aa90*/  IADD3 R6, PT, PT, R41, 0xffffffe, RZ ;  /* 0x0ffffffe29067810 */ /* 0x000fe40007ffe0ff */
[----:B------:R-:W-:Y:S02]  /*aaa0*/  IADD3 R39, PT, PT, RZ, -UR13, RZ ;  /* 0x8000000dff277c10 */ /* 0x000fe4000fffe0ff */
        /* <DEDUP_REMOVED lines=24> */
[----:B------:R-:W-:Y:S02]  /*ac30*/  @P2 IADD3 R39, PT, PT, R39, 0x1, RZ ;  /* 0x0000000127272810 */ /* 0x000fe40007ffe0ff */
[----:B------:R-:W-:-:S04]  /*ac40*/  @!P3 LOP3.LUT R39, RZ, UR13, RZ, 0x33, !PT ;  /* 0x0000000dff27bc12 */ /* 0x000fc8000f8e33ff */
[----:B------:R-:W-:-:S05]  /*ac50*/  IADD3 R23, PT, PT, -R39, RZ, RZ ;  /* 0x000000ff27177210 */ /* 0x000fca0007ffe1ff */
[----:B------:R-:W-:Y:S01]  /*ac60*/  IMAD R24, R23, UR13, R26 ;  /* 0x0000000d17187c24 */ /* 0x000fe2000f8e021a */
[----:B------:R-:W-:-:S03]  /*ac70*/  MOV R23, R39 ;  /* 0x0000002700177202 */ /* 0x000fc60000000f00 */
[----:B--2---:R-:W-:-:S07]  /*ac80*/  IMAD R24, R24, UR11, R7 ;  /* 0x0000000b18187c24 */ /* 0x004fce000f8e0207 */
.L_x_7320:
        /* <DEDUP_REMOVED lines=12> */
[----:B0-----:R-:W-:Y:S02]  /*ad50*/  HFMA2 R6, -RZ, RZ, 0, 0 ;  /* 0x00000000ff067431 */ /* 0x001fe400000001ff */
[----:B---3--:R-:W-:-:S04]  /*ad60*/  IMAD R39, R39, R7, RZ ;  /* 0x0000000727277224 */ /* 0x008fc800078e02ff */
        /* <DEDUP_REMOVED lines=14> */
.L_x_7318:
[----:B0-----:R-:W0:Y:S01]  /*ae50*/  LDCU.64 UR10, c[0x0][0x610] ;  /* 0x0000c200ff0a77ac */ /* 0x001e220008000a00 */
[----:B------:R-:W1:Y:S01]  /*ae60*/  LDC.64 R6, c[0x0][0x458] ;  /* 0x00011600ff067b82 */ /* 0x000e620000000a00 */
[----:B------:R-:W-:Y:S01]  /*ae70*/  IMAD.MOV.U32 R42, RZ, RZ, RZ ;  /* 0x000000ffff2a7224 */ /* 0x000fe200078e00ff */
[----:B------:R-:W3:Y:S01]  /*ae80*/  LDCU UR4, c[0x0][0x4c4] ;  /* 0x00009880ff0477ac */ /* 0x000ee20008000800 */
[----:B------:R-:W2:Y:S01]  /*ae90*/  LDCU.64 UR12, c[0x0][0x530] ;  /* 0x0000a600ff0c77ac */ /* 0x000ea20008000a00 */
[----:B0-----:R-:W-:Y:S01]  /*aea0*/  DSETP.GEU.AND P0, PT, R8, UR10, PT ;  /* 0x0000000a08007e2a */ /* 0x001fe2000bf0e000 */
[----:B---3--:R-:W-:-:S05]  /*aeb0*/  IMAD R23, R23, UR4, R24 ;  /* 0x0000000417177c24 */ /* 0x008fca000f8e0218 */
[----:B------:R-:W-:Y:S01]  /*aec0*/  FSEL R43, RZ, 1.875, P0 ;  /* 0x3ff00000ff2b7808 */ /* 0x000fe20000000000 */
[C---:B-1----:R-:W-:Y:S01]  /*aed0*/  IMAD.WIDE.U32 R6, R23.reuse, 0x8, R6 ;  /* 0x0000000817067825 */ /* 0x042fe200078e0006 */
[----:B--2---:R-:W-:Y:S02]  /*aee0*/  IADD3 R8, P1, PT, R23, UR12, RZ ;  /* 0x0000000c17087c10 */ /* 0x004fe4000ff3e0ff */
[----:B------:R-:W-:Y:S02]  /*aef0*/  SEL R23, RZ, 0x1, P0 ;  /* 0x00000001ff177807 */ /* 0x000fe40000000000 */
[----:B-----5:R-:W-:Y:S01]  /*af00*/  DMUL R42, R14, R42 ;  /* 0x0000002a0e2a7228 */ /* 0x020fe20000000000 */
[----:B------:R-:W-:-:S07]  /*af10*/  IADD3.X R9, PT, PT, RZ, UR13, RZ, P1, !PT ;  /* 0x0000000dff097c10 */ /* 0x000fce0008ffe4ff */
[----:B------:R-:W-:-:S07]  /*af20*/  DMUL R42, R42, R4 ;  /* 0x000000042a2a7228 */ /* 0x000fce0000000000 */
[----:B------:R0:W-:Y:S04]  /*af30*/  STG.E.64 desc[UR16][R6.64], R42 ;  /* 0x0000002a06007986 */ /* 0x0001e8000c101b10 */
[----:B------:R0:W-:Y:S02]  /*af40*/  STG.E.U8 desc[UR16][R8.64], R23 ;  /* 0x0000001708007986 */ /* 0x0001e4000c101110 */
.L_x_7315:
[----:B------:R-:W-:Y:S05]  /*af50*/  BSYNC.RECONVERGENT B0 ;  /* 0x0000000000007941 */ /* 0x000fea0003800200 */
.L_x_7314:
[----:B------:R-:W-:Y:S01]  /*af60*/  IADD3 R22, PT, PT, R33, R22, RZ ;  /* 0x0000001621167210 */ /* 0x000fe20007ffe0ff */
[----:B------:R-:W-:Y:S03]  /*af70*/  BSSY.RECONVERGENT B0, `(.L_x_7321) ;  /* 0x00001aa000007945 */ /* 0x000fe60003800200 */
[----:B------:R-:W-:-:S13]  /*af80*/  ISETP.GE.U32.AND P0, PT, R22, R25, PT ;  /* 0x000000191600720c */ /* 0x000fda0003f06070 */
[----:B------:R-:W-:Y:S05]  /*af90*/  @P0 BRA `(.L_x_7322) ;  /* 0x00000018009c0947 */ /* 0x000fea0003800000 */
[C---:B0-----:R-:W-:Y:S01]  /*afa0*/  VIADD R6, R0.reuse, 0xfffffffe ;  /* 0xfffffffe00067836 */ /* 0x041fe20000000000 */
[----:B------:R-:W-:Y:S01]  /*afb0*/  IADD3 R44, PT, PT, R0, -0x1, RZ ;  /* 0xffffffff002c7810 */ /* 0x000fe20007ffe0ff */
[----:B------:R-:W0:Y:S01]  /*afc0*/  LDCU UR10, c[0x0][0x528] ;  /* 0x0000a500ff0a77ac */ /* 0x000e220008000800 */
[----:B------:R-:W-:Y:S02]  /*afd0*/  HFMA2 R9, -RZ, RZ, 0, 0 ;  /* 0x00000000ff097431 */ /* 0x000fe400000001ff */
[----:B------:R-:W-:Y:S01]  /*afe0*/  IMAD.MOV.U32 R8, RZ, RZ, R22 ;  /* 0x000000ffff087224 */ /* 0x000fe200078e0016 */
[----:B------:R-:W-:Y:S02]  /*aff0*/  ISETP.GE.U32.AND P1, PT, R6, 0x7, PT ;  /* 0x000000070600780c */ /* 0x000fe40003f26070 */
[----:B------:R-:W-:-:S11]  /*b000*/  LOP3.LUT P0, RZ, R44, 0x7, RZ, 0xc0, !PT ;  /* 0x000000072cff7812 */ /* 0x000fd6000780c0ff */
[----:B------:R-:W-:Y:S05]  /*b010*/  @!P1 BRA `(.L_x_7323) ;  /* 0x0000000c00409947 */ /* 0x000fea0003800000 */
[----:B------:R-:W-:Y:S01]  /*b020*/  MOV R9, RZ ;  /* 0x000000ff00097202 */ /* 0x000fe20000000f00 */
[----:B------:R-:W-:Y:S01]  /*b030*/  UMOV UR4, URZ ;  /* 0x000000ff00047c82 */ /* 0x000fe20008000000 */
[----:B------:R-:W-:-:S07]  /*b040*/  MOV R8, R22 ;  /* 0x0000001600087202 */ /* 0x000fce0000000f00 */
.L_x_7324:
        /* <DEDUP_REMOVED lines=22> */
[----:B------:R-:W-:Y:S02]  /*b1b0*/  ULEA UR19, UR19, UR20, 0x2 ;  /* 0x0000001413137291 */ /* 0x000fe4000f8e10ff */
[----:B------:R-:W-:-:S02]  /*b1c0*/  UIADD3 UR10, UPT, UPT, UR10, -0x8, URZ ;  /* 0xfffffff80a0a7890 */ /* 0x000fc4000fffe0ff */
[----:B------:R-:W4:Y:S01]  /*b1d0*/  LDCU UR25, c[0x0][UR15+0x388] ;  /* 0x000071000f1977ac */ /* 0x000f220008000800 */
[----:B0-----:R-:W0:Y:S01]  /*b1e0*/  MUFU.RCP R23, R23 ;  /* 0x0000001700177308 */ /* 0x001e220000001000 */
[----:B------:R-:W-:-:S04]  /*b1f0*/  ULEA UR20, UR10, UR20, 0x2 ;  /* 0x000000140a147291 */ /* 0x000fc8000f8e10ff */
[----:B------:R-:W2:Y:S03]  /*b200*/  LDCU UR26, c[0x0][UR18+0x388] ;  /* 0x00007100121a77ac */ /* 0x000ea60008000800 */
[----:B-1----:R-:W-:Y:S01]  /*b210*/  MUFU.RCP R24, R24 ;  /* 0x0000001800187308 */ /* 0x002fe20000001000 */
[----:B------:R-:W1:Y:S01]  /*b220*/  LDCU UR27, c[0x0][UR19+0x388] ;  /* 0x00007100131b77ac */ /* 0x000e620008000800 */
[----:B------:R-:W4:Y:S06]  /*b230*/  LDCU UR11, c[0x0][UR11+0x3ec] ;  /* 0x00007d800b0b77ac */ /* 0x000f2c0008000800 */
[----:B---3--:R-:W3:Y:S01]  /*b240*/  I2F.U32.RP R26, UR23 ;  /* 0x00000017001a7d06 */ /* 0x008ee20008209000 */
[----:B0-----:R-:W-:Y:S01]  /*b250*/  VIADD R6, R23, 0xffffffe ;  /* 0x0ffffffe17067836 */ /* 0x001fe20000000000 */
[----:B------:R-:W0:Y:S01]  /*b260*/  LDCU UR28, c[0x0][UR20+0x388] ;  /* 0x00007100141c77ac */ /* 0x000e220008000800 */
[----:B------:R-:W0:Y:S01]  /*b270*/  LDCU UR12, c[0x0][UR12+0x3ec] ;  /* 0x00007d800c0c77ac */ /* 0x000e220008000800 */
[----:B--2---:R-:W-:-:S04]  /*b280*/  IADD3 R45, PT, PT, RZ, -UR26, RZ ;  /* 0x8000001aff2d7c10 */ /* 0x004fc8000fffe0ff */
[----:B------:R2:W1:Y:S01]  /*b290*/  F2I.FTZ.U32.TRUNC.NTZ R7, R6 ;  /* 0x0000000600077305 */ /* 0x000462000021f000 */
[----:B------:R-:W0:Y:S01]  /*b2a0*/  LDCU UR13, c[0x0][UR13+0x3ec] ;  /* 0x00007d800d0d77ac */ /* 0x000e220008000800 */
[----:B------:R-:W0:Y:S06]  /*b2b0*/  LDCU UR14, c[0x0][UR14+0x3ec] ;  /* 0x00007d800e0e77ac */ /* 0x000e2c0008000800 */
[----:B---3--:R-:W-:Y:S01]  /*b2c0*/  MUFU.RCP R26, R26 ;  /* 0x0000001a001a7308 */ /* 0x008fe20000001000 */
[----:B--2---:R-:W-:Y:S01]  /*b2d0*/  HFMA2 R6, -RZ, RZ, 0, 0 ;  /* 0x00000000ff067431 */ /* 0x004fe200000001ff */
[----:B------:R-:W2:Y:S01]  /*b2e0*/  LDCU UR15, c[0x0][UR15+0x3ec] ;  /* 0x00007d800f0f77ac */ /* 0x000ea20008000800 */
[----:B------:R-:W3:Y:S01]  /*b2f0*/  LDCU UR18, c[0x0][UR18+0x3ec] ;  /* 0x00007d80121277ac */ /* 0x000ee20008000800 */
[----:B-1----:R-:W-:-:S04]  /*b300*/  IMAD R39, R39, R7, RZ ;  /* 0x0000000727277224 */ /* 0x002fc800078e02ff */
[----:B------:R-:W1:Y:S01]  /*b310*/  I2F.U32.RP R41, UR24 ;  /* 0x0000001800297d06 */ /* 0x000e620008209000 */
[----:B------:R-:W3:Y:S01]  /*b320*/  LDCU UR19, c[0x0][UR19+0x3ec] ;  /* 0x00007d80131377ac */ /* 0x000ee20008000800 */
[----:B------:R-:W-:Y:S01]  /*b330*/  IMAD.HI.U32 R7, R7, R39, R6 ;  /* 0x0000002707077227 */ /* 0x000fe200078e0006 */
[----:B------:R-:W3:Y:S03]  /*b340*/  LDCU UR20, c[0x0][UR20+0x3ec] ;  /* 0x00007d80141477ac */ /* 0x000ee60008000800 */
[----:B------:R-:W-:Y:S02]  /*b350*/  IMAD R39, RZ, RZ, -UR22 ;  /* 0x80000016ff277e24 */ /* 0x000fe4000f8e02ff */
[----:B------:R-:W4:Y:S01]  /*b360*/  I2F.U32.RP R42, UR26 ;  /* 0x0000001a002a7d06 */ /* 0x000f220008209000 */
        /* <DEDUP_REMOVED lines=9> */
[----:B----4-:R-:W-:Y:S03]  /*b400*/  MUFU.RCP R42, R42 ;  /* 0x0000002a002a7308 */ /* 0x010fe60000001000 */
[----:B------:R-:W-:-:S02]  /*b410*/  @P1 IADD3 R6, PT, PT, R6, -UR21, RZ ;  /* 0x8000001506061c10 */ /* 0x000fc4000fffe0ff */
[----:B------:R-:W-:Y:S02]  /*b420*/  @P1 IADD3 R23, PT, PT, R23, 0x1, RZ ;  /* 0x0000000117171810 */ /* 0x000fe40007ffe0ff */
[----:B------:R-:W-:Y:S01]  /*b430*/  ISETP.GE.U32.AND P2, PT, R6, UR21, PT ;  /* 0x0000001506007c0c */ /* 0x000fe2000bf46070 */
[----:B-1----:R-:W-:Y:S01]  /*b440*/  IMAD R39, R39, R7, RZ ;  /* 0x0000000727277224 */ /* 0x002fe200078e02ff */
[----:B------:R-:W1:Y:S01]  /*b450*/  I2F.U32.RP R43, UR27 ;  /* 0x0000001b002b7d06 */ /* 0x000e620008209000 */
[----:B------:R-:W-:-:S04]  /*b460*/  IMAD.MOV.U32 R6, RZ, RZ, RZ ;  /* 0x000000ffff067224 */ /* 0x000fc800078e00ff */
[----:B------:R-:W-:Y:S01]  /*b470*/  IMAD.HI.U32 R6, R7, R39, R6 ;  /* 0x0000002707067227 */ /* 0x000fe200078e0006 */
[----:B------:R-:W-:Y:S02]  /*b480*/  IADD3 R7, PT, PT, R26, 0xffffffe, RZ ;  /* 0x0ffffffe1a077810 */ /* 0x000fe40007ffe0ff */
[----:B------:R-:W-:-:S03]  /*b490*/  IADD3 R39, PT, PT, RZ, -UR23, RZ ;  /* 0x80000017ff277c10 */ /* 0x000fc6000fffe0ff */
[----:B------:R-:W-:Y:S01]  /*b4a0*/  @P2 IADD3 R23, PT, PT, R23, 0x1, RZ ;  /* 0x0000000117172810 */ /* 0x000fe20007ffe0ff */
[----:B------:R-:W4:Y:S01]  /*b4b0*/  F2I.FTZ.U32.TRUNC.NTZ R7, R7 ;  /* 0x0000000700077305 */ /* 0x000f22000021f000 */
[----:B------:R-:W-:Y:S02]  /*b4c0*/  @!P3 LOP3.LUT R23, RZ, UR21, RZ, 0x33, !PT ;  /* 0x00000015ff17bc12 */ /* 0x000fe4000f8e33ff */
[----:B------:R-:W-:-:S03]  /*b4d0*/  ISETP.NE.U32.AND P3, PT, RZ, UR22, PT ;  /* 0x00000016ff007c0c */ /* 0x000fc6000bf65070 */
[----:B------:R-:W-:Y:S02]  /*b4e0*/  IMAD.HI.U32 R24, R6, R23, RZ ;  /* 0x0000001706187227 */ /* 0x000fe400078e00ff */
[----:B-1----:R-:W-:Y:S03]  /*b4f0*/  MUFU.RCP R43, R43 ;  /* 0x0000002b002b7308 */ /* 0x002fe60000001000 */
[----:B------:R-:W-:Y:S01]  /*b500*/  IADD3 R6, PT, PT, -R24, RZ, RZ ;  /* 0x000000ff18067210 */ /* 0x000fe20007ffe1ff */
[----:B----4-:R-:W-:-:S04]  /*b510*/  IMAD R39, R39, R7, RZ ;  /* 0x0000000727277224 */ /* 0x010fc800078e02ff */
        /* <DEDUP_REMOVED lines=17> */
[----:B------:R-:W4:Y:S06]  /*b630*/  F2I.FTZ.U32.TRUNC.NTZ R7, R7 ;  /* 0x0000000700077305 */ /* 0x000f2c000021f000 */
[----:B------:R-:W-:Y:S01]  /*b640*/  @P1 IADD3 R6, PT, PT, R6, -UR23, RZ ;  /* 0x8000001706061c10 */ /* 0x000fe2000fffe0ff */
[----:B------:R-:W-:Y:S01]  /*b650*/  @P1 VIADD R26, R26, 0x1 ;  /* 0x000000011a1a1836 */ /* 0x000fe20000000000 */
[----:B-1----:R-:W1:Y:S02]  /*b660*/  MUFU.RCP R41, R41 ;  /* 0x0000002900297308 */ /* 0x002e640000001000 */
[----:B------:R-:W-:Y:S01]  /*b670*/  ISETP.GE.U32.AND P2, PT, R6, UR23, PT ;  /* 0x0000001706007c0c */ /* 0x000fe2000bf46070 */
[----:B------:R-:W-:-:S02]  /*b680*/  HFMA2 R6, -RZ, RZ, 0, 0 ;  /* 0x00000000ff067431 */ /* 0x000fc400000001ff */
[----:B----4-:R-:W-:-:S04]  /*b690*/  IMAD R39, R39, R7, RZ ;  /* 0x0000000727277224 */ /* 0x010fc800078e02ff */
[----:B------:R-:W-:-:S06]  /*b6a0*/  IMAD.HI.U32 R39, R7, R39, R6 ;  /* 0x0000002707277227 */ /* 0x000fcc00078e0006 */
[----:B------:R-:W-:Y:S02]  /*b6b0*/  @P2 IADD3 R26, PT, PT, R26, 0x1, RZ ;  /* 0x000000011a1a2810 */ /* 0x000fe40007ffe0ff */
[----:B------:R-:W-:Y:S02]  /*b6c0*/  @!P3 LOP3.LUT R26, RZ, UR23, RZ, 0x33, !PT ;  /* 0x00000017ff1abc12 */ /* 0x000fe4000f8e33ff */
[----:B------:R-:W-:-:S03]  /*b6d0*/  ISETP.NE.U32.AND P3, PT, RZ, UR24, PT ;  /* 0x00000018ff007c0c */ /* 0x000fc6000bf65070 */
[----:B------:R-:W-:-:S04]  /*b6e0*/  IMAD.HI.U32 R39, R39, R26, RZ ;  /* 0x0000001a27277227 */ /* 0x000fc800078e00ff */
[----:B------:R-:W-:-:S04]  /*b6f0*/  IMAD.MOV R7, RZ, RZ, -R39 ;  /* 0x000000ffff077224 */ /* 0x000fc800078e0a27 */
[----:B------:R-:W-:Y:S01]  /*b700*/  IMAD R6, R7, UR24, R26 ;  /* 0x0000001807067c24 */ /* 0x000fe2000f8e021a */
[----:B-1----:R-:W-:Y:S01]  /*b710*/  IADD3 R7, PT, PT, R41, 0xffffffe, RZ ;  /* 0x0ffffffe29077810 */ /* 0x002fe20007ffe0ff */
[----:B------:R-:W-:-:S03]  /*b720*/  IMAD R41, RZ, RZ, -UR25 ;  /* 0x80000019ff297e24 */ /* 0x000fc6000f8e02ff */
        /* <DEDUP_REMOVED lines=8> */
[----:B------:R-:W-:-:S05]  /*b7b0*/  IADD3 R7, PT, PT, R42, 0xffffffe, RZ ;  /* 0x0ffffffe2a077810 */ /* 0x000fca0007ffe0ff */
[----:B------:R-:W-:Y:S01]  /*b7c0*/  @P2 IADD3 R39, PT, PT, R39, 0x1, RZ ;  /* 0x0000000127272810 */ /* 0x000fe20007ffe0ff */
[----:B------:R-:W1:Y:S01]  /*b7d0*/  F2I.FTZ.U32.TRUNC.NTZ R7, R7 ;  /* 0x0000000700077305 */ /* 0x000e62000021f000 */
[----:B------:R-:W-:Y:S02]  /*b7e0*/  @!P3 LOP3.LUT R39, RZ, UR24, RZ, 0x33, !PT ;  /* 0x00000018ff27bc12 */ /* 0x000fe4000f8e33ff */
[----:B------:R-:W-:-:S03]  /*b7f0*/  ISETP.NE.U32.AND P3, PT, RZ, UR25, PT ;  /* 0x00000019ff007c0c */ /* 0x000fc6000bf65070 */
[----:B------:R-:W-:-:S05]  /*b800*/  IMAD.HI.U32 R41, R6, R39, RZ ;  /* 0x0000002706297227 */ /* 0x000fca00078e00ff */
        /* <DEDUP_REMOVED lines=9> */
[----:B0-----:R-:W0:Y:S05]  /*b8a0*/  I2F.U32.RP R45, UR28 ;  /* 0x0000001c002d7d06 */ /* 0x001e2a0008209000 */
        /* <DEDUP_REMOVED lines=9> */
[----:B0-----:R-:W0:Y:S04]  /*b940*/  MUFU.RCP R45, R45 ;  /* 0x0000002d002d7308 */ /* 0x001e280000001000 */
        /* <DEDUP_REMOVED lines=16> */
[----:B------:R-:W-:-:S02]  /*ba50*/  @P1 IADD3 R6, PT, PT, R6, -UR27, RZ ;  /* 0x8000001b06061c10 */ /* 0x000fc4000fffe0ff */
        /* <DEDUP_REMOVED lines=16> */
[----:B------:R-:W-:-:S03]  /*bb60*/  IADD3 R9, PT, PT, -R39, RZ, RZ ;  /* 0x000000ff27097210 */ /* 0x000fc60007ffe1ff */
[----:B------:R-:W-:Y:S02]  /*bb70*/  IMAD R45, R46, UR28, R43 ;  /* 0x0000001c2e2d7c24 */ /* 0x000fe4000f8e022b */
[----:B------:R-:W-:Y:S01]  /*bb80*/  IMAD.MOV R46, RZ, RZ, -R24 ;  /* 0x000000ffff2e7224 */ /* 0x000fe200078e0a18 */
[----:B------:R-:W-:Y:S01]  /*bb90*/  IADD3 R24, PT, PT, -R42, RZ, RZ ;  /* 0x000000ff2a187210 */ /* 0x000fe20007ffe1ff */
[----:B------:R-:W-:Y:S01]  /*bba0*/  IMAD R26, R9, UR24, R26 ;  /* 0x00000018091a7c24 */ /* 0x000fe2000f8e021a */
[----:B------:R-:W-:Y:S01]  /*bbb0*/  ISETP.GE.U32.AND P1, PT, R45, UR28, PT ;  /* 0x0000001c2d007c0c */ /* 0x000fe2000bf26070 */
[----:B------:R-:W-:Y:S01]  /*bbc0*/  IMAD R23, R46, UR22, R23 ;  /* 0x000000162e177c24 */ /* 0x000fe2000f8e0217 */
[----:B------:R-:W-:-:S03]  /*bbd0*/  IADD3 R9, PT, PT, -R43, RZ, RZ ;  /* 0x000000ff2b097210 */ /* 0x000fc60007ffe1ff */
[----:B------:R-:W-:Y:S02]  /*bbe0*/  IMAD R8, R23, UR12, R8 ;  /* 0x0000000c17087c24 */ /* 0x000fe4000f8e0208 */
[----:B------:R-:W-:Y:S02]  /*bbf0*/  IMAD R42, R9, UR27, R42 ;  /* 0x0000001b092a7c24 */ /* 0x000fe4000f8e022a */
[----:B------:R-:W-:Y:S01]  /*bc00*/  IMAD R7, R7, UR13, R8 ;  /* 0x0000000d07077c24 */ /* 0x000fe2000f8e0208 */
[----:B------:R-:W-:-:S03]  /*bc10*/  IADD3 R8, PT, PT, -R41, RZ, RZ ;  /* 0x000000ff29087210 */ /* 0x000fc60007ffe1ff */
[----:B------:R-:W-:Y:S02]  /*bc20*/  @P1 VIADD R45, R45, -UR28 ;  /* 0x8000001c2d2d1c36 */ /* 0x000fe40008000000 */
[----:B------:R-:W-:Y:S02]  /*bc30*/  @P1 VIADD R6, R6, 0x1 ;  /* 0x0000000106061836 */ /* 0x000fe40000000000 */
[----:B------:R-:W-:Y:S01]  /*bc40*/  IMAD R7, R26, UR14, R7 ;  /* 0x0000000e1a077c24 */ /* 0x000fe2000f8e0207 */
[----:B------:R-:W-:Y:S01]  /*bc50*/  ISETP.GE.U32.AND P2, PT, R45, UR28, PT ;  /* 0x0000001c2d007c0c */ /* 0x000fe2000bf46070 */
[----:B------:R-:W-:-:S04]  /*bc60*/  IMAD R8, R8, UR25, R39 ;  /* 0x0000001908087c24 */ /* 0x000fc8000f8e0227 */
[----:B--2---:R-:W-:Y:S02]  /*bc70*/  IMAD R7, R8, UR15, R7 ;  /* 0x0000000f08077c24 */ /* 0x004fe4000f8e0207 */
[----:B------:R-:W-:-:S04]  /*bc80*/  IMAD R8, R24, UR26, R41 ;  /* 0x0000001a18087c24 */ /* 0x000fc8000f8e0229 */
[----:B---3--:R-:W-:Y:S02]  /*bc90*/  IMAD R7, R8, UR18, R7 ;  /* 0x0000001208077c24 */ /* 0x008fe4000f8e0207 */
[----:B------:R-:W-:Y:S02]  /*bca0*/  @P2 IADD3 R6, PT, PT, R6, 0x1, RZ ;  /* 0x0000000106062810 */ /* 0x000fe40007ffe0ff */
[----:B------:R-:W-:Y:S01]  /*bcb0*/  @!P3 LOP3.LUT R6, RZ, UR28, RZ, 0x33, !PT ;  /* 0x0000001cff06bc12 */ /* 0x000fe2000f8e33ff */
[----:B------:R-:W-:-:S03]  /*bcc0*/  IMAD R7, R42, UR19, R7 ;  /* 0x000000132a077c24 */ /* 0x000fc6000f8e0207 */
[----:B------:R-:W-:Y:S01]  /*bcd0*/  MOV R8, R6 ;  /* 0x0000000600087202 */ /* 0x000fe20000000f00 */
[----:B------:R-:W-:-:S04]  /*bce0*/  IMAD.MOV R24, RZ, RZ, -R6 ;  /* 0x000000ffff187224 */ /* 0x000fc800078e0a06 */
[----:B------:R-:W-:-:S04]  /*bcf0*/  IMAD R24, R24, UR28, R43 ;  /* 0x0000001c18187c24 */ /* 0x000fc8000f8e022b */
[----:B------:R-:W-:Y:S01]  /*bd00*/  IMAD R9, R24, UR20, R7 ;  /* 0x0000001418097c24 */ /* 0x000fe2000f8e0207 */
[----:B------:R-:W-:Y:S06]  /*bd10*/  BRA.U UP0, `(.L_x_7324) ;  /* 0xfffffff100cc7547 */ /* 0x000fec000b83ffff */
.L_x_7323:
        /* <DEDUP_REMOVED lines=25> */
[----:B--2---:R-:W-:-:S06]  /*beb0*/  IADD3 R41, PT, PT, RZ, -UR19, RZ ;  /* 0x80000013ff297c10 */ /* 0x004fcc000fffe0ff */
[----:B0-----:R-:W0:Y:S08]  /*bec0*/  MUFU.RCP R23, R23 ;  /* 0x0000001700177308 */ /* 0x001e300000001000 */
[----:B-1----:R-:W-:Y:S08]  /*bed0*/  MUFU.RCP R24, R24 ;  /* 0x0000001800187308 */ /* 0x002ff00000001000 */
[----:B---3--:R-:W1:Y:S01]  /*bee0*/  I2F.U32.RP R26, UR18 ;  /* 0x00000012001a7d06 */ /* 0x008e620008209000 */
[----:B0-----:R-:W-:-:S07]  /*bef0*/  IADD3 R6, PT, PT, R23, 0xffffffe, RZ ;  /* 0x0ffffffe17067810 */ /* 0x001fce0007ffe0ff */
[----:B------:R0:W2:Y:S08]  /*bf00*/  F2I.FTZ.U32.TRUNC.NTZ R7, R6 ;  /* 0x0000000600077305 */ /* 0x0000b0000021f000 */
[----:B-1----:R-:W-:Y:S01]  /*bf10*/  MUFU.RCP R26, R26 ;  /* 0x0000001a001a7308 */ /* 0x002fe20000001000 */
[----:B0-----:R-:W-:Y:S02]  /*bf20*/  HFMA2 R6, -RZ, RZ, 0, 0 ;  /* 0x00000000ff067431 */ /* 0x001fe400000001ff */
        /* <DEDUP_REMOVED lines=47> */
[----:B------:R-:W-:Y:S01]  /*c220*/  IMAD.HI.U32 R6, R7, R41, R6 ;  /* 0x0000002907067227 */ /* 0x000fe200078e0006 */
[----:B------:R-:W-:-:S06]  /*c230*/  IADD3 R7, PT, PT, -R23, RZ, RZ ;  /* 0x000000ff17077210 */ /* 0x000fcc0007ffe1ff */
        /* <DEDUP_REMOVED lines=9> */
[----:B------:R-:W-:Y:S01]  /*c2d0*/  ISETP.GE.U32.AND P2, PT, R6, UR19, PT ;  /* 0x0000001306007c0c */ /* 0x000fe2000bf46070 */
[----:B------:R-:W-:Y:S01]  /*c2e0*/  IMAD R6, R7, UR14, R8 ;  /* 0x0000000e07067c24 */ /* 0x000fe2000f8e0208 */
[----:B------:R-:W-:Y:S02]  /*c2f0*/  IADD3 R8, PT, PT, -R24, RZ, RZ ;  /* 0x000000ff18087210 */ /* 0x000fe40007ffe1ff */
[----:B------:R-:W-:Y:S01]  /*c300*/  IADD3 R7, PT, PT, -R39, RZ, RZ ;  /* 0x000000ff27077210 */ /* 0x000fe20007ffe1ff */
[----:B----4-:R-:W-:Y:S02]  /*c310*/  IMAD R6, R6, UR4, R9 ;  /* 0x0000000406067c24 */ /* 0x010fe4000f8e0209 */
[----:B------:R-:W-:Y:S02]  /*c320*/  IMAD R23, R8, UR15, R23 ;  /* 0x0000000f08177c24 */ /* 0x000fe4000f8e0217 */
[----:B------:R-:W-:Y:S02]  /*c330*/  IMAD R7, R7, UR18, R24 ;  /* 0x0000001207077c24 */ /* 0x000fe4000f8e0218 */
[----:B------:R-:W-:-:S02]  /*c340*/  IMAD R6, R23, UR11, R6 ;  /* 0x0000000b17067c24 */ /* 0x000fc4000f8e0206 */
[----:B------:R-:W-:Y:S02]  /*c350*/  @P2 IADD3 R26, PT, PT, R26, 0x1, RZ ;  /* 0x000000011a1a2810 */ /* 0x000fe40007ffe0ff */
[----:B------:R-:W-:Y:S01]  /*c360*/  @!P3 LOP3.LUT R26, RZ, UR19, RZ, 0x33, !PT ;  /* 0x00000013ff1abc12 */ /* 0x000fe2000f8e33ff */
[----:B------:R-:W-:-:S04]  /*c370*/  IMAD R6, R7, UR12, R6 ;  /* 0x0000000c07067c24 */ /* 0x000fc8000f8e0206 */
[----:B------:R-:W-:-:S04]  /*c380*/  IMAD.MOV R8, RZ, RZ, -R26 ;  /* 0x000000ffff087224 */ /* 0x000fc800078e0a1a */
[----:B------:R-:W-:Y:S01]  /*c390*/  IMAD R9, R8, UR19, R39 ;  /* 0x0000001308097c24 */ /* 0x000fe2000f8e0227 */
[----:B------:R-:W-:-:S03]  /*c3a0*/  MOV R8, R26 ;  /* 0x0000001a00087202 */ /* 0x000fc60000000f00 */
[----:B------:R-:W-:-:S07]  /*c3b0*/  IMAD R9, R9, UR13, R6 ;  /* 0x0000000d09097c24 */ /* 0x000fce000f8e0206 */
.L_x_7326:
        /* <DEDUP_REMOVED lines=31> */
[----:B0-----:R-:W-:-:S11]  /*c5b0*/  MOV R6, RZ ;  /* 0x000000ff00067202 */ /* 0x001fd60000000f00 */
        /* <DEDUP_REMOVED lines=18> */
[----:B---3--:R-:W-:-:S08]  /*c6e0*/  IMAD R6, R6, UR4, R9 ;  /* 0x0000000406067c24 */ /* 0x008fd0000f8e0209 */
[----:B------:R-:W-:Y:S01]  /*c6f0*/  @P2 VIADD R24, R24, 0x1 ;  /* 0x0000000118182836 */ /* 0x000fe20000000000 */
[----:B------:R-:W-:-:S04]  /*c700*/  @!P3 LOP3.LUT R24, RZ, UR13, RZ, 0x33, !PT ;  /* 0x0000000dff18bc12 */ /* 0x000fc8000f8e33ff */
[----:B------:R-:W-:-:S05]  /*c710*/  IADD3 R8, PT, PT, -R24, RZ, RZ ;  /* 0x000000ff18087210 */ /* 0x000fca0007ffe1ff */
[----:B------:R-:W-:Y:S02]  /*c720*/  IMAD R9, R8, UR13, R39 ;  /* 0x0000000d08097c24 */ /* 0x000fe4000f8e0227 */
[----:B------:R-:W-:Y:S02]  /*c730*/  IMAD.MOV.U32 R8, RZ, RZ, R24 ;  /* 0x000000ffff087224 */ /* 0x000fe400078e0018 */
[----:B--2---:R-:W-:-:S07]  /*c740*/  IMAD R9, R9, UR11, R6 ;  /* 0x0000000b09097c24 */ /* 0x004fce000f8e0206 */
.L_x_7327:
        /* <DEDUP_REMOVED lines=28> */
.L_x_7325:
[----:B0-----:R-:W2:Y:S01]  /*c910*/  LDCU.64 UR10, c[0x0][0x610] ;  /* 0x0000c200ff0a77ac */ /* 0x001ea20008000a00 */
[----:B------:R-:W0:Y:S01]  /*c920*/  LDC.64 R6, c[0x0][0x458] ;  /* 0x00011600ff067b82 */ /* 0x000e220000000a00 */
[----:B------:R-:W1:Y:S01]  /*c930*/  LDCU UR4, c[0x0][0x4c4] ;  /* 0x00009880ff0477ac */ /* 0x000e620008000800 */
[----:B------:R-:W3:Y:S01]  /*c940*/  LDCU.64 UR12, c[0x0][0x530] ;  /* 0x0000a600ff0c77ac */ /* 0x000ee20008000a00 */
[----:B--2---:R-:W-:Y:S01]  /*c950*/  DSETP.GEU.AND P0, PT, R10, UR10, PT ;  /* 0x0000000a0a007e2a */ /* 0x004fe2000bf0e000 */
[----:B------:R-:W-:Y:S01]  /*c960*/  MOV R10, RZ ;  /* 0x000000ff000a7202 */ /* 0x000fe20000000f00 */
[----:B-1----:R-:W-:-:S04]  /*c970*/  IMAD R23, R8, UR4, R9 ;  /* 0x0000000408177c24 */ /* 0x002fc8000f8e0209 */
[----:B------:R-:W-:Y:S01]  /*c980*/  FSEL R11, RZ, 1.875, P0 ;  /* 0x3ff00000ff0b7808 */ /* 0x000fe20000000000 */
[----:B0-----:R-:W-:-:S05]  /*c990*/  IMAD.WIDE.U32 R6, R23, 0x8, R6 ;  /* 0x0000000817067825 */ /* 0x001fca00078e0006 */
[----:B-----5:R-:W-:Y:S01]  /*c9a0*/  DMUL R8, R16, R10 ;  /* 0x0000000a10087228 */ /* 0x020fe20000000000 */
[----:B---3--:R-:W-:Y:S02]  /*c9b0*/  IADD3 R10, P1, PT, R23, UR12, RZ ;  /* 0x0000000c170a7c10 */ /* 0x008fe4000ff3e0ff */
[----:B------:R-:W-:Y:S02]  /*c9c0*/  SEL R23, RZ, 0x1, P0 ;  /* 0x00000001ff177807 */ /* 0x000fe40000000000 */
[----:B------:R-:W-:-:S03]  /*c9d0*/  IADD3.X R11, PT, PT, RZ, UR13, RZ, P1, !PT ;  /* 0x0000000dff0b7c10 */ /* 0x000fc60008ffe4ff */
[----:B------:R-:W-:-:S07]  /*c9e0*/  DMUL R8, R8, R4 ;  /* 0x0000000408087228 */ /* 0x000fce0000000000 */
[----:B------:R1:W-:Y:S04]  /*c9f0*/  STG.E.64 desc[UR16][R6.64], R8 ;  /* 0x0000000806007986 */ /* 0x0003e8000c101b10 */
[----:B------:R1:W-:Y:S02]  /*ca00*/  STG.E.U8 desc[UR16][R10.64], R23 ;  /* 0x000000170a007986 */ /* 0x0003e4000c101110 */
.L_x_7322:
[----:B------:R-:W-:Y:S05]  /*ca10*/  BSYNC.RECONVERGENT B0 ;  /* 0x0000000000007941 */ /* 0x000fea0003800200 */
.L_x_7321:
[----:B01----:R-:W-:-:S05]  /*ca20*/  IMAD.IADD R9, R33, 0x1, R22 ;  /* 0x0000000121097824 */ /* 0x003fca00078e0216 */
[----:B------:R-:W-:-:S13]  /*ca30*/  ISETP.GE.U32.AND P0, PT, R9, R25, PT ;  /* 0x000000190900720c */ /* 0x000fda0003f06070 */
[----:B------:R-:W-:Y:S05]  /*ca40*/  @P0 BRA `(.L_x_7328) ;  /* 0x0000001c00dc0947 */ /* 0x000fea0003800000 */
[C---:B------:R-:W-:Y:S01]  /*ca50*/  IADD3 R6, PT, PT, R0.reuse, -0x2, RZ ;  /* 0xfffffffe00067810 */ /* 0x040fe20007ffe0ff */
[----:B------:R-:W0:Y:S01]  /*ca60*/  LDCU UR10, c[0x0][0x528] ;  /* 0x0000a500ff0a77ac */ /* 0x000e220008000800 */
[----:B------:R-:W-:Y:S01]  /*ca70*/  IADD3 R39, PT, PT, R0, -0x1, RZ ;  /* 0xffffffff00277810 */ /* 0x000fe20007ffe0ff */
[----:B------:R-:W-:Y:S01]  /*ca80*/  IMAD.MOV.U32 R8, RZ, RZ, RZ ;  /* 0x000000ffff087224 */ /* 0x000fe200078e00ff */
[----:B------:R-:W-:Y:S02]  /*ca90*/  ISETP.GE.U32.AND P1, PT, R6, 0x7, PT ;  /* 0x000000070600780c */ /* 0x000fe40003f26070 */
[----:B------:R-:W-:-:S11]  /*caa0*/  LOP3.LUT P0, RZ, R39, 0x7, RZ, 0xc0, !PT ;  /* 0x0000000727ff7812 */ /* 0x000fd6000780c0ff */
[----:B------:R-:W-:Y:S05]  /*cab0*/  @!P1 BRA `(.L_x_7329) ;  /* 0x0000000c003c9947 */ /* 0x000fea0003800000 */
[----:B------:R-:W-:Y:S01]  /*cac0*/  HFMA2 R8, -RZ, RZ, 0, 0 ;  /* 0x00000000ff087431 */ /* 0x000fe200000001ff */
[----:B------:R-:W-:-:S06]  /*cad0*/  UMOV UR4, URZ ;  /* 0x000000ff00047c82 */ /* 0x000fcc0008000000 */
.L_x_7330:
        /* <DEDUP_REMOVED lines=10> */
[----:B------:R-:W0:Y:S06]  /*cb80*/  LDCU UR22, c[0x0][UR12+0x388] ;  /* 0x000071000c1677ac */ /* 0x000e2c0008000800 */
[----:B------:R-:W1:Y:S02]  /*cb90*/  LDCU UR23, c[0x0][UR13+0x388] ;  /* 0x000071000d1777ac */ /* 0x000e640008000800 */
[----:B------:R-:W3:Y:S01]  /*cba0*/  LDCU UR24, c[0x0][UR14+0x388] ;  /* 0x000071000e1877ac */ /* 0x000ee20008000800 */
[----:B------:R-:W-:Y:S01]  /*cbb0*/  UIADD3 UR15, UPT, UPT, UR10, -0x5, URZ ;  /* 0xfffffffb0a0f7890 */ /* 0x000fe2000fffe0ff */
[----:B--2---:R-:W2:Y:S01]  /*cbc0*/  I2F.U32.RP R10, UR21 ;  /* 0x00000015000a7d06 */ /* 0x004ea20008209000 */
[----:B------:R-:W-:Y:S01]  /*cbd0*/  IMAD R23, RZ, RZ, -UR21 ;  /* 0x80000015ff177e24 */ /* 0x000fe2000f8e02ff */
[----:B------:R-:W-:Y:S01]  /*cbe0*/  ISETP.NE.U32.AND P3, PT, RZ, UR21, PT ;  /* 0x00000015ff007c0c */ /* 0x000fe2000bf65070 */
[----:B------:R-:W-:-:S02]  /*cbf0*/  ULEA UR15, UR15, UR20, 0x2 ;  /* 0x000000140f0f7291 */ /* 0x000fc4000f8e10ff */
[----:B------:R-:W-:Y:S02]  /*cc00*/  UIADD3 UR18, UPT, UPT, UR10, -0x6, URZ ;  /* 0xfffffffa0a127890 */ /* 0x000fe4000fffe0ff */
[----:B------:R-:W-:Y:S01]  /*cc10*/  UIADD3 UR19, UPT, UPT, UR10, -0x7, URZ ;  /* 0xfffffff90a137890 */ /* 0x000fe2000fffe0ff */
[----:B0-----:R-:W0:Y:S01]  /*cc20*/  I2F.U32.RP R11, UR22 ;  /* 0x00000016000b7d06 */ /* 0x001e220008209000 */
[----:B-1----:R-:W-:Y:S01]  /*cc30*/  IMAD R25, RZ, RZ, -UR23 ;  /* 0x80000017ff197e24 */ /* 0x002fe2000f8e02ff */
[----:B------:R-:W-:Y:S02]  /*cc40*/  ULEA UR18, UR18, UR20, 0x2 ;  /* 0x0000001412127291 */ /* 0x000fe4000f8e10ff */
[----:B------:R-:W-:Y:S02]  /*cc50*/  ULEA UR19, UR19, UR20, 0x2 ;  /* 0x0000001413137291 */ /* 0x000fe4000f8e10ff */
[----:B------:R-:W-:Y:S02]  /*cc60*/  UIADD3 UR10, UPT, UPT, UR10, -0x8, URZ ;  /* 0xfffffff80a0a7890 */ /* 0x000fe4000fffe0ff */
[----:B--2---:R-:W1:Y:S01]  /*cc70*/  MUFU.RCP R10, R10 ;  /* 0x0000000a000a7308 */ /* 0x004e620000001000 */
[----:B------:R-:W2:Y:S01]  /*cc80*/  LDCU UR25, c[0x0][UR15+0x388] ;  /* 0x000071000f1977ac */ /* 0x000ea20008000800 */
[----:B------:R-:W-:-:S04]  /*cc90*/  ULEA UR20, UR10, UR20, 0x2 ;  /* 0x000000140a147291 */ /* 0x000fc8000f8e10ff */
[----:B------:R-:W4:Y:S02]  /*cca0*/  LDCU UR26, c[0x0][UR18+0x388] ;  /* 0x00007100121a77ac */ /* 0x000f240008000800 */
[----:B0-----:R-:W-:Y:S01]  /*ccb0*/  MUFU.RCP R11, R11 ;  /* 0x0000000b000b7308 */ /* 0x001fe20000001000 */
[----:B------:R-:W0:Y:S01]  /*ccc0*/  LDCU UR27, c[0x0][UR19+0x388] ;  /* 0x00007100131b77ac */ /* 0x000e220008000800 */
[----:B------:R-:W4:Y:S01]  /*ccd0*/  LDCU UR11, c[0x0][UR11+0x3ec] ;  /* 0x00007d800b0b77ac */ /* 0x000f220008000800 */
[----:B-1----:R-:W-:-:S05]  /*cce0*/  IADD3 R6, PT, PT, R10, 0xffffffe, RZ ;  /* 0x0ffffffe0a067810 */ /* 0x002fca0007ffe0ff */
[----:B--2---:R-:W1:Y:S01]  /*ccf0*/  I2F.U32.RP R24, UR25 ;  /* 0x0000001900187d06 */ /* 0x004e620008209000 */
[----:B------:R-:W-:Y:S01]  /*cd00*/  IADD3 R41, PT, PT, RZ, -UR25, RZ ;  /* 0x80000019ff297c10 */ /* 0x000fe2000fffe0ff */
[----:B------:R-:W2:Y:S01]  /*cd10*/  LDCU UR28, c[0x0][UR20+0x388] ;  /* 0x00007100141c77ac */ /* 0x000ea20008000800 */
[----:B------:R-:W2:Y:S05]  /*cd20*/  LDCU UR12, c[0x0][UR12+0x3ec] ;  /* 0x00007d800c0c77ac */ /* 0x000eaa0008000800 */
[----:B------:R3:W4:Y:S01]  /*cd30*/  F2I.FTZ.U32.TRUNC.NTZ R7, R6 ;  /* 0x0000000600077305 */ /* 0x000722000021f000 */
[----:B0-----:R-:W-:Y:S01]  /*cd40*/  IADD3 R43, PT, PT, RZ, -UR27, RZ ;  /* 0x8000001bff2b7c10 */ /* 0x001fe2000fffe0ff */
[----:B------:R-:W0:Y:S01]  /*cd50*/  LDCU UR13, c[0x0][UR13+0x3ec] ;  /* 0x00007d800d0d77ac */ /* 0x000e220008000800 */
[----:B------:R-:W0:Y:S05]  /*cd60*/  LDCU UR14, c[0x0][UR14+0x3ec] ;  /* 0x00007d800e0e77ac */ /* 0x000e2a0008000800 */
[----:B-1----:R-:W-:Y:S01]  /*cd70*/  MUFU.RCP R24, R24 ;  /* 0x0000001800187308 */ /* 0x002fe20000001000 */
[----:B---3--:R-:W-:Y:S01]  /*cd80*/  MOV R6, RZ ;  /* 0x000000ff00067202 */ /* 0x008fe20000000f00 */
[----:B------:R-:W1:Y:S01]  /*cd90*/  LDCU UR15, c[0x0][UR15+0x3ec] ;  /* 0x00007d800f0f77ac */ /* 0x000e620008000800 */
[----:B----4-:R-:W-:-:S05]  /*cda0*/  IMAD R23, R23, R7, RZ ;  /* 0x0000000717177224 */ /* 0x010fca00078e02ff */
[----:B------:R-:W-:Y:S01]  /*cdb0*/  I2F.U32.RP R26, UR27 ;  /* 0x0000001b001a7d06 */ /* 0x000fe20008209000 */
[----:B------:R-:W3:Y:S01]  /*cdc0*/  LDCU UR18, c[0x0][UR18+0x3ec] ;  /* 0x00007d80121277ac */ /* 0x000ee20008000800 */
[----:B------:R-:W-:Y:S01]  /*cdd0*/  IMAD.HI.U32 R10, R7, R23, R6 ;  /* 0x00000017070a7227 */ /* 0x000fe200078e0006 */
[----:B------:R-:W4:Y:S03]  /*cde0*/  LDCU UR19, c[0x0][UR19+0x3ec] ;  /* 0x00007d80131377ac */ /* 0x000f260008000800 */
[----:B------:R-:W-:Y:S01]  /*cdf0*/  VIADD R7, R11, 0xffffffe ;  /* 0x0ffffffe0b077836 */ /* 0x000fe20000000000 */
[----:B------:R-:W-:Y:S01]  /*ce00*/  IADD3 R11, PT, PT, RZ, -UR22, RZ ;  /* 0x80000016ff0b7c10 */ /* 0x000fe2000fffe0ff */
[----:B------:R-:W-:Y:S01]  /*ce10*/  IMAD.HI.U32 R10, R10, R9, RZ ;  /* 0x000000090a0a7227 */ /* 0x000fe200078e00ff */
[----:B------:R-:W-:Y:S01]  /*ce20*/  I2F.U32.RP R23, UR24 ;  /* 0x0000001800177d06 */ /* 0x000fe20008209000 */
[----:B------:R-:W4:Y:S03]  /*ce30*/  LDCU UR20, c[0x0][UR20+0x3ec] ;  /* 0x00007d80141477ac */ /* 0x000f260008000800 */
[----:B------:R-:W-:Y:S01]  /*ce40*/  IADD3 R22, PT, PT, -R10, RZ, RZ ;  /* 0x000000ff0a167210 */ /* 0x000fe20007ffe1ff */
[----:B------:R-:W-:-:S03]  /*ce50*/  UIADD3 UR4, UPT, UPT, UR4, 0x8, URZ ;  /* 0x0000000804047890 */ /* 0x000fc6000fffe0ff */
[----:B------:R-:W2:Y:S01]  /*ce60*/  F2I.FTZ.U32.TRUNC.NTZ R7, R7 ;  /* 0x0000000700077305 */ /* 0x000ea2000021f000 */
[----:B------:R-:W-:Y:S01]  /*ce70*/  IMAD R6, R22, UR21, R9 ;  /* 0x0000001516067c24 */ /* 0x000fe2000f8e0209 */
[----:B------:R-:W-:-:S04]  /*ce80*/  UISETP.NE.AND UP0, UPT, UR4, UR5, UPT ;  /* 0x000000050400728c */ /* 0x000fc8000bf05270 */
[----:B------:R-:W-:Y:S02]  /*ce90*/  ISETP.GE.U32.AND P1, PT, R6, UR21, PT ;  /* 0x0000001506007c0c */ /* 0x000fe4000bf26070 */
[----:B------:R-:W0:Y:S01]  /*cea0*/  I2F.U32.RP R22, UR23 ;  /* 0x0000001700167d06 */ /* 0x000e220008209000 */
[----:B--2---:R-:W-:-:S07]  /*ceb0*/  IMAD R11, R11, R7, RZ ;  /* 0x000000070b0b7224 */ /* 0x004fce00078e02ff */
[----:B------:R-:W-:Y:S03]  /*cec0*/  MUFU.RCP R23, R23 ;  /* 0x0000001700177308 */ /* 0x000fe60000001000 */
[----:B------:R-:W-:Y:S01]  /*ced0*/  @P1 IADD3 R6, PT, PT, R6, -UR21, RZ ;  /* 0x8000001506061c10 */ /* 0x000fe2000fffe0ff */
[----:B------:R-:W-:-:S03]  /*cee0*/  @P1 VIADD R10, R10, 0x1 ;  /* 0x000000010a0a1836 */ /* 0x000fc60000000000 */
[----:B------:R-:W-:Y:S01]  /*cef0*/  ISETP.GE.U32.AND P2, PT, R6, UR21, PT ;  /* 0x0000001506007c0c */ /* 0x000fe2000bf46070 */
[----:B0-----:R-:W0:Y:S01]  /*cf00*/  MUFU.RCP R22, R22 ;  /* 0x0000001600167308 */ /* 0x001e220000001000 */
[----:B------:R-:W-:-:S05]  /*cf10*/  MOV R6, RZ ;  /* 0x000000ff00067202 */ /* 0x000fca0000000f00 */
[----:B------:R-:W-:Y:S02]  /*cf20*/  IMAD.HI.U32 R11, R7, R11, R6 ;  /* 0x0000000b070b7227 */ /* 0x000fe400078e0006 */
[----:B------:R-:W-:Y:S04]  /*cf30*/  MUFU.RCP R26, R26 ;  /* 0x0000001a001a7308 */ /* 0x000fe80000001000 */
[----:B------:R-:W-:Y:S02]  /*cf40*/  @P2 IADD3 R10, PT, PT, R10, 0x1, RZ ;  /* 0x000000010a0a2810 */ /* 0x000fe40007ffe0ff */
[----:B------:R-:W-:Y:S02]  /*cf50*/  @!P3 LOP3.LUT R10, RZ, UR21, RZ, 0x33, !PT ;  /* 0x00000015ff0abc12 */ /* 0x000fe4000f8e33ff */
[----:B------:R-:W-:-:S02]  /*cf60*/  ISETP.NE.U32.AND P3, PT, RZ, UR22, PT ;  /* 0x00000016ff007c0c */ /* 0x000fc4000bf65070 */
[----:B------:R-:W-:Y:S01]  /*cf70*/  IADD3 R42, PT, PT, -R10, RZ, RZ ;  /* 0x000000ff0a2a7210 */ /* 0x000fe20007ffe1ff */
        /* <DEDUP_REMOVED lines=50> */
[----:B------:R-:W2:Y:S01]  /*d2a0*/  F2I.FTZ.U32.TRUNC.NTZ R7, R7 ;  /* 0x0000000700077305 */ /* 0x000ea2000021f000 */
[----:B------:R-:W-:-:S02]  /*d2b0*/  ISETP.NE.U32.AND P3, PT, RZ, UR25, PT ;  /* 0x00000019ff007c0c */ /* 0x000fc4000bf65070 */
[----:B------:R-:W-:-:S04]  /*d2c0*/  IMAD.HI.U32 R24, R6, R23, RZ ;  /* 0x0000001706187227 */ /* 0x000fc800078e00ff */
[----:B------:R-:W-:Y:S01]  /*d2d0*/  IMAD.MOV R6, RZ, RZ, -R24 ;  /* 0x000000ffff067224 */ /* 0x000fe200078e0a18 */
[----:B0-----:R-:W-:Y:S03]  /*d2e0*/  MUFU.RCP R41, R41 ;  /* 0x0000002900297308 */ /* 0x001fe60000001000 */
        /* <DEDUP_REMOVED lines=54> */
[----:B------:R-:W-:Y:S01]  /*d650*/  IMAD R22, R9, UR24, R22 ;  /* 0x0000001809167c24 */ /* 0x000fe2000f8e0216 */
[----:B------:R-:W-:Y:S01]  /*d660*/  IADD3 R9, PT, PT, -R25, RZ, RZ ;  /* 0x000000ff19097210 */ /* 0x000fe20007ffe1ff */
[----:B------:R-:W-:Y:S02]  /*d670*/  IMAD R7, R8, UR13, R7 ;  /* 0x0000000d08077c24 */ /* 0x000fe4000f8e0207 */
[--C-:B------:R-:W-:Y:S02]  /*d680*/  IMAD.MOV R8, RZ, RZ, -R24.reuse ;  /* 0x000000ffff087224 */ /* 0x100fe400078e0a18 */
[----:B------:R-:W-:Y:S02]  /*d690*/  IMAD R7, R22, UR14, R7 ;  /* 0x0000000e16077c24 */ /* 0x000fe4000f8e0207 */
[----:B------:R-:W-:Y:S01]  /*d6a0*/  @P1 IADD3 R41, PT, PT, R41, -UR28, RZ ;  /* 0x8000001c29291c10 */ /* 0x000fe2000fffe0ff */
[----:B------:R-:W-:Y:S01]  /*d6b0*/  IMAD R8, R8, UR25, R23 ;  /* 0x0000001908087c24 */ /* 0x000fe2000f8e0217 */
[----:B------:R-:W-:Y:S01]  /*d6c0*/  @P1 IADD3 R6, PT, PT, R6, 0x1, RZ ;  /* 0x0000000106061810 */ /* 0x000fe20007ffe0ff */
[----:B------:R-:W-:Y:S01]  /*d6d0*/  IMAD R24, R9, UR26, R24 ;  /* 0x0000001a09187c24 */ /* 0x000fe2000f8e0218 */
[----:B------:R-:W-:Y:S01]  /*d6e0*/  ISETP.GE.U32.AND P2, PT, R41, UR28, PT ;  /* 0x0000001c29007c0c */ /* 0x000fe2000bf46070 */
[----:B-1----:R-:W-:Y:S01]  /*d6f0*/  IMAD R7, R8, UR15, R7 ;  /* 0x0000000f08077c24 */ /* 0x002fe2000f8e0207 */
[----:B------:R-:W-:-:S03]  /*d700*/  IADD3 R8, PT, PT, -R26, RZ, RZ ;  /* 0x000000ff1a087210 */ /* 0x000fc60007ffe1ff */
[----:B---3--:R-:W-:Y:S02]  /*d710*/  IMAD R7, R24, UR18, R7 ;  /* 0x0000001218077c24 */ /* 0x008fe4000f8e0207 */
[----:B------:R-:W-:-:S04]  /*d720*/  IMAD R8, R8, UR27, R25 ;  /* 0x0000001b08087c24 */ /* 0x000fc8000f8e0219 */
[----:B----4-:R-:W-:Y:S02]  /*d730*/  IMAD R8, R8, UR19, R7 ;  /* 0x0000001308087c24 */ /* 0x010fe4000f8e0207 */
[----:B------:R-:W-:Y:S01]  /*d740*/  @P2 VIADD R6, R6, 0x1 ;  /* 0x0000000106062836 */ /* 0x000fe20000000000 */
[----:B------:R-:W-:-:S04]  /*d750*/  @!P3 LOP3.LUT R6, RZ, UR28, RZ, 0x33, !PT ;  /* 0x0000001cff06bc12 */ /* 0x000fc8000f8e33ff */
[----:B------:R-:W-:-:S05]  /*d760*/  IADD3 R9, PT, PT, -R6, RZ, RZ ;  /* 0x000000ff06097210 */ /* 0x000fca0007ffe1ff */
[----:B------:R-:W-:Y:S02]  /*d770*/  IMAD R7, R9, UR28, R26 ;  /* 0x0000001c09077c24 */ /* 0x000fe4000f8e021a */
[----:B------:R-:W-:Y:S02]  /*d780*/  IMAD.MOV.U32 R9, RZ, RZ, R6 ;  /* 0x000000ffff097224 */ /* 0x000fe400078e0006 */
[----:B------:R-:W-:Y:S01]  /*d790*/  IMAD R8, R7, UR20, R8 ;  /* 0x0000001407087c24 */ /* 0x000fe2000f8e0208 */
[----:B------:R-:W-:Y:S06]  /*d7a0*/  BRA.U UP0, `(.L_x_7330) ;  /* 0xfffffff100cc7547 */ /* 0x000fec000b83ffff */
.L_x_7329:
[----:B------:R-:W-:Y:S05]  /*d7b0*/  @!P0 BRA `(.L_x_7331) ;  /* 0x0000000800f88947 */ /* 0x000fea0003800000 */
[----:B------:R-:W-:Y:S01]  /*d7c0*/  UISETP.GE.U32.AND UP0, UPT, UR8, 0x3, UPT ;  /* 0x000000030800788c */ /* 0x000fe2000bf06070 */
[----:B------:R-:W-:-:S08]  /*d7d0*/  LOP3.LUT P0, RZ, R39, 0x3, RZ, 0xc0, !PT ;  /* 0x0000000327ff7812 */ /* 0x000fd0000780c0ff */
[----:B------:R-:W-:Y:S05]  /*d7e0*/  BRA.U !UP0, `(.L_x_7332) ;  /* 0x0000000508987547 */ /* 0x000fea000b800000 */
[----:B0-----:R-:W-:Y:S01]  /*d7f0*/  UIADD3 UR4, UPT, UPT, UR10, -0x1, URZ ;  /* 0xffffffff0a047890 */ /* 0x001fe2000fffe0ff */
[----:B------:R-:W-:Y:S01]  /*d800*/  IMAD.MOV.U32 R6, RZ, RZ, RZ ;  /* 0x000000ffff067224 */ /* 0x000fe200078e00ff */
        /* <DEDUP_REMOVED lines=12> */
[----:B------:R-:W4:Y:S01]  /*d8d0*/  LDCU UR4, c[0x0][UR4+0x3ec] ;  /* 0x00007d80040477ac */ /* 0x000f220008000800 */
[----:B--2---:R-:W2:Y:S01]  /*d8e0*/  I2F.U32.RP R10, UR14 ;  /* 0x0000000e000a7d06 */ /* 0x004ea20008209000 */
[----:B------:R-:W-:Y:S01]  /*d8f0*/  IADD3 R11, PT, PT, RZ, -UR14, RZ ;  /* 0x8000000eff0b7c10 */ /* 0x000fe2000fffe0ff */
[----:B------:R-:W4:Y:S01]  /*d900*/  LDCU UR11, c[0x0][UR11+0x3ec] ;  /* 0x00007d800b0b77ac */ /* 0x000f220008000800 */
[----:B------:R-:W-:Y:S01]  /*d910*/  ISETP.NE.U32.AND P3, PT, RZ, UR14, PT ;  /* 0x0000000eff007c0c */ /* 0x000fe2000bf65070 */
[----:B------:R-:W4:Y:S04]  /*d920*/  LDCU UR12, c[0x0][UR12+0x3ec] ;  /* 0x00007d800c0c77ac */ /* 0x000f280008000800 */
[----:B0-----:R-:W0:Y:S01]  /*d930*/  I2F.U32.RP R22, UR15 ;  /* 0x0000000f00167d06 */ /* 0x001e220008209000 */
[----:B-1----:R-:W-:Y:S01]  /*d940*/  IADD3 R25, PT, PT, RZ, -UR18, RZ ;  /* 0x80000012ff197c10 */ /* 0x002fe2000fffe0ff */
[----:B------:R-:W1:Y:S06]  /*d950*/  LDCU UR13, c[0x0][UR13+0x3ec] ;  /* 0x00007d800d0d77ac */ /* 0x000e6c0008000800 */
[----:B--2---:R-:W2:Y:S08]  /*d960*/  MUFU.RCP R10, R10 ;  /* 0x0000000a000a7308 */ /* 0x004eb00000001000 */
[----:B0-----:R-:W-:Y:S08]  /*d970*/  MUFU.RCP R22, R22 ;  /* 0x0000001600167308 */ /* 0x001ff00000001000 */
[----:B---3--:R-:W0:Y:S01]  /*d980*/  I2F.U32.RP R23, UR19 ;  /* 0x0000001300177d06 */ /* 0x008e220008209000 */
[----:B--2---:R-:W-:-:S07]  /*d990*/  IADD3 R7, PT, PT, R10, 0xffffffe, RZ ;  /* 0x0ffffffe0a077810 */ /* 0x004fce0007ffe0ff */
[----:B------:R-:W2:Y:S08]  /*d9a0*/  F2I.FTZ.U32.TRUNC.NTZ R7, R7 ;  /* 0x0000000700077305 */ /* 0x000eb0000021f000 */
[----:B0-----:R-:W-:Y:S01]  /*d9b0*/  MUFU.RCP R23, R23 ;  /* 0x0000001700177308 */ /* 0x001fe20000001000 */
[----:B--2---:R-:W-:-:S04]  /*d9c0*/  IMAD R11, R11, R7, RZ ;  /* 0x000000070b0b7224 */ /* 0x004fc800078e02ff */
[----:B------:R-:W-:-:S06]  /*d9d0*/  IMAD.HI.U32 R6, R7, R11, R6 ;  /* 0x0000000b07067227 */ /* 0x000fcc00078e0006 */
[----:B------:R-:W-:-:S05]  /*d9e0*/  IMAD.HI.U32 R6, R6, R9, RZ ;  /* 0x0000000906067227 */ /* 0x000fca00078e00ff */
[----:B------:R-:W-:-:S05]  /*d9f0*/  IADD3 R10, PT, PT, -R6, RZ, RZ ;  /* 0x000000ff060a7210 */ /* 0x000fca0007ffe1ff */
[----:B------:R-:W-:Y:S01]  /*da00*/  IMAD R7, R10, UR14, R9 ;  /* 0x0000000e0a077c24 */ /* 0x000fe2000f8e0209 */
[----:B------:R-:W-:Y:S02]  /*da10*/  IADD3 R10, PT, PT, R22, 0xffffffe, RZ ;  /* 0x0ffffffe160a7810 */ /* 0x000fe40007ffe0ff */
[----:B------:R-:W0:Y:S02]  /*da20*/  I2F.U32.RP R22, UR18 ;  /* 0x0000001200167d06 */ /* 0x000e240008209000 */
[----:B------:R-:W-:-:S06]  /*da30*/  ISETP.GE.U32.AND P1, PT, R7, UR14, PT ;  /* 0x0000000e07007c0c */ /* 0x000fcc000bf26070 */
[----:B------:R2:W3:Y:S07]  /*da40*/  F2I.FTZ.U32.TRUNC.NTZ R11, R10 ;  /* 0x0000000a000b7305 */ /* 0x0004ee000021f000 */
[----:B------:R-:W-:Y:S01]  /*da50*/  @P1 VIADD R7, R7, -UR14 ;  /* 0x8000000e07071c36 */ /* 0x000fe20008000000 */
[----:B------:R-:W-:Y:S01]  /*da60*/  @P1 IADD3 R6, PT, PT, R6, 0x1, RZ ;  /* 0x0000000106061810 */ /* 0x000fe20007ffe0ff */
[----:B--2---:R-:W-:Y:S01]  /*da70*/  HFMA2 R10, -RZ, RZ, 0, 0 ;  /* 0x00000000ff0a7431 */ /* 0x004fe200000001ff */
[----:B0-----:R-:W0:Y:S02]  /*da80*/  MUFU.RCP R22, R22 ;  /* 0x0000001600167308 */ /* 0x001e240000001000 */
[----:B------:R-:W-:-:S02]  /*da90*/  ISETP.GE.U32.AND P2, PT, R7, UR14, PT ;  /* 0x0000000e07007c0c */ /* 0x000fc4000bf46070 */
[----:B------:R-:W-:-:S05]  /*daa0*/  IADD3 R7, PT, PT, RZ, -UR15, RZ ;  /* 0x8000000fff077c10 */ /* 0x000fca000fffe0ff */
[----:B---3--:R-:W-:-:S04]  /*dab0*/  IMAD R7, R7, R11, RZ ;  /* 0x0000000b07077224 */ /* 0x008fc800078e02ff */
        /* <DEDUP_REMOVED lines=37> */
[----:B------:R-:W-:Y:S01]  /*dd10*/  IMAD R10, R11, UR19, R22 ;  /* 0x000000130b0a7c24 */ /* 0x000fe2000f8e0216 */
[----:B------:R-:W-:-:S04]  /*dd20*/  IADD3 R11, PT, PT, -R7, RZ, RZ ;  /* 0x000000ff070b7210 */ /* 0x000fc80007ffe1ff */
[----:B------:R-:W-:-:S13]  /*dd30*/  ISETP.GE.U32.AND P1, PT, R10, UR19, PT ;  /* 0x000000130a007c0c */ /* 0x000fda000bf26070 */
[----:B------:R-:W-:Y:S02]  /*dd40*/  @P1 IADD3 R10, PT, PT, R10, -UR19, RZ ;  /* 0x800000130a0a1c10 */ /* 0x000fe4000fffe0ff */
[----:B------:R-:W-:Y:S02]  /*dd50*/  @P1 IADD3 R23, PT, PT, R23, 0x1, RZ ;  /* 0x0000000117171810 */ /* 0x000fe40007ffe0ff */
[----:B------:R-:W-:Y:S01]  /*dd60*/  ISETP.GE.U32.AND P2, PT, R10, UR19, PT ;  /* 0x000000130a007c0c */ /* 0x000fe2000bf46070 */
[--C-:B------:R-:W-:Y:S02]  /*dd70*/  IMAD.MOV R10, RZ, RZ, -R6.reuse ;  /* 0x000000ffff0a7224 */ /* 0x100fe400078e0a06 */
[----:B------:R-:W-:Y:S02]  /*dd80*/  IMAD R6, R11, UR15, R6 ;  /* 0x0000000f0b067c24 */ /* 0x000fe4000f8e0206 */
[----:B------:R-:W-:-:S04]  /*dd90*/  IMAD R9, R10, UR14, R9 ;  /* 0x0000000e0a097c24 */ /* 0x000fc8000f8e0209 */
[----:B----4-:R-:W-:Y:S01]  /*dda0*/  IMAD R9, R9, UR4, R8 ;  /* 0x0000000409097c24 */ /* 0x010fe2000f8e0208 */
[----:B------:R-:W-:-:S03]  /*ddb0*/  IADD3 R8, PT, PT, -R22, RZ, RZ ;  /* 0x000000ff16087210 */ /* 0x000fc60007ffe1ff */
        /* <DEDUP_REMOVED lines=9> */
.L_x_7332:
        /* <DEDUP_REMOVED lines=15> */
[----:B--2---:R-:W-:Y:S02]  /*df40*/  IADD3 R11, PT, PT, RZ, -UR12, RZ ;  /* 0x8000000cff0b7c10 */ /* 0x004fe4000fffe0ff */
        /* <DEDUP_REMOVED lines=40> */
[----:B----4-:R-:W-:-:S07]  /*e1d0*/  IMAD R8, R0, UR11, R7 ;  /* 0x0000000b00087c24 */ /* 0x010fce000f8e0207 */
.L_x_7333:
[----:B------:R-:W-:Y:S05]  /*e1e0*/  @!P0 BRA `(.L_x_7331) ;  /* 0x00000000006c8947 */ /* 0x000fea0003800000 */
[----:B0-----:R-:W-:Y:S01]  /*e1f0*/  UIADD3 UR10, UPT, UPT, UR10, -0x1, URZ ;  /* 0xffffffff0a0a7890 */ /* 0x001fe2000fffe0ff */
[----:B------:R-:W-:-:S03]  /*e200*/  UMOV UR4, 0xd8 ;  /* 0x000000d800047882 */ /* 0x000fc60000000000 */
[----:B------:R-:W-:-:S12]  /*e210*/  ULEA UR10, UR10, UR4, 0x2 ;  /* 0x000000040a0a7291 */ /* 0x000fd8000f8e10ff */
[----:B------:R-:W0:Y:S01]  /*e220*/  LDCU UR4, c[0x0][UR10+0x388] ;  /* 0x000071000a0477ac */ /* 0x000e220008000800 */
[----:B------:R-:W1:Y:S01]  /*e230*/  LDCU UR10, c[0x0][UR10+0x3ec] ;  /* 0x00007d800a0a77ac */ /* 0x000e620008000800 */
[----:B0-----:R-:W0:Y:S01]  /*e240*/  I2F.U32.RP R0, UR4 ;  /* 0x0000000400007d06 */ /* 0x001e220008209000 */
[----:B--2---:R-:W-:Y:S02]  /*e250*/  IADD3 R11, PT, PT, RZ, -UR4, RZ ;  /* 0x80000004ff0b7c10 */ /* 0x004fe4000fffe0ff */
        /* <DEDUP_REMOVED lines=20> */
.L_x_7331:
[----:B0-----:R-:W4:Y:S01]  /*e3a0*/  LDCU.64 UR10, c[0x0][0x610] ;  /* 0x0000c200ff0a77ac */ /* 0x001f220008000a00 */
[----:B------:R-:W0:Y:S01]  /*e3b0*/  LDC.64 R22, c[0x0][0x458] ;  /* 0x00011600ff167b82 */ /* 0x000e220000000a00 */
[----:B------:R-:W-:Y:S01]  /*e3c0*/  IMAD.MOV.U32 R6, RZ, RZ, RZ ;  /* 0x000000ffff067224 */ /* 0x000fe200078e00ff */
[----:B------:R-:W1:Y:S01]  /*e3d0*/  LDCU UR4, c[0x0][0x4c4] ;  /* 0x00009880ff0477ac */ /* 0x000e620008000800 */
[----:B------:R-:W2:Y:S01]  /*e3e0*/  LDCU.64 UR12, c[0x0][0x530] ;  /* 0x0000a600ff0c77ac */ /* 0x000ea20008000a00 */
[----:B----4-:R-:W-:Y:S01]  /*e3f0*/  DSETP.GEU.AND P0, PT, R12, UR10, PT ;  /* 0x0000000a0c007e2a */ /* 0x010fe2000bf0e000 */
[----:B-1----:R-:W-:-:S05]  /*e400*/  IMAD R9, R9, UR4, R8 ;  /* 0x0000000409097c24 */ /* 0x002fca000f8e0208 */
[----:B------:R-:W-:Y:S02]  /*e410*/  FSEL R7, RZ, 1.875, P0 ;  /* 0x3ff00000ff077808 */ /* 0x000fe40000000000 */
[----:B------:R-:W-:Y:S02]  /*e420*/  SEL R13, RZ, 0x1, P0 ;  /* 0x00000001ff0d7807 */ /* 0x000fe40000000000 */
[C---:B--2---:R-:W-:Y:S01]  /*e430*/  IADD3 R10, P1, PT, R9.reuse, UR12, RZ ;  /* 0x0000000c090a7c10 */ /* 0x044fe2000ff3e0ff */
[----:B0-----:R-:W-:Y:S01]  /*e440*/  IMAD.WIDE.U32 R8, R9, 0x8, R22 ;  /* 0x0000000809087825 */ /* 0x001fe200078e0016 */
[----:B-----5:R-:W-:Y:S02]  /*e450*/  DMUL R6, R18, R6 ;  /* 0x0000000612067228 */ /* 0x020fe40000000000 */
[----:B------:R-:W-:-:S06]  /*e460*/  IADD3.X R11, PT, PT, RZ, UR13, RZ, P1, !PT ;  /* 0x0000000dff0b7c10 */ /* 0x000fcc0008ffe4ff */
[----:B------:R-:W-:-:S07]  /*e470*/  DMUL R6, R6, R4 ;  /* 0x0000000406067228 */ /* 0x000fce0000000000 */
[----:B------:R0:W-:Y:S04]  /*e480*/  STG.E.64 desc[UR16][R8.64], R6 ;  /* 0x0000000608007986 */ /* 0x0001e8000c101b10 */
[----:B------:R0:W-:Y:S01]  /*e490*/  STG.E.U8 desc[UR16][R10.64], R13 ;  /* 0x0000000d0a007986 */ /* 0x0001e2000c101110 */
[----:B------:R-:W-:Y:S05]  /*e4a0*/  BRA `(.L_x_7328) ;  /* 0x0000000400447947 */ /* 0x000fea0003800000 */
.L_x_7306:
        /* <DEDUP_REMOVED lines=9> */
[----:B------:R-:W0:Y:S01]  /*e540*/  LDCU.64 UR10, c[0x0][0x610] ;  /* 0x0000c200ff0a77ac */ /* 0x000e220008000a00 */
[----:B------:R-:W1:Y:S01]  /*e550*/  LDC.64 R24, c[0x0][0x458] ;  /* 0x00011600ff187b82 */ /* 0x000e620000000a00 */
[----:B------:R-:W3:Y:S01]  /*e560*/  LDCU UR4, c[0x0][0x4c4] ;  /* 0x00009880ff0477ac */ /* 0x000ee20008000800 */
[----:B------:R-:W2:Y:S01]  /*e570*/  LDCU.64 UR12, c[0x0][0x530] ;  /* 0x0000a600ff0c77ac */ /* 0x000ea20008000a00 */
[----:B0-----:R-:W-:Y:S01]  /*e580*/  DSETP.GEU.AND P4, PT, R6, UR10, PT ;  /* 0x0000000a06007e2a */ /* 0x001fe2000bf8e000 */
[----:B------:R-:W-:Y:S01]  /*e590*/  MOV R6, RZ ;  /* 0x000000ff00067202 */ /* 0x000fe20000000f00 */
[----:B---3--:R-:W-:-:S04]  /*e5a0*/  IMAD R23, R40, UR4, RZ ;  /* 0x0000000428177c24 */ /* 0x008fc8000f8e02ff */
[----:B------:R-:W-:Y:S01]  /*e5b0*/  FSEL R7, RZ, 1.875, P4 ;  /* 0x3ff00000ff077808 */ /* 0x000fe20002000000 */
[----:B-1----:R-:W-:-:S05]  /*e5c0*/  IMAD.WIDE.U32 R24, R23, 0x8, R24 ;  /* 0x0000000817187825 */ /* 0x002fca00078e0018 */
[----:B-----5:R-:W-:Y:S01]  /*e5d0*/  DMUL R42, R20, R6 ;  /* 0x00000006142a7228 */ /* 0x020fe20000000000 */
[----:B--2---:R-:W-:Y:S02]  /*e5e0*/  IADD3 R6, P3, PT, R23, UR12, RZ ;  /* 0x0000000c17067c10 */ /* 0x004fe4000ff7e0ff */
[----:B------:R-:W-:-:S03]  /*e5f0*/  SEL R23, RZ, 0x1, P4 ;  /* 0x00000001ff177807 */ /* 0x000fc60002000000 */
[----:B------:R-:W-:Y:S02]  /*e600*/  IMAD.X R7, RZ, RZ, UR13, P3 ;  /* 0x0000000dff077e24 */ /* 0x000fe400098e06ff */
[----:B------:R-:W-:-:S07]  /*e610*/  DMUL R42, R42, R4 ;  /* 0x000000042a2a7228 */ /* 0x000fce0000000000 */
[----:B------:R0:W-:Y:S04]  /*e620*/  STG.E.64 desc[UR16][R24.64], R42 ;  /* 0x0000002a18007986 */ /* 0x0001e8000c101b10 */
[----:B------:R0:W-:Y:S02]  /*e630*/  STG.E.U8 desc[UR16][R6.64], R23 ;  /* 0x0000001706007986 */ /* 0x0001e4000c101110 */
.L_x_7335:
[----:B------:R-:W-:Y:S05]  /*e640*/  BSYNC.RECONVERGENT B0 ;  /* 0x0000000000007941 */ /* 0x000fea0003800200 */
.L_x_7334:
[----:B------:R-:W-:Y:S04]  /*e650*/  BSSY.RECONVERGENT B0, `(.L_x_7336) ;  /* 0x0000012000007945 */ /* 0x000fe80003800200 */
[----:B------:R-:W-:Y:S05]  /*e660*/  @P2 BRA `(.L_x_7337) ;  /* 0x0000000000402947 */ /* 0x000fea0003800000 */
[----:B------:R-:W1:Y:S01]  /*e670*/  LDCU.64 UR10, c[0x0][0x610] ;  /* 0x0000c200ff0a77ac */ /* 0x000e620008000a00 */
[----:B0-----:R-:W0:Y:S01]  /*e680*/  LDC.64 R6, c[0x0][0x458] ;  /* 0x00011600ff067b82 */ /* 0x001e220000000a00 */
[----:B------:R-:W3:Y:S01]  /*e690*/  LDCU UR4, c[0x0][0x4c4] ;  /* 0x00009880ff0477ac */ /* 0x000ee20008000800 */
[----:B------:R-:W2:Y:S01]  /*e6a0*/  LDCU.64 UR12, c[0x0][0x530] ;  /* 0x0000a600ff0c77ac */ /* 0x000ea20008000a00 */
[----:B-1----:R-:W-:Y:S01]  /*e6b0*/  DSETP.GEU.AND P3, PT, R8, UR10, PT ;  /* 0x0000000a08007e2a */ /* 0x002fe2000bf6e000 */
[----:B------:R-:W-:Y:S01]  /*e6c0*/  MOV R8, RZ ;  /* 0x000000ff00087202 */ /* 0x000fe20000000f00 */
[----:B---3--:R-:W-:-:S04]  /*e6d0*/  IMAD R23, R26, UR4, RZ ;  /* 0x000000041a177c24 */ /* 0x008fc8000f8e02ff */
[----:B------:R-:W-:Y:S01]  /*e6e0*/  FSEL R9, RZ, 1.875, P3 ;  /* 0x3ff00000ff097808 */ /* 0x000fe20001800000 */
[----:B0-----:R-:W-:-:S05]  /*e6f0*/  IMAD.WIDE.U32 R6, R23, 0x8, R6 ;  /* 0x0000000817067825 */ /* 0x001fca00078e0006 */
[----:B-----5:R-:W-:Y:S01]  /*e700*/  DMUL R24, R14, R8 ;  /* 0x000000080e187228 */ /* 0x020fe20000000000 */
[----:B--2---:R-:W-:Y:S02]  /*e710*/  IADD3 R8, P2, PT, R23, UR12, RZ ;  /* 0x0000000c17087c10 */ /* 0x004fe4000ff5e0ff */
[----:B------:R-:W-:Y:S02]  /*e720*/  SEL R23, RZ, 0x1, P3 ;  /* 0x00000001ff177807 */ /* 0x000fe40001800000 */
[----:B------:R-:W-:-:S03]  /*e730*/  IADD3.X R9, PT, PT, RZ, UR13, RZ, P2, !PT ;  /* 0x0000000dff097c10 */ /* 0x000fc600097fe4ff */
[----:B------:R-:W-:-:S07]  /*e740*/  DMUL R24, R24, R4 ;  /* 0x0000000418187228 */ /* 0x000fce0000000000 */
[----:B------:R1:W-:Y:S04]  /*e750*/  STG.E.64 desc[UR16][R6.64], R24 ;  /* 0x0000001806007986 */ /* 0x0003e8000c101b10 */
[----:B------:R1:W-:Y:S02]  /*e760*/  STG.E.U8 desc[UR16][R8.64], R23 ;  /* 0x0000001708007986 */ /* 0x0003e4000c101110 */
.L_x_7337:
[----:B------:R-:W-:Y:S05]  /*e770*/  BSYNC.RECONVERGENT B0 ;  /* 0x0000000000007941 */ /* 0x000fea0003800200 */
.L_x_7336:
[----:B------:R-:W-:Y:S04]  /*e780*/  BSSY.RECONVERGENT B0, `(.L_x_7338) ;  /* 0x0000012000007945 */ /* 0x000fe80003800200 */
[----:B------:R-:W-:Y:S05]  /*e790*/  @P1 BRA `(.L_x_7339) ;  /* 0x0000000000401947 */ /* 0x000fea0003800000 */
[----:B------:R-:W2:Y:S01]  /*e7a0*/  LDCU.64 UR10, c[0x0][0x610] ;  /* 0x0000c200ff0a77ac */ /* 0x000ea20008000a00 */
[----:B01----:R-:W0:Y:S01]  /*e7b0*/  LDC.64 R24, c[0x0][0x458] ;  /* 0x00011600ff187b82 */ /* 0x003e220000000a00 */
[----:B------:R-:W-:Y:S01]  /*e7c0*/  IMAD.MOV.U32 R6, RZ, RZ, RZ ;  /* 0x000000ffff067224 */ /* 0x000fe200078e00ff */
[----:B------:R-:W1:Y:S01]  /*e7d0*/  LDCU UR4, c[0x0][0x4c4] ;  /* 0x00009880ff0477ac */ /* 0x000e620008000800 */
[----:B------:R-:W3:Y:S01]  /*e7e0*/  LDCU.64 UR12, c[0x0][0x530] ;  /* 0x0000a600ff0c77ac */ /* 0x000ee20008000a00 */
[----:B--2---:R-:W-:Y:S01]  /*e7f0*/  DSETP.GEU.AND P2, PT, R10, UR10, PT ;  /* 0x0000000a0a007e2a */ /* 0x004fe2000bf4e000 */
[----:B-1----:R-:W-:-:S05]  /*e800*/  IMAD R23, R22, UR4, RZ ;  /* 0x0000000416177c24 */ /* 0x002fca000f8e02ff */
[----:B------:R-:W-:Y:S02]  /*e810*/  FSEL R7, RZ, 1.875, P2 ;  /* 0x3ff00000ff077808 */ /* 0x000fe40001000000 */
[----:B---3--:R-:W-:-:S04]  /*e820*/  IADD3 R8, P1, PT, R23, UR12, RZ ;  /* 0x0000000c17087c10 */ /* 0x008fc8000ff3e0ff */
[----:B-----5:R-:W-:Y:S01]  /*e830*/  DMUL R6, R16, R6 ;  /* 0x0000000610067228 */ /* 0x020fe20000000000 */
[----:B------:R-:W-:-:S07]  /*e840*/  IADD3.X R9, PT, PT, RZ, UR13, RZ, P1, !PT ;  /* 0x0000000dff097c10 */ /* 0x000fce0008ffe4ff */
[----:B------:R-:W-:Y:S01]  /*e850*/  DMUL R10, R6, R4 ;  /* 0x00000004060a7228 */ /* 0x000fe20000000000 */
[----:B0-----:R-:W-:Y:S01]  /*e860*/  IMAD.WIDE.U32 R6, R23, 0x8, R24 ;  /* 0x0000000817067825 */ /* 0x001fe200078e0018 */
[----:B------:R-:W-:-:S05]  /*e870*/  SEL R23, RZ, 0x1, P2 ;  /* 0x00000001ff177807 */ /* 0x000fca0001000000 */
[----:B------:R3:W-:Y:S04]  /*e880*/  STG.E.64 desc[UR16][R6.64], R10 ;  /* 0x0000000a06007986 */ /* 0x0007e8000c101b10 */
[----:B------:R3:W-:Y:S02]  /*e890*/  STG.E.U8 desc[UR16][R8.64], R23 ;  /* 0x0000001708007986 */ /* 0x0007e4000c101110 */
.L_x_7339:
[----:B------:R-:W-:Y:S05]  /*e8a0*/  BSYNC.RECONVERGENT B0 ;  /* 0x0000000000007941 */ /* 0x000fea0003800200 */
.L_x_7338:
[----:B------:R-:W-:Y:S05]  /*e8b0*/  @P0 BRA `(.L_x_7328) ;  /* 0x0000000000400947 */ /* 0x000fea0003800000 */
[----:B------:R-:W4:Y:S01]  /*e8c0*/  LDCU.64 UR10, c[0x0][0x610] ;  /* 0x0000c200ff0a77ac */ /* 0x000f220008000a00 */
[----:B01-3--:R-:W0:Y:S01]  /*e8d0*/  LDC.64 R22, c[0x0][0x458] ;  /* 0x00011600ff167b82 */ /* 0x00be220000000a00 */
[----:B------:R-:W-:Y:S01]  /*e8e0*/  MOV R6, RZ ;  /* 0x000000ff00067202 */ /* 0x000fe20000000f00 */
[----:B------:R-:W1:Y:S01]  /*e8f0*/  LDCU UR4, c[0x0][0x4c4] ;  /* 0x00009880ff0477ac */ /* 0x000e620008000800 */
[----:B------:R-:W3:Y:S01]  /*e900*/  LDCU.64 UR12, c[0x0][0x530] ;  /* 0x0000a600ff0c77ac */ /* 0x000ee20008000a00 */
[----:B----4-:R-:W-:Y:S01]  /*e910*/  DSETP.GEU.AND P1, PT, R12, UR10, PT ;  /* 0x0000000a0c007e2a */ /* 0x010fe2000bf2e000 */
[----:B-1----:R-:W-:-:S05]  /*e920*/  IMAD R13, R0, UR4, RZ ;  /* 0x00000004000d7c24 */ /* 0x002fca000f8e02ff */
[----:B------:R-:W-:Y:S02]  /*e930*/  FSEL R7, RZ, 1.875, P1 ;  /* 0x3ff00000ff077808 */ /* 0x000fe40000800000 */
[----:B---3--:R-:W-:-:S04]  /*e940*/  IADD3 R8, P0, PT, R13, UR12, RZ ;  /* 0x0000000c0d087c10 */ /* 0x008fc8000ff1e0ff */
[----:B-----5:R-:W-:Y:S01]  /*e950*/  DMUL R6, R18, R6 ;  /* 0x0000000612067228 */ /* 0x020fe20000000000 */
[----:B------:R-:W-:-:S07]  /*e960*/  IMAD.X R9, RZ, RZ, UR13, P0 ;  /* 0x0000000dff097e24 */ /* 0x000fce00080e06ff */
[----:B--2---:R-:W-:Y:S01]  /*e970*/  DMUL R10, R6, R4 ;  /* 0x00000004060a7228 */ /* 0x004fe20000000000 */
[----:B0-----:R-:W-:Y:S01]  /*e980*/  IMAD.WIDE.U32 R6, R13, 0x8, R22 ;  /* 0x000000080d067825 */ /* 0x001fe200078e0016 */
[----:B------:R-:W-:-:S05]  /*e990*/  SEL R13, RZ, 0x1, P1 ;  /* 0x00000001ff0d7807 */ /* 0x000fca0000800000 */
[----:B------:R0:W-:Y:S04]  /*e9a0*/  STG.E.64 desc[UR16][R6.64], R10 ;  /* 0x0000000a06007986 */ /* 0x0001e8000c101b10 */
[----:B------:R0:W-:Y:S02]  /*e9b0*/  STG.E.U8 desc[UR16][R8.64], R13 ;  /* 0x0000000d08007986 */ /* 0x0001e4000c101110 */
.L_x_7328:
[----:B------:R-:W-:Y:S01]  /*e9c0*/  LEA R40, R33, R40, 0x2 ;  /* 0x0000002821287211 */ /* 0x000fe200078e10ff */
[----:B------:R-:W-:Y:S05]  /*e9d0*/  WARPSYNC.ALL ;  /* 0x0000000000007948 */ /* 0x000fea0003800000 */
[----:B------:R-:W-:Y:S01]  /*e9e0*/  BAR.SYNC.DEFER_BLOCKING 0x0 ;  /* 0x0000000000007b1d */ /* 0x000fe20000010000 */
[----:B------:R-:W-:-:S13]  /*e9f0*/  ISETP.GE.U32.AND P0, PT, R40, R32, PT ;  /* 0x000000202800720c */ /* 0x000fda0003f06070 */
[----:B------:R-:W-:Y:S05]  /*ea00*/  @!P0 BRA `(.L_x_7340) ;  /* 0xffffff1c00b48947 */ /* 0x000fea000383ffff */
[----:B------:R-:W-:Y:S05]  /*ea10*/  EXIT ;  /* 0x000000000000794d */ /* 0x000fea0003800000 */
        .weak           $__internal_129_$__cuda_sm20_dblrcp_rn_slowpath_v3
        .type           $__internal_129_$__cuda_sm20_dblrcp_rn_slowpath_v3,@function
        .size           $__internal_129_$__cuda_sm20_dblrcp_rn_slowpath_v3,(.L_x_14282 - $__internal_129_$__cuda_sm20_dblrcp_rn_slowpath_v3)
$__internal_129_$__cuda_sm20_dblrcp_rn_slowpath_v3:
        /* <DEDUP_REMOVED lines=27> */
.L_x_7343:
        /* <DEDUP_REMOVED lines=10> */
.L_x_7341:
[----:B------:R-:W0:Y:S01]  /*ec70*/  LDC R4, c[0x0][0x610] ;  /* 0x00018400ff047b82 */ /* 0x000e220000000800 */
[----:B------:R-:W-:-:S07]  /*ec80*/  LOP3.LUT R5, R0, 0x80000, RZ, 0xfc, !PT ;  /* 0x0008000000057812 */ /* 0x000fce00078efcff */
.L_x_7342:
[----:B0-----:R-:W-:Y:S01]  /*ec90*/  MOV R0, R4 ;  /* 0x0000000400007202 */ /* 0x001fe20000000f00 */
[----:B------:R-:W-:Y:S01]  /*eca0*/  IMAD.MOV.U32 R7, RZ, RZ, R5 ;  /* 0x000000ffff077224 */ /* 0x000fe200078e0005 */
[----:B------:R-:W-:Y:S02]  /*ecb0*/  MOV R4, R12 ;  /* 0x0000000c00047202 */ /* 0x000fe40000000f00 */
[----:B------:R-:W-:-:S04]  /*ecc0*/  MOV R5, 0x0 ;  /* 0x0000000000057802 */ /* 0x000fc80000000f00 */
[----:B------:R-:W-:Y:S05]  /*ecd0*/  RET.REL.NODEC R4 `(_ZN2at6native43_GLOBAL__N__7cc8d1ed_10_Dropout_cu_0e96ed3820fused_dropout_kernelIddjLin1ELin1EbEEvNS_4cuda6detail10TensorInfoIKT_T1_EENS5_IS6_S8_EENS5_IT4_S8_EES8_T0_NS_15PhiloxCudaStateE) ;  /* 0xffffff1004c87950 */ /* 0x000fea0003c3ffff */
.L_x_7344:
        /* <DEDUP_REMOVED lines=10> */
.L_x_14282:


//--------------------- .text._ZN2at6native43_GLOBAL__N__7cc8d1ed_10_Dropout_cu_0e96ed3820fused_dropout_kernelIddjLin1ELi1EbEEvNS_4cuda6detail10TensorInfoIKT_T1_EENS5_IS6_S8_EENS5_IT4_S8_EES8_T0_NS_15PhiloxCudaStateE --------------------------
	.section	.text._ZN2at6native43_GLOBAL__N__7cc8d1ed_10_Dropout_cu_0e96ed3820fused_dropout_kernelIddjLin1ELi1EbEEvNS_4cuda6detail10TensorInfoIKT_T1_EENS5_IS6_S8_EENS5_IT4_S8_EES8_T0_NS_15PhiloxCudaStateE,"ax",@progbits
	.align	128
.text._ZN2at6native43_GLOBAL__N__7cc8d1ed_10_Dropout_cu_0e96ed3820fused_dropout_kernelIddjLin1ELi1EbEEvNS_4cuda6detail10TensorInfoIKT_T1_EENS5_IS6_S8_EENS5_IT4_S8_EES8_T0_NS_15PhiloxCudaStateE:
        .type           _ZN2at6native43_GLOBAL__N__7cc8d1ed_10_Dropout_cu_0e96ed3820fused_dropout_kernelIddjLin1ELi1EbEEvNS_4cuda6detail10TensorInfoIKT_T1_EENS5_IS6_S8_EENS5_IT4_S8_EES8_T0_NS_15PhiloxCudaStateE,@function
        .size           _ZN2at6native43_GLOBAL__N__7cc8d1ed_10_Dropout_cu_0e96ed3820fused_dropout_kernelIddjLin1ELi1EbEEvNS_4cuda6detail10TensorInfoIKT_T1_EENS5_IS6_S8_EENS5_IT4_S8_EES8_T0_NS_15PhiloxCudaStateE,(.L_x_14284 - _ZN2at6native43_GLOBAL__N__7cc8d1ed_10_Dropout_cu_0e96ed3820fused_dropout_kernelIddjLin1ELi1EbEEvNS_4cuda6detail10TensorInfoIKT_T1_EENS5_IS6_S8_EENS5_IT4_S8_EES8_T0_NS_15PhiloxCudaStateE)
        .other          _ZN2at6native43_GLOBAL__N__7cc8d1ed_10_Dropout_cu_0e96ed3820fused_dropout_kernelIddjLin1ELi1EbEEvNS_4cuda6detail10TensorInfoIKT_T1_EENS5_IS6_S8_EENS5_IT4_S8_EES8_T0_NS_15PhiloxCudaStateE,@"STO_CUDA_ENTRY STV_DEFAULT"
_ZN2at6native43_GLOBAL__N__7cc8d1ed_10_Dropout_cu_0e96ed3820fused_dropout_kernelIddjLin1ELi1EbEEvNS_4cuda6detail10TensorInfoIKT_T1_EENS5_IS6_S8_EENS5_IT4_S8_EES8_T0_NS_15PhiloxCudaStateE:
        /* <DEDUP_REMOVED lines=94> */
[----:B------:R-:W-:Y:S05]  /*05e0*/  CALL.REL.NOINC `($__internal_130_$__cuda_sm20_dblrcp_rn_slowpath_v3) ;  /* 0x00000078000c7944 */ /* 0x000fea0003c00000 */
.L_x_7345:
        /* <DEDUP_REMOVED lines=45> */
.L_x_7386:
        /* <DEDUP_REMOVED lines=13> */
.L_x_7347:
[----:B------:R-:W-:Y:S05]  /*0990*/  BSYNC.RECONVERGENT B0 ;  /* 0x0000000000007941 */ /* 0x000fea0003800200 */
.L_x_7346:
        /* <DEDUP_REMOVED lines=62> */
.L_x_7348:
        /* <DEDUP_REMOVED lines=9> */
.L_x_7349:
        /* <DEDUP_REMOVED lines=30> */
.L_x_7355:
        /* <DEDUP_REMOVED lines=205> */
.L_x_7354:
        /* <DEDUP_REMOVED lines=106> */
.L_x_7357:
        /* <DEDUP_REMOVED lines=55> */
.L_x_7358:
        /* <DEDUP_REMOVED lines=27> */
.L_x_7356:
[----:B------:R-:W0:Y:S01]  /*2880*/  LDC.64 R26, c[0x0][0x380] ;  /* 0x0000e000ff1a7b82 */ /* 0x000e220000000a00 */
[----:B------:R-:W1:Y:S02]  /*2890*/  LDCU UR4, c[0x0][0x3ec] ;  /* 0x00007d80ff0477ac */ /* 0x000e640008000800 */
[----:B-1----:R-:W-:-:S04]  /*28a0*/  IMAD R35, R37, UR4, R36 ;  /* 0x0000000425237c24 */ /* 0x002fc8000f8e0224 */
[----:B0-----:R-:W-:-:S06]  /*28b0*/  IMAD.WIDE.U32 R26, R35, 0x8, R26 ;  /* 0x00000008231a7825 */ /* 0x001fcc00078e001a */
[----:B------:R-:W5:Y:S02]  /*28c0*/  LDG.E.64 R26, desc[UR10][R26.64] ;  /* 0x0000000a1a1a7981 */ /* 0x000f64000c1e1b00 */
.L_x_7353:
[----:B------:R-:W-:Y:S05]  /*28d0*/  BSYNC.RECONVERGENT B1 ;  /* 0x0000000000017941 */ /* 0x000fea0003800200 */
.L_x_7352:
        /* <DEDUP_REMOVED lines=15> */
.L_x_7362:
        /* <DEDUP_REMOVED lines=204> */
.L_x_7361:
        /* <DEDUP_REMOVED lines=106> */
.L_x_7364:
        /* <DEDUP_REMOVED lines=55> */
.L_x_7365:
        /* <DEDUP_REMOVED lines=27> */
.L_x_7363:
[----:B------:R-:W0:Y:S01]  /*4250*/  LDC.64 R28, c[0x0][0x380] ;  /* 0x0000e000ff1c7b82 */ /* 0x000e220000000a00 */
[----:B------:R-:W1:Y:S02]  /*4260*/  LDCU UR4, c[0x0][0x3ec] ;  /* 0x00007d80ff0477ac */ /* 0x000e640008000800 */
[----:B-1----:R-:W-:-:S04]  /*4270*/  IMAD R35, R37, UR4, R38 ;  /* 0x0000000425237c24 */ /* 0x002fc8000f8e0226 */
[----:B0-----:R-:W-:-:S06]  /*4280*/  IMAD.WIDE.U32 R28, R35, 0x8, R28 ;  /* 0x00000008231c7825 */ /* 0x001fcc00078e001c */
[----:B------:R-:W5:Y:S02]  /*4290*/  LDG.E.64 R28, desc[UR10][R28.64] ;  /* 0x0000000a1c1c7981 */ /* 0x000f64000c1e1b00 */
.L_x_7360:
[----:B------:R-:W-:Y:S05]  /*42a0*/  BSYNC.RECONVERGENT B1 ;  /* 0x0000000000017941 */ /* 0x000fea0003800200 */
.L_x_7359:
        /* <DEDUP_REMOVED lines=15> */
.L_x_7369:
        /* <DEDUP_REMOVED lines=204> */
.L_x_7368:
        /* <DEDUP_REMOVED lines=106> */
.L_x_7371:
        /* <DEDUP_REMOVED lines=55> */
.L_x_7372:
        /* <DEDUP_REMOVED lines=27> */
.L_x_7370:
[----:B------:R-:W0:Y:S01]  /*5c20*/  LDC.64 R30, c[0x0][0x380] ;  /* 0x0000e000ff1e7b82 */ /* 0x000e220000000a00 */
[----:B------:R-:W1:Y:S02]  /*5c30*/  LDCU UR4, c[0x0][0x3ec] ;  /* 0x00007d80ff0477ac */ /* 0x000e640008000800 */
[----:B-1----:R-:W-:-:S04]  /*5c40*/  IMAD R35, R37, UR4, R38 ;  /* 0x0000000425237c24 */ /* 0x002fc8000f8e0226 */
[----:B0-----:R-:W-:-:S06]  /*5c50*/  IMAD.WIDE.U32 R30, R35, 0x8, R30 ;  /* 0x00000008231e7825 */ /* 0x001fcc00078e001e */
[----:B------:R-:W5:Y:S02]  /*5c60*/  LDG.E.64 R30, desc[UR10][R30.64] ;  /* 0x0000000a1e1e7981 */ /* 0x000f64000c1e1b00 */
.L_x_7367:
[----:B------:R-:W-:Y:S05]  /*5c70*/  BSYNC.RECONVERGENT B1 ;  /* 0x0000000000017941 */ /* 0x000fea0003800200 */
.L_x_7366:
        /* <DEDUP_REMOVED lines=12> */
.L_x_7375:
        /* <DEDUP_REMOVED lines=204> */
.L_x_7374:
        /* <DEDUP_REMOVED lines=106> */
.L_x_7377:
        /* <DEDUP_REMOVED lines=55> */
.L_x_7378:
        /* <DEDUP_REMOVED lines=27> */
.L_x_7376:
[----:B------:R-:W0:Y:S01]  /*75c0*/  LDC.64 R32, c[0x0][0x380] ;  /* 0x0000e000ff207b82 */ /* 0x000e220000000a00 */
[----:B------:R-:W1:Y:S02]  /*75d0*/  LDCU UR4, c[0x0][0x3ec] ;  /* 0x00007d80ff0477ac */ /* 0x000e640008000800 */
[----:B-1----:R-:W-:-:S04]  /*75e0*/  IMAD R39, R38, UR4, R39 ;  /* 0x0000000426277c24 */ /* 0x002fc8000f8e0227 */
[----:B0-----:R-:W-:-:S06]  /*75f0*/  IMAD.WIDE.U32 R32, R39, 0x8, R32 ;  /* 0x0000000827207825 */ /* 0x001fcc00078e0020 */
[----:B------:R-:W5:Y:S01]  /*7600*/  LDG.E.64 R32, desc[UR10][R32.64] ;  /* 0x0000000a20207981 */ /* 0x000f62000c1e1b00 */
[----:B------:R-:W-:Y:S05]  /*7610*/  BRA `(.L_x_7373) ;  /* 0x0000000000747947 */ /* 0x000fea0003800000 */
.L_x_7351:
        /* <DEDUP_REMOVED lines=29> */
.L_x_7373:
[----:B------:R-:W-:Y:S05]  /*77f0*/  BSYNC.RECONVERGENT B0 ;  /* 0x0000000000007941 */ /* 0x000fea0003800200 */
.L_x_7350:
        /* <DEDUP_REMOVED lines=18> */
[----:B------:R-:W-:Y:S01]  /*7920*/  FSEL R37, RZ, 1.875, P3 ;  /* 0x3ff00000ff257808 */ /* 0x000fe20001800000 */
[----:B-1----:R-:W-:-:S05]  /*7930*/  IMAD.WIDE.U32 R34, R41, 0x8, R34 ;  /* 0x0000000829227825 */ /* 0x002fca00078e0022 */
[----:B-----5:R-:W-:Y:S01]  /*7940*/  DMUL R38, R26, R36 ;  /* 0x000000241a267228 */ /* 0x020fe20000000000 */
[----:B---3--:R-:W-:Y:S02]  /*7950*/  IADD3 R36, P4, PT, R41, UR14, RZ ;  /* 0x0000000e29247c10 */ /* 0x008fe4000ff9e0ff */
[----:B------:R-:W-:Y:S02]  /*7960*/  SEL R41, RZ, 0x1, P3 ;  /* 0x00000001ff297807 */ /* 0x000fe40001800000 */
[----:B------:R-:W-:-:S03]  /*7970*/  IADD3.X R37, PT, PT, RZ, UR15, RZ, P4, !PT ;  /* 0x0000000fff257c10 */ /* 0x000fc6000a7fe4ff */
[----:B------:R-:W-:-:S07]  /*7980*/  DMUL R38, R38, R22 ;  /* 0x0000001626267228 */ /* 0x000fce0000000000 */
[----:B------:R0:W-:Y:S04]  /*7990*/  STG.E.64 desc[UR10][R34.64], R38 ;  /* 0x0000002622007986 */ /* 0x0001e8000c101b0a */
[----:B------:R0:W-:Y:S02]  /*79a0*/  STG.E.U8 desc[UR10][R36.64], R41 ;  /* 0x0000002924007986 */ /* 0x0001e4000c10110a */
.L_x_7380:
[----:B------:R-:W-:Y:S05]  /*79b0*/  BSYNC.RECONVERGENT B0 ;  /* 0x0000000000007941 */ /* 0x000fea0003800200 */
.L_x_7379:
[----:B------:R-:W-:Y:S04]  /*79c0*/  BSSY.RECONVERGENT B0, `(.L_x_7381) ;  /* 0x0000014000007945 */ /* 0x000fe80003800200 */
[----:B------:R-:W-:Y:S05]  /*79d0*/  @P2 BRA `(.L_x_7382) ;  /* 0x0000000000482947 */ /* 0x000fea0003800000 */
[----:B------:R-:W-:Y:S01]  /*79e0*/  FMUL.FTZ R43, R43, 1 ;  /* 0x3f8000002b2b7820 */ /* 0x000fe20000410000 */
[----:B------:R-:W1:Y:S01]  /*79f0*/  LDCU.64 UR14, c[0x0][0x610] ;  /* 0x0000c200ff0e77ac */ /* 0x000e620008000a00 */
[----:B0-----:R-:W0:Y:S01]  /*7a00*/  LDC.64 R34, c[0x0][0x458] ;  /* 0x00011600ff227b82 */ /* 0x001e220000000a00 */
[----:B------:R-:W-:Y:S01]  /*7a10*/  MOV R38, RZ ;  /* 0x000000ff00267202 */ /* 0x000fe20000000f00 */
[----:B------:R-:W1:Y:S01]  /*7a20*/  F2F.F64.F32 R36, R43 ;  /* 0x0000002b00247310 */ /* 0x000e620000201800 */
[----:B------:R-:W2:Y:S01]  /*7a30*/  LDCU UR4, c[0x0][0x4c4] ;  /* 0x00009880ff0477ac */ /* 0x000ea20008000800 */
[----:B------:R-:W3:Y:S01]  /*7a40*/  LDCU.64 UR16, c[0x0][0x530] ;  /* 0x0000a600ff1077ac */ /* 0x000ee20008000a00 */
[----:B-1----:R-:W-:Y:S01]  /*7a50*/  DSETP.GEU.AND P2, PT, R36, UR14, PT ;  /* 0x0000000e24007e2a */ /* 0x002fe2000bf4e000 */
[----:B--2---:R-:W-:-:S05]  /*7a60*/  IMAD R41, R48, UR4, RZ ;  /* 0x0000000430297c24 */ /* 0x004fca000f8e02ff */
[----:B------:R-:W-:Y:S01]  /*7a70*/  FSEL R39, RZ, 1.875, P2 ;  /* 0x3ff00000ff277808 */ /* 0x000fe20001000000 */
[C---:B0-----:R-:W-:Y:S01]  /*7a80*/  IMAD.WIDE.U32 R34, R41.reuse, 0x8, R34 ;  /* 0x0000000829227825 */ /* 0x041fe200078e0022 */
[----:B---3--:R-:W-:Y:S02]  /*7a90*/  IADD3 R36, P3, PT, R41, UR16, RZ ;  /* 0x0000001029247c10 */ /* 0x008fe4000ff7e0ff */
[----:B------:R-:W-:Y:S02]  /*7aa0*/  SEL R41, RZ, 0x1, P2 ;  /* 0x00000001ff297807 */ /* 0x000fe40001000000 */
[----:B-----5:R-:W-:Y:S01]  /*7ab0*/  DMUL R38, R28, R38 ;  /* 0x000000261c267228 */ /* 0x020fe20000000000 */
[----:B------:R-:W-:-:S07]  /*7ac0*/  IMAD.X R37, RZ, RZ, UR17, P3 ;  /* 0x00000011ff257e24 */ /* 0x000fce00098e06ff */
[----:B------:R-:W-:-:S07]  /*7ad0*/  DMUL R38, R38, R22 ;  /* 0x0000001626267228 */ /* 0x000fce0000000000 */
[----:B------:R1:W-:Y:S04]  /*7ae0*/  STG.E.64 desc[UR10][R34.64], R38 ;  /* 0x0000002622007986 */ /* 0x0003e8000c101b0a */
[----:B------:R1:W-:Y:S02]  /*7af0*/  STG.E.U8 desc[UR10][R36.64], R41 ;  /* 0x0000002924007986 */ /* 0x0003e4000c10110a */
.L_x_7382:
[----:B------:R-:W-:Y:S05]  /*7b00*/  BSYNC.RECONVERGENT B0 ;  /* 0x0000000000007941 */ /* 0x000fea0003800200 */
.L_x_7381:
[----:B------:R-:W-:Y:S04]  /*7b10*/  BSSY.RECONVERGENT B0, `(.L_x_7383) ;  /* 0x0000014000007945 */ /* 0x000fe80003800200 */
[----:B------:R-:W-:Y:S05]  /*7b20*/  @P1 BRA `(.L_x_7384) ;  /* 0x0000000000481947 */ /* 0x000fea0003800000 */
[----:B------:R-:W-:Y:S01]  /*7b30*/  FMUL.FTZ R44, R44, 1 ;  /* 0x3f8000002c2c7820 */ /* 0x000fe20000410000 */
[----:B------:R-:W2:Y:S01]  /*7b40*/  LDCU.64 UR14, c[0x0][0x610] ;  /* 0x0000c200ff0e77ac */ /* 0x000ea20008000a00 */
[----:B01----:R-:W0:Y:S02]  /*7b50*/  LDC.64 R34, c[0x0][0x458] ;  /* 0x00011600ff227b82 */ /* 0x003e240000000a00 */
[----:B------:R-:W2:Y:S01]  /*7b60*/  F2F.F64.F32 R36, R44 ;  /* 0x0000002c00247310 */ /* 0x000ea20000201800 */
[----:B------:R-:W1:Y:S01]  /*7b70*/  LDCU UR4, c[0x0][0x4c4] ;  /* 0x00009880ff0477ac */ /* 0x000e620008000800 */
[----:B------:R-:W3:Y:S01]  /*7b80*/  LDCU.64 UR16, c[0x0][0x530] ;  /* 0x0000a600ff1077ac */ /* 0x000ee20008000a00 */
[----:B--2---:R-:W-:Y:S01]  /*7b90*/  DSETP.GEU.AND P1, PT, R36, UR14, PT ;  /* 0x0000000e24007e2a */ /* 0x004fe2000bf2e000 */
[----:B------:R-:W-:Y:S01]  /*7ba0*/  MOV R36, RZ ;  /* 0x000000ff00247202 */ /* 0x000fe20000000f00 */
[----:B-1----:R-:W-:-:S04]  /*7bb0*/  IMAD R41, R40, UR4, RZ ;  /* 0x0000000428297c24 */ /* 0x002fc8000f8e02ff */
        /* <DEDUP_REMOVED lines=9> */
.L_x_7384:
[----:B------:R-:W-:Y:S05]  /*7c50*/  BSYNC.RECONVERGENT B0 ;  /* 0x0000000000007941 */ /* 0x000fea0003800200 */
.L_x_7383:
[----:B------:R-:W-:Y:S05]  /*7c60*/  @P0 BRA `(.L_x_7385) ;  /* 0x0000000000480947 */ /* 0x000fea0003800000 */
[----:B------:R-:W-:Y:S01]  /*7c70*/  FMUL.FTZ R45, R45, 1 ;  /* 0x3f8000002d2d7820 */ /* 0x000fe20000410000 */
[----:B------:R-:W3:Y:S01]  /*7c80*/  LDCU.64 UR14, c[0x0][0x610] ;  /* 0x0000c200ff0e77ac */ /* 0x000ee20008000a00 */
[----:B012---:R-:W0:Y:S01]  /*7c90*/  LDC.64 R34, c[0x0][0x458] ;  /* 0x00011600ff227b82 */ /* 0x007e220000000a00 */
[----:B------:R-:W-:Y:S01]  /*7ca0*/  IMAD.MOV.U32 R38, RZ, RZ, RZ ;  /* 0x000000ffff267224 */ /* 0x000fe200078e00ff */
[----:B------:R-:W3:Y:S01]  /*7cb0*/  F2F.F64.F32 R36, R45 ;  /* 0x0000002d00247310 */ /* 0x000ee20000201800 */
[----:B------:R-:W1:Y:S01]  /*7cc0*/  LDCU UR4, c[0x0][0x4c4] ;  /* 0x00009880ff0477ac */ /* 0x000e620008000800 */
[----:B------:R-:W2:Y:S01]  /*7cd0*/  LDCU.64 UR16, c[0x0][0x530] ;  /* 0x0000a600ff1077ac */ /* 0x000ea20008000a00 */
[----:B---3--:R-:W-:Y:S01]  /*7ce0*/  DSETP.GEU.AND P0, PT, R36, UR14, PT ;  /* 0x0000000e24007e2a */ /* 0x008fe2000bf0e000 */
[----:B-1----:R-:W-:-:S05]  /*7cf0*/  IMAD R41, R46, UR4, RZ ;  /* 0x000000042e297c24 */ /* 0x002fca000f8e02ff */
[----:B------:R-:W-:Y:S01]  /*7d00*/  FSEL R39, RZ, 1.875, P0 ;  /* 0x3ff00000ff277808 */ /* 0x000fe20000000000 */
[C---:B0-----:R-:W-:Y:S01]  /*7d10*/  IMAD.WIDE.U32 R34, R41.reuse, 0x8, R34 ;  /* 0x0000000829227825 */ /* 0x041fe200078e0022 */
[----:B--2---:R-:W-:Y:S02]  /*7d20*/  IADD3 R36, P1, PT, R41, UR16, RZ ;  /* 0x0000001029247c10 */ /* 0x004fe4000ff3e0ff */
[----:B------:R-:W-:Y:S02]  /*7d30*/  SEL R41, RZ, 0x1, P0 ;  /* 0x00000001ff297807 */ /* 0x000fe40000000000 */
[----:B-----5:R-:W-:Y:S01]  /*7d40*/  DMUL R38, R32, R38 ;  /* 0x0000002620267228 */ /* 0x020fe20000000000 */
[----:B------:R-:W-:-:S07]  /*7d50*/  IADD3.X R37, PT, PT, RZ, UR17, RZ, P1, !PT ;  /* 0x00000011ff257c10 */ /* 0x000fce0008ffe4ff */
[----:B------:R-:W-:-:S07]  /*7d60*/  DMUL R38, R38, R22 ;  /* 0x0000001626267228 */ /* 0x000fce0000000000 */
[----:B------:R3:W-:Y:S04]  /*7d70*/  STG.E.64 desc[UR10][R34.64], R38 ;  /* 0x0000002622007986 */ /* 0x0007e8000c101b0a */
[----:B------:R3:W-:Y:S02]  /*7d80*/  STG.E.U8 desc[UR10][R36.64], R41 ;  /* 0x0000002924007986 */ /* 0x0007e4000c10110a */
.L_x_7385:
[----:B------:R-:W-:Y:S01]  /*7d90*/  IADD3 R0, PT, PT, R13, R46, RZ ;  /* 0x0000002e0d007210 */ /* 0x000fe20007ffe0ff */
[----:B------:R-:W-:Y:S05]  /*7da0*/  WARPSYNC.ALL ;  /* 0x0000000000007948 */ /* 0x000fea0003800000 */
[----:B------:R-:W-:Y:S01]  /*7db0*/  BAR.SYNC.DEFER_BLOCKING 0x0 ;  /* 0x0000000000007b1d */ /* 0x000fe20000010000 */
[----:B------:R-:W-:Y:S01]  /*7dc0*/  ISETP.GE.U32.AND P0, PT, R0, R15, PT ;  /* 0x0000000f0000720c */ /* 0x000fe20003f06070 */
[----:B------:R-:W-:Y:S01]  /*7dd0*/  IMAD.MOV.U32 R40, RZ, RZ, R24 ;  /* 0x000000ffff287224 */ /* 0x000fe200078e0018 */
[----:B0123--:R-:W-:Y:S02]  /*7de0*/  MOV R38, R18 ;  /* 0x0000001200267202 */ /* 0x00ffe40000000f00 */
[----:B------:R-:W-:-:S09]  /*7df0*/  MOV R39, R19 ;  /* 0x0000001300277202 */ /* 0x000fd20000000f00 */
[----:B------:R-:W-:Y:S05]  /*7e00*/  @!P0 BRA `(.L_x_7386) ;  /* 0xffffff8800ac8947 */ /* 0x000fea000383ffff */
[----:B------:R-:W-:Y:S05]  /*7e10*/  EXIT ;  /* 0x000000000000794d */ /* 0x000fea0003800000 */
        .weak           $__internal_130_$__cuda_sm20_dblrcp_rn_slowpath_v3
        .type           $__internal_130_$__cuda_sm20_dblrcp_rn_slowpath_v3,@function
        .size           $__internal_130_$__cuda_sm20_dblrcp_rn_slowpath_v3,(.L_x_14284 - $__internal_130_$__cuda_sm20_dblrcp_rn_slowpath_v3)
$__internal_130_$__cuda_sm20_dblrcp_rn_slowpath_v3:
        /* <DEDUP_REMOVED lines=26> */
.L_x_7389:
        /* <DEDUP_REMOVED lines=10> */
.L_x_7387:
[----:B------:R-:W0:Y:S01]  /*8060*/  LDC R22, c[0x0][0x610] ;  /* 0x00018400ff167b82 */ /* 0x000e220000000800 */
[----:B------:R-:W-:-:S07]  /*8070*/  LOP3.LUT R23, R15, 0x80000, RZ, 0xfc, !PT ;  /* 0x000800000f177812 */ /* 0x000fce00078efcff */
.L_x_7388:
[----:B------:R-:W-:-:S04]  /*8080*/  MOV R19, 0x0 ;  /* 0x0000000000137802 */ /* 0x000fc80000000f00 */
[----:B0-----:R-:W-:Y:S05]  /*8090*/  RET.REL.NODEC R18 `(_ZN2at6native43_GLOBAL__N__7cc8d1ed_10_Dropout_cu_0e96ed3820fused_dropout_kernelIddjLin1ELi1EbEEvNS_4cuda6detail10TensorInfoIKT_T1_EENS5_IS6_S8_EENS5_IT4_S8_EES8_T0_NS_15PhiloxCudaStateE) ;  /* 0xffffff7c12d87950 */ /* 0x001fea0003c3ffff */
.L_x_7390:
        /* <DEDUP_REMOVED lines=14> */
.L_x_14284:


//--------------------- .text._ZN2at6native43_GLOBAL__N__7cc8d1ed_10_Dropout_cu_0e96ed3820fused_dropout_kernelIddjLi1ELi1EbEEvNS_4cuda6detail10TensorInfoIKT_T1_EENS5_IS6_S8_EENS5_IT4_S8_EES8_T0_NS_15PhiloxCudaStateE --------------------------
	.section	.text._ZN2at6native43_GLOBAL__N__7cc8d1ed_10_Dropout_cu_0e96ed3820fused_dropout_kernelIddjLi1ELi1EbEEvNS_4cuda6detail10TensorInfoIKT_T1_EENS5_IS6_S8_EENS5_IT4_S8_EES8_T0_NS_15PhiloxCudaStateE,"ax",@progbits
	.align	128
.text._ZN2at6native43_GLOBAL__N__7cc8d1ed_10_Dropout_cu_0e96ed3820fused_dropout_kernelIddjLi1ELi1EbEEvNS_4cuda6detail10TensorInfoIKT_T1_EENS5_IS6_S8_EENS5_IT4_S8_EES8_T0_NS_15PhiloxCudaStateE:
        .type           _ZN2at6native43_GLOBAL__N__7cc8d1ed_10_Dropout_cu_0e96ed3820fused_dropout_kernelIddjLi1ELi1EbEEvNS_4cuda6detail10TensorInfoIKT_T1_EENS5_IS6_S8_EENS5_IT4_S8_EES8_T0_NS_15PhiloxCudaStateE,@function
        .size           _ZN2at6native43_GLOBAL__N__7cc8d1ed_10_Dropout_cu_0e96ed3820fused_dropout_kernelIddjLi1ELi1EbEEvNS_4cuda6detail10TensorInfoIKT_T1_EENS5_IS6_S8_EENS5_IT4_S8_EES8_T0_NS_15PhiloxCudaStateE,(.L_x_14286 - _ZN2at6native43_GLOBAL__N__7cc8d1ed_10_Dropout_cu_0e96ed3820fused_dropout_kernelIddjLi1ELi1EbEEvNS_4cuda6detail10TensorInfoIKT_T1_EENS5_IS6_S8_EENS5_IT4_S8_EES8_T0_NS_15PhiloxCudaStateE)
        .other          _ZN2at6native43_GLOBAL__N__7cc8d1ed_10_Dropout_cu_0e96ed3820fused_dropout_kernelIddjLi1ELi1EbEEvNS_4cuda6detail10TensorInfoIKT_T1_EENS5_IS6_S8_EENS5_IT4_S8_EES8_T0_NS_15PhiloxCudaStateE,@"STO_CUDA_ENTRY STV_DEFAULT"
_ZN2at6native43_GLOBAL__N__7cc8d1ed_10_Dropout_cu_0e96ed3820fused_dropout_kernelIddjLi1ELi1EbEEvNS_4cuda6detail10TensorInfoIKT_T1_EENS5_IS6_S8_EENS5_IT4_S8_EES8_T0_NS_15PhiloxCudaStateE:
        /* <DEDUP_REMOVED lines=94> */
[----:B------:R-:W-:Y:S05]  /*05e0*/  CALL.REL.NOINC `($__internal_131_$__cuda_sm20_dblrcp_rn_slowpath_v3) ;  /* 0x0000000c00887944 */ /* 0x000fea0003c00000 */
[----:B------:R-:W-:Y:S02]  /*05f0*/  IMAD.MOV.U32 R24, RZ, RZ, R30 ;  /* 0x000000ffff187224 */ /* 0x000fe400078e001e */
[----:B------:R-:W-:-:S07]  /*0600*/  IMAD.MOV.U32 R25, RZ, RZ, R31 ;  /* 0x000000ffff197224 */ /* 0x000fce00078e001f */
.L_x_7391:
        /* <DEDUP_REMOVED lines=35> */
.L_x_7403:
[----:B------:R-:W-:Y:S01]  /*0840*/  IADD3 R4, PT, PT, R4, 0x1, RZ ;  /* 0x0000000104047810 */ /* 0x000fe20007ffe0ff */
[----:B------:R-:W-:Y:S03]  /*0850*/  BSSY.RECONVERGENT B0, `(.L_x_7392) ;  /* 0x000000c000007945 */ /* 0x000fe60003800200 */
[C---:B------:R-:W-:Y:S01]  /*0860*/  ISETP.NE.AND P0, PT, R4.reuse, RZ, PT ;  /* 0x000000ff0400720c */ /* 0x040fe20003f05270 */
[----:B-1----:R-:W-:-:S12]  /*0870*/  IMAD.WIDE.U32 R40, R4, -0x2daee0ad, RZ ;  /* 0xd2511f5304287825 */ /* 0x002fd800078e00ff */
        /* <DEDUP_REMOVED lines=9> */
.L_x_7393:
[----:B0123--:R-:W-:Y:S05]  /*0910*/  BSYNC.RECONVERGENT B0 ;  /* 0x0000000000007941 */ /* 0x00ffea0003800200 */
.L_x_7392:
        /* <DEDUP_REMOVED lines=51> */
.L_x_7394:
        /* <DEDUP_REMOVED lines=9> */
.L_x_7395:
        /* <DEDUP_REMOVED lines=35> */
[----:B-1----:R-:W0:Y:S01]  /*0f10*/  LDC.64 R36, c[0x0][0x458] ;  /* 0x00011600ff247b82 */ /* 0x002e220000000a00 */
[----:B------:R-:W-:Y:S02]  /*0f20*/  IMAD R3, R3, UR4, RZ ;  /* 0x0000000403037c24 */ /* 0x000fe4000f8e02ff */
[----:B------:R-:W1:Y:S02]  /*0f30*/  F2F.F64.F32 R38, R57 ;  /* 0x0000003900267310 */ /* 0x000e640000201800 */
[----:B-1----:R-:W-:Y:S01]  /*0f40*/  DSETP.GEU.AND P3, PT, R38, UR10, PT ;  /* 0x0000000a26007e2a */ /* 0x002fe2000bf6e000 */
[----:B------:R-:W-:-:S05]  /*0f50*/  IMAD.MOV.U32 R38, RZ, RZ, RZ ;  /* 0x000000ffff267224 */ /* 0x000fca00078e00ff */
[----:B------:R-:W-:Y:S01]  /*0f60*/  FSEL R39, RZ, 1.875, P3 ;  /* 0x3ff00000ff277808 */ /* 0x000fe20001800000 */
[C---:B0-----:R-:W-:Y:S01]  /*0f70*/  IMAD.WIDE.U32 R40, R3.reuse, 0x8, R36 ;  /* 0x0000000803287825 */ /* 0x041fe200078e0024 */
[----:B------:R-:W-:Y:S02]  /*0f80*/  IADD3 R36, P4, PT, R3, UR8, RZ ;  /* 0x0000000803247c10 */ /* 0x000fe4000ff9e0ff */
[----:B------:R-:W-:Y:S02]  /*0f90*/  SEL R3, RZ, 0x1, P3 ;  /* 0x00000001ff037807 */ /* 0x000fe40001800000 */
[----:B-----5:R-:W-:Y:S01]  /*0fa0*/  DMUL R38, R28, R38 ;  /* 0x000000261c267228 */ /* 0x020fe20000000000 */
[----:B------:R-:W-:-:S07]  /*0fb0*/  IADD3.X R37, PT, PT, RZ, UR9, RZ, P4, !PT ;  /* 0x00000009ff257c10 */ /* 0x000fce000a7fe4ff */
[----:B------:R-:W-:-:S07]  /*0fc0*/  DMUL R38, R38, R24 ;  /* 0x0000001826267228 */ /* 0x000fce0000000000 */
[----:B------:R0:W-:Y:S04]  /*0fd0*/  STG.E.64 desc[UR6][R40.64], R38 ;  /* 0x0000002628007986 */ /* 0x0001e8000c101b06 */
[----:B------:R0:W-:Y:S02]  /*0fe0*/  STG.E.U8 desc[UR6][R36.64], R3 ;  /* 0x0000000324007986 */ /* 0x0001e4000c101106 */
.L_x_7397:
[----:B------:R-:W-:Y:S05]  /*0ff0*/  BSYNC.RECONVERGENT B0 ;  /* 0x0000000000007941 */ /* 0x000fea0003800200 */
.L_x_7396:
[----:B------:R-:W-:Y:S01]  /*1000*/  BSSY.RECONVERGENT B0, `(.L_x_7398) ;  /* 0x0000014000007945 */ /* 0x000fe20003800200 */
[----:B0-----:R-:W-:Y:S01]  /*1010*/  I2FP.F32.U32 R3, R52 ;  /* 0x0000003400037245 */ /* 0x001fe20000201000 */
[-C--:B------:R-:W-:Y:S01]  /*1020*/  FFMA.FTZ R55, R55, R56.reuse, 1.1641532182693481445e-10 ;  /* 0x2f00000037377423 */ /* 0x080fe20000010038 */
        /* <DEDUP_REMOVED lines=9> */
[----:B0-----:R-:W-:-:S05]  /*10c0*/  IMAD.WIDE.U32 R36, R53, 0x8, R36 ;  /* 0x0000000835247825 */ /* 0x001fca00078e0024 */
[----:B-----5:R-:W-:Y:S01]  /*10d0*/  DMUL R40, R30, R38 ;  /* 0x000000261e287228 */ /* 0x020fe20000000000 */
[----:B------:R-:W-:Y:S02]  /*10e0*/  IADD3 R38, P3, PT, R53, UR8, RZ ;  /* 0x0000000835267c10 */ /* 0x000fe4000ff7e0ff */
[----:B------:R-:W-:Y:S02]  /*10f0*/  SEL R53, RZ, 0x1, P2 ;  /* 0x00000001ff357807 */ /* 0x000fe40001000000 */
[----:B------:R-:W-:-:S03]  /*1100*/  IADD3.X R39, PT, PT, RZ, UR9, RZ, P3, !PT ;  /* 0x00000009ff277c10 */ /* 0x000fc60009ffe4ff */
[----:B------:R-:W-:-:S07]  /*1110*/  DMUL R40, R40, R24 ;  /* 0x0000001828287228 */ /* 0x000fce0000000000 */
[----:B------:R0:W-:Y:S04]  /*1120*/  STG.E.64 desc[UR6][R36.64], R40 ;  /* 0x0000002824007986 */ /* 0x0001e8000c101b06 */
[----:B------:R0:W-:Y:S02]  /*1130*/  STG.E.U8 desc[UR6][R38.64], R53 ;  /* 0x0000003526007986 */ /* 0x0001e4000c101106 */
.L_x_7399:
[----:B------:R-:W-:Y:S05]  /*1140*/  BSYNC.RECONVERGENT B0 ;  /* 0x0000000000007941 */ /* 0x000fea0003800200 */
.L_x_7398:
[----:B------:R-:W-:Y:S04]  /*1150*/  BSSY.RECONVERGENT B0, `(.L_x_7400) ;  /* 0x0000011000007945 */ /* 0x000fe80003800200 */
[----:B------:R-:W-:Y:S05]  /*1160*/  @P1 BRA `(.L_x_7401) ;  /* 0x00000000003c1947 */ /* 0x000fea0003800000 */
[----:B------:R-:W-:Y:S01]  /*1170*/  FMUL.FTZ R55, R55, 1 ;  /* 0x3f80000037377820 */ /* 0x000fe20000410000 */
[----:B01----:R-:W0:Y:S01]  /*1180*/  LDC.64 R36, c[0x0][0x458] ;  /* 0x00011600ff247b82 */ /* 0x003e220000000a00 */
        /* <DEDUP_REMOVED lines=13> */
.L_x_7401:
[----:B------:R-:W-:Y:S05]  /*1260*/  BSYNC.RECONVERGENT B0 ;  /* 0x0000000000007941 */ /* 0x000fea0003800200 */
.L_x_7400:
[----:B------:R-:W-:Y:S01]  /*1270*/  FFMA.FTZ R3, R3, R56, 1.1641532182693481445e-10 ;  /* 0x2f00000003037423 */ /* 0x000fe20000010038 */
[----:B------:R-:W-:Y:S06]  /*1280*/  @P0 BRA `(.L_x_7402) ;  /* 0x00000000003c0947 */ /* 0x000fec0003800000 */
[----:B012---:R-:W-:Y:S01]  /*1290*/  FMUL.FTZ R40, R3, 1 ;  /* 0x3f80000003287820 */ /* 0x007fe20000410000 */
[----:B------:R-:W-:Y:S01]  /*12a0*/  IMAD.MOV.U32 R38, RZ, RZ, RZ ;  /* 0x000000ffff267224 */ /* 0x000fe200078e00ff */
[----:B------:R-:W0:Y:S01]  /*12b0*/  LDC.64 R2, c[0x0][0x458] ;  /* 0x00011600ff027b82 */ /* 0x000e220000000a00 */
[----:B------:R-:W-:Y:S01]  /*12c0*/  IMAD R41, R0, UR4, RZ ;  /* 0x0000000400297c24 */ /* 0x000fe2000f8e02ff */
[----:B------:R-:W1:Y:S02]  /*12d0*/  F2F.F64.F32 R36, R40 ;  /* 0x0000002800247310 */ /* 0x000e640000201800 */
[----:B-1----:R-:W-:Y:S02]  /*12e0*/  DSETP.GEU.AND P0, PT, R36, UR10, PT ;  /* 0x0000000a24007e2a */ /* 0x002fe4000bf0e000 */
[----:B------:R-:W-:-:S04]  /*12f0*/  IADD3 R36, P1, PT, R41, UR8, RZ ;  /* 0x0000000829247c10 */ /* 0x000fc8000ff3e0ff */
[----:B------:R-:W-:Y:S01]  /*1300*/  FSEL R39, RZ, 1.875, P0 ;  /* 0x3ff00000ff277808 */ /* 0x000fe20000000000 */
[----:B0-----:R-:W-:Y:S01]  /*1310*/  IMAD.WIDE.U32 R2, R41, 0x8, R2 ;  /* 0x0000000829027825 */ /* 0x001fe200078e0002 */
[----:B------:R-:W-:Y:S02]  /*1320*/  IADD3.X R37, PT, PT, RZ, UR9, RZ, P1, !PT ;  /* 0x00000009ff257c10 */ /* 0x000fe40008ffe4ff */
[----:B------:R-:W-:Y:S02]  /*1330*/  SEL R41, RZ, 0x1, P0 ;  /* 0x00000001ff297807 */ /* 0x000fe40000000000 */
[----:B-----5:R-:W-:-:S08]  /*1340*/  DMUL R38, R34, R38 ;  /* 0x0000002622267228 */ /* 0x020fd00000000000 */
[----:B------:R-:W-:-:S07]  /*1350*/  DMUL R38, R38, R24 ;  /* 0x0000001826267228 */ /* 0x000fce0000000000 */
[----:B------:R3:W-:Y:S04]  /*1360*/  STG.E.64 desc[UR6][R2.64], R38 ;  /* 0x0000002602007986 */ /* 0x0007e8000c101b06 */
[----:B------:R3:W-:Y:S02]  /*1370*/  STG.E.U8 desc[UR6][R36.64], R41 ;  /* 0x0000002924007986 */ /* 0x0007e4000c101106 */
.L_x_7402:
[----:B---3--:R-:W-:Y:S01]  /*1380*/  IMAD.IADD R3, R45, 0x1, R0 ;  /* 0x000000012d037824 */ /* 0x008fe200078e0200 */
[----:B------:R-:W-:Y:S05]  /*1390*/  WARPSYNC.ALL ;  /* 0x0000000000007948 */ /* 0x000fea0003800000 */
[----:B------:R-:W-:Y:S01]  /*13a0*/  BAR.SYNC.DEFER_BLOCKING 0x0 ;  /* 0x0000000000007b1d */ /* 0x000fe20000010000 */
[----:B------:R-:W-:Y:S01]  /*13b0*/  ISETP.GE.U32.AND P0, PT, R3, R46, PT ;  /* 0x0000002e0300720c */ /* 0x000fe20003f06070 */
[----:B------:R-:W-:Y:S01]  /*13c0*/  IMAD.MOV.U32 R56, RZ, RZ, R50 ;  /* 0x000000ffff387224 */ /* 0x000fe200078e0032 */
[----:B0-2---:R-:W-:Y:S02]  /*13d0*/  MOV R53, R26 ;  /* 0x0000001a00357202 */ /* 0x005fe40000000f00 */
[----:B------:R-:W-:-:S09]  /*13e0*/  MOV R0, R51 ;  /* 0x0000003300007202 */ /* 0x000fd20000000f00 */
[----:B------:R-:W-:Y:S05]  /*13f0*/  @!P0 BRA `(.L_x_7403) ;  /* 0xfffffff400108947 */ /* 0x000fea000383ffff */
[----:B------:R-:W-:Y:S05]  /*1400*/  EXIT ;  /* 0x000000000000794d */ /* 0x000fea0003800000 */
        .weak           $__internal_131_$__cuda_sm20_dblrcp_rn_slowpath_v3
        .type           $__internal_131_$__cuda_sm20_dblrcp_rn_slowpath_v3,@function
        .size           $__internal_131_$__cuda_sm20_dblrcp_rn_slowpath_v3,(.L_x_14286 - $__internal_131_$__cuda_sm20_dblrcp_rn_slowpath_v3)
$__internal_131_$__cuda_sm20_dblrcp_rn_slowpath_v3:
        /* <DEDUP_REMOVED lines=27> */
.L_x_7406:
        /* <DEDUP_REMOVED lines=10> */
.L_x_7404:
[----:B------:R-:W0:Y:S01]  /*1660*/  LDC R30, c[0x0][0x610] ;  /* 0x00018400ff1e7b82 */ /* 0x000e220000000800 */
[----:B------:R-:W-:-:S07]  /*1670*/  LOP3.LUT R31, R28, 0x80000, RZ, 0xfc, !PT ;  /* 0x000800001c1f7812 */ /* 0x000fce00078efcff */
.L_x_7405:
[----:B------:R-:W-:Y:S01]  /*1680*/  IMAD.MOV.U32 R24, RZ, RZ, R0 ;  /* 0x000000ffff187224 */ /* 0x000fe200078e0000 */
[----:B------:R-:W-:-:S04]  /*1690*/  MOV R25, 0x0 ;  /* 0x0000000000197802 */ /* 0x000fc80000000f00 */
[----:B0-----:R-:W-:Y:S05]  /*16a0*/  RET.REL.NODEC R24 `(_ZN2at6native43_GLOBAL__N__7cc8d1ed_10_Dropout_cu_0e96ed3820fused_dropout_kernelIddjLi1ELi1EbEEvNS_4cuda6detail10TensorInfoIKT_T1_EENS5_IS6_S8_EENS5_IT4_S8_EES8_T0_NS_15PhiloxCudaStateE) ;  /* 0xffffffe818547950 */ /* 0x001fea0003c3ffff */
.L_x_7407:
        /* <DEDUP_REMOVED lines=13> */
.L_x_14286:


//--------------------- .text._ZN2at6native43_GLOBAL__N__7cc8d1ed_10_Dropout_cu_0e96ed3824fused_dropout_kernel_vecIddjLi1ELi2EbEEvNS_4cuda6detail10TensorInfoIKT_T1_EENS5_IS6_S8_EENS5_IT4_S8_EES8_T0_NS_15PhiloxCudaStateE --------------------------
	.section	.text._ZN2at6native43_GLOBAL__N__7cc8d1ed_10_Dropout_cu_0e96ed3824fused_dropout_kernel_vecIddjLi1ELi2EbEEvNS_4cuda6detail10TensorInfoIKT_T1_EENS5_IS6_S8_EENS5_IT4_S8_EES8_T0_NS_15PhiloxCudaStateE,"ax",@progbits
	.align	128
.text._ZN2at6native43_GLOBAL__N__7cc8d1ed_10_Dropout_cu_0e96ed3824fused_dropout_kernel_vecIddjLi1ELi2EbEEvNS_4cuda6detail10TensorInfoIKT_T1_EENS5_IS6_S8_EENS5_IT4_S8_EES8_T0_NS_15PhiloxCudaStateE:
        .type           _ZN2at6native43_GLOBAL__N__7cc8d1ed_10_Dropout_cu_0e96ed3824fused_dropout_kernel_vecIddjLi1ELi2EbEEvNS_4cuda6detail10TensorInfoIKT_T1_EENS5_IS6_S8_EENS5_IT4_S8_EES8_T0_NS_15PhiloxCudaStateE,@function
        .size           _ZN2at6native43_GLOBAL__N__7cc8d1ed_10_Dropout_cu_0e96ed3824fused_dropout_kernel_vecIddjLi1ELi2EbEEvNS_4cuda6detail10TensorInfoIKT_T1_EENS5_IS6_S8_EENS5_IT4_S8_EES8_T0_NS_15PhiloxCudaStateE,(.L_x_14288 - _ZN2at6native43_GLOBAL__N__7cc8d1ed_10_Dropout_cu_0e96ed3824fused_dropout_kernel_vecIddjLi1ELi2EbEEvNS_4cuda6detail10TensorInfoIKT_T1_EENS5_IS6_S8_EENS5_IT4_S8_EES8_T0_NS_15PhiloxCudaStateE)
        .other          _ZN2at6native43_GLOBAL__N__7cc8d1ed_10_Dropout_cu_0e96ed3824fused_dropout_kernel_vecIddjLi1ELi2EbEEvNS_4cuda6detail10TensorInfoIKT_T1_EENS5_IS6_S8_EENS5_IT4_S8_EES8_T0_NS_15PhiloxCudaStateE,@"STO_CUDA_ENTRY STV_DEFAULT"
_ZN2at6native43_GLOBAL__N__7cc8d1ed_10_Dropout_cu_0e96ed3824fused_dropout_kernel_vecIddjLi1ELi2EbEEvNS_4cuda6detail10TensorInfoIKT_T1_EENS5_IS6_S8_EENS5_IT4_S8_EES8_T0_NS_15PhiloxCudaStateE:
        /* <DEDUP_REMOVED lines=29> */
[----:B------:R-:W-:Y:S02]  /*01d0*/  LOP3.LUT R10, R2, R9, R22, 0x96, !PT ;  /* 0x00000009020a7212 */ /* 0x000fe400078e9616 */
[C---:B------:R-:W-:Y:S01]  /*01e0*/  IADD3 R37, PT, PT, R23.reuse, -0x24c28bd8, RZ ;  /* 0xdb3d742817257810 */ /* 0x040fe20007ffe0ff */
[----:B------:R-:W-:Y:S01]  /*01f0*/  VIADD R3, R23, 0xbb67ae85 ;  /* 0xbb67ae8517037836 */ /* 0x000fe20000000000 */
[----:B------:R-:W-:Y:S01]  /*0200*/  LOP3.LUT R12, R7, R23, RZ, 0x3c, !PT ;  /* 0x00000017070c7212 */ /* 0x000fe200078e3cff */
[----:B------:R-:W-:Y:S01]  /*0210*/  IMAD.WIDE.U32 R10, R10, -0x2daee0ad, RZ ;  /* 0xd2511f530a0a7825 */ /* 0x000fe200078e00ff */
[----:B------:R-:W1:Y:S01]  /*0220*/  LDC.64 R24, c[0x0][0x610] ;  /* 0x00018400ff187b82 */ /* 0x000e620000000a00 */
[----:B------:R-:W-:-:S02]  /*0230*/  IADD3 R7, PT, PT, R23, 0x32370b8f, RZ ;  /* 0x32370b8f17077810 */ /* 0x000fc40007ffe0ff */
        /* <DEDUP_REMOVED lines=45> */
[----:B------:R-:W-:Y:S01]  /*0510*/  IMAD.MOV.U32 R39, RZ, RZ, R30 ;  /* 0x000000ffff277224 */ /* 0x000fe200078e001e */
[----:B------:R-:W-:Y:S01]  /*0520*/  LOP3.LUT R34, R20, R12, R47, 0x96, !PT ;  /* 0x0000000c14227212 */ /* 0x000fe200078e962f */
[----:B------:R-:W-:Y:S01]  /*0530*/  IMAD.WIDE.U32 R12, R13, -0x326172a9, RZ ;  /* 0xcd9e8d570d0c7825 */ /* 0x000fe200078e00ff */
[----:B------:R-:W-:-:S03]  /*0540*/  DFMA R24, R14, R24, R14 ;  /* 0x000000180e18722b */ /* 0x000fc6000000000e */
[----:B------:R-:W-:Y:S01]  /*0550*/  IMAD.WIDE.U32 R34, R34, -0x2daee0ad, RZ ;  /* 0xd2511f5322227825 */ /* 0x000fe200078e00ff */
[----:B------:R-:W-:-:S03]  /*0560*/  LOP3.LUT R46, R21, R46, R13, 0x96, !PT ;  /* 0x0000002e152e7212 */ /* 0x000fc600078e960d */
[----:B------:R-:W-:Y:S01]  /*0570*/  VIADD R41, R22, 0x8ff34781 ;  /* 0x8ff3478116297836 */ /* 0x000fe20000000000 */
[----:B------:R-:W-:Y:S01]  /*0580*/  LOP3.LUT R38, R37, R38, R35, 0x96, !PT ;  /* 0x0000002625267212 */ /* 0x000fe200078e9623 */
[----:B------:R-:W-:Y:S06]  /*0590*/  @P0 BRA `(.L_x_7408) ;  /* 0x0000000000100947 */ /* 0x000fec0003800000 */
[----:B------:R-:W-:Y:S02]  /*05a0*/  LOP3.LUT R31, R31, 0x7fffffff, RZ, 0xc0, !PT ;  /* 0x7fffffff1f1f7812 */ /* 0x000fe400078ec0ff */
[----:B------:R-:W-:Y:S02]  /*05b0*/  MOV R30, 0x5e0 ;  /* 0x000005e0001e7802 */ /* 0x000fe40000000f00 */
[----:B------:R-:W-:-:S07]  /*05c0*/  IADD3 R31, PT, PT, R31, -0x100000, RZ ;  /* 0xfff000001f1f7810 */ /* 0x000fce0007ffe0ff */
[----:B------:R-:W-:Y:S05]  /*05d0*/  CALL.REL.NOINC `($__internal_132_$__cuda_sm20_dblrcp_rn_slowpath_v3) ;  /* 0x0000000400dc7944 */ /* 0x000fea0003c00000 */
.L_x_7408:
        /* <DEDUP_REMOVED lines=14> */
.L_x_7413:
        /* <DEDUP_REMOVED lines=13> */
.L_x_7410:
[----:B0-2-4-:R-:W-:Y:S05]  /*0790*/  BSYNC.RECONVERGENT B0 ;  /* 0x0000000000007941 */ /* 0x015fea0003800200 */
.L_x_7409:
        /* <DEDUP_REMOVED lines=49> */
.L_x_7411:
[----:B------:R-:W-:Y:S01]  /*0ab0*/  ISETP.NE.AND P0, PT, R42, 0x3, PT ;  /* 0x000000032a00780c */ /* 0x000fe20003f05270 */
[----:B------:R-:W-:Y:S01]  /*0ac0*/  IMAD.MOV.U32 R32, RZ, RZ, R35 ;  /* 0x000000ffff207224 */ /* 0x000fe200078e0023 */
[----:B------:R-:W-:-:S11]  /*0ad0*/  MOV R33, R36 ;  /* 0x0000002400217202 */ /* 0x000fd60000000f00 */
[----:B------:R-:W-:Y:S02]  /*0ae0*/  @P0 IMAD.MOV.U32 R32, RZ, RZ, R34 ;  /* 0x000000ffff200224 */ /* 0x000fe400078e0022 */
[----:B------:R-:W-:-:S07]  /*0af0*/  @P0 IMAD.MOV.U32 R33, RZ, RZ, R35 ;  /* 0x000000ffff210224 */ /* 0x000fce00078e0023 */
.L_x_7412:
[----:B------:R-:W-:-:S06]  /*0b00*/  IMAD.WIDE.U32 R12, R39, 0x8, R28 ;  /* 0x00000008270c7825 */ /* 0x000fcc00078e001c */
[----:B------:R-:W2:Y:S01]  /*0b10*/  LDG.E.128 R12, desc[UR6][R12.64] ;  /* 0x000000060c0c7981 */ /* 0x000ea2000c1e1d00 */
[----:B------:R-:W-:Y:S01]  /*0b20*/  HFMA2 R34, -RZ, RZ, 0.1171875, 0 ;  /* 0x2f800000ff227431 */ /* 0x000fe200000001ff */
[----:B------:R-:W-:Y:S01]  /*0b30*/  I2FP.F32.U32 R27, R32 ;  /* 0x00000020001b7245 */ /* 0x000fe20000201000 */
[----:B---3--:R-:W-:Y:S01]  /*0b40*/  IMAD.WIDE.U32 R48, R39, 0x8, R30 ;  /* 0x0000000827307825 */ /* 0x008fe200078e001e */
[----:B------:R-:W-:Y:S01]  /*0b50*/  I2FP.F32.U32 R32, R33 ;  /* 0x0000002100207245 */ /* 0x000fe20000201000 */
[----:B------:R-:W-:Y:S05]  /*0b60*/  WARPSYNC.ALL ;  /* 0x0000000000007948 */ /* 0x000fea0003800000 */
[-C--:B------:R-:W-:Y:S01]  /*0b70*/  FFMA.FTZ R27, R27, R34.reuse, 1.1641532182693481445e-10 ;  /* 0x2f0000001b1b7423 */ /* 0x080fe20000010022 */
[----:B------:R-:W-:-:S03]  /*0b80*/  FFMA.FTZ R32, R32, R34, 1.1641532182693481445e-10 ;  /* 0x2f00000020207423 */ /* 0x000fc60000010022 */
[----:B------:R-:W-:Y:S01]  /*0b90*/  FMUL.FTZ R27, R27, 1 ;  /* 0x3f8000001b1b7820 */ /* 0x000fe20000410000 */
[----:B------:R-:W-:-:S03]  /*0ba0*/  FMUL.FTZ R47, R32, 1 ;  /* 0x3f800000202f7820 */ /* 0x000fc60000410000 */
[----:B------:R-:W0:Y:S08]  /*0bb0*/  F2F.F64.F32 R34, R27 ;  /* 0x0000001b00227310 */ /* 0x000e300000201800 */
[----:B------:R-:W1:Y:S01]  /*0bc0*/  F2F.F64.F32 R32, R47 ;  /* 0x0000002f00207310 */ /* 0x000e620000201800 */
[----:B0-----:R-:W-:Y:S01]  /*0bd0*/  DSETP.GEU.AND P0, PT, R34, UR10, PT ;  /* 0x0000000a22007e2a */ /* 0x001fe2000bf0e000 */
[----:B------:R-:W-:-:S05]  /*0be0*/  IMAD.MOV.U32 R34, RZ, RZ, RZ ;  /* 0x000000ffff227224 */ /* 0x000fca00078e00ff */
[----:B------:R-:W-:Y:S01]  /*0bf0*/  SEL R27, RZ, 0x1, P0 ;  /* 0x00000001ff1b7807 */ /* 0x000fe20000000000 */
[----:B-1----:R-:W-:Y:S01]  /*0c00*/  DSETP.GEU.AND P1, PT, R32, UR10, PT ;  /* 0x0000000a20007e2a */ /* 0x002fe2000bf2e000 */
[----:B------:R-:W-:Y:S01]  /*0c10*/  FSEL R33, RZ, 1.875, P0 ;  /* 0x3ff00000ff217808 */ /* 0x000fe20000000000 */
[----:B------:R-:W-:-:S04]  /*0c20*/  IMAD.MOV.U32 R32, RZ, RZ, RZ ;  /* 0x000000ffff207224 */ /* 0x000fc800078e00ff */
[----:B------:R-:W-:Y:S02]  /*0c30*/  FSEL R35, RZ, 1.875, P1 ;  /* 0x3ff00000ff237808 */ /* 0x000fe40000800000 */
[----:B--2---:R-:W-:Y:S01]  /*0c40*/  DMUL R12, R12, R32 ;  /* 0x000000200c0c7228 */ /* 0x004fe20000000000 */
[----:B------:R-:W-:-:S03]  /*0c50*/  IADD3 R32, P2, PT, R39, UR8, RZ ;  /* 0x0000000827207c10 */ /* 0x000fc6000ff5e0ff */
[----:B------:R-:W-:Y:S01]  /*0c60*/  DMUL R14, R14, R34 ;  /* 0x000000220e0e7228 */ /* 0x000fe20000000000 */
[----:B------:R-:W-:Y:S01]  /*0c70*/  IMAD R39, R44, 0x2, R39 ;  /* 0x000000022c277824 */ /* 0x000fe200078e0227 */
[----:B------:R-:W-:Y:S01]  /*0c80*/  SEL R34, RZ, 0x1, P1 ;  /* 0x00000001ff227807 */ /* 0x000fe20000800000 */
[----:B------:R-:W-:Y:S01]  /*0c90*/  IMAD.HI.U32 R35, R46, -0x2daee0ad, RZ ;  /* 0xd2511f532e237827 */ /* 0x000fe200078e00ff */
[----:B------:R-:W-:Y:S01]  /*0ca0*/  IADD3.X R33, PT, PT, RZ, UR9, RZ, P2, !PT ;  /* 0x00000009ff217c10 */ /* 0x000fe200097fe4ff */
[-C--:B------:R-:W-:Y:S01]  /*0cb0*/  DMUL R12, R12, R24.reuse ;  /* 0x000000180c0c7228 */ /* 0x080fe20000000000 */
[----:B------:R-:W-:Y:S02]  /*0cc0*/  ISETP.GE.U32.AND P0, PT, R39, UR5, PT ;  /* 0x0000000527007c0c */ /* 0x000fe4000bf06070 */
[----:B------:R-:W-:Y:S01]  /*0cd0*/  DMUL R14, R14, R24 ;  /* 0x000000180e0e7228 */ /* 0x000fe20000000000 */
[----:B------:R-:W-:Y:S02]  /*0ce0*/  PRMT R27, R34, 0x7604, R27 ;  /* 0x00007604221b7816 */ /* 0x000fe4000000001b */
[----:B------:R-:W-:-:S04]  /*0cf0*/  LOP3.LUT R34, R26, R35, RZ, 0x3c, !PT ;  /* 0x000000231a227212 */ /* 0x000fc800078e3cff */
[----:B------:R1:W-:Y:S04]  /*0d00*/  STG.E.128 desc[UR6][R48.64], R12 ;  /* 0x0000000c30007986 */ /* 0x0003e8000c101d06 */
[----:B------:R1:W-:Y:S01]  /*0d10*/  STG.E.U16 desc[UR6][R32.64], R27 ;  /* 0x0000001b20007986 */ /* 0x0003e2000c101506 */
[----:B------:R-:W-:Y:S06]  /*0d20*/  BAR.SYNC.DEFER_BLOCKING 0x0 ;  /* 0x0000000000007b1d */ /* 0x000fec0000010000 */
[----:B------:R-:W-:Y:S05]  /*0d30*/  @!P0 BRA `(.L_x_7413) ;  /* 0xfffffff800608947 */ /* 0x000fea000383ffff */
[----:B------:R-:W-:Y:S05]  /*0d40*/  EXIT ;  /* 0x000000000000794d */ /* 0x000fea0003800000 */
        .weak           $__internal_132_$__cuda_sm20_dblrcp_rn_slowpath_v3
        .type           $__internal_132_$__cuda_sm20_dblrcp_rn_slowpath_v3,@function
        .size           $__internal_132_$__cuda_sm20_dblrcp_rn_slowpath_v3,(.L_x_14288 - $__internal_132_$__cuda_sm20_dblrcp_rn_slowpath_v3)
$__internal_132_$__cuda_sm20_dblrcp_rn_slowpath_v3:
        /* <DEDUP_REMOVED lines=27> */
.L_x_7416:
        /* <DEDUP_REMOVED lines=10> */
.L_x_7414:
[----:B------:R-:W0:Y:S01]  /*0fa0*/  LDC R24, c[0x0][0x610] ;  /* 0x00018400ff187b82 */ /* 0x000e220000000800 */
[----:B------:R-:W-:-:S07]  /*0fb0*/  LOP3.LUT R25, R28, 0x80000, RZ, 0xfc, !PT ;  /* 0x000800001c197812 */ /* 0x000fce00078efcff */
.L_x_7415:
[----:B------:R-:W-:-:S04]  /*0fc0*/  MOV R31, 0x0 ;  /* 0x00000000001f7802 */ /* 0x000fc80000000f00 */
[----:B0-----:R-:W-:Y:S05]  /*0fd0*/  RET.REL.NODEC R30 `(_ZN2at6native43_GLOBAL__N__7cc8d1ed_10_Dropout_cu_0e96ed3824fused_dropout_kernel_vecIddjLi1ELi2EbEEvNS_4cuda6detail10TensorInfoIKT_T1_EENS5_IS6_S8_EENS5_IT4_S8_EES8_T0_NS_15PhiloxCudaStateE) ;  /* 0xfffffff01e087950 */ /* 0x001fea0003c3ffff */
.L_x_7417:
        /* <DEDUP_REMOVED lines=10> */
.L_x_14288:


//--------------------- .text._ZN2at6native43_GLOBAL__N__7cc8d1ed_10_Dropout_cu_0e96ed3824fused_dropout_kernel_vecIddjLi1ELi4EbEEvNS_4cuda6detail10TensorInfoIKT_T1_EENS5_IS6_S8_EENS5_IT4_S8_EES8_T0_NS_15PhiloxCudaStateE --------------------------
	.section	.text._ZN2at6native43_GLOBAL__N__7cc8d1ed_10_Dropout_cu_0e96ed3824fused_dropout_kernel_vecIddjLi1ELi4EbEEvNS_4cuda6detail10TensorInfoIKT_T1_EENS5_IS6_S8_EENS5_IT4_S8_EES8_T0_NS_15PhiloxCudaStateE,"ax",@progbits
	.align	128
.text._ZN2at6native43_GLOBAL__N__7cc8d1ed_10_Dropout_cu_0e96ed3824fused_dropout_kernel_vecIddjLi1ELi4EbEEvNS_4cuda6detail10TensorInfoIKT_T1_EENS5_IS6_S8_EENS5_IT4_S8_EES8_T0_NS_15PhiloxCudaStateE:
        .type           _ZN2at6native43_GLOBAL__N__7cc8d1ed_10_Dropout_cu_0e96ed3824fused_dropout_kernel_vecIddjLi1ELi4EbEEvNS_4cuda6detail10TensorInfoIKT_T1_EENS5_IS6_S8_EENS5_IT4_S8_EES8_T0_NS_15PhiloxCudaStateE,@function
        .size           _ZN2at6native43_GLOBAL__N__7cc8d1ed_10_Dropout_cu_0e96ed3824fused_dropout_kernel_vecIddjLi1ELi4EbEEvNS_4cuda6detail10TensorInfoIKT_T1_EENS5_IS6_S8_EENS5_IT4_S8_EES8_T0_NS_15PhiloxCudaStateE,(.L_x_14290 - _ZN2at6native43_GLOBAL__N__7cc8d1ed_10_Dropout_cu_0e96ed3824fused_dropout_kernel_vecIddjLi1ELi4EbEEvNS_4cuda6detail10TensorInfoIKT_T1_EENS5_IS6_S8_EENS5_IT4_S8_EES8_T0_NS_15PhiloxCudaStateE)
        .other          _ZN2at6native43_GLOBAL__N__7cc8d1ed_10_Dropout_cu_0e96ed3824fused_dropout_kernel_vecIddjLi1ELi4EbEEvNS_4cuda6detail10TensorInfoIKT_T1_EENS5_IS6_S8_EENS5_IT4_S8_EES8_T0_NS_15PhiloxCudaStateE,@"STO_CUDA_ENTRY STV_DEFAULT"
_ZN2at6native43_GLOBAL__N__7cc8d1ed_10_Dropout_cu_0e96ed3824fused_dropout_kernel_vecIddjLi1ELi4EbEEvNS_4cuda6detail10TensorInfoIKT_T1_EENS5_IS6_S8_EENS5_IT4_S8_EES8_T0_NS_15PhiloxCudaStateE:
        /* <DEDUP_REMOVED lines=88> */
[----:B------:R-:W-:Y:S01]  /*0580*/  VIADD R38, R25, 0x96a522ad ;  /* 0x96a522ad19267836 */ /* 0x000fe20000000000 */
[----:B------:R-:W-:Y:S01]  /*0590*/  LOP3.LUT R41, R32, R28, R19, 0x96, !PT ;  /* 0x0000001c20297212 */ /* 0x000fe200078e9613 */
[----:B------:R-:W-:-:S04]  /*05a0*/  IMAD.HI.U32 R13, R39, -0x2daee0ad, RZ ;  /* 0xd2511f53270d7827 */ /* 0x000fc800078e00ff */
[----:B------:R-:W-:Y:S01]  /*05b0*/  IMAD.HI.U32 R15, R41, -0x326172a9, RZ ;  /* 0xcd9e8d57290f7827 */ /* 0x000fe200078e00ff */
[----:B------:R-:W-:Y:S01]  /*05c0*/  DFMA R26, R26, R16, R26 ;  /* 0x000000101a1a722b */ /* 0x000fe2000000001a */
[----:B------:R-:W-:-:S03]  /*05d0*/  LOP3.LUT R42, R18, R13, RZ, 0x3c, !PT ;  /* 0x0000000d122a7212 */ /* 0x000fc600078e3cff */
[----:B------:R-:W-:Y:S01]  /*05e0*/  LOP3.LUT R40, R33, R12, R15, 0x96, !PT ;  /* 0x0000000c21287212 */ /* 0x000fe200078e960f */
[----:B------:R-:W-:Y:S06]  /*05f0*/  @P0 BRA `(.L_x_7418) ;  /* 0x0000000000180947 */ /* 0x000fec0003800000 */
[----:B------:R-:W-:Y:S02]  /*0600*/  LOP3.LUT R44, R44, 0x7fffffff, RZ, 0xc0, !PT ;  /* 0x7fffffff2c2c7812 */ /* 0x000fe400078ec0ff */
[----:B------:R-:W-:-:S03]  /*0610*/  MOV R26, 0x640 ;  /* 0x00000640001a7802 */ /* 0x000fc60000000f00 */
[----:B------:R-:W-:-:S07]  /*0620*/  VIADD R27, R44, 0xfff00000 ;  /* 0xfff000002c1b7836 */ /* 0x000fce0000000000 */
[----:B------:R-:W-:Y:S05]  /*0630*/  CALL.REL.NOINC `($__internal_133_$__cuda_sm20_dblrcp_rn_slowpath_v3) ;  /* 0x0000000800507944 */ /* 0x000fea0003c00000 */
[----:B------:R-:W-:Y:S01]  /*0640*/  MOV R26, R14 ;  /* 0x0000000e001a7202 */ /* 0x000fe20000000f00 */
[----:B------:R-:W-:-:S07]  /*0650*/  IMAD.MOV.U32 R27, RZ, RZ, R15 ;  /* 0x000000ffff1b7224 */ /* 0x000fce00078e000f */
.L_x_7418:
[----:B------:R-:W0:Y:S01]  /*0660*/  LDC.64 R28, c[0x0][0x380] ;  /* 0x0000e000ff1c7b82 */ /* 0x000e220000000a00 */
[----:B------:R-:W1:Y:S01]  /*0670*/  LDCU UR4, c[0x0][0x370] ;  /* 0x00006e00ff0477ac */ /* 0x000e620008000800 */
[----:B------:R-:W-:Y:S01]  /*0680*/  IMAD R41, R41, -0x326172a9, RZ ;  /* 0xcd9e8d5729297824 */ /* 0x000fe200078e02ff */
[----:B------:R-:W-:Y:S01]  /*0690*/  LOP3.LUT R42, R42, R38, RZ, 0x3c, !PT ;  /* 0x000000262a2a7212 */ /* 0x000fe200078e3cff */
[----:B------:R-:W-:Y:S01]  /*06a0*/  IMAD.MOV.U32 R44, RZ, RZ, RZ ;  /* 0x000000ffff2c7224 */ /* 0x000fe200078e00ff */
[----:B------:R-:W-:Y:S01]  /*06b0*/  LOP3.LUT R43, R43, 0x3, RZ, 0xc0, !PT ;  /* 0x000000032b2b7812 */ /* 0x000fe200078ec0ff */
[----:B------:R-:W2:Y:S02]  /*06c0*/  LDCU.64 UR10, c[0x0][0x610] ;  /* 0x0000c200ff0a77ac */ /* 0x000ea40008000a00 */
[----:B------:R-:W3:Y:S01]  /*06d0*/  LDC.64 R30, c[0x0][0x458] ;  /* 0x00011600ff1e7b82 */ /* 0x000ee20000000a00 */
[----:B------:R-:W4:Y:S01]  /*06e0*/  LDCU UR5, c[0x0][0x608] ;  /* 0x0000c100ff0577ac */ /* 0x000f220008000800 */
[----:B------:R-:W0:Y:S01]  /*06f0*/  LDCU.64 UR8, c[0x0][0x530] ;  /* 0x0000a600ff0877ac */ /* 0x000e220008000a00 */
[----:B-1----:R-:W-:-:S07]  /*0700*/  IMAD R37, R37, UR4, RZ ;  /* 0x0000000425257c24 */ /* 0x002fce000f8e02ff */
.L_x_7423:
        /* <DEDUP_REMOVED lines=13> */
.L_x_7420:
[----:B0-2-4-:R-:W-:Y:S05]  /*07e0*/  BSYNC.RECONVERGENT B0 ;  /* 0x0000000000007941 */ /* 0x015fea0003800200 */
.L_x_7419:
        /* <DEDUP_REMOVED lines=55> */
.L_x_7421:
        /* <DEDUP_REMOVED lines=9> */
.L_x_7422:
[----:B------:R-:W-:-:S06]  /*0bf0*/  IMAD.WIDE.U32 R12, R45, 0x8, R28 ;  /* 0x000000082d0c7825 */ /* 0x000fcc00078e001c */
[----:B------:R-:W2:Y:S01]  /*0c00*/  LDG.E.ENL2.256 R16, R12, desc[UR6][R12.64] ;  /* 0xfe0000060c0c797e */ /* 0x000ea20008121910 */
[----:B------:R-:W-:Y:S01]  /*0c10*/  I2FP.F32.U32 R51, R46 ;  /* 0x0000002e00337245 */ /* 0x000fe20000201000 */
[----:B------:R-:W-:Y:S01]  /*0c20*/  IMAD.MOV.U32 R46, RZ, RZ, 0x2f800000 ;  /* 0x2f800000ff2e7424 */ /* 0x000fe200078e00ff */
[----:B------:R-:W-:Y:S01]  /*0c30*/  I2FP.F32.U32 R47, R47 ;  /* 0x0000002f002f7245 */ /* 0x000fe20000201000 */
[----:B------:R-:W-:Y:S05]  /*0c40*/  WARPSYNC.ALL ;  /* 0x0000000000007948 */ /* 0x000fea0003800000 */
[-C--:B------:R-:W-:Y:S01]  /*0c50*/  FFMA.FTZ R51, R51, R46.reuse, 1.1641532182693481445e-10 ;  /* 0x2f00000033337423 */ /* 0x080fe2000001002e */
[----:B------:R-:W-:Y:S01]  /*0c60*/  I2FP.F32.U32 R49, R49 ;  /* 0x0000003100317245 */ /* 0x000fe20000201000 */
[----:B------:R-:W-:Y:S01]  /*0c70*/  FFMA.FTZ R50, R47, R46, 1.1641532182693481445e-10 ;  /* 0x2f0000002f327423 */ /* 0x000fe2000001002e */
[----:B------:R-:W-:Y:S01]  /*0c80*/  I2FP.F32.U32 R47, R48 ;  /* 0x00000030002f7245 */ /* 0x000fe20000201000 */
[----:B------:R-:W-:-:S02]  /*0c90*/  FMUL.FTZ R52, R51, 1 ;  /* 0x3f80000033347820 */ /* 0x000fc40000410000 */
[-C--:B------:R-:W-:Y:S01]  /*0ca0*/  FFMA.FTZ R49, R49, R46.reuse, 1.1641532182693481445e-10 ;  /* 0x2f00000031317423 */ /* 0x080fe2000001002e */
[----:B------:R-:W-:Y:S01]  /*0cb0*/  FMUL.FTZ R50, R50, 1 ;  /* 0x3f80000032327820 */ /* 0x000fe20000410000 */
[----:B------:R-:W-:Y:S02]  /*0cc0*/  FFMA.FTZ R47, R47, R46, 1.1641532182693481445e-10 ;  /* 0x2f0000002f2f7423 */ /* 0x000fe4000001002e */
[----:B------:R-:W-:Y:S01]  /*0cd0*/  FMUL.FTZ R49, R49, 1 ;  /* 0x3f80000031317820 */ /* 0x000fe20000410000 */
[----:B------:R-:W0:Y:S01]  /*0ce0*/  F2F.F64.F32 R52, R52 ;  /* 0x0000003400347310 */ /* 0x000e220000201800 */
[----:B------:R-:W-:-:S07]  /*0cf0*/  FMUL.FTZ R47, R47, 1 ;  /* 0x3f8000002f2f7820 */ /* 0x000fce0000410000 */
[----:B------:R-:W1:Y:S01]  /*0d00*/  F2F.F64.F32 R48, R49 ;  /* 0x0000003100307310 */ /* 0x000e620000201800 */
[----:B0-----:R-:W-:-:S07]  /*0d10*/  DSETP.GEU.AND P0, PT, R52, UR10, PT ;  /* 0x0000000a34007e2a */ /* 0x001fce000bf0e000 */
[----:B------:R-:W0:Y:S01]  /*0d20*/  F2F.F64.F32 R50, R50 ;  /* 0x0000003200327310 */ /* 0x000e220000201800 */
[----:B-1----:R-:W-:-:S07]  /*0d30*/  DSETP.GEU.AND P2, PT, R48, UR10, PT ;  /* 0x0000000a30007e2a */ /* 0x002fce000bf4e000 */
[----:B------:R-:W1:Y:S01]  /*0d40*/  F2F.F64.F32 R46, R47 ;  /* 0x0000002f002e7310 */ /* 0x000e620000201800 */
[----:B------:R-:W-:Y:S01]  /*0d50*/  FSEL R49, RZ, 1.875, P0 ;  /* 0x3ff00000ff317808 */ /* 0x000fe20000000000 */
[----:B------:R-:W-:Y:S01]  /*0d60*/  IMAD.MOV.U32 R48, RZ, RZ, RZ ;  /* 0x000000ffff307224 */ /* 0x000fe200078e00ff */
[----:B0-----:R-:W-:Y:S01]  /*0d70*/  DSETP.GEU.AND P1, PT, R50, UR10, PT ;  /* 0x0000000a32007e2a */ /* 0x001fe2000bf2e000 */
[----:B------:R-:W-:-:S05]  /*0d80*/  MOV R50, RZ ;  /* 0x000000ff00327202 */ /* 0x000fca0000000f00 */
[----:B------:R-:W-:Y:S01]  /*0d90*/  FSEL R51, RZ, 1.875, P1 ;  /* 0x3ff00000ff337808 */ /* 0x000fe20000800000 */
[----:B-1----:R-:W-:Y:S01]  /*0da0*/  DSETP.GEU.AND P3, PT, R46, UR10, PT ;  /* 0x0000000a2e007e2a */ /* 0x002fe2000bf6e000 */
[----:B------:R-:W-:Y:S01]  /*0db0*/  FSEL R47, RZ, 1.875, P2 ;  /* 0x3ff00000ff2f7808 */ /* 0x000fe20001000000 */
[----:B------:R-:W-:Y:S01]  /*0dc0*/  IMAD.MOV.U32 R46, RZ, RZ, RZ ;  /* 0x000000ffff2e7224 */ /* 0x000fe200078e00ff */
[----:B--2---:R-:W-:-:S03]  /*0dd0*/  DMUL R48, R12, R48 ;  /* 0x000000300c307228 */ /* 0x004fc60000000000 */
[----:B------:R-:W-:Y:S01]  /*0de0*/  FSEL R13, RZ, 1.875, P3 ;  /* 0x3ff00000ff0d7808 */ /* 0x000fe20001800000 */
[----:B------:R-:W-:Y:S01]  /*0df0*/  IMAD.MOV.U32 R12, RZ, RZ, RZ ;  /* 0x000000ffff0c7224 */ /* 0x000fe200078e00ff */
[----:B------:R-:W-:Y:S02]  /*0e00*/  DMUL R14, R14, R50 ;  /* 0x000000320e0e7228 */ /* 0x000fe40000000000 */
[----:B------:R-:W-:Y:S01]  /*0e10*/  DMUL R16, R16, R46 ;  /* 0x0000002e10107228 */ /* 0x000fe20000000000 */
[----:B------:R-:W-:Y:S02]  /*0e20*/  SEL R50, RZ, 0x1, P2 ;  /* 0x00000001ff327807 */ /* 0x000fe40001000000 */
[----:B------:R-:W-:Y:S01]  /*0e30*/  DMUL R18, R18, R12 ;  /* 0x0000000c12127228 */ /* 0x000fe20000000000 */
[----:B------:R-:W-:Y:S01]  /*0e40*/  SEL R47, RZ, 0x1, P3 ;  /* 0x00000001ff2f7807 */ /* 0x000fe20001800000 */
[-C--:B------:R-:W-:Y:S01]  /*0e50*/  DMUL R12, R48, R26.reuse ;  /* 0x0000001a300c7228 */ /* 0x080fe20000000000 */
[----:B------:R-:W-:Y:S01]  /*0e60*/  SEL R46, RZ, 0x1, P1 ;  /* 0x00000001ff2e7807 */ /* 0x000fe20000800000 */
[-C--:B------:R-:W-:Y:S01]  /*0e70*/  DMUL R14, R14, R26.reuse ;  /* 0x0000001a0e0e7228 */ /* 0x080fe20000000000 */
[----:B------:R-:W-:Y:S01]  /*0e80*/  SEL R49, RZ, 0x1, P0 ;  /* 0x00000001ff317807 */ /* 0x000fe20000000000 */
[-C--:B------:R-:W-:Y:S01]  /*0e90*/  DMUL R16, R16, R26.reuse ;  /* 0x0000001a10107228 */ /* 0x080fe20000000000 */
[----:B------:R-:W-:Y:S01]  /*0ea0*/  PRMT R47, R50, 0x3340, R47 ;  /* 0x00003340322f7816 */ /* 0x000fe2000000002f */
[----:B------:R-:W-:Y:S01]  /*0eb0*/  DMUL R18, R18, R26 ;  /* 0x0000001a12127228 */ /* 0x000fe20000000000 */
[----:B------:R-:W-:Y:S01]  /*0ec0*/  PRMT R50, R49, 0x3340, R46 ;  /* 0x0000334031327816 */ /* 0x000fe2000000002e */
[C---:B---3--:R-:W-:Y:S01]  /*0ed0*/  IMAD.WIDE.U32 R48, R45.reuse, 0x8, R30 ;  /* 0x000000082d307825 */ /* 0x048fe200078e001e */
[----:B------:R-:W-:-:S02]  /*0ee0*/  IADD3 R46, P0, PT, R45, UR8, RZ ;  /* 0x000000082d2e7c10 */ /* 0x000fc4000ff1e0ff */
[----:B------:R-:W-:Y:S01]  /*0ef0*/  PRMT R51, R50, 0x5410, R47 ;  /* 0x0000541032337816 */ /* 0x000fe2000000002f */
[----:B------:R-:W-:Y:S01]  /*0f00*/  IMAD R45, R37, 0x4, R45 ;  /* 0x00000004252d7824 */ /* 0x000fe200078e022d */
[----:B------:R-:W-:Y:S01]  /*0f10*/  IADD3.X R47, PT, PT, RZ, UR9, RZ, P0, !PT ;  /* 0x00000009ff2f7c10 */ /* 0x000fe200087fe4ff */
[----:B------:R1:W-:Y:S03]  /*0f20*/  STG.E.ENL2.256 desc[UR6][R48.64], R12, R16 ;  /* 0xf800000c3010797f */ /* 0x0003e6000f121806 */
[----:B------:R-:W-:Y:S01]  /*0f30*/  ISETP.GE.U32.AND P0, PT, R45, UR5, PT ;  /* 0x000000052d007c0c */ /* 0x000fe2000bf06070 */
[----:B------:R1:W-:Y:S01]  /*0f40*/  STG.E desc[UR6][R46.64], R51 ;  /* 0x000000332e007986 */ /* 0x0003e2000c101906 */
[----:B------:R-:W-:Y:S11]  /*0f50*/  BAR.SYNC.DEFER_BLOCKING 0x0 ;  /* 0x0000000000007b1d */ /* 0x000ff60000010000 */
[----:B------:R-:W-:Y:S05]  /*0f60*/  @!P0 BRA `(.L_x_7423) ;  /* 0xfffffff400e88947 */ /* 0x000fea000383ffff */
[----:B------:R-:W-:Y:S05]  /*0f70*/  EXIT ;  /* 0x000000000000794d */ /* 0x000fea0003800000 */
        .weak           $__internal_133_$__cuda_sm20_dblrcp_rn_slowpath_v3
        .type           $__internal_133_$__cuda_sm20_dblrcp_rn_slowpath_v3,@function
        .size           $__internal_133_$__cuda_sm20_dblrcp_rn_slowpath_v3,(.L_x_14290 - $__internal_133_$__cuda_sm20_dblrcp_rn_slowpath_v3)
$__internal_133_$__cuda_sm20_dblrcp_rn_slowpath_v3:
        /* <DEDUP_REMOVED lines=27> */
.L_x_7426:
        /* <DEDUP_REMOVED lines=10> */
.L_x_7424:
[----:B------:R-:W0:Y:S01]  /*11d0*/  LDC R14, c[0x0][0x610] ;  /* 0x00018400ff0e7b82 */ /* 0x000e220000000800 */
[----:B------:R-:W-:-:S07]  /*11e0*/  LOP3.LUT R15, R18, 0x80000, RZ, 0xfc, !PT ;  /* 0x00080000120f7812 */ /* 0x000fce00078efcff */
.L_x_7425:
[----:B------:R-:W-:-:S04]  /*11f0*/  MOV R27, 0x0 ;  /* 0x00000000001b7802 */ /* 0x000fc80000000f00 */
[----:B0-----:R-:W-:Y:S05]  /*1200*/  RET.REL.NODEC R26 `(_ZN2at6native43_GLOBAL__N__7cc8d1ed_10_Dropout_cu_0e96ed3824fused_dropout_kernel_vecIddjLi1ELi4EbEEvNS_4cuda6detail10TensorInfoIKT_T1_EENS5_IS6_S8_EENS5_IT4_S8_EES8_T0_NS_15PhiloxCudaStateE) ;  /* 0xffffffec1a7c7950 */ /* 0x001fea0003c3ffff */
.L_x_7427:
        /* <DEDUP_REMOVED lines=15> */
.L_x_14290:


//--------------------- .text._ZN2at6native43_GLOBAL__N__7cc8d1ed_10_Dropout_cu_0e96ed3824fused_dropout_kernel_vecIddjLi1ELi8EbEEvNS_4cuda6detail10TensorInfoIKT_T1_EENS5_IS6_S8_EENS5_IT4_S8_EES8_T0_NS_15PhiloxCudaStateE --------------------------
	.section	.text._ZN2at6native43_GLOBAL__N__7cc8d1ed_10_Dropout_cu_0e96ed3824fused_dropout_kernel_vecIddjLi1ELi8EbEEvNS_4cuda6detail10TensorInfoIKT_T1_EENS5_IS6_S8_EENS5_IT4_S8_EES8_T0_NS_15PhiloxCudaStateE,"ax",@progbits
	.align	128
.text._ZN2at6native43_GLOBAL__N__7cc8d1ed_10_Dropout_cu_0e96ed3824fused_dropout_kernel_vecIddjLi1ELi8EbEEvNS_4cuda6detail10TensorInfoIKT_T1_EENS5_IS6_S8_EENS5_IT4_S8_EES8_T0_NS_15PhiloxCudaStateE:
        .type           _ZN2at6native43_GLOBAL__N__7cc8d1ed_10_Dropout_cu_0e96ed3824fused_dropout_kernel_vecIddjLi1ELi8EbEEvNS_4cuda6detail10TensorInfoIKT_T1_EENS5_IS6_S8_EENS5_IT4_S8_EES8_T0_NS_15PhiloxCudaStateE,@function
        .size           _ZN2at6native43_GLOBAL__N__7cc8d1ed_10_Dropout_cu_0e96ed3824fused_dropout_kernel_vecIddjLi1ELi8EbEEvNS_4cuda6detail10TensorInfoIKT_T1_EENS5_IS6_S8_EENS5_IT4_S8_EES8_T0_NS_15PhiloxCudaStateE,(.L_x_14292 - _ZN2at6native43_GLOBAL__N__7cc8d1ed_10_Dropout_cu_0e96ed3824fused_dropout_kernel_vecIddjLi1ELi8EbEEvNS_4cuda6detail10TensorInfoIKT_T1_EENS5_IS6_S8_EENS5_IT4_S8_EES8_T0_NS_15PhiloxCudaStateE)
        .other          _ZN2at6native43_GLOBAL__N__7cc8d1ed_10_Dropout_cu_0e96ed3824fused_dropout_kernel_vecIddjLi1ELi8EbEEvNS_4cuda6detail10TensorInfoIKT_T1_EENS5_IS6_S8_EENS5_IT4_S8_EES8_T0_NS_15PhiloxCudaStateE,@"STO_CUDA_ENTRY STV_DEFAULT"
_ZN2at6native43_GLOBAL__N__7cc8d1ed_10_Dropout_cu_0e96ed3824fused_dropout_kernel_vecIddjLi1ELi8EbEEvNS_4cuda6detail10TensorInfoIKT_T1_EENS5_IS6_S8_EENS5_IT4_S8_EES8_T0_NS_15PhiloxCudaStateE:
        /* <DEDUP_REMOVED lines=13> */
[----:B0-----:R-:W-:Y:S01]  /*00d0*/  IMAD.U32 R50, RZ, RZ, UR4 ;  /* 0x00000004ff327e24 */ /* 0x001fe2000f8e00ff */
[----:B------:R-:W-:Y:S01]  /*00e0*/  MOV R51, UR5 ;  /* 0x0000000500337c02 */ /* 0x000fe20008000f00 */
[----:B------:R-:W1:Y:S01]  /*00f0*/  S2UR UR4, SR_CTAID.X ;  /* 0x00000000000479c3 */ /* 0x000e620000002500 */
[----:B------:R-:W0:Y:S04]  /*0100*/  LDCU UR5, c[0x0][0x608] ;  /* 0x0000c100ff0577ac */ /* 0x000e280008000800 */
[----:B------:R-:W2:Y:S03]  /*0110*/  @P0 LDG.E.64 R50, desc[UR6][R50.64] ;  /* 0x0000000632320981 */ /* 0x000ea6000c1e1b00 */
[----:B------:R-:W1:Y:S02]  /*0120*/  LDC R45, c[0x0][0x360] ;  /* 0x0000d800ff2d7b82 */ /* 0x000e640000000800 */
[----:B-1----:R-:W-:-:S04]  /*0130*/  IMAD R35, R45, UR4, R0 ;  /* 0x000000042d237c24 */ /* 0x002fc8000f8e0200 */
[C---:B------:R-:W-:Y:S01]  /*0140*/  IMAD.SHL.U32 R38, R35.reuse, 0x8, RZ ;  /* 0x0000000823267824 */ /* 0x040fe200078e00ff */
[----:B---3--:R-:W-:Y:S01]  /*0150*/  @P0 IADD3 R34, P1, PT, R2, R5, RZ ;  /* 0x0000000502220210 */ /* 0x008fe20007f3e0ff */
[----:B------:R-:W-:-:S04]  /*0160*/  IMAD.WIDE.U32 R4, R35, -0x326172a9, RZ ;  /* 0xcd9e8d5723047825 */ /* 0x000fc800078e00ff */
[----:B------:R-:W-:Y:S01]  /*0170*/  @P0 IMAD.X R37, RZ, RZ, R3, P1 ;  /* 0x000000ffff250224 */ /* 0x000fe200008e0603 */
[----:B0-----:R-:W-:Y:S01]  /*0180*/  ISETP.GE.U32.AND P0, PT, R38, UR5, PT ;  /* 0x0000000526007c0c */ /* 0x001fe2000bf06070 */
[----:B--2---:R-:W-:-:S03]  /*0190*/  VIADD R33, R51, 0xbb67ae85 ;  /* 0xbb67ae8533217836 */ /* 0x004fc60000000000 */
[--C-:B------:R-:W-:Y:S02]  /*01a0*/  SHF.R.U64 R36, R34, 0x2, R37.reuse ;  /* 0x0000000222247819 */ /* 0x100fe40000001225 */
[----:B------:R-:W-:Y:S02]  /*01b0*/  SHF.R.U32.HI R37, RZ, 0x2, R37 ;  /* 0x00000002ff257819 */ /* 0x000fe40000011625 */
[----:B------:R-:W-:Y:S01]  /*01c0*/  IADD3 R32, PT, PT, R50, -0x61c88647, RZ ;  /* 0x9e3779b932207810 */ /* 0x000fe20007ffe0ff */
        /* <DEDUP_REMOVED lines=10> */
[C---:B------:R-:W-:Y:S02]  /*0270*/  IADD3 R28, PT, PT, R50.reuse, -0x255992d5, RZ ;  /* 0xdaa66d2b321c7810 */ /* 0x040fe40007ffe0ff */
[C---:B------:R-:W-:Y:S01]  /*0280*/  VIADD R31, R50.reuse, 0x3c6ef372 ;  /* 0x3c6ef372321f7836 */ /* 0x040fe20000000000 */
[----:B------:R-:W-:Y:S01]  /*0290*/  IADD3 R0, PT, PT, R50, -0x700cb87f, RZ ;  /* 0x8ff3478132007810 */ /* 0x000fe20007ffe0ff */
[----:B------:R-:W-:Y:S01]  /*02a0*/  IMAD.WIDE.U32 R2, R2, -0x2daee0ad, RZ ;  /* 0xd2511f5302027825 */ /* 0x000fe200078e00ff */
[----:B------:R-:W-:Y:S02]  /*02b0*/  LOP3.LUT R34, R34, 0x3, RZ, 0xc0, !PT ;  /* 0x0000000322227812 */ /* 0x000fe400078ec0ff */
[----:B------:R-:W-:Y:S01]  /*02c0*/  LOP3.LUT R7, R31, R8, R5, 0x96, !PT ;  /* 0x000000081f077212 */ /* 0x000fe200078e9605 */
[C---:B------:R-:W-:Y:S01]  /*02d0*/  VIADD R30, R51.reuse, 0x76cf5d0a ;  /* 0x76cf5d0a331e7836 */ /* 0x040fe20000000000 */
[----:B------:R-:W1:Y:S01]  /*02e0*/  LDC.64 R16, c[0x0][0x610] ;  /* 0x00018400ff107b82 */ /* 0x000e620000000a00 */
[----:B------:R-:W-:-:S02]  /*02f0*/  VIADD R29, R51, 0x32370b8f ;  /* 0x32370b8f331d7836 */ /* 0x000fc40000000000 */
[----:B------:R-:W-:Y:S01]  /*0300*/  VIADD R11, R51, 0xed9eba14 ;  /* 0xed9eba14330b7836 */ /* 0x000fe20000000000 */
[----:B------:R-:W-:Y:S01]  /*0310*/  LOP3.LUT R8, R30, R6, R3, 0x96, !PT ;  /* 0x000000061e087212 */ /* 0x000fe200078e9603 */
[----:B------:R-:W-:-:S04]  /*0320*/  IMAD.WIDE.U32 R6, R7, -0x2daee0ad, RZ ;  /* 0xd2511f5307067825 */ /* 0x000fc800078e00ff */
[----:B------:R-:W-:Y:S01]  /*0330*/  IMAD.WIDE.U32 R8, R8, -0x326172a9, RZ ;  /* 0xcd9e8d5708087825 */ /* 0x000fe200078e00ff */
[----:B------:R-:W-:Y:S02]  /*0340*/  LOP3.LUT R14, R29, R2, R7, 0x96, !PT ;  /* 0x000000021d0e7212 */ /* 0x000fe400078e9607 */
[C---:B------:R-:W-:Y:S01]  /*0350*/  IADD3 R7, PT, PT, R50.reuse, -0x4ab325aa, RZ ;  /* 0xb54cda5632077810 */ /* 0x040fe20007ffe0ff */
[----:B------:R-:W-:Y:S01]  /*0360*/  VIADD R10, R50, 0x78dde6e4 ;  /* 0x78dde6e4320a7836 */ /* 0x000fe20000000000 */
[----:B------:R-:W-:Y:S01]  /*0370*/  LOP3.LUT R2, R28, R4, R9, 0x96, !PT ;  /* 0x000000041c027212 */ /* 0x000fe200078e9609 */
[----:B------:R-:W-:Y:S01]  /*0380*/  IMAD.WIDE.U32 R14, R14, -0x326172a9, RZ ;  /* 0xcd9e8d570e0e7825 */ /* 0x000fe200078e00ff */
[----:B0-----:R-:W1:Y:S01]  /*0390*/  MUFU.RCP64H R13, R22 ;  /* 0x00000016000d7308 */ /* 0x001e620000001800 */
[----:B------:R-:W-:Y:S02]  /*03a0*/  IADD3 R9, PT, PT, R51, -0x56f99767, RZ ;  /* 0xa906689933097810 */ /* 0x000fe40007ffe0ff */
        /* <DEDUP_REMOVED lines=12> */
[----:B-1----:R-:W-:Y:S01]  /*0470*/  DFMA R20, R12, -R16, 1 ;  /* 0x3ff000000c14742b */ /* 0x002fe20000000810 */
        /* <DEDUP_REMOVED lines=8> */
[----:B------:R-:W-:Y:S01]  /*0500*/  IMAD.WIDE.U32 R20, R4, -0x326172a9, RZ ;  /* 0xcd9e8d5704147825 */ /* 0x000fe200078e00ff */
[----:B------:R-:W-:-:S03]  /*0510*/  IADD3 R4, PT, PT, R50, 0x5384540f, RZ ;  /* 0x5384540f32047810 */ /* 0x000fc60007ffe0ff */
[----:B------:R-:W-:Y:S01]  /*0520*/  DFMA R46, R12, R46, R12 ;  /* 0x0000002e0c2e722b */ /* 0x000fe2000000000c */
        /* <DEDUP_REMOVED lines=8> */
[----:B------:R-:W-:Y:S01]  /*05b0*/  DFMA R46, R46, R16, R46 ;  /* 0x000000102e2e722b */ /* 0x000fe2000000002e */
        /* <DEDUP_REMOVED lines=8> */
[----:B------:R-:W-:Y:S05]  /*0640*/  CALL.REL.NOINC `($__internal_134_$__cuda_sm20_dblrcp_rn_slowpath_v3) ;  /* 0x00000010000c7944 */ /* 0x000fea0003c00000 */
.L_x_7428:
[----:B------:R-:W0:Y:S01]  /*0650*/  LDCU UR4, c[0x0][0x370] ;  /* 0x00006e00ff0477ac */ /* 0x000e220008000800 */
[----:B------:R-:W-:Y:S01]  /*0660*/  LOP3.LUT R41, R41, R20, RZ, 0x3c, !PT ;  /* 0x0000001429297212 */ /* 0x000fe200078e3cff */
[----:B------:R-:W-:Y:S01]  /*0670*/  IMAD R42, R42, -0x326172a9, RZ ;  /* 0xcd9e8d572a2a7824 */ /* 0x000fe200078e02ff */
[----:B------:R-:W-:Y:S01]  /*0680*/  MOV R43, RZ ;  /* 0x000000ff002b7202 */ /* 0x000fe20000000f00 */
[----:B------:R-:W1:Y:S01]  /*0690*/  LDCU.64 UR10, c[0x0][0x610] ;  /* 0x0000c200ff0a77ac */ /* 0x000e620008000a00 */
[----:B------:R-:W2:Y:S01]  /*06a0*/  LDCU UR5, c[0x0][0x608] ;  /* 0x0000c100ff0577ac */ /* 0x000ea20008000800 */
[----:B------:R-:W3:Y:S01]  /*06b0*/  LDCU.64 UR8, c[0x0][0x530] ;  /* 0x0000a600ff0877ac */ /* 0x000ee20008000a00 */
[----:B0-----:R-:W-:-:S07]  /*06c0*/  IMAD R45, R45, UR4, RZ ;  /* 0x000000042d2d7c24 */ /* 0x001fce000f8e02ff */
.L_x_7437:
        /* <DEDUP_REMOVED lines=13> */
.L_x_7430:
[----:B-123--:R-:W-:Y:S05]  /*07a0*/  BSYNC.RECONVERGENT B0 ;  /* 0x0000000000007941 */ /* 0x00efea0003800200 */
.L_x_7429:
        /* <DEDUP_REMOVED lines=54> */
.L_x_7431:
        /* <DEDUP_REMOVED lines=9> */
.L_x_7432:
        /* <DEDUP_REMOVED lines=13> */
.L_x_7434:
[----:B------:R-:W-:Y:S05]  /*0c70*/  BSYNC.RECONVERGENT B0 ;  /* 0x0000000000007941 */ /* 0x000fea0003800200 */
.L_x_7433:
        /* <DEDUP_REMOVED lines=9> */
[----:B------:R-:W-:Y:S01]  /*0d10*/  FFMA.FTZ R59, R59, R44, 1.1641532182693481445e-10 ;  /* 0x2f0000003b3b7423 */ /* 0x000fe2000001002c */
        /* <DEDUP_REMOVED lines=50> */
.L_x_7435:
        /* <DEDUP_REMOVED lines=9> */
.L_x_7436:
[----:B------:R-:W0:Y:S02]  /*10d0*/  LDC.64 R60, c[0x0][0x380] ;  /* 0x0000e000ff3c7b82 */ /* 0x000e240000000a00 */
[----:B0-----:R-:W-:-:S05]  /*10e0*/  IMAD.WIDE.U32 R60, R38, 0x8, R60 ;  /* 0x00000008263c7825 */ /* 0x001fca00078e003c */
[----:B------:R-:W2:Y:S04]  /*10f0*/  LDG.E.ENL2.256 R16, R12, desc[UR6][R60.64] ;  /* 0xfe0000063c0c797e */ /* 0x000ea80008121910 */
[----:B------:R-:W3:Y:S01]  /*1100*/  LDG.E.ENL2.256 R24, R20, desc[UR6][R60.64+0x20] ;  /* 0xfe0001063c14797e */ /* 0x000ee20008121918 */
[----:B------:R-:W-:Y:S01]  /*1110*/  FMUL.FTZ R48, R48, 1 ;  /* 0x3f80000030307820 */ /* 0x000fe20000410000 */
[----:B------:R-:W-:Y:S01]  /*1120*/  FMUL.FTZ R59, R59, 1 ;  /* 0x3f8000003b3b7820 */ /* 0x000fe20000410000 */
[----:B------:R-:W-:Y:S01]  /*1130*/  FMUL.FTZ R52, R52, 1 ;  /* 0x3f80000034347820 */ /* 0x000fe20000410000 */
[----:B------:R-:W-:Y:S01]  /*1140*/  FMUL.FTZ R58, R58, 1 ;  /* 0x3f8000003a3a7820 */ /* 0x000fe20000410000 */
[----:B------:R-:W-:Y:S05]  /*1150*/  WARPSYNC.ALL ;  /* 0x0000000000007948 */ /* 0x000fea0003800000 */
[----:B------:R-:W0:Y:S08]  /*1160*/  F2F.F64.F32 R48, R48 ;  /* 0x0000003000307310 */ /* 0x000e300000201800 */
[----:B------:R-:W1:Y:S01]  /*1170*/  F2F.F64.F32 R52, R52 ;  /* 0x0000003400347310 */ /* 0x000e620000201800 */
[----:B0-----:R-:W-:-:S07]  /*1180*/  DSETP.GEU.AND P3, PT, R48, UR10, PT ;  /* 0x0000000a30007e2a */ /* 0x001fce000bf6e000 */
[----:B------:R-:W0:Y:S01]  /*1190*/  F2F.F64.F32 R48, R59 ;  /* 0x0000003b00307310 */ /* 0x000e220000201800 */
[----:B-1----:R-:W-:Y:S01]  /*11a0*/  DSETP.GEU.AND P4, PT, R52, UR10, PT ;  /* 0x0000000a34007e2a */ /* 0x002fe2000bf8e000 */
[----:B------:R-:W-:Y:S02]  /*11b0*/  I2FP.F32.U32 R53, R57 ;  /* 0x0000003900357245 */ /* 0x000fe40000201000 */
[----:B------:R-:W-:-:S03]  /*11c0*/  I2FP.F32.U32 R57, R56 ;  /* 0x0000003800397245 */ /* 0x000fc60000201000 */
[----:B------:R-:W-:Y:S01]  /*11d0*/  FFMA.FTZ R53, R53, R44, 1.1641532182693481445e-10 ;  /* 0x2f00000035357423 */ /* 0x000fe2000001002c */
[----:B0-----:R-:W-:Y:S01]  /*11e0*/  DSETP.GEU.AND P5, PT, R48, UR10, PT ;  /* 0x0000000a30007e2a */ /* 0x001fe2000bfae000 */
[----:B------:R-:W0:Y:S02]  /*11f0*/  F2F.F64.F32 R48, R58 ;  /* 0x0000003a00307310 */ /* 0x000e240000201800 */
[----:B------:R-:W-:Y:S01]  /*1200*/  FMUL.FTZ R56, R53, 1 ;  /* 0x3f80000035387820 */ /* 0x000fe20000410000 */
[----:B------:R-:W-:Y:S01]  /*1210*/  I2FP.F32.U32 R53, R55 ;  /* 0x0000003700357245 */ /* 0x000fe20000201000 */
[----:B0-----:R-:W-:Y:S01]  /*1220*/  DSETP.GEU.AND P6, PT, R48, UR10, PT ;  /* 0x0000000a30007e2a */ /* 0x001fe2000bfce000 */
[----:B------:R-:W-:Y:S01]  /*1230*/  I2FP.F32.U32 R49, R54 ;  /* 0x0000003600317245 */ /* 0x000fe20000201000 */
[-C--:B------:R-:W-:Y:S02]  /*1240*/  FFMA.FTZ R48, R57, R44.reuse, 1.1641532182693481445e-10 ;  /* 0x2f00000039307423 */ /* 0x080fe4000001002c */
[----:B------:R-:W0:Y:S02]  /*1250*/  F2F.F64.F32 R56, R56 ;  /* 0x0000003800387310 */ /* 0x000e240000201800 */
[-C--:B------:R-:W-:Y:S01]  /*1260*/  FFMA.FTZ R49, R49, R44.reuse, 1.1641532182693481445e-10 ;  /* 0x2f00000031317423 */ /* 0x080fe2000001002c */
[----:B------:R-:W-:Y:S01]  /*1270*/  FMUL.FTZ R54, R48, 1 ;  /* 0x3f80000030367820 */ /* 0x000fe20000410000 */
[----:B------:R-:W-:-:S02]  /*1280*/  FFMA.FTZ R44, R53, R44, 1.1641532182693481445e-10 ;  /* 0x2f000000352c7423 */ /* 0x000fc4000001002c */
[----:B------:R-:W-:Y:S02]  /*1290*/  FMUL.FTZ R58, R49, 1 ;  /* 0x3f800000313a7820 */ /* 0x000fe40000410000 */
[----:B------:R-:W-:Y:S01]  /*12a0*/  FMUL.FTZ R59, R44, 1 ;  /* 0x3f8000002c3b7820 */ /* 0x000fe20000410000 */
[----:B------:R-:W1:Y:S01]  /*12b0*/  F2F.F64.F32 R54, R54 ;  /* 0x0000003600367310 */ /* 0x000e620000201800 */
[----:B------:R-:W-:Y:S01]  /*12c0*/  SEL R44, RZ, 0x1, P6 ;  /* 0x00000001ff2c7807 */ /* 0x000fe20003000000 */
[----:B0-----:R-:W-:-:S06]  /*12d0*/  DSETP.GEU.AND P0, PT, R56, UR10, PT ;  /* 0x0000000a38007e2a */ /* 0x001fcc000bf0e000 */
[----:B------:R-:W0:Y:S01]  /*12e0*/  F2F.F64.F32 R48, R59 ;  /* 0x0000003b00307310 */ /* 0x000e220000201800 */
[----:B------:R-:W-:Y:S01]  /*12f0*/  FSEL R57, RZ, 1.875, P3 ;  /* 0x3ff00000ff397808 */ /* 0x000fe20001800000 */
[----:B------:R-:W-:Y:S01]  /*1300*/  IMAD.MOV.U32 R56, RZ, RZ, RZ ;  /* 0x000000ffff387224 */ /* 0x000fe200078e00ff */
[----:B-1----:R-:W-:-:S05]  /*1310*/  DSETP.GEU.AND P1, PT, R54, UR10, PT ;  /* 0x0000000a36007e2a */ /* 0x002fca000bf2e000 */
[----:B------:R-:W1:Y:S01]  /*1320*/  F2F.F64.F32 R52, R58 ;  /* 0x0000003a00347310 */ /* 0x000e620000201800 */
[----:B------:R-:W-:Y:S01]  /*1330*/  FSEL R55, RZ, 1.875, P6 ;  /* 0x3ff00000ff377808 */ /* 0x000fe20003000000 */
[----:B------:R-:W-:Y:S01]  /*1340*/  IMAD.MOV.U32 R54, RZ, RZ, RZ ;  /* 0x000000ffff367224 */ /* 0x000fe200078e00ff */
[----:B0-----:R-:W-:Y:S01]  /*1350*/  DSETP.GEU.AND P6, PT, R48, UR10, PT ;  /* 0x0000000a30007e2a */ /* 0x001fe2000bfce000 */
[----:B------:R-:W-:Y:S01]  /*1360*/  FSEL R49, RZ, 1.875, P5 ;  /* 0x3ff00000ff317808 */ /* 0x000fe20002800000 */
[----:B------:R-:W-:Y:S01]  /*1370*/  IMAD.MOV.U32 R48, RZ, RZ, RZ ;  /* 0x000000ffff307224 */ /* 0x000fe200078e00ff */
[----:B-1----:R-:W-:Y:S01]  /*1380*/  DSETP.GEU.AND P2, PT, R52, UR10, PT ;  /* 0x0000000a34007e2a */ /* 0x002fe2000bf4e000 */
[----:B------:R-:W-:Y:S02]  /*1390*/  FSEL R53, RZ, 1.875, P4 ;  /* 0x3ff00000ff357808 */ /* 0x000fe40002000000 */
[----:B------:R-:W-:Y:S02]  /*13a0*/  MOV R52, RZ ;  /* 0x000000ff00347202 */ /* 0x000fe40000000f00 */
[----:B--2---:R-:W-:-:S04]  /*13b0*/  DMUL R16, R16, R48 ;  /* 0x0000003010107228 */ /* 0x004fc80000000000 */
[----:B------:R-:W-:Y:S01]  /*13c0*/  DMUL R14, R14, R52 ;  /* 0x000000340e0e7228 */ /* 0x000fe20000000000 */
[----:B------:R-:W0:Y:S01]  /*13d0*/  LDC.64 R48, c[0x0][0x458] ;  /* 0x00011600ff307b82 */ /* 0x000e220000000a00 */
[----:B------:R-:W-:Y:S01]  /*13e0*/  FSEL R53, RZ, 1.875, P0 ;  /* 0x3ff00000ff357808 */ /* 0x000fe20000000000 */
[----:B------:R-:W-:Y:S01]  /*13f0*/  DMUL R18, R18, R54 ;  /* 0x0000003612127228 */ /* 0x000fe20000000000 */
[----:B------:R-:W-:Y:S01]  /*1400*/  FSEL R55, RZ, 1.875, P2 ;  /* 0x3ff00000ff377808 */ /* 0x000fe20001000000 */
[----:B------:R-:W-:-:S03]  /*1410*/  DMUL R12, R12, R56 ;  /* 0x000000380c0c7228 */ /* 0x000fc60000000000 */
[----:B---3--:R-:W-:Y:S01]  /*1420*/  DMUL R20, R20, R52 ;  /* 0x0000003414147228 */ /* 0x008fe20000000000 */
[----:B------:R-:W-:Y:S01]  /*1430*/  FSEL R57, RZ, 1.875, P1 ;  /* 0x3ff00000ff397808 */ /* 0x000fe20000800000 */
[----:B------:R-:W-:Y:S01]  /*1440*/  DMUL R14, R14, R46 ;  /* 0x0000002e0e0e7228 */ /* 0x000fe20000000000 */
[----:B------:R-:W-:Y:S01]  /*1450*/  FSEL R53, RZ, 1.875, P6 ;  /* 0x3ff00000ff357808 */ /* 0x000fe20003000000 */
[----:B------:R-:W-:Y:S01]  /*1460*/  DMUL R24, R24, R54 ;  /* 0x0000003618187228 */ /* 0x000fe20000000000 */
[----:B------:R-:W-:Y:S02]  /*1470*/  SEL R55, RZ, 0x1, P3 ;  /* 0x00000001ff377807 */ /* 0x000fe40001800000 */
[----:B------:R-:W-:Y:S02]  /*1480*/  DMUL R22, R22, R56 ;  /* 0x0000003816167228 */ /* 0x000fe40000000000 */
        /* <DEDUP_REMOVED lines=8> */
[-C--:B------:R-:W-:Y:S01]  /*1510*/  DMUL R20, R20, R46.reuse ;  /* 0x0000002e14147228 */ /* 0x080fe20000000000 */
[----:B------:R-:W-:Y:S01]  /*1520*/  PRMT R53, R55, 0x3340, R52 ;  /* 0x0000334037357816 */ /* 0x000fe20000000034 */
[C---:B0-----:R-:W-:Y:S01]  /*1530*/  IMAD.WIDE.U32 R54, R38.reuse, 0x8, R48 ;  /* 0x0000000826367825 */ /* 0x041fe200078e0030 */
[----:B------:R-:W-:Y:S01]  /*1540*/  SEL R52, RZ, 0x1, P1 ;  /* 0x00000001ff347807 */ /* 0x000fe20000800000 */
[-C--:B------:R-:W-:Y:S01]  /*1550*/  DMUL R22, R22, R46.reuse ;  /* 0x0000002e16167228 */ /* 0x080fe20000000000 */
[----:B------:R-:W-:Y:S01]  /*1560*/  SEL R48, RZ, 0x1, P6 ;  /* 0x00000001ff307807 */ /* 0x000fe20003000000 */
[-C--:B------:R-:W-:Y:S01]  /*1570*/  DMUL R24, R24, R46.reuse ;  /* 0x0000002e18187228 */ /* 0x080fe20000000000 */
[----:B------:R-:W-:Y:S01]  /*1580*/  SEL R49, RZ, 0x1, P2 ;  /* 0x00000001ff317807 */ /* 0x000fe20001000000 */
[----:B------:R-:W-:Y:S01]  /*1590*/  DMUL R26, R26, R46 ;  /* 0x0000002e1a1a7228 */ /* 0x000fe20000000000 */
[----:B------:R-:W-:Y:S01]  /*15a0*/  PRMT R56, R57, 0x3340, R52 ;  /* 0x0000334039387816 */ /* 0x000fe20000000034 */
[----:B------:R0:W-:Y:S01]  /*15b0*/  STG.E.ENL2.256 desc[UR6][R54.64], R12, R16 ;  /* 0xf800000c3610797f */ /* 0x0001e2000f121806 */
[----:B------:R-:W-:Y:S01]  /*15c0*/  IADD3 R52, P0, PT, R38, UR8, RZ ;  /* 0x0000000826347c10 */ /* 0x000fe2000ff1e0ff */
[----:B------:R-:W-:Y:S01]  /*15d0*/  IMAD R38, R45, 0x8, R38 ;  /* 0x000000082d267824 */ /* 0x000fe200078e0226 */
[----:B------:R-:W-:-:S02]  /*15e0*/  PRMT R49, R49, 0x3340, R48 ;  /* 0x0000334031317816 */ /* 0x000fc40000000030 */
[----:B------:R-:W-:Y:S01]  /*15f0*/  PRMT R48, R53, 0x5410, R44 ;  /* 0x0000541035307816 */ /* 0x000fe2000000002c */
[----:B------:R0:W-:Y:S01]  /*1600*/  STG.E.ENL2.256 desc[UR6][R54.64+0x20], R20, R24 ;  /* 0xf80001143618797f */ /* 0x0001e2000f121806 */
[----:B------:R-:W-:Y:S02]  /*1610*/  IADD3.X R53, PT, PT, RZ, UR9, RZ, P0, !PT ;  /* 0x00000009ff357c10 */ /* 0x000fe400087fe4ff */
[----:B------:R-:W-:Y:S02]  /*1620*/  ISETP.GE.U32.AND P0, PT, R38, UR5, PT ;  /* 0x0000000526007c0c */ /* 0x000fe4000bf06070 */
[----:B------:R-:W-:-:S05]  /*1630*/  PRMT R49, R56, 0x5410, R49 ;  /* 0x0000541038317816 */ /* 0x000fca0000000031 */
[----:B------:R0:W-:Y:S01]  /*1640*/  STG.E.64 desc[UR6][R52.64], R48 ;  /* 0x0000003034007986 */ /* 0x0001e2000c101b06 */
[----:B------:R-:W-:Y:S06]  /*1650*/  BAR.SYNC.DEFER_BLOCKING 0x0 ;  /* 0x0000000000007b1d */ /* 0x000fec0000010000 */
[----:B------:R-:W-:Y:S05]  /*1660*/  @!P0 BRA `(.L_x_7437) ;  /* 0xfffffff000188947 */ /* 0x000fea000383ffff */
[----:B------:R-:W-:Y:S05]  /*1670*/  EXIT ;  /* 0x000000000000794d */ /* 0x000fea0003800000 */
        .weak           $__internal_134_$__cuda_sm20_dblrcp_rn_slowpath_v3
        .type           $__internal_134_$__cuda_sm20_dblrcp_rn_slowpath_v3,@function
        .size           $__internal_134_$__cuda_sm20_dblrcp_rn_slowpath_v3,(.L_x_14292 - $__internal_134_$__cuda_sm20_dblrcp_rn_slowpath_v3)
$__internal_134_$__cuda_sm20_dblrcp_rn_slowpath_v3:
        /* <DEDUP_REMOVED lines=27> */
.L_x_7440:
        /* <DEDUP_REMOVED lines=10> */
.L_x_7438:
[----:B------:R-:W0:Y:S01]  /*18d0*/  LDC R16, c[0x0][0x610] ;  /* 0x00018400ff107b82 */ /* 0x000e220000000800 */
[----:B------:R-:W-:-:S07]  /*18e0*/  LOP3.LUT R17, R14, 0x80000, RZ, 0xfc, !PT ;  /* 0x000800000e117812 */ /* 0x000fce00078efcff */
.L_x_7439:
[----:B------:R-:W-:Y:S01]  /*18f0*/  IMAD.MOV.U32 R23, RZ, RZ, 0x0 ;  /* 0x00000000ff177424 */ /* 0x000fe200078e00ff */
[----:B------:R-:W-:Y:S01]  /*1900*/  MOV R47, R17 ;  /* 0x00000011002f7202 */ /* 0x000fe20000000f00 */
[----:B0-----:R-:W-:Y:S02]  /*1910*/  IMAD.MOV.U32 R46, RZ, RZ, R16 ;  /* 0x000000ffff2e7224 */ /* 0x001fe400078e0010 */
[----:B------:R-:W-:Y:S05]  /*1920*/  RET.REL.NODEC R22 `(_ZN2at6native43_GLOBAL__N__7cc8d1ed_10_Dropout_cu_0e96ed3824fused_dropout_kernel_vecIddjLi1ELi8EbEEvNS_4cuda6detail10TensorInfoIKT_T1_EENS5_IS6_S8_EENS5_IT4_S8_EES8_T0_NS_15PhiloxCudaStateE) ;  /* 0xffffffe416b47950 */ /* 0x000fea0003c3ffff */
.L_x_7441:
        /* <DEDUP_REMOVED lines=13> */
.L_x_14292:


//--------------------- .text._ZN2at6native43_GLOBAL__N__7cc8d1ed_10_Dropout_cu_0e96ed3824fused_dropout_kernel_vecIddjLi1ELi16EbEEvNS_4cuda6detail10TensorInfoIKT_T1_EENS5_IS6_S8_EENS5_IT4_S8_EES8_T0_NS_15PhiloxCudaStateE --------------------------
	.section	.text._ZN2at6native43_GLOBAL__N__7cc8d1ed_10_Dropout_cu_0e96ed3824fused_dropout_kernel_vecIddjLi1ELi16EbEEvNS_4cuda6detail10TensorInfoIKT_T1_EENS5_IS6_S8_EENS5_IT4_S8_EES8_T0_NS_15PhiloxCudaStateE,"ax",@progbits
	.align	128
.text._ZN2at6native43_GLOBAL__N__7cc8d1ed_10_Dropout_cu_0e96ed3824fused_dropout_kernel_vecIddjLi1ELi16EbEEvNS_4cuda6detail10TensorInfoIKT_T1_EENS5_IS6_S8_EENS5_IT4_S8_EES8_T0_NS_15PhiloxCudaStateE:
        .type           _ZN2at6native43_GLOBAL__N__7cc8d1ed_10_Dropout_cu_0e96ed3824fused_dropout_kernel_vecIddjLi1ELi16EbEEvNS_4cuda6detail10TensorInfoIKT_T1_EENS5_IS6_S8_EENS5_IT4_S8_EES8_T0_NS_15PhiloxCudaStateE,@function
        .size           _ZN2at6native43_GLOBAL__N__7cc8d1ed_10_Dropout_cu_0e96ed3824fused_dropout_kernel_vecIddjLi1ELi16EbEEvNS_4cuda6detail10TensorInfoIKT_T1_EENS5_IS6_S8_EENS5_IT4_S8_EES8_T0_NS_15PhiloxCudaStateE,(.L_x_14294 - _ZN2at6native43_GLOBAL__N__7cc8d1ed_10_Dropout_cu_0e96ed3824fused_dropout_kernel_vecIddjLi1ELi16EbEEvNS_4cuda6detail10TensorInfoIKT_T1_EENS5_IS6_S8_EENS5_IT4_S8_EES8_T0_NS_15PhiloxCudaStateE)
        .other          _ZN2at6native43_GLOBAL__N__7cc8d1ed_10_Dropout_cu_0e96ed3824fused_dropout_kernel_vecIddjLi1ELi16EbEEvNS_4cuda6detail10TensorInfoIKT_T1_EENS5_IS6_S8_EENS5_IT4_S8_EES8_T0_NS_15PhiloxCudaStateE,@"STO_CUDA_ENTRY STV_DEFAULT"
_ZN2at6native43_GLOBAL__N__7cc8d1ed_10_Dropout_cu_0e96ed3824fused_dropout_kernel_vecIddjLi1ELi16EbEEvNS_4cuda6detail10TensorInfoIKT_T1_EENS5_IS6_S8_EENS5_IT4_S8_EES8_T0_NS_15PhiloxCudaStateE:
        /* <DEDUP_REMOVED lines=51> */
[----:B------:R-:W-:Y:S01]  /*0330*/  LOP3.LUT R9, R9, R8, R13, 0x96, !PT ;  /* 0x0000000809097212 */ /* 0x000fe200078e960d */
[----:B------:R-:W-:Y:S01]  /*0340*/  VIADD R13, R43, 0xed9eba14 ;  /* 0xed9eba142b0d7836 */ /* 0x000fe20000000000 */
[----:B------:R-:W1:Y:S01]  /*0350*/  LDC.64 R6, c[0x0][0x610] ;  /* 0x00018400ff067b82 */ /* 0x000e620000000a00 */
        /* <DEDUP_REMOVED lines=19> */
[----:B------:R-:W-:-:S03]  /*0490*/  VIADD R17, R43, 0x1fd5c5a3 ;  /* 0x1fd5c5a32b117836 */ /* 0x000fc60000000000 */
[----:B------:R-:W-:Y:S01]  /*04a0*/  LOP3.LUT R19, R19, R12, R15, 0x96, !PT ;  /* 0x0000000c13137212 */ /* 0x000fe200078e960f */
[----:B------:R-:W-:Y:S01]  /*04b0*/  DFMA R10, R10, R10, R10 ;  /* 0x0000000a0a0a722b */ /* 0x000fe2000000000a */
[----:B------:R-:W-:Y:S01]  /*04c0*/  IADD3 R15, PT, PT, R42, 0x5384540f, RZ ;  /* 0x5384540f2a0f7810 */ /* 0x000fe20007ffe0ff */
[----:B------:R-:W-:-:S04]  /*04d0*/  IMAD.WIDE.U32 R12, R13, -0x2daee0ad, RZ ;  /* 0xd2511f530d0c7825 */ /* 0x000fc800078e00ff */
[----:B------:R-:W-:Y:S01]  /*04e0*/  IMAD.WIDE.U32 R18, R19, -0x326172a9, RZ ;  /* 0xcd9e8d5713127825 */ /* 0x000fe200078e00ff */
[----:B------:R-:W-:Y:S01]  /*04f0*/  LOP3.LUT R14, R17, R14, R13, 0x96, !PT ;  /* 0x0000000e110e7212 */ /* 0x000fe200078e960d */
[----:B------:R-:W-:Y:S02]  /*0500*/  DFMA R10, R8, R10, R8 ;  /* 0x0000000a080a722b */ /* 0x000fe40000000008 */
[----:B------:R-:W-:Y:S01]  /*0510*/  VIADD R13, R43, 0xdb3d7428 ;  /* 0xdb3d74282b0d7836 */ /* 0x000fe20000000000 */
[----:B------:R-:W-:Y:S01]  /*0520*/  LOP3.LUT R36, R15, R16, R19, 0x96, !PT ;  /* 0x000000100f247212 */ /* 0x000fe200078e9613 */
[----:B------:R-:W-:Y:S02]  /*0530*/  VIADD R9, R42, 0xf1bbcdc8 ;  /* 0xf1bbcdc82a097836 */ /* 0x000fe40000000000 */
[----:B------:R-:W-:Y:S02]  /*0540*/  IMAD.WIDE.U32 R14, R14, -0x326172a9, RZ ;  /* 0xcd9e8d570e0e7825 */ /* 0x000fe400078e00ff */
[----:B------:R-:W-:-:S02]  /*0550*/  DFMA R6, R10, -R6, 1 ;  /* 0x3ff000000a06742b */ /* 0x000fc40000000806 */
[----:B------:R-:W-:Y:S01]  /*0560*/  IMAD.WIDE.U32 R36, R36, -0x2daee0ad, RZ ;  /* 0xd2511f5324247825 */ /* 0x000fe200078e00ff */
[----:B------:R-:W-:Y:S02]  /*0570*/  LOP3.LUT R18, R9, R18, R15, 0x96, !PT ;  /* 0x0000001209127212 */ /* 0x000fe400078e960f */
[----:B------:R-:W-:Y:S02]  /*0580*/  IADD3 R9, PT, PT, R42, -0x700cb87f, RZ ;  /* 0x8ff347812a097810 */ /* 0x000fe40007ffe0ff */
[----:B------:R-:W-:Y:S01]  /*0590*/  LOP3.LUT R37, R13, R12, R37, 0x96, !PT ;  /* 0x0000000c0d257212 */ /* 0x000fe200078e9625 */
[----:B------:R-:W-:Y:S01]  /*05a0*/  IMAD.HI.U32 R13, R18, -0x2daee0ad, RZ ;  /* 0xd2511f53120d7827 */ /* 0x000fe200078e00ff */
[----:B------:R-:W-:-:S03]  /*05b0*/  DFMA R40, R10, R6, R10 ;  /* 0x000000060a28722b */ /* 0x000fc6000000000a */
[----:B------:R-:W-:Y:S01]  /*05c0*/  IMAD.HI.U32 R12, R37, -0x326172a9, RZ ;  /* 0xcd9e8d57250c7827 */ /* 0x000fe200078e00ff */
[----:B------:R-:W-:-:S03]  /*05d0*/  LOP3.LUT R36, R36, R13, RZ, 0x3c, !PT ;  /* 0x0000000d24247212 */ /* 0x000fc600078e3cff */
[----:B------:R-:W-:Y:S01]  /*05e0*/  IMAD.MOV.U32 R6, RZ, RZ, R18 ;  /* 0x000000ffff067224 */ /* 0x000fe200078e0012 */
[----:B------:R-:W-:Y:S01]  /*05f0*/  LOP3.LUT R12, R9, R14, R12, 0x96, !PT ;  /* 0x0000000e090c7212 */ /* 0x000fe200078e960c */
[----:B------:R-:W-:-:S03]  /*0600*/  VIADD R9, R43, 0x96a522ad ;  /* 0x96a522ad2b097836 */ /* 0x000fc60000000000 */
[----:B------:R-:W-:Y:S01]  /*0610*/  MOV R7, R12 ;  /* 0x0000000c00077202 */ /* 0x000fe20000000f00 */
[----:B------:R-:W-:Y:S06]  /*0620*/  @P0 BRA `(.L_x_7442) ;  /* 0x0000000000100947 */ /* 0x000fec0003800000 */
[----:B------:R-:W-:Y:S02]  /*0630*/  LOP3.LUT R5, R5, 0x7fffffff, RZ, 0xc0, !PT ;  /* 0x7fffffff05057812 */ /* 0x000fe400078ec0ff */
[----:B------:R-:W-:-:S03]  /*0640*/  MOV R8, 0x670 ;  /* 0x0000067000087802 */ /* 0x000fc60000000f00 */
[----:B------:R-:W-:-:S07]  /*0650*/  VIADD R5, R5, 0xfff00000 ;  /* 0xfff0000005057836 */ /* 0x000fce0000000000 */
[----:B------:R-:W-:Y:S05]  /*0660*/  CALL.REL.NOINC `($__internal_135_$__cuda_sm20_dblrcp_rn_slowpath_v3) ;  /* 0x00000020006c7944 */ /* 0x000fea0003c00000 */
.L_x_7442:
[----:B------:R-:W-:Y:S01]  /*0670*/  LOP3.LUT R36, R36, R9, RZ, 0x3c, !PT ;  /* 0x0000000924247212 */ /* 0x000fe200078e3cff */
[----:B------:R-:W-:Y:S01]  /*0680*/  IMAD R37, R37, -0x326172a9, RZ ;  /* 0xcd9e8d5725257824 */ /* 0x000fe200078e02ff */
[----:B------:R-:W0:Y:S01]  /*0690*/  LDCU.64 UR10, c[0x0][0x610] ;  /* 0x0000c200ff0a77ac */ /* 0x000e220008000a00 */
[----:B------:R-:W-:Y:S01]  /*06a0*/  IMAD.MOV.U32 R5, RZ, RZ, RZ ;  /* 0x000000ffff057224 */ /* 0x000fe200078e00ff */
[----:B------:R-:W1:Y:S01]  /*06b0*/  LDCU UR5, c[0x0][0x608] ;  /* 0x0000c100ff0577ac */ /* 0x000e620008000800 */
[----:B------:R-:W2:Y:S05]  /*06c0*/  LDCU.64 UR8, c[0x0][0x530] ;  /* 0x0000a600ff0877ac */ /* 0x000eaa0008000a00 */
.L_x_7459:
[----:B----45:R-:W-:Y:S01]  /*06d0*/  IADD3 R10, PT, PT, R3, 0x1, RZ ;  /* 0x00000001030a7810 */ /* 0x030fe20007ffe0ff */
        /* <DEDUP_REMOVED lines=12> */
.L_x_7444:
[----:B012---:R-:W-:Y:S05]  /*07a0*/  BSYNC.RECONVERGENT B0 ;  /* 0x0000000000007941 */ /* 0x007fea0003800200 */
.L_x_7443:
[----:B------:R-:W-:Y:S01]  /*07b0*/  IMAD.WIDE.U32 R8, R2, -0x326172a9, RZ ;  /* 0xcd9e8d5702087825 */ /* 0x000fe200078e00ff */
[----:B------:R-:W-:Y:S02]  /*07c0*/  LOP3.LUT R10, R5, R10, R43, 0x96, !PT ;  /* 0x0000000a050a7212 */ /* 0x000fe400078e962b */
[C---:B------:R-:W-:Y:S01]  /*07d0*/  IADD3 R53, PT, PT, R43.reuse, -0x4498517b, RZ ;  /* 0xbb67ae852b357810 */ /* 0x040fe20007ffe0ff */
[----:B------:R-:W-:Y:S01]  /*07e0*/  IMAD.MOV.U32 R16, RZ, RZ, -0x2daee0ad ;  /* 0xd2511f53ff107424 */ /* 0x000fe200078e00ff */
[----:B------:R-:W-:Y:S01]  /*07f0*/  LOP3.LUT R12, R4, R9, R42, 0x96, !PT ;  /* 0x00000009040c7212 */ /* 0x000fe200078e962a */
[C---:B------:R-:W-:Y:S01]  /*0800*/  VIADD R18, R42.reuse, 0x9e3779b9 ;  /* 0x9e3779b92a127836 */ /* 0x040fe20000000000 */
[----:B------:R-:W-:Y:S01]  /*0810*/  IADD3 R11, PT, PT, R42, -0x255992d5, RZ ;  /* 0xdaa66d2b2a0b7810 */ /* 0x000fe20007ffe0ff */
[----:B------:R-:W-:Y:S01]  /*0820*/  IMAD.WIDE.U32 R14, R10, -0x326172a9, RZ ;  /* 0xcd9e8d570a0e7825 */ /* 0x000fe200078e00ff */
[----:B------:R-:W-:Y:S02]  /*0830*/  IADD3 R45, PT, PT, R43, 0x1fd5c5a3, RZ ;  /* 0x1fd5c5a32b2d7810 */ /* 0x000fe40007ffe0ff */
[----:B------:R-:W-:Y:S01]  /*0840*/  ISETP.GT.AND P0, PT, R0, 0x1, PT ;  /* 0x000000010000780c */ /* 0x000fe20003f04270 */
[----:B------:R-:W-:Y:S01]  /*0850*/  IMAD R19, R3, R16, -0x2daee0ad ;  /* 0xd2511f5303137424 */ /* 0x000fe200078e0210 */
[----:B------:R-:W-:Y:S01]  /*0860*/  LOP3.LUT R20, R18, R8, R15, 0x96, !PT ;  /* 0x0000000812147212 */ /* 0x000fe200078e960f */
[----:B------:R-:W-:Y:S01]  /*0870*/  IMAD.WIDE.U32 R12, R12, -0x2daee0ad, RZ ;  /* 0xd2511f530c0c7825 */ /* 0x000fe200078e00ff */
[----:B------:R-:W-:-:S03]  /*0880*/  IADD3 R48, PT, PT, R42, -0x700cb87f, RZ ;  /* 0x8ff347812a307810 */ /* 0x000fc60007ffe0ff */
[----:B------:R-:W-:Y:S01]  /*0890*/  IMAD.WIDE.U32 R20, R20, -0x2daee0ad, RZ ;  /* 0xd2511f5314147825 */ /* 0x000fe200078e00ff */
[----:B------:R-:W-:-:S03]  /*08a0*/  LOP3.LUT R22, R53, R19, R13, 0x96, !PT ;  /* 0x0000001335167212 */ /* 0x000fc600078e960d */
[----:B------:R-:W-:Y:S02]  /*08b0*/  VIADD R9, R43, 0x76cf5d0a ;  /* 0x76cf5d0a2b097836 */ /* 0x000fe40000000000 */
[----:B------:R-:W-:-:S03]  /*08c0*/  IMAD.WIDE.U32 R22, R22, -0x326172a9, RZ ;  /* 0xcd9e8d5716167825 */ /* 0x000fc600078e00ff */
[----:B------:R-:W-:Y:S01]  /*08d0*/  LOP3.LUT R16, R9, R12, R21, 0x96, !PT ;  /* 0x0000000c09107212 */ /* 0x000fe200078e9615 */
[----:B------:R-:W-:Y:S02]  /*08e0*/  VIADD R10, R42, 0x3c6ef372 ;  /* 0x3c6ef3722a0a7836 */ /* 0x000fe40000000000 */
[C---:B------:R-:W-:Y:S02]  /*08f0*/  VIADD R12, R43.reuse, 0x32370b8f ;  /* 0x32370b8f2b0c7836 */ /* 0x040fe40000000000 */
[----:B------:R-:W-:Y:S01]  /*0900*/  IMAD.WIDE.U32 R16, R16, -0x326172a9, RZ ;  /* 0xcd9e8d5710107825 */ /* 0x000fe200078e00ff */
[----:B------:R-:W-:Y:S02]  /*0910*/  LOP3.LUT R26, R10, R14, R23, 0x96, !PT ;  /* 0x0000000e0a1a7212 */ /* 0x000fe400078e9617 */
[C---:B------:R-:W-:Y:S01]  /*0920*/  IADD3 R23, PT, PT, R43.reuse, 0x646e171e, RZ ;  /* 0x646e171e2b177810 */ /* 0x040fe20007ffe0ff */
        /* <DEDUP_REMOVED lines=27> */
[----:B------:R-:W-:-:S04]  /*0ae0*/  IMAD.WIDE.U32 R34, R34, -0x326172a9, RZ ;  /* 0xcd9e8d5722227825 */ /* 0x000fc800078e00ff */
[----:B------:R-:W-:Y:S01]  /*0af0*/  VIADD R46, R43, 0xdb3d7428 ;  /* 0xdb3d74282b2e7836 */ /* 0x000fe20000000000 */
[----:B------:R-:W-:Y:S01]  /*0b00*/  LOP3.LUT R8, R47, R16, R35, 0x96, !PT ;  /* 0x000000102f087212 */ /* 0x000fe200078e9623 */
[----:B------:R-:W-:-:S03]  /*0b10*/  VIADD R49, R43, 0x96a522ad ;  /* 0x96a522ad2b317836 */ /* 0x000fc60000000000 */
[----:B------:R-:W-:Y:S01]  /*0b20*/  LOP3.LUT R17, R46, R26, R15, 0x96, !PT ;  /* 0x0000001a2e117212 */ /* 0x000fe200078e960f */
[----:B------:R-:W-:-:S04]  /*0b30*/  IMAD.HI.U32 R39, R8, -0x2daee0ad, RZ ;  /* 0xd2511f5308277827 */ /* 0x000fc800078e00ff */
[----:B------:R-:W-:Y:S01]  /*0b40*/  IMAD.WIDE.U32 R16, R17, -0x326172a9, RZ ;  /* 0xcd9e8d5711107825 */ /* 0x000fe200078e00ff */
[----:B------:R-:W-:-:S03]  /*0b50*/  LOP3.LUT R39, R49, R14, R39, 0x96, !PT ;  /* 0x0000000e31277212 */ /* 0x000fc600078e9627 */
[----:B------:R-:W-:Y:S01]  /*0b60*/  IMAD.MOV.U32 R35, RZ, RZ, R16 ;  /* 0x000000ffff237224 */ /* 0x000fe200078e0010 */
[----:B------:R-:W-:Y:S01]  /*0b70*/  LOP3.LUT R34, R48, R34, R17, 0x96, !PT ;  /* 0x0000002230227212 */ /* 0x000fe200078e9611 */
[----:B------:R-:W-:Y:S01]  /*0b80*/  IMAD R14, R6, -0x2daee0ad, RZ ;  /* 0xd2511f53060e7824 */ /* 0x000fe200078e02ff */
        /* <DEDUP_REMOVED lines=10> */
.L_x_7445:
        /* <DEDUP_REMOVED lines=9> */
.L_x_7446:
        /* <DEDUP_REMOVED lines=13> */
.L_x_7448:
[----:B------:R-:W-:Y:S05]  /*0d90*/  BSYNC.RECONVERGENT B0 ;  /* 0x0000000000007941 */ /* 0x000fea0003800200 */
.L_x_7447:
[----:B------:R-:W-:Y:S01]  /*0da0*/  IMAD.WIDE.U32 R14, R2, -0x326172a9, RZ ;  /* 0xcd9e8d57020e7825 */ /* 0x000fe200078e00ff */
[----:B------:R-:W-:-:S03]  /*0db0*/  LOP3.LUT R16, R5, R16, R43, 0x96, !PT ;  /* 0x0000001005107212 */ /* 0x000fc600078e962b */
[----:B------:R-:W-:Y:S01]  /*0dc0*/  IMAD R8, R8, -0x2daee0ad, RZ ;  /* 0xd2511f5308087824 */ /* 0x000fe200078e02ff */
[----:B------:R-:W-:Y:S01]  /*0dd0*/  LOP3.LUT R17, R4, R15, R42, 0x96, !PT ;  /* 0x0000000f04117212 */ /* 0x000fe200078e962a */
[----:B------:R-:W-:Y:S01]  /*0de0*/  IMAD.WIDE.U32 R26, R16, -0x326172a9, RZ ;  /* 0xcd9e8d57101a7825 */ /* 0x000fe200078e00ff */
[----:B------:R-:W-:-:S03]  /*0df0*/  IADD3 R15, PT, PT, R19, -0x2daee0ad, RZ ;  /* 0xd2511f53130f7810 */ /* 0x000fc60007ffe0ff */
        /* <DEDUP_REMOVED lines=29> */
[----:B------:R-:W-:Y:S02]  /*0fd0*/  I2FP.F32.U32 R27, R7 ;  /* 0x00000007001b7245 */ /* 0x000fe40000201000 */
[----:B------:R-:W-:Y:S01]  /*0fe0*/  I2FP.F32.U32 R7, R37 ;  /* 0x0000002500077245 */ /* 0x000fe20000201000 */
        /* <DEDUP_REMOVED lines=8> */
[----:B------:R-:W-:Y:S01]  /*1070*/  IMAD.HI.U32 R52, R36, -0x2daee0ad, RZ ;  /* 0xd2511f5324347827 */ /* 0x000fe200078e00ff */
[----:B------:R-:W-:-:S03]  /*1080*/  LOP3.LUT R50, R48, R50, R17, 0x96, !PT ;  /* 0x0000003230327212 */ /* 0x000fc600078e9611 */
[-C--:B------:R-:W-:Y:S01]  /*1090*/  FFMA.FTZ R29, R29, R26.reuse, 1.1641532182693481445e-10 ;  /* 0x2f0000001d1d7423 */ /* 0x080fe2000001001a */
[----:B------:R-:W-:Y:S01]  /*10a0*/  FFMA.FTZ R30, R15, R26, 1.1641532182693481445e-10 ;  /* 0x2f0000000f1e7423 */ /* 0x000fe2000001001a */
        /* <DEDUP_REMOVED lines=11> */
.L_x_7449:
        /* <DEDUP_REMOVED lines=9> */
.L_x_7450:
        /* <DEDUP_REMOVED lines=13> */
.L_x_7452:
[----:B------:R-:W-:Y:S05]  /*12c0*/  BSYNC.RECONVERGENT B0 ;  /* 0x0000000000007941 */ /* 0x000fea0003800200 */
.L_x_7451:
        /* <DEDUP_REMOVED lines=47> */
[----:B------:R-:W-:-:S05]  /*15c0*/  I2FP.F32.U32 R7, R34 ;  /* 0x0000002200077245 */ /* 0x000fca0000201000 */
        /* <DEDUP_REMOVED lines=10> */
.L_x_7453:
        /* <DEDUP_REMOVED lines=9> */
.L_x_7454:
        /* <DEDUP_REMOVED lines=13> */
.L_x_7456:
[----:B------:R-:W-:Y:S05]  /*17d0*/  BSYNC.RECONVERGENT B0 ;  /* 0x0000000000007941 */ /* 0x000fea0003800200 */
.L_x_7455:
        /* <DEDUP_REMOVED lines=59> */
.L_x_7457:
        /* <DEDUP_REMOVED lines=9> */
.L_x_7458:
[----:B------:R-:W0:Y:S01]  /*1c20*/  LDC.64 R24, c[0x0][0x380] ;  /* 0x0000e000ff187b82 */ /* 0x000e220000000a00 */
[----:B------:R-:W-:Y:S01]  /*1c30*/  STL.64 [R1+0x28], R42 ;  /* 0x0000282a01007387 */ /* 0x000fe20000100a00 */
[----:B------:R-:W-:Y:S01]  /*1c40*/  FMUL.FTZ R46, R28, 1 ;  /* 0x3f8000001c2e7820 */ /* 0x000fe20000410000 */
[----:B------:R-:W-:Y:S01]  /*1c50*/  FMUL.FTZ R27, R27, 1 ;  /* 0x3f8000001b1b7820 */ /* 0x000fe20000410000 */
[----:B------:R-:W-:Y:S01]  /*1c60*/  FMUL.FTZ R50, R35, 1 ;  /* 0x3f80000023327820 */ /* 0x000fe20000410000 */
[----:B------:R-:W-:Y:S01]  /*1c70*/  FMUL.FTZ R30, R30, 1 ;  /* 0x3f8000001e1e7820 */ /* 0x000fe20000410000 */
[----:B------:R-:W-:Y:S01]  /*1c80*/  FMUL.FTZ R60, R44, 1 ;  /* 0x3f8000002c3c7820 */ /* 0x000fe20000410000 */
[----:B------:R-:W-:Y:S01]  /*1c90*/  FMUL.FTZ R39, R39, 1 ;  /* 0x3f80000027277820 */ /* 0x000fe20000410000 */
[----:B0-----:R-:W-:-:S04]  /*1ca0*/  IMAD.WIDE.U32 R24, R38, 0x8, R24 ;  /* 0x0000000826187825 */ /* 0x001fc800078e0018 */
[----:B------:R-:W-:Y:S01]  /*1cb0*/  FMUL.FTZ R52, R29, 1 ;  /* 0x3f8000001d347820 */ /* 0x000fe20000410000 */
[----:B------:R-:W-:Y:S01]  /*1cc0*/  FMUL.FTZ R45, R45, 1 ;  /* 0x3f8000002d2d7820 */ /* 0x000fe20000410000 */
[----:B------:R-:W-:Y:S04]  /*1cd0*/  STL.64 [R1+0x20], R36 ;  /* 0x0000202401007387 */ /* 0x000fe80000100a00 */
[----:B------:R-:W2:Y:S04]  /*1ce0*/  LDG.E.ENL2.256 R16, R12, desc[UR6][R24.64] ;  /* 0xfe000006180c797e */ /* 0x000ea80008121910 */
[----:B------:R-:W3:Y:S01]  /*1cf0*/  LDG.E.ENL2.256 R8, R20, desc[UR6][R24.64+0x20] ;  /* 0xfe0001061814797e */ /* 0x000ee20008121908 */
[----:B------:R-:W0:Y:S01]  /*1d00*/  F2F.F64.F32 R46, R46 ;  /* 0x0000002e002e7310 */ /* 0x000e220000201800 */
[----:B------:R-:W-:Y:S01]  /*1d10*/  FMUL.FTZ R28, R34, 1 ;  /* 0x3f800000221c7820 */ /* 0x000fe20000410000 */
[----:B------:R-:W-:Y:S01]  /*1d20*/  FMUL.FTZ R34, R54, 1 ;  /* 0x3f80000036227820 */ /* 0x000fe20000410000 */
[----:B------:R-:W-:Y:S04]  /*1d30*/  STL.64 [R1+0x18], R6 ;  /* 0x0000180601007387 */ /* 0x000fe80000100a00 */
[----:B------:R-:W-:Y:S01]  /*1d40*/  STL.64 [R1+0x10], R4 ;  /* 0x0000100401007387 */ /* 0x000fe20000100a00 */
[----:B------:R1:W4:Y:S03]  /*1d50*/  F2F.F64.F32 R48, R27 ;  /* 0x0000001b00307310 */ /* 0x0003260000201800 */
[----:B------:R4:W-:Y:S01]  /*1d60*/  STL.64 [R1+0x8], R2 ;  /* 0x0000080201007387 */ /* 0x0009e20000100a00 */
[----:B0-----:R-:W-:-:S04]  /*1d70*/  DSETP.GEU.AND P4, PT, R46, UR10, PT ;  /* 0x0000000a2e007e2a */ /* 0x001fc8000bf8e000 */
[----:B------:R-:W0:Y:S01]  /*1d80*/  F2F.F64.F32 R34, R34 ;  /* 0x0000002200227310 */ /* 0x000e220000201800 */
[----:B------:R-:W-:Y:S01]  /*1d90*/  FMUL.FTZ R46, R55, 1 ;  /* 0x3f800000372e7820 */ /* 0x000fe20000410000 */
[----:B-1----:R-:W-:-:S06]  /*1da0*/  I2FP.F32.U32 R27, R31 ;  /* 0x0000001f001b7245 */ /* 0x002fcc0000201000 */
[----:B------:R1:W-:Y:S01]  /*1db0*/  F2F.F64.F32 R58, R30 ;  /* 0x0000001e003a7310 */ /* 0x0003e20000201800 */
[----:B------:R-:W-:-:S07]  /*1dc0*/  FFMA.FTZ R27, R27, R26, 1.1641532182693481445e-10 ;  /* 0x2f0000001b1b7423 */ /* 0x000fce000001001a */
[----:B------:R-:W0:Y:S01]  /*1dd0*/  F2F.F64.F32 R46, R46 ;  /* 0x0000002e002e7310 */ /* 0x000e220000201800 */
[----:B-1----:R-:W-:Y:S01]  /*1de0*/  FMUL.FTZ R30, R57, 1 ;  /* 0x3f800000391e7820 */ /* 0x002fe20000410000 */
[----:B----4-:R-:W-:Y:S02]  /*1df0*/  DSETP.GEU.AND P3, PT, R48, UR10, PT ;  /* 0x0000000a30007e2a */ /* 0x010fe4000bf6e000 */
[----:B0-----:R-:W-:Y:S01]  /*1e00*/  DSETP.GEU.AND P6, PT, R34, UR10, PT ;  /* 0x0000000a22007e2a */ /* 0x001fe2000bfce000 */
[----:B------:R-:W-:-:S03]  /*1e10*/  FMUL.FTZ R34, R27, 1 ;  /* 0x3f8000001b227820 */ /* 0x000fc60000410000 */
[----:B------:R-:W0:Y:S01]  /*1e20*/  F2F.F64.F32 R30, R30 ;  /* 0x0000001e001e7310 */ /* 0x000e220000201800 */
[----:B------:R-:W-:-:S07]  /*1e30*/  I2FP.F32.U32 R27, R33 ;  /* 0x00000021001b7245 */ /* 0x000fce0000201000 */
[----:B------:R1:W-:Y:S01]  /*1e40*/  F2F.F64.F32 R48, R39 ;  /* 0x0000002700307310 */ /* 0x0003e20000201800 */
[----:B------:R-:W-:Y:S01]  /*1e50*/  FFMA.FTZ R27, R27, R26, 1.1641532182693481445e-10 ;  /* 0x2f0000001b1b7423 */ /* 0x000fe2000001001a */
[----:B------:R-:W-:-:S06]  /*1e60*/  DSETP.GEU.AND P0, PT, R46, UR10, PT ;  /* 0x0000000a2e007e2a */ /* 0x000fcc000bf0e000 */
[----:B------:R-:W4:Y:S01]  /*1e70*/  F2F.F64.F32 R60, R60 ;  /* 0x0000003c003c7310 */ /* 0x000f220000201800 */
[----:B-1----:R-:W-:Y:S02]  /*1e80*/  I2FP.F32.U32 R39, R32 ;  /* 0x0000002000277245 */ /* 0x002fe40000201000 */
[----:B------:R-:W-:-:S03]  /*1e90*/  I2FP.F32.U32 R33, R56 ;  /* 0x0000003800217245 */ /* 0x000fc60000201000 */
[----:B------:R-:W-:Y:S02]  /*1ea0*/  FFMA.FTZ R39, R39, R26, 1.1641532182693481445e-10 ;  /* 0x2f00000027277423 */ /* 0x000fe4000001001a */
[----:B------:R-:W1:Y:S02]  /*1eb0*/  F2F.F64.F32 R52, R52 ;  /* 0x0000003400347310 */ /* 0x000e640000201800 */
[----:B------:R-:W-:Y:S01]  /*1ec0*/  FMUL.FTZ R32, R39, 1 ;  /* 0x3f80000027207820 */ /* 0x000fe20000410000 */
[----:B------:R-:W-:-:S05]  /*1ed0*/  FMUL.FTZ R39, R27, 1 ;  /* 0x3f8000001b277820 */ /* 0x000fca0000410000 */
[----:B------:R-:W1:Y:S01]  /*1ee0*/  F2F.F64.F32 R44, R45 ;  /* 0x0000002d002c7310 */ /* 0x000e620000201800 */
[----:B------:R-:W-:Y:S01]  /*1ef0*/  FSEL R3, RZ, 1.875, P0 ;  /* 0x3ff00000ff037808 */ /* 0x000fe20000000000 */
[----:B------:R-:W-:Y:S01]  /*1f00*/  FFMA.FTZ R26, R33, R26, 1.1641532182693481445e-10 ;  /* 0x2f000000211a7423 */ /* 0x000fe2000001001a */
[----:B------:R-:W-:-:S05]  /*1f10*/  SEL R46, RZ, 0x1, P0 ;  /* 0x00000001ff2e7807 */ /* 0x000fca0000000000 */
[----:B------:R-:W1:Y:S01]  /*1f20*/  F2F.F64.F32 R28, R28 ;  /* 0x0000001c001c7310 */ /* 0x000e620000201800 */
[----:B0-----:R-:W-:Y:S01]  /*1f30*/  DSETP.GEU.AND P0, PT, R30, UR10, PT ;  /* 0x0000000a1e007e2a */ /* 0x001fe2000bf0e000 */
[----:B------:R-:W-:Y:S02]  /*1f40*/  FSEL R37, RZ, 1.875, P6 ;  /* 0x3ff00000ff257808 */ /* 0x000fe40003000000 */
[----:B------:R-:W-:Y:S01]  /*1f50*/  SEL R47, RZ, 0x1, P6 ;  /* 0x00000001ff2f7807 */ /* 0x000fe20003000000 */
[----:B----4-:R-:W-:-:S03]  /*1f60*/  DSETP.GEU.AND P6, PT, R60, UR10, PT ;  /* 0x0000000a3c007e2a */ /* 0x010fc6000bfce000 */
[----:B------:R0:W4:Y:S01]  /*1f70*/  F2F.F64.F32 R30, R39 ;  /* 0x00000027001e7310 */ /* 0x0001220000201800 */
[----:B------:R-:W-:Y:S01]  /*1f80*/  FMUL.FTZ R26, R26, 1 ;  /* 0x3f8000001a1a7820 */ /* 0x000fe20000410000 */
[----:B-1----:R-:W-:Y:S02]  /*1f90*/  DSETP.GEU.AND P2, PT, R52, UR10, PT ;  /* 0x0000000a34007e2a */ /* 0x002fe4000bf4e000 */
[----:B------:R-:W-:Y:S01]  /*1fa0*/  DSETP.GEU.AND P5, PT, R44, UR10, PT ;  /* 0x0000000a2c007e2a */ /* 0x000fe2000bfae000 */
[----:B------:R-:W-:Y:S02]  /*1fb0*/  FSEL R53, RZ, 1.875, P6 ;  /* 0x3ff00000ff357808 */ /* 0x000fe40003000000 */
[----:B------:R-:W-:Y:S01]  /*1fc0*/  SEL R45, RZ, 0x1, P6 ;  /* 0x00000001ff2d7807 */ /* 0x000fe20003000000 */
[----:B------:R-:W1:Y:S01]  /*1fd0*/  F2F.F64.F32 R34, R34 ;  /* 0x0000002200227310 */ /* 0x000e620000201800 */
[----:B------:R-:W-:Y:S01]  /*1fe0*/  DSETP.GEU.AND P6, PT, R28, UR10, PT ;  /* 0x0000000a1c007e2a */ /* 0x000fe2000bfce000 */
[----:B------:R-:W-:Y:S01]  /*1ff0*/  FSEL R5, RZ, 1.875, P5 ;  /* 0x3ff00000ff057808 */ /* 0x000fe20002800000 */
[----:B------:R-:W-:-:S05]  /*2000*/  DSETP.GEU.AND P1, PT, R58, UR10, PT ;  /* 0x0000000a3a007e2a */ /* 0x000fca000bf2e000 */
[----:B------:R-:W1:Y:S01]  /*2010*/  F2F.F64.F32 R26, R26 ;  /* 0x0000001a001a7310 */ /* 0x000e620000201800 */
[----:B------:R-:W-:Y:S01]  /*2020*/  SEL R44, RZ, 0x1, P5 ;  /* 0x00000001ff2c7807 */ /* 0x000fe20002800000 */
[----:B------:R-:W-:Y:S01]  /*2030*/  DSETP.GEU.AND P5, PT, R48, UR10, PT ;  /* 0x0000000a30007e2a */ /* 0x000fe2000bfae000 */
[----:B------:R-:W-:Y:S02]  /*2040*/  FSEL R59, RZ, 1.875, P6 ;  /* 0x3ff00000ff3b7808 */ /* 0x000fe40003000000 */
[----:B0-----:R-:W-:Y:S01]  /*2050*/  SEL R39, RZ, 0x1, P6 ;  /* 0x00000001ff277807 */ /* 0x001fe20003000000 */
[----:B----4-:R-:W-:Y:S01]  /*2060*/  DSETP.GEU.AND P6, PT, R30, UR10, PT ;  /* 0x0000000a1e007e2a */ /* 0x010fe2000bfce000 */
[----:B------:R-:W-:Y:S01]  /*2070*/  FSEL R31, RZ, 1.875, P3 ;  /* 0x3ff00000ff1f7808 */ /* 0x000fe20001800000 */
[----:B------:R-:W-:Y:S01]  /*2080*/  IMAD.MOV.U32 R30, RZ, RZ, RZ ;  /* 0x000000ffff1e7224 */ /* 0x000fe200078e00ff */
[----:B------:R-:W-:Y:S02]  /*2090*/  FSEL R55, RZ, 1.875, P5 ;  /* 0x3ff00000ff377808 */ /* 0x000fe40002800000 */
[----:B------:R-:W-:Y:S01]  /*20a0*/  SEL R48, RZ, 0x1, P5 ;  /* 0x00000001ff307807 */ /* 0x000fe20002800000 */
[----:B-1----:R-:W-:Y:S01]  /*20b0*/  DSETP.GEU.AND P5, PT, R34, UR10, PT ;  /* 0x0000000a22007e2a */ /* 0x002fe2000bfae000 */
[----:B------:R-:W-:-:S02]  /*20c0*/  FSEL R61, RZ, 1.875, P1 ;  /* 0x3ff00000ff3d7808 */ /* 0x000fc40000800000 */
[----:B------:R-:W-:Y:S01]  /*20d0*/  SEL R34, RZ, 0x1, P1 ;  /* 0x00000001ff227807 */ /* 0x000fe20000800000 */
[----:B------:R-:W-:Y:S01]  /*20e0*/  DSETP.GEU.AND P1, PT, R26, UR10, PT ;  /* 0x0000000a1a007e2a */ /* 0x000fe2000bf2e000 */
[----:B------:R-:W-:Y:S01]  /*20f0*/  FSEL R29, RZ, 1.875, P4 ;  /* 0x3ff00000ff1d7808 */ /* 0x000fe20002000000 */
[----:B------:R-:W-:Y:S01]  /*2100*/  IMAD.MOV.U32 R26, RZ, RZ, RZ ;  /* 0x000000ffff1a7224 */ /* 0x000fe200078e00ff */
[----:B------:R-:W-:Y:S01]  /*2110*/  FSEL R27, RZ, 1.875, P2 ;  /* 0x3ff00000ff1b7808 */ /* 0x000fe20001000000 */
[----:B------:R-:W-:Y:S01]  /*2120*/  IMAD.MOV.U32 R60, RZ, RZ, RZ ;  /* 0x000000ffff3c7224 */ /* 0x000fe200078e00ff */
[----:B------:R-:W-:Y:S01]  /*2130*/  MOV R28, RZ ;  /* 0x000000ff001c7202 */ /* 0x000fe20000000f00 */
[----:B------:R0:W-:Y:S01]  /*2140*/  STL [R1+0x4], R37 ;  /* 0x0000042501007387 */ /* 0x0001e20000100800 */
[----:B------:R-:W1:Y:S01]  /*2150*/  F2F.F64.F32 R50, R50 ;  /* 0x0000003200327310 */ /* 0x000e620000201800 */
[----:B------:R-:W-:Y:S02]  /*2160*/  FSEL R7, RZ, 1.875, P0 ;  /* 0x3ff00000ff077808 */ /* 0x000fe40000000000 */
[----:B------:R-:W-:Y:S01]  /*2170*/  SEL R49, RZ, 0x1, P0 ;  /* 0x00000001ff317807 */ /* 0x000fe20000000000 */
[----:B------:R-:W-:Y:S01]  /*2180*/  IMAD.MOV.U32 R54, RZ, RZ, RZ ;  /* 0x000000ffff367224 */ /* 0x000fe200078e00ff */
[----:B------:R-:W-:Y:S01]  /*2190*/  MOV R56, RZ ;  /* 0x000000ff00387202 */ /* 0x000fe20000000f00 */
[----:B------:R-:W-:Y:S01]  /*21a0*/  IMAD.MOV.U32 R58, RZ, RZ, RZ ;  /* 0x000000ffff3a7224 */ /* 0x000fe200078e00ff */
[----:B-1----:R-:W-:-:S06]  /*21b0*/  DSETP.GEU.AND P0, PT, R50, UR10, PT ;  /* 0x0000000a32007e2a */ /* 0x002fcc000bf0e000 */
[----:B------:R-:W-:Y:S01]  /*21c0*/  FSEL R57, RZ, 1.875, P0 ;  /* 0x3ff00000ff397808 */ /* 0x000fe20000000000 */
[----:B--2---:R-:W-:Y:S02]  /*21d0*/  DMUL R12, R12, R30 ;  /* 0x0000001e0c0c7228 */ /* 0x004fe40000000000 */
[----:B0-----:R-:W-:Y:S02]  /*21e0*/  DMUL R36, R16, R26 ;  /* 0x0000001a10247228 */ /* 0x001fe40000000000 */
[----:B------:R-:W-:Y:S02]  /*21f0*/  DMUL R42, R14, R28 ;  /* 0x0000001c0e2a7228 */ /* 0x000fe40000000000 */
[----:B------:R-:W-:-:S04]  /*2200*/  DMUL R60, R18, R60 ;  /* 0x0000003c123c7228 */ /* 0x000fc80000000000 */
[----:B------:R-:W-:Y:S01]  /*2210*/  IMAD.MOV.U32 R26, RZ, RZ, R12 ;  /* 0x000000ffff1a7224 */ /* 0x000fe200078e000c */
[----:B------:R-:W-:Y:S02]  /*2220*/  MOV R27, R13 ;  /* 0x0000000d001b7202 */ /* 0x000fe40000000f00 */
[----:B------:R-:W2:Y:S01]  /*2230*/  LDG.E.ENL2.256 R16, R12, desc[UR6][R24.64+0x60] ;  /* 0xfe000306180c797e */ /* 0x000ea20008121910 */
[----:B---3--:R-:W-:Y:S02]  /*2240*/  DMUL R54, R8, R54 ;  /* 0x0000003608367228 */ /* 0x008fe40000000000 */
[----:B------:R-:W-:Y:S01]  /*2250*/  DMUL R58, R20, R58 ;  /* 0x0000003a143a7228 */ /* 0x000fe20000000000 */
[----:B------:R-:W-:Y:S01]  /*2260*/  IMAD.MOV.U32 R8, RZ, RZ, R26 ;  /* 0x000000ffff087224 */ /* 0x000fe200078e001a */
[----:B------:R-:W-:Y:S01]  /*2270*/  DMUL R56, R22, R56 ;  /* 0x0000003816387228 */ /* 0x000fe20000000000 */
[----:B------:R-:W-:Y:S02]  /*2280*/  MOV R9, R27 ;  /* 0x0000001b00097202 */ /* 0x000fe40000000f00 */
[----:B------:R-:W3:Y:S01]  /*2290*/  LDG.E.ENL2.256 R24, R20, desc[UR6][R24.64+0x40] ;  /* 0xfe0002061814797e */ /* 0x000ee20008121918 */
[----:B------:R-:W-:Y:S01]  /*22a0*/  IMAD.MOV.U32 R52, RZ, RZ, RZ ;  /* 0x000000ffff347224 */ /* 0x000fe200078e00ff */
[----:B------:R-:W-:Y:S01]  /*22b0*/  FSEL R51, RZ, 1.875, P5 ;  /* 0x3ff00000ff337808 */ /* 0x000fe20002800000 */
[----:B------:R-:W-:-:S04]  /*22c0*/  IMAD.MOV.U32 R50, RZ, RZ, RZ ;  /* 0x000000ffff327224 */ /* 0x000fc800078e00ff */
[----:B------:R-:W-:Y:S01]  /*22d0*/  DMUL R52, R10, R52 ;  /* 0x000000340a347228 */ /* 0x000fe20000000000 */
[----:B------:R-:W-:Y:S01]  /*22e0*/  IMAD.MOV.U32 R10, RZ, RZ, R42 ;  /* 0x000000ffff0a7224 */ /* 0x000fe200078e002a */
[----:B------:R-:W-:Y:S02]  /*22f0*/  MOV R11, R43 ;  /* 0x0000002b000b7202 */ /* 0x000fe40000000f00 */
[----:B------:R4:W5:Y:S01]  /*2300*/  LDL.LU.64 R42, [R1+0x28] ;  /* 0x00002800012a7983 */ /* 0x0009620000300a00 */
[----:B------:R-:W0:Y:S01]  /*2310*/  F2F.F64.F32 R32, R32 ;  /* 0x0000002000207310 */ /* 0x000e220000201800 */
[----:B------:R-:W-:Y:S01]  /*2320*/  SEL R35, RZ, 0x1, P0 ;  /* 0x00000001ff237807 */ /* 0x000fe20000000000 */
[----:B------:R-:W-:Y:S01]  /*2330*/  IMAD.MOV.U32 R6, RZ, RZ, RZ ;  /* 0x000000ffff067224 */ /* 0x000fe200078e00ff */
[----:B------:R-:W-:Y:S02]  /*2340*/  FSEL R29, RZ, 1.875, P6 ;  /* 0x3ff00000ff1d7808 */ /* 0x000fe40003000000 */
[----:B------:R-:W-:Y:S01]  /*2350*/  FSEL R31, RZ, 1.875, P1 ;  /* 0x3ff00000ff1f7808 */ /* 0x000fe20000800000 */
[----:B0-----:R-:W-:Y:S01]  /*2360*/  DSETP.GEU.AND P0, PT, R32, UR10, PT ;  /* 0x0000000a20007e2a */ /* 0x001fe2000bf0e000 */
[----:B------:R-:W-:Y:S01]  /*2370*/  IMAD.MOV.U32 R32, RZ, RZ, RZ ;  /* 0x000000ffff207224 */ /* 0x000fe200078e00ff */
[----:B------:R-:W-:-:S04]  /*2380*/  MOV R4, RZ ;  /* 0x000000ff00047202 */ /* 0x000fc80000000f00 */
[----:B------:R-:W-:Y:S01]  /*2390*/  FSEL R33, RZ, 1.875, P0 ;  /* 0x3ff00000ff217808 */ /* 0x000fe20000000000 */
[----:B------:R-:W-:Y:S01]  /*23a0*/  IMAD.MOV.U32 R2, RZ, RZ, RZ ;  /* 0x000000ffff027224 */ /* 0x000fe200078e00ff */
[----:B--2---:R-:W-:Y:S01]  /*23b0*/  DMUL R50, R12, R50 ;  /* 0x000000320c327228 */ /* 0x004fe20000000000 */
[----:B------:R-:W2:Y:S03]  /*23c0*/  LDL.LU.64 R12, [R1] ;  /* 0x00000000010c7983 */ /* 0x000ea60000300a00 */
[----:B------:R-:W-:Y:S01]  /*23d0*/  DMUL R32, R14, R32 ;  /* 0x000000200e207228 */ /* 0x000fe20000000000 */
[----:B------:R-:W-:Y:S01]  /*23e0*/  MOV R14, R36 ;  /* 0x00000024000e7202 */ /* 0x000fe20000000f00 */
[----:B------:R-:W-:Y:S01]  /*23f0*/  IMAD.MOV.U32 R15, RZ, RZ, R37 ;  /* 0x000000ffff0f7224 */ /* 0x000fe200078e0025 */
[----:B------:R-:W-:Y:S01]  /*2400*/  DMUL R28, R16, R28 ;  /* 0x0000001c101c7228 */ /* 0x000fe20000000000 */
[----:B------:R4:W5:Y:S01]  /*2410*/  LDL.LU.64 R36, [R1+0x20] ;  /* 0x0000200001247983 */ /* 0x0009620000300a00 */
[----:B------:R-:W-:-:S02]  /*2420*/  DMUL R30, R18, R30 ;  /* 0x0000001e121e7228 */ /* 0x000fc40000000000 */
[----:B---3--:R-:W-:Y:S01]  /*2430*/  DMUL R16, R20, R6 ;  /* 0x0000000614107228 */ /* 0x008fe20000000000 */
[----:B------:R4:W5:Y:S01]  /*2440*/  LDL.LU.64 R6, [R1+0x18] ;  /* 0x0000180001067983 */ /* 0x0009620000300a00 */
[----:B------:R-:W-:Y:S02]  /*2450*/  DMUL R18, R22, R4 ;  /* 0x0000000416127228 */ /* 0x000fe40000000000 */
[----:B------:R-:W-:Y:S01]  /*2460*/  DMUL R20, R24, R2 ;  /* 0x0000000218147228 */ /* 0x000fe20000000000 */
[----:B------:R4:W5:Y:S04]  /*2470*/  LDL.LU.64 R4, [R1+0x10] ;  /* 0x0000100001047983 */ /* 0x0009680000300a00 */
[----:B------:R4:W5:Y:S01]  /*2480*/  LDL.LU.64 R2, [R1+0x8] ;  /* 0x0000080001027983 */ /* 0x0009620000300a00 */
[----:B------:R-:W-:Y:S05]  /*2490*/  WARPSYNC.ALL ;  /* 0x0000000000007948 */ /* 0x000fea0003800000 */
[----:B------:R-:W-:Y:S01]  /*24a0*/  PRMT R46, R46, 0x3340, R47 ;  /* 0x000033402e2e7816 */ /* 0x000fe2000000002f */
[----:B------:R-:W0:Y:S01]  /*24b0*/  LDCU UR4, c[0x0][0x360] ;  /* 0x00006c00ff0477ac */ /* 0x000e220008000800 */
[----:B------:R-:W0:Y:S01]  /*24c0*/  LDC R47, c[0x0][0x370] ;  /* 0x0000dc00ff2f7b82 */ /* 0x000e220000000800 */
[----:B------:R-:W-:-:S02]  /*24d0*/  DMUL R8, R8, R40 ;  /* 0x0000002808087228 */ /* 0x000fc40000000000 */
[----:B------:R-:W-:Y:S01]  /*24e0*/  DMUL R10, R10, R40 ;  /* 0x000000280a0a7228 */ /* 0x000fe20000000000 */
[----:B------:R-:W-:Y:S02]  /*24f0*/  PRMT R49, R49, 0x3340, R44 ;  /* 0x0000334031317816 */ /* 0x000fe4000000002c */
[----:B------:R-:W-:Y:S02]  /*2500*/  SEL R44, RZ, 0x1, P4 ;  /* 0x00000001ff2c7807 */ /* 0x000fe40002000000 */
[----:B------:R-:W-:Y:S02]  /*2510*/  PRMT R35, R39, 0x3340, R35 ;  /* 0x0000334027237816 */ /* 0x000fe40000000023 */
[----:B------:R-:W-:Y:S02]  /*2520*/  PRMT R45, R48, 0x3340, R45 ;  /* 0x00003340302d7816 */ /* 0x000fe4000000002d */
[----:B------:R-:W-:-:S04]  /*2530*/  SEL R39, RZ, 0x1, P2 ;  /* 0x00000001ff277807 */ /* 0x000fc80001000000 */
[----:B------:R-:W-:Y:S01]  /*2540*/  PRMT R39, R39, 0x3340, R34 ;  /* 0x0000334027277816 */ /* 0x000fe20000000022 */
[----:B0-----:R-:W-:Y:S01]  /*2550*/  IMAD R47, R47, UR4, RZ ;  /* 0x000000042f2f7c24 */ /* 0x001fe2000f8e02ff */
[----:B------:R-:W-:Y:S01]  /*2560*/  PRMT R34, R49, 0x5410, R46 ;  /* 0x0000541031227816 */ /* 0x000fe2000000002e */
[-C--:B------:R-:W-:Y:S02]  /*2570*/  DMUL R16, R16, R40.reuse ;  /* 0x0000002810107228 */ /* 0x080fe40000000000 */
[-C--:B------:R-:W-:Y:S02]  /*2580*/  DMUL R18, R18, R40.reuse ;  /* 0x0000002812127228 */ /* 0x080fe40000000000 */
[-C--:B------:R-:W-:Y:S02]  /*2590*/  DMUL R20, R20, R40.reuse ;  /* 0x0000002814147228 */ /* 0x080fe40000000000 */
[-C--:B------:R-:W-:Y:S02]  /*25a0*/  DMUL R28, R28, R40.reuse ;  /* 0x000000281c1c7228 */ /* 0x080fe40000000000 */
[----:B------:R-:W-:Y:S01]  /*25b0*/  DMUL R30, R30, R40 ;  /* 0x000000281e1e7228 */ /* 0x000fe20000000000 */
[----:B--2---:R-:W-:-:S06]  /*25c0*/  MOV R12, RZ ;  /* 0x000000ff000c7202 */ /* 0x004fcc0000000f00 */
[----:B------:R-:W-:Y:S01]  /*25d0*/  DMUL R22, R26, R12 ;  /* 0x0000000c1a167228 */ /* 0x000fe20000000000 */
[----:B------:R-:W0:Y:S02]  /*25e0*/  LDC.64 R12, c[0x0][0x458] ;  /* 0x00011600ff0c7b82 */ /* 0x000e240000000a00 */
[----:B0-----:R-:W-:Y:S01]  /*25f0*/  IMAD.WIDE.U32 R24, R38, 0x8, R12 ;  /* 0x0000000826187825 */ /* 0x001fe200078e000c */
[-C--:B------:R-:W-:Y:S02]  /*2600*/  DMUL R12, R14, R40.reuse ;  /* 0x000000280e0c7228 */ /* 0x080fe40000000000 */
[----:B------:R-:W-:-:S03]  /*2610*/  DMUL R14, R60, R40 ;  /* 0x000000283c0e7228 */ /* 0x000fc60000000000 */
[----:B------:R-:W0:Y:S01]  /*2620*/  LDC.64 R60, c[0x0][0x458] ;  /* 0x00011600ff3c7b82 */ /* 0x000e220000000a00 */
[----:B------:R-:W-:Y:S02]  /*2630*/  SEL R25, RZ, 0x1, P3 ;  /* 0x00000001ff197807 */ /* 0x000fe40001800000 */
[----:B------:R-:W-:Y:S02]  /*2640*/  SEL R26, RZ, 0x1, P0 ;  /* 0x00000001ff1a7807 */ /* 0x000fe40000000000 */
[C---:B------:R-:W-:Y:S02]  /*2650*/  IADD3 R48, P0, PT, R38.reuse, UR8, RZ ;  /* 0x0000000826307c10 */ /* 0x040fe4000ff1e0ff */
[----:B------:R-:W-:Y:S02]  /*2660*/  PRMT R44, R25, 0x3340, R44 ;  /* 0x00003340192c7816 */ /* 0x000fe4000000002c */
[----:B------:R-:W-:Y:S01]  /*2670*/  SEL R25, RZ, 0x1, P6 ;  /* 0x00000001ff197807 */ /* 0x000fe20003000000 */
[----:B------:R-:W-:Y:S01]  /*2680*/  IMAD.X R49, RZ, RZ, UR9, P0 ;  /* 0x00000009ff317e24 */ /* 0x000fe200080e06ff */
[----:B------:R-:W-:Y:S01]  /*2690*/  SEL R27, RZ, 0x1, P5 ;  /* 0x00000001ff1b7807 */ /* 0x000fe20002800000 */
[----:B0-----:R-:W-:Y:S01]  /*26a0*/  IMAD.WIDE.U32 R60, R38, 0x8, R60 ;  /* 0x00000008263c7825 */ /* 0x001fe200078e003c */
[----:B------:R-:W-:-:S04]  /*26b0*/  LEA R38, R47, R38, 0x4 ;  /* 0x000000262f267211 */ /* 0x000fc800078e20ff */
[----:B------:R0:W-:Y:S01]  /*26c0*/  STG.E.ENL2.256 desc[UR6][R60.64], R8, R12 ;  /* 0xf80000083c0c797f */ /* 0x0001e2000f121806 */
[----:B------:R-:W-:Y:S01]  /*26d0*/  ISETP.GE.U32.AND P0, PT, R38, UR5, PT ;  /* 0x0000000526007c0c */ /* 0x000fe2000bf06070 */
[-C--:B------:R-:W-:Y:S02]  /*26e0*/  DMUL R22, R22, R40.reuse ;  /* 0x0000002816167228 */ /* 0x080fe40000000000 */
[-C--:B0-----:R-:W-:Y:S01]  /*26f0*/  DMUL R14, R52, R40.reuse ;  /* 0x00000028340e7228 */ /* 0x081fe20000000000 */
[----:B------:R-:W-:Y:S01]  /*2700*/  SEL R52, RZ, 0x1, P1 ;  /* 0x00000001ff347807 */ /* 0x000fe20000800000 */
[-C--:B------:R-:W-:Y:S02]  /*2710*/  DMUL R8, R58, R40.reuse ;  /* 0x000000283a087228 */ /* 0x080fe40000000000 */
[-C--:B------:R-:W-:Y:S01]  /*2720*/  DMUL R10, R56, R40.reuse ;  /* 0x00000028380a7228 */ /* 0x080fe20000000000 */
[----:B------:R-:W-:Y:S01]  /*2730*/  PRMT R52, R25, 0x3340, R52 ;  /* 0x0000334019347816 */ /* 0x000fe20000000034 */
[----:B------:R-:W-:-:S02]  /*2740*/  DMUL R12, R54, R40 ;  /* 0x00000028360c7228 */ /* 0x000fc40000000000 */
[-C--:B------:R-:W-:Y:S01]  /*2750*/  DMUL R24, R50, R40.reuse ;  /* 0x0000002832187228 */ /* 0x080fe20000000000 */
[----:B------:R-:W-:Y:S01]  /*2760*/  PRMT R51, R27, 0x3340, R26 ;  /* 0x000033401b337816 */ /* 0x000fe2000000001a */
[----:B------:R-:W-:Y:S01]  /*2770*/  DMUL R26, R32, R40 ;  /* 0x00000028201a7228 */ /* 0x000fe20000000000 */
        /* <DEDUP_REMOVED lines=10> */
        .weak           $__internal_135_$__cuda_sm20_dblrcp_rn_slowpath_v3
        .type           $__internal_135_$__cuda_sm20_dblrcp_rn_slowpath_v3,@function
        .size           $__internal_135_$__cuda_sm20_dblrcp_rn_slowpath_v3,(.L_x_14294 - $__internal_135_$__cuda_sm20_dblrcp_rn_slowpath_v3)
$__internal_135_$__cuda_sm20_dblrcp_rn_slowpath_v3:
        /* <DEDUP_REMOVED lines=27> */
.L_x_7462:
        /* <DEDUP_REMOVED lines=10> */
.L_x_7460:
[----:B------:R-:W0:Y:S01]  /*2a70*/  LDC R10, c[0x0][0x610] ;  /* 0x00018400ff0a7b82 */ /* 0x000e220000000800 */
[----:B------:R-:W-:-:S07]  /*2a80*/  LOP3.LUT R11, R12, 0x80000, RZ, 0xfc, !PT ;  /* 0x000800000c0b7812 */ /* 0x000fce00078efcff */
.L_x_7461:
[----:B0-----:R-:W-:Y:S01]  /*2a90*/  IMAD.MOV.U32 R40, RZ, RZ, R10 ;  /* 0x000000ffff287224 */ /* 0x001fe200078e000a */
[----:B------:R-:W-:Y:S01]  /*2aa0*/  MOV R41, R11 ;  /* 0x0000000b00297202 */ /* 0x000fe20000000f00 */
[----:B------:R-:W-:Y:S01]  /*2ab0*/  IMAD.MOV.U32 R10, RZ, RZ, R8 ;  /* 0x000000ffff0a7224 */ /* 0x000fe200078e0008 */
[----:B------:R-:W-:-:S04]  /*2ac0*/  MOV R11, 0x0 ;  /* 0x00000000000b7802 */ /* 0x000fc80000000f00 */
[----:B------:R-:W-:Y:S05]  /*2ad0*/  RET.REL.NODEC R10 `(_ZN2at6native43_GLOBAL__N__7cc8d1ed_10_Dropout_cu_0e96ed3824fused_dropout_kernel_vecIddjLi1ELi16EbEEvNS_4cuda6detail10TensorInfoIKT_T1_EENS5_IS6_S8_EENS5_IT4_S8_EES8_T0_NS_15PhiloxCudaStateE) ;  /* 0xffffffd40a487950 */ /* 0x000fea0003c3ffff */
.L_x_7463:
        /* <DEDUP_REMOVED lines=10> */
.L_x_14294:


//--------------------- .text._ZN2at6native18elementwise_kernelILi128ELi4EZNS0_15gpu_kernel_implIZNS0_43_GLOBAL__N__7cc8d1ed_10_Dropout_cu_0e96ed3819masked_scale_kernelIhN3c108BFloat16EfEEvRNS_6TensorERKS7_SA_T1_EUlS6_hE_EEvRNS_18TensorIteratorBaseERKT_EUliE_EEviSB_ --------------------------
	.section	.text._ZN2at6native18elementwise_kernelILi128ELi4EZNS0_15gpu_kernel_implIZNS0_43_GLOBAL__N__7cc8d1ed_10_Dropout_cu_0e96ed3819masked_scale_kernelIhN3c108BFloat16EfEEvRNS_6TensorERKS7_SA_T1_EUlS6_hE_EEvRNS_18TensorIteratorBaseERKT_EUliE_EEviSB_,"ax",@progbits
	.align	128
        .global         _ZN2at6native18elementwise_kernelILi128ELi4EZNS0_15gpu_kernel_implIZNS0_43_GLOBAL__N__7cc8d1ed_10_Dropout_cu_0e96ed3819masked_scale_kernelIhN3c108BFloat16EfEEvRNS_6TensorERKS7_SA_T1_EUlS6_hE_EEvRNS_18TensorIteratorBaseERKT_EUliE_EEviSB_
        .type           _ZN2at6native18elementwise_kernelILi128ELi4EZNS0_15gpu_kernel_implIZNS0_43_GLOBAL__N__7cc8d1ed_10_Dropout_cu_0e96ed3819masked_scale_kernelIhN3c108BFloat16EfEEvRNS_6TensorERKS7_SA_T1_EUlS6_hE_EEvRNS_18TensorIteratorBaseERKT_EUliE_EEviSB_,@function
        .size           _ZN2at6native18elementwise_kernelILi128ELi4EZNS0_15gpu_kernel_implIZNS0_43_GLOBAL__N__7cc8d1ed_10_Dropout_cu_0e96ed3819masked_scale_kernelIhN3c108BFloat16EfEEvRNS_6TensorERKS7_SA_T1_EUlS6_hE_EEvRNS_18TensorIteratorBaseERKT_EUliE_EEviSB_,(.L_x_14296 - _ZN2at6native18elementwise_kernelILi128ELi4EZNS0_15gpu_kernel_implIZNS0_43_GLOBAL__N__7cc8d1ed_10_Dropout_cu_0e96ed3819masked_scale_kernelIhN3c108BFloat16EfEEvRNS_6TensorERKS7_SA_T1_EUlS6_hE_EEvRNS_18TensorIteratorBaseERKT_EUliE_EEviSB_)
        .other          _ZN2at6native18elementwise_kernelILi128ELi4EZNS0_15gpu_kernel_implIZNS0_43_GLOBAL__N__7cc8d1ed_10_Dropout_cu_0e96ed3819masked_scale_kernelIhN3c108BFloat16EfEEvRNS_6TensorERKS7_SA_T1_EUlS6_hE_EEvRNS_18TensorIteratorBaseERKT_EUliE_EEviSB_,@"STO_CUDA_ENTRY STV_DEFAULT"
_ZN2at6native18elementwise_kernelILi128ELi4EZNS0_15gpu_kernel_implIZNS0_43_GLOBAL__N__7cc8d1ed_10_Dropout_cu_0e96ed3819masked_scale_kernelIhN3c108BFloat16EfEEvRNS_6TensorERKS7_SA_T1_EUlS6_hE_EEvRNS_18TensorIteratorBaseERKT_EUliE_EEviSB_:
.text._ZN2at6native18elementwise_kernelILi128ELi4EZNS0_15gpu_kernel_implIZNS0_43_GLOBAL__N__7cc8d1ed_10_Dropout_cu_0e96ed3819masked_scale_kernelIhN3c108BFloat16EfEEvRNS_6TensorERKS7_SA_T1_EUlS6_hE_EEvRNS_18TensorIteratorBaseERKT_EUliE_EEviSB_:
[----:B------:R-:W0:Y:S01]  /*0000*/  LDC R1, c[0x0][0x37c] ;  /* 0x0000df00ff017b82 */ /* 0x000e220000000800 */
[----:B------:R-:W1:Y:S07]  /*0010*/  S2R R17, SR_TID.X ;  /* 0x0000000000117919 */ /* 0x000e6e0000002100 */
[----:B------:R-:W2:Y:S01]  /*0020*/  S2UR UR4, SR_CTAID.X ;  /* 0x00000000000479c3 */ /* 0x000ea20000002500 */
[----:B------:R-:W3:Y:S01]  /*0030*/  LDCU UR41, c[0x0][0x388] ;  /* 0x00007100ff2977ac */ /* 0x000ee20008000800 */
[----:B------:R-:W-:Y:S01]  /*0040*/  BSSY.RECONVERGENT B6, `(.L_x_7464) ;  /* 0x000045b000067945 */ /* 0x000fe20003800200 */
[----:B------:R-:W4:Y:S01]  /*0050*/  LDCU UR5, c[0x0][0x380] ;  /* 0x00007000ff0577ac */ /* 0x000f220008000800 */
[----:B------:R-:W5:Y:S01]  /*0060*/  LDCU UR40, c[0x0][0x610] ;  /* 0x0000c200ff2877ac */ /* 0x000f620008000800 */
[----:B------:R-:W0:Y:S01]  /*0070*/  LDCU.64 UR36, c[0x0][0x358] ;  /* 0x00006b00ff2477ac */ /* 0x000e220008000a00 */
[----:B---3--:R-:W-:-:S04]  /*0080*/  UIADD3 UR39, UPT, UPT, UR41, -0x1, URZ ;  /* 0xffffffff29277890 */ /* 0x008fc8000fffe0ff */
[----:B------:R-:W-:Y:S02]  /*0090*/  UISETP.LT.U32.AND UP0, UPT, UR39, 0x18, UPT ;  /* 0x000000182700788c */ /* 0x000fe4000bf01070 */
[----:B--2---:R-:W-:Y:S02]  /*00a0*/  USHF.L.U32 UR4, UR4, 0x9, URZ ;  /* 0x0000000904047899 */ /* 0x004fe400080006ff */
[----:B------:R-:W-:Y:S02]  /*00b0*/  USEL UR38, UR39, 0x18, UP0 ;  /* 0x0000001827267887 */ /* 0x000fe40008000000 */
[----:B-----5:R-:W-:Y:S02]  /*00c0*/  UPRMT UR43, UR40, 0x7770, URZ ;  /* 0x00007770282b7896 */ /* 0x020fe400080000ff */
[----:B-1----:R-:W-:Y:S01]  /*00d0*/  LOP3.LUT R17, R17, UR4, RZ, 0xfc, !PT ;  /* 0x0000000411117c12 */ /* 0x002fe2000f8efcff */
[----:B------:R-:W-:Y:S02]  /*00e0*/  UPRMT UR42, UR40, 0x7771, URZ ;  /* 0x00007771282a7896 */ /* 0x000fe400080000ff */
[----:B------:R-:W-:Y:S01]  /*00f0*/  UPRMT UR44, UR40, 0x7772, URZ ;  /* 0x00007772282c7896 */ /* 0x000fe200080000ff */
[----:B----4-:R-:W-:Y:S01]  /*0100*/  ISETP.GE.AND P0, PT, R17, UR5, PT ;  /* 0x0000000511007c0c */ /* 0x010fe2000bf06270 */
[----:B------:R-:W-:-:S12]  /*0110*/  UIADD3 UR38, UPT, UPT, UR38, 0x1, URZ ;  /* 0x0000000126267890 */ /* 0x000fd8000fffe0ff */
[----:B0-----:R-:W-:Y:S05]  /*0120*/  @P0 BRA `(.L_x_7465) ;  /* 0x0000004400300947 */ /* 0x001fea0003800000 */
[----:B------:R-:W-:Y:S01]  /*0130*/  UISETP.NE.AND UP0, UPT, UR41, URZ, UPT ;  /* 0x000000ff2900728c */ /* 0x000fe2000bf05270 */
[----:B------:R-:W-:Y:S02]  /*0140*/  IMAD.MOV.U32 R18, RZ, RZ, RZ ;  /* 0x000000ffff127224 */ /* 0x000fe400078e00ff */
[----:B------:R-:W-:Y:S02]  /*0150*/  IMAD.MOV.U32 R0, RZ, RZ, RZ ;  /* 0x000000ffff007224 */ /* 0x000fe400078e00ff */
[----:B------:R-:W-:-:S04]  /*0160*/  IMAD.MOV.U32 R16, RZ, RZ, RZ ;  /* 0x000000ffff107224 */ /* 0x000fc800078e00ff */
[----:B------:R-:W-:Y:S05]  /*0170*/  BRA.U !UP0, `(.L_x_7466) ;  /* 0x0000001508707547 */ /* 0x000fea000b800000 */
[----:B------:R-:W0:Y:S01]  /*0180*/  LDCU.64 UR4, c[0x0][0x390] ;  /* 0x00007200ff0477ac */ /* 0x000e220008000a00 */
[----:B------:R-:W-:Y:S01]  /*0190*/  IMAD.MOV.U32 R16, RZ, RZ, RZ ;  /* 0x000000ffff107224 */ /* 0x000fe200078e00ff */
[----:B------:R-:W1:Y:S01]  /*01a0*/  LDCU UR6, c[0x0][0x38c] ;  /* 0x00007180ff0677ac */ /* 0x000e620008000800 */
[----:B------:R-:W2:Y:S01]  /*01b0*/  LDCU.64 UR8, c[0x0][0x4b8] ;  /* 0x00009700ff0877ac */ /* 0x000ea20008000a00 */
[----:B------:R-:W-:Y:S01]  /*01c0*/  UISETP.NE.AND UP0, UPT, UR39, URZ, UPT ;  /* 0x000000ff2700728c */ /* 0x000fe2000bf05270 */
[----:B0-----:R-:W-:Y:S01]  /*01d0*/  IMAD.HI.U32 R2, R17, UR4, R16 ;  /* 0x0000000411027c27 */ /* 0x001fe2000f8e0010 */
[----:B------:R-:W0:Y:S04]  /*01e0*/  LDCU UR4, c[0x0][0x4c0] ;  /* 0x00009800ff0477ac */ /* 0x000e280008000800 */
[----:B------:R-:W-:-:S04]  /*01f0*/  SHF.R.U32.HI R3, RZ, UR5, R2 ;  /* 0x00000005ff037c19 */ /* 0x000fc80008011602 */
[----:B------:R-:W-:-:S05]  /*0200*/  IADD3 R18, PT, PT, -R3, RZ, RZ ;  /* 0x000000ff03127210 */ /* 0x000fca0007ffe1ff */
[----:B-1----:R-:W-:-:S04]  /*0210*/  IMAD R18, R18, UR6, R17 ;  /* 0x0000000612127c24 */ /* 0x002fc8000f8e0211 */
[C---:B--2---:R-:W-:Y:S02]  /*0220*/  IMAD R16, R18.reuse, UR8, RZ ;  /* 0x0000000812107c24 */ /* 0x044fe4000f8e02ff */
[C---:B------:R-:W-:Y:S02]  /*0230*/  IMAD R0, R18.reuse, UR9, RZ ;  /* 0x0000000912007c24 */ /* 0x040fe4000f8e02ff */
[----:B0-----:R-:W-:Y:S01]  /*0240*/  IMAD R18, R18, UR4, RZ ;  /* 0x0000000412127c24 */ /* 0x001fe2000f8e02ff */
[----:B------:R-:W-:Y:S06]  /*0250*/  BRA.U !UP0, `(.L_x_7466) ;  /* 0x0000001508387547 */ /* 0x000fec000b800000 */
[----:B------:R-:W0:Y:S01]  /*0260*/  LDCU.64 UR6, c[0x0][0x398] ;  /* 0x00007300ff0677ac */ /* 0x000e220008000a00 */
[----:B------:R-:W-:Y:S01]  /*0270*/  IMAD.MOV.U32 R2, RZ, RZ, RZ ;  /* 0x000000ffff027224 */ /* 0x000fe200078e00ff */
[----:B------:R-:W1:Y:S01]  /*0280*/  LDCU UR4, c[0x0][0x3a0] ;  /* 0x00007400ff0477ac */ /* 0x000e620008000800 */
[----:B------:R-:W2:Y:S01]  /*0290*/  LDCU UR5, c[0x0][0x4c4] ;  /* 0x00009880ff0577ac */ /* 0x000ea20008000800 */
[----:B------:R-:W3:Y:S01]  /*02a0*/  LDCU.64 UR8, c[0x0][0x4c8] ;  /* 0x00009900ff0877ac */ /* 0x000ee20008000a00 */
[----:B------:R-:W-:Y:S01]  /*02b0*/  UISETP.NE.AND UP0, UPT, UR38, 0x2, UPT ;  /* 0x000000022600788c */ /* 0x000fe2000bf05270 */
[----:B0-----:R-:W-:-:S05]  /*02c0*/  IMAD.HI.U32 R4, R3, UR7, R2 ;  /* 0x0000000703047c27 */ /* 0x001fca000f8e0002 */
[----:B-1----:R-:W-:-:S05]  /*02d0*/  SHF.R.U32.HI R5, RZ, UR4, R4 ;  /* 0x00000004ff057c19 */ /* 0x002fca0008011604 */
[----:B------:R-:W-:-:S04]  /*02e0*/  IMAD.MOV R2, RZ, RZ, -R5 ;  /* 0x000000ffff027224 */ /* 0x000fc800078e0a05 */
[----:B------:R-:W-:-:S04]  /*02f0*/  IMAD R3, R2, UR6, R3 ;  /* 0x0000000602037c24 */ /* 0x000fc8000f8e0203 */
[C---:B--2---:R-:W-:Y:S02]  /*0300*/  IMAD R16, R3.reuse, UR5, R16 ;  /* 0x0000000503107c24 */ /* 0x044fe4000f8e0210 */
[C---:B---3--:R-:W-:Y:S02]  /*0310*/  IMAD R0, R3.reuse, UR8, R0 ;  /* 0x0000000803007c24 */ /* 0x048fe4000f8e0200 */
[----:B------:R-:W-:Y:S01]  /*0320*/  IMAD R18, R3, UR9, R18 ;  /* 0x0000000903127c24 */ /* 0x000fe2000f8e0212 */
[----:B------:R-:W-:Y:S06]  /*0330*/  BRA.U !UP0, `(.L_x_7466) ;  /* 0x0000001508007547 */ /* 0x000fec000b800000 */
[----:B------:R-:W0:Y:S01]  /*0340*/  LDCU.64 UR4, c[0x0][0x3a8] ;  /* 0x00007500ff0477ac */ /* 0x000e220008000a00 */
[----:B------:R-:W-:Y:S01]  /*0350*/  IMAD.MOV.U32 R4, RZ, RZ, RZ ;  /* 0x000000ffff047224 */ /* 0x000fe200078e00ff */
[----:B------:R-:W1:Y:S01]  /*0360*/  LDCU UR6, c[0x0][0x3a4] ;  /* 0x00007480ff0677ac */ /* 0x000e620008000800 */
[----:B------:R-:W2:Y:S01]  /*0370*/  LDCU.64 UR8, c[0x0][0x4d0] ;  /* 0x00009a00ff0877ac */ /* 0x000ea20008000a00 */
[----:B------:R-:W-:Y:S01]  /*0380*/  UISETP.NE.AND UP0, UPT, UR38, 0x3, UPT ;  /* 0x000000032600788c */ /* 0x000fe2000bf05270 */
[----:B0-----:R-:W-:Y:S01]  /*0390*/  IMAD.HI.U32 R2, R5, UR4, R4 ;  /* 0x0000000405027c27 */ /* 0x001fe2000f8e0004 */
[----:B------:R-:W0:Y:S04]  /*03a0*/  LDCU UR4, c[0x0][0x4d8] ;  /* 0x00009b00ff0477ac */ /* 0x000e280008000800 */
[----:B------:R-:W-:-:S05]  /*03b0*/  SHF.R.U32.HI R3, RZ, UR5, R2 ;  /* 0x00000005ff037c19 */ /* 0x000fca0008011602 */
[----:B------:R-:W-:-:S04]  /*03c0*/  IMAD.MOV R4, RZ, RZ, -R3 ;  /* 0x000000ffff047224 */ /* 0x000fc800078e0a03 */
[----:B-1----:R-:W-:-:S04]  /*03d0*/  IMAD R5, R4, UR6, R5 ;  /* 0x0000000604057c24 */ /* 0x002fc8000f8e0205 */
[C---:B--2---:R-:W-:Y:S02]  /*03e0*/  IMAD R16, R5.reuse, UR8, R16 ;  /* 0x0000000805107c24 */ /* 0x044fe4000f8e0210 */
[C---:B------:R-:W-:Y:S02]  /*03f0*/  IMAD R0, R5.reuse, UR9, R0 ;  /* 0x0000000905007c24 */ /* 0x040fe4000f8e0200 */
[----:B0-----:R-:W-:Y:S01]  /*0400*/  IMAD R18, R5, UR4, R18 ;  /* 0x0000000405127c24 */ /* 0x001fe2000f8e0212 */
[----:B------:R-:W-:Y:S06]  /*0410*/  BRA.U !UP0, `(.L_x_7466) ;  /* 0x0000001108c87547 */ /* 0x000fec000b800000 */
[----:B------:R-:W0:Y:S01]  /*0420*/  LDCU.64 UR6, c[0x0][0x3b0] ;  /* 0x00007600ff0677ac */ /* 0x000e220008000a00 */
[----:B------:R-:W-:Y:S01]  /*0430*/  HFMA2 R2, -RZ, RZ, 0, 0 ;  /* 0x00000000ff027431 */ /* 0x000fe200000001ff */
        /* <DEDUP_REMOVED lines=33> */
[----:B-1----:R-:W-:-:S04]  /*0650*/  SHF.R.U32.HI R5, RZ, UR4, R4 ;  /* 0x00000004ff057c19 */ /* 0x002fc80008011604 */
[----:B------:R-:W-:-:S05]  /*0660*/  IADD3 R2, PT, PT, -R5, RZ, RZ ;  /* 0x000000ff05027210 */ /* 0x000fca0007ffe1ff */
        /* <DEDUP_REMOVED lines=34> */
[----:B------:R-:W-:Y:S01]  /*0890*/  MOV R4, RZ ;  /* 0x000000ff00047202 */ /* 0x000fe20000000f00 */
[----:B------:R-:W1:Y:S01]  /*08a0*/  LDCU UR6, c[0x0][0x3ec] ;  /* 0x00007d80ff0677ac */ /* 0x000e620008000800 */
[----:B------:R-:W2:Y:S01]  /*08b0*/  LDCU.64 UR8, c[0x0][0x518] ;  /* 0x0000a300ff0877ac */ /* 0x000ea20008000a00 */
[----:B------:R-:W-:Y:S02]  /*08c0*/  UISETP.NE.AND UP0, UPT, UR38, 0x9, UPT ;  /* 0x000000092600788c */ /* 0x000fe4000bf05270 */
        /* <DEDUP_REMOVED lines=30> */
[----:B------:R-:W-:-:S04]  /*0ab0*/  SHF.R.U32.HI R3, RZ, UR5, R2 ;  /* 0x00000005ff037c19 */ /* 0x000fc80008011602 */
[----:B------:R-:W-:-:S05]  /*0ac0*/  IADD3 R4, PT, PT, -R3, RZ, RZ ;  /* 0x000000ff03047210 */ /* 0x000fca0007ffe1ff */
        /* <DEDUP_REMOVED lines=190> */
[----:B------:R-:W2:Y:S02]  /*16b0*/  LDCU.64 UR8, c[0x0][0x5d8] ;  /* 0x0000bb00ff0877ac */ /* 0x000ea40008000a00 */
[----:B0-----:R-:W-:Y:S01]  /*16c0*/  IMAD.HI.U32 R2, R5, UR4, R4 ;  /* 0x0000000405027c27 */ /* 0x001fe2000f8e0004 */
[----:B------:R-:W0:Y:S04]  /*16d0*/  LDCU UR4, c[0x0][0x5e0] ;  /* 0x0000bc00ff0477ac */ /* 0x000e280008000800 */
[----:B------:R-:W-:-:S05]  /*16e0*/  SHF.R.U32.HI R2, RZ, UR5, R2 ;  /* 0x00000005ff027c19 */ /* 0x000fca0008011602 */
[----:B------:R-:W-:-:S04]  /*16f0*/  IMAD.MOV R3, RZ, RZ, -R2 ;  /* 0x000000ffff037224 */ /* 0x000fc800078e0a02 */
[----:B-1----:R-:W-:-:S04]  /*1700*/  IMAD R5, R3, UR6, R5 ;  /* 0x0000000603057c24 */ /* 0x002fc8000f8e0205 */
[C---:B--2---:R-:W-:Y:S02]  /*1710*/  IMAD R16, R5.reuse, UR8, R16 ;  /* 0x0000000805107c24 */ /* 0x044fe4000f8e0210 */
[C---:B------:R-:W-:Y:S02]  /*1720*/  IMAD R0, R5.reuse, UR9, R0 ;  /* 0x0000000905007c24 */ /* 0x040fe4000f8e0200 */
[----:B0-----:R-:W-:-:S07]  /*1730*/  IMAD R18, R5, UR4, R18 ;  /* 0x0000000405127c24 */ /* 0x001fce000f8e0212 */
.L_x_7466:
[----:B------:R-:W0:Y:S01]  /*1740*/  LDCU.64 UR6, c[0x0][0x5f0] ;  /* 0x0000be00ff0677ac */ /* 0x000e220008000a00 */
[----:B------:R-:W-:-:S04]  /*1750*/  UPRMT UR4, UR40, 0x7771, URZ ;  /* 0x0000777128047896 */ /* 0x000fc800080000ff */
[----:B------:R-:W-:Y:S01]  /*1760*/  UISETP.GT.AND UP0, UPT, UR4, 0x9, UPT ;  /* 0x000000090400788c */ /* 0x000fe2000bf04270 */
[----:B0-----:R-:W-:-:S05]  /*1770*/  IADD3 R2, P0, PT, R0, UR6, RZ ;  /* 0x0000000600027c10 */ /* 0x001fca000ff1e0ff */
[----:B------:R-:W-:-:S03]  /*1780*/  IMAD.X R3, RZ, RZ, UR7, P0 ;  /* 0x00000007ff037e24 */ /* 0x000fc600080e06ff */
[----:B------:R-:W-:Y:S05]  /*1790*/  BRA.U UP0, `(.L_x_7467) ;  /* 0x0000000500307547 */ /* 0x000fea000b800000 */
[----:B------:R-:W-:-:S09]  /*17a0*/  UISETP.GT.AND UP0, UPT, UR4, 0x4, UPT ;  /* 0x000000040400788c */ /* 0x000fd2000bf04270 */
[----:B------:R-:W-:Y:S05]  /*17b0*/  BRA.U UP0, `(.L_x_7468) ;  /* 0x0000000100947547 */ /* 0x000fea000b800000 */
[----:B------:R-:W-:-:S09]  /*17c0*/  UISETP.GT.AND UP0, UPT, UR4, 0x1, UPT ;  /* 0x000000010400788c */ /* 0x000fd2000bf04270 */
[----:B------:R-:W-:Y:S05]  /*17d0*/  BRA.U UP0, `(.L_x_7469) ;  /* 0x0000000100387547 */ /* 0x000fea000b800000 */
[----:B------:R-:W-:-:S09]  /*17e0*/  UISETP.NE.AND UP0, UPT, UR42, URZ, UPT ;  /* 0x000000ff2a00728c */ /* 0x000fd2000bf05270 */
[----:B------:R-:W-:Y:S05]  /*17f0*/  BRA.U !UP0, `(.L_x_7470) ;  /* 0x00000001081c7547 */ /* 0x000fea000b800000 */
[----:B------:R-:W-:-:S09]  /*1800*/  UISETP.NE.AND UP0, UPT, UR4, 0x1, UPT ;  /* 0x000000010400788c */ /* 0x000fd2000bf05270 */
[----:B------:R-:W-:Y:S05]  /*1810*/  BRA.U UP0, `(.L_x_7471) ;  /* 0x0000000d004c7547 */ /* 0x000fea000b800000 */
[----:B------:R-:W2:Y:S02]  /*1820*/  LDG.E.S8 R2, desc[UR36][R2.64] ;  /* 0x0000002402027981 */ /* 0x000ea4000c1e1300 */
[----:B--2---:R-:W0:Y:S02]  /*1830*/  I2F.S16 R0, R2 ;  /* 0x0000000200007306 */ /* 0x004e240000101400 */
[----:B0-----:R-:W-:-:S04]  /*1840*/  F2FP.BF16.F32.PACK_AB R0, RZ, R0 ;  /* 0x00000000ff00723e */ /* 0x001fc800000010ff */
[----:B------:R-:W-:Y:S01]  /*1850*/  PRMT R19, R0, 0x7610, R19 ;  /* 0x0000761000137816 */ /* 0x000fe20000000013 */
[----:B------:R-:W-:Y:S06]  /*1860*/  BRA `(.L_x_7472) ;  /* 0x0000000c00d47947 */ /* 0x000fec0003800000 */
.L_x_7470:
[----:B------:R-:W2:Y:S02]  /*1870*/  LDG.E.U8 R2, desc[UR36][R2.64] ;  /* 0x0000002402027981 */ /* 0x000ea4000c1e1100 */
[----:B--2---:R-:W-:-:S04]  /*1880*/  I2FP.F32.U32 R0, R2 ;  /* 0x0000000200007245 */ /* 0x004fc80000201000 */
[----:B------:R-:W-:-:S04]  /*1890*/  F2FP.BF16.F32.PACK_AB R0, RZ, R0 ;  /* 0x00000000ff00723e */ /* 0x000fc800000010ff */
[----:B------:R-:W-:Y:S01]  /*18a0*/  PRMT R19, R0, 0x7610, R19 ;  /* 0x0000761000137816 */ /* 0x000fe20000000013 */
[----:B------:R-:W-:Y:S06]  /*18b0*/  BRA `(.L_x_7472) ;  /* 0x0000000c00c07947 */ /* 0x000fec0003800000 */
.L_x_7469:
[----:B------:R-:W-:-:S09]  /*18c0*/  UISETP.NE.AND UP0, UPT, UR4, 0x2, UPT ;  /* 0x000000020400788c */ /* 0x000fd2000bf05270 */
[----:B------:R-:W-:Y:S05]  /*18d0*/  BRA.U !UP0, `(.L_x_7473) ;  /* 0x0000000108387547 */ /* 0x000fea000b800000 */
[----:B------:R-:W-:-:S09]  /*18e0*/  UISETP.NE.AND UP0, UPT, UR4, 0x3, UPT ;  /* 0x000000030400788c */ /* 0x000fd2000bf05270 */
[----:B------:R-:W-:Y:S05]  /*18f0*/  BRA.U !UP0, `(.L_x_7474) ;  /* 0x00000001081c7547 */ /* 0x000fea000b800000 */
[----:B------:R-:W-:-:S09]  /*1900*/  UISETP.NE.AND UP0, UPT, UR4, 0x4, UPT ;  /* 0x000000040400788c */ /* 0x000fd2000bf05270 */
[----:B------:R-:W-:Y:S05]  /*1910*/  BRA.U UP0, `(.L_x_7471) ;  /* 0x0000000d000c7547 */ /* 0x000fea000b800000 */
[----:B------:R-:W2:Y:S02]  /*1920*/  LDG.E.64 R2, desc[UR36][R2.64] ;  /* 0x0000002402027981 */ /* 0x000ea4000c1e1b00 */
[----:B--2---:R-:W0:Y:S02]  /*1930*/  I2F.S64 R0, R2 ;  /* 0x0000000200007312 */ /* 0x004e240000301400 */
[----:B0-----:R-:W-:-:S04]  /*1940*/  F2FP.BF16.F32.PACK_AB R0, RZ, R0 ;  /* 0x00000000ff00723e */ /* 0x001fc800000010ff */
[----:B------:R-:W-:Y:S01]  /*1950*/  PRMT R19, R0, 0x7610, R19 ;  /* 0x0000761000137816 */ /* 0x000fe20000000013 */
[----:B------:R-:W-:Y:S06]  /*1960*/  BRA `(.L_x_7472) ;  /* 0x0000000c00947947 */ /* 0x000fec0003800000 */
.L_x_7474:
[----:B------:R-:W2:Y:S02]  /*1970*/  LDG.E R2, desc[UR36][R2.64] ;  /* 0x0000002402027981 */ /* 0x000ea4000c1e1900 */
[----:B--2---:R-:W-:-:S04]  /*1980*/  I2FP.F32.S32 R0, R2 ;  /* 0x0000000200007245 */ /* 0x004fc80000201400 */
[----:B------:R-:W-:-:S04]  /*1990*/  F2FP.BF16.F32.PACK_AB R0, RZ, R0 ;  /* 0x00000000ff00723e */ /* 0x000fc800000010ff */
[----:B------:R-:W-:Y:S01]  /*19a0*/  PRMT R19, R0, 0x7610, R19 ;  /* 0x0000761000137816 */ /* 0x000fe20000000013 */
[----:B------:R-:W-:Y:S06]  /*19b0*/  BRA `(.L_x_7472) ;  /* 0x0000000c00807947 */ /* 0x000fec0003800000 */
.L_x_7473:
[----:B------:R-:W2:Y:S02]  /*19c0*/  LDG.E.U16 R2, desc[UR36][R2.64] ;  /* 0x0000002402027981 */ /* 0x000ea4000c1e1500 */
[----:B--2---:R-:W0:Y:S02]  /*19d0*/  I2F.S16 R0, R2 ;  /* 0x0000000200007306 */ /* 0x004e240000101400 */
[----:B0-----:R-:W-:-:S04]  /*19e0*/  F2FP.BF16.F32.PACK_AB R0, RZ, R0 ;  /* 0x00000000ff00723e */ /* 0x001fc800000010ff */
[----:B------:R-:W-:Y:S01]  /*19f0*/  PRMT R19, R0, 0x7610, R19 ;  /* 0x0000761000137816 */ /* 0x000fe20000000013 */
[----:B------:R-:W-:Y:S06]  /*1a00*/  BRA `(.L_x_7472) ;  /* 0x0000000c006c7947 */ /* 0x000fec0003800000 */
.L_x_7468:
[----:B------:R-:W-:-:S09]  /*1a10*/  UISETP.GT.AND UP0, UPT, UR4, 0x6, UPT ;  /* 0x000000060400788c */ /* 0x000fd2000bf04270 */
[----:B------:R-:W-:Y:S05]  /*1a20*/  BRA.U UP0, `(.L_x_7475) ;  /* 0x0000000100307547 */ /* 0x000fea000b800000 */
[----:B------:R-:W-:-:S09]  /*1a30*/  UISETP.NE.AND UP0, UPT, UR4, 0x5, UPT ;  /* 0x000000050400788c */ /* 0x000fd2000bf05270 */
[----:B------:R-:W-:Y:S05]  /*1a40*/  BRA.U !UP0, `(.L_x_7476) ;  /* 0x0000000108147547 */ /* 0x000fea000b800000 */
[----:B------:R-:W-:-:S09]  /*1a50*/  UISETP.NE.AND UP0, UPT, UR4, 0x6, UPT ;  /* 0x000000060400788c */ /* 0x000fd2000bf05270 */
[----:B------:R-:W-:Y:S05]  /*1a60*/  BRA.U UP0, `(.L_x_7471) ;  /* 0x0000000900b87547 */ /* 0x000fea000b800000 */
[----:B------:R-:W2:Y:S02]  /*1a70*/  LDG.E R2, desc[UR36][R2.64] ;  /* 0x0000002402027981 */ /* 0x000ea4000c1e1900 */
[----:B--2---:R-:W-:Y:S01]  /*1a80*/  F2FP.BF16.F32.PACK_AB R19, RZ, R2 ;  /* 0x00000002ff13723e */ /* 0x004fe200000010ff */
[----:B------:R-:W-:Y:S06]  /*1a90*/  BRA `(.L_x_7472) ;  /* 0x0000000c00487947 */ /* 0x000fec0003800000 */
.L_x_7476:
[----:B------:R-:W2:Y:S02]  /*1aa0*/  LDG.E.U16 R0, desc[UR36][R2.64] ;  /* 0x0000002402007981 */ /* 0x000ea4000c1e1500 */
[----:B--2---:R-:W-:-:S05]  /*1ab0*/  HADD2.F32 R0, -RZ, R0.H0_H0 ;  /* 0x20000000ff007230 */ /* 0x004fca0000004100 */
[----:B------:R-:W-:-:S04]  /*1ac0*/  F2FP.BF16.F32.PACK_AB R0, RZ, R0 ;  /* 0x00000000ff00723e */ /* 0x000fc800000010ff */
[----:B------:R-:W-:Y:S01]  /*1ad0*/  PRMT R19, R0, 0x7610, R19 ;  /* 0x0000761000137816 */ /* 0x000fe20000000013 */
[----:B------:R-:W-:Y:S06]  /*1ae0*/  BRA `(.L_x_7472) ;  /* 0x0000000c00347947 */ /* 0x000fec0003800000 */
.L_x_7475:
[----:B------:R-:W-:-:S09]  /*1af0*/  UISETP.NE.AND UP0, UPT, UR4, 0x7, UPT ;  /* 0x000000070400788c */ /* 0x000fd2000bf05270 */
[----:B------:R-:W-:Y:S05]  /*1b00*/  BRA.U !UP0, `(.L_x_7477) ;  /* 0x0000000108307547 */ /* 0x000fea000b800000 */
[----:B------:R-:W-:-:S09]  /*1b10*/  UISETP.NE.AND UP0, UPT, UR4, 0x8, UPT ;  /* 0x000000080400788c */ /* 0x000fd2000bf05270 */
[----:B------:R-:W-:Y:S05]  /*1b20*/  BRA.U !UP0, `(.L_x_7478) ;  /* 0x0000000108147547 */ /* 0x000fea000b800000 */
[----:B------:R-:W-:-:S09]  /*1b30*/  UISETP.NE.AND UP0, UPT, UR4, 0x9, UPT ;  /* 0x000000090400788c */ /* 0x000fd2000bf05270 */
[----:B------:R-:W-:Y:S05]  /*1b40*/  BRA.U UP0, `(.L_x_7471) ;  /* 0x0000000900807547 */ /* 0x000fea000b800000 */
[----:B------:R-:W2:Y:S02]  /*1b50*/  LDG.E R2, desc[UR36][R2.64] ;  /* 0x0000002402027981 */ /* 0x000ea4000c1e1900 */
[----:B--2---:R-:W-:Y:S01]  /*1b60*/  F2FP.BF16.F32.PACK_AB R19, RZ, R2 ;  /* 0x00000002ff13723e */ /* 0x004fe200000010ff */
[----:B------:R-:W-:Y:S06]  /*1b70*/  BRA `(.L_x_7472) ;  /* 0x0000000c00107947 */ /* 0x000fec0003800000 */
.L_x_7478:
[----:B------:R-:W2:Y:S02]  /*1b80*/  LDG.E.U16 R2, desc[UR36][R2.64] ;  /* 0x0000002402027981 */ /* 0x000ea4000c1e1500 */
[----:B--2---:R-:W-:-:S05]  /*1b90*/  HADD2.F32 R0, -RZ, R2.H0_H0 ;  /* 0x20000002ff007230 */ /* 0x004fca0000004100 */
[----:B------:R-:W-:-:S04]  /*1ba0*/  F2FP.BF16.F32.PACK_AB R0, RZ, R0 ;  /* 0x00000000ff00723e */ /* 0x000fc800000010ff */
[----:B------:R-:W-:Y:S01]  /*1bb0*/  PRMT R19, R0, 0x7610, R19 ;  /* 0x0000761000137816 */ /* 0x000fe20000000013 */
[----:B------:R-:W-:Y:S06]  /*1bc0*/  BRA `(.L_x_7472) ;  /* 0x0000000800fc7947 */ /* 0x000fec0003800000 */
.L_x_7477:
[----:B------:R-:W2:Y:S01]  /*1bd0*/  LDG.E.64 R2, desc[UR36][R2.64] ;  /* 0x0000002402027981 */ /* 0x000ea2000c1e1b00 */
[----:B------:R-:W-:Y:S01]  /*1be0*/  UMOV UR4, 0xf0000000 ;  /* 0xf000000000047882 */ /* 0x000fe20000000000 */
[----:B------:R-:W-:Y:S01]  /*1bf0*/  UMOV UR5, 0x380fffff ;  /* 0x380fffff00057882 */ /* 0x000fe20000000000 */
[----:B--2---:R-:W0:Y:S01]  /*1c00*/  F2F.F32.F64 R0, R2 ;  /* 0x0000000200007310 */ /* 0x004e220000301000 */
[----:B------:R-:W-:-:S14]  /*1c10*/  DSETP.GEU.AND P0, PT, |R2|, UR4, PT ;  /* 0x0000000402007e2a */ /* 0x000fdc000bf0e200 */
[----:B0-----:R-:W-:-:S05]  /*1c20*/  @!P0 FMUL R0, R0, 1.175494350822287508e-38 ;  /* 0x0080000000008820 */ /* 0x001fca0000400000 */
[----:B------:R-:W-:-:S04]  /*1c30*/  F2FP.BF16.F32.PACK_AB R0, RZ, R0 ;  /* 0x00000000ff00723e */ /* 0x000fc800000010ff */
[----:B------:R-:W-:Y:S01]  /*1c40*/  PRMT R19, R0, 0x7610, R19 ;  /* 0x0000761000137816 */ /* 0x000fe20000000013 */
[----:B------:R-:W-:Y:S06]  /*1c50*/  BRA `(.L_x_7472) ;  /* 0x0000000800d87947 */ /* 0x000fec0003800000 */
.L_x_7467:
[----:B------:R-:W-:-:S09]  /*1c60*/  UISETP.GT.AND UP0, UPT, UR4, 0x18, UPT ;  /* 0x000000180400788c */ /* 0x000fd2000bf04270 */
[----:B------:R-:W-:Y:S05]  /*1c70*/  BRA.U UP0, `(.L_x_7479) ;  /* 0x0000000500007547 */ /* 0x000fea000b800000 */
[----:B------:R-:W-:-:S09]  /*1c80*/  UISETP.GT.AND UP0, UPT, UR4, 0xe, UPT ;  /* 0x0000000e0400788c */ /* 0x000fd2000bf04270 */
[----:B------:R-:W-:Y:S05]  /*1c90*/  BRA.U UP0, `(.L_x_7480) ;  /* 0x00000001004c7547 */ /* 0x000fea000b800000 */
[----:B------:R-:W-:-:S09]  /*1ca0*/  UISETP.NE.AND UP0, UPT, UR4, 0xa, UPT ;  /* 0x0000000a0400788c */ /* 0x000fd2000bf05270 */
[----:B------:R-:W-:Y:S05]  /*1cb0*/  BRA.U !UP0, `(.L_x_7481) ;  /* 0x0000000108207547 */ /* 0x000fea000b800000 */
[----:B------:R-:W-:-:S09]  /*1cc0*/  UISETP.NE.AND UP0, UPT, UR4, 0xb, UPT ;  /* 0x0000000b0400788c */ /* 0x000fd2000bf05270 */
[----:B------:R-:W-:Y:S05]  /*1cd0*/  BRA.U UP0, `(.L_x_7471) ;  /* 0x00000009001c7547 */ /* 0x000fea000b800000 */
[----:B------:R-:W2:Y:S02]  /*1ce0*/  LDG.E.U8 R2, desc[UR36][R2.64] ;  /* 0x0000002402027981 */ /* 0x000ea4000c1e1100 */
[----:B--2---:R-:W-:-:S04]  /*1cf0*/  ISETP.NE.AND P0, PT, R2, RZ, PT ;  /* 0x000000ff0200720c */ /* 0x004fc80003f05270 */
[----:B------:R-:W-:-:S04]  /*1d00*/  FSEL R0, RZ, 1, !P0 ;  /* 0x3f800000ff007808 */ /* 0x000fc80004000000 */
[----:B------:R-:W-:-:S04]  /*1d10*/  F2FP.BF16.F32.PACK_AB R0, RZ, R0 ;  /* 0x00000000ff00723e */ /* 0x000fc800000010ff */
[----:B------:R-:W-:Y:S01]  /*1d20*/  PRMT R19, R0, 0x7610, R19 ;  /* 0x0000761000137816 */ /* 0x000fe20000000013 */
[----:B------:R-:W-:Y:S06]  /*1d30*/  BRA `(.L_x_7472) ;  /* 0x0000000800a07947 */ /* 0x000fec0003800000 */
.L_x_7481:
        /* <DEDUP_REMOVED lines=9> */
.L_x_7480:
[----:B------:R-:W-:-:S09]  /*1dd0*/  UISETP.NE.AND UP0, UPT, UR4, 0xf, UPT ;  /* 0x0000000f0400788c */ /* 0x000fd2000bf05270 */
[----:B------:R-:W-:Y:S05]  /*1de0*/  BRA.U !UP0, `(.L_x_7482) ;  /* 0x00000001089c7547 */ /* 0x000fea000b800000 */
[----:B------:R-:W-:-:S09]  /*1df0*/  UISETP.NE.AND UP0, UPT, UR4, 0x17, UPT ;  /* 0x000000170400788c */ /* 0x000fd2000bf05270 */
[----:B------:R-:W-:Y:S05]  /*1e00*/  BRA.U !UP0, `(.L_x_7483) ;  /* 0x00000001085c7547 */ /* 0x000fea000b800000 */
[----:B------:R-:W-:-:S09]  /*1e10*/  UISETP.NE.AND UP0, UPT, UR4, 0x18, UPT ;  /* 0x000000180400788c */ /* 0x000fd2000bf05270 */
[----:B------:R-:W-:Y:S05]  /*1e20*/  BRA.U UP0, `(.L_x_7471) ;  /* 0x0000000500c87547 */ /* 0x000fea000b800000 */
[----:B------:R-:W2:Y:S01]  /*1e30*/  LDG.E.U8 R0, desc[UR36][R2.64] ;  /* 0x0000002402007981 */ /* 0x000ea2000c1e1100 */
[----:B------:R-:W-:Y:S01]  /*1e40*/  IMAD.MOV.U32 R6, RZ, RZ, 0x1f ;  /* 0x0000001fff067424 */ /* 0x000fe200078e00ff */
[----:B--2---:R-:W-:-:S04]  /*1e50*/  SHF.L.U32 R0, R0, 0x18, RZ ;  /* 0x0000001800007819 */ /* 0x004fc800000006ff */
[C---:B------:R-:W-:Y:S02]  /*1e60*/  LOP3.LUT R4, R0.reuse, 0x7f000000, RZ, 0xc0, !PT ;  /* 0x7f00000000047812 */ /* 0x040fe400078ec0ff */
[----:B------:R-:W-:Y:S02]  /*1e70*/  LOP3.LUT P0, RZ, R0, 0x7f000000, RZ, 0xc0, !PT ;  /* 0x7f00000000ff7812 */ /* 0x000fe4000780c0ff */
[----:B------:R-:W0:Y:S02]  /*1e80*/  FLO.U32 R5, R4 ;  /* 0x0000000400057300 */ /* 0x000e2400000e0000 */
[----:B0-----:R-:W-:-:S05]  /*1e90*/  IMAD.MOV R5, RZ, RZ, -R5 ;  /* 0x000000ffff057224 */ /* 0x001fca00078e0a05 */
[----:B------:R-:W-:-:S05]  /*1ea0*/  VIADDMNMX.U32 R5, R5, R6, 0x4, !PT ;  /* 0x0000000405057446 */ /* 0x000fca0007800006 */
[----:B------:R-:W-:-:S04]  /*1eb0*/  VIADD R5, R5, 0xfffffffc ;  /* 0xfffffffc05057836 */ /* 0x000fc80000000000 */
[----:B------:R-:W-:Y:S01]  /*1ec0*/  IMAD.SHL.U32 R7, R5, 0x800000, RZ ;  /* 0x0080000005077824 */ /* 0x000fe200078e00ff */
[C---:B------:R-:W-:Y:S02]  /*1ed0*/  SHF.L.U32 R6, R4.reuse, R5, RZ ;  /* 0x0000000504067219 */ /* 0x040fe400000006ff */
[----:B------:R-:W-:Y:S02]  /*1ee0*/  IADD3 R5, PT, PT, R4, 0x1000000, RZ ;  /* 0x0100000004057810 */ /* 0x000fe40007ffe0ff */
[----:B------:R-:W-:Y:S02]  /*1ef0*/  LEA.HI R6, R6, -R7, RZ, 0x1c ;  /* 0x8000000706067211 */ /* 0x000fe400078fe0ff */
[----:B------:R-:W-:-:S03]  /*1f00*/  SHF.R.S32.HI R5, RZ, 0x8, R5 ;  /* 0x00000008ff057819 */ /* 0x000fc60000011405 */
[----:B------:R-:W-:-:S05]  /*1f10*/  VIADD R6, R6, 0x3c000000 ;  /* 0x3c00000006067836 */ /* 0x000fca0000000000 */
[----:B------:R-:W-:-:S04]  /*1f20*/  LOP3.LUT R5, R6, 0x7f800000, R5, 0xf8, !PT ;  /* 0x7f80000006057812 */ /* 0x000fc800078ef805 */
[----:B------:R-:W-:-:S04]  /*1f30*/  SEL R5, R5, RZ, P0 ;  /* 0x000000ff05057207 */ /* 0x000fc80000000000 */
[----:B------:R-:W-:-:S04]  /*1f40*/  LOP3.LUT R5, R5, 0x80000000, R0, 0xf8, !PT ;  /* 0x8000000005057812 */ /* 0x000fc800078ef800 */
[----:B------:R-:W-:-:S04]  /*1f50*/  F2FP.BF16.F32.PACK_AB R5, RZ, R5 ;  /* 0x00000005ff05723e */ /* 0x000fc800000010ff */
[----:B------:R-:W-:Y:S01]  /*1f60*/  PRMT R19, R5, 0x7610, R19 ;  /* 0x0000761005137816 */ /* 0x000fe20000000013 */
[----:B------:R-:W-:Y:S06]  /*1f70*/  BRA `(.L_x_7472) ;  /* 0x0000000800107947 */ /* 0x000fec0003800000 */
.L_x_7483:
[----:B------:R-:W2:Y:S02]  /*1f80*/  LDG.E.U8 R2, desc[UR36][R2.64] ;  /* 0x0000002402027981 */ /* 0x000ea4000c1e1100 */
[C---:B--2---:R-:W-:Y:S02]  /*1f90*/  IMAD.SHL.U32 R4, R2.reuse, 0x2000000, RZ ;  /* 0x0200000002047824 */ /* 0x044fe400078e00ff */
[----:B------:R-:W-:-:S03]  /*1fa0*/  IMAD.SHL.U32 R5, R2, 0x100, RZ ;  /* 0x0000010002057824 */ /* 0x000fc600078e00ff */
[----:B------:R-:W-:-:S13]  /*1fb0*/  ISETP.GT.U32.AND P0, PT, R4, 0x7ffffff, PT ;  /* 0x07ffffff0400780c */ /* 0x000fda0003f04070 */
[C---:B------:R-:W-:Y:S02]  /*1fc0*/  @!P0 LOP3.LUT R0, R5.reuse, 0x7f00, RZ, 0xc0, !PT ;  /* 0x00007f0005008812 */ /* 0x040fe400078ec0ff */
[----:B------:R-:W-:Y:S02]  /*1fd0*/  @P0 LEA.HI R4, R4, 0x70000000, RZ, 0x1c ;  /* 0x7000000004040811 */ /* 0x000fe400078fe0ff */
[----:B------:R-:W-:Y:S02]  /*1fe0*/  @!P0 LOP3.LUT R0, R0, 0x3f000000, RZ, 0xfc, !PT ;  /* 0x3f00000000008812 */ /* 0x000fe400078efcff */
[----:B------:R-:W-:-:S03]  /*1ff0*/  PRMT R5, R5, 0x9910, RZ ;  /* 0x0000991005057816 */ /* 0x000fc600000000ff */
[----:B------:R-:W-:Y:S01]  /*2000*/  @!P0 FADD.FTZ R0, R0, -0.5 ;  /* 0xbf00000000008421 */ /* 0x000fe20000010000 */
[----:B------:R-:W-:-:S05]  /*2010*/  @P0 FMUL.FTZ R0, R4, 1.9259299443872358531e-34 ;  /* 0x0780000004000820 */ /* 0x000fca0000410000 */
[----:B------:R-:W-:-:S04]  /*2020*/  LOP3.LUT R0, R0, 0x80000000, R5, 0xf8, !PT ;  /* 0x8000000000007812 */ /* 0x000fc800078ef805 */
[----:B------:R-:W-:-:S04]  /*2030*/  F2FP.BF16.F32.PACK_AB R0, RZ, R0 ;  /* 0x00000000ff00723e */ /* 0x000fc800000010ff */
[----:B------:R-:W-:Y:S01]  /*2040*/  PRMT R19, R0, 0x7610, R19 ;  /* 0x0000761000137816 */ /* 0x000fe20000000013 */
[----:B------:R-:W-:Y:S06]  /*2050*/  BRA `(.L_x_7472) ;  /* 0x0000000400d87947 */ /* 0x000fec0003800000 */
.L_x_7482:
[----:B------:R0:W5:Y:S01]  /*2060*/  LDG.E.U16 R19, desc[UR36][R2.64] ;  /* 0x0000002402137981 */ /* 0x000162000c1e1500 */
[----:B------:R-:W-:Y:S05]  /*2070*/  BRA `(.L_x_7472) ;  /* 0x0000000400d07947 */ /* 0x000fea0003800000 */
.L_x_7479:
[----:B------:R-:W-:-:S09]  /*2080*/  UISETP.GT.AND UP0, UPT, UR4, 0x1b, UPT ;  /* 0x0000001b0400788c */ /* 0x000fd2000bf04270 */
[----:B------:R-:W-:Y:S05]  /*2090*/  BRA.U UP0, `(.L_x_7484) ;  /* 0x0000000500147547 */ /* 0x000fea000b800000 */
[----:B------:R-:W-:-:S09]  /*20a0*/  UISETP.NE.AND UP0, UPT, UR4, 0x19, UPT ;  /* 0x000000190400788c */ /* 0x000fd2000bf05270 */
[----:B------:R-:W-:Y:S05]  /*20b0*/  BRA.U !UP0, `(.L_x_7485) ;  /* 0x0000000108987547 */ /* 0x000fea000b800000 */
[----:B------:R-:W-:-:S09]  /*20c0*/  UISETP.NE.AND UP0, UPT, UR4, 0x1a, UPT ;  /* 0x0000001a0400788c */ /* 0x000fd2000bf05270 */
[----:B------:R-:W-:Y:S05]  /*20d0*/  BRA.U !UP0, `(.L_x_7486) ;  /* 0x00000001081c7547 */ /* 0x000fea000b800000 */
[----:B------:R-:W-:-:S09]  /*20e0*/  UISETP.NE.AND UP0, UPT, UR4, 0x1b, UPT ;  /* 0x0000001b0400788c */ /* 0x000fd2000bf05270 */
[----:B------:R-:W-:Y:S05]  /*20f0*/  BRA.U UP0, `(.L_x_7471) ;  /* 0x0000000500147547 */ /* 0x000fea000b800000 */
[----:B------:R-:W2:Y:S02]  /*2100*/  LDG.E.U16 R0, desc[UR36][R2.64] ;  /* 0x0000002402007981 */ /* 0x000ea4000c1e1500 */
[----:B--2---:R-:W-:-:S04]  /*2110*/  I2FP.F32.U32 R0, R0 ;  /* 0x0000000000007245 */ /* 0x004fc80000201000 */
[----:B------:R-:W-:-:S04]  /*2120*/  F2FP.BF16.F32.PACK_AB R0, RZ, R0 ;  /* 0x00000000ff00723e */ /* 0x000fc800000010ff */
[----:B------:R-:W-:Y:S01]  /*2130*/  PRMT R19, R0, 0x7610, R19 ;  /* 0x0000761000137816 */ /* 0x000fe20000000013 */
[----:B------:R-:W-:Y:S06]  /*2140*/  BRA `(.L_x_7472) ;  /* 0x00000004009c7947 */ /* 0x000fec0003800000 */
.L_x_7486:
[----:B------:R-:W2:Y:S01]  /*2150*/  LDG.E.U8 R3, desc[UR36][R2.64] ;  /* 0x0000002402037981 */ /* 0x000ea2000c1e1100 */
[----:B------:R-:W-:Y:S01]  /*2160*/  BSSY.RECONVERGENT B0, `(.L_x_7487) ;  /* 0x0000018000007945 */ /* 0x000fe20003800200 */
[----:B------:R-:W-:Y:S01]  /*2170*/  IMAD.MOV.U32 R0, RZ, RZ, RZ ;  /* 0x000000ffff007224 */ /* 0x000fe200078e00ff */
[----:B--2---:R-:W-:-:S13]  /*2180*/  ISETP.NE.AND P0, PT, R3, RZ, PT ;  /* 0x000000ff0300720c */ /* 0x004fda0003f05270 */
[----:B------:R-:W-:Y:S05]  /*2190*/  @!P0 BRA `(.L_x_7488) ;  /* 0x0000000000508947 */ /* 0x000fea0003800000 */
[----:B------:R-:W-:-:S13]  /*21a0*/  ISETP.NE.AND P0, PT, R3, 0x80, PT ;  /* 0x000000800300780c */ /* 0x000fda0003f05270 */
[----:B------:R-:W-:Y:S01]  /*21b0*/  @!P0 MOV R0, 0x7f800001 ;  /* 0x7f80000100008802 */ /* 0x000fe20000000f00 */
[----:B------:R-:W-:Y:S06]  /*21c0*/  @!P0 BRA `(.L_x_7488) ;  /* 0x0000000000448947 */ /* 0x000fec0003800000 */
[--C-:B------:R-:W-:Y:S01]  /*21d0*/  SHF.R.U32.HI R0, RZ, 0x3, R3.reuse ;  /* 0x00000003ff007819 */ /* 0x100fe20000011603 */
[----:B------:R-:W-:Y:S03]  /*21e0*/  BSSY.RECONVERGENT B1, `(.L_x_7489) ;  /* 0x000000c000017945 */ /* 0x000fe60003800200 */
[----:B------:R-:W-:Y:S02]  /*21f0*/  LOP3.LUT P0, R2, R0, 0xf, RZ, 0xc0, !PT ;  /* 0x0000000f00027812 */ /* 0x000fe4000780c0ff */
[----:B------:R-:W-:-:S05]  /*2200*/  SHF.R.U32.HI R0, RZ, 0x7, R3 ;  /* 0x00000007ff007819 */ /* 0x000fca0000011603 */
[----:B------:R-:W-:Y:S01]  /*2210*/  IMAD.U32 R7, R0, -0x80000000, RZ ;  /* 0x8000000000077824 */ /* 0x000fe200078e00ff */
[----:B------:R-:W-:-:S05]  /*2220*/  LOP3.LUT R0, R3, 0x7, RZ, 0xc0, !PT ;  /* 0x0000000703007812 */ /* 0x000fca00078ec0ff */
[----:B------:R-:W-:Y:S05]  /*2230*/  @P0 BRA `(.L_x_7490) ;  /* 0x0000000000180947 */ /* 0x000fea0003800000 */
[----:B------:R-:W0:Y:S02]  /*2240*/  FLO.U32 R3, R0 ;  /* 0x0000000000037300 */ /* 0x000e2400000e0000 */
[----:B0-----:R-:W-:-:S04]  /*2250*/  IADD3 R3, PT, PT, -R3, 0x1f, RZ ;  /* 0x0000001f03037810 */ /* 0x001fc80007ffe1ff */
[----:B------:R-:W-:Y:S01]  /*2260*/  IADD3 R2, PT, PT, R2, 0x1d, -R3 ;  /* 0x0000001d02027810 */ /* 0x000fe20007ffe803 */
[----:B------:R-:W-:-:S05]  /*2270*/  VIADD R5, R3, 0xffffffe4 ;  /* 0xffffffe403057836 */ /* 0x000fca0000000000 */
[----:B------:R-:W-:-:S04]  /*2280*/  SHF.L.U32 R5, R0, R5, RZ ;  /* 0x0000000500057219 */ /* 0x000fc800000006ff */
[----:B------:R-:W-:-:S07]  /*2290*/  LOP3.LUT R0, R5, 0x7, RZ, 0xc0, !PT ;  /* 0x0000000705007812 */ /* 0x000fce00078ec0ff */
.L_x_7490:
[----:B------:R-:W-:Y:S05]  /*22a0*/  BSYNC.RECONVERGENT B1 ;  /* 0x0000000000017941 */ /* 0x000fea0003800200 */
.L_x_7489:
[----:B------:R-:W-:Y:S01]  /*22b0*/  IMAD.SHL.U32 R0, R0, 0x100000, RZ ;  /* 0x0010000000007824 */ /* 0x000fe200078e00ff */
[----:B------:R-:W-:-:S04]  /*22c0*/  LEA R2, R2, 0x3b800000, 0x17 ;  /* 0x3b80000002027811 */ /* 0x000fc800078eb8ff */
[----:B------:R-:W-:-:S07]  /*22d0*/  LOP3.LUT R0, R2, R0, R7, 0xfe, !PT ;  /* 0x0000000002007212 */ /* 0x000fce00078efe07 */
.L_x_7488:
[----:B------:R-:W-:Y:S05]  /*22e0*/  BSYNC.RECONVERGENT B0 ;  /* 0x0000000000007941 */ /* 0x000fea0003800200 */
.L_x_7487:
[----:B------:R-:W-:-:S04]  /*22f0*/  F2FP.BF16.F32.PACK_AB R0, RZ, R0 ;  /* 0x00000000ff00723e */ /* 0x000fc800000010ff */
[----:B------:R-:W-:Y:S01]  /*2300*/  PRMT R19, R0, 0x7610, R19 ;  /* 0x0000761000137816 */ /* 0x000fe20000000013 */
[----:B------:R-:W-:Y:S06]  /*2310*/  BRA `(.L_x_7472) ;  /* 0x0000000400287947 */ /* 0x000fec0003800000 */
.L_x_7485:
        /* <DEDUP_REMOVED lines=21> */
.L_x_7494:
[----:B------:R-:W-:Y:S05]  /*2470*/  BSYNC.RECONVERGENT B1 ;  /* 0x0000000000017941 */ /* 0x000fea0003800200 */
.L_x_7493:
[----:B------:R-:W-:Y:S01]  /*2480*/  IMAD.SHL.U32 R0, R0, 0x200000, RZ ;  /* 0x0020000000007824 */ /* 0x000fe200078e00ff */
[----:B------:R-:W-:-:S04]  /*2490*/  LEA R2, R2, 0x37800000, 0x17 ;  /* 0x3780000002027811 */ /* 0x000fc800078eb8ff */
[----:B------:R-:W-:-:S07]  /*24a0*/  LOP3.LUT R0, R2, R0, R7, 0xfe, !PT ;  /* 0x0000000002007212 */ /* 0x000fce00078efe07 */
.L_x_7492:
[----:B------:R-:W-:Y:S05]  /*24b0*/  BSYNC.RECONVERGENT B0 ;  /* 0x0000000000007941 */ /* 0x000fea0003800200 */
.L_x_7491:
[----:B------:R-:W-:-:S04]  /*24c0*/  F2FP.BF16.F32.PACK_AB R0, RZ, R0 ;  /* 0x00000000ff00723e */ /* 0x000fc800000010ff */
[----:B------:R-:W-:Y:S01]  /*24d0*/  PRMT R19, R0, 0x7610, R19 ;  /* 0x0000761000137816 */ /* 0x000fe20000000013 */
[----:B------:R-:W-:Y:S06]  /*24e0*/  BRA `(.L_x_7472) ;  /* 0x0000000000b47947 */ /* 0x000fec0003800000 */
.L_x_7484:
[----:B------:R-:W-:-:S09]  /*24f0*/  UISETP.NE.AND UP0, UPT, UR4, 0x1c, UPT ;  /* 0x0000001c0400788c */ /* 0x000fd2000bf05270 */
[----:B------:R-:W-:Y:S05]  /*2500*/  BRA.U !UP0, `(.L_x_7495) ;  /* 0x00000001089c7547 */ /* 0x000fea000b800000 */
[----:B------:R-:W-:-:S09]  /*2510*/  UISETP.NE.AND UP0, UPT, UR4, 0x1d, UPT ;  /* 0x0000001d0400788c */ /* 0x000fd2000bf05270 */
[----:B------:R-:W-:Y:S05]  /*2520*/  BRA.U !UP0, `(.L_x_7496) ;  /* 0x0000000108807547 */ /* 0x000fea000b800000 */
[----:B------:R-:W-:-:S09]  /*2530*/  UISETP.NE.AND UP0, UPT, UR4, 0x2c, UPT ;  /* 0x0000002c0400788c */ /* 0x000fd2000bf05270 */
[----:B------:R-:W-:Y:S05]  /*2540*/  BRA.U !UP0, `(.L_x_7497) ;  /* 0x0000000108487547 */ /* 0x000fea000b800000 */
.L_x_7471:
[----:B------:R-:W-:Y:S01]  /*2550*/  MOV R2, 0x180 ;  /* 0x0000018000027802 */ /* 0x000fe20000000f00 */
[----:B------:R-:W0:Y:S01]  /*2560*/  LDCU.64 UR4, c[0x4][0x170] ;  /* 0x01002e00ff0477ac */ /* 0x000e220008000a00 */
[----:B------:R-:W-:Y:S02]  /*2570*/  HFMA2 R8, -RZ, RZ, 0, 4.64916229248046875e-06 ;  /* 0x0000004eff087431 */ /* 0x000fe400000001ff */
[----:B------:R-:W-:Y:S01]  /*2580*/  IMAD.MOV.U32 R12, RZ, RZ, 0x1 ;  /* 0x00000001ff0c7424 */ /* 0x000fe200078e00ff */
[----:B------:R-:W1:Y:S01]  /*2590*/  LDCU.64 UR6, c[0x4][0x178] ;  /* 0x01002f00ff0677ac */ /* 0x000e620008000a00 */
[----:B------:R-:W2:Y:S01]  /*25a0*/  LDC.64 R2, c[0x4][R2] ;  /* 0x0100000002027b82 */ /* 0x000ea20000000a00 */
[----:B------:R-:W-:Y:S01]  /*25b0*/  IMAD.MOV.U32 R13, RZ, RZ, RZ ;  /* 0x000000ffff0d7224 */ /* 0x000fe200078e00ff */
[----:B------:R-:W3:Y:S01]  /*25c0*/  LDCU.64 UR8, c[0x4][0x78] ;  /* 0x01000f00ff0877ac */ /* 0x000ee20008000a00 */
[----:B0-----:R-:W-:Y:S01]  /*25d0*/  IMAD.U32 R4, RZ, RZ, UR4 ;  /* 0x00000004ff047e24 */ /* 0x001fe2000f8e00ff */
[----:B------:R-:W-:Y:S01]  /*25e0*/  MOV R5, UR5 ;  /* 0x0000000500057c02 */ /* 0x000fe20008000f00 */
[----:B-1----:R-:W-:-:S02]  /*25f0*/  IMAD.U32 R6, RZ, RZ, UR6 ;  /* 0x00000006ff067e24 */ /* 0x002fc4000f8e00ff */
[----:B------:R-:W-:Y:S02]  /*2600*/  IMAD.U32 R7, RZ, RZ, UR7 ;  /* 0x00000007ff077e24 */ /* 0x000fe4000f8e00ff */
[----:B---3--:R-:W-:Y:S02]  /*2610*/  IMAD.U32 R10, RZ, RZ, UR8 ;  /* 0x00000008ff0a7e24 */ /* 0x008fe4000f8e00ff */
[----:B------:R-:W-:-:S07]  /*2620*/  IMAD.U32 R11, RZ, RZ, UR9 ;  /* 0x00000009ff0b7e24 */ /* 0x000fce000f8e00ff */
[----:B------:R-:W-:-:S07]  /*2630*/  LEPC R20, `(.L_x_7498) ;  /* 0x000000001014794e */ /* 0x000fce0000000000 */
[----:B--2---:R-:W-:Y:S05]  /*2640*/  CALL.ABS.NOINC R2 ;  /* 0x0000000002007343 */ /* 0x004fea0003c00000 */
.L_x_7498:
[----:B------:R-:W-:Y:S01]  /*2650*/  PRMT R19, RZ, 0x7610, R19 ;  /* 0x00007610ff137816 */ /* 0x000fe20000000013 */
[----:B------:R-:W-:Y:S06]  /*2660*/  BRA `(.L_x_7472) ;  /* 0x0000000000547947 */ /* 0x000fec0003800000 */
.L_x_7497:
[----:B------:R-:W2:Y:S01]  /*2670*/  LDG.E.U8 R2, desc[UR36][R2.64] ;  /* 0x0000002402027981 */ /* 0x000ea2000c1e1100 */
[----:B------:R-:W-:Y:S01]  /*2680*/  BSSY.RECONVERGENT B0, `(.L_x_7499) ;  /* 0x0000007000007945 */ /* 0x000fe20003800200 */
[----:B------:R-:W-:Y:S01]  /*2690*/  IMAD.MOV.U32 R0, RZ, RZ, 0x400000 ;  /* 0x00400000ff007424 */ /* 0x000fe200078e00ff */
[----:B--2---:R-:W-:-:S13]  /*26a0*/  ISETP.NE.AND P0, PT, R2, RZ, PT ;  /* 0x000000ff0200720c */ /* 0x004fda0003f05270 */
[----:B------:R-:W-:Y:S05]  /*26b0*/  @!P0 BRA `(.L_x_7500) ;  /* 0x00000000000c8947 */ /* 0x000fea0003800000 */
[----:B------:R-:W-:-:S13]  /*26c0*/  ISETP.NE.AND P0, PT, R2, 0xff, PT ;  /* 0x000000ff0200780c */ /* 0x000fda0003f05270 */
[----:B------:R-:W-:Y:S01]  /*26d0*/  @!P0 IMAD.MOV.U32 R0, RZ, RZ, 0x7f800001 ;  /* 0x7f800001ff008424 */ /* 0x000fe200078e00ff */
[----:B------:R-:W-:-:S07]  /*26e0*/  @P0 SHF.L.U32 R0, R2, 0x17, RZ ;  /* 0x0000001702000819 */ /* 0x000fce00000006ff */
.L_x_7500:
[----:B------:R-:W-:Y:S05]  /*26f0*/  BSYNC.RECONVERGENT B0 ;  /* 0x0000000000007941 */ /* 0x000fea0003800200 */
.L_x_7499:
[----:B------:R-:W-:-:S04]  /*2700*/  F2FP.BF16.F32.PACK_AB R0, RZ, R0 ;  /* 0x00000000ff00723e */ /* 0x000fc800000010ff */
[----:B------:R-:W-:Y:S01]  /*2710*/  PRMT R19, R0, 0x7610, R19 ;  /* 0x0000761000137816 */ /* 0x000fe20000000013 */
[----:B------:R-:W-:Y:S06]  /*2720*/  BRA `(.L_x_7472) ;  /* 0x0000000000247947 */ /* 0x000fec0003800000 */
.L_x_7496:
[----:B------:R-:W2:Y:S02]  /*2730*/  LDG.E.64 R2, desc[UR36][R2.64] ;  /* 0x0000002402027981 */ /* 0x000ea4000c1e1b00 */
[----:B--2---:R-:W0:Y:S02]  /*2740*/  I2F.U64 R0, R2 ;  /* 0x0000000200007312 */ /* 0x004e240000301000 */
[----:B0-----:R-:W-:-:S04]  /*2750*/  F2FP.BF16.F32.PACK_AB R0, RZ, R0 ;  /* 0x00000000ff00723e */ /* 0x001fc800000010ff */
[----:B------:R-:W-:Y:S01]  /*2760*/  PRMT R19, R0, 0x7610, R19 ;  /* 0x0000761000137816 */ /* 0x000fe20000000013 */
[----:B------:R-:W-:Y:S06]  /*2770*/  BRA `(.L_x_7472) ;  /* 0x0000000000107947 */ /* 0x000fec0003800000 */
.L_x_7495:
[----:B------:R-:W2:Y:S02]  /*2780*/  LDG.E R2, desc[UR36][R2.64] ;  /* 0x0000002402027981 */ /* 0x000ea4000c1e1900 */
[----:B--2---:R-:W-:-:S04]  /*2790*/  I2FP.F32.U32 R0, R2 ;  /* 0x0000000200007245 */ /* 0x004fc80000201000 */
[----:B------:R-:W-:-:S04]  /*27a0*/  F2FP.BF16.F32.PACK_AB R0, RZ, R0 ;  /* 0x00000000ff00723e */ /* 0x000fc800000010ff */
[----:B------:R-:W-:-:S07]  /*27b0*/  PRMT R19, R0, 0x7610, R19 ;  /* 0x0000761000137816 */ /* 0x000fce0000000013 */
.L_x_7472:
[----:B------:R-:W1:Y:S01]  /*27c0*/  LDCU.64 UR6, c[0x0][0x5f8] ;  /* 0x0000bf00ff0677ac */ /* 0x000e620008000a00 */
[----:B------:R-:W-:-:S04]  /*27d0*/  UPRMT UR4, UR40, 0x7772, URZ ;  /* 0x0000777228047896 */ /* 0x000fc800080000ff */
[----:B------:R-:W-:Y:S01]  /*27e0*/  UISETP.GT.AND UP0, UPT, UR4, 0x9, UPT ;  /* 0x000000090400788c */ /* 0x000fe2000bf04270 */
[----:B-1----:R-:W-:-:S05]  /*27f0*/  IADD3 R4, P0, PT, R18, UR6, RZ ;  /* 0x0000000612047c10 */ /* 0x002fca000ff1e0ff */
        /* <DEDUP_REMOVED lines=10> */
[----:B------:R1:W5:Y:S01]  /*28a0*/  LDG.E.U8 R0, desc[UR36][R4.64] ;  /* 0x0000002404007981 */ /* 0x000362000c1e1100 */
[----:B------:R-:W-:Y:S05]  /*28b0*/  BRA `(.L_x_7506) ;  /* 0x0000000c00647947 */ /* 0x000fea0003800000 */
.L_x_7504:
[----:B------:R4:W5:Y:S01]  /*28c0*/  LDG.E.U8 R0, desc[UR36][R4.64] ;  /* 0x0000002404007981 */ /* 0x000962000c1e1100 */
[----:B------:R-:W-:Y:S05]  /*28d0*/  BRA `(.L_x_7506) ;  /* 0x0000000c005c7947 */ /* 0x000fea0003800000 */
.L_x_7503:
[----:B------:R-:W-:-:S09]  /*28e0*/  UISETP.NE.AND UP0, UPT, UR4, 0x2, UPT ;  /* 0x000000020400788c */ /* 0x000fd2000bf05270 */
[----:B------:R-:W-:Y:S05]  /*28f0*/  BRA.U !UP0, `(.L_x_7507) ;  /* 0x0000000108207547 */ /* 0x000fea000b800000 */
[----:B------:R-:W-:-:S09]  /*2900*/  UISETP.NE.AND UP0, UPT, UR4, 0x3, UPT ;  /* 0x000000030400788c */ /* 0x000fd2000bf05270 */
[----:B------:R-:W-:Y:S05]  /*2910*/  BRA.U !UP0, `(.L_x_7508) ;  /* 0x0000000108107547 */ /* 0x000fea000b800000 */
[----:B------:R-:W-:-:S09]  /*2920*/  UISETP.NE.AND UP0, UPT, UR4, 0x4, UPT ;  /* 0x000000040400788c */ /* 0x000fd2000bf05270 */
[----:B------:R-:W-:Y:S05]  /*2930*/  BRA.U UP0, `(.L_x_7505) ;  /* 0x0000000900c07547 */ /* 0x000fea000b800000 */
[----:B------:R1:W5:Y:S01]  /*2940*/  LDG.E.U8 R0, desc[UR36][R4.64] ;  /* 0x0000002404007981 */ /* 0x000362000c1e1100 */
[----:B------:R-:W-:Y:S05]  /*2950*/  BRA `(.L_x_7506) ;  /* 0x0000000c003c7947 */ /* 0x000fea0003800000 */
.L_x_7508:
[----:B------:R2:W5:Y:S01]  /*2960*/  LDG.E.U8 R0, desc[UR36][R4.64] ;  /* 0x0000002404007981 */ /* 0x000562000c1e1100 */
[----:B------:R-:W-:Y:S05]  /*2970*/  BRA `(.L_x_7506) ;  /* 0x0000000c00347947 */ /* 0x000fea0003800000 */
.L_x_7507:
[----:B------:R3:W5:Y:S01]  /*2980*/  LDG.E.U16 R0, desc[UR36][R4.64] ;  /* 0x0000002404007981 */ /* 0x000762000c1e1500 */
[----:B------:R-:W-:Y:S05]  /*2990*/  BRA `(.L_x_7506) ;  /* 0x0000000c002c7947 */ /* 0x000fea0003800000 */
.L_x_7502:
[----:B------:R-:W-:-:S09]  /*29a0*/  UISETP.GT.AND UP0, UPT, UR4, 0x6, UPT ;  /* 0x000000060400788c */ /* 0x000fd2000bf04270 */
[----:B------:R-:W-:Y:S05]  /*29b0*/  BRA.U UP0, `(.L_x_7509) ;  /* 0x0000000100347547 */ /* 0x000fea000b800000 */
[----:B------:R-:W-:-:S09]  /*29c0*/  UISETP.NE.AND UP0, UPT, UR4, 0x5, UPT ;  /* 0x000000050400788c */ /* 0x000fd2000bf05270 */
[----:B------:R-:W-:Y:S05]  /*29d0*/  BRA.U !UP0, `(.L_x_7510) ;  /* 0x0000000108187547 */ /* 0x000fea000b800000 */
[----:B------:R-:W-:-:S09]  /*29e0*/  UISETP.NE.AND UP0, UPT, UR4, 0x6, UPT ;  /* 0x000000060400788c */ /* 0x000fd2000bf05270 */
[----:B------:R-:W-:Y:S05]  /*29f0*/  BRA.U UP0, `(.L_x_7505) ;  /* 0x0000000900907547 */ /* 0x000fea000b800000 */
[----:B0-----:R-:W2:Y:S02]  /*2a00*/  LDG.E R2, desc[UR36][R4.64] ;  /* 0x0000002404027981 */ /* 0x001ea4000c1e1900 */
[----:B--2---:R-:W0:Y:S02]  /*2a10*/  F2I.S64.TRUNC R2, R2 ;  /* 0x0000000200027311 */ /* 0x004e24000020d900 */
[----:B0-----:R-:W-:Y:S01]  /*2a20*/  PRMT R0, R2, 0x7610, R0 ;  /* 0x0000761002007816 */ /* 0x001fe20000000000 */
[----:B------:R-:W-:Y:S06]  /*2a30*/  BRA `(.L_x_7506) ;  /* 0x0000000c00047947 */ /* 0x000fec0003800000 */
.L_x_7510:
[----:B0-----:R-:W2:Y:S02]  /*2a40*/  LDG.E.U16 R2, desc[UR36][R4.64] ;  /* 0x0000002404027981 */ /* 0x001ea4000c1e1500 */
[----:B--2---:R-:W-:-:S06]  /*2a50*/  HADD2.F32 R2, -RZ, R2.H0_H0 ;  /* 0x20000002ff027230 */ /* 0x004fcc0000004100 */
[----:B------:R-:W0:Y:S02]  /*2a60*/  F2I.S64.TRUNC R2, R2 ;  /* 0x0000000200027311 */ /* 0x000e24000020d900 */
[----:B0-----:R-:W-:Y:S01]  /*2a70*/  PRMT R0, R2, 0x7610, R0 ;  /* 0x0000761002007816 */ /* 0x001fe20000000000 */
[----:B------:R-:W-:Y:S06]  /*2a80*/  BRA `(.L_x_7506) ;  /* 0x0000000800f07947 */ /* 0x000fec0003800000 */
.L_x_7509:
[----:B------:R-:W-:-:S09]  /*2a90*/  UISETP.NE.AND UP0, UPT, UR4, 0x7, UPT ;  /* 0x000000070400788c */ /* 0x000fd2000bf05270 */
[----:B------:R-:W-:Y:S05]  /*2aa0*/  BRA.U !UP0, `(.L_x_7511) ;  /* 0x0000000108347547 */ /* 0x000fea000b800000 */
        /* <DEDUP_REMOVED lines=8> */
.L_x_7512:
[----:B------:R-:W0:Y:S02]  /*2b30*/  LDG.E.U16 R4, desc[UR36][R4.64] ;  /* 0x0000002404047981 */ /* 0x000e24000c1e1500 */
[----:B0-----:R-:W-:-:S06]  /*2b40*/  HADD2.F32 R2, -RZ, R4.H0_H0 ;  /* 0x20000004ff027230 */ /* 0x001fcc0000004100 */
[----:B------:R-:W0:Y:S02]  /*2b50*/  F2I.S64.TRUNC R2, R2 ;  /* 0x0000000200027311 */ /* 0x000e24000020d900 */
[----:B0-----:R-:W-:Y:S01]  /*2b60*/  PRMT R0, R2, 0x7610, R0 ;  /* 0x0000761002007816 */ /* 0x001fe20000000000 */
[----:B------:R-:W-:Y:S06]  /*2b70*/  BRA `(.L_x_7506) ;  /* 0x0000000800b47947 */ /* 0x000fec0003800000 */
.L_x_7511:
[----:B0-----:R-:W2:Y:S02]  /*2b80*/  LDG.E.64 R2, desc[UR36][R4.64] ;  /* 0x0000002404027981 */ /* 0x001ea4000c1e1b00 */
[----:B--2---:R-:W0:Y:S02]  /*2b90*/  F2I.S64.F64.TRUNC R2, R2 ;  /* 0x0000000200027311 */ /* 0x004e24000030d900 */
[----:B0-----:R-:W-:Y:S01]  /*2ba0*/  PRMT R0, R2, 0x7610, R0 ;  /* 0x0000761002007816 */ /* 0x001fe20000000000 */
[----:B------:R-:W-:Y:S06]  /*2bb0*/  BRA `(.L_x_7506) ;  /* 0x0000000800a47947 */ /* 0x000fec0003800000 */
.L_x_7501:
        /* <DEDUP_REMOVED lines=10> */
[----:B------:R-:W-:Y:S01]  /*2c60*/  SEL R0, RZ, 0x1, !P0 ;  /* 0x00000001ff007807 */ /* 0x000fe20004000000 */
[----:B------:R-:W-:Y:S08]  /*2c70*/  BRA `(.L_x_7506) ;  /* 0x0000000800747947 */ /* 0x000ff00003800000 */
.L_x_7515:
[----:B------:R-:W0:Y:S02]  /*2c80*/  LDG.E.64 R4, desc[UR36][R4.64] ;  /* 0x0000002404047981 */ /* 0x000e24000c1e1b00 */
[----:B0-----:R-:W0:Y:S02]  /*2c90*/  F2I.S64.F64.TRUNC R2, R4 ;  /* 0x0000000400027311 */ /* 0x001e24000030d900 */
[----:B0-----:R-:W-:Y:S01]  /*2ca0*/  PRMT R0, R2, 0x7610, R0 ;  /* 0x0000761002007816 */ /* 0x001fe20000000000 */
[----:B------:R-:W-:Y:S06]  /*2cb0*/  BRA `(.L_x_7506) ;  /* 0x0000000800647947 */ /* 0x000fec0003800000 */
.L_x_7514:
[----:B------:R-:W-:-:S09]  /*2cc0*/  UISETP.NE.AND UP0, UPT, UR4, 0xf, UPT ;  /* 0x0000000f0400788c */ /* 0x000fd2000bf05270 */
[----:B------:R-:W-:Y:S05]  /*2cd0*/  BRA.U !UP0, `(.L_x_7516) ;  /* 0x00000001089c7547 */ /* 0x000fea000b800000 */
[----:B------:R-:W-:-:S09]  /*2ce0*/  UISETP.NE.AND UP0, UPT, UR4, 0x17, UPT ;  /* 0x000000170400788c */ /* 0x000fd2000bf05270 */
[----:B------:R-:W-:Y:S05]  /*2cf0*/  BRA.U !UP0, `(.L_x_7517) ;  /* 0x00000001085c7547 */ /* 0x000fea000b800000 */
[----:B------:R-:W-:-:S09]  /*2d00*/  UISETP.NE.AND UP0, UPT, UR4, 0x18, UPT ;  /* 0x000000180400788c */ /* 0x000fd2000bf05270 */
[----:B------:R-:W-:Y:S05]  /*2d10*/  BRA.U UP0, `(.L_x_7505) ;  /* 0x0000000500c87547 */ /* 0x000fea000b800000 */
[----:B------:R-:W2:Y:S01]  /*2d20*/  LDG.E.U8 R0, desc[UR36][R4.64] ;  /* 0x0000002404007981 */ /* 0x000ea2000c1e1100 */
[----:B------:R-:W-:Y:S02]  /*2d30*/  IMAD.MOV.U32 R6, RZ, RZ, 0x1f ;  /* 0x0000001fff067424 */ /* 0x000fe400078e00ff */
[----:B--2---:R-:W-:-:S05]  /*2d40*/  IMAD.SHL.U32 R0, R0, 0x1000000, RZ ;  /* 0x0100000000007824 */ /* 0x004fca00078e00ff */
[C---:B0-----:R-:W-:Y:S02]  /*2d50*/  LOP3.LUT R2, R0.reuse, 0x7f000000, RZ, 0xc0, !PT ;  /* 0x7f00000000027812 */ /* 0x041fe400078ec0ff */
[----:B------:R-:W-:Y:S02]  /*2d60*/  LOP3.LUT P0, RZ, R0, 0x7f000000, RZ, 0xc0, !PT ;  /* 0x7f00000000ff7812 */ /* 0x000fe4000780c0ff */
[----:B------:R-:W0:Y:S02]  /*2d70*/  FLO.U32 R3, R2 ;  /* 0x0000000200037300 */ /* 0x000e2400000e0000 */
[----:B0-----:R-:W-:-:S05]  /*2d80*/  IMAD.MOV R3, RZ, RZ, -R3 ;  /* 0x000000ffff037224 */ /* 0x001fca00078e0a03 */
[----:B------:R-:W-:-:S04]  /*2d90*/  VIADDMNMX.U32 R3, R3, R6, 0x4, !PT ;  /* 0x0000000403037446 */ /* 0x000fc80007800006 */
[----:B------:R-:W-:-:S04]  /*2da0*/  IADD3 R3, PT, PT, R3, -0x4, RZ ;  /* 0xfffffffc03037810 */ /* 0x000fc80007ffe0ff */
[C---:B------:R-:W-:Y:S01]  /*2db0*/  SHF.L.U32 R6, R2.reuse, R3, RZ ;  /* 0x0000000302067219 */ /* 0x040fe200000006ff */
[----:B------:R-:W-:Y:S02]  /*2dc0*/  IMAD.SHL.U32 R7, R3, 0x800000, RZ ;  /* 0x0080000003077824 */ /* 0x000fe400078e00ff */
[----:B------:R-:W-:-:S03]  /*2dd0*/  VIADD R3, R2, 0x1000000 ;  /* 0x0100000002037836 */ /* 0x000fc60000000000 */
[----:B------:R-:W-:Y:S02]  /*2de0*/  LEA.HI R6, R6, -R7, RZ, 0x1c ;  /* 0x8000000706067211 */ /* 0x000fe400078fe0ff */
[----:B------:R-:W-:-:S03]  /*2df0*/  SHF.R.S32.HI R3, RZ, 0x8, R3 ;  /* 0x00000008ff037819 */ /* 0x000fc60000011403 */
[----:B------:R-:W-:-:S05]  /*2e00*/  VIADD R6, R6, 0x3c000000 ;  /* 0x3c00000006067836 */ /* 0x000fca0000000000 */
[----:B------:R-:W-:-:S04]  /*2e10*/  LOP3.LUT R3, R6, 0x7f800000, R3, 0xf8, !PT ;  /* 0x7f80000006037812 */ /* 0x000fc800078ef803 */
[----:B------:R-:W-:-:S04]  /*2e20*/  SEL R3, R3, RZ, P0 ;  /* 0x000000ff03037207 */ /* 0x000fc80000000000 */
[----:B------:R-:W-:-:S06]  /*2e30*/  LOP3.LUT R3, R3, 0x80000000, R0, 0xf8, !PT ;  /* 0x8000000003037812 */ /* 0x000fcc00078ef800 */
[----:B------:R-:W0:Y:S02]  /*2e40*/  F2I.S64.TRUNC R2, R3 ;  /* 0x0000000300027311 */ /* 0x000e24000020d900 */
[----:B0-----:R-:W-:Y:S01]  /*2e50*/  PRMT R0, R2, 0x7610, R0 ;  /* 0x0000761002007816 */ /* 0x001fe20000000000 */
[----:B------:R-:W-:Y:S06]  /*2e60*/  BRA `(.L_x_7506) ;  /* 0x0000000400f87947 */ /* 0x000fec0003800000 */
.L_x_7517:
[----:B0-----:R-:W2:Y:S02]  /*2e70*/  LDG.E.U8 R3, desc[UR36][R4.64] ;  /* 0x0000002404037981 */ /* 0x001ea4000c1e1100 */
[C---:B--2---:R-:W-:Y:S01]  /*2e80*/  IMAD.SHL.U32 R2, R3.reuse, 0x2000000, RZ ;  /* 0x0200000003027824 */ /* 0x044fe200078e00ff */
[----:B------:R-:W-:-:S04]  /*2e90*/  SHF.L.U32 R3, R3, 0x8, RZ ;  /* 0x0000000803037819 */ /* 0x000fc800000006ff */
[----:B------:R-:W-:-:S13]  /*2ea0*/  ISETP.GT.U32.AND P0, PT, R2, 0x7ffffff, PT ;  /* 0x07ffffff0200780c */ /* 0x000fda0003f04070 */
[C---:B------:R-:W-:Y:S02]  /*2eb0*/  @!P0 LOP3.LUT R0, R3.reuse, 0x7f00, RZ, 0xc0, !PT ;  /* 0x00007f0003008812 */ /* 0x040fe400078ec0ff */
[----:B------:R-:W-:Y:S02]  /*2ec0*/  @P0 LEA.HI R2, R2, 0x70000000, RZ, 0x1c ;  /* 0x7000000002020811 */ /* 0x000fe400078fe0ff */
[----:B------:R-:W-:Y:S02]  /*2ed0*/  @!P0 LOP3.LUT R0, R0, 0x3f000000, RZ, 0xfc, !PT ;  /* 0x3f00000000008812 */ /* 0x000fe400078efcff */
[----:B------:R-:W-:-:S03]  /*2ee0*/  PRMT R3, R3, 0x9910, RZ ;  /* 0x0000991003037816 */ /* 0x000fc600000000ff */
[----:B------:R-:W-:Y:S01]  /*2ef0*/  @!P0 FADD.FTZ R0, R0, -0.5 ;  /* 0xbf00000000008421 */ /* 0x000fe20000010000 */
[----:B------:R-:W-:-:S05]  /*2f00*/  @P0 FMUL.FTZ R0, R2, 1.9259299443872358531e-34 ;  /* 0x0780000002000820 */ /* 0x000fca0000410000 */
[----:B------:R-:W-:-:S06]  /*2f10*/  LOP3.LUT R3, R0, 0x80000000, R3, 0xf8, !PT ;  /* 0x8000000000037812 */ /* 0x000fcc00078ef803 */
[----:B------:R-:W0:Y:S02]  /*2f20*/  F2I.S64.TRUNC R2, R3 ;  /* 0x0000000300027311 */ /* 0x000e24000020d900 */
[----:B0-----:R-:W-:Y:S01]  /*2f30*/  PRMT R0, R2, 0x7610, R0 ;  /* 0x0000761002007816 */ /* 0x001fe20000000000 */
[----:B------:R-:W-:Y:S06]  /*2f40*/  BRA `(.L_x_7506) ;  /* 0x0000000400c07947 */ /* 0x000fec0003800000 */
.L_x_7516:
[----:B0-----:R-:W2:Y:S02]  /*2f50*/  LDG.E.U16 R2, desc[UR36][R4.64] ;  /* 0x0000002404027981 */ /* 0x001ea4000c1e1500 */
[----:B--2---:R-:W-:-:S06]  /*2f60*/  IMAD.U32 R2, R2, 0x10000, RZ ;  /* 0x0001000002027824 */ /* 0x004fcc00078e00ff */
[----:B------:R-:W0:Y:S02]  /*2f70*/  F2I.S64.TRUNC R2, R2 ;  /* 0x0000000200027311 */ /* 0x000e24000020d900 */
[----:B0-----:R-:W-:Y:S01]  /*2f80*/  PRMT R0, R2, 0x7610, R0 ;  /* 0x0000761002007816 */ /* 0x001fe20000000000 */
[----:B------:R-:W-:Y:S06]  /*2f90*/  BRA `(.L_x_7506) ;  /* 0x0000000400ac7947 */ /* 0x000fec0003800000 */
.L_x_7513:
        /* <DEDUP_REMOVED lines=8> */
[----:B------:R1:W5:Y:S01]  /*3020*/  LDG.E.U16 R0, desc[UR36][R4.64] ;  /* 0x0000002404007981 */ /* 0x000362000c1e1500 */
[----:B------:R-:W-:Y:S05]  /*3030*/  BRA `(.L_x_7506) ;  /* 0x0000000400847947 */ /* 0x000fea0003800000 */
.L_x_7520:
[----:B------:R-:W2:Y:S01]  /*3040*/  LDG.E.U8 R4, desc[UR36][R4.64] ;  /* 0x0000002404047981 */ /* 0x000ea2000c1e1100 */
[----:B------:R-:W-:Y:S01]  /*3050*/  BSSY.RECONVERGENT B0, `(.L_x_7521) ;  /* 0x0000018000007945 */ /* 0x000fe20003800200 */
[----:B0-----:R-:W-:Y:S01]  /*3060*/  IMAD.MOV.U32 R2, RZ, RZ, RZ ;  /* 0x000000ffff027224 */ /* 0x001fe200078e00ff */
[----:B--2---:R-:W-:-:S13]  /*3070*/  ISETP.NE.AND P0, PT, R4, RZ, PT ;  /* 0x000000ff0400720c */ /* 0x004fda0003f05270 */
[----:B------:R-:W-:Y:S05]  /*3080*/  @!P0 BRA `(.L_x_7522) ;  /* 0x0000000000508947 */ /* 0x000fea0003800000 */
[----:B------:R-:W-:-:S13]  /*3090*/  ISETP.NE.AND P0, PT, R4, 0x80, PT ;  /* 0x000000800400780c */ /* 0x000fda0003f05270 */
[----:B------:R-:W-:Y:S01]  /*30a0*/  @!P0 IMAD.MOV.U32 R2, RZ, RZ, 0x7f800001 ;  /* 0x7f800001ff028424 */ /* 0x000fe200078e00ff */
        /* <DEDUP_REMOVED lines=10> */
[----:B------:R-:W-:Y:S02]  /*3150*/  IADD3 R5, PT, PT, R3, -0x1c, RZ ;  /* 0xffffffe403057810 */ /* 0x000fe40007ffe0ff */
[----:B------:R-:W-:Y:S02]  /*3160*/  IADD3 R2, PT, PT, R2, 0x1d, -R3 ;  /* 0x0000001d02027810 */ /* 0x000fe40007ffe803 */
[----:B------:R-:W-:-:S04]  /*3170*/  SHF.L.U32 R5, R0, R5, RZ ;  /* 0x0000000500057219 */ /* 0x000fc800000006ff */
[----:B------:R-:W-:-:S07]  /*3180*/  LOP3.LUT R0, R5, 0x7, RZ, 0xc0, !PT ;  /* 0x0000000705007812 */ /* 0x000fce00078ec0ff */
.L_x_7524:
[----:B------:R-:W-:Y:S05]  /*3190*/  BSYNC.RECONVERGENT B1 ;  /* 0x0000000000017941 */ /* 0x000fea0003800200 */
.L_x_7523:
[----:B------:R-:W-:Y:S01]  /*31a0*/  IMAD.SHL.U32 R0, R0, 0x100000, RZ ;  /* 0x0010000000007824 */ /* 0x000fe200078e00ff */
[----:B------:R-:W-:-:S04]  /*31b0*/  LEA R2, R2, 0x3b800000, 0x17 ;  /* 0x3b80000002027811 */ /* 0x000fc800078eb8ff */
[----:B------:R-:W-:-:S07]  /*31c0*/  LOP3.LUT R2, R2, R0, R7, 0xfe, !PT ;  /* 0x0000000002027212 */ /* 0x000fce00078efe07 */
.L_x_7522:
[----:B------:R-:W-:Y:S05]  /*31d0*/  BSYNC.RECONVERGENT B0 ;  /* 0x0000000000007941 */ /* 0x000fea0003800200 */
.L_x_7521:
[----:B------:R-:W0:Y:S02]  /*31e0*/  F2I.S64.TRUNC R2, R2 ;  /* 0x0000000200027311 */ /* 0x000e24000020d900 */
[----:B0-----:R-:W-:Y:S01]  /*31f0*/  PRMT R0, R2, 0x7610, R0 ;  /* 0x0000761002007816 */ /* 0x001fe20000000000 */
[----:B------:R-:W-:Y:S06]  /*3200*/  BRA `(.L_x_7506) ;  /* 0x0000000400107947 */ /* 0x000fec0003800000 */
.L_x_7519:
        /* <DEDUP_REMOVED lines=21> */
.L_x_7528:
[----:B------:R-:W-:Y:S05]  /*3360*/  BSYNC.RECONVERGENT B1 ;  /* 0x0000000000017941 */ /* 0x000fea0003800200 */
.L_x_7527:
[----:B------:R-:W-:Y:S01]  /*3370*/  IMAD.SHL.U32 R0, R0, 0x200000, RZ ;  /* 0x0020000000007824 */ /* 0x000fe200078e00ff */
[----:B------:R-:W-:-:S04]  /*3380*/  LEA R2, R2, 0x37800000, 0x17 ;  /* 0x3780000002027811 */ /* 0x000fc800078eb8ff */
[----:B------:R-:W-:-:S07]  /*3390*/  LOP3.LUT R2, R2, R0, R7, 0xfe, !PT ;  /* 0x0000000002027212 */ /* 0x000fce00078efe07 */
.L_x_7526:
[----:B------:R-:W-:Y:S05]  /*33a0*/  BSYNC.RECONVERGENT B0 ;  /* 0x0000000000007941 */ /* 0x000fea0003800200 */
.L_x_7525:
[----:B------:R-:W0:Y:S02]  /*33b0*/  F2I.S64.TRUNC R2, R2 ;  /* 0x0000000200027311 */ /* 0x000e24000020d900 */
[----:B0-----:R-:W-:Y:S01]  /*33c0*/  PRMT R0, R2, 0x7610, R0 ;  /* 0x0000761002007816 */ /* 0x001fe20000000000 */
[----:B------:R-:W-:Y:S06]  /*33d0*/  BRA `(.L_x_7506) ;  /* 0x00000000009c7947 */ /* 0x000fec0003800000 */
.L_x_7518:
[----:B------:R-:W-:-:S09]  /*33e0*/  UISETP.NE.AND UP0, UPT, UR4, 0x1c, UPT ;  /* 0x0000001c0400788c */ /* 0x000fd2000bf05270 */
[----:B------:R-:W-:Y:S05]  /*33f0*/  BRA.U !UP0, `(.L_x_7529) ;  /* 0x0000000108907547 */ /* 0x000fea000b800000 */
[----:B------:R-:W-:-:S09]  /*3400*/  UISETP.NE.AND UP0, UPT, UR4, 0x1d, UPT ;  /* 0x0000001d0400788c */ /* 0x000fd2000bf05270 */
[----:B------:R-:W-:Y:S05]  /*3410*/  BRA.U !UP0, `(.L_x_7530) ;  /* 0x0000000108807547 */ /* 0x000fea000b800000 */
[----:B------:R-:W-:-:S09]  /*3420*/  UISETP.NE.AND UP0, UPT, UR4, 0x2c, UPT ;  /* 0x0000002c0400788c */ /* 0x000fd2000bf05270 */
[----:B------:R-:W-:Y:S05]  /*3430*/  BRA.U !UP0, `(.L_x_7531) ;  /* 0x0000000108487547 */ /* 0x000fea000b800000 */
.L_x_7505:
[----:B0-----:R-:W-:Y:S01]  /*3440*/  MOV R2, 0x180 ;  /* 0x0000018000027802 */ /* 0x001fe20000000f00 */
[----:B------:R-:W0:Y:S01]  /*3450*/  LDCU.64 UR6, c[0x4][0x170] ;  /* 0x01002e00ff0677ac */ /* 0x000e220008000a00 */
[----:B------:R-:W-:Y:S02]  /*3460*/  HFMA2 R13, -RZ, RZ, 0, 0 ;  /* 0x00000000ff0d7431 */ /* 0x000fe400000001ff */
[----:B------:R-:W-:Y:S01]  /*3470*/  IMAD.MOV.U32 R8, RZ, RZ, 0x4e ;  /* 0x0000004eff087424 */ /* 0x000fe200078e00ff */
[----:B------:R-:W1:Y:S01]  /*3480*/  LDCU.64 UR8, c[0x4][0x178] ;  /* 0x01002f00ff0877ac */ /* 0x000e620008000a00 */
[----:B------:R-:W2:Y:S01]  /*3490*/  LDC.64 R2, c[0x4][R2] ;  /* 0x0100000002027b82 */ /* 0x000ea20000000a00 */
[----:B------:R-:W-:Y:S01]  /*34a0*/  IMAD.MOV.U32 R12, RZ, RZ, 0x1 ;  /* 0x00000001ff0c7424 */ /* 0x000fe200078e00ff */
[----:B------:R-:W3:Y:S01]  /*34b0*/  LDCU.64 UR4, c[0x4][0x88] ;  /* 0x01001100ff0477ac */ /* 0x000ee20008000a00 */
[----:B0-----:R-:W-:Y:S02]  /*34c0*/  IMAD.U32 R4, RZ, RZ, UR6 ;  /* 0x00000006ff047e24 */ /* 0x001fe4000f8e00ff */
[----:B------:R-:W-:-:S02]  /*34d0*/  IMAD.U32 R5, RZ, RZ, UR7 ;  /* 0x00000007ff057e24 */ /* 0x000fc4000f8e00ff */
[----:B-1----:R-:W-:Y:S01]  /*34e0*/  IMAD.U32 R6, RZ, RZ, UR8 ;  /* 0x00000008ff067e24 */ /* 0x002fe2000f8e00ff */
[----:B------:R-:W-:Y:S01]  /*34f0*/  MOV R7, UR9 ;  /* 0x0000000900077c02 */ /* 0x000fe20008000f00 */
[----:B---3--:R-:W-:Y:S02]  /*3500*/  IMAD.U32 R10, RZ, RZ, UR4 ;  /* 0x00000004ff0a7e24 */ /* 0x008fe4000f8e00ff */
[----:B------:R-:W-:-:S07]  /*3510*/  IMAD.U32 R11, RZ, RZ, UR5 ;  /* 0x00000005ff0b7e24 */ /* 0x000fce000f8e00ff */
[----:B------:R-:W-:-:S07]  /*3520*/  LEPC R20, `(.L_x_7532) ;  /* 0x000000001014794e */ /* 0x000fce0000000000 */
[----:B--2--5:R-:W-:Y:S05]  /*3530*/  CALL.ABS.NOINC R2 ;  /* 0x0000000002007343 */ /* 0x024fea0003c00000 */
.L_x_7532:
[----:B------:R-:W-:Y:S01]  /*3540*/  PRMT R0, RZ, 0x7610, R0 ;  /* 0x00007610ff007816 */ /* 0x000fe20000000000 */
[----:B------:R-:W-:Y:S06]  /*3550*/  BRA `(.L_x_7506) ;  /* 0x00000000003c7947 */ /* 0x000fec0003800000 */
.L_x_7531:
[----:B------:R-:W2:Y:S01]  /*3560*/  LDG.E.U8 R4, desc[UR36][R4.64] ;  /* 0x0000002404047981 */ /* 0x000ea2000c1e1100 */
[----:B------:R-:W-:Y:S01]  /*3570*/  BSSY.RECONVERGENT B0, `(.L_x_7533) ;  /* 0x0000007000007945 */ /* 0x000fe20003800200 */
[----:B0-----:R-:W-:Y:S01]  /*3580*/  IMAD.MOV.U32 R2, RZ, RZ, 0x400000 ;  /* 0x00400000ff027424 */ /* 0x001fe200078e00ff */
[----:B--2---:R-:W-:-:S13]  /*3590*/  ISETP.NE.AND P0, PT, R4, RZ, PT ;  /* 0x000000ff0400720c */ /* 0x004fda0003f05270 */
[----:B------:R-:W-:Y:S05]  /*35a0*/  @!P0 BRA `(.L_x_7534) ;  /* 0x00000000000c8947 */ /* 0x000fea0003800000 */
[----:B------:R-:W-:-:S13]  /*35b0*/  ISETP.NE.AND P0, PT, R4, 0xff, PT ;  /* 0x000000ff0400780c */ /* 0x000fda0003f05270 */
[----:B------:R-:W-:Y:S02]  /*35c0*/  @!P0 IMAD.MOV.U32 R2, RZ, RZ, 0x7f800001 ;  /* 0x7f800001ff028424 */ /* 0x000fe400078e00ff */
[----:B------:R-:W-:-:S07]  /*35d0*/  @P0 IMAD.SHL.U32 R2, R4, 0x800000, RZ ;  /* 0x0080000004020824 */ /* 0x000fce00078e00ff */
.L_x_7534:
[----:B------:R-:W-:Y:S05]  /*35e0*/  BSYNC.RECONVERGENT B0 ;  /* 0x0000000000007941 */ /* 0x000fea0003800200 */
.L_x_7533:
[----:B------:R-:W0:Y:S02]  /*35f0*/  F2I.S64.TRUNC R2, R2 ;  /* 0x0000000200027311 */ /* 0x000e24000020d900 */
[----:B0-----:R-:W-:Y:S01]  /*3600*/  PRMT R0, R2, 0x7610, R0 ;  /* 0x0000761002007816 */ /* 0x001fe20000000000 */
[----:B------:R-:W-:Y:S06]  /*3610*/  BRA `(.L_x_7506) ;  /* 0x00000000000c7947 */ /* 0x000fec0003800000 */
.L_x_7530:
[----:B------:R1:W5:Y:S01]  /*3620*/  LDG.E.U8 R0, desc[UR36][R4.64] ;  /* 0x0000002404007981 */ /* 0x000362000c1e1100 */
[----:B------:R-:W-:Y:S05]  /*3630*/  BRA `(.L_x_7506) ;  /* 0x0000000000047947 */ /* 0x000fea0003800000 */
.L_x_7529:
[----:B------:R1:W5:Y:S02]  /*3640*/  LDG.E.U8 R0, desc[UR36][R4.64] ;  /* 0x0000002404007981 */ /* 0x000364000c1e1100 */
.L_x_7506:
[----:B-----5:R-:W-:Y:S01]  /*3650*/  LOP3.LUT R0, R0, 0xff, RZ, 0xc0, !PT ;  /* 0x000000ff00007812 */ /* 0x020fe200078ec0ff */
[----:B------:R-:W2:Y:S01]  /*3660*/  LDCU UR4, c[0x0][0x600] ;  /* 0x0000c000ff0477ac */ /* 0x000ea20008000800 */
[----:B------:R-:W-:Y:S01]  /*3670*/  IMAD.U32 R19, R19, 0x10000, RZ ;  /* 0x0001000013137824 */ /* 0x000fe200078e00ff */
[----:B------:R-:W0:Y:S03]  /*3680*/  LDCU.64 UR6, c[0x0][0x5e8] ;  /* 0x0000bd00ff0677ac */ /* 0x000e260008000a00 */
[----:B------:R-:W3:Y:S02]  /*3690*/  I2F.U16 R0, R0 ;  /* 0x0000000000007306 */ /* 0x000ee40000101000 */
[----:B---3--:R-:W-:Y:S01]  /*36a0*/  FMUL.FTZ R19, R0, R19 ;  /* 0x0000001300137220 */ /* 0x008fe20000410000 */
[----:B0-----:R-:W-:-:S03]  /*36b0*/  IADD3 R2, P0, PT, R16, UR6, RZ ;  /* 0x0000000610027c10 */ /* 0x001fc6000ff1e0ff */
[----:B--2---:R-:W-:Y:S01]  /*36c0*/  FMUL.FTZ R19, R19, UR4 ;  /* 0x0000000413137c20 */ /* 0x004fe20008410000 */
[----:B------:R-:W-:Y:S01]  /*36d0*/  ULOP3.LUT UR4, UR40, 0xff, URZ, 0xc0, !UPT ;  /* 0x000000ff28047892 */ /* 0x000fe2000f8ec0ff */
[----:B------:R-:W-:-:S03]  /*36e0*/  IADD3.X R3, PT, PT, RZ, UR7, RZ, P0, !PT ;  /* 0x00000007ff037c10 */ /* 0x000fc600087fe4ff */
[----:B------:R-:W-:Y:S01]  /*36f0*/  UISETP.GT.AND UP0, UPT, UR4, 0x9, UPT ;  /* 0x000000090400788c */ /* 0x000fe2000bf04270 */
[----:B------:R-:W0:Y:S08]  /*3700*/  F2F.BF16.F32 R19, R19 ;  /* 0x0000001300137304 */ /* 0x000e300000202000 */
        /* <DEDUP_REMOVED lines=9> */
[----:B0-----:R-:W-:-:S04]  /*37a0*/  IMAD.U32 R0, R19, 0x10000, RZ ;  /* 0x0001000013007824 */ /* 0x001fc800078e00ff */
[----:B-1--4-:R-:W0:Y:S02]  /*37b0*/  F2I.FTZ.TRUNC.NTZ R5, R0 ;  /* 0x0000000000057305 */ /* 0x012e24000021f100 */
[----:B0-----:R0:W-:Y:S01]  /*37c0*/  STG.E.U8 desc[UR36][R2.64], R5 ;  /* 0x0000000502007986 */ /* 0x0011e2000c101124 */
[----:B------:R-:W-:Y:S05]  /*37d0*/  BRA `(.L_x_7540) ;  /* 0x0000000c00807947 */ /* 0x000fea0003800000 */
.L_x_7538:
[----:B01--4-:R-:W-:-:S06]  /*37e0*/  IMAD.U32 R5, R19, 0x10000, RZ ;  /* 0x0001000013057824 */ /* 0x013fcc00078e00ff */
[----:B------:R-:W0:Y:S02]  /*37f0*/  F2I.S64.TRUNC R4, R5 ;  /* 0x0000000500047311 */ /* 0x000e24000020d900 */
[----:B0-----:R1:W-:Y:S01]  /*3800*/  STG.E.U8 desc[UR36][R2.64], R4 ;  /* 0x0000000402007986 */ /* 0x0013e2000c101124 */
[----:B------:R-:W-:Y:S05]  /*3810*/  BRA `(.L_x_7540) ;  /* 0x0000000c00707947 */ /* 0x000fea0003800000 */
.L_x_7537:
[----:B------:R-:W-:-:S09]  /*3820*/  UISETP.NE.AND UP0, UPT, UR4, 0x2, UPT ;  /* 0x000000020400788c */ /* 0x000fd2000bf05270 */
[----:B------:R-:W-:Y:S05]  /*3830*/  BRA.U !UP0, `(.L_x_7541) ;  /* 0x0000000108307547 */ /* 0x000fea000b800000 */
[----:B------:R-:W-:-:S09]  /*3840*/  UISETP.NE.AND UP0, UPT, UR4, 0x3, UPT ;  /* 0x000000030400788c */ /* 0x000fd2000bf05270 */
[----:B------:R-:W-:Y:S05]  /*3850*/  BRA.U !UP0, `(.L_x_7542) ;  /* 0x0000000108187547 */ /* 0x000fea000b800000 */
[----:B------:R-:W-:-:S09]  /*3860*/  UISETP.NE.AND UP0, UPT, UR4, 0x4, UPT ;  /* 0x000000040400788c */ /* 0x000fd2000bf05270 */
[----:B------:R-:W-:Y:S05]  /*3870*/  BRA.U UP0, `(.L_x_7539) ;  /* 0x0000000900b87547 */ /* 0x000fea000b800000 */
[----:B01--4-:R-:W-:-:S06]  /*3880*/  IMAD.U32 R4, R19, 0x10000, RZ ;  /* 0x0001000013047824 */ /* 0x013fcc00078e00ff */
[----:B------:R-:W0:Y:S02]  /*3890*/  F2I.S64.TRUNC R4, R4 ;  /* 0x0000000400047311 */ /* 0x000e24000020d900 */
[----:B0-----:R0:W-:Y:S01]  /*38a0*/  STG.E.64 desc[UR36][R2.64], R4 ;  /* 0x0000000402007986 */ /* 0x0011e2000c101b24 */
[----:B------:R-:W-:Y:S05]  /*38b0*/  BRA `(.L_x_7540) ;  /* 0x0000000c00487947 */ /* 0x000fea0003800000 */
.L_x_7542:
[----:B0-----:R-:W-:-:S06]  /*38c0*/  IMAD.U32 R19, R19, 0x10000, RZ ;  /* 0x0001000013137824 */ /* 0x001fcc00078e00ff */
[----:B------:R-:W0:Y:S02]  /*38d0*/  F2I.FTZ.TRUNC.NTZ R19, R19 ;  /* 0x0000001300137305 */ /* 0x000e24000021f100 */
[----:B0-----:R3:W-:Y:S01]  /*38e0*/  STG.E desc[UR36][R2.64], R19 ;  /* 0x0000001302007986 */ /* 0x0017e2000c101924 */
[----:B------:R-:W-:Y:S05]  /*38f0*/  BRA `(.L_x_7540) ;  /* 0x0000000c00387947 */ /* 0x000fea0003800000 */
.L_x_7541:
[----:B0-----:R-:W-:-:S06]  /*3900*/  SHF.L.U32 R19, R19, 0x10, RZ ;  /* 0x0000001013137819 */ /* 0x001fcc00000006ff */
[----:B------:R-:W0:Y:S02]  /*3910*/  F2I.FTZ.TRUNC.NTZ R19, R19 ;  /* 0x0000001300137305 */ /* 0x000e24000021f100 */
[----:B0-----:R2:W-:Y:S01]  /*3920*/  STG.E.U16 desc[UR36][R2.64], R19 ;  /* 0x0000001302007986 */ /* 0x0015e2000c101524 */
[----:B------:R-:W-:Y:S05]  /*3930*/  BRA `(.L_x_7540) ;  /* 0x0000000c00287947 */ /* 0x000fea0003800000 */
.L_x_7536:
[----:B------:R-:W-:-:S09]  /*3940*/  UISETP.GT.AND UP0, UPT, UR4, 0x6, UPT ;  /* 0x000000060400788c */ /* 0x000fd2000bf04270 */
[----:B------:R-:W-:Y:S05]  /*3950*/  BRA.U UP0, `(.L_x_7543) ;  /* 0x00000001002c7547 */ /* 0x000fea000b800000 */
[----:B------:R-:W-:-:S09]  /*3960*/  UISETP.NE.AND UP0, UPT, UR4, 0x5, UPT ;  /* 0x000000050400788c */ /* 0x000fd2000bf05270 */
[----:B------:R-:W-:Y:S05]  /*3970*/  BRA.U !UP0, `(.L_x_7544) ;  /* 0x0000000108147547 */ /* 0x000fea000b800000 */
[----:B------:R-:W-:-:S09]  /*3980*/  UISETP.NE.AND UP0, UPT, UR4, 0x6, UPT ;  /* 0x000000060400788c */ /* 0x000fd2000bf05270 */
[----:B------:R-:W-:Y:S05]  /*3990*/  BRA.U UP0, `(.L_x_7539) ;  /* 0x0000000900707547 */ /* 0x000fea000b800000 */
[----:B0-----:R-:W-:-:S05]  /*39a0*/  IMAD.U32 R19, R19, 0x10000, RZ ;  /* 0x0001000013137824 */ /* 0x001fca00078e00ff */
[----:B------:R0:W-:Y:S01]  /*39b0*/  STG.E desc[UR36][R2.64], R19 ;  /* 0x0000001302007986 */ /* 0x0001e2000c101924 */
[----:B------:R-:W-:Y:S05]  /*39c0*/  BRA `(.L_x_7540) ;  /* 0x0000000c00047947 */ /* 0x000fea0003800000 */
.L_x_7544:
[----:B0-----:R-:W-:-:S05]  /*39d0*/  IMAD.U32 R0, R19, 0x10000, RZ ;  /* 0x0001000013007824 */ /* 0x001fca00078e00ff */
[----:B------:R-:W-:-:S05]  /*39e0*/  F2FP.F16.F32.PACK_AB R0, RZ, R0 ;  /* 0x00000000ff00723e */ /* 0x000fca00000000ff */
[----:B------:R0:W-:Y:S01]  /*39f0*/  STG.E.U16 desc[UR36][R2.64], R0 ;  /* 0x0000000002007986 */ /* 0x0001e2000c101524 */
[----:B------:R-:W-:Y:S05]  /*3a00*/  BRA `(.L_x_7540) ;  /* 0x0000000800f47947 */ /* 0x000fea0003800000 */
.L_x_7543:
[----:B------:R-:W-:-:S09]  /*3a10*/  UISETP.NE.AND UP0, UPT, UR4, 0x7, UPT ;  /* 0x000000070400788c */ /* 0x000fd2000bf05270 */
[----:B------:R-:W-:Y:S05]  /*3a20*/  BRA.U !UP0, `(.L_x_7545) ;  /* 0x0000000108347547 */ /* 0x000fea000b800000 */
[----:B------:R-:W-:-:S09]  /*3a30*/  UISETP.NE.AND UP0, UPT, UR4, 0x8, UPT ;  /* 0x000000080400788c */ /* 0x000fd2000bf05270 */
[----:B------:R-:W-:Y:S05]  /*3a40*/  BRA.U !UP0, `(.L_x_7546) ;  /* 0x0000000108187547 */ /* 0x000fea000b800000 */
[----:B------:R-:W-:-:S09]  /*3a50*/  UISETP.NE.AND UP0, UPT, UR4, 0x9, UPT ;  /* 0x000000090400788c */ /* 0x000fd2000bf05270 */
[----:B------:R-:W-:Y:S05]  /*3a60*/  BRA.U UP0, `(.L_x_7539) ;  /* 0x00000009003c7547 */ /* 0x000fea000b800000 */
[----:B01--4-:R-:W-:Y:S02]  /*3a70*/  IMAD.U32 R4, R19, 0x10000, RZ ;  /* 0x0001000013047824 */ /* 0x013fe400078e00ff */
[----:B------:R-:W-:-:S05]  /*3a80*/  IMAD.MOV.U32 R5, RZ, RZ, RZ ;  /* 0x000000ffff057224 */ /* 0x000fca00078e00ff */
[----:B------:R0:W-:Y:S01]  /*3a90*/  STG.E.64 desc[UR36][R2.64], R4 ;  /* 0x0000000402007986 */ /* 0x0001e2000c101b24 */
[----:B------:R-:W-:Y:S05]  /*3aa0*/  BRA `(.L_x_7540) ;  /* 0x0000000800cc7947 */ /* 0x000fea0003800000 */
.L_x_7546:
[----:B0-----:R-:W-:-:S04]  /*3ab0*/  SHF.L.U32 R19, R19, 0x10, RZ ;  /* 0x0000001013137819 */ /* 0x001fc800000006ff */
[----:B-1--4-:R-:W-:-:S04]  /*3ac0*/  F2FP.F16.F32.PACK_AB R5, RZ, R19 ;  /* 0x00000013ff05723e */ /* 0x012fc800000000ff */
[----:B------:R-:W-:-:S05]  /*3ad0*/  PRMT R5, R5, 0x5410, RZ ;  /* 0x0000541005057816 */ /* 0x000fca00000000ff */
[----:B------:R0:W-:Y:S01]  /*3ae0*/  STG.E desc[UR36][R2.64], R5 ;  /* 0x0000000502007986 */ /* 0x0001e2000c101924 */
[----:B------:R-:W-:Y:S05]  /*3af0*/  BRA `(.L_x_7540) ;  /* 0x0000000800b87947 */ /* 0x000fea0003800000 */
.L_x_7545:
[----:B01--4-:R-:W-:-:S04]  /*3b00*/  IMAD.U32 R4, R19, 0x10000, RZ ;  /* 0x0001000013047824 */ /* 0x013fc800078e00ff */
[----:B------:R-:W-:-:S06]  /*3b10*/  FMUL.FTZ R4, R4, 1 ;  /* 0x3f80000004047820 */ /* 0x000fcc0000410000 */
[----:B------:R-:W0:Y:S02]  /*3b20*/  F2F.F64.F32 R4, R4 ;  /* 0x0000000400047310 */ /* 0x000e240000201800 */
[----:B0-----:R0:W-:Y:S01]  /*3b30*/  STG.E.64 desc[UR36][R2.64], R4 ;  /* 0x0000000402007986 */ /* 0x0011e2000c101b24 */
[----:B------:R-:W-:Y:S05]  /*3b40*/  BRA `(.L_x_7540) ;  /* 0x0000000800a47947 */ /* 0x000fea0003800000 */
.L_x_7535:
        /* <DEDUP_REMOVED lines=8> */
[----:B0-----:R-:W-:-:S05]  /*3bd0*/  IMAD.U32 R19, R19, 0x10000, RZ ;  /* 0x0001000013137824 */ /* 0x001fca00078e00ff */
[----:B------:R-:W-:-:S04]  /*3be0*/  FSETP.NEU.FTZ.AND P0, PT, R19, RZ, PT ;  /* 0x000000ff1300720b */ /* 0x000fc80003f1d000 */
[----:B-1--4-:R-:W-:-:S05]  /*3bf0*/  SEL R5, RZ, 0x1, !P0 ;  /* 0x00000001ff057807 */ /* 0x012fca0004000000 */
[----:B------:R0:W-:Y:S01]  /*3c00*/  STG.E.U8 desc[UR36][R2.64], R5 ;  /* 0x0000000502007986 */ /* 0x0001e2000c101124 */
[----:B------:R-:W-:Y:S05]  /*3c10*/  BRA `(.L_x_7540) ;  /* 0x0000000800707947 */ /* 0x000fea0003800000 */
.L_x_7549:
[----:B0-----:R-:W-:Y:S01]  /*3c20*/  IMAD.U32 R19, R19, 0x10000, RZ ;  /* 0x0001000013137824 */ /* 0x001fe200078e00ff */
[----:B------:R-:W-:-:S03]  /*3c30*/  CS2R R6, SRZ ;  /* 0x0000000000067805 */ /* 0x000fc6000001ff00 */
[----:B-1--4-:R-:W-:-:S06]  /*3c40*/  FMUL.FTZ R4, R19, 1 ;  /* 0x3f80000013047820 */ /* 0x012fcc0000410000 */
[----:B------:R-:W0:Y:S02]  /*3c50*/  F2F.F64.F32 R4, R4 ;  /* 0x0000000400047310 */ /* 0x000e240000201800 */
[----:B0-----:R0:W-:Y:S01]  /*3c60*/  STG.E.128 desc[UR36][R2.64], R4 ;  /* 0x0000000402007986 */ /* 0x0011e2000c101d24 */
[----:B------:R-:W-:Y:S05]  /*3c70*/  BRA `(.L_x_7540) ;  /* 0x0000000800587947 */ /* 0x000fea0003800000 */
.L_x_7548:
[----:B------:R-:W-:-:S09]  /*3c80*/  UISETP.NE.AND UP0, UPT, UR4, 0xf, UPT ;  /* 0x0000000f0400788c */ /* 0x000fd2000bf05270 */
[----:B------:R-:W-:Y:S05]  /*3c90*/  BRA.U !UP0, `(.L_x_7550) ;  /* 0x0000000108a07547 */ /* 0x000fea000b800000 */
[----:B------:R-:W-:-:S09]  /*3ca0*/  UISETP.NE.AND UP0, UPT, UR4, 0x17, UPT ;  /* 0x000000170400788c */ /* 0x000fd2000bf05270 */
[----:B------:R-:W-:Y:S05]  /*3cb0*/  BRA.U !UP0, `(.L_x_7551) ;  /* 0x00000001084c7547 */ /* 0x000fea000b800000 */
[----:B------:R-:W-:-:S09]  /*3cc0*/  UISETP.NE.AND UP0, UPT, UR4, 0x18, UPT ;  /* 0x000000180400788c */ /* 0x000fd2000bf05270 */
[----:B------:R-:W-:Y:S05]  /*3cd0*/  BRA.U UP0, `(.L_x_7539) ;  /* 0x0000000500a07547 */ /* 0x000fea000b800000 */
[----:B0-----:R-:W-:Y:S01]  /*3ce0*/  IMAD.U32 R19, R19, 0x10000, RZ ;  /* 0x0001000013137824 */ /* 0x001fe200078e00ff */
[----:B------:R-:W-:Y:S01]  /*3cf0*/  BSSY.RECONVERGENT B0, `(.L_x_7552) ;  /* 0x000000c000007945 */ /* 0x000fe20003800200 */
[----:B------:R-:W-:-:S03]  /*3d00*/  MOV R0, 0x7f ;  /* 0x0000007f00007802 */ /* 0x000fc60000000f00 */
[----:B------:R-:W-:Y:S02]  /*3d10*/  LOP3.LUT R6, R19, 0x7fffffff, RZ, 0xc0, !PT ;  /* 0x7fffffff13067812 */ /* 0x000fe400078ec0ff */
[----:B-1--4-:R-:W-:Y:S02]  /*3d20*/  SHF.R.U32.HI R5, RZ, 0x18, R19 ;  /* 0x00000018ff057819 */ /* 0x012fe40000011613 */
[----:B------:R-:W-:-:S13]  /*3d30*/  ISETP.GT.U32.AND P0, PT, R6, 0x43efffff, PT ;  /* 0x43efffff0600780c */ /* 0x000fda0003f04070 */
[----:B------:R-:W-:Y:S05]  /*3d40*/  @P0 BRA `(.L_x_7553) ;  /* 0x0000000000180947 */ /* 0x000fea0003800000 */
[----:B------:R-:W-:-:S13]  /*3d50*/  ISETP.GT.U32.AND P0, PT, R6, 0x3c7fffff, PT ;  /* 0x3c7fffff0600780c */ /* 0x000fda0003f04070 */
[----:B------:R-:W-:-:S04]  /*3d60*/  @P0 SHF.R.U32.HI R0, RZ, 0x14, R19 ;  /* 0x00000014ff000819 */ /* 0x000fc80000011613 */
[----:B------:R-:W-:Y:S01]  /*3d70*/  @P0 LOP3.LUT R4, R0, 0x1, RZ, 0xc0, !PT ;  /* 0x0000000100040812 */ /* 0x000fe200078ec0ff */
[----:B------:R-:W-:-:S03]  /*3d80*/  @!P0 FADD.FTZ R0, R6, 16384 ;  /* 0x4680000006008421 */ /* 0x000fc60000010000 */
[----:B------:R-:W-:-:S04]  /*3d90*/  @P0 IADD3 R4, PT, PT, R19, 0x407ffff, R4 ;  /* 0x0407ffff13040810 */ /* 0x000fc80007ffe004 */
[----:B------:R-:W-:-:S07]  /*3da0*/  @P0 SHF.R.U32.HI R0, RZ, 0x14, R4 ;  /* 0x00000014ff000819 */ /* 0x000fce0000011604 */
.L_x_7553:
[----:B------:R-:W-:Y:S05]  /*3db0*/  BSYNC.RECONVERGENT B0 ;  /* 0x0000000000007941 */ /* 0x000fea0003800200 */
.L_x_7552:
[----:B------:R-:W-:-:S05]  /*3dc0*/  LOP3.LUT R5, R0, 0x80, R5, 0xf8, !PT ;  /* 0x0000008000057812 */ /* 0x000fca00078ef805 */
[----:B------:R0:W-:Y:S01]  /*3dd0*/  STG.E.U8 desc[UR36][R2.64], R5 ;  /* 0x0000000502007986 */ /* 0x0001e2000c101124 */
[----:B------:R-:W-:Y:S05]  /*3de0*/  BRA `(.L_x_7540) ;  /* 0x0000000400fc7947 */ /* 0x000fea0003800000 */
.L_x_7551:
[----:B0-----:R-:W-:Y:S01]  /*3df0*/  IMAD.U32 R19, R19, 0x10000, RZ ;  /* 0x0001000013137824 */ /* 0x001fe200078e00ff */
[----:B------:R-:W-:Y:S04]  /*3e00*/  BSSY.RECONVERGENT B0, `(.L_x_7554) ;  /* 0x000000e000007945 */ /* 0x000fe80003800200 */
[----:B------:R-:W-:Y:S02]  /*3e10*/  LOP3.LUT R6, R19, 0x7fffffff, RZ, 0xc0, !PT ;  /* 0x7fffffff13067812 */ /* 0x000fe400078ec0ff */
[----:B-1--4-:R-:W-:Y:S02]  /*3e20*/  SHF.R.U32.HI R5, RZ, 0x18, R19 ;  /* 0x00000018ff057819 */ /* 0x012fe40000011613 */
[----:B------:R-:W-:-:S13]  /*3e30*/  ISETP.GE.U32.AND P1, PT, R6, 0x47800000, PT ;  /* 0x478000000600780c */ /* 0x000fda0003f26070 */
[----:B------:R-:W-:Y:S01]  /*3e40*/  @P1 IMAD.MOV.U32 R0, RZ, RZ, 0x7f ;  /* 0x0000007fff001424 */ /* 0x000fe200078e00ff */
[----:B------:R-:W-:-:S04]  /*3e50*/  @P1 ISETP.GT.U32.AND P0, PT, R6, 0x7f800000, PT ;  /* 0x7f8000000600180c */ /* 0x000fc80003f04070 */
[----:B------:R-:W-:Y:S01]  /*3e60*/  @P1 SEL R0, R0, 0x7c, P0 ;  /* 0x0000007c00001807 */ /* 0x000fe20000000000 */
[----:B------:R-:W-:Y:S08]  /*3e70*/  @P1 BRA `(.L_x_7555) ;  /* 0x0000000000181947 */ /* 0x000ff00003800000 */
[----:B------:R-:W-:-:S13]  /*3e80*/  ISETP.GT.U32.AND P0, PT, R6, 0x387fffff, PT ;  /* 0x387fffff0600780c */ /* 0x000fda0003f04070 */
[----:B------:R-:W-:-:S04]  /*3e90*/  @P0 SHF.R.U32.HI R0, RZ, 0x15, R19 ;  /* 0x00000015ff000819 */ /* 0x000fc80000011613 */
[----:B------:R-:W-:Y:S01]  /*3ea0*/  @P0 LOP3.LUT R4, R0, 0x1, RZ, 0xc0, !PT ;  /* 0x0000000100040812 */ /* 0x000fe200078ec0ff */
[----:B------:R-:W-:-:S03]  /*3eb0*/  @!P0 FADD.FTZ R0, R6, 128 ;  /* 0x4300000006008421 */ /* 0x000fc60000010000 */
[----:B------:R-:W-:-:S04]  /*3ec0*/  @P0 IADD3 R4, PT, PT, R19, 0x80fffff, R4 ;  /* 0x080fffff13040810 */ /* 0x000fc80007ffe004 */
[----:B------:R-:W-:-:S07]  /*3ed0*/  @P0 SHF.R.U32.HI R0, RZ, 0x15, R4 ;  /* 0x00000015ff000819 */ /* 0x000fce0000011604 */
.L_x_7555:
[----:B------:R-:W-:Y:S05]  /*3ee0*/  BSYNC.RECONVERGENT B0 ;  /* 0x0000000000007941 */ /* 0x000fea0003800200 */
.L_x_7554:
[----:B------:R-:W-:-:S05]  /*3ef0*/  LOP3.LUT R5, R0, 0x80, R5, 0xf8, !PT ;  /* 0x0000008000057812 */ /* 0x000fca00078ef805 */
[----:B------:R0:W-:Y:S01]  /*3f00*/  STG.E.U8 desc[UR36][R2.64], R5 ;  /* 0x0000000502007986 */ /* 0x0001e2000c101124 */
[----:B------:R-:W-:Y:S05]  /*3f10*/  BRA `(.L_x_7540) ;  /* 0x0000000400b07947 */ /* 0x000fea0003800000 */
.L_x_7550:
[----:B0-----:R0:W-:Y:S01]  /*3f20*/  STG.E.U16 desc[UR36][R2.64], R19 ;  /* 0x0000001302007986 */ /* 0x0011e2000c101524 */
[----:B------:R-:W-:Y:S05]  /*3f30*/  BRA `(.L_x_7540) ;  /* 0x0000000400a87947 */ /* 0x000fea0003800000 */
.L_x_7547:
        /* <DEDUP_REMOVED lines=8> */
[----:B01--4-:R-:W-:-:S06]  /*3fc0*/  IMAD.U32 R5, R19, 0x10000, RZ ;  /* 0x0001000013057824 */ /* 0x013fcc00078e00ff */
[----:B------:R-:W0:Y:S02]  /*3fd0*/  F2I.FTZ.U32.TRUNC.NTZ R5, R5 ;  /* 0x0000000500057305 */ /* 0x000e24000021f000 */
[----:B0-----:R0:W-:Y:S01]  /*3fe0*/  STG.E.U16 desc[UR36][R2.64], R5 ;  /* 0x0000000502007986 */ /* 0x0011e2000c101524 */
[----:B------:R-:W-:Y:S05]  /*3ff0*/  BRA `(.L_x_7540) ;  /* 0x0000000400787947 */ /* 0x000fea0003800000 */
.L_x_7558:
[----:B01--4-:R-:W-:Y:S01]  /*4000*/  IMAD.U32 R5, R19, 0x10000, RZ ;  /* 0x0001000013057824 */ /* 0x013fe200078e00ff */
[----:B------:R-:W-:Y:S01]  /*4010*/  BSSY.RECONVERGENT B0, `(.L_x_7559) ;  /* 0x0000014000007945 */ /* 0x000fe20003800200 */
[----:B------:R-:W-:-:S03]  /*4020*/  HFMA2 R0, -RZ, RZ, 0, 7.62939453125e-06 ;  /* 0x00000080ff007431 */ /* 0x000fc600000001ff */
[----:B------:R-:W-:-:S04]  /*4030*/  LOP3.LUT R4, R5, 0x7fffffff, RZ, 0xc0, !PT ;  /* 0x7fffffff05047812 */ /* 0x000fc800078ec0ff */
[----:B------:R-:W-:-:S13]  /*4040*/  ISETP.GT.U32.AND P0, PT, R4, 0x437fffff, PT ;  /* 0x437fffff0400780c */ /* 0x000fda0003f04070 */
[----:B------:R-:W-:Y:S05]  /*4050*/  @P0 BRA `(.L_x_7560) ;  /* 0x00000000003c0947 */ /* 0x000fea0003800000 */
[----:B------:R-:W-:-:S13]  /*4060*/  ISETP.GT.U32.AND P0, PT, R4, 0x3bffffff, PT ;  /* 0x3bffffff0400780c */ /* 0x000fda0003f04070 */
[----:B------:R-:W-:Y:S05]  /*4070*/  @P0 BRA `(.L_x_7561) ;  /* 0x0000000000140947 */ /* 0x000fea0003800000 */
[----:B------:R-:W-:-:S05]  /*4080*/  FADD.FTZ R0, R4, 8192 ;  /* 0x4600000004007421 */ /* 0x000fca0000010000 */
[----:B------:R-:W-:Y:S02]  /*4090*/  LOP3.LUT P0, R4, R0, 0xff, RZ, 0xc0, !PT ;  /* 0x000000ff00047812 */ /* 0x000fe4000780c0ff */
[----:B------:R-:W-:-:S11]  /*40a0*/  PRMT R0, RZ, 0x7610, R0 ;  /* 0x00007610ff007816 */ /* 0x000fd60000000000 */
[----:B------:R-:W-:Y:S05]  /*40b0*/  @!P0 BRA `(.L_x_7560) ;  /* 0x0000000000248947 */ /* 0x000fea0003800000 */
[----:B------:R-:W-:Y:S05]  /*40c0*/  BRA `(.L_x_7562) ;  /* 0x0000000000147947 */ /* 0x000fea0003800000 */
.L_x_7561:
[----:B------:R-:W-:-:S04]  /*40d0*/  SHF.R.U32.HI R0, RZ, 0x14, R5 ;  /* 0x00000014ff007819 */ /* 0x000fc80000011605 */
[----:B------:R-:W-:-:S04]  /*40e0*/  LOP3.LUT R0, R0, 0x1, RZ, 0xc0, !PT ;  /* 0x0000000100007812 */ /* 0x000fc800078ec0ff */
[----:B------:R-:W-:-:S04]  /*40f0*/  IADD3 R0, PT, PT, R5, 0x487ffff, R0 ;  /* 0x0487ffff05007810 */ /* 0x000fc80007ffe000 */
[----:B------:R-:W-:-:S04]  /*4100*/  SHF.R.U32.HI R0, RZ, 0x14, R0 ;  /* 0x00000014ff007819 */ /* 0x000fc80000011600 */
[----:B------:R-:W-:-:S07]  /*4110*/  LOP3.LUT R4, R0, 0xff, RZ, 0xc0, !PT ;  /* 0x000000ff00047812 */ /* 0x000fce00078ec0ff */
.L_x_7562:
[----:B------:R-:W-:-:S04]  /*4120*/  SHF.R.U32.HI R5, RZ, 0x18, R5 ;  /* 0x00000018ff057819 */ /* 0x000fc80000011605 */
[----:B------:R-:W-:-:S04]  /*4130*/  LOP3.LUT R4, R4, 0x80, R5, 0xf8, !PT ;  /* 0x0000008004047812 */ /* 0x000fc800078ef805 */
[----:B------:R-:W-:-:S07]  /*4140*/  PRMT R0, R4, 0x7610, R0 ;  /* 0x0000761004007816 */ /* 0x000fce0000000000 */
.L_x_7560:
[----:B------:R-:W-:Y:S05]  /*4150*/  BSYNC.RECONVERGENT B0 ;  /* 0x0000000000007941 */ /* 0x000fea0003800200 */
.L_x_7559:
[----:B------:R0:W-:Y:S01]  /*4160*/  STG.E.U8 desc[UR36][R2.64], R0 ;  /* 0x0000000002007986 */ /* 0x0001e2000c101124 */
[----:B------:R-:W-:Y:S05]  /*4170*/  BRA `(.L_x_7540) ;  /* 0x0000000400187947 */ /* 0x000fea0003800000 */
.L_x_7557:
[----:B01--4-:R-:W-:Y:S01]  /*4180*/  IMAD.U32 R5, R19, 0x10000, RZ ;  /* 0x0001000013057824 */ /* 0x013fe200078e00ff */
[----:B------:R-:W-:Y:S01]  /*4190*/  BSSY.RECONVERGENT B0, `(.L_x_7563) ;  /* 0x0000014000007945 */ /* 0x000fe20003800200 */
[----:B------:R-:W-:-:S03]  /*41a0*/  IMAD.MOV.U32 R0, RZ, RZ, 0x80 ;  /* 0x00000080ff007424 */ /* 0x000fc600078e00ff */
        /* <DEDUP_REMOVED lines=10> */
.L_x_7565:
[----:B------:R-:W-:-:S04]  /*4250*/  SHF.R.U32.HI R0, RZ, 0x15, R5 ;  /* 0x00000015ff007819 */ /* 0x000fc80000011605 */
[----:B------:R-:W-:-:S04]  /*4260*/  LOP3.LUT R0, R0, 0x1, RZ, 0xc0, !PT ;  /* 0x0000000100007812 */ /* 0x000fc800078ec0ff */
[----:B------:R-:W-:-:S04]  /*4270*/  IADD3 R0, PT, PT, R5, 0x88fffff, R0 ;  /* 0x088fffff05007810 */ /* 0x000fc80007ffe000 */
[----:B------:R-:W-:-:S04]  /*4280*/  SHF.R.U32.HI R0, RZ, 0x15, R0 ;  /* 0x00000015ff007819 */ /* 0x000fc80000011600 */
[----:B------:R-:W-:-:S07]  /*4290*/  LOP3.LUT R4, R0, 0xff, RZ, 0xc0, !PT ;  /* 0x000000ff00047812 */ /* 0x000fce00078ec0ff */
.L_x_7566:
[----:B------:R-:W-:-:S04]  /*42a0*/  SHF.R.U32.HI R5, RZ, 0x18, R5 ;  /* 0x00000018ff057819 */ /* 0x000fc80000011605 */
[----:B------:R-:W-:-:S04]  /*42b0*/  LOP3.LUT R4, R4, 0x80, R5, 0xf8, !PT ;  /* 0x0000008004047812 */ /* 0x000fc800078ef805 */
[----:B------:R-:W-:-:S07]  /*42c0*/  PRMT R0, R4, 0x7610, R0 ;  /* 0x0000761004007816 */ /* 0x000fce0000000000 */
.L_x_7564:
[----:B------:R-:W-:Y:S05]  /*42d0*/  BSYNC.RECONVERGENT B0 ;  /* 0x0000000000007941 */ /* 0x000fea0003800200 */
.L_x_7563:
[----:B------:R0:W-:Y:S01]  /*42e0*/  STG.E.U8 desc[UR36][R2.64], R0 ;  /* 0x0000000002007986 */ /* 0x0001e2000c101124 */
[----:B------:R-:W-:Y:S05]  /*42f0*/  BRA `(.L_x_7540) ;  /* 0x0000000000b87947 */ /* 0x000fea0003800000 */
.L_x_7556:
[----:B------:R-:W-:-:S09]  /*4300*/  UISETP.NE.AND UP0, UPT, UR4, 0x1c, UPT ;  /* 0x0000001c0400788c */ /* 0x000fd2000bf05270 */
[----:B------:R-:W-:Y:S05]  /*4310*/  BRA.U !UP0, `(.L_x_7567) ;  /* 0x0000000108a47547 */ /* 0x000fea000b800000 */
[----:B------:R-:W-:-:S09]  /*4320*/  UISETP.NE.AND UP0, UPT, UR4, 0x1d, UPT ;  /* 0x0000001d0400788c */ /* 0x000fd2000bf05270 */
[----:B------:R-:W-:Y:S05]  /*4330*/  BRA.U !UP0, `(.L_x_7568) ;  /* 0x00000001088c7547 */ /* 0x000fea000b800000 */
[----:B------:R-:W-:-:S09]  /*4340*/  UISETP.NE.AND UP0, UPT, UR4, 0x2c, UPT ;  /* 0x0000002c0400788c */ /* 0x000fd2000bf05270 */
[----:B------:R-:W-:Y:S05]  /*4350*/  BRA.U !UP0, `(.L_x_7569) ;  /* 0x0000000108447547 */ /* 0x000fea000b800000 */
.L_x_7539:
[----:B------:R-:W-:Y:S01]  /*4360*/  MOV R0, 0x180 ;  /* 0x0000018000007802 */ /* 0x000fe20000000f00 */
[----:B------:R-:W1:Y:S01]  /*4370*/  LDCU.64 UR6, c[0x4][0x170] ;  /* 0x01002e00ff0677ac */ /* 0x000e620008000a00 */
[----:B------:R-:W-:Y:S02]  /*4380*/  HFMA2 R12, -RZ, RZ, 0, 5.9604644775390625e-08 ;  /* 0x00000001ff0c7431 */ /* 0x000fe400000001ff */
[----:B------:R-:W-:Y:S01]  /*4390*/  IMAD.MOV.U32 R8, RZ, RZ, 0x65 ;  /* 0x00000065ff087424 */ /* 0x000fe200078e00ff */
[----:B------:R2:W3:Y:S01]  /*43a0*/  LDC.64 R2, c[0x4][R0] ;  /* 0x0100000000027b82 */ /* 0x0004e20000000a00 */
[----:B------:R-:W5:Y:S01]  /*43b0*/  LDCU.64 UR8, c[0x4][0x178] ;  /* 0x01002f00ff0877ac */ /* 0x000f620008000a00 */
[----:B------:R-:W-:Y:S01]  /*43c0*/  IMAD.MOV.U32 R13, RZ, RZ, RZ ;  /* 0x000000ffff0d7224 */ /* 0x000fe200078e00ff */
[----:B------:R-:W0:Y:S01]  /*43d0*/  LDCU.64 UR4, c[0x4][0x80] ;  /* 0x01001000ff0477ac */ /* 0x000e220008000a00 */
[----:B-1--4-:R-:W-:Y:S02]  /*43e0*/  IMAD.U32 R4, RZ, RZ, UR6 ;  /* 0x00000006ff047e24 */ /* 0x012fe4000f8e00ff */
[----:B------:R-:W-:Y:S01]  /*43f0*/  IMAD.U32 R5, RZ, RZ, UR7 ;  /* 0x00000007ff057e24 */ /* 0x000fe2000f8e00ff */
[----:B-----5:R-:W-:Y:S01]  /*4400*/  MOV R6, UR8 ;  /* 0x0000000800067c02 */ /* 0x020fe20008000f00 */
[----:B------:R-:W-:-:S02]  /*4410*/  IMAD.U32 R7, RZ, RZ, UR9 ;  /* 0x00000009ff077e24 */ /* 0x000fc4000f8e00ff */
[----:B0-----:R-:W-:Y:S02]  /*4420*/  IMAD.U32 R10, RZ, RZ, UR4 ;  /* 0x00000004ff0a7e24 */ /* 0x001fe4000f8e00ff */
[----:B--2---:R-:W-:-:S07]  /*4430*/  IMAD.U32 R11, RZ, RZ, UR5 ;  /* 0x00000005ff0b7e24 */ /* 0x004fce000f8e00ff */
[----:B------:R-:W-:-:S07]  /*4440*/  LEPC R20, `(.L_x_7570) ;  /* 0x000000001014794e */ /* 0x000fce0000000000 */
[----:B---3--:R-:W-:Y:S05]  /*4450*/  CALL.ABS.NOINC R2 ;  /* 0x0000000002007343 */ /* 0x008fea0003c00000 */
.L_x_7570:
[----:B------:R-:W-:Y:S05]  /*4460*/  BRA `(.L_x_7540) ;  /* 0x00000000005c7947 */ /* 0x000fea0003800000 */
.L_x_7569:
[----:B0-----:R-:W-:Y:S02]  /*4470*/  IMAD.U32 R19, R19, 0x10000, RZ ;  /* 0x0001000013137824 */ /* 0x001fe400078e00ff */
[----:B-1--4-:R-:W-:-:S03]  /*4480*/  IMAD.MOV.U32 R5, RZ, RZ, 0xff ;  /* 0x000000ffff057424 */ /* 0x012fc600078e00ff */
[----:B------:R-:W-:-:S04]  /*4490*/  SHF.R.U32.HI R6, RZ, 0x17, R19 ;  /* 0x00000017ff067819 */ /* 0x000fc80000011613 */
[----:B------:R-:W-:-:S04]  /*44a0*/  LOP3.LUT R4, R6, 0xff, RZ, 0xc0, !PT ;  /* 0x000000ff06047812 */ /* 0x000fc800078ec0ff */
[----:B------:R-:W-:-:S13]  /*44b0*/  ISETP.NE.AND P1, PT, R4, 0xff, PT ;  /* 0x000000ff0400780c */ /* 0x000fda0003f25270 */
[--C-:B------:R-:W-:Y:S02]  /*44c0*/  @P1 SHF.R.U32.HI R0, RZ, 0x16, R19.reuse ;  /* 0x00000016ff001819 */ /* 0x100fe40000011613 */
[----:B------:R-:W-:Y:S02]  /*44d0*/  @P1 LOP3.LUT P0, RZ, R4, 0x3fffff, R19, 0xf8, !PT ;  /* 0x003fffff04ff1812 */ /* 0x000fe4000780f813 */
[----:B------:R-:W-:-:S04]  /*44e0*/  @P1 LOP3.LUT R0, R0, 0x1, RZ, 0xc0, !PT ;  /* 0x0000000100001812 */ /* 0x000fc800078ec0ff */
[----:B------:R-:W-:Y:S01]  /*44f0*/  @P1 ISETP.EQ.U32.AND P2, PT, R0, 0x1, P0 ;  /* 0x000000010000180c */ /* 0x000fe20000742070 */
[----:B------:R-:W-:Y:S01]  /*4500*/  @P1 VIADD R0, R6, 0x1 ;  /* 0x0000000106001836 */ /* 0x000fe20000000000 */
[----:B------:R-:W-:Y:S02]  /*4510*/  PLOP3.LUT P0, PT, PT, PT, PT, 0x80, 0x8 ;  /* 0x000000000008781c */ /* 0x000fe40003f0f070 */
[----:B------:R-:W-:-:S13]  /*4520*/  @P1 PLOP3.LUT P0, PT, P2, PT, PT, 0x80, 0x8 ;  /* 0x000000000008181c */ /* 0x000fda000170f070 */
[----:B------:R-:W-:-:S05]  /*4530*/  @!P0 IADD3 R0, PT, PT, R6, RZ, RZ ;  /* 0x000000ff06008210 */ /* 0x000fca0007ffe0ff */
[----:B------:R-:W-:-:S05]  /*4540*/  @P1 IMAD.MOV.U32 R5, RZ, RZ, R0 ;  /* 0x000000ffff051224 */ /* 0x000fca00078e0000 */
[----:B------:R0:W-:Y:S01]  /*4550*/  STG.E.U8 desc[UR36][R2.64], R5 ;  /* 0x0000000502007986 */ /* 0x0001e2000c101124 */
[----:B------:R-:W-:Y:S05]  /*4560*/  BRA `(.L_x_7540) ;  /* 0x00000000001c7947 */ /* 0x000fea0003800000 */
.L_x_7568:
[----:B01--4-:R-:W-:-:S06]  /*4570*/  IMAD.U32 R4, R19, 0x10000, RZ ;  /* 0x0001000013047824 */ /* 0x013fcc00078e00ff */
[----:B------:R-:W0:Y:S02]  /*4580*/  F2I.U64.TRUNC R4, R4 ;  /* 0x0000000400047311 */ /* 0x000e24000020d800 */
[----:B0-----:R0:W-:Y:S01]  /*4590*/  STG.E.64 desc[UR36][R2.64], R4 ;  /* 0x0000000402007986 */ /* 0x0011e2000c101b24 */
[----:B------:R-:W-:Y:S05]  /*45a0*/  BRA `(.L_x_7540) ;  /* 0x00000000000c7947 */ /* 0x000fea0003800000 */
.L_x_7567:
[----:B0-----:R-:W-:-:S06]  /*45b0*/  IMAD.U32 R19, R19, 0x10000, RZ ;  /* 0x0001000013137824 */ /* 0x001fcc00078e00ff */
[----:B------:R-:W0:Y:S02]  /*45c0*/  F2I.FTZ.U32.TRUNC.NTZ R19, R19 ;  /* 0x0000001300137305 */ /* 0x000e24000021f000 */
[----:B0-----:R0:W-:Y:S02]  /*45d0*/  STG.E desc[UR36][R2.64], R19 ;  /* 0x0000001302007986 */ /* 0x0011e4000c101924 */
.L_x_7540:
[----:B------:R-:W-:-:S07]  /*45e0*/  VIADD R17, R17, 0x80 ;  /* 0x0000008011117836 */ /* 0x000fce0000000000 */
.L_x_7465:
[----:B------:R-:W-:Y:S05]  /*45f0*/  BSYNC.RECONVERGENT B6 ;  /* 0x0000000000067941 */ /* 0x000fea0003800200 */
.L_x_7464:
[----:B------:R-:W5:Y:S01]  /*4600*/  LDCU UR4, c[0x0][0x380] ;  /* 0x00007000ff0477ac */ /* 0x000f620008000800 */
[----:B------:R-:W-:Y:S01]  /*4610*/  BSSY.RECONVERGENT B6, `(.L_x_7571) ;  /* 0x000044f000067945 */ /* 0x000fe20003800200 */
[----:B-----5:R-:W-:-:S13]  /*4620*/  ISETP.GE.AND P0, PT, R17, UR4, PT ;  /* 0x0000000411007c0c */ /* 0x020fda000bf06270 */
[----:B------:R-:W-:Y:S05]  /*4630*/  @P0 BRA `(.L_x_7572) ;  /* 0x0000004400300947 */ /* 0x000fea0003800000 */
[----:B------:R-:W5:Y:S01]  /*4640*/  LDCU UR4, c[0x0][0x388] ;  /* 0x00007100ff0477ac */ /* 0x000f620008000800 */
[----:B------:R-:W-:Y:S02]  /*4650*/  HFMA2 R18, -RZ, RZ, 0, 0 ;  /* 0x00000000ff127431 */ /* 0x000fe400000001ff */
[----:B0-----:R-:W-:Y:S02]  /*4660*/  IMAD.MOV.U32 R0, RZ, RZ, RZ ;  /* 0x000000ffff007224 */ /* 0x001fe400078e00ff */
[----:B------:R-:W-:Y:S01]  /*4670*/  IMAD.MOV.U32 R16, RZ, RZ, RZ ;  /* 0x000000ffff107224 */ /* 0x000fe200078e00ff */
[----:B-----5:R-:W-:-:S09]  /*4680*/  UISETP.NE.AND UP0, UPT, UR4, URZ, UPT ;  /* 0x000000ff0400728c */ /* 0x020fd2000bf05270 */
[----:B------:R-:W-:Y:S05]  /*4690*/  BRA.U !UP0, `(.L_x_7573) ;  /* 0x0000001508707547 */ /* 0x000fea000b800000 */
[----:B------:R-:W1:Y:S01]  /*46a0*/  LDCU.64 UR4, c[0x0][0x390] ;  /* 0x00007200ff0477ac */ /* 0x000e620008000a00 */
[----:B------:R-:W-:Y:S01]  /*46b0*/  IMAD.MOV.U32 R16, RZ, RZ, RZ ;  /* 0x000000ffff107224 */ /* 0x000fe200078e00ff */
[----:B------:R-:W0:Y:S01]  /*46c0*/  LDCU UR6, c[0x0][0x38c] ;  /* 0x00007180ff0677ac */ /* 0x000e220008000800 */
[----:B------:R-:W5:Y:S01]  /*46d0*/  LDCU.64 UR8, c[0x0][0x4b8] ;  /* 0x00009700ff0877ac */ /* 0x000f620008000a00 */
[----:B------:R-:W-:Y:S01]  /*46e0*/  UISETP.NE.AND UP0, UPT, UR39, URZ, UPT ;  /* 0x000000ff2700728c */ /* 0x000fe2000bf05270 */
[----:B-123--:R-:W-:Y:S01]  /*46f0*/  IMAD.HI.U32 R2, R17, UR4, R16 ;  /* 0x0000000411027c27 */ /* 0x00efe2000f8e0010 */
[----:B------:R-:W1:Y:S04]  /*4700*/  LDCU UR4, c[0x0][0x4c0] ;  /* 0x00009800ff0477ac */ /* 0x000e680008000800 */
[----:B------:R-:W-:-:S05]  /*4710*/  SHF.R.U32.HI R3, RZ, UR5, R2 ;  /* 0x00000005ff037c19 */ /* 0x000fca0008011602 */
[----:B------:R-:W-:-:S04]  /*4720*/  IMAD.MOV R18, RZ, RZ, -R3 ;  /* 0x000000ffff127224 */ /* 0x000fc800078e0a03 */
[----:B0-----:R-:W-:-:S04]  /*4730*/  IMAD R18, R18, UR6, R17 ;  /* 0x0000000612127c24 */ /* 0x001fc8000f8e0211 */
[C---:B-----5:R-:W-:Y:S02]  /*4740*/  IMAD R16, R18.reuse, UR8, RZ ;  /* 0x0000000812107c24 */ /* 0x060fe4000f8e02ff */
[C---:B------:R-:W-:Y:S02]  /*4750*/  IMAD R0, R18.reuse, UR9, RZ ;  /* 0x0000000912007c24 */ /* 0x040fe4000f8e02ff */
[----:B-1----:R-:W-:Y:S01]  /*4760*/  IMAD R18, R18, UR4, RZ ;  /* 0x0000000412127c24 */ /* 0x002fe2000f8e02ff */
[----:B------:R-:W-:Y:S06]  /*4770*/  BRA.U !UP0, `(.L_x_7573) ;  /* 0x0000001508387547 */ /* 0x000fec000b800000 */
[----:B------:R-:W4:Y:S01]  /*4780*/  LDCU.64 UR6, c[0x0][0x398] ;  /* 0x00007300ff0677ac */ /* 0x000f220008000a00 */
[----:B------:R-:W-:Y:S01]  /*4790*/  MOV R2, RZ ;  /* 0x000000ff00027202 */ /* 0x000fe20000000f00 */
[----:B------:R-:W0:Y:S01]  /*47a0*/  LDCU UR4, c[0x0][0x3a0] ;  /* 0x00007400ff0477ac */ /* 0x000e220008000800 */
[----:B------:R-:W1:Y:S01]  /*47b0*/  LDCU UR5, c[0x0][0x4c4] ;  /* 0x00009880ff0577ac */ /* 0x000e620008000800 */
[----:B------:R-:W2:Y:S01]  /*47c0*/  LDCU.64 UR8, c[0x0][0x4c8] ;  /* 0x00009900ff0877ac */ /* 0x000ea20008000a00 */
[----:B------:R-:W-:Y:S01]  /*47d0*/  UISETP.NE.AND UP0, UPT, UR38, 0x2, UPT ;  /* 0x000000022600788c */ /* 0x000fe2000bf05270 */
[----:B----4-:R-:W-:-:S05]  /*47e0*/  IMAD.HI.U32 R4, R3, UR7, R2 ;  /* 0x0000000703047c27 */ /* 0x010fca000f8e0002 */
[----:B0-----:R-:W-:-:S05]  /*47f0*/  SHF.R.U32.HI R5, RZ, UR4, R4 ;  /* 0x00000004ff057c19 */ /* 0x001fca0008011604 */
[----:B------:R-:W-:-:S04]  /*4800*/  IMAD.MOV R2, RZ, RZ, -R5 ;  /* 0x000000ffff027224 */ /* 0x000fc800078e0a05 */
[----:B------:R-:W-:-:S04]  /*4810*/  IMAD R3, R2, UR6, R3 ;  /* 0x0000000602037c24 */ /* 0x000fc8000f8e0203 */
[C---:B-1----:R-:W-:Y:S02]  /*4820*/  IMAD R16, R3.reuse, UR5, R16 ;  /* 0x0000000503107c24 */ /* 0x042fe4000f8e0210 */
[C---:B--2---:R-:W-:Y:S02]  /*4830*/  IMAD R0, R3.reuse, UR8, R0 ;  /* 0x0000000803007c24 */ /* 0x044fe4000f8e0200 */
        /* <DEDUP_REMOVED lines=59> */
[----:B------:R-:W-:Y:S01]  /*4bf0*/  HFMA2 R4, -RZ, RZ, 0, 0 ;  /* 0x00000000ff047431 */ /* 0x000fe200000001ff */
        /* <DEDUP_REMOVED lines=69> */
[----:B------:R-:W-:Y:S01]  /*5050*/  MOV R2, RZ ;  /* 0x000000ff00027202 */ /* 0x000fe20000000f00 */
        /* <DEDUP_REMOVED lines=192> */
.L_x_7573:
[----:B------:R-:W1:Y:S01]  /*5c60*/  LDCU.64 UR6, c[0x0][0x5f0] ;  /* 0x0000be00ff0677ac */ /* 0x000e620008000a00 */
[----:B------:R-:W-:-:S04]  /*5c70*/  UPRMT UR4, UR40, 0x7771, URZ ;  /* 0x0000777128047896 */ /* 0x000fc800080000ff */
[----:B------:R-:W-:Y:S01]  /*5c80*/  UISETP.GT.AND UP0, UPT, UR4, 0x9, UPT ;  /* 0x000000090400788c */ /* 0x000fe2000bf04270 */
[----:B-123--:R-:W-:-:S05]  /*5c90*/  IADD3 R2, P0, PT, R0, UR6, RZ ;  /* 0x0000000600027c10 */ /* 0x00efca000ff1e0ff */
        /* <DEDUP_REMOVED lines=15> */
.L_x_7577:
[----:B------:R-:W2:Y:S02]  /*5d90*/  LDG.E.U8 R2, desc[UR36][R2.64] ;  /* 0x0000002402027981 */ /* 0x000ea4000c1e1100 */
[----:B--2---:R-:W-:-:S04]  /*5da0*/  I2FP.F32.U32 R0, R2 ;  /* 0x0000000200007245 */ /* 0x004fc80000201000 */
[----:B------:R-:W-:-:S04]  /*5db0*/  F2FP.BF16.F32.PACK_AB R0, RZ, R0 ;  /* 0x00000000ff00723e */ /* 0x000fc800000010ff */
[----:B------:R-:W-:Y:S01]  /*5dc0*/  PRMT R19, R0, 0x7610, R19 ;  /* 0x0000761000137816 */ /* 0x000fe20000000013 */
[----:B------:R-:W-:Y:S06]  /*5dd0*/  BRA `(.L_x_7579) ;  /* 0x0000000c00c07947 */ /* 0x000fec0003800000 */
.L_x_7576:
        /* <DEDUP_REMOVED lines=11> */
.L_x_7581:
[----:B------:R-:W2:Y:S02]  /*5e90*/  LDG.E R2, desc[UR36][R2.64] ;  /* 0x0000002402027981 */ /* 0x000ea4000c1e1900 */
[----:B--2---:R-:W-:-:S04]  /*5ea0*/  I2FP.F32.S32 R0, R2 ;  /* 0x0000000200007245 */ /* 0x004fc80000201400 */
[----:B------:R-:W-:-:S04]  /*5eb0*/  F2FP.BF16.F32.PACK_AB R0, RZ, R0 ;  /* 0x00000000ff00723e */ /* 0x000fc800000010ff */
[----:B------:R-:W-:Y:S01]  /*5ec0*/  PRMT R19, R0, 0x7610, R19 ;  /* 0x0000761000137816 */ /* 0x000fe20000000013 */
[----:B------:R-:W-:Y:S06]  /*5ed0*/  BRA `(.L_x_7579) ;  /* 0x0000000c00807947 */ /* 0x000fec0003800000 */
.L_x_7580:
[----:B------:R-:W2:Y:S02]  /*5ee0*/  LDG.E.U16 R2, desc[UR36][R2.64] ;  /* 0x0000002402027981 */ /* 0x000ea4000c1e1500 */
[----:B--2---:R-:W0:Y:S02]  /*5ef0*/  I2F.S16 R0, R2 ;  /* 0x0000000200007306 */ /* 0x004e240000101400 */
[----:B0-----:R-:W-:-:S04]  /*5f00*/  F2FP.BF16.F32.PACK_AB R0, RZ, R0 ;  /* 0x00000000ff00723e */ /* 0x001fc800000010ff */
[----:B------:R-:W-:Y:S01]  /*5f10*/  PRMT R19, R0, 0x7610, R19 ;  /* 0x0000761000137816 */ /* 0x000fe20000000013 */
[----:B------:R-:W-:Y:S06]  /*5f20*/  BRA `(.L_x_7579) ;  /* 0x0000000c006c7947 */ /* 0x000fec0003800000 */
.L_x_7575:
        /* <DEDUP_REMOVED lines=9> */
.L_x_7583:
[----:B------:R-:W2:Y:S02]  /*5fc0*/  LDG.E.U16 R0, desc[UR36][R2.64] ;  /* 0x0000002402007981 */ /* 0x000ea4000c1e1500 */
[----:B--2---:R-:W-:-:S05]  /*5fd0*/  HADD2.F32 R0, -RZ, R0.H0_H0 ;  /* 0x20000000ff007230 */ /* 0x004fca0000004100 */
[----:B------:R-:W-:-:S04]  /*5fe0*/  F2FP.BF16.F32.PACK_AB R0, RZ, R0 ;  /* 0x00000000ff00723e */ /* 0x000fc800000010ff */
[----:B------:R-:W-:Y:S01]  /*5ff0*/  PRMT R19, R0, 0x7610, R19 ;  /* 0x0000761000137816 */ /* 0x000fe20000000013 */
[----:B------:R-:W-:Y:S06]  /*6000*/  BRA `(.L_x_7579) ;  /* 0x0000000c00347947 */ /* 0x000fec0003800000 */
.L_x_7582:
        /* <DEDUP_REMOVED lines=9> */
.L_x_7585:
[----:B------:R-:W2:Y:S02]  /*60a0*/  LDG.E.U16 R2, desc[UR36][R2.64] ;  /* 0x0000002402027981 */ /* 0x000ea4000c1e1500 */
[----:B--2---:R-:W-:-:S05]  /*60b0*/  HADD2.F32 R0, -RZ, R2.H0_H0 ;  /* 0x20000002ff007230 */ /* 0x004fca0000004100 */
[----:B------:R-:W-:-:S04]  /*60c0*/  F2FP.BF16.F32.PACK_AB R0, RZ, R0 ;  /* 0x00000000ff00723e */ /* 0x000fc800000010ff */
[----:B------:R-:W-:Y:S01]  /*60d0*/  PRMT R19, R0, 0x7610, R19 ;  /* 0x0000761000137816 */ /* 0x000fe20000000013 */
[----:B------:R-:W-:Y:S06]  /*60e0*/  BRA `(.L_x_7579) ;  /* 0x0000000800fc7947 */ /* 0x000fec0003800000 */
.L_x_7584:
        /* <DEDUP_REMOVED lines=9> */
.L_x_7574:
        /* <DEDUP_REMOVED lines=14> */
.L_x_7588:
        /* <DEDUP_REMOVED lines=9> */
.L_x_7587:
[----:B------:R-:W-:-:S09]  /*62f0*/  UISETP.NE.AND UP0, UPT, UR4, 0xf, UPT ;  /* 0x0000000f0400788c */ /* 0x000fd2000bf05270 */
[----:B------:R-:W-:Y:S05]  /*6300*/  BRA.U !UP0, `(.L_x_7589) ;  /* 0x00000001089c7547 */ /* 0x000fea000b800000 */
[----:B------:R-:W-:-:S09]  /*6310*/  UISETP.NE.AND UP0, UPT, UR4, 0x17, UPT ;  /* 0x000000170400788c */ /* 0x000fd2000bf05270 */
[----:B------:R-:W-:Y:S05]  /*6320*/  BRA.U !UP0, `(.L_x_7590) ;  /* 0x00000001085c7547 */ /* 0x000fea000b800000 */
[----:B------:R-:W-:-:S09]  /*6330*/  UISETP.NE.AND UP0, UPT, UR4, 0x18, UPT ;  /* 0x000000180400788c */ /* 0x000fd2000bf05270 */
[----:B------:R-:W-:Y:S05]  /*6340*/  BRA.U UP0, `(.L_x_7578) ;  /* 0x0000000500f87547 */ /* 0x000fea000b800000 */
[----:B------:R-:W2:Y:S01]  /*6350*/  LDG.E.U8 R0, desc[UR36][R2.64] ;  /* 0x0000002402007981 */ /* 0x000ea2000c1e1100 */
[----:B------:R-:W-:Y:S01]  /*6360*/  MOV R6, 0x1f ;  /* 0x0000001f00067802 */ /* 0x000fe20000000f00 */
[----:B--2---:R-:W-:-:S05]  /*6370*/  IMAD.SHL.U32 R0, R0, 0x1000000, RZ ;  /* 0x0100000000007824 */ /* 0x004fca00078e00ff */
[C---:B----4-:R-:W-:Y:S02]  /*6380*/  LOP3.LUT R4, R0.reuse, 0x7f000000, RZ, 0xc0, !PT ;  /* 0x7f00000000047812 */ /* 0x050fe400078ec0ff */
[----:B------:R-:W-:Y:S02]  /*6390*/  LOP3.LUT P0, RZ, R0, 0x7f000000, RZ, 0xc0, !PT ;  /* 0x7f00000000ff7812 */ /* 0x000fe4000780c0ff */
[----:B------:R-:W0:Y:S02]  /*63a0*/  FLO.U32 R5, R4 ;  /* 0x0000000400057300 */ /* 0x000e2400000e0000 */
[----:B0-----:R-:W-:-:S05]  /*63b0*/  IMAD.MOV R5, RZ, RZ, -R5 ;  /* 0x000000ffff057224 */ /* 0x001fca00078e0a05 */
[----:B------:R-:W-:-:S05]  /*63c0*/  VIADDMNMX.U32 R5, R5, R6, 0x4, !PT ;  /* 0x0000000405057446 */ /* 0x000fca0007800006 */
[----:B------:R-:W-:-:S04]  /*63d0*/  VIADD R5, R5, 0xfffffffc ;  /* 0xfffffffc05057836 */ /* 0x000fc80000000000 */
[----:B------:R-:W-:Y:S01]  /*63e0*/  IMAD.SHL.U32 R7, R5, 0x800000, RZ ;  /* 0x0080000005077824 */ /* 0x000fe200078e00ff */
[C---:B------:R-:W-:Y:S01]  /*63f0*/  SHF.L.U32 R6, R4.reuse, R5, RZ ;  /* 0x0000000504067219 */ /* 0x040fe200000006ff */
[----:B------:R-:W-:-:S03]  /*6400*/  VIADD R5, R4, 0x1000000 ;  /* 0x0100000004057836 */ /* 0x000fc60000000000 */
[----:B------:R-:W-:Y:S02]  /*6410*/  LEA.HI R6, R6, -R7, RZ, 0x1c ;  /* 0x8000000706067211 */ /* 0x000fe400078fe0ff */
[----:B------:R-:W-:Y:S02]  /*6420*/  SHF.R.S32.HI R5, RZ, 0x8, R5 ;  /* 0x00000008ff057819 */ /* 0x000fe40000011405 */
[----:B------:R-:W-:-:S04]  /*6430*/  IADD3 R6, PT, PT, R6, 0x3c000000, RZ ;  /* 0x3c00000006067810 */ /* 0x000fc80007ffe0ff */
[----:B------:R-:W-:-:S04]  /*6440*/  LOP3.LUT R5, R6, 0x7f800000, R5, 0xf8, !PT ;  /* 0x7f80000006057812 */ /* 0x000fc800078ef805 */
[----:B------:R-:W-:-:S04]  /*6450*/  SEL R5, R5, RZ, P0 ;  /* 0x000000ff05057207 */ /* 0x000fc80000000000 */
[----:B------:R-:W-:-:S04]  /*6460*/  LOP3.LUT R5, R5, 0x80000000, R0, 0xf8, !PT ;  /* 0x8000000005057812 */ /* 0x000fc800078ef800 */
[----:B------:R-:W-:-:S04]  /*6470*/  F2FP.BF16.F32.PACK_AB R5, RZ, R5 ;  /* 0x00000005ff05723e */ /* 0x000fc800000010ff */
[----:B------:R-:W-:Y:S01]  /*6480*/  PRMT R19, R5, 0x7610, R19 ;  /* 0x0000761005137816 */ /* 0x000fe20000000013 */
[----:B------:R-:W-:Y:S06]  /*6490*/  BRA `(.L_x_7579) ;  /* 0x0000000800107947 */ /* 0x000fec0003800000 */
.L_x_7590:
[----:B------:R-:W2:Y:S02]  /*64a0*/  LDG.E.U8 R2, desc[UR36][R2.64] ;  /* 0x0000002402027981 */ /* 0x000ea4000c1e1100 */
[C---:B--2---:R-:W-:Y:S02]  /*64b0*/  IMAD.SHL.U32 R0, R2.reuse, 0x2000000, RZ ;  /* 0x0200000002007824 */ /* 0x044fe400078e00ff */
[----:B----4-:R-:W-:-:S03]  /*64c0*/  IMAD.SHL.U32 R5, R2, 0x100, RZ ;  /* 0x0000010002057824 */ /* 0x010fc600078e00ff */
[----:B------:R-:W-:-:S13]  /*64d0*/  ISETP.GE.U32.AND P0, PT, R0, 0x8000000, PT ;  /* 0x080000000000780c */ /* 0x000fda0003f06070 */
[C---:B------:R-:W-:Y:S02]  /*64e0*/  @!P0 LOP3.LUT R4, R5.reuse, 0x7f00, RZ, 0xc0, !PT ;  /* 0x00007f0005048812 */ /* 0x040fe400078ec0ff */
[----:B------:R-:W-:Y:S02]  /*64f0*/  @P0 LEA.HI R0, R0, 0x70000000, RZ, 0x1c ;  /* 0x7000000000000811 */ /* 0x000fe400078fe0ff */
[----:B------:R-:W-:Y:S02]  /*6500*/  @!P0 LOP3.LUT R4, R4, 0x3f000000, RZ, 0xfc, !PT ;  /* 0x3f00000004048812 */ /* 0x000fe400078efcff */
[----:B------:R-:W-:Y:S01]  /*6510*/  PRMT R5, R5, 0x9910, RZ ;  /* 0x0000991005057816 */ /* 0x000fe200000000ff */
[----:B------:R-:W-:Y:S02]  /*6520*/  @P0 FMUL.FTZ R0, R0, 1.9259299443872358531e-34 ;  /* 0x0780000000000820 */ /* 0x000fe40000410000 */
[----:B------:R-:W-:-:S05]  /*6530*/  @!P0 FADD.FTZ R0, R4, -0.5 ;  /* 0xbf00000004008421 */ /* 0x000fca0000010000 */
[----:B------:R-:W-:-:S04]  /*6540*/  LOP3.LUT R0, R0, 0x80000000, R5, 0xf8, !PT ;  /* 0x8000000000007812 */ /* 0x000fc800078ef805 */
[----:B------:R-:W-:-:S04]  /*6550*/  F2FP.BF16.F32.PACK_AB R0, RZ, R0 ;  /* 0x00000000ff00723e */ /* 0x000fc800000010ff */
[----:B------:R-:W-:Y:S01]  /*6560*/  PRMT R19, R0, 0x7610, R19 ;  /* 0x0000761000137816 */ /* 0x000fe20000000013 */
[----:B------:R-:W-:Y:S06]  /*6570*/  BRA `(.L_x_7579) ;  /* 0x0000000400d87947 */ /* 0x000fec0003800000 */
.L_x_7589:
[----:B------:R0:W5:Y:S01]  /*6580*/  LDG.E.U16 R19, desc[UR36][R2.64] ;  /* 0x0000002402137981 */ /* 0x000162000c1e1500 */
[----:B------:R-:W-:Y:S05]  /*6590*/  BRA `(.L_x_7579) ;  /* 0x0000000400d07947 */ /* 0x000fea0003800000 */
.L_x_7586:
        /* <DEDUP_REMOVED lines=13> */
.L_x_7593:
[----:B------:R-:W2:Y:S01]  /*6670*/  LDG.E.U8 R3, desc[UR36][R2.64] ;  /* 0x0000002402037981 */ /* 0x000ea2000c1e1100 */
[----:B------:R-:W-:Y:S01]  /*6680*/  BSSY.RECONVERGENT B0, `(.L_x_7594) ;  /* 0x0000018000007945 */ /* 0x000fe20003800200 */
[----:B------:R-:W-:Y:S01]  /*6690*/  IMAD.MOV.U32 R0, RZ, RZ, RZ ;  /* 0x000000ffff007224 */ /* 0x000fe200078e00ff */
        /* <DEDUP_REMOVED lines=8> */
[----:B------:R-:W-:-:S04]  /*6720*/  SHF.R.U32.HI R0, RZ, 0x7, R3 ;  /* 0x00000007ff007819 */ /* 0x000fc80000011603 */
[----:B------:R-:W-:Y:S02]  /*6730*/  SHF.L.U32 R7, R0, 0x1f, RZ ;  /* 0x0000001f00077819 */ /* 0x000fe400000006ff */
[----:B------:R-:W-:-:S05]  /*6740*/  LOP3.LUT R0, R3, 0x7, RZ, 0xc0, !PT ;  /* 0x0000000703007812 */ /* 0x000fca00078ec0ff */
[----:B------:R-:W-:Y:S05]  /*6750*/  @P0 BRA `(.L_x_7597) ;  /* 0x0000000000180947 */ /* 0x000fea0003800000 */
[----:B------:R-:W0:Y:S02]  /*6760*/  FLO.U32 R3, R0 ;  /* 0x0000000000037300 */ /* 0x000e2400000e0000 */
[----:B0-----:R-:W-:-:S04]  /*6770*/  IADD3 R3, PT, PT, -R3, 0x1f, RZ ;  /* 0x0000001f03037810 */ /* 0x001fc80007ffe1ff */
[----:B------:R-:W-:Y:S01]  /*6780*/  IADD3 R2, PT, PT, R2, 0x1d, -R3 ;  /* 0x0000001d02027810 */ /* 0x000fe20007ffe803 */
[----:B----4-:R-:W-:-:S05]  /*6790*/  VIADD R5, R3, 0xffffffe4 ;  /* 0xffffffe403057836 */ /* 0x010fca0000000000 */
[----:B------:R-:W-:-:S04]  /*67a0*/  SHF.L.U32 R5, R0, R5, RZ ;  /* 0x0000000500057219 */ /* 0x000fc800000006ff */
[----:B------:R-:W-:-:S07]  /*67b0*/  LOP3.LUT R0, R5, 0x7, RZ, 0xc0, !PT ;  /* 0x0000000705007812 */ /* 0x000fce00078ec0ff */
.L_x_7597:
[----:B------:R-:W-:Y:S05]  /*67c0*/  BSYNC.RECONVERGENT B1 ;  /* 0x0000000000017941 */ /* 0x000fea0003800200 */
.L_x_7596:
[----:B------:R-:W-:Y:S01]  /*67d0*/  IMAD.SHL.U32 R0, R0, 0x100000, RZ ;  /* 0x0010000000007824 */ /* 0x000fe200078e00ff */
[----:B------:R-:W-:-:S04]  /*67e0*/  LEA R2, R2, 0x3b800000, 0x17 ;  /* 0x3b80000002027811 */ /* 0x000fc800078eb8ff */
[----:B------:R-:W-:-:S07]  /*67f0*/  LOP3.LUT R0, R2, R0, R7, 0xfe, !PT ;  /* 0x0000000002007212 */ /* 0x000fce00078efe07 */
.L_x_7595:
[----:B------:R-:W-:Y:S05]  /*6800*/  BSYNC.RECONVERGENT B0 ;  /* 0x0000000000007941 */ /* 0x000fea0003800200 */
.L_x_7594:
[----:B------:R-:W-:-:S04]  /*6810*/  F2FP.BF16.F32.PACK_AB R0, RZ, R0 ;  /* 0x00000000ff00723e */ /* 0x000fc800000010ff */
[----:B------:R-:W-:Y:S01]  /*6820*/  PRMT R19, R0, 0x7610, R19 ;  /* 0x0000761000137816 */ /* 0x000fe20000000013 */
[----:B------:R-:W-:Y:S06]  /*6830*/  BRA `(.L_x_7579) ;  /* 0x0000000400287947 */ /* 0x000fec0003800000 */
.L_x_7592:
        /* <DEDUP_REMOVED lines=21> */
.L_x_7601:
[----:B------:R-:W-:Y:S05]  /*6990*/  BSYNC.RECONVERGENT B1 ;  /* 0x0000000000017941 */ /* 0x000fea0003800200 */
.L_x_7600:
[----:B------:R-:W-:Y:S01]  /*69a0*/  IMAD.SHL.U32 R0, R0, 0x200000, RZ ;  /* 0x0020000000007824 */ /* 0x000fe200078e00ff */
[----:B------:R-:W-:-:S04]  /*69b0*/  LEA R2, R2, 0x37800000, 0x17 ;  /* 0x3780000002027811 */ /* 0x000fc800078eb8ff */
[----:B------:R-:W-:-:S07]  /*69c0*/  LOP3.LUT R0, R2, R0, R7, 0xfe, !PT ;  /* 0x0000000002007212 */ /* 0x000fce00078efe07 */
.L_x_7599:
[----:B------:R-:W-:Y:S05]  /*69d0*/  BSYNC.RECONVERGENT B0 ;  /* 0x0000000000007941 */ /* 0x000fea0003800200 */
.L_x_7598:
[----:B------:R-:W-:-:S04]  /*69e0*/  F2FP.BF16.F32.PACK_AB R0, RZ, R0 ;  /* 0x00000000ff00723e */ /* 0x000fc800000010ff */
[----:B------:R-:W-:Y:S01]  /*69f0*/  PRMT R19, R0, 0x7610, R19 ;  /* 0x0000761000137816 */ /* 0x000fe20000000013 */
[----:B------:R-:W-:Y:S06]  /*6a00*/  BRA `(.L_x_7579) ;  /* 0x0000000000b47947 */ /* 0x000fec0003800000 */
.L_x_7591:
[----:B------:R-:W-:-:S09]  /*6a10*/  UISETP.NE.AND UP0, UPT, UR4, 0x1c, UPT ;  /* 0x0000001c0400788c */ /* 0x000fd2000bf05270 */
[----:B------:R-:W-:Y:S05]  /*6a20*/  BRA.U !UP0, `(.L_x_7602) ;  /* 0x00000001089c7547 */ /* 0x000fea000b800000 */
[----:B------:R-:W-:-:S09]  /*6a30*/  UISETP.NE.AND UP0, UPT, UR4, 0x1d, UPT ;  /* 0x0000001d0400788c */ /* 0x000fd2000bf05270 */
[----:B------:R-:W-:Y:S05]  /*6a40*/  BRA.U !UP0, `(.L_x_7603) ;  /* 0x0000000108807547 */ /* 0x000fea000b800000 */
[----:B------:R-:W-:-:S09]  /*6a50*/  UISETP.NE.AND UP0, UPT, UR4, 0x2c, UPT ;  /* 0x0000002c0400788c */ /* 0x000fd2000bf05270 */
[----:B------:R-:W-:Y:S05]  /*6a60*/  BRA.U UP0, `(.L_x_7578) ;  /* 0x0000000100307547 */ /* 0x000fea000b800000 */
        /* <DEDUP_REMOVED lines=8> */
.L_x_7605:
[----:B------:R-:W-:Y:S05]  /*6af0*/  BSYNC.RECONVERGENT B0 ;  /* 0x0000000000007941 */ /* 0x000fea0003800200 */
.L_x_7604:
[----:B------:R-:W-:-:S04]  /*6b00*/  F2FP.BF16.F32.PACK_AB R0, RZ, R0 ;  /* 0x00000000ff00723e */ /* 0x000fc800000010ff */
[----:B------:R-:W-:Y:S01]  /*6b10*/  PRMT R19, R0, 0x7610, R19 ;  /* 0x0000761000137816 */ /* 0x000fe20000000013 */
[----:B------:R-:W-:Y:S06]  /*6b20*/  BRA `(.L_x_7579) ;  /* 0x00000000006c7947 */ /* 0x000fec0003800000 */
.L_x_7578:
[----:B------:R-:W-:Y:S01]  /*6b30*/  MOV R2, 0x180 ;  /* 0x0000018000027802 */ /* 0x000fe20000000f00 */
[----:B------:R-:W4:Y:S01]  /*6b40*/  LDCU.64 UR4, c[0x4][0x170] ;  /* 0x01002e00ff0477ac */ /* 0x000f220008000a00 */
[----:B------:R-:W-:Y:S02]  /*6b50*/  IMAD.MOV.U32 R8, RZ, RZ, 0x4e ;  /* 0x0000004eff087424 */ /* 0x000fe400078e00ff */
[----:B------:R-:W-:Y:S01]  /*6b60*/  IMAD.MOV.U32 R12, RZ, RZ, 0x1 ;  /* 0x00000001ff0c7424 */ /* 0x000fe200078e00ff */
[----:B------:R-:W0:Y:S01]  /*6b70*/  LDCU.64 UR6, c[0x4][0x178] ;  /* 0x01002f00ff0677ac */ /* 0x000e220008000a00 */
[----:B------:R-:W1:Y:S01]  /*6b80*/  LDC.64 R2, c[0x4][R2] ;  /* 0x0100000002027b82 */ /* 0x000e620000000a00 */
[----:B------:R-:W-:Y:S01]  /*6b90*/  IMAD.MOV.U32 R13, RZ, RZ, RZ ;  /* 0x000000ffff0d7224 */ /* 0x000fe200078e00ff */
[----:B------:R-:W2:Y:S01]  /*6ba0*/  LDCU.64 UR8, c[0x4][0x78] ;  /* 0x01000f00ff0877ac */ /* 0x000ea20008000a00 */
[----:B----4-:R-:W-:Y:S02]  /*6bb0*/  IMAD.U32 R4, RZ, RZ, UR4 ;  /* 0x00000004ff047e24 */ /* 0x010fe4000f8e00ff */
[----:B------:R-:W-:-:S02]  /*6bc0*/  IMAD.U32 R5, RZ, RZ, UR5 ;  /* 0x00000005ff057e24 */ /* 0x000fc4000f8e00ff */
[----:B0-----:R-:W-:Y:S02]  /*6bd0*/  IMAD.U32 R6, RZ, RZ, UR6 ;  /* 0x00000006ff067e24 */ /* 0x001fe4000f8e00ff */
[----:B------:R-:W-:Y:S01]  /*6be0*/  IMAD.U32 R7, RZ, RZ, UR7 ;  /* 0x00000007ff077e24 */ /* 0x000fe2000f8e00ff */
[----:B--2---:R-:W-:Y:S01]  /*6bf0*/  MOV R10, UR8 ;  /* 0x00000008000a7c02 */ /* 0x004fe20008000f00 */
[----:B------:R-:W-:-:S07]  /*6c00*/  IMAD.U32 R11, RZ, RZ, UR9 ;  /* 0x00000009ff0b7e24 */ /* 0x000fce000f8e00ff */
[----:B------:R-:W-:-:S07]  /*6c10*/  LEPC R20, `(.L_x_7606) ;  /* 0x000000001014794e */ /* 0x000fce0000000000 */
[----:B-1----:R-:W-:Y:S05]  /*6c20*/  CALL.ABS.NOINC R2 ;  /* 0x0000000002007343 */ /* 0x002fea0003c00000 */
.L_x_7606:
[----:B------:R-:W-:Y:S01]  /*6c30*/  PRMT R19, RZ, 0x7610, R19 ;  /* 0x00007610ff137816 */ /* 0x000fe20000000013 */
[----:B------:R-:W-:Y:S06]  /*6c40*/  BRA `(.L_x_7579) ;  /* 0x0000000000247947 */ /* 0x000fec0003800000 */
.L_x_7603:
[----:B------:R-:W2:Y:S02]  /*6c50*/  LDG.E.64 R2, desc[UR36][R2.64] ;  /* 0x0000002402027981 */ /* 0x000ea4000c1e1b00 */
[----:B--2---:R-:W0:Y:S02]  /*6c60*/  I2F.U64 R0, R2 ;  /* 0x0000000200007312 */ /* 0x004e240000301000 */
[----:B0-----:R-:W-:-:S04]  /*6c70*/  F2FP.BF16.F32.PACK_AB R0, RZ, R0 ;  /* 0x00000000ff00723e */ /* 0x001fc800000010ff */
[----:B------:R-:W-:Y:S01]  /*6c80*/  PRMT R19, R0, 0x7610, R19 ;  /* 0x0000761000137816 */ /* 0x000fe20000000013 */
[----:B------:R-:W-:Y:S06]  /*6c90*/  BRA `(.L_x_7579) ;  /* 0x0000000000107947 */ /* 0x000fec0003800000 */
.L_x_7602:
[----:B------:R-:W2:Y:S02]  /*6ca0*/  LDG.E R2, desc[UR36][R2.64] ;  /* 0x0000002402027981 */ /* 0x000ea4000c1e1900 */
[----:B--2---:R-:W-:-:S04]  /*6cb0*/  I2FP.F32.U32 R0, R2 ;  /* 0x0000000200007245 */ /* 0x004fc80000201000 */
[----:B------:R-:W-:-:S04]  /*6cc0*/  F2FP.BF16.F32.PACK_AB R0, RZ, R0 ;  /* 0x00000000ff00723e */ /* 0x000fc800000010ff */
[----:B------:R-:W-:-:S07]  /*6cd0*/  PRMT R19, R0, 0x7610, R19 ;  /* 0x0000761000137816 */ /* 0x000fce0000000013 */
.L_x_7579:
[----:B------:R-:W4:Y:S01]  /*6ce0*/  LDCU.64 UR6, c[0x0][0x5f8] ;  /* 0x0000bf00ff0677ac */ /* 0x000f220008000a00 */
[----:B------:R-:W-:-:S04]  /*6cf0*/  UPRMT UR4, UR40, 0x7772, URZ ;  /* 0x0000777228047896 */ /* 0x000fc800080000ff */
[----:B------:R-:W-:Y:S01]  /*6d00*/  UISETP.GT.AND UP0, UPT, UR4, 0x9, UPT ;  /* 0x000000090400788c */ /* 0x000fe2000bf04270 */
[----:B----4-:R-:W-:-:S04]  /*6d10*/  IADD3 R4, P0, PT, R18, UR6, RZ ;  /* 0x0000000612047c10 */ /* 0x010fc8000ff1e0ff */
[----:B------:R-:W-:-:S04]  /*6d20*/  IADD3.X R5, PT, PT, RZ, UR7, RZ, P0, !PT ;  /* 0x00000007ff057c10 */ /* 0x000fc800087fe4ff */
        /* <DEDUP_REMOVED lines=11> */
.L_x_7610:
[----:B------:R4:W5:Y:S01]  /*6de0*/  LDG.E.U8 R0, desc[UR36][R4.64] ;  /* 0x0000002404007981 */ /* 0x000962000c1e1100 */
[----:B------:R-:W-:Y:S05]  /*6df0*/  BRA `(.L_x_7612) ;  /* 0x0000000c005c7947 */ /* 0x000fea0003800000 */
.L_x_7609:
        /* <DEDUP_REMOVED lines=8> */
.L_x_7614:
[----:B------:R3:W5:Y:S01]  /*6e80*/  LDG.E.U8 R0, desc[UR36][R4.64] ;  /* 0x0000002404007981 */ /* 0x000762000c1e1100 */
[----:B------:R-:W-:Y:S05]  /*6e90*/  BRA `(.L_x_7612) ;  /* 0x0000000c00347947 */ /* 0x000fea0003800000 */
.L_x_7613:
[----:B------:R1:W5:Y:S01]  /*6ea0*/  LDG.E.U16 R0, desc[UR36][R4.64] ;  /* 0x0000002404007981 */ /* 0x000362000c1e1500 */
[----:B------:R-:W-:Y:S05]  /*6eb0*/  BRA `(.L_x_7612) ;  /* 0x0000000c002c7947 */ /* 0x000fea0003800000 */
.L_x_7608:
        /* <DEDUP_REMOVED lines=10> */
.L_x_7616:
[----:B0-----:R-:W2:Y:S02]  /*6f60*/  LDG.E.U16 R2, desc[UR36][R4.64] ;  /* 0x0000002404027981 */ /* 0x001ea4000c1e1500 */
[----:B--2---:R-:W-:-:S06]  /*6f70*/  HADD2.F32 R2, -RZ, R2.H0_H0 ;  /* 0x20000002ff027230 */ /* 0x004fcc0000004100 */
[----:B------:R-:W0:Y:S02]  /*6f80*/  F2I.S64.TRUNC R2, R2 ;  /* 0x0000000200027311 */ /* 0x000e24000020d900 */
[----:B0-----:R-:W-:Y:S01]  /*6f90*/  PRMT R0, R2, 0x7610, R0 ;  /* 0x0000761002007816 */ /* 0x001fe20000000000 */
[----:B------:R-:W-:Y:S06]  /*6fa0*/  BRA `(.L_x_7612) ;  /* 0x0000000800f07947 */ /* 0x000fec0003800000 */
.L_x_7615:
        /* <DEDUP_REMOVED lines=10> */
.L_x_7618:
[----:B------:R-:W0:Y:S02]  /*7050*/  LDG.E.U16 R4, desc[UR36][R4.64] ;  /* 0x0000002404047981 */ /* 0x000e24000c1e1500 */
[----:B0-----:R-:W-:-:S06]  /*7060*/  HADD2.F32 R2, -RZ, R4.H0_H0 ;  /* 0x20000004ff027230 */ /* 0x001fcc0000004100 */
[----:B------:R-:W0:Y:S02]  /*7070*/  F2I.S64.TRUNC R2, R2 ;  /* 0x0000000200027311 */ /* 0x000e24000020d900 */
[----:B0-----:R-:W-:Y:S01]  /*7080*/  PRMT R0, R2, 0x7610, R0 ;  /* 0x0000761002007816 */ /* 0x001fe20000000000 */
[----:B------:R-:W-:Y:S06]  /*7090*/  BRA `(.L_x_7612) ;  /* 0x0000000800b47947 */ /* 0x000fec0003800000 */
.L_x_7617:
[----:B0-----:R-:W2:Y:S02]  /*70a0*/  LDG.E.64 R2, desc[UR36][R4.64] ;  /* 0x0000002404027981 */ /* 0x001ea4000c1e1b00 */
[----:B--2---:R-:W0:Y:S02]  /*70b0*/  F2I.S64.F64.TRUNC R2, R2 ;  /* 0x0000000200027311 */ /* 0x004e24000030d900 */
[----:B0-----:R-:W-:Y:S01]  /*70c0*/  PRMT R0, R2, 0x7610, R0 ;  /* 0x0000761002007816 */ /* 0x001fe20000000000 */
[----:B------:R-:W-:Y:S06]  /*70d0*/  BRA `(.L_x_7612) ;  /* 0x0000000800a47947 */ /* 0x000fec0003800000 */
.L_x_7607:
        /* <DEDUP_REMOVED lines=12> */
.L_x_7621:
[----:B------:R-:W0:Y:S02]  /*71a0*/  LDG.E.64 R4, desc[UR36][R4.64] ;  /* 0x0000002404047981 */ /* 0x000e24000c1e1b00 */
[----:B0-----:R-:W0:Y:S02]  /*71b0*/  F2I.S64.F64.TRUNC R2, R4 ;  /* 0x0000000400027311 */ /* 0x001e24000030d900 */
[----:B0-----:R-:W-:Y:S01]  /*71c0*/  PRMT R0, R2, 0x7610, R0 ;  /* 0x0000761002007816 */ /* 0x001fe20000000000 */
[----:B------:R-:W-:Y:S06]  /*71d0*/  BRA `(.L_x_7612) ;  /* 0x0000000800647947 */ /* 0x000fec0003800000 */
.L_x_7620:
        /* <DEDUP_REMOVED lines=13> */
[----:B------:R-:W-:-:S05]  /*72b0*/  VIADDMNMX.U32 R3, R3, R6, 0x4, !PT ;  /* 0x0000000403037446 */ /* 0x000fca0007800006 */
[----:B------:R-:W-:-:S05]  /*72c0*/  VIADD R3, R3, 0xfffffffc ;  /* 0xfffffffc03037836 */ /* 0x000fca0000000000 */
[C---:B------:R-:W-:Y:S02]  /*72d0*/  SHF.L.U32 R6, R2.reuse, R3, RZ ;  /* 0x0000000302067219 */ /* 0x040fe400000006ff */
[----:B------:R-:W-:Y:S01]  /*72e0*/  SHF.L.U32 R7, R3, 0x17, RZ ;  /* 0x0000001703077819 */ /* 0x000fe200000006ff */
        /* <DEDUP_REMOVED lines=10> */
.L_x_7623:
[----:B0-----:R-:W2:Y:S02]  /*7390*/  LDG.E.U8 R3, desc[UR36][R4.64] ;  /* 0x0000002404037981 */ /* 0x001ea4000c1e1100 */
[C---:B--2---:R-:W-:Y:S02]  /*73a0*/  IMAD.SHL.U32 R0, R3.reuse, 0x2000000, RZ ;  /* 0x0200000003007824 */ /* 0x044fe400078e00ff */
[----:B------:R-:W-:-:S03]  /*73b0*/  IMAD.SHL.U32 R3, R3, 0x100, RZ ;  /* 0x0000010003037824 */ /* 0x000fc600078e00ff */
[----:B------:R-:W-:-:S13]  /*73c0*/  ISETP.GE.U32.AND P0, PT, R0, 0x8000000, PT ;  /* 0x080000000000780c */ /* 0x000fda0003f06070 */
[C---:B------:R-:W-:Y:S02]  /*73d0*/  @!P0 LOP3.LUT R2, R3.reuse, 0x7f00, RZ, 0xc0, !PT ;  /* 0x00007f0003028812 */ /* 0x040fe400078ec0ff */
[----:B------:R-:W-:Y:S02]  /*73e0*/  @P0 LEA.HI R0, R0, 0x70000000, RZ, 0x1c ;  /* 0x7000000000000811 */ /* 0x000fe400078fe0ff */
[----:B------:R-:W-:Y:S02]  /*73f0*/  @!P0 LOP3.LUT R2, R2, 0x3f000000, RZ, 0xfc, !PT ;  /* 0x3f00000002028812 */ /* 0x000fe400078efcff */
[----:B------:R-:W-:Y:S01]  /*7400*/  PRMT R3, R3, 0x9910, RZ ;  /* 0x0000991003037816 */ /* 0x000fe200000000ff */
[----:B------:R-:W-:Y:S02]  /*7410*/  @P0 FMUL.FTZ R0, R0, 1.9259299443872358531e-34 ;  /* 0x0780000000000820 */ /* 0x000fe40000410000 */
[----:B------:R-:W-:-:S05]  /*7420*/  @!P0 FADD.FTZ R0, R2, -0.5 ;  /* 0xbf00000002008421 */ /* 0x000fca0000010000 */
[----:B------:R-:W-:-:S06]  /*7430*/  LOP3.LUT R3, R0, 0x80000000, R3, 0xf8, !PT ;  /* 0x8000000000037812 */ /* 0x000fcc00078ef803 */
[----:B------:R-:W0:Y:S02]  /*7440*/  F2I.S64.TRUNC R2, R3 ;  /* 0x0000000300027311 */ /* 0x000e24000020d900 */
[----:B0-----:R-:W-:Y:S01]  /*7450*/  PRMT R0, R2, 0x7610, R0 ;  /* 0x0000761002007816 */ /* 0x001fe20000000000 */
[----:B------:R-:W-:Y:S06]  /*7460*/  BRA `(.L_x_7612) ;  /* 0x0000000400c07947 */ /* 0x000fec0003800000 */
.L_x_7622:
[----:B0-----:R-:W2:Y:S02]  /*7470*/  LDG.E.U16 R2, desc[UR36][R4.64] ;  /* 0x0000002404027981 */ /* 0x001ea4000c1e1500 */
[----:B--2---:R-:W-:-:S06]  /*7480*/  SHF.L.U32 R2, R2, 0x10, RZ ;  /* 0x0000001002027819 */ /* 0x004fcc00000006ff */
[----:B------:R-:W0:Y:S02]  /*7490*/  F2I.S64.TRUNC R2, R2 ;  /* 0x0000000200027311 */ /* 0x000e24000020d900 */
[----:B0-----:R-:W-:Y:S01]  /*74a0*/  PRMT R0, R2, 0x7610, R0 ;  /* 0x0000761002007816 */ /* 0x001fe20000000000 */
[----:B------:R-:W-:Y:S06]  /*74b0*/  BRA `(.L_x_7612) ;  /* 0x0000000400ac7947 */ /* 0x000fec0003800000 */
.L_x_7619:
        /* <DEDUP_REMOVED lines=10> */
.L_x_7626:
        /* <DEDUP_REMOVED lines=21> */
.L_x_7630:
[----:B------:R-:W-:Y:S05]  /*76b0*/  BSYNC.RECONVERGENT B1 ;  /* 0x0000000000017941 */ /* 0x000fea0003800200 */
.L_x_7629:
[----:B------:R-:W-:Y:S02]  /*76c0*/  SHF.L.U32 R0, R0, 0x14, RZ ;  /* 0x0000001400007819 */ /* 0x000fe400000006ff */
[----:B------:R-:W-:-:S04]  /*76d0*/  LEA R2, R2, 0x3b800000, 0x17 ;  /* 0x3b80000002027811 */ /* 0x000fc800078eb8ff */
[----:B------:R-:W-:-:S07]  /*76e0*/  LOP3.LUT R2, R2, R0, R7, 0xfe, !PT ;  /* 0x0000000002027212 */ /* 0x000fce00078efe07 */
.L_x_7628:
[----:B------:R-:W-:Y:S05]  /*76f0*/  BSYNC.RECONVERGENT B0 ;  /* 0x0000000000007941 */ /* 0x000fea0003800200 */
.L_x_7627:
[----:B------:R-:W0:Y:S02]  /*7700*/  F2I.S64.TRUNC R2, R2 ;  /* 0x0000000200027311 */ /* 0x000e24000020d900 */
[----:B0-----:R-:W-:Y:S01]  /*7710*/  PRMT R0, R2, 0x7610, R0 ;  /* 0x0000761002007816 */ /* 0x001fe20000000000 */
[----:B------:R-:W-:Y:S06]  /*7720*/  BRA `(.L_x_7612) ;  /* 0x0000000400107947 */ /* 0x000fec0003800000 */
.L_x_7625:
        /* <DEDUP_REMOVED lines=21> */
.L_x_7634:
[----:B------:R-:W-:Y:S05]  /*7880*/  BSYNC.RECONVERGENT B1 ;  /* 0x0000000000017941 */ /* 0x000fea0003800200 */
.L_x_7633:
[----:B------:R-:W-:Y:S02]  /*7890*/  SHF.L.U32 R0, R0, 0x15, RZ ;  /* 0x0000001500007819 */ /* 0x000fe400000006ff */
[----:B------:R-:W-:-:S04]  /*78a0*/  LEA R2, R2, 0x37800000, 0x17 ;  /* 0x3780000002027811 */ /* 0x000fc800078eb8ff */
[----:B------:R-:W-:-:S07]  /*78b0*/  LOP3.LUT R2, R2, R0, R7, 0xfe, !PT ;  /* 0x0000000002027212 */ /* 0x000fce00078efe07 */
.L_x_7632:
[----:B------:R-:W-:Y:S05]  /*78c0*/  BSYNC.RECONVERGENT B0 ;  /* 0x0000000000007941 */ /* 0x000fea0003800200 */
.L_x_7631:
[----:B------:R-:W0:Y:S02]  /*78d0*/  F2I.S64.TRUNC R2, R2 ;  /* 0x0000000200027311 */ /* 0x000e24000020d900 */
[----:B0-----:R-:W-:Y:S01]  /*78e0*/  PRMT R0, R2, 0x7610, R0 ;  /* 0x0000761002007816 */ /* 0x001fe20000000000 */
[----:B------:R-:W-:Y:S06]  /*78f0*/  BRA `(.L_x_7612) ;  /* 0x00000000009c7947 */ /* 0x000fec0003800000 */
.L_x_7624:
        /* <DEDUP_REMOVED lines=14> */
.L_x_7638:
[----:B------:R-:W-:Y:S05]  /*79e0*/  BSYNC.RECONVERGENT B0 ;  /* 0x0000000000007941 */ /* 0x000fea0003800200 */
.L_x_7637:
[----:B------:R-:W0:Y:S02]  /*79f0*/  F2I.S64.TRUNC R2, R2 ;  /* 0x0000000200027311 */ /* 0x000e24000020d900 */
[----:B0-----:R-:W-:Y:S01]  /*7a00*/  PRMT R0, R2, 0x7610, R0 ;  /* 0x0000761002007816 */ /* 0x001fe20000000000 */
[----:B------:R-:W-:Y:S06]  /*7a10*/  BRA `(.L_x_7612) ;  /* 0x0000000000547947 */ /* 0x000fec0003800000 */
.L_x_7611:
[----:B0-----:R-:W-:Y:S01]  /*7a20*/  MOV R2, 0x180 ;  /* 0x0000018000027802 */ /* 0x001fe20000000f00 */
        /* <DEDUP_REMOVED lines=14> */
[----:B--2--5:R-:W-:Y:S05]  /*7b10*/  CALL.ABS.NOINC R2 ;  /* 0x0000000002007343 */ /* 0x024fea0003c00000 */
.L_x_7639:
[----:B------:R-:W-:Y:S01]  /*7b20*/  PRMT R0, RZ, 0x7610, R0 ;  /* 0x00007610ff007816 */ /* 0x000fe20000000000 */
[----:B------:R-:W-:Y:S06]  /*7b30*/  BRA `(.L_x_7612) ;  /* 0x00000000000c7947 */ /* 0x000fec0003800000 */
.L_x_7636:
[----:B------:R1:W5:Y:S01]  /*7b40*/  LDG.E.U8 R0, desc[UR36][R4.64] ;  /* 0x0000002404007981 */ /* 0x000362000c1e1100 */
[----:B------:R-:W-:Y:S05]  /*7b50*/  BRA `(.L_x_7612) ;  /* 0x0000000000047947 */ /* 0x000fea0003800000 */
.L_x_7635:
[----:B------:R1:W5:Y:S02]  /*7b60*/  LDG.E.U8 R0, desc[UR36][R4.64] ;  /* 0x0000002404007981 */ /* 0x000364000c1e1100 */
.L_x_7612:
        /* <DEDUP_REMOVED lines=9> */
[----:B------:R-:W-:-:S03]  /*7c00*/  IMAD.X R3, RZ, RZ, UR5, P0 ;  /* 0x00000005ff037e24 */ /* 0x000fc600080e06ff */
        /* <DEDUP_REMOVED lines=11> */
[----:B0-----:R-:W-:-:S04]  /*7cc0*/  SHF.L.U32 R0, R19, 0x10, RZ ;  /* 0x0000001013007819 */ /* 0x001fc800000006ff */
[----:B-1--4-:R-:W0:Y:S02]  /*7cd0*/  F2I.FTZ.TRUNC.NTZ R5, R0 ;  /* 0x0000000000057305 */ /* 0x012e24000021f100 */
[----:B0-----:R0:W-:Y:S01]  /*7ce0*/  STG.E.U8 desc[UR36][R2.64], R5 ;  /* 0x0000000502007986 */ /* 0x0011e2000c101124 */
[----:B------:R-:W-:Y:S05]  /*7cf0*/  BRA `(.L_x_7645) ;  /* 0x0000000c007c7947 */ /* 0x000fea0003800000 */
.L_x_7643:
[----:B01--4-:R-:W-:-:S06]  /*7d00*/  IMAD.U32 R5, R19, 0x10000, RZ ;  /* 0x0001000013057824 */ /* 0x013fcc00078e00ff */
[----:B------:R-:W0:Y:S02]  /*7d10*/  F2I.S64.TRUNC R4, R5 ;  /* 0x0000000500047311 */ /* 0x000e24000020d900 */
[----:B0-----:R0:W-:Y:S01]  /*7d20*/  STG.E.U8 desc[UR36][R2.64], R4 ;  /* 0x0000000402007986 */ /* 0x0011e2000c101124 */
[----:B------:R-:W-:Y:S05]  /*7d30*/  BRA `(.L_x_7645) ;  /* 0x0000000c006c7947 */ /* 0x000fea0003800000 */
.L_x_7642:
        /* <DEDUP_REMOVED lines=10> */
.L_x_7647:
[----:B0-----:R-:W-:-:S06]  /*7de0*/  IMAD.U32 R19, R19, 0x10000, RZ ;  /* 0x0001000013137824 */ /* 0x001fcc00078e00ff */
[----:B------:R-:W0:Y:S02]  /*7df0*/  F2I.FTZ.TRUNC.NTZ R19, R19 ;  /* 0x0000001300137305 */ /* 0x000e24000021f100 */
[----:B0-----:R0:W-:Y:S01]  /*7e00*/  STG.E desc[UR36][R2.64], R19 ;  /* 0x0000001302007986 */ /* 0x0011e2000c101924 */
[----:B------:R-:W-:Y:S05]  /*7e10*/  BRA `(.L_x_7645) ;  /* 0x0000000c00347947 */ /* 0x000fea0003800000 */
.L_x_7646:
[----:B0-----:R-:W-:-:S06]  /*7e20*/  IMAD.U32 R19, R19, 0x10000, RZ ;  /* 0x0001000013137824 */ /* 0x001fcc00078e00ff */
[----:B------:R-:W0:Y:S02]  /*7e30*/  F2I.FTZ.TRUNC.NTZ R19, R19 ;  /* 0x0000001300137305 */ /* 0x000e24000021f100 */
[----:B0-----:R0:W-:Y:S01]  /*7e40*/  STG.E.U16 desc[UR36][R2.64], R19 ;  /* 0x0000001302007986 */ /* 0x0011e2000c101524 */
[----:B------:R-:W-:Y:S05]  /*7e50*/  BRA `(.L_x_7645) ;  /* 0x0000000c00247947 */ /* 0x000fea0003800000 */
.L_x_7641:
[----:B------:R-:W-:-:S09]  /*7e60*/  UISETP.GT.AND UP0, UPT, UR6, 0x6, UPT ;  /* 0x000000060600788c */ /* 0x000fd2000bf04270 */
[----:B------:R-:W-:Y:S05]  /*7e70*/  BRA.U UP0, `(.L_x_7648) ;  /* 0x00000001002c7547 */ /* 0x000fea000b800000 */
[----:B------:R-:W-:-:S09]  /*7e80*/  UISETP.NE.AND UP0, UPT, UR6, 0x5, UPT ;  /* 0x000000050600788c */ /* 0x000fd2000bf05270 */
[----:B------:R-:W-:Y:S05]  /*7e90*/  BRA.U !UP0, `(.L_x_7649) ;  /* 0x0000000108147547 */ /* 0x000fea000b800000 */
[----:B------:R-:W-:-:S09]  /*7ea0*/  UISETP.NE.AND UP0, UPT, UR6, 0x6, UPT ;  /* 0x000000060600788c */ /* 0x000fd2000bf05270 */
[----:B------:R-:W-:Y:S05]  /*7eb0*/  BRA.U UP0, `(.L_x_7644) ;  /* 0x0000000900307547 */ /* 0x000fea000b800000 */
[----:B0-----:R-:W-:-:S05]  /*7ec0*/  SHF.L.U32 R19, R19, 0x10, RZ ;  /* 0x0000001013137819 */ /* 0x001fca00000006ff */
[----:B------:R0:W-:Y:S01]  /*7ed0*/  STG.E desc[UR36][R2.64], R19 ;  /* 0x0000001302007986 */ /* 0x0001e2000c101924 */
[----:B------:R-:W-:Y:S05]  /*7ee0*/  BRA `(.L_x_7645) ;  /* 0x0000000c00007947 */ /* 0x000fea0003800000 */
.L_x_7649:
[----:B0-----:R-:W-:-:S05]  /*7ef0*/  IMAD.U32 R0, R19, 0x10000, RZ ;  /* 0x0001000013007824 */ /* 0x001fca00078e00ff */
[----:B------:R-:W-:-:S05]  /*7f00*/  F2FP.F16.F32.PACK_AB R0, RZ, R0 ;  /* 0x00000000ff00723e */ /* 0x000fca00000000ff */
[----:B------:R0:W-:Y:S01]  /*7f10*/  STG.E.U16 desc[UR36][R2.64], R0 ;  /* 0x0000000002007986 */ /* 0x0001e2000c101524 */
[----:B------:R-:W-:Y:S05]  /*7f20*/  BRA `(.L_x_7645) ;  /* 0x0000000800f07947 */ /* 0x000fea0003800000 */
.L_x_7648:
        /* <DEDUP_REMOVED lines=10> */
.L_x_7651:
[----:B0-----:R-:W-:-:S05]  /*7fd0*/  IMAD.U32 R19, R19, 0x10000, RZ ;  /* 0x0001000013137824 */ /* 0x001fca00078e00ff */
[----:B-1--4-:R-:W-:-:S04]  /*7fe0*/  F2FP.F16.F32.PACK_AB R5, RZ, R19 ;  /* 0x00000013ff05723e */ /* 0x012fc800000000ff */
[----:B------:R-:W-:-:S05]  /*7ff0*/  PRMT R5, R5, 0x5410, RZ ;  /* 0x0000541005057816 */ /* 0x000fca00000000ff */
[----:B------:R0:W-:Y:S01]  /*8000*/  STG.E desc[UR36][R2.64], R5 ;  /* 0x0000000502007986 */ /* 0x0001e2000c101924 */
[----:B------:R-:W-:Y:S05]  /*8010*/  BRA `(.L_x_7645) ;  /* 0x0000000800b47947 */ /* 0x000fea0003800000 */
.L_x_7650:
[----:B01--4-:R-:W-:-:S05]  /*8020*/  SHF.L.U32 R4, R19, 0x10, RZ ;  /* 0x0000001013047819 */ /* 0x013fca00000006ff */
[----:B------:R-:W-:-:S06]  /*8030*/  FMUL.FTZ R4, R4, 1 ;  /* 0x3f80000004047820 */ /* 0x000fcc0000410000 */
[----:B------:R-:W0:Y:S02]  /*8040*/  F2F.F64.F32 R4, R4 ;  /* 0x0000000400047310 */ /* 0x000e240000201800 */
[----:B0-----:R0:W-:Y:S01]  /*8050*/  STG.E.64 desc[UR36][R2.64], R4 ;  /* 0x0000000402007986 */ /* 0x0011e2000c101b24 */
[----:B------:R-:W-:Y:S05]  /*8060*/  BRA `(.L_x_7645) ;  /* 0x0000000800a07947 */ /* 0x000fea0003800000 */
.L_x_7640:
[----:B------:R-:W-:-:S09]  /*8070*/  UISETP.GT.AND UP0, UPT, UR6, 0x18, UPT ;  /* 0x000000180600788c */ /* 0x000fd2000bf04270 */
[----:B------:R-:W-:Y:S05]  /*8080*/  BRA.U !UP0, `(.L_x_7652) ;  /* 0x0000000508607547 */ /* 0x000fea000b800000 */
        /* <DEDUP_REMOVED lines=12> */
.L_x_7655:
[----:B01--4-:R-:W-:Y:S01]  /*8150*/  IMAD.U32 R5, R19, 0x10000, RZ ;  /* 0x0001000013057824 */ /* 0x013fe200078e00ff */
[----:B------:R-:W-:Y:S01]  /*8160*/  BSSY.RECONVERGENT B0, `(.L_x_7656) ;  /* 0x0000013000007945 */ /* 0x000fe20003800200 */
[----:B------:R-:W-:-:S03]  /*8170*/  IMAD.MOV.U32 R0, RZ, RZ, 0x80 ;  /* 0x00000080ff007424 */ /* 0x000fc600078e00ff */
[----:B------:R-:W-:-:S04]  /*8180*/  LOP3.LUT R4, R5, 0x7fffffff, RZ, 0xc0, !PT ;  /* 0x7fffffff05047812 */ /* 0x000fc800078ec0ff */
[----:B------:R-:W-:-:S13]  /*8190*/  ISETP.GT.U32.AND P0, PT, R4, 0x437fffff, PT ;  /* 0x437fffff0400780c */ /* 0x000fda0003f04070 */
[----:B------:R-:W-:Y:S05]  /*81a0*/  @P0 BRA `(.L_x_7657) ;  /* 0x0000000000380947 */ /* 0x000fea0003800000 */
[----:B------:R-:W-:-:S13]  /*81b0*/  ISETP.GE.U32.AND P0, PT, R4, 0x3c000000, PT ;  /* 0x3c0000000400780c */ /* 0x000fda0003f06070 */
[----:B------:R-:W-:-:S04]  /*81c0*/  @P0 SHF.R.U32.HI R0, RZ, 0x14, R5 ;  /* 0x00000014ff000819 */ /* 0x000fc80000011605 */
[----:B------:R-:W-:-:S04]  /*81d0*/  @P0 LOP3.LUT R0, R0, 0x1, RZ, 0xc0, !PT ;  /* 0x0000000100000812 */ /* 0x000fc800078ec0ff */
[----:B------:R-:W-:-:S04]  /*81e0*/  @P0 IADD3 R0, PT, PT, R5, 0x487ffff, R0 ;  /* 0x0487ffff05000810 */ /* 0x000fc80007ffe000 */
[----:B------:R-:W-:-:S04]  /*81f0*/  @P0 SHF.R.U32.HI R0, RZ, 0x14, R0 ;  /* 0x00000014ff000819 */ /* 0x000fc80000011600 */
[----:B------:R-:W-:Y:S01]  /*8200*/  @P0 LOP3.LUT R0, R0, 0xff, RZ, 0xc0, !PT ;  /* 0x000000ff00000812 */ /* 0x000fe200078ec0ff */
[----:B------:R-:W-:Y:S06]  /*8210*/  @P0 BRA `(.L_x_7658) ;  /* 0x0000000000140947 */ /* 0x000fec0003800000 */
[----:B------:R-:W-:-:S05]  /*8220*/  FADD.FTZ R0, R4, 8192 ;  /* 0x4600000004007421 */ /* 0x000fca0000010000 */
[----:B------:R-:W-:Y:S02]  /*8230*/  LOP3.LUT P0, R4, R0, 0xff, RZ, 0xc0, !PT ;  /* 0x000000ff00047812 */ /* 0x000fe4000780c0ff */
[----:B------:R-:W-:-:S11]  /*8240*/  PRMT R0, RZ, 0x7610, R0 ;  /* 0x00007610ff007816 */ /* 0x000fd60000000000 */
[----:B------:R-:W-:Y:S05]  /*8250*/  @!P0 BRA `(.L_x_7657) ;  /* 0x00000000000c8947 */ /* 0x000fea0003800000 */
[----:B------:R-:W-:-:S07]  /*8260*/  IMAD.MOV.U32 R0, RZ, RZ, R4 ;  /* 0x000000ffff007224 */ /* 0x000fce00078e0004 */
.L_x_7658:
[----:B------:R-:W-:-:S04]  /*8270*/  SHF.R.U32.HI R5, RZ, 0x18, R5 ;  /* 0x00000018ff057819 */ /* 0x000fc80000011605 */
[----:B------:R-:W-:-:S07]  /*8280*/  LOP3.LUT R0, R0, 0x80, R5, 0xf8, !PT ;  /* 0x0000008000007812 */ /* 0x000fce00078ef805 */
.L_x_7657:
[----:B------:R-:W-:Y:S05]  /*8290*/  BSYNC.RECONVERGENT B0 ;  /* 0x0000000000007941 */ /* 0x000fea0003800200 */
.L_x_7656:
[----:B------:R0:W-:Y:S01]  /*82a0*/  STG.E.U8 desc[UR36][R2.64], R0 ;  /* 0x0000000002007986 */ /* 0x0001e2000c101124 */
[----:B------:R-:W-:Y:S05]  /*82b0*/  BRA `(.L_x_7645) ;  /* 0x00000008000c7947 */ /* 0x000fea0003800000 */
.L_x_7654:
[----:B01--4-:R-:W-:Y:S01]  /*82c0*/  SHF.L.U32 R5, R19, 0x10, RZ ;  /* 0x0000001013057819 */ /* 0x013fe200000006ff */
[----:B------:R-:W-:Y:S01]  /*82d0*/  BSSY.RECONVERGENT B0, `(.L_x_7659) ;  /* 0x0000013000007945 */ /* 0x000fe20003800200 */
[----:B------:R-:W-:Y:S02]  /*82e0*/  IMAD.MOV.U32 R0, RZ, RZ, 0x80 ;  /* 0x00000080ff007424 */ /* 0x000fe400078e00ff */
        /* <DEDUP_REMOVED lines=15> */
.L_x_7661:
[----:B------:R-:W-:-:S04]  /*83e0*/  SHF.R.U32.HI R5, RZ, 0x18, R5 ;  /* 0x00000018ff057819 */ /* 0x000fc80000011605 */
[----:B------:R-:W-:-:S07]  /*83f0*/  LOP3.LUT R0, R0, 0x80, R5, 0xf8, !PT ;  /* 0x0000008000007812 */ /* 0x000fce00078ef805 */
.L_x_7660:
[----:B------:R-:W-:Y:S05]  /*8400*/  BSYNC.RECONVERGENT B0 ;  /* 0x0000000000007941 */ /* 0x000fea0003800200 */
.L_x_7659:
[----:B------:R0:W-:Y:S01]  /*8410*/  STG.E.U8 desc[UR36][R2.64], R0 ;  /* 0x0000000002007986 */ /* 0x0001e2000c101124 */
[----:B------:R-:W-:Y:S05]  /*8420*/  BRA `(.L_x_7645) ;  /* 0x0000000400b07947 */ /* 0x000fea0003800000 */
.L_x_7653:
[----:B------:R-:W-:-:S09]  /*8430*/  UISETP.NE.AND UP0, UPT, UR6, 0x1c, UPT ;  /* 0x0000001c0600788c */ /* 0x000fd2000bf05270 */
[----:B------:R-:W-:Y:S05]  /*8440*/  BRA.U !UP0, `(.L_x_7662) ;  /* 0x0000000108607547 */ /* 0x000fea000b800000 */
[----:B------:R-:W-:-:S09]  /*8450*/  UISETP.NE.AND UP0, UPT, UR6, 0x1d, UPT ;  /* 0x0000001d0600788c */ /* 0x000fd2000bf05270 */
[----:B------:R-:W-:Y:S05]  /*8460*/  BRA.U !UP0, `(.L_x_7663) ;  /* 0x0000000108487547 */ /* 0x000fea000b800000 */
[----:B------:R-:W-:-:S09]  /*8470*/  UISETP.NE.AND UP0, UPT, UR6, 0x2c, UPT ;  /* 0x0000002c0600788c */ /* 0x000fd2000bf05270 */
[----:B------:R-:W-:Y:S05]  /*8480*/  BRA.U UP0, `(.L_x_7644) ;  /* 0x0000000100bc7547 */ /* 0x000fea000b800000 */
        /* <DEDUP_REMOVED lines=8> */
[----:B------:R-:W-:Y:S02]  /*8510*/  @P1 ISETP.EQ.U32.AND P2, PT, R0, 0x1, P0 ;  /* 0x000000010000180c */ /* 0x000fe40000742070 */
[----:B------:R-:W-:Y:S02]  /*8520*/  PLOP3.LUT P0, PT, PT, PT, PT, 0x80, 0x8 ;  /* 0x000000000008781c */ /* 0x000fe40003f0f070 */
[----:B------:R-:W-:Y:S02]  /*8530*/  @P1 PLOP3.LUT P0, PT, P2, PT, PT, 0x80, 0x8 ;  /* 0x000000000008181c */ /* 0x000fe4000170f070 */
[----:B------:R-:W-:-:S11]  /*8540*/  @P1 IADD3 R0, PT, PT, R6, 0x1, RZ ;  /* 0x0000000106001810 */ /* 0x000fd60007ffe0ff */
[----:B------:R-:W-:-:S04]  /*8550*/  @!P0 IMAD.MOV R0, RZ, RZ, R6 ;  /* 0x000000ffff008224 */ /* 0x000fc800078e0206 */
[----:B------:R-:W-:-:S05]  /*8560*/  @P1 IMAD.MOV.U32 R5, RZ, RZ, R0 ;  /* 0x000000ffff051224 */ /* 0x000fca00078e0000 */
[----:B------:R3:W-:Y:S01]  /*8570*/  STG.E.U8 desc[UR36][R2.64], R5 ;  /* 0x0000000502007986 */ /* 0x0007e2000c101124 */
[----:B------:R-:W-:Y:S05]  /*8580*/  BRA `(.L_x_7645) ;  /* 0x0000000400587947 */ /* 0x000fea0003800000 */
.L_x_7663:
[----:B01--4-:R-:W-:-:S06]  /*8590*/  IMAD.U32 R4, R19, 0x10000, RZ ;  /* 0x0001000013047824 */ /* 0x013fcc00078e00ff */
[----:B------:R-:W0:Y:S02]  /*85a0*/  F2I.U64.TRUNC R4, R4 ;  /* 0x0000000400047311 */ /* 0x000e24000020d800 */
[----:B0-----:R2:W-:Y:S01]  /*85b0*/  STG.E.64 desc[UR36][R2.64], R4 ;  /* 0x0000000402007986 */ /* 0x0015e2000c101b24 */
[----:B------:R-:W-:Y:S05]  /*85c0*/  BRA `(.L_x_7645) ;  /* 0x0000000400487947 */ /* 0x000fea0003800000 */
.L_x_7662:
[----:B0-----:R-:W-:-:S06]  /*85d0*/  IMAD.U32 R19, R19, 0x10000, RZ ;  /* 0x0001000013137824 */ /* 0x001fcc00078e00ff */
[----:B------:R-:W0:Y:S02]  /*85e0*/  F2I.FTZ.U32.TRUNC.NTZ R19, R19 ;  /* 0x0000001300137305 */ /* 0x000e24000021f000 */
[----:B0-----:R0:W-:Y:S01]  /*85f0*/  STG.E desc[UR36][R2.64], R19 ;  /* 0x0000001302007986 */ /* 0x0011e2000c101924 */
[----:B------:R-:W-:Y:S05]  /*8600*/  BRA `(.L_x_7645) ;  /* 0x0000000400387947 */ /* 0x000fea0003800000 */
.L_x_7652:
[----:B------:R-:W-:-:S09]  /*8610*/  UISETP.GT.AND UP0, UPT, UR6, 0xe, UPT ;  /* 0x0000000e0600788c */ /* 0x000fd2000bf04270 */
[----:B------:R-:W-:Y:S05]  /*8620*/  BRA.U UP0, `(.L_x_7664) ;  /* 0x00000001003c7547 */ /* 0x000fea000b800000 */
[----:B------:R-:W-:-:S09]  /*8630*/  UISETP.NE.AND UP0, UPT, UR6, 0xa, UPT ;  /* 0x0000000a0600788c */ /* 0x000fd2000bf05270 */
[----:B------:R-:W-:Y:S05]  /*8640*/  BRA.U !UP0, `(.L_x_7665) ;  /* 0x00000001081c7547 */ /* 0x000fea000b800000 */
[----:B------:R-:W-:-:S09]  /*8650*/  UISETP.NE.AND UP0, UPT, UR6, 0xb, UPT ;  /* 0x0000000b0600788c */ /* 0x000fd2000bf05270 */
[----:B------:R-:W-:Y:S05]  /*8660*/  BRA.U UP0, `(.L_x_7644) ;  /* 0x0000000100447547 */ /* 0x000fea000b800000 */
[----:B0-----:R-:W-:-:S04]  /*8670*/  SHF.L.U32 R19, R19, 0x10, RZ ;  /* 0x0000001013137819 */ /* 0x001fc800000006ff */
[----:B------:R-:W-:-:S04]  /*8680*/  FSETP.NEU.FTZ.AND P0, PT, R19, RZ, PT ;  /* 0x000000ff1300720b */ /* 0x000fc80003f1d000 */
[----:B-1--4-:R-:W-:-:S05]  /*8690*/  SEL R5, RZ, 0x1, !P0 ;  /* 0x00000001ff057807 */ /* 0x012fca0004000000 */
[----:B------:R0:W-:Y:S01]  /*86a0*/  STG.E.U8 desc[UR36][R2.64], R5 ;  /* 0x0000000502007986 */ /* 0x0001e2000c101124 */
[----:B------:R-:W-:Y:S05]  /*86b0*/  BRA `(.L_x_7645) ;  /* 0x00000004000c7947 */ /* 0x000fea0003800000 */
.L_x_7665:
[----:B0-----:R-:W-:Y:S01]  /*86c0*/  IMAD.U32 R19, R19, 0x10000, RZ ;  /* 0x0001000013137824 */ /* 0x001fe200078e00ff */
[----:B------:R-:W-:-:S03]  /*86d0*/  CS2R R6, SRZ ;  /* 0x0000000000067805 */ /* 0x000fc6000001ff00 */
[----:B-1--4-:R-:W-:-:S06]  /*86e0*/  FMUL.FTZ R4, R19, 1 ;  /* 0x3f80000013047820 */ /* 0x012fcc0000410000 */
[----:B------:R-:W0:Y:S02]  /*86f0*/  F2F.F64.F32 R4, R4 ;  /* 0x0000000400047310 */ /* 0x000e240000201800 */
[----:B0-----:R0:W-:Y:S01]  /*8700*/  STG.E.128 desc[UR36][R2.64], R4 ;  /* 0x0000000402007986 */ /* 0x0011e2000c101d24 */
[----:B------:R-:W-:Y:S05]  /*8710*/  BRA `(.L_x_7645) ;  /* 0x0000000000f47947 */ /* 0x000fea0003800000 */
.L_x_7664:
[----:B------:R-:W-:-:S09]  /*8720*/  UISETP.NE.AND UP0, UPT, UR6, 0xf, UPT ;  /* 0x0000000f0600788c */ /* 0x000fd2000bf05270 */
[----:B------:R-:W-:Y:S05]  /*8730*/  BRA.U !UP0, `(.L_x_7666) ;  /* 0x0000000108e87547 */ /* 0x000fea000b800000 */
[----:B------:R-:W-:-:S09]  /*8740*/  UISETP.NE.AND UP0, UPT, UR6, 0x17, UPT ;  /* 0x000000170600788c */ /* 0x000fd2000bf05270 */
[----:B------:R-:W-:Y:S05]  /*8750*/  BRA.U !UP0, `(.L_x_7667) ;  /* 0x0000000108907547 */ /* 0x000fea000b800000 */
[----:B------:R-:W-:-:S09]  /*8760*/  UISETP.NE.AND UP0, UPT, UR6, 0x18, UPT ;  /* 0x000000180600788c */ /* 0x000fd2000bf05270 */
[----:B------:R-:W-:Y:S05]  /*8770*/  BRA.U !UP0, `(.L_x_7668) ;  /* 0x0000000108447547 */ /* 0x000fea000b800000 */
.L_x_7644:
[----:B------:R-:W-:Y:S01]  /*8780*/  MOV R0, 0x180 ;  /* 0x0000018000007802 */ /* 0x000fe20000000f00 */
[----:B------:R-:W1:Y:S01]  /*8790*/  LDCU.64 UR4, c[0x4][0x170] ;  /* 0x01002e00ff0477ac */ /* 0x000e620008000a00 */
[----:B------:R-:W-:Y:S02]  /*87a0*/  HFMA2 R13, -RZ, RZ, 0, 0 ;  /* 0x00000000ff0d7431 */ /* 0x000fe400000001ff */
[----:B------:R-:W-:Y:S01]  /*87b0*/  IMAD.MOV.U32 R8, RZ, RZ, 0x65 ;  /* 0x00000065ff087424 */ /* 0x000fe200078e00ff */
[----:B------:R2:W3:Y:S01]  /*87c0*/  LDC.64 R2, c[0x4][R0] ;  /* 0x0100000000027b82 */ /* 0x0004e20000000a00 */
[----:B------:R-:W5:Y:S01]  /*87d0*/  LDCU.64 UR6, c[0x4][0x178] ;  /* 0x01002f00ff0677ac */ /* 0x000f620008000a00 */
[----:B------:R-:W-:Y:S01]  /*87e0*/  IMAD.MOV.U32 R12, RZ, RZ, 0x1 ;  /* 0x00000001ff0c7424 */ /* 0x000fe200078e00ff */
[----:B------:R-:W0:Y:S01]  /*87f0*/  LDCU.64 UR8, c[0x4][0x80] ;  /* 0x01001000ff0877ac */ /* 0x000e220008000a00 */
[----:B-1--4-:R-:W-:Y:S02]  /*8800*/  IMAD.U32 R4, RZ, RZ, UR4 ;  /* 0x00000004ff047e24 */ /* 0x012fe4000f8e00ff */
[----:B------:R-:W-:-:S02]  /*8810*/  IMAD.U32 R5, RZ, RZ, UR5 ;  /* 0x00000005ff057e24 */ /* 0x000fc4000f8e00ff */
[----:B-----5:R-:W-:Y:S01]  /*8820*/  IMAD.U32 R6, RZ, RZ, UR6 ;  /* 0x00000006ff067e24 */ /* 0x020fe2000f8e00ff */
[----:B------:R-:W-:Y:S01]  /*8830*/  MOV R7, UR7 ;  /* 0x0000000700077c02 */ /* 0x000fe20008000f00 */
[----:B0-----:R-:W-:Y:S02]  /*8840*/  IMAD.U32 R10, RZ, RZ, UR8 ;  /* 0x00000008ff0a7e24 */ /* 0x001fe4000f8e00ff */
[----:B--2---:R-:W-:-:S07]  /*8850*/  IMAD.U32 R11, RZ, RZ, UR9 ;  /* 0x00000009ff0b7e24 */ /* 0x004fce000f8e00ff */
[----:B------:R-:W-:-:S07]  /*8860*/  LEPC R20, `(.L_x_7669) ;  /* 0x000000001014794e */ /* 0x000fce0000000000 */
[----:B---3--:R-:W-:Y:S05]  /*8870*/  CALL.ABS.NOINC R2 ;  /* 0x0000000002007343 */ /* 0x008fea0003c00000 */
.L_x_7669:
[----:B------:R-:W-:Y:S05]  /*8880*/  BRA `(.L_x_7645) ;  /* 0x0000000000987947 */ /* 0x000fea0003800000 */
.L_x_7668:
[----:B0-----:R-:W-:Y:S01]  /*8890*/  IMAD.U32 R19, R19, 0x10000, RZ ;  /* 0x0001000013137824 */ /* 0x001fe200078e00ff */
[----:B------:R-:W-:Y:S01]  /*88a0*/  BSSY.RECONVERGENT B0, `(.L_x_7670) ;  /* 0x000000c000007945 */ /* 0x000fe20003800200 */
[----:B------:R-:W-:-:S03]  /*88b0*/  IMAD.MOV.U32 R0, RZ, RZ, 0x7f ;  /* 0x0000007fff007424 */ /* 0x000fc600078e00ff */
[----:B-1--4-:R-:W-:Y:S02]  /*88c0*/  LOP3.LUT R4, R19, 0x7fffffff, RZ, 0xc0, !PT ;  /* 0x7fffffff13047812 */ /* 0x012fe400078ec0ff */
[----:B------:R-:W-:Y:S02]  /*88d0*/  SHF.R.U32.HI R5, RZ, 0x18, R19 ;  /* 0x00000018ff057819 */ /* 0x000fe40000011613 */
[----:B------:R-:W-:-:S13]  /*88e0*/  ISETP.GT.U32.AND P0, PT, R4, 0x43efffff, PT ;  /* 0x43efffff0400780c */ /* 0x000fda0003f04070 */
[----:B------:R-:W-:Y:S05]  /*88f0*/  @P0 BRA `(.L_x_7671) ;  /* 0x0000000000180947 */ /* 0x000fea0003800000 */
[----:B------:R-:W-:-:S13]  /*8900*/  ISETP.GE.U32.AND P0, PT, R4, 0x3c800000, PT ;  /* 0x3c8000000400780c */ /* 0x000fda0003f06070 */
[----:B------:R-:W-:-:S04]  /*8910*/  @P0 SHF.R.U32.HI R0, RZ, 0x14, R19 ;  /* 0x00000014ff000819 */ /* 0x000fc80000011613 */
[----:B------:R-:W-:-:S04]  /*8920*/  @P0 LOP3.LUT R0, R0, 0x1, RZ, 0xc0, !PT ;  /* 0x0000000100000812 */ /* 0x000fc800078ec0ff */
[----:B------:R-:W-:-:S04]  /*8930*/  @P0 IADD3 R0, PT, PT, R19, 0x407ffff, R0 ;  /* 0x0407ffff13000810 */ /* 0x000fc80007ffe000 */
[----:B------:R-:W-:Y:S01]  /*8940*/  @P0 SHF.R.U32.HI R0, RZ, 0x14, R0 ;  /* 0x00000014ff000819 */ /* 0x000fe20000011600 */
[----:B------:R-:W-:-:S07]  /*8950*/  @!P0 FADD.FTZ R0, R4, 16384 ;  /* 0x4680000004008421 */ /* 0x000fce0000010000 */
.L_x_7671:
[----:B------:R-:W-:Y:S05]  /*8960*/  BSYNC.RECONVERGENT B0 ;  /* 0x0000000000007941 */ /* 0x000fea0003800200 */
.L_x_7670:
[----:B------:R-:W-:-:S05]  /*8970*/  LOP3.LUT R5, R0, 0x80, R5, 0xf8, !PT ;  /* 0x0000008000057812 */ /* 0x000fca00078ef805 */
[----:B------:R0:W-:Y:S01]  /*8980*/  STG.E.U8 desc[UR36][R2.64], R5 ;  /* 0x0000000502007986 */ /* 0x0001e2000c101124 */
[----:B------:R-:W-:Y:S05]  /*8990*/  BRA `(.L_x_7645) ;  /* 0x0000000000547947 */ /* 0x000fea0003800000 */
.L_x_7667:
[----:B01--4-:R-:W-:Y:S01]  /*89a0*/  IMAD.U32 R5, R19, 0x10000, RZ ;  /* 0x0001000013057824 */ /* 0x013fe200078e00ff */
[----:B------:R-:W-:Y:S04]  /*89b0*/  BSSY.RECONVERGENT B0, `(.L_x_7672) ;  /* 0x000000e000007945 */ /* 0x000fe80003800200 */
[----:B------:R-:W-:-:S04]  /*89c0*/  LOP3.LUT R4, R5, 0x7fffffff, RZ, 0xc0, !PT ;  /* 0x7fffffff05047812 */ /* 0x000fc800078ec0ff */
[----:B------:R-:W-:-:S13]  /*89d0*/  ISETP.GT.U32.AND P0, PT, R4, 0x477fffff, PT ;  /* 0x477fffff0400780c */ /* 0x000fda0003f04070 */
[----:B------:R-:W-:Y:S05]  /*89e0*/  @P0 BRA `(.L_x_7673) ;  /* 0x00000000001c0947 */ /* 0x000fea0003800000 */
[----:B------:R-:W-:-:S13]  /*89f0*/  ISETP.GE.U32.AND P0, PT, R4, 0x38800000, PT ;  /* 0x388000000400780c */ /* 0x000fda0003f06070 */
[----:B------:R-:W-:-:S04]  /*8a00*/  @P0 SHF.R.U32.HI R0, RZ, 0x15, R5 ;  /* 0x00000015ff000819 */ /* 0x000fc80000011605 */
[----:B------:R-:W-:-:S04]  /*8a10*/  @P0 LOP3.LUT R0, R0, 0x1, RZ, 0xc0, !PT ;  /* 0x0000000100000812 */ /* 0x000fc800078ec0ff */
[----:B------:R-:W-:-:S04]  /*8a20*/  @P0 IADD3 R0, PT, PT, R5, 0x80fffff, R0 ;  /* 0x080fffff05000810 */ /* 0x000fc80007ffe000 */
[----:B------:R-:W-:Y:S01]  /*8a30*/  @P0 SHF.R.U32.HI R0, RZ, 0x15, R0 ;  /* 0x00000015ff000819 */ /* 0x000fe20000011600 */
[----:B------:R-:W-:Y:S01]  /*8a40*/  @!P0 FADD.FTZ R0, R4, 128 ;  /* 0x4300000004008421 */ /* 0x000fe20000010000 */
[----:B------:R-:W-:Y:S06]  /*8a50*/  BRA `(.L_x_7674) ;  /* 0x00000000000c7947 */ /* 0x000fec0003800000 */
.L_x_7673:
[----:B------:R-:W-:Y:S01]  /*8a60*/  IMAD.MOV.U32 R0, RZ, RZ, 0x7f ;  /* 0x0000007fff007424 */ /* 0x000fe200078e00ff */
[----:B------:R-:W-:-:S04]  /*8a70*/  ISETP.GT.U32.AND P0, PT, R4, 0x7f800000, PT ;  /* 0x7f8000000400780c */ /* 0x000fc80003f04070 */
[----:B------:R-:W-:-:S09]  /*8a80*/  SEL R0, R0, 0x7c, P0 ;  /* 0x0000007c00007807 */ /* 0x000fd20000000000 */
.L_x_7674:
[----:B------:R-:W-:Y:S05]  /*8a90*/  BSYNC.RECONVERGENT B0 ;  /* 0x0000000000007941 */ /* 0x000fea0003800200 */
.L_x_7672:
[----:B------:R-:W-:-:S04]  /*8aa0*/  SHF.R.U32.HI R5, RZ, 0x18, R5 ;  /* 0x00000018ff057819 */ /* 0x000fc80000011605 */
[----:B------:R-:W-:-:S05]  /*8ab0*/  LOP3.LUT R5, R0, 0x80, R5, 0xf8, !PT ;  /* 0x0000008000057812 */ /* 0x000fca00078ef805 */
[----:B------:R0:W-:Y:S01]  /*8ac0*/  STG.E.U8 desc[UR36][R2.64], R5 ;  /* 0x0000000502007986 */ /* 0x0001e2000c101124 */
[----:B------:R-:W-:Y:S05]  /*8ad0*/  BRA `(.L_x_7645) ;  /* 0x0000000000047947 */ /* 0x000fea0003800000 */
.L_x_7666:
[----:B0-----:R0:W-:Y:S02]  /*8ae0*/  STG.E.U16 desc[UR36][R2.64], R19 ;  /* 0x0000001302007986 */ /* 0x0011e4000c101524 */
.L_x_7645:
[----:B------:R-:W-:-:S07]  /*8af0*/  IADD3 R17, PT, PT, R17, 0x80, RZ ;  /* 0x0000008011117810 */ /* 0x000fce0007ffe0ff */
.L_x_7572:
[----:B------:R-:W-:Y:S05]  /*8b00*/  BSYNC.RECONVERGENT B6 ;  /* 0x0000000000067941 */ /* 0x000fea0003800200 */
.L_x_7571:
[----:B------:R-:W5:Y:S01]  /*8b10*/  LDCU UR4, c[0x0][0x380] ;  /* 0x00007000ff0477ac */ /* 0x000f620008000800 */
[----:B------:R-:W-:Y:S01]  /*8b20*/  BSSY.RECONVERGENT B6, `(.L_x_7675) ;  /* 0x000044f000067945 */ /* 0x000fe20003800200 */
[----:B-----5:R-:W-:-:S13]  /*8b30*/  ISETP.GE.AND P0, PT, R17, UR4, PT ;  /* 0x0000000411007c0c */ /* 0x020fda000bf06270 */
[----:B------:R-:W-:Y:S05]  /*8b40*/  @P0 BRA `(.L_x_7676) ;  /* 0x0000004400300947 */ /* 0x000fea0003800000 */
[----:B------:R-:W5:Y:S01]  /*8b50*/  LDCU UR4, c[0x0][0x388] ;  /* 0x00007100ff0477ac */ /* 0x000f620008000800 */
[----:B------:R-:W-:Y:S02]  /*8b60*/  IMAD.MOV.U32 R18, RZ, RZ, RZ ;  /* 0x000000ffff127224 */ /* 0x000fe400078e00ff */
        /* <DEDUP_REMOVED lines=11> */
[----:B------:R-:W-:-:S04]  /*8c20*/  SHF.R.U32.HI R3, RZ, UR5, R2 ;  /* 0x00000005ff037c19 */ /* 0x000fc80008011602 */
[----:B------:R-:W-:-:S05]  /*8c30*/  IADD3 R18, PT, PT, -R3, RZ, RZ ;  /* 0x000000ff03127210 */ /* 0x000fca0007ffe1ff */
[----:B0-----:R-:W-:-:S04]  /*8c40*/  IMAD R18, R18, UR6, R17 ;  /* 0x0000000612127c24 */ /* 0x001fc8000f8e0211 */
[C---:B-----5:R-:W-:Y:S02]  /*8c50*/  IMAD R16, R18.reuse, UR8, RZ ;  /* 0x0000000812107c24 */ /* 0x060fe4000f8e02ff */
[C---:B------:R-:W-:Y:S02]  /*8c60*/  IMAD R0, R18.reuse, UR9, RZ ;  /* 0x0000000912007c24 */ /* 0x040fe4000f8e02ff */
[----:B-1----:R-:W-:Y:S01]  /*8c70*/  IMAD R18, R18, UR4, RZ ;  /* 0x0000000412127c24 */ /* 0x002fe2000f8e02ff */
[----:B------:R-:W-:Y:S06]  /*8c80*/  BRA.U !UP0, `(.L_x_7677) ;  /* 0x0000001508387547 */ /* 0x000fec000b800000 */
[----:B------:R-:W4:Y:S01]  /*8c90*/  LDCU.64 UR6, c[0x0][0x398] ;  /* 0x00007300ff0677ac */ /* 0x000f220008000a00 */
[----:B------:R-:W-:Y:S01]  /*8ca0*/  IMAD.MOV.U32 R2, RZ, RZ, RZ ;  /* 0x000000ffff027224 */ /* 0x000fe200078e00ff */
        /* <DEDUP_REMOVED lines=332> */
.L_x_7677:
        /* <DEDUP_REMOVED lines=19> */
.L_x_7681:
[----:B------:R-:W2:Y:S02]  /*a2a0*/  LDG.E.U8 R2, desc[UR36][R2.64] ;  /* 0x0000002402027981 */ /* 0x000ea4000c1e1100 */
[----:B--2---:R-:W-:-:S04]  /*a2b0*/  I2FP.F32.U32 R0, R2 ;  /* 0x0000000200007245 */ /* 0x004fc80000201000 */
[----:B------:R-:W-:-:S04]  /*a2c0*/  F2FP.BF16.F32.PACK_AB R0, RZ, R0 ;  /* 0x00000000ff00723e */ /* 0x000fc800000010ff */
[----:B------:R-:W-:Y:S01]  /*a2d0*/  PRMT R19, R0, 0x7610, R19 ;  /* 0x0000761000137816 */ /* 0x000fe20000000013 */
[----:B------:R-:W-:Y:S06]  /*a2e0*/  BRA `(.L_x_7683) ;  /* 0x0000000c00c07947 */ /* 0x000fec0003800000 */
.L_x_7680:
        /* <DEDUP_REMOVED lines=11> */
.L_x_7685:
[----:B------:R-:W2:Y:S02]  /*a3a0*/  LDG.E R2, desc[UR36][R2.64] ;  /* 0x0000002402027981 */ /* 0x000ea4000c1e1900 */
[----:B--2---:R-:W-:-:S04]  /*a3b0*/  I2FP.F32.S32 R0, R2 ;  /* 0x0000000200007245 */ /* 0x004fc80000201400 */
[----:B------:R-:W-:-:S04]  /*a3c0*/  F2FP.BF16.F32.PACK_AB R0, RZ, R0 ;  /* 0x00000000ff00723e */ /* 0x000fc800000010ff */
[----:B------:R-:W-:Y:S01]  /*a3d0*/  PRMT R19, R0, 0x7610, R19 ;  /* 0x0000761000137816 */ /* 0x000fe20000000013 */
[----:B------:R-:W-:Y:S06]  /*a3e0*/  BRA `(.L_x_7683) ;  /* 0x0000000c00807947 */ /* 0x000fec0003800000 */
.L_x_7684:
[----:B------:R-:W2:Y:S02]  /*a3f0*/  LDG.E.U16 R2, desc[UR36][R2.64] ;  /* 0x0000002402027981 */ /* 0x000ea4000c1e1500 */
[----:B--2---:R-:W0:Y:S02]  /*a400*/  I2F.S16 R0, R2 ;  /* 0x0000000200007306 */ /* 0x004e240000101400 */
[----:B0-----:R-:W-:-:S04]  /*a410*/  F2FP.BF16.F32.PACK_AB R0, RZ, R0 ;  /* 0x00000000ff00723e */ /* 0x001fc800000010ff */
[----:B------:R-:W-:Y:S01]  /*a420*/  PRMT R19, R0, 0x7610, R19 ;  /* 0x0000761000137816 */ /* 0x000fe20000000013 */
[----:B------:R-:W-:Y:S06]  /*a430*/  BRA `(.L_x_7683) ;  /* 0x0000000c006c7947 */ /* 0x000fec0003800000 */
.L_x_7679:
        /* <DEDUP_REMOVED lines=9> */
.L_x_7687:
[----:B------:R-:W2:Y:S02]  /*a4d0*/  LDG.E.U16 R0, desc[UR36][R2.64] ;  /* 0x0000002402007981 */ /* 0x000ea4000c1e1500 */
[----:B--2---:R-:W-:-:S05]  /*a4e0*/  HADD2.F32 R0, -RZ, R0.H0_H0 ;  /* 0x20000000ff007230 */ /* 0x004fca0000004100 */
[----:B------:R-:W-:-:S04]  /*a4f0*/  F2FP.BF16.F32.PACK_AB R0, RZ, R0 ;  /* 0x00000000ff00723e */ /* 0x000fc800000010ff */
[----:B------:R-:W-:Y:S01]  /*a500*/  PRMT R19, R0, 0x7610, R19 ;  /* 0x0000761000137816 */ /* 0x000fe20000000013 */
[----:B------:R-:W-:Y:S06]  /*a510*/  BRA `(.L_x_7683) ;  /* 0x0000000c00347947 */ /* 0x000fec0003800000 */
.L_x_7686:
        /* <DEDUP_REMOVED lines=9> */
.L_x_7689:
[----:B------:R-:W2:Y:S02]  /*a5b0*/  LDG.E.U16 R2, desc[UR36][R2.64] ;  /* 0x0000002402027981 */ /* 0x000ea4000c1e1500 */
[----:B--2---:R-:W-:-:S05]  /*a5c0*/  HADD2.F32 R0, -RZ, R2.H0_H0 ;  /* 0x20000002ff007230 */ /* 0x004fca0000004100 */
[----:B------:R-:W-:-:S04]  /*a5d0*/  F2FP.BF16.F32.PACK_AB R0, RZ, R0 ;  /* 0x00000000ff00723e */ /* 0x000fc800000010ff */
[----:B------:R-:W-:Y:S01]  /*a5e0*/  PRMT R19, R0, 0x7610, R19 ;  /* 0x0000761000137816 */ /* 0x000fe20000000013 */
[----:B------:R-:W-:Y:S06]  /*a5f0*/  BRA `(.L_x_7683) ;  /* 0x0000000800fc7947 */ /* 0x000fec0003800000 */
.L_x_7688:
        /* <DEDUP_REMOVED lines=9> */
.L_x_7678:
        /* <DEDUP_REMOVED lines=14> */
.L_x_7692:
        /* <DEDUP_REMOVED lines=9> */
.L_x_7691:
        /* <DEDUP_REMOVED lines=9> */
[C---:B----4-:R-:W-:Y:S02]  /*a890*/  LOP3.LUT R4, R0.reuse, 0x7f000000, RZ, 0xc0, !PT ;  /* 0x7f00000000047812 */ /* 0x050fe400078ec0ff */
        /* <DEDUP_REMOVED lines=17> */
.L_x_7694:
        /* <DEDUP_REMOVED lines=14> */
.L_x_7693:
[----:B------:R0:W5:Y:S01]  /*aa90*/  LDG.E.U16 R19, desc[UR36][R2.64] ;  /* 0x0000002402137981 */ /* 0x000162000c1e1500 */
[----:B------:R-:W-:Y:S05]  /*aaa0*/  BRA `(.L_x_7683) ;  /* 0x0000000400d07947 */ /* 0x000fea0003800000 */
.L_x_7690:
        /* <DEDUP_REMOVED lines=13> */
.L_x_7697:
        /* <DEDUP_REMOVED lines=21> */
.L_x_7701:
[----:B------:R-:W-:Y:S05]  /*acd0*/  BSYNC.RECONVERGENT B1 ;  /* 0x0000000000017941 */ /* 0x000fea0003800200 */
.L_x_7700:
[----:B------:R-:W-:Y:S01]  /*ace0*/  IMAD.SHL.U32 R0, R0, 0x100000, RZ ;  /* 0x0010000000007824 */ /* 0x000fe200078e00ff */
[----:B------:R-:W-:-:S04]  /*acf0*/  LEA R2, R2, 0x3b800000, 0x17 ;  /* 0x3b80000002027811 */ /* 0x000fc800078eb8ff */
[----:B------:R-:W-:-:S07]  /*ad00*/  LOP3.LUT R0, R2, R0, R7, 0xfe, !PT ;  /* 0x0000000002007212 */ /* 0x000fce00078efe07 */
.L_x_7699:
[----:B------:R-:W-:Y:S05]  /*ad10*/  BSYNC.RECONVERGENT B0 ;  /* 0x0000000000007941 */ /* 0x000fea0003800200 */
.L_x_7698:
[----:B------:R-:W-:-:S04]  /*ad20*/  F2FP.BF16.F32.PACK_AB R0, RZ, R0 ;  /* 0x00000000ff00723e */ /* 0x000fc800000010ff */
[----:B------:R-:W-:Y:S01]  /*ad30*/  PRMT R19, R0, 0x7610, R19 ;  /* 0x0000761000137816 */ /* 0x000fe20000000013 */
[----:B------:R-:W-:Y:S06]  /*ad40*/  BRA `(.L_x_7683) ;  /* 0x0000000400287947 */ /* 0x000fec0003800000 */
.L_x_7696:
        /* <DEDUP_REMOVED lines=21> */
.L_x_7705:
[----:B------:R-:W-:Y:S05]  /*aea0*/  BSYNC.RECONVERGENT B1 ;  /* 0x0000000000017941 */ /* 0x000fea0003800200 */
.L_x_7704:
[----:B------:R-:W-:Y:S01]  /*aeb0*/  IMAD.SHL.U32 R0, R0, 0x200000, RZ ;  /* 0x0020000000007824 */ /* 0x000fe200078e00ff */
[----:B------:R-:W-:-:S04]  /*aec0*/  LEA R2, R2, 0x37800000, 0x17 ;  /* 0x3780000002027811 */ /* 0x000fc800078eb8ff */
[----:B------:R-:W-:-:S07]  /*aed0*/  LOP3.LUT R0, R2, R0, R7, 0xfe, !PT ;  /* 0x0000000002007212 */ /* 0x000fce00078efe07 */
.L_x_7703:
[----:B------:R-:W-:Y:S05]  /*aee0*/  BSYNC.RECONVERGENT B0 ;  /* 0x0000000000007941 */ /* 0x000fea0003800200 */
.L_x_7702:
[----:B------:R-:W-:-:S04]  /*aef0*/  F2FP.BF16.F32.PACK_AB R0, RZ, R0 ;  /* 0x00000000ff00723e */ /* 0x000fc800000010ff */
[----:B------:R-:W-:Y:S01]  /*af00*/  PRMT R19, R0, 0x7610, R19 ;  /* 0x0000761000137816 */ /* 0x000fe20000000013 */
[----:B------:R-:W-:Y:S06]  /*af10*/  BRA `(.L_x_7683) ;  /* 0x0000000000b47947 */ /* 0x000fec0003800000 */
.L_x_7695:
        /* <DEDUP_REMOVED lines=12> */
[----:B------:R-:W-:Y:S01]  /*afe0*/  @!P0 MOV R0, 0x7f800001 ;  /* 0x7f80000100008802 */ /* 0x000fe20000000f00 */
[----:B------:R-:W-:-:S07]  /*aff0*/  @P0 IMAD.SHL.U32 R0, R2, 0x800000, RZ ;  /* 0x0080000002000824 */ /* 0x000fce00078e00ff */
.L_x_7709:
[----:B------:R-:W-:Y:S05]  /*b000*/  BSYNC.RECONVERGENT B0 ;  /* 0x0000000000007941 */ /* 0x000fea0003800200 */
.L_x_7708:
[----:B------:R-:W-:-:S04]  /*b010*/  F2FP.BF16.F32.PACK_AB R0, RZ, R0 ;  /* 0x00000000ff00723e */ /* 0x000fc800000010ff */
[----:B------:R-:W-:Y:S01]  /*b020*/  PRMT R19, R0, 0x7610, R19 ;  /* 0x0000761000137816 */ /* 0x000fe20000000013 */
[----:B------:R-:W-:Y:S06]  /*b030*/  BRA `(.L_x_7683) ;  /* 0x00000000006c7947 */ /* 0x000fec0003800000 */
.L_x_7682:
[----:B------:R-:W-:Y:S01]  /*b040*/  MOV R2, 0x180 ;  /* 0x0000018000027802 */ /* 0x000fe20000000f00 */
[----:B------:R-:W4:Y:S01]  /*b050*/  LDCU.64 UR4, c[0x4][0x170] ;  /* 0x01002e00ff0477ac */ /* 0x000f220008000a00 */
[----:B------:R-:W-:Y:S02]  /*b060*/  HFMA2 R13, -RZ, RZ, 0, 0 ;  /* 0x00000000ff0d7431 */ /* 0x000fe400000001ff */
[----:B------:R-:W-:Y:S01]  /*b070*/  IMAD.MOV.U32 R8, RZ, RZ, 0x4e ;  /* 0x0000004eff087424 */ /* 0x000fe200078e00ff */
[----:B------:R-:W0:Y:S01]  /*b080*/  LDCU.64 UR6, c[0x4][0x178] ;  /* 0x01002f00ff0677ac */ /* 0x000e220008000a00 */
[----:B------:R-:W1:Y:S01]  /*b090*/  LDC.64 R2, c[0x4][R2] ;  /* 0x0100000002027b82 */ /* 0x000e620000000a00 */
[----:B------:R-:W-:Y:S01]  /*b0a0*/  IMAD.MOV.U32 R12, RZ, RZ, 0x1 ;  /* 0x00000001ff0c7424 */ /* 0x000fe200078e00ff */
[----:B------:R-:W2:Y:S01]  /*b0b0*/  LDCU.64 UR8, c[0x4][0x78] ;  /* 0x01000f00ff0877ac */ /* 0x000ea20008000a00 */
[----:B----4-:R-:W-:Y:S02]  /*b0c0*/  IMAD.U32 R4, RZ, RZ, UR4 ;  /* 0x00000004ff047e24 */ /* 0x010fe4000f8e00ff */
[----:B------:R-:W-:-:S02]  /*b0d0*/  IMAD.U32 R5, RZ, RZ, UR5 ;  /* 0x00000005ff057e24 */ /* 0x000fc4000f8e00ff */
[----:B0-----:R-:W-:Y:S01]  /*b0e0*/  IMAD.U32 R6, RZ, RZ, UR6 ;  /* 0x00000006ff067e24 */ /* 0x001fe2000f8e00ff */
[----:B------:R-:W-:Y:S01]  /*b0f0*/  MOV R7, UR7 ;  /* 0x0000000700077c02 */ /* 0x000fe20008000f00 */
[----:B--2---:R-:W-:Y:S02]  /*b100*/  IMAD.U32 R10, RZ, RZ, UR8 ;  /* 0x00000008ff0a7e24 */ /* 0x004fe4000f8e00ff */
[----:B------:R-:W-:-:S07]  /*b110*/  IMAD.U32 R11, RZ, RZ, UR9 ;  /* 0x00000009ff0b7e24 */ /* 0x000fce000f8e00ff */
[----:B------:R-:W-:-:S07]  /*b120*/  LEPC R20, `(.L_x_7710) ;  /* 0x000000001014794e */ /* 0x000fce0000000000 */
[----:B-1----:R-:W-:Y:S05]  /*b130*/  CALL.ABS.NOINC R2 ;  /* 0x0000000002007343 */ /* 0x002fea0003c00000 */
.L_x_7710:
[----:B------:R-:W-:Y:S01]  /*b140*/  PRMT R19, RZ, 0x7610, R19 ;  /* 0x00007610ff137816 */ /* 0x000fe20000000013 */
[----:B------:R-:W-:Y:S06]  /*b150*/  BRA `(.L_x_7683) ;  /* 0x0000000000247947 */ /* 0x000fec0003800000 */
.L_x_7707:
[----:B------:R-:W2:Y:S02]  /*b160*/  LDG.E.64 R2, desc[UR36][R2.64] ;  /* 0x0000002402027981 */ /* 0x000ea4000c1e1b00 */
[----:B--2---:R-:W0:Y:S02]  /*b170*/  I2F.U64 R0, R2 ;  /* 0x0000000200007312 */ /* 0x004e240000301000 */
[----:B0-----:R-:W-:-:S04]  /*b180*/  F2FP.BF16.F32.PACK_AB R0, RZ, R0 ;  /* 0x00000000ff00723e */ /* 0x001fc800000010ff */
[----:B------:R-:W-:Y:S01]  /*b190*/  PRMT R19, R0, 0x7610, R19 ;  /* 0x0000761000137816 */ /* 0x000fe20000000013 */
[----:B------:R-:W-:Y:S06]  /*b1a0*/  BRA `(.L_x_7683) ;  /* 0x0000000000107947 */ /* 0x000fec0003800000 */
.L_x_7706:
[----:B------:R-:W2:Y:S02]  /*b1b0*/  LDG.E R2, desc[UR36][R2.64] ;  /* 0x0000002402027981 */ /* 0x000ea4000c1e1900 */
[----:B--2---:R-:W-:-:S04]  /*b1c0*/  I2FP.F32.U32 R0, R2 ;  /* 0x0000000200007245 */ /* 0x004fc80000201000 */
[----:B------:R-:W-:-:S04]  /*b1d0*/  F2FP.BF16.F32.PACK_AB R0, RZ, R0 ;  /* 0x00000000ff00723e */ /* 0x000fc800000010ff */
[----:B------:R-:W-:-:S07]  /*b1e0*/  PRMT R19, R0, 0x7610, R19 ;  /* 0x0000761000137816 */ /* 0x000fce0000000013 */
.L_x_7683:
[----:B------:R-:W4:Y:S01]  /*b1f0*/  LDCU.64 UR6, c[0x0][0x5f8] ;  /* 0x0000bf00ff0677ac */ /* 0x000f220008000a00 */
[----:B------:R-:W-:-:S04]  /*b200*/  UPRMT UR4, UR40, 0x7772, URZ ;  /* 0x0000777228047896 */ /* 0x000fc800080000ff */
[----:B------:R-:W-:Y:S01]  /*b210*/  UISETP.GT.AND UP0, UPT, UR4, 0x9, UPT ;  /* 0x000000090400788c */ /* 0x000fe2000bf04270 */
[----:B----4-:R-:W-:-:S05]  /*b220*/  IADD3 R4, P0, PT, R18, UR6, RZ ;  /* 0x0000000612047c10 */ /* 0x010fca000ff1e0ff */
        /* <DEDUP_REMOVED lines=12> */
.L_x_7714:
[----:B------:R2:W5:Y:S01]  /*b2f0*/  LDG.E.U8 R0, desc[UR36][R4.64] ;  /* 0x0000002404007981 */ /* 0x000562000c1e1100 */
[----:B------:R-:W-:Y:S05]  /*b300*/  BRA `(.L_x_7716) ;  /* 0x0000000c005c7947 */ /* 0x000fea0003800000 */
.L_x_7713:
        /* <DEDUP_REMOVED lines=8> */
.L_x_7718:
[----:B------:R1:W5:Y:S01]  /*b390*/  LDG.E.U8 R0, desc[UR36][R4.64] ;  /* 0x0000002404007981 */ /* 0x000362000c1e1100 */
[----:B------:R-:W-:Y:S05]  /*b3a0*/  BRA `(.L_x_7716) ;  /* 0x0000000c00347947 */ /* 0x000fea0003800000 */
.L_x_7717:
[----:B------:R3:W5:Y:S01]  /*b3b0*/  LDG.E.U16 R0, desc[UR36][R4.64] ;  /* 0x0000002404007981 */ /* 0x000762000c1e1500 */
[----:B------:R-:W-:Y:S05]  /*b3c0*/  BRA `(.L_x_7716) ;  /* 0x0000000c002c7947 */ /* 0x000fea0003800000 */
.L_x_7712:
        /* <DEDUP_REMOVED lines=10> */
.L_x_7720:
[----:B0-----:R-:W2:Y:S02]  /*b470*/  LDG.E.U16 R2, desc[UR36][R4.64] ;  /* 0x0000002404027981 */ /* 0x001ea4000c1e1500 */
[----:B--2---:R-:W-:-:S06]  /*b480*/  HADD2.F32 R2, -RZ, R2.H0_H0 ;  /* 0x20000002ff027230 */ /* 0x004fcc0000004100 */
[----:B------:R-:W0:Y:S02]  /*b490*/  F2I.S64.TRUNC R2, R2 ;  /* 0x0000000200027311 */ /* 0x000e24000020d900 */
[----:B0-----:R-:W-:Y:S01]  /*b4a0*/  PRMT R0, R2, 0x7610, R0 ;  /* 0x0000761002007816 */ /* 0x001fe20000000000 */
[----:B------:R-:W-:Y:S06]  /*b4b0*/  BRA `(.L_x_7716) ;  /* 0x0000000800f07947 */ /* 0x000fec0003800000 */
.L_x_7719:
        /* <DEDUP_REMOVED lines=10> */
.L_x_7722:
[----:B------:R-:W0:Y:S02]  /*b560*/  LDG.E.U16 R4, desc[UR36][R4.64] ;  /* 0x0000002404047981 */ /* 0x000e24000c1e1500 */
[----:B0-----:R-:W-:-:S06]  /*b570*/  HADD2.F32 R2, -RZ, R4.H0_H0 ;  /* 0x20000004ff027230 */ /* 0x001fcc0000004100 */
[----:B------:R-:W0:Y:S02]  /*b580*/  F2I.S64.TRUNC R2, R2 ;  /* 0x0000000200027311 */ /* 0x000e24000020d900 */
[----:B0-----:R-:W-:Y:S01]  /*b590*/  PRMT R0, R2, 0x7610, R0 ;  /* 0x0000761002007816 */ /* 0x001fe20000000000 */
[----:B------:R-:W-:Y:S06]  /*b5a0*/  BRA `(.L_x_7716) ;  /* 0x0000000800b47947 */ /* 0x000fec0003800000 */
.L_x_7721:
[----:B0-----:R-:W2:Y:S02]  /*b5b0*/  LDG.E.64 R2, desc[UR36][R4.64] ;  /* 0x0000002404027981 */ /* 0x001ea4000c1e1b00 */
[----:B--2---:R-:W0:Y:S02]  /*b5c0*/  F2I.S64.F64.TRUNC R2, R2 ;  /* 0x0000000200027311 */ /* 0x004e24000030d900 */
[----:B0-----:R-:W-:Y:S01]  /*b5d0*/  PRMT R0, R2, 0x7610, R0 ;  /* 0x0000761002007816 */ /* 0x001fe20000000000 */
[----:B------:R-:W-:Y:S06]  /*b5e0*/  BRA `(.L_x_7716) ;  /* 0x0000000800a47947 */ /* 0x000fec0003800000 */
.L_x_7711:
        /* <DEDUP_REMOVED lines=12> */
.L_x_7725:
[----:B------:R-:W0:Y:S02]  /*b6b0*/  LDG.E.64 R4, desc[UR36][R4.64] ;  /* 0x0000002404047981 */ /* 0x000e24000c1e1b00 */
[----:B0-----:R-:W0:Y:S02]  /*b6c0*/  F2I.S64.F64.TRUNC R2, R4 ;  /* 0x0000000400027311 */ /* 0x001e24000030d900 */
[----:B0-----:R-:W-:Y:S01]  /*b6d0*/  PRMT R0, R2, 0x7610, R0 ;  /* 0x0000761002007816 */ /* 0x001fe20000000000 */
[----:B------:R-:W-:Y:S06]  /*b6e0*/  BRA `(.L_x_7716) ;  /* 0x0000000800647947 */ /* 0x000fec0003800000 */
.L_x_7724:
        /* <DEDUP_REMOVED lines=27> */
.L_x_7727:
[----:B0-----:R-:W2:Y:S02]  /*b8a0*/  LDG.E.U8 R3, desc[UR36][R4.64] ;  /* 0x0000002404037981 */ /* 0x001ea4000c1e1100 */
[C---:B--2---:R-:W-:Y:S01]  /*b8b0*/  IMAD.SHL.U32 R0, R3.reuse, 0x2000000, RZ ;  /* 0x0200000003007824 */ /* 0x044fe200078e00ff */
[----:B------:R-:W-:-:S04]  /*b8c0*/  SHF.L.U32 R3, R3, 0x8, RZ ;  /* 0x0000000803037819 */ /* 0x000fc800000006ff */
        /* <DEDUP_REMOVED lines=11> */
.L_x_7726:
[----:B0-----:R-:W2:Y:S02]  /*b980*/  LDG.E.U16 R2, desc[UR36][R4.64] ;  /* 0x0000002404027981 */ /* 0x001ea4000c1e1500 */
[----:B--2---:R-:W-:-:S06]  /*b990*/  IMAD.U32 R2, R2, 0x10000, RZ ;  /* 0x0001000002027824 */ /* 0x004fcc00078e00ff */
[----:B------:R-:W0:Y:S02]  /*b9a0*/  F2I.S64.TRUNC R2, R2 ;  /* 0x0000000200027311 */ /* 0x000e24000020d900 */
[----:B0-----:R-:W-:Y:S01]  /*b9b0*/  PRMT R0, R2, 0x7610, R0 ;  /* 0x0000761002007816 */ /* 0x001fe20000000000 */
[----:B------:R-:W-:Y:S06]  /*b9c0*/  BRA `(.L_x_7716) ;  /* 0x0000000400ac7947 */ /* 0x000fec0003800000 */
.L_x_7723:
        /* <DEDUP_REMOVED lines=10> */
.L_x_7730:
        /* <DEDUP_REMOVED lines=21> */
.L_x_7734:
[----:B------:R-:W-:Y:S05]  /*bbc0*/  BSYNC.RECONVERGENT B1 ;  /* 0x0000000000017941 */ /* 0x000fea0003800200 */
.L_x_7733:
[----:B------:R-:W-:Y:S01]  /*bbd0*/  IMAD.SHL.U32 R0, R0, 0x100000, RZ ;  /* 0x0010000000007824 */ /* 0x000fe200078e00ff */
[----:B------:R-:W-:-:S04]  /*bbe0*/  LEA R2, R2, 0x3b800000, 0x17 ;  /* 0x3b80000002027811 */ /* 0x000fc800078eb8ff */
[----:B------:R-:W-:-:S07]  /*bbf0*/  LOP3.LUT R2, R2, R0, R7, 0xfe, !PT ;  /* 0x0000000002027212 */ /* 0x000fce00078efe07 */
.L_x_7732:
[----:B------:R-:W-:Y:S05]  /*bc00*/  BSYNC.RECONVERGENT B0 ;  /* 0x0000000000007941 */ /* 0x000fea0003800200 */
.L_x_7731:
[----:B------:R-:W0:Y:S02]  /*bc10*/  F2I.S64.TRUNC R2, R2 ;  /* 0x0000000200027311 */ /* 0x000e24000020d900 */
[----:B0-----:R-:W-:Y:S01]  /*bc20*/  PRMT R0, R2, 0x7610, R0 ;  /* 0x0000761002007816 */ /* 0x001fe20000000000 */
[----:B------:R-:W-:Y:S06]  /*bc30*/  BRA `(.L_x_7716) ;  /* 0x0000000400107947 */ /* 0x000fec0003800000 */
.L_x_7729:
        /* <DEDUP_REMOVED lines=21> */
.L_x_7738:
[----:B------:R-:W-:Y:S05]  /*bd90*/  BSYNC.RECONVERGENT B1 ;  /* 0x0000000000017941 */ /* 0x000fea0003800200 */
.L_x_7737:
[----:B------:R-:W-:Y:S01]  /*bda0*/  IMAD.SHL.U32 R0, R0, 0x200000, RZ ;  /* 0x0020000000007824 */ /* 0x000fe200078e00ff */
[----:B------:R-:W-:-:S04]  /*bdb0*/  LEA R2, R2, 0x37800000, 0x17 ;  /* 0x3780000002027811 */ /* 0x000fc800078eb8ff */
[----:B------:R-:W-:-:S07]  /*bdc0*/  LOP3.LUT R2, R2, R0, R7, 0xfe, !PT ;  /* 0x0000000002027212 */ /* 0x000fce00078efe07 */
.L_x_7736:
[----:B------:R-:W-:Y:S05]  /*bdd0*/  BSYNC.RECONVERGENT B0 ;  /* 0x0000000000007941 */ /* 0x000fea0003800200 */
.L_x_7735:
[----:B------:R-:W0:Y:S02]  /*bde0*/  F2I.S64.TRUNC R2, R2 ;  /* 0x0000000200027311 */ /* 0x000e24000020d900 */
[----:B0-----:R-:W-:Y:S01]  /*bdf0*/  PRMT R0, R2, 0x7610, R0 ;  /* 0x0000761002007816 */ /* 0x001fe20000000000 */
[----:B------:R-:W-:Y:S06]  /*be00*/  BRA `(.L_x_7716) ;  /* 0x00000000009c7947 */ /* 0x000fec0003800000 */
.L_x_7728:
        /* <DEDUP_REMOVED lines=14> */
.L_x_7742:
[----:B------:R-:W-:Y:S05]  /*bef0*/  BSYNC.RECONVERGENT B0 ;  /* 0x0000000000007941 */ /* 0x000fea0003800200 */
.L_x_7741:
[----:B------:R-:W0:Y:S02]  /*bf00*/  F2I.S64.TRUNC R2, R2 ;  /* 0x0000000200027311 */ /* 0x000e24000020d900 */
[----:B0-----:R-:W-:Y:S01]  /*bf10*/  PRMT R0, R2, 0x7610, R0 ;  /* 0x0000761002007816 */ /* 0x001fe20000000000 */
[----:B------:R-:W-:Y:S06]  /*bf20*/  BRA `(.L_x_7716) ;  /* 0x0000000000547947 */ /* 0x000fec0003800000 */
.L_x_7715:
[----:B0-----:R-:W-:Y:S01]  /*bf30*/  MOV R2, 0x180 ;  /* 0x0000018000027802 */ /* 0x001fe20000000f00 */
[----:B------:R-:W0:Y:S01]  /*bf40*/  LDCU.64 UR4, c[0x4][0x170] ;  /* 0x01002e00ff0477ac */ /* 0x000e220008000a00 */
[----:B------:R-:W-:Y:S02]  /*bf50*/  IMAD.MOV.U32 R8, RZ, RZ, 0x4e ;  /* 0x0000004eff087424 */ /* 0x000fe400078e00ff */
[----:B------:R-:W-:Y:S01]  /*bf60*/  IMAD.MOV.U32 R12, RZ, RZ, 0x1 ;  /* 0x00000001ff0c7424 */ /* 0x000fe200078e00ff */
[----:B------:R-:W1:Y:S01]  /*bf70*/  LDCU.64 UR6, c[0x4][0x178] ;  /* 0x01002f00ff0677ac */ /* 0x000e620008000a00 */
[----:B------:R-:W2:Y:S01]  /*bf80*/  LDC.64 R2, c[0x4][R2] ;  /* 0x0100000002027b82 */ /* 0x000ea20000000a00 */
[----:B------:R-:W-:Y:S01]  /*bf90*/  IMAD.MOV.U32 R13, RZ, RZ, RZ ;  /* 0x000000ffff0d7224 */ /* 0x000fe200078e00ff */
[----:B------:R-:W3:Y:S01]  /*bfa0*/  LDCU.64 UR8, c[0x4][0x88] ;  /* 0x01001100ff0877ac */ /* 0x000ee20008000a00 */
[----:B0-----:R-:W-:Y:S01]  /*bfb0*/  MOV R4, UR4 ;  /* 0x0000000400047c02 */ /* 0x001fe20008000f00 */
[----:B------:R-:W-:-:S02]  /*bfc0*/  IMAD.U32 R5, RZ, RZ, UR5 ;  /* 0x00000005ff057e24 */ /* 0x000fc4000f8e00ff */
[----:B-1----:R-:W-:Y:S02]  /*bfd0*/  IMAD.U32 R6, RZ, RZ, UR6 ;  /* 0x00000006ff067e24 */ /* 0x002fe4000f8e00ff */
[----:B------:R-:W-:Y:S02]  /*bfe0*/  IMAD.U32 R7, RZ, RZ, UR7 ;  /* 0x00000007ff077e24 */ /* 0x000fe4000f8e00ff */
[----:B---3--:R-:W-:Y:S01]  /*bff0*/  IMAD.U32 R10, RZ, RZ, UR8 ;  /* 0x00000008ff0a7e24 */ /* 0x008fe2000f8e00ff */
[----:B------:R-:W-:-:S07]  /*c000*/  MOV R11, UR9 ;  /* 0x00000009000b7c02 */ /* 0x000fce0008000f00 */
[----:B------:R-:W-:-:S07]  /*c010*/  LEPC R20, `(.L_x_7743) ;  /* 0x000000001014794e */ /* 0x000fce0000000000 */
[----:B--2--5:R-:W-:Y:S05]  /*c020*/  CALL.ABS.NOINC R2 ;  /* 0x0000000002007343 */ /* 0x024fea0003c00000 */
.L_x_7743:
[----:B------:R-:W-:Y:S01]  /*c030*/  PRMT R0, RZ, 0x7610, R0 ;  /* 0x00007610ff007816 */ /* 0x000fe20000000000 */
[----:B------:R-:W-:Y:S06]  /*c040*/  BRA `(.L_x_7716) ;  /* 0x00000000000c7947 */ /* 0x000fec0003800000 */
.L_x_7740:
[----:B------:R1:W5:Y:S01]  /*c050*/  LDG.E.U8 R0, desc[UR36][R4.64] ;  /* 0x0000002404007981 */ /* 0x000362000c1e1100 */
[----:B------:R-:W-:Y:S05]  /*c060*/  BRA `(.L_x_7716) ;  /* 0x0000000000047947 */ /* 0x000fea0003800000 */
.L_x_7739:
[----:B------:R1:W5:Y:S02]  /*c070*/  LDG.E.U8 R0, desc[UR36][R4.64] ;  /* 0x0000002404007981 */ /* 0x000364000c1e1100 */
.L_x_7716:
        /* <DEDUP_REMOVED lines=25> */
.L_x_7747:
[----:B01--4-:R-:W-:-:S06]  /*c210*/  IMAD.U32 R5, R19, 0x10000, RZ ;  /* 0x0001000013057824 */ /* 0x013fcc00078e00ff */
[----:B------:R-:W0:Y:S02]  /*c220*/  F2I.S64.TRUNC R4, R5 ;  /* 0x0000000500047311 */ /* 0x000e24000020d900 */
[----:B0-----:R0:W-:Y:S01]  /*c230*/  STG.E.U8 desc[UR36][R2.64], R4 ;  /* 0x0000000402007986 */ /* 0x0011e2000c101124 */
[----:B------:R-:W-:Y:S05]  /*c240*/  BRA `(.L_x_7749) ;  /* 0x0000000c006c7947 */ /* 0x000fea0003800000 */
.L_x_7746:
        /* <DEDUP_REMOVED lines=10> */
.L_x_7751:
[----:B0-----:R-:W-:-:S06]  /*c2f0*/  IMAD.U32 R19, R19, 0x10000, RZ ;  /* 0x0001000013137824 */ /* 0x001fcc00078e00ff */
[----:B------:R-:W0:Y:S02]  /*c300*/  F2I.FTZ.TRUNC.NTZ R19, R19 ;  /* 0x0000001300137305 */ /* 0x000e24000021f100 */
[----:B0-----:R0:W-:Y:S01]  /*c310*/  STG.E desc[UR36][R2.64], R19 ;  /* 0x0000001302007986 */ /* 0x0011e2000c101924 */
[----:B------:R-:W-:Y:S05]  /*c320*/  BRA `(.L_x_7749) ;  /* 0x0000000c00347947 */ /* 0x000fea0003800000 */
.L_x_7750:
[----:B0-----:R-:W-:-:S06]  /*c330*/  SHF.L.U32 R19, R19, 0x10, RZ ;  /* 0x0000001013137819 */ /* 0x001fcc00000006ff */
[----:B------:R-:W0:Y:S02]  /*c340*/  F2I.FTZ.TRUNC.NTZ R19, R19 ;  /* 0x0000001300137305 */ /* 0x000e24000021f100 */
[----:B0-----:R0:W-:Y:S01]  /*c350*/  STG.E.U16 desc[UR36][R2.64], R19 ;  /* 0x0000001302007986 */ /* 0x0011e2000c101524 */
[----:B------:R-:W-:Y:S05]  /*c360*/  BRA `(.L_x_7749) ;  /* 0x0000000c00247947 */ /* 0x000fea0003800000 */
.L_x_7745:
        /* <DEDUP_REMOVED lines=9> */
.L_x_7753:
[----:B0-----:R-:W-:-:S05]  /*c400*/  IMAD.U32 R0, R19, 0x10000, RZ ;  /* 0x0001000013007824 */ /* 0x001fca00078e00ff */
[----:B------:R-:W-:-:S05]  /*c410*/  F2FP.F16.F32.PACK_AB R0, RZ, R0 ;  /* 0x00000000ff00723e */ /* 0x000fca00000000ff */
[----:B------:R0:W-:Y:S01]  /*c420*/  STG.E.U16 desc[UR36][R2.64], R0 ;  /* 0x0000000002007986 */ /* 0x0001e2000c101524 */
[----:B------:R-:W-:Y:S05]  /*c430*/  BRA `(.L_x_7749) ;  /* 0x0000000800f07947 */ /* 0x000fea0003800000 */
.L_x_7752:
        /* <DEDUP_REMOVED lines=10> */
.L_x_7755:
[----:B0-----:R-:W-:-:S04]  /*c4e0*/  SHF.L.U32 R19, R19, 0x10, RZ ;  /* 0x0000001013137819 */ /* 0x001fc800000006ff */
[----:B-1--4-:R-:W-:-:S04]  /*c4f0*/  F2FP.F16.F32.PACK_AB R5, RZ, R19 ;  /* 0x00000013ff05723e */ /* 0x012fc800000000ff */
[----:B------:R-:W-:-:S05]  /*c500*/  PRMT R5, R5, 0x5410, RZ ;  /* 0x0000541005057816 */ /* 0x000fca00000000ff */
[----:B------:R0:W-:Y:S01]  /*c510*/  STG.E desc[UR36][R2.64], R5 ;  /* 0x0000000502007986 */ /* 0x0001e2000c101924 */
[----:B------:R-:W-:Y:S05]  /*c520*/  BRA `(.L_x_7749) ;  /* 0x0000000800b47947 */ /* 0x000fea0003800000 */
.L_x_7754:
[----:B01--4-:R-:W-:-:S04]  /*c530*/  IMAD.U32 R4, R19, 0x10000, RZ ;  /* 0x0001000013047824 */ /* 0x013fc800078e00ff */
[----:B------:R-:W-:-:S06]  /*c540*/  FMUL.FTZ R4, R4, 1 ;  /* 0x3f80000004047820 */ /* 0x000fcc0000410000 */
[----:B------:R-:W0:Y:S02]  /*c550*/  F2F.F64.F32 R4, R4 ;  /* 0x0000000400047310 */ /* 0x000e240000201800 */
[----:B0-----:R0:W-:Y:S01]  /*c560*/  STG.E.64 desc[UR36][R2.64], R4 ;  /* 0x0000000402007986 */ /* 0x0011e2000c101b24 */
[----:B------:R-:W-:Y:S05]  /*c570*/  BRA `(.L_x_7749) ;  /* 0x0000000800a07947 */ /* 0x000fea0003800000 */
.L_x_7744:
        /* <DEDUP_REMOVED lines=14> */
.L_x_7759:
        /* <DEDUP_REMOVED lines=17> */
[----:B------:R-:W-:-:S07]  /*c770*/  MOV R0, R4 ;  /* 0x0000000400007202 */ /* 0x000fce0000000f00 */
.L_x_7762:
[----:B------:R-:W-:-:S04]  /*c780*/  SHF.R.U32.HI R5, RZ, 0x18, R5 ;  /* 0x00000018ff057819 */ /* 0x000fc80000011605 */
[----:B------:R-:W-:-:S07]  /*c790*/  LOP3.LUT R0, R0, 0x80, R5, 0xf8, !PT ;  /* 0x0000008000007812 */ /* 0x000fce00078ef805 */
.L_x_7761:
[----:B------:R-:W-:Y:S05]  /*c7a0*/  BSYNC.RECONVERGENT B0 ;  /* 0x0000000000007941 */ /* 0x000fea0003800200 */
.L_x_7760:
[----:B------:R0:W-:Y:S01]  /*c7b0*/  STG.E.U8 desc[UR36][R2.64], R0 ;  /* 0x0000000002007986 */ /* 0x0001e2000c101124 */
[----:B------:R-:W-:Y:S05]  /*c7c0*/  BRA `(.L_x_7749) ;  /* 0x00000008000c7947 */ /* 0x000fea0003800000 */
.L_x_7758:
        /* <DEDUP_REMOVED lines=18> */
.L_x_7765:
[----:B------:R-:W-:-:S04]  /*c8f0*/  SHF.R.U32.HI R5, RZ, 0x18, R5 ;  /* 0x00000018ff057819 */ /* 0x000fc80000011605 */
[----:B------:R-:W-:-:S07]  /*c900*/  LOP3.LUT R0, R0, 0x80, R5, 0xf8, !PT ;  /* 0x0000008000007812 */ /* 0x000fce00078ef805 */
.L_x_7764:
[----:B------:R-:W-:Y:S05]  /*c910*/  BSYNC.RECONVERGENT B0 ;  /* 0x0000000000007941 */ /* 0x000fea0003800200 */
.L_x_7763:
[----:B------:R0:W-:Y:S01]  /*c920*/  STG.E.U8 desc[UR36][R2.64], R0 ;  /* 0x0000000002007986 */ /* 0x0001e2000c101124 */
[----:B------:R-:W-:Y:S05]  /*c930*/  BRA `(.L_x_7749) ;  /* 0x0000000400b07947 */ /* 0x000fea0003800000 */
.L_x_7757:
[----:B------:R-:W-:-:S09]  /*c940*/  UISETP.NE.AND UP0, UPT, UR6, 0x1c, UPT ;  /* 0x0000001c0600788c */ /* 0x000fd2000bf05270 */
[----:B------:R-:W-:Y:S05]  /*c950*/  BRA.U !UP0, `(.L_x_7766) ;  /* 0x0000000108607547 */ /* 0x000fea000b800000 */
[----:B------:R-:W-:-:S09]  /*c960*/  UISETP.NE.AND UP0, UPT, UR6, 0x1d, UPT ;  /* 0x0000001d0600788c */ /* 0x000fd2000bf05270 */
[----:B------:R-:W-:Y:S05]  /*c970*/  BRA.U !UP0, `(.L_x_7767) ;  /* 0x0000000108487547 */ /* 0x000fea000b800000 */
[----:B------:R-:W-:-:S09]  /*c980*/  UISETP.NE.AND UP0, UPT, UR6, 0x2c, UPT ;  /* 0x0000002c0600788c */ /* 0x000fd2000bf05270 */
[----:B------:R-:W-:Y:S05]  /*c990*/  BRA.U UP0, `(.L_x_7748) ;  /* 0x0000000100bc7547 */ /* 0x000fea000b800000 */
[----:B0-----:R-:W-:Y:S02]  /*c9a0*/  IMAD.U32 R19, R19, 0x10000, RZ ;  /* 0x0001000013137824 */ /* 0x001fe400078e00ff */
[----:B-1--4-:R-:W-:-:S03]  /*c9b0*/  HFMA2 R5, -RZ, RZ, 0, 1.5199184417724609375e-05 ;  /* 0x000000ffff057431 */ /* 0x012fc600000001ff */
        /* <DEDUP_REMOVED lines=10> */
[----:B------:R-:W-:-:S04]  /*ca60*/  @!P0 IMAD.MOV R0, RZ, RZ, R6 ;  /* 0x000000ffff008224 */ /* 0x000fc800078e0206 */
[----:B------:R-:W-:-:S05]  /*ca70*/  @P1 IMAD.MOV.U32 R5, RZ, RZ, R0 ;  /* 0x000000ffff051224 */ /* 0x000fca00078e0000 */
[----:B------:R0:W-:Y:S01]  /*ca80*/  STG.E.U8 desc[UR36][R2.64], R5 ;  /* 0x0000000502007986 */ /* 0x0001e2000c101124 */
[----:B------:R-:W-:Y:S05]  /*ca90*/  BRA `(.L_x_7749) ;  /* 0x0000000400587947 */ /* 0x000fea0003800000 */
.L_x_7767:
[----:B01--4-:R-:W-:-:S06]  /*caa0*/  IMAD.U32 R4, R19, 0x10000, RZ ;  /* 0x0001000013047824 */ /* 0x013fcc00078e00ff */
[----:B------:R-:W0:Y:S02]  /*cab0*/  F2I.U64.TRUNC R4, R4 ;  /* 0x0000000400047311 */ /* 0x000e24000020d800 */
[----:B0-----:R0:W-:Y:S01]  /*cac0*/  STG.E.64 desc[UR36][R2.64], R4 ;  /* 0x0000000402007986 */ /* 0x0011e2000c101b24 */
[----:B------:R-:W-:Y:S05]  /*cad0*/  BRA `(.L_x_7749) ;  /* 0x0000000400487947 */ /* 0x000fea0003800000 */
.L_x_7766:
[----:B0-----:R-:W-:-:S06]  /*cae0*/  SHF.L.U32 R19, R19, 0x10, RZ ;  /* 0x0000001013137819 */ /* 0x001fcc00000006ff */
[----:B------:R-:W0:Y:S02]  /*caf0*/  F2I.FTZ.U32.TRUNC.NTZ R19, R19 ;  /* 0x0000001300137305 */ /* 0x000e24000021f000 */
[----:B0-----:R0:W-:Y:S01]  /*cb00*/  STG.E desc[UR36][R2.64], R19 ;  /* 0x0000001302007986 */ /* 0x0011e2000c101924 */
[----:B------:R-:W-:Y:S05]  /*cb10*/  BRA `(.L_x_7749) ;  /* 0x0000000400387947 */ /* 0x000fea0003800000 */
.L_x_7756:
        /* <DEDUP_REMOVED lines=11> */
.L_x_7769:
[----:B0-----:R-:W-:Y:S01]  /*cbd0*/  IMAD.U32 R19, R19, 0x10000, RZ ;  /* 0x0001000013137824 */ /* 0x001fe200078e00ff */
[----:B------:R-:W-:-:S03]  /*cbe0*/  CS2R R6, SRZ ;  /* 0x0000000000067805 */ /* 0x000fc6000001ff00 */
[----:B-1--4-:R-:W-:-:S06]  /*cbf0*/  FMUL.FTZ R4, R19, 1 ;  /* 0x3f80000013047820 */ /* 0x012fcc0000410000 */
[----:B------:R-:W0:Y:S02]  /*cc00*/  F2F.F64.F32 R4, R4 ;  /* 0x0000000400047310 */ /* 0x000e240000201800 */
[----:B0-----:R0:W-:Y:S01]  /*cc10*/  STG.E.128 desc[UR36][R2.64], R4 ;  /* 0x0000000402007986 */ /* 0x0011e2000c101d24 */
[----:B------:R-:W-:Y:S05]  /*cc20*/  BRA `(.L_x_7749) ;  /* 0x0000000000f47947 */ /* 0x000fea0003800000 */
.L_x_7768:
[----:B------:R-:W-:-:S09]  /*cc30*/  UISETP.NE.AND UP0, UPT, UR6, 0xf, UPT ;  /* 0x0000000f0600788c */ /* 0x000fd2000bf05270 */
[----:B------:R-:W-:Y:S05]  /*cc40*/  BRA.U !UP0, `(.L_x_7770) ;  /* 0x0000000108e87547 */ /* 0x000fea000b800000 */
[----:B------:R-:W-:-:S09]  /*cc50*/  UISETP.NE.AND UP0, UPT, UR6, 0x17, UPT ;  /* 0x000000170600788c */ /* 0x000fd2000bf05270 */
[----:B------:R-:W-:Y:S05]  /*cc60*/  BRA.U !UP0, `(.L_x_7771) ;  /* 0x0000000108907547 */ /* 0x000fea000b800000 */
[----:B------:R-:W-:-:S09]  /*cc70*/  UISETP.NE.AND UP0, UPT, UR6, 0x18, UPT ;  /* 0x000000180600788c */ /* 0x000fd2000bf05270 */
[----:B------:R-:W-:Y:S05]  /*cc80*/  BRA.U !UP0, `(.L_x_7772) ;  /* 0x0000000108447547 */ /* 0x000fea000b800000 */
.L_x_7748:
        /* <DEDUP_REMOVED lines=16> */
.L_x_7773:
[----:B------:R-:W-:Y:S05]  /*cd90*/  BRA `(.L_x_7749) ;  /* 0x0000000000987947 */ /* 0x000fea0003800000 */
.L_x_7772:
        /* <DEDUP_REMOVED lines=13> */
.L_x_7775:
[----:B------:R-:W-:Y:S05]  /*ce70*/  BSYNC.RECONVERGENT B0 ;  /* 0x0000000000007941 */ /* 0x000fea0003800200 */
.L_x_7774:
[----:B------:R-:W-:-:S05]  /*ce80*/  LOP3.LUT R5, R0, 0x80, R5, 0xf8, !PT ;  /* 0x0000008000057812 */ /* 0x000fca00078ef805 */
[----:B------:R3:W-:Y:S01]  /*ce90*/  STG.E.U8 desc[UR36][R2.64], R5 ;  /* 0x0000000502007986 */ /* 0x0007e2000c101124 */
[----:B------:R-:W-:Y:S05]  /*cea0*/  BRA `(.L_x_7749) ;  /* 0x0000000000547947 */ /* 0x000fea0003800000 */
.L_x_7771:
        /* <DEDUP_REMOVED lines=12> */
.L_x_7777:
[----:B------:R-:W-:Y:S02]  /*cf70*/  ISETP.GT.U32.AND P0, PT, R4, 0x7f800000, PT ;  /* 0x7f8000000400780c */ /* 0x000fe40003f04070 */
[----:B------:R-:W-:-:S04]  /*cf80*/  MOV R0, 0x7f ;  /* 0x0000007f00007802 */ /* 0x000fc80000000f00 */
[----:B------:R-:W-:-:S07]  /*cf90*/  SEL R0, R0, 0x7c, P0 ;  /* 0x0000007c00007807 */ /* 0x000fce0000000000 */
.L_x_7778:
[----:B------:R-:W-:Y:S05]  /*cfa0*/  BSYNC.RECONVERGENT B0 ;  /* 0x0000000000007941 */ /* 0x000fea0003800200 */
.L_x_7776:
[----:B------:R-:W-:-:S04]  /*cfb0*/  SHF.R.U32.HI R5, RZ, 0x18, R5 ;  /* 0x00000018ff057819 */ /* 0x000fc80000011605 */
[----:B------:R-:W-:-:S05]  /*cfc0*/  LOP3.LUT R5, R0, 0x80, R5, 0xf8, !PT ;  /* 0x0000008000057812 */ /* 0x000fca00078ef805 */
[----:B------:R2:W-:Y:S01]  /*cfd0*/  STG.E.U8 desc[UR36][R2.64], R5 ;  /* 0x0000000502007986 */ /* 0x0005e2000c101124 */
[----:B------:R-:W-:Y:S05]  /*cfe0*/  BRA `(.L_x_7749) ;  /* 0x0000000000047947 */ /* 0x000fea0003800000 */
.L_x_7770:
[----:B0-----:R0:W-:Y:S02]  /*cff0*/  STG.E.U16 desc[UR36][R2.64], R19 ;  /* 0x0000001302007986 */ /* 0x0011e4000c101524 */
.L_x_7749:
[----:B------:R-:W-:-:S07]  /*d000*/  VIADD R17, R17, 0x80 ;  /* 0x0000008011117836 */ /* 0x000fce0000000000 */
.L_x_7676:
[----:B------:R-:W-:Y:S05]  /*d010*/  BSYNC.RECONVERGENT B6 ;  /* 0x0000000000067941 */ /* 0x000fea0003800200 */
.L_x_7675:
[----:B------:R-:W5:Y:S02]  /*d020*/  LDCU UR4, c[0x0][0x380] ;  /* 0x00007000ff0477ac */ /* 0x000f640008000800 */
[----:B-----5:R-:W-:-:S13]  /*d030*/  ISETP.GE.AND P0, PT, R17, UR4, PT ;  /* 0x0000000411007c0c */ /* 0x020fda000bf06270 */
[----:B------:R-:W-:Y:S05]  /*d040*/  @P0 EXIT ;  /* 0x000000000000094d */ /* 0x000fea0003800000 */
[----:B------:R-:W5:Y:S01]  /*d050*/  LDCU UR4, c[0x0][0x388] ;  /* 0x00007100ff0477ac */ /* 0x000f620008000800 */
[----:B------:R-:W-:Y:S02]  /*d060*/  IMAD.MOV.U32 R18, RZ, RZ, RZ ;  /* 0x000000ffff127224 */ /* 0x000fe400078e00ff */
[----:B0-----:R-:W-:Y:S02]  /*d070*/  IMAD.MOV.U32 R0, RZ, RZ, RZ ;  /* 0x000000ffff007224 */ /* 0x001fe400078e00ff */
[----:B------:R-:W-:Y:S01]  /*d080*/  IMAD.MOV.U32 R16, RZ, RZ, RZ ;  /* 0x000000ffff107224 */ /* 0x000fe200078e00ff */
[----:B-----5:R-:W-:-:S09]  /*d090*/  UISETP.NE.AND UP0, UPT, UR4, URZ, UPT ;  /* 0x000000ff0400728c */ /* 0x020fd2000bf05270 */
[----:B------:R-:W-:Y:S05]  /*d0a0*/  BRA.U !UP0, `(.L_x_7779) ;  /* 0x0000001508707547 */ /* 0x000fea000b800000 */
[----:B------:R-:W1:Y:S01]  /*d0b0*/  LDCU.64 UR4, c[0x0][0x390] ;  /* 0x00007200ff0477ac */ /* 0x000e620008000a00 */
[----:B------:R-:W-:Y:S01]  /*d0c0*/  HFMA2 R16, -RZ, RZ, 0, 0 ;  /* 0x00000000ff107431 */ /* 0x000fe200000001ff */
[----:B------:R-:W0:Y:S01]  /*d0d0*/  LDCU UR6, c[0x0][0x38c] ;  /* 0x00007180ff0677ac */ /* 0x000e220008000800 */
[----:B------:R-:W5:Y:S01]  /*d0e0*/  LDCU.64 UR8, c[0x0][0x4b8] ;  /* 0x00009700ff0877ac */ /* 0x000f620008000a00 */
[----:B------:R-:W-:Y:S02]  /*d0f0*/  UISETP.NE.AND UP0, UPT, UR39, URZ, UPT ;  /* 0x000000ff2700728c */ /* 0x000fe4000bf05270 */
        /* <DEDUP_REMOVED lines=343> */
.L_x_7779:
[----:B------:R-:W1:Y:S01]  /*e670*/  LDCU.64 UR8, c[0x0][0x5f0] ;  /* 0x0000be00ff0877ac */ /* 0x000e620008000a00 */
[----:B------:R-:W0:Y:S01]  /*e680*/  LDCU.64 UR6, c[0x0][0x5e8] ;  /* 0x0000bd00ff0677ac */ /* 0x000e220008000a00 */
[----:B------:R-:W-:-:S04]  /*e690*/  UPRMT UR4, UR40, 0x7771, URZ ;  /* 0x0000777128047896 */ /* 0x000fc800080000ff */
[----:B------:R-:W-:Y:S01]  /*e6a0*/  UISETP.GT.AND UP0, UPT, UR4, 0x9, UPT ;  /* 0x000000090400788c */ /* 0x000fe2000bf04270 */
[----:B-123--:R-:W-:Y:S02]  /*e6b0*/  IADD3 R2, P1, PT, R0, UR8, RZ ;  /* 0x0000000800027c10 */ /* 0x00efe4000ff3e0ff */
[----:B0-----:R-:W-:-:S03]  /*e6c0*/  IADD3 R16, P0, PT, R16, UR6, RZ ;  /* 0x0000000610107c10 */ /* 0x001fc6000ff1e0ff */
[----:B------:R-:W-:Y:S01]  /*e6d0*/  IMAD.X R3, RZ, RZ, UR9, P1 ;  /* 0x00000009ff037e24 */ /* 0x000fe200088e06ff */
[----:B------:R-:W-:Y:S02]  /*e6e0*/  IADD3.X R17, PT, PT, RZ, UR7, RZ, P0, !PT ;  /* 0x00000007ff117c10 */ /* 0x000fe400087fe4ff */
[----:B------:R-:W-:Y:S07]  /*e6f0*/  BRA.U UP0, `(.L_x_7780) ;  /* 0x0000000500307547 */ /* 0x000fee000b800000 */
        /* <DEDUP_REMOVED lines=13> */
.L_x_7783:
[----:B------:R-:W2:Y:S02]  /*e7d0*/  LDG.E.U8 R2, desc[UR36][R2.64] ;  /* 0x0000002402027981 */ /* 0x000ea4000c1e1100 */
[----:B--2---:R-:W-:-:S04]  /*e7e0*/  I2FP.F32.U32 R0, R2 ;  /* 0x0000000200007245 */ /* 0x004fc80000201000 */
[----:B------:R-:W-:-:S04]  /*e7f0*/  F2FP.BF16.F32.PACK_AB R0, RZ, R0 ;  /* 0x00000000ff00723e */ /* 0x000fc800000010ff */
[----:B------:R-:W-:Y:S01]  /*e800*/  PRMT R19, R0, 0x7610, R19 ;  /* 0x0000761000137816 */ /* 0x000fe20000000013 */
[----:B------:R-:W-:Y:S06]  /*e810*/  BRA `(.L_x_7785) ;  /* 0x0000000c00c07947 */ /* 0x000fec0003800000 */
.L_x_7782:
        /* <DEDUP_REMOVED lines=11> */
.L_x_7787:
[----:B------:R-:W2:Y:S02]  /*e8d0*/  LDG.E R2, desc[UR36][R2.64] ;  /* 0x0000002402027981 */ /* 0x000ea4000c1e1900 */
[----:B--2---:R-:W-:-:S04]  /*e8e0*/  I2FP.F32.S32 R0, R2 ;  /* 0x0000000200007245 */ /* 0x004fc80000201400 */
[----:B------:R-:W-:-:S04]  /*e8f0*/  F2FP.BF16.F32.PACK_AB R0, RZ, R0 ;  /* 0x00000000ff00723e */ /* 0x000fc800000010ff */
[----:B------:R-:W-:Y:S01]  /*e900*/  PRMT R19, R0, 0x7610, R19 ;  /* 0x0000761000137816 */ /* 0x000fe20000000013 */
[----:B------:R-:W-:Y:S06]  /*e910*/  BRA `(.L_x_7785) ;  /* 0x0000000c00807947 */ /* 0x000fec0003800000 */
.L_x_7786:
[----:B------:R-:W2:Y:S02]  /*e920*/  LDG.E.U16 R2, desc[UR36][R2.64] ;  /* 0x0000002402027981 */ /* 0x000ea4000c1e1500 */
[----:B--2---:R-:W0:Y:S02]  /*e930*/  I2F.S16 R0, R2 ;  /* 0x0000000200007306 */ /* 0x004e240000101400 */
[----:B0-----:R-:W-:-:S04]  /*e940*/  F2FP.BF16.F32.PACK_AB R0, RZ, R0 ;  /* 0x00000000ff00723e */ /* 0x001fc800000010ff */
[----:B------:R-:W-:Y:S01]  /*e950*/  PRMT R19, R0, 0x7610, R19 ;  /* 0x0000761000137816 */ /* 0x000fe20000000013 */
[----:B------:R-:W-:Y:S06]  /*e960*/  BRA `(.L_x_7785) ;  /* 0x0000000c006c7947 */ /* 0x000fec0003800000 */
.L_x_7781:
        /* <DEDUP_REMOVED lines=9> */
.L_x_7789:
[----:B------:R-:W2:Y:S02]  /*ea00*/  LDG.E.U16 R0, desc[UR36][R2.64] ;  /* 0x0000002402007981 */ /* 0x000ea4000c1e1500 */
[----:B--2---:R-:W-:-:S05]  /*ea10*/  HADD2.F32 R0, -RZ, R0.H0_H0 ;  /* 0x20000000ff007230 */ /* 0x004fca0000004100 */
[----:B------:R-:W-:-:S04]  /*ea20*/  F2FP.BF16.F32.PACK_AB R0, RZ, R0 ;  /* 0x00000000ff00723e */ /* 0x000fc800000010ff */
[----:B------:R-:W-:Y:S01]  /*ea30*/  PRMT R19, R0, 0x7610, R19 ;  /* 0x0000761000137816 */ /* 0x000fe20000000013 */
[----:B------:R-:W-:Y:S06]  /*ea40*/  BRA `(.L_x_7785) ;  /* 0x0000000c00347947 */ /* 0x000fec0003800000 */
.L_x_7788:
        /* <DEDUP_REMOVED lines=9> */
.L_x_7791:
[----:B------:R-:W2:Y:S02]  /*eae0*/  LDG.E.U16 R2, desc[UR36][R2.64] ;  /* 0x0000002402027981 */ /* 0x000ea4000c1e1500 */
[----:B--2---:R-:W-:-:S05]  /*eaf0*/  HADD2.F32 R0, -RZ, R2.H0_H0 ;  /* 0x20000002ff007230 */ /* 0x004fca0000004100 */
[----:B------:R-:W-:-:S04]  /*eb00*/  F2FP.BF16.F32.PACK_AB R0, RZ, R0 ;  /* 0x00000000ff00723e */ /* 0x000fc800000010ff */
[----:B------:R-:W-:Y:S01]  /*eb10*/  PRMT R19, R0, 0x7610, R19 ;  /* 0x0000761000137816 */ /* 0x000fe20000000013 */
[----:B------:R-:W-:Y:S06]  /*eb20*/  BRA `(.L_x_7785) ;  /* 0x0000000800fc7947 */ /* 0x000fec0003800000 */
.L_x_7790:
        /* <DEDUP_REMOVED lines=9> */
.L_x_7780:
        /* <DEDUP_REMOVED lines=14> */
.L_x_7794:
        /* <DEDUP_REMOVED lines=9> */
.L_x_7793:
        /* <DEDUP_REMOVED lines=9> */
[C---:B----4-:R-:W-:Y:S02]  /*edc0*/  LOP3.LUT R4, R0.reuse, 0x7f000000, RZ, 0xc0, !PT ;  /* 0x7f00000000047812 */ /* 0x050fe400078ec0ff */
        /* <DEDUP_REMOVED lines=17> */
.L_x_7796:
[----:B------:R-:W2:Y:S02]  /*eee0*/  LDG.E.U8 R2, desc[UR36][R2.64] ;  /* 0x0000002402027981 */ /* 0x000ea4000c1e1100 */
[C---:B--2---:R-:W-:Y:S01]  /*eef0*/  IMAD.SHL.U32 R0, R2.reuse, 0x2000000, RZ ;  /* 0x0200000002007824 */ /* 0x044fe200078e00ff */
[----:B----4-:R-:W-:-:S04]  /*ef00*/  SHF.L.U32 R5, R2, 0x8, RZ ;  /* 0x0000000802057819 */ /* 0x010fc800000006ff */
        /* <DEDUP_REMOVED lines=11> */
.L_x_7795:
[----:B------:R0:W5:Y:S01]  /*efc0*/  LDG.E.U16 R19, desc[UR36][R2.64] ;  /* 0x0000002402137981 */ /* 0x000162000c1e1500 */
[----:B------:R-:W-:Y:S05]  /*efd0*/  BRA `(.L_x_7785) ;  /* 0x0000000400d07947 */ /* 0x000fea0003800000 */
.L_x_7792:
        /* <DEDUP_REMOVED lines=13> */
.L_x_7799:
        /* <DEDUP_REMOVED lines=21> */
.L_x_7803:
[----:B------:R-:W-:Y:S05]  /*f200*/  BSYNC.RECONVERGENT B1 ;  /* 0x0000000000017941 */ /* 0x000fea0003800200 */
.L_x_7802:
[----:B------:R-:W-:Y:S02]  /*f210*/  SHF.L.U32 R0, R0, 0x14, RZ ;  /* 0x0000001400007819 */ /* 0x000fe400000006ff */
[----:B------:R-:W-:-:S04]  /*f220*/  LEA R2, R2, 0x3b800000, 0x17 ;  /* 0x3b80000002027811 */ /* 0x000fc800078eb8ff */
[----:B------:R-:W-:-:S07]  /*f230*/  LOP3.LUT R0, R2, R0, R7, 0xfe, !PT ;  /* 0x0000000002007212 */ /* 0x000fce00078efe07 */
.L_x_7801:
[----:B------:R-:W-:Y:S05]  /*f240*/  BSYNC.RECONVERGENT B0 ;  /* 0x0000000000007941 */ /* 0x000fea0003800200 */
.L_x_7800:
[----:B------:R-:W-:-:S04]  /*f250*/  F2FP.BF16.F32.PACK_AB R0, RZ, R0 ;  /* 0x00000000ff00723e */ /* 0x000fc800000010ff */
[----:B------:R-:W-:Y:S01]  /*f260*/  PRMT R19, R0, 0x7610, R19 ;  /* 0x0000761000137816 */ /* 0x000fe20000000013 */
[----:B------:R-:W-:Y:S06]  /*f270*/  BRA `(.L_x_7785) ;  /* 0x0000000400287947 */ /* 0x000fec0003800000 */
.L_x_7798:
        /* <DEDUP_REMOVED lines=21> */
.L_x_7807:
[----:B------:R-:W-:Y:S05]  /*f3d0*/  BSYNC.RECONVERGENT B1 ;  /* 0x0000000000017941 */ /* 0x000fea0003800200 */
.L_x_7806:
[----:B------:R-:W-:Y:S02]  /*f3e0*/  SHF.L.U32 R0, R0, 0x15, RZ ;  /* 0x0000001500007819 */ /* 0x000fe400000006ff */
[----:B------:R-:W-:-:S04]  /*f3f0*/  LEA R2, R2, 0x37800000, 0x17 ;  /* 0x3780000002027811 */ /* 0x000fc800078eb8ff */
[----:B------:R-:W-:-:S07]  /*f400*/  LOP3.LUT R0, R2, R0, R7, 0xfe, !PT ;  /* 0x0000000002007212 */ /* 0x000fce00078efe07 */
.L_x_7805:
[----:B------:R-:W-:Y:S05]  /*f410*/  BSYNC.RECONVERGENT B0 ;  /* 0x0000000000007941 */ /* 0x000fea0003800200 */
.L_x_7804:
[----:B------:R-:W-:-:S04]  /*f420*/  F2FP.BF16.F32.PACK_AB R0, RZ, R0 ;  /* 0x00000000ff00723e */ /* 0x000fc800000010ff */
[----:B------:R-:W-:Y:S01]  /*f430*/  PRMT R19, R0, 0x7610, R19 ;  /* 0x0000761000137816 */ /* 0x000fe20000000013 */
[----:B------:R-:W-:Y:S06]  /*f440*/  BRA `(.L_x_7785) ;  /* 0x0000000000b47947 */ /* 0x000fec0003800000 */
.L_x_7797:
        /* <DEDUP_REMOVED lines=12> */
[----:B------:R-:W-:Y:S02]  /*f510*/  @!P0 IMAD.MOV.U32 R0, RZ, RZ, 0x7f800001 ;  /* 0x7f800001ff008424 */ /* 0x000fe400078e00ff */
[----:B------:R-:W-:-:S07]  /*f520*/  @P0 IMAD.SHL.U32 R0, R2, 0x800000, RZ ;  /* 0x0080000002000824 */ /* 0x000fce00078e00ff */
.L_x_7811:
[----:B------:R-:W-:Y:S05]  /*f530*/  BSYNC.RECONVERGENT B0 ;  /* 0x0000000000007941 */ /* 0x000fea0003800200 */
.L_x_7810:
[----:B------:R-:W-:-:S04]  /*f540*/  F2FP.BF16.F32.PACK_AB R0, RZ, R0 ;  /* 0x00000000ff00723e */ /* 0x000fc800000010ff */
[----:B------:R-:W-:Y:S01]  /*f550*/  PRMT R19, R0, 0x7610, R19 ;  /* 0x0000761000137816 */ /* 0x000fe20000000013 */
[----:B------:R-:W-:Y:S06]  /*f560*/  BRA `(.L_x_7785) ;  /* 0x00000000006c7947 */ /* 0x000fec0003800000 */
.L_x_7784:
[----:B------:R-:W-:Y:S01]  /*f570*/  MOV R2, 0x180 ;  /* 0x0000018000027802 */ /* 0x000fe20000000f00 */
[----:B------:R-:W4:Y:S01]  /*f580*/  LDCU.64 UR4, c[0x4][0x170] ;  /* 0x01002e00ff0477ac */ /* 0x000f220008000a00 */
[----:B------:R-:W-:Y:S02]  /*f590*/  HFMA2 R8, -RZ, RZ, 0, 4.64916229248046875e-06 ;  /* 0x0000004eff087431 */ /* 0x000fe400000001ff */
[----:B------:R-:W-:Y:S01]  /*f5a0*/  IMAD.MOV.U32 R12, RZ, RZ, 0x1 ;  /* 0x00000001ff0c7424 */ /* 0x000fe200078e00ff */
[----:B------:R-:W0:Y:S01]  /*f5b0*/  LDCU.64 UR6, c[0x4][0x178] ;  /* 0x01002f00ff0677ac */ /* 0x000e220008000a00 */
[----:B------:R-:W1:Y:S01]  /*f5c0*/  LDC.64 R2, c[0x4][R2] ;  /* 0x0100000002027b82 */ /* 0x000e620000000a00 */
[----:B------:R-:W-:Y:S01]  /*f5d0*/  IMAD.MOV.U32 R13, RZ, RZ, RZ ;  /* 0x000000ffff0d7224 */ /* 0x000fe200078e00ff */
[----:B------:R-:W2:Y:S01]  /*f5e0*/  LDCU.64 UR8, c[0x4][0x78] ;  /* 0x01000f00ff0877ac */ /* 0x000ea20008000a00 */
[----:B----4-:R-:W-:Y:S01]  /*f5f0*/  IMAD.U32 R4, RZ, RZ, UR4 ;  /* 0x00000004ff047e24 */ /* 0x010fe2000f8e00ff */
[----:B------:R-:W-:Y:S01]  /*f600*/  MOV R5, UR5 ;  /* 0x0000000500057c02 */ /* 0x000fe20008000f00 */
[----:B0-----:R-:W-:-:S02]  /*f610*/  IMAD.U32 R6, RZ, RZ, UR6 ;  /* 0x00000006ff067e24 */ /* 0x001fc4000f8e00ff */
[----:B------:R-:W-:Y:S02]  /*f620*/  IMAD.U32 R7, RZ, RZ, UR7 ;  /* 0x00000007ff077e24 */ /* 0x000fe4000f8e00ff */
[----:B--2---:R-:W-:Y:S02]  /*f630*/  IMAD.U32 R10, RZ, RZ, UR8 ;  /* 0x00000008ff0a7e24 */ /* 0x004fe4000f8e00ff */
[----:B------:R-:W-:-:S07]  /*f640*/  IMAD.U32 R11, RZ, RZ, UR9 ;  /* 0x00000009ff0b7e24 */ /* 0x000fce000f8e00ff */
[----:B------:R-:W-:-:S07]  /*f650*/  LEPC R20, `(.L_x_7812) ;  /* 0x000000001014794e */ /* 0x000fce0000000000 */
[----:B-1----:R-:W-:Y:S05]  /*f660*/  CALL.ABS.NOINC R2 ;  /* 0x0000000002007343 */ /* 0x002fea0003c00000 */
.L_x_7812:
[----:B------:R-:W-:Y:S01]  /*f670*/  PRMT R19, RZ, 0x7610, R19 ;  /* 0x00007610ff137816 */ /* 0x000fe20000000013 */
[----:B------:R-:W-:Y:S06]  /*f680*/  BRA `(.L_x_7785) ;  /* 0x0000000000247947 */ /* 0x000fec0003800000 */
.L_x_7809:
[----:B------:R-:W2:Y:S02]  /*f690*/  LDG.E.64 R2, desc[UR36][R2.64] ;  /* 0x0000002402027981 */ /* 0x000ea4000c1e1b00 */
[----:B--2---:R-:W0:Y:S02]  /*f6a0*/  I2F.U64 R0, R2 ;  /* 0x0000000200007312 */ /* 0x004e240000301000 */
[----:B0-----:R-:W-:-:S04]  /*f6b0*/  F2FP.BF16.F32.PACK_AB R0, RZ, R0 ;  /* 0x00000000ff00723e */ /* 0x001fc800000010ff */
[----:B------:R-:W-:Y:S01]  /*f6c0*/  PRMT R19, R0, 0x7610, R19 ;  /* 0x0000761000137816 */ /* 0x000fe20000000013 */
[----:B------:R-:W-:Y:S06]  /*f6d0*/  BRA `(.L_x_7785) ;  /* 0x0000000000107947 */ /* 0x000fec0003800000 */
.L_x_7808:
[----:B------:R-:W2:Y:S02]  /*f6e0*/  LDG.E R2, desc[UR36][R2.64] ;  /* 0x0000002402027981 */ /* 0x000ea4000c1e1900 */
[----:B--2---:R-:W-:-:S04]  /*f6f0*/  I2FP.F32.U32 R0, R2 ;  /* 0x0000000200007245 */ /* 0x004fc80000201000 */
[----:B------:R-:W-:-:S04]  /*f700*/  F2FP.BF16.F32.PACK_AB R0, RZ, R0 ;  /* 0x00000000ff00723e */ /* 0x000fc800000010ff */
[----:B------:R-:W-:-:S07]  /*f710*/  PRMT R19, R0, 0x7610, R19 ;  /* 0x0000761000137816 */ /* 0x000fce0000000013 */
.L_x_7785:
        /* <DEDUP_REMOVED lines=16> */
.L_x_7816:
[----:B------:R2:W5:Y:S01]  /*f820*/  LDG.E.U8 R0, desc[UR36][R4.64] ;  /* 0x0000002404007981 */ /* 0x000562000c1e1100 */
[----:B------:R-:W-:Y:S05]  /*f830*/  BRA `(.L_x_7818) ;  /* 0x0000000c005c7947 */ /* 0x000fea0003800000 */
.L_x_7815:
        /* <DEDUP_REMOVED lines=8> */
.L_x_7820:
[----:B------:R1:W5:Y:S01]  /*f8c0*/  LDG.E.U8 R0, desc[UR36][R4.64] ;  /* 0x0000002404007981 */ /* 0x000362000c1e1100 */
[----:B------:R-:W-:Y:S05]  /*f8d0*/  BRA `(.L_x_7818) ;  /* 0x0000000c00347947 */ /* 0x000fea0003800000 */
.L_x_7819:
[----:B------:R3:W5:Y:S01]  /*f8e0*/  LDG.E.U16 R0, desc[UR36][R4.64] ;  /* 0x0000002404007981 */ /* 0x000762000c1e1500 */
[----:B------:R-:W-:Y:S05]  /*f8f0*/  BRA `(.L_x_7818) ;  /* 0x0000000c002c7947 */ /* 0x000fea0003800000 */
.L_x_7814:
        /* <DEDUP_REMOVED lines=10> */
.L_x_7822:
[----:B0-----:R-:W2:Y:S02]  /*f9a0*/  LDG.E.U16 R2, desc[UR36][R4.64] ;  /* 0x0000002404027981 */ /* 0x001ea4000c1e1500 */
[----:B--2---:R-:W-:-:S06]  /*f9b0*/  HADD2.F32 R2, -RZ, R2.H0_H0 ;  /* 0x20000002ff027230 */ /* 0x004fcc0000004100 */
[----:B------:R-:W0:Y:S02]  /*f9c0*/  F2I.S64.TRUNC R2, R2 ;  /* 0x0000000200027311 */ /* 0x000e24000020d900 */
[----:B0-----:R-:W-:Y:S01]  /*f9d0*/  PRMT R0, R2, 0x7610, R0 ;  /* 0x0000761002007816 */ /* 0x001fe20000000000 */
[----:B------:R-:W-:Y:S06]  /*f9e0*/  BRA `(.L_x_7818) ;  /* 0x0000000800f07947 */ /* 0x000fec0003800000 */
.L_x_7821:
        /* <DEDUP_REMOVED lines=10> */
.L_x_7824:
[----:B------:R-:W0:Y:S02]  /*fa90*/  LDG.E.U16 R4, desc[UR36][R4.64] ;  /* 0x0000002404047981 */ /* 0x000e24000c1e1500 */
[----:B0-----:R-:W-:-:S06]  /*faa0*/  HADD2.F32 R2, -RZ, R4.H0_H0 ;  /* 0x20000004ff027230 */ /* 0x001fcc0000004100 */
[----:B------:R-:W0:Y:S02]  /*fab0*/  F2I.S64.TRUNC R2, R2 ;  /* 0x0000000200027311 */ /* 0x000e24000020d900 */
[----:B0-----:R-:W-:Y:S01]  /*fac0*/  PRMT R0, R2, 0x7610, R0 ;  /* 0x0000761002007816 */ /* 0x001fe20000000000 */
[----:B------:R-:W-:Y:S06]  /*fad0*/  BRA `(.L_x_7818) ;  /* 0x0000000800b47947 */ /* 0x000fec0003800000 */
.L_x_7823:
[----:B0-----:R-:W2:Y:S02]  /*fae0*/  LDG.E.64 R2, desc[UR36][R4.64] ;  /* 0x0000002404027981 */ /* 0x001ea4000c1e1b00 */
[----:B--2---:R-:W0:Y:S02]  /*faf0*/  F2I.S64.F64.TRUNC R2, R2 ;  /* 0x0000000200027311 */ /* 0x004e24000030d900 */
[----:B0-----:R-:W-:Y:S01]  /*fb00*/  PRMT R0, R2, 0x7610, R0 ;  /* 0x0000761002007816 */ /* 0x001fe20000000000 */
[----:B------:R-:W-:Y:S06]  /*fb10*/  BRA `(.L_x_7818) ;  /* 0x0000000800a47947 */ /* 0x000fec0003800000 */
.L_x_7813:
        /* <DEDUP_REMOVED lines=12> */
.L_x_7827:
[----:B------:R-:W0:Y:S02]  /*fbe0*/  LDG.E.64 R4, desc[UR36][R4.64] ;  /* 0x0000002404047981 */ /* 0x000e24000c1e1b00 */
[----:B0-----:R-:W0:Y:S02]  /*fbf0*/  F2I.S64.F64.TRUNC R2, R4 ;  /* 0x0000000400027311 */ /* 0x001e24000030d900 */
[----:B0-----:R-:W-:Y:S01]  /*fc00*/  PRMT R0, R2, 0x7610, R0 ;  /* 0x0000761002007816 */ /* 0x001fe20000000000 */
[----:B------:R-:W-:Y:S06]  /*fc10*/  BRA `(.L_x_7818) ;  /* 0x0000000800647947 */ /* 0x000fec0003800000 */
.L_x_7826:
        /* <DEDUP_REMOVED lines=9> */
[C---:B0-----:R-:W-:Y:S02]  /*fcb0*/  LOP3.LUT R2, R0.reuse, 0x7f000000, RZ, 0xc0, !PT ;  /* 0x7f00000000027812 */ /* 0x041fe400078ec0ff */
        /* <DEDUP_REMOVED lines=13> */
[----:B------:R-:W-:-:S06]  /*fd90*/  LOP3.LUT R3, R3, 0x80000000, R0, 0xf8, !PT ;  /* 0x8000000003037812 */ /* 0x000fcc00078ef800 */
[----:B------:R-:W0:Y:S02]  /*fda0*/  F2I.S64.TRUNC R2, R3 ;  /* 0x0000000300027311 */ /* 0x000e24000020d900 */
[----:B0-----:R-:W-:Y:S01]  /*fdb0*/  PRMT R0, R2, 0x7610, R0 ;  /* 0x0000761002007816 */ /* 0x001fe20000000000 */
[----:B------:R-:W-:Y:S06]  /*fdc0*/  BRA `(.L_x_7818) ;  /* 0x0000000400f87947 */ /* 0x000fec0003800000 */
.L_x_7829:
        /* <DEDUP_REMOVED lines=14> */
.L_x_7828:
[----:B0-----:R-:W2:Y:S02]  /*feb0*/  LDG.E.U16 R2, desc[UR36][R4.64] ;  /* 0x0000002404027981 */ /* 0x001ea4000c1e1500 */
[----:B--2---:R-:W-:-:S06]  /*fec0*/  IMAD.U32 R2, R2, 0x10000, RZ ;  /* 0x0001000002027824 */ /* 0x004fcc00078e00ff */
[----:B------:R-:W0:Y:S02]  /*fed0*/  F2I.S64.TRUNC R2, R2 ;  /* 0x0000000200027311 */ /* 0x000e24000020d900 */
[----:B0-----:R-:W-:Y:S01]  /*fee0*/  PRMT R0, R2, 0x7610, R0 ;  /* 0x0000761002007816 */ /* 0x001fe20000000000 */
[----:B------:R-:W-:Y:S06]  /*fef0*/  BRA `(.L_x_7818) ;  /* 0x0000000400ac7947 */ /* 0x000fec0003800000 */
.L_x_7825:
        /* <DEDUP_REMOVED lines=10> */
.L_x_7832:
[----:B------:R-:W2:Y:S01]  /*ffa0*/  LDG.E.U8 R4, desc[UR36][R4.64] ;  /* 0x0000002404047981 */ /* 0x000ea2000c1e1100 */
[----:B------:R-:W-:Y:S01]  /*ffb0*/  BSSY.RECONVERGENT B0, `(.L_x_7833) ;  /* 0x0000018000007945 */ /* 0x000fe20003800200 */
[----:B0-----:R-:W-:Y:S01]  /*ffc0*/  IMAD.MOV.U32 R2, RZ, RZ, RZ ;  /* 0x000000ffff027224 */ /* 0x001fe200078e00ff */
        /* <DEDUP_REMOVED lines=18> */
.L_x_7836:
[----:B------:R-:W-:Y:S05]  /*100f0*/  BSYNC.RECONVERGENT B1 ;  /* 0x0000000000017941 */ /* 0x000fea0003800200 */
.L_x_7835:
[----:B------:R-:W-:Y:S01]  /*10100*/  IMAD.SHL.U32 R0, R0, 0x100000, RZ ;  /* 0x0010000000007824 */ /* 0x000fe200078e00ff */
[----:B------:R-:W-:-:S04]  /*10110*/  LEA R2, R2, 0x3b800000, 0x17 ;  /* 0x3b80000002027811 */ /* 0x000fc800078eb8ff */
[----:B------:R-:W-:-:S07]  /*10120*/  LOP3.LUT R2, R2, R0, R7, 0xfe, !PT ;  /* 0x0000000002027212 */ /* 0x000fce00078efe07 */
.L_x_7834:
[----:B------:R-:W-:Y:S05]  /*10130*/  BSYNC.RECONVERGENT B0 ;  /* 0x0000000000007941 */ /* 0x000fea0003800200 */
.L_x_7833:
[----:B------:R-:W0:Y:S02]  /*10140*/  F2I.S64.TRUNC R2, R2 ;  /* 0x0000000200027311 */ /* 0x000e24000020d900 */
[----:B0-----:R-:W-:Y:S01]  /*10150*/  PRMT R0, R2, 0x7610, R0 ;  /* 0x0000761002007816 */ /* 0x001fe20000000000 */
[----:B------:R-:W-:Y:S06]  /*10160*/  BRA `(.L_x_7818) ;  /* 0x0000000400107947 */ /* 0x000fec0003800000 */
.L_x_7831:
        /* <DEDUP_REMOVED lines=21> */
.L_x_7840:
[----:B------:R-:W-:Y:S05]  /*102c0*/  BSYNC.RECONVERGENT B1 ;  /* 0x0000000000017941 */ /* 0x000fea0003800200 */
.L_x_7839:
[----:B------:R-:W-:Y:S01]  /*102d0*/  IMAD.SHL.U32 R0, R0, 0x200000, RZ ;  /* 0x0020000000007824 */ /* 0x000fe200078e00ff */
[----:B------:R-:W-:-:S04]  /*102e0*/  LEA R2, R2, 0x37800000, 0x17 ;  /* 0x3780000002027811 */ /* 0x000fc800078eb8ff */
[----:B------:R-:W-:-:S07]  /*102f0*/  LOP3.LUT R2, R2, R0, R7, 0xfe, !PT ;  /* 0x0000000002027212 */ /* 0x000fce00078efe07 */
.L_x_7838:
[----:B------:R-:W-:Y:S05]  /*10300*/  BSYNC.RECONVERGENT B0 ;  /* 0x0000000000007941 */ /* 0x000fea0003800200 */
.L_x_7837:
[----:B------:R-:W0:Y:S02]  /*10310*/  F2I.S64.TRUNC R2, R2 ;  /* 0x0000000200027311 */ /* 0x000e24000020d900 */
[----:B0-----:R-:W-:Y:S01]  /*10320*/  PRMT R0, R2, 0x7610, R0 ;  /* 0x0000761002007816 */ /* 0x001fe20000000000 */
[----:B------:R-:W-:Y:S06]  /*10330*/  BRA `(.L_x_7818) ;  /* 0x00000000009c7947 */ /* 0x000fec0003800000 */
.L_x_7830:
        /* <DEDUP_REMOVED lines=8> */
[----:B0-----:R-:W-:Y:S01]  /*103c0*/  HFMA2 R2, -RZ, RZ, 3.814697265625e-06, 0 ;  /* 0x00400000ff027431 */ /* 0x001fe200000001ff */
[----:B--2---:R-:W-:-:S13]  /*103d0*/  ISETP.NE.AND P0, PT, R4, RZ, PT ;  /* 0x000000ff0400720c */ /* 0x004fda0003f05270 */
[----:B------:R-:W-:Y:S05]  /*103e0*/  @!P0 BRA `(.L_x_7844) ;  /* 0x00000000000c8947 */ /* 0x000fea0003800000 */
[----:B------:R-:W-:-:S13]  /*103f0*/  ISETP.NE.AND P0, PT, R4, 0xff, PT ;  /* 0x000000ff0400780c */ /* 0x000fda0003f05270 */
[----:B------:R-:W-:Y:S02]  /*10400*/  @!P0 IMAD.MOV.U32 R2, RZ, RZ, 0x7f800001 ;  /* 0x7f800001ff028424 */ /* 0x000fe400078e00ff */
[----:B------:R-:W-:-:S07]  /*10410*/  @P0 IMAD.SHL.U32 R2, R4, 0x800000, RZ ;  /* 0x0080000004020824 */ /* 0x000fce00078e00ff */
.L_x_7844:
[----:B------:R-:W-:Y:S05]  /*10420*/  BSYNC.RECONVERGENT B0 ;  /* 0x0000000000007941 */ /* 0x000fea0003800200 */
.L_x_7843:
[----:B------:R-:W0:Y:S02]  /*10430*/  F2I.S64.TRUNC R2, R2 ;  /* 0x0000000200027311 */ /* 0x000e24000020d900 */
[----:B0-----:R-:W-:Y:S01]  /*10440*/  PRMT R0, R2, 0x7610, R0 ;  /* 0x0000761002007816 */ /* 0x001fe20000000000 */
[----:B------:R-:W-:Y:S06]  /*10450*/  BRA `(.L_x_7818) ;  /* 0x0000000000547947 */ /* 0x000fec0003800000 */
.L_x_7817:
        /* <DEDUP_REMOVED lines=12> */
[----:B---3--:R-:W-:Y:S01]  /*10520*/  IMAD.U32 R10, RZ, RZ, UR8 ;  /* 0x00000008ff0a7e24 */ /* 0x008fe2000f8e00ff */
[----:B------:R-:W-:-:S07]  /*10530*/  MOV R11, UR9 ;  /* 0x00000009000b7c02 */ /* 0x000fce0008000f00 */
[----:B------:R-:W-:-:S07]  /*10540*/  LEPC R20, `(.L_x_7845) ;  /* 0x000000001014794e */ /* 0x000fce0000000000 */
[----:B--2--5:R-:W-:Y:S05]  /*10550*/  CALL.ABS.NOINC R2 ;  /* 0x0000000002007343 */ /* 0x024fea0003c00000 */
.L_x_7845:
[----:B------:R-:W-:Y:S01]  /*10560*/  PRMT R0, RZ, 0x7610, R0 ;  /* 0x00007610ff007816 */ /* 0x000fe20000000000 */
[----:B------:R-:W-:Y:S06]  /*10570*/  BRA `(.L_x_7818) ;  /* 0x00000000000c7947 */ /* 0x000fec0003800000 */
.L_x_7842:
[----:B------:R1:W5:Y:S01]  /*10580*/  LDG.E.U8 R0, desc[UR36][R4.64] ;  /* 0x0000002404007981 */ /* 0x000362000c1e1100 */
[----:B------:R-:W-:Y:S05]  /*10590*/  BRA `(.L_x_7818) ;  /* 0x0000000000047947 */ /* 0x000fea0003800000 */
.L_x_7841:
[----:B------:R1:W5:Y:S02]  /*105a0*/  LDG.E.U8 R0, desc[UR36][R4.64] ;  /* 0x0000002404007981 */ /* 0x000364000c1e1100 */
.L_x_7818:
[----:B-----5:R-:W-:Y:S01]  /*105b0*/  LOP3.LUT R0, R0, 0xff, RZ, 0xc0, !PT ;  /* 0x000000ff00007812 */ /* 0x020fe200078ec0ff */
[----:B------:R-:W0:Y:S01]  /*105c0*/  LDCU UR4, c[0x0][0x600] ;  /* 0x0000c000ff0477ac */ /* 0x000e220008000800 */
[----:B------:R-:W-:-:S04]  /*105d0*/  SHF.L.U32 R19, R19, 0x10, RZ ;  /* 0x0000001013137819 */ /* 0x000fc800000006ff */
[----:B------:R-:W2:Y:S02]  /*105e0*/  I2F.U16 R0, R0 ;  /* 0x0000000000007306 */ /* 0x000ea40000101000 */
[----:B--2---:R-:W-:-:S04]  /*105f0*/  FMUL.FTZ R19, R0, R19 ;  /* 0x0000001300137220 */ /* 0x004fc80000410000 */
[----:B0-----:R-:W-:Y:S01]  /*10600*/  FMUL.FTZ R19, R19, UR4 ;  /* 0x0000000413137c20 */ /* 0x001fe20008410000 */
[----:B------:R-:W-:-:S04]  /*10610*/  ULOP3.LUT UR4, UR40, 0xff, URZ, 0xc0, !UPT ;  /* 0x000000ff28047892 */ /* 0x000fc8000f8ec0ff */
        /* <DEDUP_REMOVED lines=12> */
[----:B------:R-:W0:Y:S02]  /*106e0*/  F2I.FTZ.TRUNC.NTZ R3, R0 ;  /* 0x0000000000037305 */ /* 0x000e24000021f100 */
[----:B0-----:R-:W-:Y:S01]  /*106f0*/  STG.E.U8 desc[UR36][R16.64], R3 ;  /* 0x0000000310007986 */ /* 0x001fe2000c101124 */
[----:B------:R-:W-:Y:S05]  /*10700*/  EXIT ;  /* 0x000000000000794d */ /* 0x000fea0003800000 */
.L_x_7849:
[----:B0-----:R-:W-:-:S06]  /*10710*/  IMAD.U32 R3, R19, 0x10000, RZ ;  /* 0x0001000013037824 */ /* 0x001fcc00078e00ff */
[----:B------:R-:W0:Y:S02]  /*10720*/  F2I.S64.TRUNC R2, R3 ;  /* 0x0000000300027311 */ /* 0x000e24000020d900 */
[----:B0-----:R-:W-:Y:S01]  /*10730*/  STG.E.U8 desc[UR36][R16.64], R2 ;  /* 0x0000000210007986 */ /* 0x001fe2000c101124 */
[----:B------:R-:W-:Y:S05]  /*10740*/  EXIT ;  /* 0x000000000000794d */ /* 0x000fea0003800000 */
.L_x_7848:
[----:B------:R-:W-:-:S09]  /*10750*/  UISETP.NE.AND UP0, UPT, UR4, 0x2, UPT ;  /* 0x000000020400788c */ /* 0x000fd2000bf05270 */
[----:B------:R-:W-:Y:S05]  /*10760*/  BRA.U !UP0, `(.L_x_7851) ;  /* 0x0000000108307547 */ /* 0x000fea000b800000 */
[----:B------:R-:W-:-:S09]  /*10770*/  UISETP.NE.AND UP0, UPT, UR4, 0x3, UPT ;  /* 0x000000030400788c */ /* 0x000fd2000bf05270 */
[----:B------:R-:W-:Y:S05]  /*10780*/  BRA.U !UP0, `(.L_x_7852) ;  /* 0x0000000108187547 */ /* 0x000fea000b800000 */
[----:B------:R-:W-:-:S09]  /*10790*/  UISETP.NE.AND UP0, UPT, UR4, 0x4, UPT ;  /* 0x000000040400788c */ /* 0x000fd2000bf05270 */
[----:B------:R-:W-:Y:S05]  /*107a0*/  BRA.U UP0, `(.L_x_7850) ;  /* 0x0000000900787547 */ /* 0x000fea000b800000 */
[----:B0-----:R-:W-:-:S06]  /*107b0*/  IMAD.U32 R2, R19, 0x10000, RZ ;  /* 0x0001000013027824 */ /* 0x001fcc00078e00ff */
[----:B------:R-:W0:Y:S02]  /*107c0*/  F2I.S64.TRUNC R2, R2 ;  /* 0x0000000200027311 */ /* 0x000e24000020d900 */
[----:B0-----:R-:W-:Y:S01]  /*107d0*/  STG.E.64 desc[UR36][R16.64], R2 ;  /* 0x0000000210007986 */ /* 0x001fe2000c101b24 */
[----:B------:R-:W-:Y:S05]  /*107e0*/  EXIT ;  /* 0x000000000000794d */ /* 0x000fea0003800000 */
.L_x_7852:
[----:B0-----:R-:W-:-:S06]  /*107f0*/  SHF.L.U32 R19, R19, 0x10, RZ ;  /* 0x0000001013137819 */ /* 0x001fcc00000006ff */
[----:B------:R-:W0:Y:S02]  /*10800*/  F2I.FTZ.TRUNC.NTZ R19, R19 ;  /* 0x0000001300137305 */ /* 0x000e24000021f100 */
[----:B0-----:R-:W-:Y:S01]  /*10810*/  STG.E desc[UR36][R16.64], R19 ;  /* 0x0000001310007986 */ /* 0x001fe2000c101924 */
[----:B------:R-:W-:Y:S05]  /*10820*/  EXIT ;  /* 0x000000000000794d */ /* 0x000fea0003800000 */
.L_x_7851:
[----:B0-----:R-:W-:-:S06]  /*10830*/  IMAD.U32 R19, R19, 0x10000, RZ ;  /* 0x0001000013137824 */ /* 0x001fcc00078e00ff */
[----:B------:R-:W0:Y:S02]  /*10840*/  F2I.FTZ.TRUNC.NTZ R19, R19 ;  /* 0x0000001300137305 */ /* 0x000e24000021f100 */
[----:B0-----:R-:W-:Y:S01]  /*10850*/  STG.E.U16 desc[UR36][R16.64], R19 ;  /* 0x0000001310007986 */ /* 0x001fe2000c101524 */
[----:B------:R-:W-:Y:S05]  /*10860*/  EXIT ;  /* 0x000000000000794d */ /* 0x000fea0003800000 */
.L_x_7847:
[----:B------:R-:W-:-:S09]  /*10870*/  UISETP.GT.AND UP0, UPT, UR4, 0x6, UPT ;  /* 0x000000060400788c */ /* 0x000fd2000bf04270 */
[----:B------:R-:W-:Y:S05]  /*10880*/  BRA.U UP0, `(.L_x_7853) ;  /* 0x00000001002c7547 */ /* 0x000fea000b800000 */
[----:B------:R-:W-:-:S09]  /*10890*/  UISETP.NE.AND UP0, UPT, UR4, 0x5, UPT ;  /* 0x000000050400788c */ /* 0x000fd2000bf05270 */
[----:B------:R-:W-:Y:S05]  /*108a0*/  BRA.U !UP0, `(.L_x_7854) ;  /* 0x0000000108147547 */ /* 0x000fea000b800000 */
[----:B------:R-:W-:-:S09]  /*108b0*/  UISETP.NE.AND UP0, UPT, UR4, 0x6, UPT ;  /* 0x000000060400788c */ /* 0x000fd2000bf05270 */
[----:B------:R-:W-:Y:S05]  /*108c0*/  BRA.U UP0, `(.L_x_7850) ;  /* 0x0000000900307547 */ /* 0x000fea000b800000 */
[----:B0-----:R-:W-:-:S05]  /*108d0*/  IMAD.U32 R19, R19, 0x10000, RZ ;  /* 0x0001000013137824 */ /* 0x001fca00078e00ff */
[----:B------:R-:W-:Y:S01]  /*108e0*/  STG.E desc[UR36][R16.64], R19 ;  /* 0x0000001310007986 */ /* 0x000fe2000c101924 */
[----:B------:R-:W-:Y:S05]  /*108f0*/  EXIT ;  /* 0x000000000000794d */ /* 0x000fea0003800000 */
.L_x_7854:
[----:B0-----:R-:W-:-:S05]  /*10900*/  IMAD.U32 R0, R19, 0x10000, RZ ;  /* 0x0001000013007824 */ /* 0x001fca00078e00ff */
[----:B------:R-:W-:-:S05]  /*10910*/  F2FP.F16.F32.PACK_AB R0, RZ, R0 ;  /* 0x00000000ff00723e */ /* 0x000fca00000000ff */
[----:B------:R-:W-:Y:S01]  /*10920*/  STG.E.U16 desc[UR36][R16.64], R0 ;  /* 0x0000000010007986 */ /* 0x000fe2000c101524 */
[----:B------:R-:W-:Y:S05]  /*10930*/  EXIT ;  /* 0x000000000000794d */ /* 0x000fea0003800000 */
.L_x_7853:
[----:B------:R-:W-:-:S09]  /*10940*/  UISETP.NE.AND UP0, UPT, UR4, 0x7, UPT ;  /* 0x000000070400788c */ /* 0x000fd2000bf05270 */
[----:B------:R-:W-:Y:S05]  /*10950*/  BRA.U !UP0, `(.L_x_7855) ;  /* 0x0000000108347547 */ /* 0x000fea000b800000 */
[----:B------:R-:W-:-:S09]  /*10960*/  UISETP.NE.AND UP0, UPT, UR4, 0x8, UPT ;  /* 0x000000080400788c */ /* 0x000fd2000bf05270 */
[----:B------:R-:W-:Y:S05]  /*10970*/  BRA.U !UP0, `(.L_x_7856) ;  /* 0x0000000108187547 */ /* 0x000fea000b800000 */
[----:B------:R-:W-:-:S09]  /*10980*/  UISETP.NE.AND UP0, UPT, UR4, 0x9, UPT ;  /* 0x000000090400788c */ /* 0x000fd2000bf05270 */
[----:B------:R-:W-:Y:S05]  /*10990*/  BRA.U UP0, `(.L_x_7850) ;  /* 0x0000000500fc7547 */ /* 0x000fea000b800000 */
[----:B0-----:R-:W-:Y:S01]  /*109a0*/  SHF.L.U32 R2, R19, 0x10, RZ ;  /* 0x0000001013027819 */ /* 0x001fe200000006ff */
[----:B------:R-:W-:-:S05]  /*109b0*/  IMAD.MOV.U32 R3, RZ, RZ, RZ ;  /* 0x000000ffff037224 */ /* 0x000fca00078e00ff */
[----:B------:R-:W-:Y:S01]  /*109c0*/  STG.E.64 desc[UR36][R16.64], R2 ;  /* 0x0000000210007986 */ /* 0x000fe2000c101b24 */
[----:B------:R-:W-:Y:S05]  /*109d0*/  EXIT ;  /* 0x000000000000794d */ /* 0x000fea0003800000 */
.L_x_7856:
[----:B0-----:R-:W-:-:S05]  /*109e0*/  IMAD.U32 R19, R19, 0x10000, RZ ;  /* 0x0001000013137824 */ /* 0x001fca00078e00ff */
[----:B------:R-:W-:-:S04]  /*109f0*/  F2FP.F16.F32.PACK_AB R3, RZ, R19 ;  /* 0x00000013ff03723e */ /* 0x000fc800000000ff */
[----:B------:R-:W-:-:S05]  /*10a00*/  PRMT R3, R3, 0x5410, RZ ;  /* 0x0000541003037816 */ /* 0x000fca00000000ff */
[----:B------:R-:W-:Y:S01]  /*10a10*/  STG.E desc[UR36][R16.64], R3 ;  /* 0x0000000310007986 */ /* 0x000fe2000c101924 */
[----:B------:R-:W-:Y:S05]  /*10a20*/  EXIT ;  /* 0x000000000000794d */ /* 0x000fea0003800000 */
.L_x_7855:
[----:B0-----:R-:W-:-:S04]  /*10a30*/  IMAD.U32 R2, R19, 0x10000, RZ ;  /* 0x0001000013027824 */ /* 0x001fc800078e00ff */
[----:B------:R-:W-:-:S06]  /*10a40*/  FMUL.FTZ R2, R2, 1 ;  /* 0x3f80000002027820 */ /* 0x000fcc0000410000 */
[----:B------:R-:W0:Y:S02]  /*10a50*/  F2F.F64.F32 R2, R2 ;  /* 0x0000000200027310 */ /* 0x000e240000201800 */
[----:B0-----:R-:W-:Y:S01]  /*10a60*/  STG.E.64 desc[UR36][R16.64], R2 ;  /* 0x0000000210007986 */ /* 0x001fe2000c101b24 */
[----:B------:R-:W-:Y:S05]  /*10a70*/  EXIT ;  /* 0x000000000000794d */ /* 0x000fea0003800000 */
.L_x_7846:
        /* <DEDUP_REMOVED lines=10> */
[----:B0-----:R-:W-:-:S06]  /*10b20*/  SHF.L.U32 R3, R19, 0x10, RZ ;  /* 0x0000001013037819 */ /* 0x001fcc00000006ff */
[----:B------:R-:W0:Y:S02]  /*10b30*/  F2I.FTZ.U32.TRUNC.NTZ R3, R3 ;  /* 0x0000000300037305 */ /* 0x000e24000021f000 */
[----:B0-----:R-:W-:Y:S01]  /*10b40*/  STG.E.U16 desc[UR36][R16.64], R3 ;  /* 0x0000000310007986 */ /* 0x001fe2000c101524 */
[----:B------:R-:W-:Y:S05]  /*10b50*/  EXIT ;  /* 0x000000000000794d */ /* 0x000fea0003800000 */
.L_x_7860:
[----:B0-----:R-:W-:Y:S01]  /*10b60*/  IMAD.U32 R3, R19, 0x10000, RZ ;  /* 0x0001000013037824 */ /* 0x001fe200078e00ff */
        /* <DEDUP_REMOVED lines=12> */
[----:B------:R-:W-:Y:S01]  /*10c30*/  FADD.FTZ R0, R2, 8192 ;  /* 0x4600000002007421 */ /* 0x000fe20000010000 */
[----:B------:R-:W-:-:S04]  /*10c40*/  PRMT R8, RZ, 0x7610, R8 ;  /* 0x00007610ff087816 */ /* 0x000fc80000000008 */
[----:B------:R-:W-:-:S13]  /*10c50*/  LOP3.LUT P0, R0, R0, 0xff, RZ, 0xc0, !PT ;  /* 0x000000ff00007812 */ /* 0x000fda000780c0ff */
[----:B------:R-:W-:Y:S05]  /*10c60*/  @!P0 BRA `(.L_x_7862) ;  /* 0x00000000000c8947 */ /* 0x000fea0003800000 */
.L_x_7863:
[----:B------:R-:W-:-:S04]  /*10c70*/  SHF.R.U32.HI R3, RZ, 0x18, R3 ;  /* 0x00000018ff037819 */ /* 0x000fc80000011603 */
[----:B------:R-:W-:-:S04]  /*10c80*/  LOP3.LUT R0, R0, 0x80, R3, 0xf8, !PT ;  /* 0x0000008000007812 */ /* 0x000fc800078ef803 */
[----:B------:R-:W-:-:S07]  /*10c90*/  PRMT R8, R0, 0x7610, R8 ;  /* 0x0000761000087816 */ /* 0x000fce0000000008 */
.L_x_7862:
[----:B------:R-:W-:Y:S05]  /*10ca0*/  BSYNC.RECONVERGENT B0 ;  /* 0x0000000000007941 */ /* 0x000fea0003800200 */
.L_x_7861:
[----:B------:R-:W-:Y:S01]  /*10cb0*/  STG.E.U8 desc[UR36][R16.64], R8 ;  /* 0x0000000810007986 */ /* 0x000fe2000c101124 */
[----:B------:R-:W-:Y:S05]  /*10cc0*/  EXIT ;  /* 0x000000000000794d */ /* 0x000fea0003800000 */
.L_x_7859:
[----:B0-----:R-:W-:Y:S01]  /*10cd0*/  IMAD.U32 R3, R19, 0x10000, RZ ;  /* 0x0001000013037824 */ /* 0x001fe200078e00ff */
[----:B------:R-:W-:Y:S01]  /*10ce0*/  BSSY.RECONVERGENT B0, `(.L_x_7864) ;  /* 0x0000013000007945 */ /* 0x000fe20003800200 */
[----:B------:R-:W-:-:S03]  /*10cf0*/  HFMA2 R8, -RZ, RZ, 0, 7.62939453125e-06 ;  /* 0x00000080ff087431 */ /* 0x000fc600000001ff */
        /* <DEDUP_REMOVED lines=14> */
.L_x_7866:
[----:B------:R-:W-:-:S04]  /*10de0*/  SHF.R.U32.HI R3, RZ, 0x18, R3 ;  /* 0x00000018ff037819 */ /* 0x000fc80000011603 */
[----:B------:R-:W-:-:S04]  /*10df0*/  LOP3.LUT R0, R0, 0x80, R3, 0xf8, !PT ;  /* 0x0000008000007812 */ /* 0x000fc800078ef803 */
[----:B------:R-:W-:-:S07]  /*10e00*/  PRMT R8, R0, 0x7610, R8 ;  /* 0x0000761000087816 */ /* 0x000fce0000000008 */
.L_x_7865:
[----:B------:R-:W-:Y:S05]  /*10e10*/  BSYNC.RECONVERGENT B0 ;  /* 0x0000000000007941 */ /* 0x000fea0003800200 */
.L_x_7864:
[----:B------:R-:W-:Y:S01]  /*10e20*/  STG.E.U8 desc[UR36][R16.64], R8 ;  /* 0x0000000810007986 */ /* 0x000fe2000c101124 */
[----:B------:R-:W-:Y:S05]  /*10e30*/  EXIT ;  /* 0x000000000000794d */ /* 0x000fea0003800000 */
.L_x_7858:
[----:B------:R-:W-:-:S09]  /*10e40*/  UISETP.NE.AND UP0, UPT, UR4, 0x1c, UPT ;  /* 0x0000001c0400788c */ /* 0x000fd2000bf05270 */
[----:B------:R-:W-:Y:S05]  /*10e50*/  BRA.U !UP0, `(.L_x_7867) ;  /* 0x0000000108607547 */ /* 0x000fea000b800000 */
[----:B------:R-:W-:-:S09]  /*10e60*/  UISETP.NE.AND UP0, UPT, UR4, 0x1d, UPT ;  /* 0x0000001d0400788c */ /* 0x000fd2000bf05270 */
[----:B------:R-:W-:Y:S05]  /*10e70*/  BRA.U !UP0, `(.L_x_7868) ;  /* 0x0000000108487547 */ /* 0x000fea000b800000 */
[----:B------:R-:W-:-:S09]  /*10e80*/  UISETP.NE.AND UP0, UPT, UR4, 0x2c, UPT ;  /* 0x0000002c0400788c */ /* 0x000fd2000bf05270 */
[----:B------:R-:W-:Y:S05]  /*10e90*/  BRA.U UP0, `(.L_x_7850) ;  /* 0x0000000100bc7547 */ /* 0x000fea000b800000 */
[----:B0-----:R-:W-:Y:S02]  /*10ea0*/  IMAD.U32 R19, R19, 0x10000, RZ ;  /* 0x0001000013137824 */ /* 0x001fe400078e00ff */
[----:B------:R-:W-:-:S03]  /*10eb0*/  IMAD.MOV.U32 R3, RZ, RZ, 0xff ;  /* 0x000000ffff037424 */ /* 0x000fc600078e00ff */
[----:B-1-34-:R-:W-:-:S04]  /*10ec0*/  SHF.R.U32.HI R4, RZ, 0x17, R19 ;  /* 0x00000017ff047819 */ /* 0x01afc80000011613 */
        /* <DEDUP_REMOVED lines=11> */
[----:B------:R-:W-:Y:S01]  /*10f80*/  STG.E.U8 desc[UR36][R16.64], R3 ;  /* 0x0000000310007986 */ /* 0x000fe2000c101124 */
[----:B------:R-:W-:Y:S05]  /*10f90*/  EXIT ;  /* 0x000000000000794d */ /* 0x000fea0003800000 */
.L_x_7868:
[----:B0-----:R-:W-:-:S06]  /*10fa0*/  IMAD.U32 R2, R19, 0x10000, RZ ;  /* 0x0001000013027824 */ /* 0x001fcc00078e00ff */
[----:B------:R-:W0:Y:S02]  /*10fb0*/  F2I.U64.TRUNC R2, R2 ;  /* 0x0000000200027311 */ /* 0x000e24000020d800 */
[----:B0-----:R-:W-:Y:S01]  /*10fc0*/  STG.E.64 desc[UR36][R16.64], R2 ;  /* 0x0000000210007986 */ /* 0x001fe2000c101b24 */
[----:B------:R-:W-:Y:S05]  /*10fd0*/  EXIT ;  /* 0x000000000000794d */ /* 0x000fea0003800000 */
.L_x_7867:
[----:B0-----:R-:W-:-:S06]  /*10fe0*/  IMAD.U32 R19, R19, 0x10000, RZ ;  /* 0x0001000013137824 */ /* 0x001fcc00078e00ff */
[----:B------:R-:W0:Y:S02]  /*10ff0*/  F2I.FTZ.U32.TRUNC.NTZ R19, R19 ;  /* 0x0000001300137305 */ /* 0x000e24000021f000 */
[----:B0-----:R-:W-:Y:S01]  /*11000*/  STG.E desc[UR36][R16.64], R19 ;  /* 0x0000001310007986 */ /* 0x001fe2000c101924 */
[----:B------:R-:W-:Y:S05]  /*11010*/  EXIT ;  /* 0x000000000000794d */ /* 0x000fea0003800000 */
.L_x_7857:
        /* <DEDUP_REMOVED lines=8> */
[----:B------:R-:W-:-:S05]  /*110a0*/  SEL R3, RZ, 0x1, !P0 ;  /* 0x00000001ff037807 */ /* 0x000fca0004000000 */
[----:B------:R-:W-:Y:S01]  /*110b0*/  STG.E.U8 desc[UR36][R16.64], R3 ;  /* 0x0000000310007986 */ /* 0x000fe2000c101124 */
[----:B------:R-:W-:Y:S05]  /*110c0*/  EXIT ;  /* 0x000000000000794d */ /* 0x000fea0003800000 */
.L_x_7870:
[----:B0-----:R-:W-:Y:S01]  /*110d0*/  IMAD.U32 R19, R19, 0x10000, RZ ;  /* 0x0001000013137824 */ /* 0x001fe200078e00ff */
[----:B------:R-:W-:-:S03]  /*110e0*/  CS2R R6, SRZ ;  /* 0x0000000000067805 */ /* 0x000fc6000001ff00 */
[----:B-1-34-:R-:W-:-:S06]  /*110f0*/  FMUL.FTZ R4, R19, 1 ;  /* 0x3f80000013047820 */ /* 0x01afcc0000410000 */
[----:B------:R-:W0:Y:S02]  /*11100*/  F2F.F64.F32 R4, R4 ;  /* 0x0000000400047310 */ /* 0x000e240000201800 */
[----:B0-----:R-:W-:Y:S01]  /*11110*/  STG.E.128 desc[UR36][R16.64], R4 ;  /* 0x0000000410007986 */ /* 0x001fe2000c101d24 */
[----:B------:R-:W-:Y:S05]  /*11120*/  EXIT ;  /* 0x000000000000794d */ /* 0x000fea0003800000 */
.L_x_7869:
[----:B------:R-:W-:-:S09]  /*11130*/  UISETP.NE.AND UP0, UPT, UR4, 0xf, UPT ;  /* 0x0000000f0400788c */ /* 0x000fd2000bf05270 */
[----:B------:R-:W-:Y:S05]  /*11140*/  BRA.U !UP0, `(.L_x_7871) ;  /* 0x0000000108e87547 */ /* 0x000fea000b800000 */
[----:B------:R-:W-:-:S09]  /*11150*/  UISETP.NE.AND UP0, UPT, UR4, 0x17, UPT ;  /* 0x000000170400788c */ /* 0x000fd2000bf05270 */
[----:B------:R-:W-:Y:S05]  /*11160*/  BRA.U !UP0, `(.L_x_7872) ;  /* 0x0000000108907547 */ /* 0x000fea000b800000 */
[----:B------:R-:W-:-:S09]  /*11170*/  UISETP.NE.AND UP0, UPT, UR4, 0x18, UPT ;  /* 0x000000180400788c */ /* 0x000fd2000bf05270 */
[----:B------:R-:W-:Y:S05]  /*11180*/  BRA.U !UP0, `(.L_x_7873) ;  /* 0x0000000108447547 */ /* 0x000fea000b800000 */
.L_x_7850:
[----:B------:R-:W-:Y:S01]  /*11190*/  MOV R0, 0x180 ;  /* 0x0000018000007802 */ /* 0x000fe20000000f00 */
[----:B------:R-:W1:Y:S01]  /*111a0*/  LDCU.64 UR4, c[0x4][0x170] ;  /* 0x01002e00ff0477ac */ /* 0x000e620008000a00 */
[----:B------:R-:W-:Y:S02]  /*111b0*/  HFMA2 R8, -RZ, RZ, 0, 6.020069122314453125e-06 ;  /* 0x00000065ff087431 */ /* 0x000fe400000001ff */
[----:B------:R-:W-:Y:S01]  /*111c0*/  IMAD.MOV.U32 R12, RZ, RZ, 0x1 ;  /* 0x00000001ff0c7424 */ /* 0x000fe200078e00ff */
[----:B------:R2:W0:Y:S01]  /*111d0*/  LDC.64 R2, c[0x4][R0] ;  /* 0x0100000000027b82 */ /* 0x0004220000000a00 */
[----:B------:R-:W5:Y:S01]  /*111e0*/  LDCU.64 UR6, c[0x4][0x178] ;  /* 0x01002f00ff0677ac */ /* 0x000f620008000a00 */
[----:B------:R-:W-:Y:S01]  /*111f0*/  IMAD.MOV.U32 R13, RZ, RZ, RZ ;  /* 0x000000ffff0d7224 */ /* 0x000fe200078e00ff */
[----:B------:R-:W2:Y:S01]  /*11200*/  LDCU.64 UR8, c[0x4][0x80] ;  /* 0x01001000ff0877ac */ /* 0x000ea20008000a00 */
[----:B-1-34-:R-:W-:Y:S02]  /*11210*/  IMAD.U32 R4, RZ, RZ, UR4 ;  /* 0x00000004ff047e24 */ /* 0x01afe4000f8e00ff */
[----:B------:R-:W-:Y:S01]  /*11220*/  IMAD.U32 R5, RZ, RZ, UR5 ;  /* 0x00000005ff057e24 */ /* 0x000fe2000f8e00ff */
[----:B-----5:R-:W-:Y:S01]  /*11230*/  MOV R6, UR6 ;  /* 0x0000000600067c02 */ /* 0x020fe20008000f00 */
[----:B------:R-:W-:-:S02]  /*11240*/  IMAD.U32 R7, RZ, RZ, UR7 ;  /* 0x00000007ff077e24 */ /* 0x000fc4000f8e00ff */
[----:B--2---:R-:W-:Y:S02]  /*11250*/  IMAD.U32 R10, RZ, RZ, UR8 ;  /* 0x00000008ff0a7e24 */ /* 0x004fe4000f8e00ff */
[----:B------:R-:W-:-:S07]  /*11260*/  IMAD.U32 R11, RZ, RZ, UR9 ;  /* 0x00000009ff0b7e24 */ /* 0x000fce000f8e00ff */
[----:B------:R-:W-:-:S07]  /*11270*/  LEPC R20, `(.L_x_7874) ;  /* 0x000000001014794e */ /* 0x000fce0000000000 */
[----:B0-----:R-:W-:Y:S05]  /*11280*/  CALL.ABS.NOINC R2 ;  /* 0x0000000002007343 */ /* 0x001fea0003c00000 */
.L_x_7874:
[----:B------:R-:W-:Y:S05]  /*11290*/  EXIT ;  /* 0x000000000000794d */ /* 0x000fea0003800000 */
.L_x_7873:
[----:B0-----:R-:W-:Y:S01]  /*112a0*/  IMAD.U32 R19, R19, 0x10000, RZ ;  /* 0x0001000013137824 */ /* 0x001fe200078e00ff */
[----:B------:R-:W-:Y:S01]  /*112b0*/  BSSY.RECONVERGENT B0, `(.L_x_7875) ;  /* 0x000000c000007945 */ /* 0x000fe20003800200 */
[----:B------:R-:W-:-:S03]  /*112c0*/  MOV R0, 0x7f ;  /* 0x0000007f00007802 */ /* 0x000fc60000000f00 */
[----:B------:R-:W-:Y:S02]  /*112d0*/  LOP3.LUT R2, R19, 0x7fffffff, RZ, 0xc0, !PT ;  /* 0x7fffffff13027812 */ /* 0x000fe400078ec0ff */
        /* <DEDUP_REMOVED lines=9> */
.L_x_7876:
[----:B------:R-:W-:Y:S05]  /*11370*/  BSYNC.RECONVERGENT B0 ;  /* 0x0000000000007941 */ /* 0x000fea0003800200 */
.L_x_7875:
[----:B------:R-:W-:-:S05]  /*11380*/  LOP3.LUT R3, R0, 0x80, R3, 0xf8, !PT ;  /* 0x0000008000037812 */ /* 0x000fca00078ef803 */
[----:B------:R-:W-:Y:S01]  /*11390*/  STG.E.U8 desc[UR36][R16.64], R3 ;  /* 0x0000000310007986 */ /* 0x000fe2000c101124 */
[----:B------:R-:W-:Y:S05]  /*113a0*/  EXIT ;  /* 0x000000000000794d */ /* 0x000fea0003800000 */
.L_x_7872:
[----:B0-----:R-:W-:Y:S01]  /*113b0*/  IMAD.U32 R3, R19, 0x10000, RZ ;  /* 0x0001000013037824 */ /* 0x001fe200078e00ff */
        /* <DEDUP_REMOVED lines=11> */
.L_x_7878:
[----:B------:R-:W-:Y:S01]  /*11470*/  IMAD.MOV.U32 R0, RZ, RZ, 0x7f ;  /* 0x0000007fff007424 */ /* 0x000fe200078e00ff */
[----:B------:R-:W-:-:S04]  /*11480*/  ISETP.GT.U32.AND P0, PT, R2, 0x7f800000, PT ;  /* 0x7f8000000200780c */ /* 0x000fc80003f04070 */
[----:B------:R-:W-:-:S09]  /*11490*/  SEL R0, R0, 0x7c, P0 ;  /* 0x0000007c00007807 */ /* 0x000fd20000000000 */
.L_x_7879:
[----:B------:R-:W-:Y:S05]  /*114a0*/  BSYNC.RECONVERGENT B0 ;  /* 0x0000000000007941 */ /* 0x000fea0003800200 */
.L_x_7877:
[----:B------:R-:W-:-:S04]  /*114b0*/  SHF.R.U32.HI R3, RZ, 0x18, R3 ;  /* 0x00000018ff037819 */ /* 0x000fc80000011603 */
[----:B------:R-:W-:-:S05]  /*114c0*/  LOP3.LUT R3, R0, 0x80, R3, 0xf8, !PT ;  /* 0x0000008000037812 */ /* 0x000fca00078ef803 */
[----:B------:R-:W-:Y:S01]  /*114d0*/  STG.E.U8 desc[UR36][R16.64], R3 ;  /* 0x0000000310007986 */ /* 0x000fe2000c101124 */
[----:B------:R-:W-:Y:S05]  /*114e0*/  EXIT ;  /* 0x000000000000794d */ /* 0x000fea0003800000 */
.L_x_7871:
[----:B0-----:R-:W-:Y:S01]  /*114f0*/  STG.E.U16 desc[UR36][R16.64], R19 ;  /* 0x0000001310007986 */ /* 0x001fe2000c101524 */
[----:B------:R-:W-:Y:S05]  /*11500*/  EXIT ;  /* 0x000000000000794d */ /* 0x000fea0003800000 */
.L_x_7880:
        /* <DEDUP_REMOVED lines=15> */
.L_x_14296:


//--------------------- .text._ZN2at6native27unrolled_elementwise_kernelIZNS0_43_GLOBAL__N__7cc8d1ed_10_Dropout_cu_0e96ed3819masked_scale_kernelIhN3c108BFloat16EfEEvRNS_6TensorERKS6_S9_T1_EUlS5_hE_St5arrayIPcLm3EELi4E23TrivialOffsetCalculatorILi2EjESF_ILi1EjENS0_6memory12LoadWithCastILi2EEENSI_13StoreWithCastILi1EEEEEviT_T0_T2_T3_T4_T5_ --------------------------
	.section	.text._ZN2at6native27unrolled_elementwise_kernelIZNS0_43_GLOBAL__N__7cc8d1ed_10_Dropout_cu_0e96ed3819masked_scale_kernelIhN3c108BFloat16EfEEvRNS_6TensorERKS6_S9_T1_EUlS5_hE_St5arrayIPcLm3EELi4E23TrivialOffsetCalculatorILi2EjESF_ILi1EjENS0_6memory12LoadWithCastILi2EEENSI_13StoreWithCastILi1EEEEEviT_T0_T2_T3_T4_T5_,"ax",@progbits
	.align	128
        .global         _ZN2at6native27unrolled_elementwise_kernelIZNS0_43_GLOBAL__N__7cc8d1ed_10_Dropout_cu_0e96ed3819masked_scale_kernelIhN3c108BFloat16EfEEvRNS_6TensorERKS6_S9_T1_EUlS5_hE_St5arrayIPcLm3EELi4E23TrivialOffsetCalculatorILi2EjESF_ILi1EjENS0_6memory12LoadWithCastILi2EEENSI_13StoreWithCastILi1EEEEEviT_T0_T2_T3_T4_T5_
        .type           _ZN2at6native27unrolled_elementwise_kernelIZNS0_43_GLOBAL__N__7cc8d1ed_10_Dropout_cu_0e96ed3819masked_scale_kernelIhN3c108BFloat16EfEEvRNS_6TensorERKS6_S9_T1_EUlS5_hE_St5arrayIPcLm3EELi4E23TrivialOffsetCalculatorILi2EjESF_ILi1EjENS0_6memory12LoadWithCastILi2EEENSI_13StoreWithCastILi1EEEEEviT_T0_T2_T3_T4_T5_,@function
        .size           _ZN2at6native27unrolled_elementwise_kernelIZNS0_43_GLOBAL__N__7cc8d1ed_10_Dropout_cu_0e96ed3819masked_scale_kernelIhN3c108BFloat16EfEEvRNS_6TensorERKS6_S9_T1_EUlS5_hE_St5arrayIPcLm3EELi4E23TrivialOffsetCalculatorILi2EjESF_ILi1EjENS0_6memory12LoadWithCastILi2EEENSI_13StoreWithCastILi1EEEEEviT_T0_T2_T3_T4_T5_,(.L_x_14297 - _ZN2at6native27unrolled_elementwise_kernelIZNS0_43_GLOBAL__N__7cc8d1ed_10_Dropout_cu_0e96ed3819masked_scale_kernelIhN3c108BFloat16EfEEvRNS_6TensorERKS6_S9_T1_EUlS5_hE_St5arrayIPcLm3EELi4E23TrivialOffsetCalculatorILi2EjESF_ILi1EjENS0_6memory12LoadWithCastILi2EEENSI_13StoreWithCastILi1EEEEEviT_T0_T2_T3_T4_T5_)
        .other          _ZN2at6native27unrolled_elementwise_kernelIZNS0_43_GLOBAL__N__7cc8d1ed_10_Dropout_cu_0e96ed3819masked_scale_kernelIhN3c108BFloat16EfEEvRNS_6TensorERKS6_S9_T1_EUlS5_hE_St5arrayIPcLm3EELi4E23TrivialOffsetCalculatorILi2EjESF_ILi1EjENS0_6memory12LoadWithCastILi2EEENSI_13StoreWithCastILi1EEEEEviT_T0_T2_T3_T4_T5_,@"STO_CUDA_ENTRY STV_DEFAULT"
_ZN2at6native27unrolled_elementwise_kernelIZNS0_43_GLOBAL__N__7cc8d1ed_10_Dropout_cu_0e96ed3819masked_scale_kernelIhN3c108BFloat16EfEEvRNS_6TensorERKS6_S9_T1_EUlS5_hE_St5arrayIPcLm3EELi4E23TrivialOffsetCalculatorILi2EjESF_ILi1EjENS0_6memory12LoadWithCastILi2EEENSI_13StoreWithCastILi1EEEEEviT_T0_T2_T3_T4_T5_:
.text._ZN2at6native27unrolled_elementwise_kernelIZNS0_43_GLOBAL__N__7cc8d1ed_10_Dropout_cu_0e96ed3819masked_scale_kernelIhN3c108BFloat16EfEEvRNS_6TensorERKS6_S9_T1_EUlS5_hE_St5arrayIPcLm3EELi4E23TrivialOffsetCalculatorILi2EjESF_ILi1EjENS0_6memory12LoadWithCastILi2EEENSI_13StoreWithCastILi1EEEEEviT_T0_T2_T3_T4_T5_:
[----:B------:R-:W0:Y:S01]  /*0000*/  LDC R1, c[0x0][0x37c] ;  /* 0x0000df00ff017b82 */ /* 0x000e220000000800 */
[----:B------:R-:W1:Y:S07]  /*0010*/  S2R R2, SR_CTAID.X ;  /* 0x0000000000027919 */ /* 0x000e6e0000002500 */
[----:B------:R-:W1:Y:S01]  /*0020*/  LDC R3, c[0x0][0x380] ;  /* 0x0000e000ff037b82 */ /* 0x000e620000000800 */
[----:B------:R-:W2:Y:S01]  /*0030*/  LDCU.64 UR36, c[0x0][0x358] ;  /* 0x00006b00ff2477ac */ /* 0x000ea20008000a00 */
[----:B------:R-:W-:Y:S01]  /*0040*/  BSSY.RECONVERGENT B6, `(.L_x_7881) ;  /* 0x0000205000067945 */ /* 0x000fe20003800200 */
[----:B------:R-:W3:Y:S01]  /*0050*/  S2R R23, SR_TID.X ;  /* 0x0000000000177919 */ /* 0x000ee20000002100 */
[----:B------:R-:W-:Y:S01]  /*0060*/  IMAD.MOV.U32 R27, RZ, RZ, RZ ;  /* 0x000000ffff1b7224 */ /* 0x000fe200078e00ff */
[----:B------:R-:W4:Y:S01]  /*0070*/  LDCU.U8 UR38, c[0x0][0x3b4] ;  /* 0x00007680ff2677ac */ /* 0x000f220008000000 */
[----:B------:R-:W-:Y:S01]  /*0080*/  PRMT R26, RZ, 0x7610, R26 ;  /* 0x00007610ff1a7816 */ /* 0x000fe2000000001a */
[----:B------:R-:W0:Y:S01]  /*0090*/  LDCU.U8 UR39, c[0x0][0x3b5] ;  /* 0x000076a0ff2777ac */ /* 0x000e220008000000 */
[----:B-1----:R-:W-:-:S02]  /*00a0*/  IMAD R16, R2, -0x200, R3 ;  /* 0xfffffe0002107824 */ /* 0x002fc400078e0203 */
[----:B---3--:R-:W-:-:S03]  /*00b0*/  IMAD.MOV.U32 R25, RZ, RZ, R23 ;  /* 0x000000ffff197224 */ /* 0x008fc600078e0017 */
[----:B------:R-:W-:-:S13]  /*00c0*/  ISETP.GE.AND P0, PT, R23, R16, PT ;  /* 0x000000101700720c */ /* 0x000fda0003f06270 */
[----:B0-2-4-:R-:W-:Y:S05]  /*00d0*/  @P0 BRA `(.L_x_7882) ;  /* 0x0000001c00ec0947 */ /* 0x015fea0003800000 */
[----:B------:R-:W0:Y:S01]  /*00e0*/  LDC.64 R4, c[0x0][0x3a0] ;  /* 0x0000e800ff047b82 */ /* 0x000e220000000a00 */
[----:B------:R-:W1:Y:S01]  /*00f0*/  LDCU UR5, c[0x0][0x3b8] ;  /* 0x00007700ff0577ac */ /* 0x000e620008000800 */
[----:B------:R-:W-:Y:S01]  /*0100*/  IMAD R17, R2, 0x200, R25 ;  /* 0x0000020002117824 */ /* 0x000fe200078e0219 */
[----:B------:R-:W-:-:S04]  /*0110*/  UPRMT UR4, UR38, 0x9910, URZ ;  /* 0x0000991026047896 */ /* 0x000fc800080000ff */
[----:B------:R-:W-:Y:S01]  /*0120*/  UISETP.GT.AND UP0, UPT, UR4, 0x9, UPT ;  /* 0x000000090400788c */ /* 0x000fe2000bf04270 */
[----:B-1----:R-:W-:-:S05]  /*0130*/  IMAD R3, R17, UR5, RZ ;  /* 0x0000000511037c24 */ /* 0x002fca000f8e02ff */
[----:B0-----:R-:W-:-:S05]  /*0140*/  IADD3 R4, P0, PT, R3, R4, RZ ;  /* 0x0000000403047210 */ /* 0x001fca0007f1e0ff */
[----:B------:R-:W-:Y:S01]  /*0150*/  IMAD.X R5, RZ, RZ, R5, P0 ;  /* 0x000000ffff057224 */ /* 0x000fe200000e0605 */
        /* <DEDUP_REMOVED lines=14> */
.L_x_7886:
[----:B------:R-:W2:Y:S02]  /*0240*/  LDG.E.U8 R4, desc[UR36][R4.64] ;  /* 0x0000002404047981 */ /* 0x000ea4000c1e1100 */
[----:B--2---:R-:W-:-:S04]  /*0250*/  I2FP.F32.U32 R0, R4 ;  /* 0x0000000400007245 */ /* 0x004fc80000201000 */
[----:B------:R-:W-:-:S04]  /*0260*/  F2FP.BF16.F32.PACK_AB R0, RZ, R0 ;  /* 0x00000000ff00723e */ /* 0x000fc800000010ff */
[----:B------:R-:W-:Y:S01]  /*0270*/  PRMT R26, R0, 0x7610, R26 ;  /* 0x00007610001a7816 */ /* 0x000fe2000000001a */
[----:B------:R-:W-:Y:S06]  /*0280*/  BRA `(.L_x_7888) ;  /* 0x0000000c00c47947 */ /* 0x000fec0003800000 */
.L_x_7885:
        /* <DEDUP_REMOVED lines=11> */
.L_x_7890:
[----:B------:R-:W2:Y:S02]  /*0340*/  LDG.E R4, desc[UR36][R4.64] ;  /* 0x0000002404047981 */ /* 0x000ea4000c1e1900 */
[----:B--2---:R-:W-:-:S04]  /*0350*/  I2FP.F32.S32 R0, R4 ;  /* 0x0000000400007245 */ /* 0x004fc80000201400 */
[----:B------:R-:W-:-:S04]  /*0360*/  F2FP.BF16.F32.PACK_AB R0, RZ, R0 ;  /* 0x00000000ff00723e */ /* 0x000fc800000010ff */
[----:B------:R-:W-:Y:S01]  /*0370*/  PRMT R26, R0, 0x7610, R26 ;  /* 0x00007610001a7816 */ /* 0x000fe2000000001a */
[----:B------:R-:W-:Y:S06]  /*0380*/  BRA `(.L_x_7888) ;  /* 0x0000000c00847947 */ /* 0x000fec0003800000 */
.L_x_7889:
[----:B------:R-:W2:Y:S02]  /*0390*/  LDG.E.U16 R4, desc[UR36][R4.64] ;  /* 0x0000002404047981 */ /* 0x000ea4000c1e1500 */
[----:B--2---:R-:W0:Y:S02]  /*03a0*/  I2F.S16 R0, R4 ;  /* 0x0000000400007306 */ /* 0x004e240000101400 */
[----:B0-----:R-:W-:-:S04]  /*03b0*/  F2FP.BF16.F32.PACK_AB R0, RZ, R0 ;  /* 0x00000000ff00723e */ /* 0x001fc800000010ff */
[----:B------:R-:W-:Y:S01]  /*03c0*/  PRMT R26, R0, 0x7610, R26 ;  /* 0x00007610001a7816 */ /* 0x000fe2000000001a */
[----:B------:R-:W-:Y:S06]  /*03d0*/  BRA `(.L_x_7888) ;  /* 0x0000000c00707947 */ /* 0x000fec0003800000 */
.L_x_7884:
        /* <DEDUP_REMOVED lines=9> */
.L_x_7892:
[----:B------:R-:W2:Y:S02]  /*0470*/  LDG.E.U16 R0, desc[UR36][R4.64] ;  /* 0x0000002404007981 */ /* 0x000ea4000c1e1500 */
[----:B--2---:R-:W-:-:S05]  /*0480*/  HADD2.F32 R0, -RZ, R0.H0_H0 ;  /* 0x20000000ff007230 */ /* 0x004fca0000004100 */
[----:B------:R-:W-:-:S04]  /*0490*/  F2FP.BF16.F32.PACK_AB R0, RZ, R0 ;  /* 0x00000000ff00723e */ /* 0x000fc800000010ff */
[----:B------:R-:W-:Y:S01]  /*04a0*/  PRMT R26, R0, 0x7610, R26 ;  /* 0x00007610001a7816 */ /* 0x000fe2000000001a */
[----:B------:R-:W-:Y:S06]  /*04b0*/  BRA `(.L_x_7888) ;  /* 0x0000000c00387947 */ /* 0x000fec0003800000 */
.L_x_7891:
        /* <DEDUP_REMOVED lines=9> */
.L_x_7894:
[----:B------:R-:W2:Y:S02]  /*0550*/  LDG.E.U16 R4, desc[UR36][R4.64] ;  /* 0x0000002404047981 */ /* 0x000ea4000c1e1500 */
[----:B--2---:R-:W-:-:S05]  /*0560*/  HADD2.F32 R0, -RZ, R4.H0_H0 ;  /* 0x20000004ff007230 */ /* 0x004fca0000004100 */
[----:B------:R-:W-:-:S04]  /*0570*/  F2FP.BF16.F32.PACK_AB R0, RZ, R0 ;  /* 0x00000000ff00723e */ /* 0x000fc800000010ff */
[----:B------:R-:W-:Y:S01]  /*0580*/  PRMT R26, R0, 0x7610, R26 ;  /* 0x00007610001a7816 */ /* 0x000fe2000000001a */
[----:B------:R-:W-:Y:S06]  /*0590*/  BRA `(.L_x_7888) ;  /* 0x0000000c00007947 */ /* 0x000fec0003800000 */
.L_x_7893:
        /* <DEDUP_REMOVED lines=9> */
.L_x_7883:
        /* <DEDUP_REMOVED lines=14> */
.L_x_7897:
        /* <DEDUP_REMOVED lines=9> */
.L_x_7896:
        /* <DEDUP_REMOVED lines=9> */
[C---:B------:R-:W-:Y:S02]  /*0830*/  LOP3.LUT R3, R0.reuse, 0x7f000000, RZ, 0xc0, !PT ;  /* 0x7f00000000037812 */ /* 0x040fe400078ec0ff */
        /* <DEDUP_REMOVED lines=17> */
.L_x_7899:
[----:B------:R-:W2:Y:S02]  /*0950*/  LDG.E.U8 R4, desc[UR36][R4.64] ;  /* 0x0000002404047981 */ /* 0x000ea4000c1e1100 */
[C---:B--2---:R-:W-:Y:S02]  /*0960*/  IMAD.SHL.U32 R3, R4.reuse, 0x2000000, RZ ;  /* 0x0200000004037824 */ /* 0x044fe400078e00ff */
[----:B------:R-:W-:-:S03]  /*0970*/  IMAD.SHL.U32 R6, R4, 0x100, RZ ;  /* 0x0000010004067824 */ /* 0x000fc600078e00ff */
[----:B------:R-:W-:-:S13]  /*0980*/  ISETP.GT.U32.AND P0, PT, R3, 0x7ffffff, PT ;  /* 0x07ffffff0300780c */ /* 0x000fda0003f04070 */
[----:B------:R-:W-:Y:S02]  /*0990*/  @!P0 LOP3.LUT R0, R6, 0x7f00, RZ, 0xc0, !PT ;  /* 0x00007f0006008812 */ /* 0x000fe400078ec0ff */
[----:B------:R-:W-:Y:S02]  /*09a0*/  @P0 LEA.HI R3, R3, 0x70000000, RZ, 0x1c ;  /* 0x7000000003030811 */ /* 0x000fe400078fe0ff */
[----:B------:R-:W-:Y:S02]  /*09b0*/  @!P0 LOP3.LUT R0, R0, 0x3f000000, RZ, 0xfc, !PT ;  /* 0x3f00000000008812 */ /* 0x000fe400078efcff */
[----:B------:R-:W-:-:S03]  /*09c0*/  PRMT R6, R6, 0x9910, RZ ;  /* 0x0000991006067816 */ /* 0x000fc600000000ff */
[----:B------:R-:W-:Y:S01]  /*09d0*/  @!P0 FADD.FTZ R0, R0, -0.5 ;  /* 0xbf00000000008421 */ /* 0x000fe20000010000 */
[----:B------:R-:W-:Y:S01]  /*09e0*/  @P0 FMUL.FTZ R0, R3, 1.9259299443872358531e-34 ;  /* 0x0780000003000820 */ /* 0x000fe20000410000 */
[----:B------:R-:W-:-:S05]  /*09f0*/  IMAD.MOV.U32 R3, RZ, RZ, R6 ;  /* 0x000000ffff037224 */ /* 0x000fca00078e0006 */
[----:B------:R-:W-:-:S04]  /*0a00*/  LOP3.LUT R0, R0, 0x80000000, R3, 0xf8, !PT ;  /* 0x8000000000007812 */ /* 0x000fc800078ef803 */
[----:B------:R-:W-:-:S04]  /*0a10*/  F2FP.BF16.F32.PACK_AB R0, RZ, R0 ;  /* 0x00000000ff00723e */ /* 0x000fc800000010ff */
[----:B------:R-:W-:Y:S01]  /*0a20*/  PRMT R26, R0, 0x7610, R26 ;  /* 0x00007610001a7816 */ /* 0x000fe2000000001a */
[----:B------:R-:W-:Y:S06]  /*0a30*/  BRA `(.L_x_7888) ;  /* 0x0000000400d87947 */ /* 0x000fec0003800000 */
.L_x_7898:
[----:B------:R0:W5:Y:S01]  /*0a40*/  LDG.E.U16 R26, desc[UR36][R4.64] ;  /* 0x00000024041a7981 */ /* 0x000162000c1e1500 */
[----:B------:R-:W-:Y:S05]  /*0a50*/  BRA `(.L_x_7888) ;  /* 0x0000000400d07947 */ /* 0x000fea0003800000 */
.L_x_7895:
        /* <DEDUP_REMOVED lines=13> */
.L_x_7902:
        /* <DEDUP_REMOVED lines=21> */
.L_x_7906:
[----:B------:R-:W-:Y:S05]  /*0c80*/  BSYNC.RECONVERGENT B1 ;  /* 0x0000000000017941 */ /* 0x000fea0003800200 */
.L_x_7905:
[----:B------:R-:W-:Y:S01]  /*0c90*/  IMAD.SHL.U32 R0, R0, 0x100000, RZ ;  /* 0x0010000000007824 */ /* 0x000fe200078e00ff */
[----:B------:R-:W-:-:S04]  /*0ca0*/  LEA R3, R3, 0x3b800000, 0x17 ;  /* 0x3b80000003037811 */ /* 0x000fc800078eb8ff */
[----:B------:R-:W-:-:S07]  /*0cb0*/  LOP3.LUT R0, R3, R0, R7, 0xfe, !PT ;  /* 0x0000000003007212 */ /* 0x000fce00078efe07 */
.L_x_7904:
[----:B------:R-:W-:Y:S05]  /*0cc0*/  BSYNC.RECONVERGENT B0 ;  /* 0x0000000000007941 */ /* 0x000fea0003800200 */
.L_x_7903:
[----:B------:R-:W-:-:S04]  /*0cd0*/  F2FP.BF16.F32.PACK_AB R0, RZ, R0 ;  /* 0x00000000ff00723e */ /* 0x000fc800000010ff */
[----:B------:R-:W-:Y:S01]  /*0ce0*/  PRMT R26, R0, 0x7610, R26 ;  /* 0x00007610001a7816 */ /* 0x000fe2000000001a */
[----:B------:R-:W-:Y:S06]  /*0cf0*/  BRA `(.L_x_7888) ;  /* 0x0000000400287947 */ /* 0x000fec0003800000 */
.L_x_7901:
        /* <DEDUP_REMOVED lines=21> */
.L_x_7910:
[----:B------:R-:W-:Y:S05]  /*0e50*/  BSYNC.RECONVERGENT B1 ;  /* 0x0000000000017941 */ /* 0x000fea0003800200 */
.L_x_7909:
[----:B------:R-:W-:Y:S01]  /*0e60*/  IMAD.SHL.U32 R0, R0, 0x200000, RZ ;  /* 0x0020000000007824 */ /* 0x000fe200078e00ff */
[----:B------:R-:W-:-:S04]  /*0e70*/  LEA R3, R3, 0x37800000, 0x17 ;  /* 0x3780000003037811 */ /* 0x000fc800078eb8ff */
[----:B------:R-:W-:-:S07]  /*0e80*/  LOP3.LUT R0, R3, R0, R7, 0xfe, !PT ;  /* 0x0000000003007212 */ /* 0x000fce00078efe07 */
.L_x_7908:
[----:B------:R-:W-:Y:S05]  /*0e90*/  BSYNC.RECONVERGENT B0 ;  /* 0x0000000000007941 */ /* 0x000fea0003800200 */
.L_x_7907:
[----:B------:R-:W-:-:S04]  /*0ea0*/  F2FP.BF16.F32.PACK_AB R0, RZ, R0 ;  /* 0x00000000ff00723e */ /* 0x000fc800000010ff */
[----:B------:R-:W-:Y:S01]  /*0eb0*/  PRMT R26, R0, 0x7610, R26 ;  /* 0x00007610001a7816 */ /* 0x000fe2000000001a */
[----:B------:R-:W-:Y:S06]  /*0ec0*/  BRA `(.L_x_7888) ;  /* 0x0000000000b47947 */ /* 0x000fec0003800000 */
.L_x_7900:
[----:B------:R-:W-:-:S09]  /*0ed0*/  UISETP.NE.AND UP0, UPT, UR4, 0x1c, UPT ;  /* 0x0000001c0400788c */ /* 0x000fd2000bf05270 */
[----:B------:R-:W-:Y:S05]  /*0ee0*/  BRA.U !UP0, `(.L_x_7911) ;  /* 0x00000001089c7547 */ /* 0x000fea000b800000 */
[----:B------:R-:W-:-:S09]  /*0ef0*/  UISETP.NE.AND UP0, UPT, UR4, 0x1d, UPT ;  /* 0x0000001d0400788c */ /* 0x000fd2000bf05270 */
[----:B------:R-:W-:Y:S05]  /*0f00*/  BRA.U !UP0, `(.L_x_7912) ;  /* 0x0000000108807547 */ /* 0x000fea000b800000 */
[----:B------:R-:W-:-:S09]  /*0f10*/  UISETP.NE.AND UP0, UPT, UR4, 0x2c, UPT ;  /* 0x0000002c0400788c */ /* 0x000fd2000bf05270 */
[----:B------:R-:W-:Y:S05]  /*0f20*/  BRA.U !UP0, `(.L_x_7913) ;  /* 0x0000000108487547 */ /* 0x000fea000b800000 */
.L_x_7887:
[----:B------:R-:W-:Y:S01]  /*0f30*/  MOV R14, 0x180 ;  /* 0x00000180000e7802 */ /* 0x000fe20000000f00 */
[----:B------:R-:W0:Y:S01]  /*0f40*/  LDCU.64 UR4, c[0x4][0x170] ;  /* 0x01002e00ff0477ac */ /* 0x000e220008000a00 */
[----:B------:R-:W-:Y:S02]  /*0f50*/  IMAD.MOV.U32 R8, RZ, RZ, 0x4e ;  /* 0x0000004eff087424 */ /* 0x000fe400078e00ff */
[----:B------:R-:W-:Y:S01]  /*0f60*/  IMAD.MOV.U32 R12, RZ, RZ, 0x1 ;  /* 0x00000001ff0c7424 */ /* 0x000fe200078e00ff */
[----:B------:R-:W1:Y:S01]  /*0f70*/  LDCU.64 UR6, c[0x4][0x178] ;  /* 0x01002f00ff0677ac */ /* 0x000e620008000a00 */
[----:B------:R-:W2:Y:S01]  /*0f80*/  LDC.64 R14, c[0x4][R14] ;  /* 0x010000000e0e7b82 */ /* 0x000ea20000000a00 */
[----:B------:R-:W-:Y:S01]  /*0f90*/  IMAD.MOV.U32 R13, RZ, RZ, RZ ;  /* 0x000000ffff0d7224 */ /* 0x000fe200078e00ff */
[----:B------:R-:W3:Y:S01]  /*0fa0*/  LDCU.64 UR8, c[0x4][0x78] ;  /* 0x01000f00ff0877ac */ /* 0x000ee20008000a00 */
[----:B0-----:R-:W-:Y:S02]  /*0fb0*/  IMAD.U32 R4, RZ, RZ, UR4 ;  /* 0x00000004ff047e24 */ /* 0x001fe4000f8e00ff */
[----:B------:R-:W-:-:S02]  /*0fc0*/  IMAD.U32 R5, RZ, RZ, UR5 ;  /* 0x00000005ff057e24 */ /* 0x000fc4000f8e00ff */
[----:B-1----:R-:W-:Y:S02]  /*0fd0*/  IMAD.U32 R6, RZ, RZ, UR6 ;  /* 0x00000006ff067e24 */ /* 0x002fe4000f8e00ff */
[----:B------:R-:W-:Y:S02]  /*0fe0*/  IMAD.U32 R7, RZ, RZ, UR7 ;  /* 0x00000007ff077e24 */ /* 0x000fe4000f8e00ff */
[----:B---3--:R-:W-:Y:S02]  /*0ff0*/  IMAD.U32 R10, RZ, RZ, UR8 ;  /* 0x00000008ff0a7e24 */ /* 0x008fe4000f8e00ff */
[----:B------:R-:W-:-:S07]  /*1000*/  IMAD.U32 R11, RZ, RZ, UR9 ;  /* 0x00000009ff0b7e24 */ /* 0x000fce000f8e00ff */
[----:B------:R-:W-:-:S07]  /*1010*/  LEPC R20, `(.L_x_7914) ;  /* 0x000000001014794e */ /* 0x000fce0000000000 */
[----:B--2---:R-:W-:Y:S05]  /*1020*/  CALL.ABS.NOINC R14 ;  /* 0x000000000e007343 */ /* 0x004fea0003c00000 */
.L_x_7914:
[----:B------:R-:W-:Y:S01]  /*1030*/  PRMT R26, RZ, 0x7610, R26 ;  /* 0x00007610ff1a7816 */ /* 0x000fe2000000001a */
[----:B------:R-:W-:Y:S06]  /*1040*/  BRA `(.L_x_7888) ;  /* 0x0000000000547947 */ /* 0x000fec0003800000 */
.L_x_7913:
        /* <DEDUP_REMOVED lines=8> */
.L_x_7916:
[----:B------:R-:W-:Y:S05]  /*10d0*/  BSYNC.RECONVERGENT B0 ;  /* 0x0000000000007941 */ /* 0x000fea0003800200 */
.L_x_7915:
[----:B------:R-:W-:-:S04]  /*10e0*/  F2FP.BF16.F32.PACK_AB R0, RZ, R0 ;  /* 0x00000000ff00723e */ /* 0x000fc800000010ff */
[----:B------:R-:W-:Y:S01]  /*10f0*/  PRMT R26, R0, 0x7610, R26 ;  /* 0x00007610001a7816 */ /* 0x000fe2000000001a */
[----:B------:R-:W-:Y:S06]  /*1100*/  BRA `(.L_x_7888) ;  /* 0x0000000000247947 */ /* 0x000fec0003800000 */
.L_x_7912:
[----:B------:R-:W2:Y:S02]  /*1110*/  LDG.E.64 R4, desc[UR36][R4.64] ;  /* 0x0000002404047981 */ /* 0x000ea4000c1e1b00 */
[----:B--2---:R-:W0:Y:S02]  /*1120*/  I2F.U64 R0, R4 ;  /* 0x0000000400007312 */ /* 0x004e240000301000 */
[----:B0-----:R-:W-:-:S04]  /*1130*/  F2FP.BF16.F32.PACK_AB R0, RZ, R0 ;  /* 0x00000000ff00723e */ /* 0x001fc800000010ff */
[----:B------:R-:W-:Y:S01]  /*1140*/  PRMT R26, R0, 0x7610, R26 ;  /* 0x00007610001a7816 */ /* 0x000fe2000000001a */
[----:B------:R-:W-:Y:S06]  /*1150*/  BRA `(.L_x_7888) ;  /* 0x0000000000107947 */ /* 0x000fec0003800000 */
.L_x_7911:
[----:B------:R-:W2:Y:S02]  /*1160*/  LDG.E R4, desc[UR36][R4.64] ;  /* 0x0000002404047981 */ /* 0x000ea4000c1e1900 */
[----:B--2---:R-:W-:-:S04]  /*1170*/  I2FP.F32.U32 R0, R4 ;  /* 0x0000000400007245 */ /* 0x004fc80000201000 */
[----:B------:R-:W-:-:S04]  /*1180*/  F2FP.BF16.F32.PACK_AB R0, RZ, R0 ;  /* 0x00000000ff00723e */ /* 0x000fc800000010ff */
[----:B------:R-:W-:-:S07]  /*1190*/  PRMT R26, R0, 0x7610, R26 ;  /* 0x00007610001a7816 */ /* 0x000fce000000001a */
.L_x_7888:
[----:B------:R-:W1:Y:S01]  /*11a0*/  LDC.64 R6, c[0x0][0x3a8] ;  /* 0x0000ea00ff067b82 */ /* 0x000e620000000a00 */
[----:B------:R-:W2:Y:S01]  /*11b0*/  LDCU UR5, c[0x0][0x3bc] ;  /* 0x00007780ff0577ac */ /* 0x000ea20008000800 */
[----:B------:R-:W-:-:S04]  /*11c0*/  UPRMT UR4, UR39, 0x9910, URZ ;  /* 0x0000991027047896 */ /* 0x000fc800080000ff */
[----:B------:R-:W-:Y:S01]  /*11d0*/  UISETP.GT.AND UP0, UPT, UR4, 0x9, UPT ;  /* 0x000000090400788c */ /* 0x000fe2000bf04270 */
[----:B--2---:R-:W-:-:S05]  /*11e0*/  IMAD R17, R17, UR5, RZ ;  /* 0x0000000511117c24 */ /* 0x004fca000f8e02ff */
[----:B-1----:R-:W-:-:S05]  /*11f0*/  IADD3 R6, P0, PT, R17, R6, RZ ;  /* 0x0000000611067210 */ /* 0x002fca0007f1e0ff */
        /* <DEDUP_REMOVED lines=12> */
.L_x_7920:
[----:B------:R2:W5:Y:S01]  /*12c0*/  LDG.E.U8 R0, desc[UR36][R6.64] ;  /* 0x0000002406007981 */ /* 0x000562000c1e1100 */
[----:B------:R-:W-:Y:S05]  /*12d0*/  BRA `(.L_x_7922) ;  /* 0x0000000c00607947 */ /* 0x000fea0003800000 */
.L_x_7919:
        /* <DEDUP_REMOVED lines=8> */
.L_x_7924:
[----:B------:R4:W5:Y:S01]  /*1360*/  LDG.E.U8 R0, desc[UR36][R6.64] ;  /* 0x0000002406007981 */ /* 0x000962000c1e1100 */
[----:B------:R-:W-:Y:S05]  /*1370*/  BRA `(.L_x_7922) ;  /* 0x0000000c00387947 */ /* 0x000fea0003800000 */
.L_x_7923:
[----:B------:R3:W5:Y:S01]  /*1380*/  LDG.E.U16 R0, desc[UR36][R6.64] ;  /* 0x0000002406007981 */ /* 0x000762000c1e1500 */
[----:B------:R-:W-:Y:S05]  /*1390*/  BRA `(.L_x_7922) ;  /* 0x0000000c00307947 */ /* 0x000fea0003800000 */
.L_x_7918:
        /* <DEDUP_REMOVED lines=10> */
.L_x_7926:
[----:B0-----:R-:W2:Y:S02]  /*1440*/  LDG.E.U16 R4, desc[UR36][R6.64] ;  /* 0x0000002406047981 */ /* 0x001ea4000c1e1500 */
[----:B--2---:R-:W-:-:S06]  /*1450*/  HADD2.F32 R4, -RZ, R4.H0_H0 ;  /* 0x20000004ff047230 */ /* 0x004fcc0000004100 */
[----:B------:R-:W0:Y:S02]  /*1460*/  F2I.S64.TRUNC R4, R4 ;  /* 0x0000000400047311 */ /* 0x000e24000020d900 */
[----:B0-----:R-:W-:Y:S01]  /*1470*/  PRMT R0, R4, 0x7610, R0 ;  /* 0x0000761004007816 */ /* 0x001fe20000000000 */
[----:B------:R-:W-:Y:S06]  /*1480*/  BRA `(.L_x_7922) ;  /* 0x0000000800f47947 */ /* 0x000fec0003800000 */
.L_x_7925:
        /* <DEDUP_REMOVED lines=10> */
.L_x_7928:
[----:B------:R-:W0:Y:S02]  /*1530*/  LDG.E.U16 R6, desc[UR36][R6.64] ;  /* 0x0000002406067981 */ /* 0x000e24000c1e1500 */
[----:B0-----:R-:W-:-:S06]  /*1540*/  HADD2.F32 R4, -RZ, R6.H0_H0 ;  /* 0x20000006ff047230 */ /* 0x001fcc0000004100 */
[----:B------:R-:W0:Y:S02]  /*1550*/  F2I.S64.TRUNC R4, R4 ;  /* 0x0000000400047311 */ /* 0x000e24000020d900 */
[----:B0-----:R-:W-:Y:S01]  /*1560*/  PRMT R0, R4, 0x7610, R0 ;  /* 0x0000761004007816 */ /* 0x001fe20000000000 */
[----:B------:R-:W-:Y:S06]  /*1570*/  BRA `(.L_x_7922) ;  /* 0x0000000800b87947 */ /* 0x000fec0003800000 */
.L_x_7927:
[----:B0-----:R-:W2:Y:S02]  /*1580*/  LDG.E.64 R4, desc[UR36][R6.64] ;  /* 0x0000002406047981 */ /* 0x001ea4000c1e1b00 */
[----:B--2---:R-:W0:Y:S02]  /*1590*/  F2I.S64.F64.TRUNC R4, R4 ;  /* 0x0000000400047311 */ /* 0x004e24000030d900 */
[----:B0-----:R-:W-:Y:S01]  /*15a0*/  PRMT R0, R4, 0x7610, R0 ;  /* 0x0000761004007816 */ /* 0x001fe20000000000 */
[----:B------:R-:W-:Y:S06]  /*15b0*/  BRA `(.L_x_7922) ;  /* 0x0000000800a87947 */ /* 0x000fec0003800000 */
.L_x_7917:
        /* <DEDUP_REMOVED lines=12> */
.L_x_7931:
[----:B------:R-:W0:Y:S02]  /*1680*/  LDG.E.64 R6, desc[UR36][R6.64] ;  /* 0x0000002406067981 */ /* 0x000e24000c1e1b00 */
[----:B0-----:R-:W0:Y:S02]  /*1690*/  F2I.S64.F64.TRUNC R4, R6 ;  /* 0x0000000600047311 */ /* 0x001e24000030d900 */
[----:B0-----:R-:W-:Y:S01]  /*16a0*/  PRMT R0, R4, 0x7610, R0 ;  /* 0x0000761004007816 */ /* 0x001fe20000000000 */
[----:B------:R-:W-:Y:S06]  /*16b0*/  BRA `(.L_x_7922) ;  /* 0x0000000800687947 */ /* 0x000fec0003800000 */
.L_x_7930:
[----:B------:R-:W-:-:S09]  /*16c0*/  UISETP.NE.AND UP0, UPT, UR4, 0xf, UPT ;  /* 0x0000000f0400788c */ /* 0x000fd2000bf05270 */
[----:B------:R-:W-:Y:S05]  /*16d0*/  BRA.U !UP0, `(.L_x_7932) ;  /* 0x0000000108a07547 */ /* 0x000fea000b800000 */
[----:B------:R-:W-:-:S09]  /*16e0*/  UISETP.NE.AND UP0, UPT, UR4, 0x17, UPT ;  /* 0x000000170400788c */ /* 0x000fd2000bf05270 */
[----:B------:R-:W-:Y:S05]  /*16f0*/  BRA.U !UP0, `(.L_x_7933) ;  /* 0x00000001085c7547 */ /* 0x000fea000b800000 */
[----:B------:R-:W-:-:S09]  /*1700*/  UISETP.NE.AND UP0, UPT, UR4, 0x18, UPT ;  /* 0x000000180400788c */ /* 0x000fd2000bf05270 */
[----:B------:R-:W-:Y:S05]  /*1710*/  BRA.U UP0, `(.L_x_7921) ;  /* 0x0000000500cc7547 */ /* 0x000fea000b800000 */
[----:B------:R-:W2:Y:S01]  /*1720*/  LDG.E.U8 R0, desc[UR36][R6.64] ;  /* 0x0000002406007981 */ /* 0x000ea2000c1e1100 */
[----:B0-----:R-:W-:Y:S02]  /*1730*/  IMAD.MOV.U32 R5, RZ, RZ, 0x1f ;  /* 0x0000001fff057424 */ /* 0x001fe400078e00ff */
        /* <DEDUP_REMOVED lines=16> */
[----:B------:R-:W0:Y:S02]  /*1840*/  F2I.S64.TRUNC R4, R3 ;  /* 0x0000000300047311 */ /* 0x000e24000020d900 */
[----:B0-----:R-:W-:Y:S01]  /*1850*/  PRMT R0, R4, 0x7610, R0 ;  /* 0x0000761004007816 */ /* 0x001fe20000000000 */
[----:B------:R-:W-:Y:S06]  /*1860*/  BRA `(.L_x_7922) ;  /* 0x0000000400fc7947 */ /* 0x000fec0003800000 */
.L_x_7933:
[----:B0-----:R-:W2:Y:S02]  /*1870*/  LDG.E.U8 R4, desc[UR36][R6.64] ;  /* 0x0000002406047981 */ /* 0x001ea4000c1e1100 */
        /* <DEDUP_REMOVED lines=11> */
[----:B------:R-:W0:Y:S02]  /*1930*/  F2I.S64.TRUNC R4, R3 ;  /* 0x0000000300047311 */ /* 0x000e24000020d900 */
[----:B0-----:R-:W-:Y:S01]  /*1940*/  PRMT R0, R4, 0x7610, R0 ;  /* 0x0000761004007816 */ /* 0x001fe20000000000 */
[----:B------:R-:W-:Y:S06]  /*1950*/  BRA `(.L_x_7922) ;  /* 0x0000000400c07947 */ /* 0x000fec0003800000 */
.L_x_7932:
[----:B0-----:R-:W2:Y:S02]  /*1960*/  LDG.E.U16 R4, desc[UR36][R6.64] ;  /* 0x0000002406047981 */ /* 0x001ea4000c1e1500 */
[----:B--2---:R-:W-:-:S06]  /*1970*/  IMAD.U32 R4, R4, 0x10000, RZ ;  /* 0x0001000004047824 */ /* 0x004fcc00078e00ff */
[----:B------:R-:W0:Y:S02]  /*1980*/  F2I.S64.TRUNC R4, R4 ;  /* 0x0000000400047311 */ /* 0x000e24000020d900 */
[----:B0-----:R-:W-:Y:S01]  /*1990*/  PRMT R0, R4, 0x7610, R0 ;  /* 0x0000761004007816 */ /* 0x001fe20000000000 */
[----:B------:R-:W-:Y:S06]  /*19a0*/  BRA `(.L_x_7922) ;  /* 0x0000000400ac7947 */ /* 0x000fec0003800000 */
.L_x_7929:
        /* <DEDUP_REMOVED lines=10> */
.L_x_7936:
        /* <DEDUP_REMOVED lines=21> */
.L_x_7940:
[----:B------:R-:W-:Y:S05]  /*1ba0*/  BSYNC.RECONVERGENT B1 ;  /* 0x0000000000017941 */ /* 0x000fea0003800200 */
.L_x_7939:
[----:B------:R-:W-:Y:S01]  /*1bb0*/  IMAD.SHL.U32 R0, R0, 0x100000, RZ ;  /* 0x0010000000007824 */ /* 0x000fe200078e00ff */
[----:B------:R-:W-:-:S04]  /*1bc0*/  LEA R3, R3, 0x3b800000, 0x17 ;  /* 0x3b80000003037811 */ /* 0x000fc800078eb8ff */
[----:B------:R-:W-:-:S07]  /*1bd0*/  LOP3.LUT R4, R3, R0, R7, 0xfe, !PT ;  /* 0x0000000003047212 */ /* 0x000fce00078efe07 */
.L_x_7938:
[----:B------:R-:W-:Y:S05]  /*1be0*/  BSYNC.RECONVERGENT B0 ;  /* 0x0000000000007941 */ /* 0x000fea0003800200 */
.L_x_7937:
[----:B------:R-:W0:Y:S02]  /*1bf0*/  F2I.S64.TRUNC R4, R4 ;  /* 0x0000000400047311 */ /* 0x000e24000020d900 */
[----:B0-----:R-:W-:Y:S01]  /*1c00*/  PRMT R0, R4, 0x7610, R0 ;  /* 0x0000761004007816 */ /* 0x001fe20000000000 */
[----:B------:R-:W-:Y:S06]  /*1c10*/  BRA `(.L_x_7922) ;  /* 0x0000000400107947 */ /* 0x000fec0003800000 */
.L_x_7935:
        /* <DEDUP_REMOVED lines=21> */
.L_x_7944:
[----:B------:R-:W-:Y:S05]  /*1d70*/  BSYNC.RECONVERGENT B1 ;  /* 0x0000000000017941 */ /* 0x000fea0003800200 */
.L_x_7943:
[----:B------:R-:W-:Y:S01]  /*1d80*/  IMAD.SHL.U32 R0, R0, 0x200000, RZ ;  /* 0x0020000000007824 */ /* 0x000fe200078e00ff */
[----:B------:R-:W-:-:S04]  /*1d90*/  LEA R3, R3, 0x37800000, 0x17 ;  /* 0x3780000003037811 */ /* 0x000fc800078eb8ff */
[----:B------:R-:W-:-:S07]  /*1da0*/  LOP3.LUT R4, R3, R0, R7, 0xfe, !PT ;  /* 0x0000000003047212 */ /* 0x000fce00078efe07 */
.L_x_7942:
[----:B------:R-:W-:Y:S05]  /*1db0*/  BSYNC.RECONVERGENT B0 ;  /* 0x0000000000007941 */ /* 0x000fea0003800200 */
.L_x_7941:
[----:B------:R-:W0:Y:S02]  /*1dc0*/  F2I.S64.TRUNC R4, R4 ;  /* 0x0000000400047311 */ /* 0x000e24000020d900 */
[----:B0-----:R-:W-:Y:S01]  /*1dd0*/  PRMT R0, R4, 0x7610, R0 ;  /* 0x0000761004007816 */ /* 0x001fe20000000000 */
[----:B------:R-:W-:Y:S06]  /*1de0*/  BRA `(.L_x_7922) ;  /* 0x00000000009c7947 */ /* 0x000fec0003800000 */
.L_x_7934:
[----:B------:R-:W-:-:S09]  /*1df0*/  UISETP.NE.AND UP0, UPT, UR4, 0x1c, UPT ;  /* 0x0000001c0400788c */ /* 0x000fd2000bf05270 */
[----:B------:R-:W-:Y:S05]  /*1e00*/  BRA.U !UP0, `(.L_x_7945) ;  /* 0x0000000108907547 */ /* 0x000fea000b800000 */
[----:B------:R-:W-:-:S09]  /*1e10*/  UISETP.NE.AND UP0, UPT, UR4, 0x1d, UPT ;  /* 0x0000001d0400788c */ /* 0x000fd2000bf05270 */
[----:B------:R-:W-:Y:S05]  /*1e20*/  BRA.U !UP0, `(.L_x_7946) ;  /* 0x0000000108807547 */ /* 0x000fea000b800000 */
[----:B------:R-:W-:-:S09]  /*1e30*/  UISETP.NE.AND UP0, UPT, UR4, 0x2c, UPT ;  /* 0x0000002c0400788c */ /* 0x000fd2000bf05270 */
[----:B------:R-:W-:Y:S05]  /*1e40*/  BRA.U !UP0, `(.L_x_7947) ;  /* 0x0000000108487547 */ /* 0x000fea000b800000 */
.L_x_7921:
        /* <DEDUP_REMOVED lines=15> */
[----:B--2--5:R-:W-:Y:S05]  /*1f40*/  CALL.ABS.NOINC R14 ;  /* 0x000000000e007343 */ /* 0x024fea0003c00000 */
.L_x_7948:
[----:B------:R-:W-:Y:S01]  /*1f50*/  PRMT R0, RZ, 0x7610, R0 ;  /* 0x00007610ff007816 */ /* 0x000fe20000000000 */
[----:B------:R-:W-:Y:S06]  /*1f60*/  BRA `(.L_x_7922) ;  /* 0x00000000003c7947 */ /* 0x000fec0003800000 */
.L_x_7947:
        /* <DEDUP_REMOVED lines=8> */
.L_x_7950:
[----:B------:R-:W-:Y:S05]  /*1ff0*/  BSYNC.RECONVERGENT B0 ;  /* 0x0000000000007941 */ /* 0x000fea0003800200 */
.L_x_7949:
[----:B------:R-:W0:Y:S02]  /*2000*/  F2I.S64.TRUNC R4, R4 ;  /* 0x0000000400047311 */ /* 0x000e24000020d900 */
[----:B0-----:R-:W-:Y:S01]  /*2010*/  PRMT R0, R4, 0x7610, R0 ;  /* 0x0000761004007816 */ /* 0x001fe20000000000 */
[----:B------:R-:W-:Y:S06]  /*2020*/  BRA `(.L_x_7922) ;  /* 0x00000000000c7947 */ /* 0x000fec0003800000 */
.L_x_7946:
[----:B------:R1:W5:Y:S01]  /*2030*/  LDG.E.U8 R0, desc[UR36][R6.64] ;  /* 0x0000002406007981 */ /* 0x000362000c1e1100 */
[----:B------:R-:W-:Y:S05]  /*2040*/  BRA `(.L_x_7922) ;  /* 0x0000000000047947 */ /* 0x000fea0003800000 */
.L_x_7945:
[----:B------:R1:W5:Y:S02]  /*2050*/  LDG.E.U8 R0, desc[UR36][R6.64] ;  /* 0x0000002406007981 */ /* 0x000364000c1e1100 */
.L_x_7922:
[----:B-----5:R-:W-:Y:S01]  /*2060*/  LOP3.LUT R0, R0, 0xff, RZ, 0xc0, !PT ;  /* 0x000000ff00007812 */ /* 0x020fe200078ec0ff */
[----:B------:R-:W-:-:S03]  /*2070*/  VIADD R23, R25, 0x80 ;  /* 0x0000008019177836 */ /* 0x000fc60000000000 */
[----:B------:R0:W0:Y:S04]  /*2080*/  I2F.U16 R27, R0 ;  /* 0x00000000001b7306 */ /* 0x0000280000101000 */
.L_x_7882:
[----:B------:R-:W-:Y:S05]  /*2090*/  BSYNC.RECONVERGENT B6 ;  /* 0x0000000000067941 */ /* 0x000fea0003800200 */
.L_x_7881:
[----:B------:R-:W-:Y:S01]  /*20a0*/  ISETP.GE.AND P0, PT, R23, R16, PT ;  /* 0x000000101700720c */ /* 0x000fe20003f06270 */
[----:B------:R-:W-:Y:S01]  /*20b0*/  BSSY.RECONVERGENT B6, `(.L_x_7951) ;  /* 0x00001ff000067945 */ /* 0x000fe20003800200 */
[----:B------:R-:W-:Y:S01]  /*20c0*/  IMAD.MOV.U32 R19, RZ, RZ, RZ ;  /* 0x000000ffff137224 */ /* 0x000fe200078e00ff */
[----:B------:R-:W-:-:S10]  /*20d0*/  PRMT R18, RZ, 0x7610, R18 ;  /* 0x00007610ff127816 */ /* 0x000fd40000000012 */
[----:B------:R-:W-:Y:S05]  /*20e0*/  @P0 BRA `(.L_x_7952) ;  /* 0x0000001c00ec0947 */ /* 0x000fea0003800000 */
[----:B0-----:R-:W0:Y:S01]  /*20f0*/  LDC.64 R4, c[0x0][0x3a0] ;  /* 0x0000e800ff047b82 */ /* 0x001e220000000a00 */
[----:B------:R-:W5:Y:S01]  /*2100*/  LDCU UR5, c[0x0][0x3b8] ;  /* 0x00007700ff0577ac */ /* 0x000f620008000800 */
[----:B------:R-:W-:Y:S01]  /*2110*/  IMAD R17, R2, 0x200, R23 ;  /* 0x0000020002117824 */ /* 0x000fe200078e0217 */
[----:B------:R-:W-:-:S04]  /*2120*/  UPRMT UR4, UR38, 0x9910, URZ ;  /* 0x0000991026047896 */ /* 0x000fc800080000ff */
[----:B------:R-:W-:Y:S01]  /*2130*/  UISETP.GT.AND UP0, UPT, UR4, 0x9, UPT ;  /* 0x000000090400788c */ /* 0x000fe2000bf04270 */
[----:B-----5:R-:W-:-:S05]  /*2140*/  IMAD R3, R17, UR5, RZ ;  /* 0x0000000511037c24 */ /* 0x020fca000f8e02ff */
        /* <DEDUP_REMOVED lines=11> */
[----:B------:R-:W5:Y:S02]  /*2200*/  LDG.E.S8 R4, desc[UR36][R4.64] ;  /* 0x0000002404047981 */ /* 0x000f64000c1e1300 */
[----:B-----5:R-:W0:Y:S02]  /*2210*/  I2F.S16 R0, R4 ;  /* 0x0000000400007306 */ /* 0x020e240000101400 */
[----:B0-----:R-:W-:-:S04]  /*2220*/  F2FP.BF16.F32.PACK_AB R0, RZ, R0 ;  /* 0x00000000ff00723e */ /* 0x001fc800000010ff */
[----:B------:R-:W-:Y:S01]  /*2230*/  PRMT R18, R0, 0x7610, R18 ;  /* 0x0000761000127816 */ /* 0x000fe20000000012 */
[----:B------:R-:W-:Y:S06]  /*2240*/  BRA `(.L_x_7958) ;  /* 0x0000000c00d87947 */ /* 0x000fec0003800000 */
.L_x_7956:
[----:B------:R-:W5:Y:S02]  /*2250*/  LDG.E.U8 R4, desc[UR36][R4.64] ;  /* 0x0000002404047981 */ /* 0x000f64000c1e1100 */
[----:B-----5:R-:W-:-:S04]  /*2260*/  I2FP.F32.U32 R0, R4 ;  /* 0x0000000400007245 */ /* 0x020fc80000201000 */
[----:B------:R-:W-:-:S04]  /*2270*/  F2FP.BF16.F32.PACK_AB R0, RZ, R0 ;  /* 0x00000000ff00723e */ /* 0x000fc800000010ff */
[----:B------:R-:W-:Y:S01]  /*2280*/  PRMT R18, R0, 0x7610, R18 ;  /* 0x0000761000127816 */ /* 0x000fe20000000012 */
[----:B------:R-:W-:Y:S06]  /*2290*/  BRA `(.L_x_7958) ;  /* 0x0000000c00c47947 */ /* 0x000fec0003800000 */
.L_x_7955:
[----:B------:R-:W-:-:S09]  /*22a0*/  UISETP.NE.AND UP0, UPT, UR4, 0x2, UPT ;  /* 0x000000020400788c */ /* 0x000fd2000bf05270 */
[----:B------:R-:W-:Y:S05]  /*22b0*/  BRA.U !UP0, `(.L_x_7959) ;  /* 0x0000000108387547 */ /* 0x000fea000b800000 */
[----:B------:R-:W-:-:S09]  /*22c0*/  UISETP.NE.AND UP0, UPT, UR4, 0x3, UPT ;  /* 0x000000030400788c */ /* 0x000fd2000bf05270 */
[----:B------:R-:W-:Y:S05]  /*22d0*/  BRA.U !UP0, `(.L_x_7960) ;  /* 0x00000001081c7547 */ /* 0x000fea000b800000 */
[----:B------:R-:W-:-:S09]  /*22e0*/  UISETP.NE.AND UP0, UPT, UR4, 0x4, UPT ;  /* 0x000000040400788c */ /* 0x000fd2000bf05270 */
[----:B------:R-:W-:Y:S05]  /*22f0*/  BRA.U UP0, `(.L_x_7957) ;  /* 0x0000000d00407547 */ /* 0x000fea000b800000 */
[----:B------:R-:W5:Y:S02]  /*2300*/  LDG.E.64 R4, desc[UR36][R4.64] ;  /* 0x0000002404047981 */ /* 0x000f64000c1e1b00 */
[----:B-----5:R-:W0:Y:S02]  /*2310*/  I2F.S64 R0, R4 ;  /* 0x0000000400007312 */ /* 0x020e240000301400 */
[----:B0-----:R-:W-:-:S04]  /*2320*/  F2FP.BF16.F32.PACK_AB R0, RZ, R0 ;  /* 0x00000000ff00723e */ /* 0x001fc800000010ff */
[----:B------:R-:W-:Y:S01]  /*2330*/  PRMT R18, R0, 0x7610, R18 ;  /* 0x0000761000127816 */ /* 0x000fe20000000012 */
[----:B------:R-:W-:Y:S06]  /*2340*/  BRA `(.L_x_7958) ;  /* 0x0000000c00987947 */ /* 0x000fec0003800000 */
.L_x_7960:
[----:B------:R-:W5:Y:S02]  /*2350*/  LDG.E R4, desc[UR36][R4.64] ;  /* 0x0000002404047981 */ /* 0x000f64000c1e1900 */
[----:B-----5:R-:W-:-:S04]  /*2360*/  I2FP.F32.S32 R0, R4 ;  /* 0x0000000400007245 */ /* 0x020fc80000201400 */
[----:B------:R-:W-:-:S04]  /*2370*/  F2FP.BF16.F32.PACK_AB R0, RZ, R0 ;  /* 0x00000000ff00723e */ /* 0x000fc800000010ff */
[----:B------:R-:W-:Y:S01]  /*2380*/  PRMT R18, R0, 0x7610, R18 ;  /* 0x0000761000127816 */ /* 0x000fe20000000012 */
[----:B------:R-:W-:Y:S06]  /*2390*/  BRA `(.L_x_7958) ;  /* 0x0000000c00847947 */ /* 0x000fec0003800000 */
.L_x_7959:
[----:B------:R-:W5:Y:S02]  /*23a0*/  LDG.E.U16 R4, desc[UR36][R4.64] ;  /* 0x0000002404047981 */ /* 0x000f64000c1e1500 */
[----:B-----5:R-:W0:Y:S02]  /*23b0*/  I2F.S16 R0, R4 ;  /* 0x0000000400007306 */ /* 0x020e240000101400 */
[----:B0-----:R-:W-:-:S04]  /*23c0*/  F2FP.BF16.F32.PACK_AB R0, RZ, R0 ;  /* 0x00000000ff00723e */ /* 0x001fc800000010ff */
[----:B------:R-:W-:Y:S01]  /*23d0*/  PRMT R18, R0, 0x7610, R18 ;  /* 0x0000761000127816 */ /* 0x000fe20000000012 */
[----:B------:R-:W-:Y:S06]  /*23e0*/  BRA `(.L_x_7958) ;  /* 0x0000000c00707947 */ /* 0x000fec0003800000 */
.L_x_7954:
[----:B------:R-:W-:-:S09]  /*23f0*/  UISETP.GT.AND UP0, UPT, UR4, 0x6, UPT ;  /* 0x000000060400788c */ /* 0x000fd2000bf04270 */
[----:B------:R-:W-:Y:S05]  /*2400*/  BRA.U UP0, `(.L_x_7961) ;  /* 0x0000000100307547 */ /* 0x000fea000b800000 */
[----:B------:R-:W-:-:S09]  /*2410*/  UISETP.NE.AND UP0, UPT, UR4, 0x5, UPT ;  /* 0x000000050400788c */ /* 0x000fd2000bf05270 */
[----:B------:R-:W-:Y:S05]  /*2420*/  BRA.U !UP0, `(.L_x_7962) ;  /* 0x0000000108147547 */ /* 0x000fea000b800000 */
[----:B------:R-:W-:-:S09]  /*2430*/  UISETP.NE.AND UP0, UPT, UR4, 0x6, UPT ;  /* 0x000000060400788c */ /* 0x000fd2000bf05270 */
[----:B------:R-:W-:Y:S05]  /*2440*/  BRA.U UP0, `(.L_x_7957) ;  /* 0x0000000900ec7547 */ /* 0x000fea000b800000 */
[----:B------:R-:W5:Y:S02]  /*2450*/  LDG.E R4, desc[UR36][R4.64] ;  /* 0x0000002404047981 */ /* 0x000f64000c1e1900 */
[----:B-----5:R-:W-:Y:S01]  /*2460*/  F2FP.BF16.F32.PACK_AB R18, RZ, R4 ;  /* 0x00000004ff12723e */ /* 0x020fe200000010ff */
[----:B------:R-:W-:Y:S06]  /*2470*/  BRA `(.L_x_7958) ;  /* 0x0000000c004c7947 */ /* 0x000fec0003800000 */
.L_x_7962:
[----:B------:R-:W5:Y:S02]  /*2480*/  LDG.E.U16 R0, desc[UR36][R4.64] ;  /* 0x0000002404007981 */ /* 0x000f64000c1e1500 */
[----:B-----5:R-:W-:-:S05]  /*2490*/  HADD2.F32 R0, -RZ, R0.H0_H0 ;  /* 0x20000000ff007230 */ /* 0x020fca0000004100 */
[----:B------:R-:W-:-:S04]  /*24a0*/  F2FP.BF16.F32.PACK_AB R0, RZ, R0 ;  /* 0x00000000ff00723e */ /* 0x000fc800000010ff */
[----:B------:R-:W-:Y:S01]  /*24b0*/  PRMT R18, R0, 0x7610, R18 ;  /* 0x0000761000127816 */ /* 0x000fe20000000012 */
[----:B------:R-:W-:Y:S06]  /*24c0*/  BRA `(.L_x_7958) ;  /* 0x0000000c00387947 */ /* 0x000fec0003800000 */
.L_x_7961:
[----:B------:R-:W-:-:S09]  /*24d0*/  UISETP.NE.AND UP0, UPT, UR4, 0x7, UPT ;  /* 0x000000070400788c */ /* 0x000fd2000bf05270 */
[----:B------:R-:W-:Y:S05]  /*24e0*/  BRA.U !UP0, `(.L_x_7963) ;  /* 0x0000000108307547 */ /* 0x000fea000b800000 */
[----:B------:R-:W-:-:S09]  /*24f0*/  UISETP.NE.AND UP0, UPT, UR4, 0x8, UPT ;  /* 0x000000080400788c */ /* 0x000fd2000bf05270 */
[----:B------:R-:W-:Y:S05]  /*2500*/  BRA.U !UP0, `(.L_x_7964) ;  /* 0x0000000108147547 */ /* 0x000fea000b800000 */
[----:B------:R-:W-:-:S09]  /*2510*/  UISETP.NE.AND UP0, UPT, UR4, 0x9, UPT ;  /* 0x000000090400788c */ /* 0x000fd2000bf05270 */
[----:B------:R-:W-:Y:S05]  /*2520*/  BRA.U UP0, `(.L_x_7957) ;  /* 0x0000000900b47547 */ /* 0x000fea000b800000 */
[----:B------:R-:W5:Y:S02]  /*2530*/  LDG.E R4, desc[UR36][R4.64] ;  /* 0x0000002404047981 */ /* 0x000f64000c1e1900 */
[----:B-----5:R-:W-:Y:S01]  /*2540*/  F2FP.BF16.F32.PACK_AB R18, RZ, R4 ;  /* 0x00000004ff12723e */ /* 0x020fe200000010ff */
[----:B------:R-:W-:Y:S06]  /*2550*/  BRA `(.L_x_7958) ;  /* 0x0000000c00147947 */ /* 0x000fec0003800000 */
.L_x_7964:
[----:B------:R-:W5:Y:S02]  /*2560*/  LDG.E.U16 R4, desc[UR36][R4.64] ;  /* 0x0000002404047981 */ /* 0x000f64000c1e1500 */
[----:B-----5:R-:W-:-:S05]  /*2570*/  HADD2.F32 R0, -RZ, R4.H0_H0 ;  /* 0x20000004ff007230 */ /* 0x020fca0000004100 */
[----:B------:R-:W-:-:S04]  /*2580*/  F2FP.BF16.F32.PACK_AB R0, RZ, R0 ;  /* 0x00000000ff00723e */ /* 0x000fc800000010ff */
[----:B------:R-:W-:Y:S01]  /*2590*/  PRMT R18, R0, 0x7610, R18 ;  /* 0x0000761000127816 */ /* 0x000fe20000000012 */
[----:B------:R-:W-:Y:S06]  /*25a0*/  BRA `(.L_x_7958) ;  /* 0x0000000c00007947 */ /* 0x000fec0003800000 */
.L_x_7963:
[----:B------:R-:W5:Y:S01]  /*25b0*/  LDG.E.64 R4, desc[UR36][R4.64] ;  /* 0x0000002404047981 */ /* 0x000f62000c1e1b00 */
[----:B------:R-:W-:Y:S01]  /*25c0*/  UMOV UR4, 0xf0000000 ;  /* 0xf000000000047882 */ /* 0x000fe20000000000 */
[----:B------:R-:W-:Y:S01]  /*25d0*/  UMOV UR5, 0x380fffff ;  /* 0x380fffff00057882 */ /* 0x000fe20000000000 */
[----:B-----5:R-:W0:Y:S01]  /*25e0*/  F2F.F32.F64 R0, R4 ;  /* 0x0000000400007310 */ /* 0x020e220000301000 */
[----:B------:R-:W-:-:S14]  /*25f0*/  DSETP.GEU.AND P0, PT, |R4|, UR4, PT ;  /* 0x0000000404007e2a */ /* 0x000fdc000bf0e200 */
[----:B0-----:R-:W-:-:S05]  /*2600*/  @!P0 FMUL R0, R0, 1.175494350822287508e-38 ;  /* 0x0080000000008820 */ /* 0x001fca0000400000 */
[----:B------:R-:W-:-:S04]  /*2610*/  F2FP.BF16.F32.PACK_AB R0, RZ, R0 ;  /* 0x00000000ff00723e */ /* 0x000fc800000010ff */
[----:B------:R-:W-:Y:S01]  /*2620*/  PRMT R18, R0, 0x7610, R18 ;  /* 0x0000761000127816 */ /* 0x000fe20000000012 */
[----:B------:R-:W-:Y:S06]  /*2630*/  BRA `(.L_x_7958) ;  /* 0x0000000800dc7947 */ /* 0x000fec0003800000 */
.L_x_7953:
        /* <DEDUP_REMOVED lines=8> */
[----:B------:R-:W5:Y:S02]  /*26c0*/  LDG.E.U8 R4, desc[UR36][R4.64] ;  /* 0x0000002404047981 */ /* 0x000f64000c1e1100 */
[----:B-----5:R-:W-:-:S04]  /*26d0*/  ISETP.NE.AND P0, PT, R4, RZ, PT ;  /* 0x000000ff0400720c */ /* 0x020fc80003f05270 */
[----:B------:R-:W-:-:S04]  /*26e0*/  FSEL R0, RZ, 1, !P0 ;  /* 0x3f800000ff007808 */ /* 0x000fc80004000000 */
[----:B------:R-:W-:-:S04]  /*26f0*/  F2FP.BF16.F32.PACK_AB R0, RZ, R0 ;  /* 0x00000000ff00723e */ /* 0x000fc800000010ff */
[----:B------:R-:W-:Y:S01]  /*2700*/  PRMT R18, R0, 0x7610, R18 ;  /* 0x0000761000127816 */ /* 0x000fe20000000012 */
[----:B------:R-:W-:Y:S06]  /*2710*/  BRA `(.L_x_7958) ;  /* 0x0000000800a47947 */ /* 0x000fec0003800000 */
.L_x_7967:
        /* <DEDUP_REMOVED lines=9> */
.L_x_7966:
[----:B------:R-:W-:-:S09]  /*27b0*/  UISETP.NE.AND UP0, UPT, UR4, 0xf, UPT ;  /* 0x0000000f0400788c */ /* 0x000fd2000bf05270 */
[----:B------:R-:W-:Y:S05]  /*27c0*/  BRA.U !UP0, `(.L_x_7968) ;  /* 0x0000000108a07547 */ /* 0x000fea000b800000 */
[----:B------:R-:W-:-:S09]  /*27d0*/  UISETP.NE.AND UP0, UPT, UR4, 0x17, UPT ;  /* 0x000000170400788c */ /* 0x000fd2000bf05270 */
[----:B------:R-:W-:Y:S05]  /*27e0*/  BRA.U !UP0, `(.L_x_7969) ;  /* 0x00000001085c7547 */ /* 0x000fea000b800000 */
[----:B------:R-:W-:-:S09]  /*27f0*/  UISETP.NE.AND UP0, UPT, UR4, 0x18, UPT ;  /* 0x000000180400788c */ /* 0x000fd2000bf05270 */
[----:B------:R-:W-:Y:S05]  /*2800*/  BRA.U UP0, `(.L_x_7957) ;  /* 0x0000000500fc7547 */ /* 0x000fea000b800000 */
[----:B------:R-:W5:Y:S01]  /*2810*/  LDG.E.U8 R0, desc[UR36][R4.64] ;  /* 0x0000002404007981 */ /* 0x000f62000c1e1100 */
[----:B-1234-:R-:W-:Y:S02]  /*2820*/  IMAD.MOV.U32 R7, RZ, RZ, 0x1f ;  /* 0x0000001fff077424 */ /* 0x01efe400078e00ff */
[----:B-----5:R-:W-:-:S05]  /*2830*/  IMAD.SHL.U32 R0, R0, 0x1000000, RZ ;  /* 0x0100000000007824 */ /* 0x020fca00078e00ff */
        /* <DEDUP_REMOVED lines=18> */
.L_x_7969:
[----:B------:R-:W5:Y:S02]  /*2960*/  LDG.E.U8 R4, desc[UR36][R4.64] ;  /* 0x0000002404047981 */ /* 0x000f64000c1e1100 */
[C---:B-----5:R-:W-:Y:S02]  /*2970*/  IMAD.SHL.U32 R0, R4.reuse, 0x2000000, RZ ;  /* 0x0200000004007824 */ /* 0x060fe400078e00ff */
[----:B-1234-:R-:W-:-:S03]  /*2980*/  IMAD.SHL.U32 R6, R4, 0x100, RZ ;  /* 0x0000010004067824 */ /* 0x01efc600078e00ff */
[----:B------:R-:W-:-:S13]  /*2990*/  ISETP.GE.U32.AND P0, PT, R0, 0x8000000, PT ;  /* 0x080000000000780c */ /* 0x000fda0003f06070 */
[----:B------:R-:W-:Y:S02]  /*29a0*/  @!P0 LOP3.LUT R3, R6, 0x7f00, RZ, 0xc0, !PT ;  /* 0x00007f0006038812 */ /* 0x000fe400078ec0ff */
[----:B------:R-:W-:Y:S02]  /*29b0*/  @P0 LEA.HI R0, R0, 0x70000000, RZ, 0x1c ;  /* 0x7000000000000811 */ /* 0x000fe400078fe0ff */
[----:B------:R-:W-:Y:S02]  /*29c0*/  @!P0 LOP3.LUT R3, R3, 0x3f000000, RZ, 0xfc, !PT ;  /* 0x3f00000003038812 */ /* 0x000fe400078efcff */
[----:B------:R-:W-:Y:S01]  /*29d0*/  PRMT R6, R6, 0x9910, RZ ;  /* 0x0000991006067816 */ /* 0x000fe200000000ff */
[----:B------:R-:W-:Y:S02]  /*29e0*/  @P0 FMUL.FTZ R0, R0, 1.9259299443872358531e-34 ;  /* 0x0780000000000820 */ /* 0x000fe40000410000 */
[----:B------:R-:W-:Y:S02]  /*29f0*/  @!P0 FADD.FTZ R0, R3, -0.5 ;  /* 0xbf00000003008421 */ /* 0x000fe40000010000 */
[----:B------:R-:W-:-:S05]  /*2a00*/  IMAD.MOV.U32 R3, RZ, RZ, R6 ;  /* 0x000000ffff037224 */ /* 0x000fca00078e0006 */
[----:B------:R-:W-:-:S04]  /*2a10*/  LOP3.LUT R0, R0, 0x80000000, R3, 0xf8, !PT ;  /* 0x8000000000007812 */ /* 0x000fc800078ef803 */
[----:B------:R-:W-:-:S04]  /*2a20*/  F2FP.BF16.F32.PACK_AB R0, RZ, R0 ;  /* 0x00000000ff00723e */ /* 0x000fc800000010ff */
[----:B------:R-:W-:Y:S01]  /*2a30*/  PRMT R18, R0, 0x7610, R18 ;  /* 0x0000761000127816 */ /* 0x000fe20000000012 */
[----:B------:R-:W-:Y:S06]  /*2a40*/  BRA `(.L_x_7958) ;  /* 0x0000000400d87947 */ /* 0x000fec0003800000 */
.L_x_7968:
[----:B------:R0:W5:Y:S01]  /*2a50*/  LDG.E.U16 R18, desc[UR36][R4.64] ;  /* 0x0000002404127981 */ /* 0x000162000c1e1500 */
[----:B------:R-:W-:Y:S05]  /*2a60*/  BRA `(.L_x_7958) ;  /* 0x0000000400d07947 */ /* 0x000fea0003800000 */
.L_x_7965:
        /* <DEDUP_REMOVED lines=8> */
[----:B------:R-:W5:Y:S02]  /*2af0*/  LDG.E.U16 R0, desc[UR36][R4.64] ;  /* 0x0000002404007981 */ /* 0x000f64000c1e1500 */
[----:B-----5:R-:W-:-:S04]  /*2b00*/  I2FP.F32.U32 R0, R0 ;  /* 0x0000000000007245 */ /* 0x020fc80000201000 */
[----:B------:R-:W-:-:S04]  /*2b10*/  F2FP.BF16.F32.PACK_AB R0, RZ, R0 ;  /* 0x00000000ff00723e */ /* 0x000fc800000010ff */
[----:B------:R-:W-:Y:S01]  /*2b20*/  PRMT R18, R0, 0x7610, R18 ;  /* 0x0000761000127816 */ /* 0x000fe20000000012 */
[----:B------:R-:W-:Y:S06]  /*2b30*/  BRA `(.L_x_7958) ;  /* 0x00000004009c7947 */ /* 0x000fec0003800000 */
.L_x_7972:
[----:B------:R-:W5:Y:S01]  /*2b40*/  LDG.E.U8 R4, desc[UR36][R4.64] ;  /* 0x0000002404047981 */ /* 0x000f62000c1e1100 */
[----:B------:R-:W-:Y:S01]  /*2b50*/  BSSY.RECONVERGENT B0, `(.L_x_7973) ;  /* 0x0000018000007945 */ /* 0x000fe20003800200 */
[----:B------:R-:W-:Y:S01]  /*2b60*/  IMAD.MOV.U32 R0, RZ, RZ, RZ ;  /* 0x000000ffff007224 */ /* 0x000fe200078e00ff */
[----:B-----5:R-:W-:-:S13]  /*2b70*/  ISETP.NE.AND P0, PT, R4, RZ, PT ;  /* 0x000000ff0400720c */ /* 0x020fda0003f05270 */
        /* <DEDUP_REMOVED lines=8> */
[----:B-1234-:R-:W-:Y:S01]  /*2c00*/  IMAD.U32 R7, R0, -0x80000000, RZ ;  /* 0x8000000000077824 */ /* 0x01efe200078e00ff */
        /* <DEDUP_REMOVED lines=8> */
.L_x_7976:
[----:B------:R-:W-:Y:S05]  /*2c90*/  BSYNC.RECONVERGENT B1 ;  /* 0x0000000000017941 */ /* 0x000fea0003800200 */
.L_x_7975:
[----:B------:R-:W-:Y:S01]  /*2ca0*/  IMAD.SHL.U32 R0, R0, 0x100000, RZ ;  /* 0x0010000000007824 */ /* 0x000fe200078e00ff */
[----:B------:R-:W-:-:S04]  /*2cb0*/  LEA R3, R3, 0x3b800000, 0x17 ;  /* 0x3b80000003037811 */ /* 0x000fc800078eb8ff */
[----:B------:R-:W-:-:S07]  /*2cc0*/  LOP3.LUT R0, R3, R0, R7, 0xfe, !PT ;  /* 0x0000000003007212 */ /* 0x000fce00078efe07 */
.L_x_7974:
[----:B------:R-:W-:Y:S05]  /*2cd0*/  BSYNC.RECONVERGENT B0 ;  /* 0x0000000000007941 */ /* 0x000fea0003800200 */
.L_x_7973:
[----:B------:R-:W-:-:S04]  /*2ce0*/  F2FP.BF16.F32.PACK_AB R0, RZ, R0 ;  /* 0x00000000ff00723e */ /* 0x000fc800000010ff */
[----:B------:R-:W-:Y:S01]  /*2cf0*/  PRMT R18, R0, 0x7610, R18 ;  /* 0x0000761000127816 */ /* 0x000fe20000000012 */
[----:B------:R-:W-:Y:S06]  /*2d00*/  BRA `(.L_x_7958) ;  /* 0x0000000400287947 */ /* 0x000fec0003800000 */
.L_x_7971:
        /* <DEDUP_REMOVED lines=21> */
.L_x_7980:
[----:B------:R-:W-:Y:S05]  /*2e60*/  BSYNC.RECONVERGENT B1 ;  /* 0x0000000000017941 */ /* 0x000fea0003800200 */
.L_x_7979:
[----:B------:R-:W-:Y:S01]  /*2e70*/  IMAD.SHL.U32 R0, R0, 0x200000, RZ ;  /* 0x0020000000007824 */ /* 0x000fe200078e00ff */
[----:B------:R-:W-:-:S04]  /*2e80*/  LEA R3, R3, 0x37800000, 0x17 ;  /* 0x3780000003037811 */ /* 0x000fc800078eb8ff */
[----:B------:R-:W-:-:S07]  /*2e90*/  LOP3.LUT R0, R3, R0, R7, 0xfe, !PT ;  /* 0x0000000003007212 */ /* 0x000fce00078efe07 */
.L_x_7978:
[----:B------:R-:W-:Y:S05]  /*2ea0*/  BSYNC.RECONVERGENT B0 ;  /* 0x0000000000007941 */ /* 0x000fea0003800200 */
.L_x_7977:
[----:B------:R-:W-:-:S04]  /*2eb0*/  F2FP.BF16.F32.PACK_AB R0, RZ, R0 ;  /* 0x00000000ff00723e */ /* 0x000fc800000010ff */
[----:B------:R-:W-:Y:S01]  /*2ec0*/  PRMT R18, R0, 0x7610, R18 ;  /* 0x0000761000127816 */ /* 0x000fe20000000012 */
[----:B------:R-:W-:Y:S06]  /*2ed0*/  BRA `(.L_x_7958) ;  /* 0x0000000000b47947 */ /* 0x000fec0003800000 */
.L_x_7970:
[----:B------:R-:W-:-:S09]  /*2ee0*/  UISETP.NE.AND UP0, UPT, UR4, 0x1c, UPT ;  /* 0x0000001c0400788c */ /* 0x000fd2000bf05270 */
[----:B------:R-:W-:Y:S05]  /*2ef0*/  BRA.U !UP0, `(.L_x_7981) ;  /* 0x00000001089c7547 */ /* 0x000fea000b800000 */
[----:B------:R-:W-:-:S09]  /*2f00*/  UISETP.NE.AND UP0, UPT, UR4, 0x1d, UPT ;  /* 0x0000001d0400788c */ /* 0x000fd2000bf05270 */
[----:B------:R-:W-:Y:S05]  /*2f10*/  BRA.U !UP0, `(.L_x_7982) ;  /* 0x0000000108807547 */ /* 0x000fea000b800000 */
[----:B------:R-:W-:-:S09]  /*2f20*/  UISETP.NE.AND UP0, UPT, UR4, 0x2c, UPT ;  /* 0x0000002c0400788c */ /* 0x000fd2000bf05270 */
[----:B------:R-:W-:Y:S05]  /*2f30*/  BRA.U UP0, `(.L_x_7957) ;  /* 0x0000000100307547 */ /* 0x000fea000b800000 */
[----:B------:R-:W5:Y:S01]  /*2f40*/  LDG.E.U8 R4, desc[UR36][R4.64] ;  /* 0x0000002404047981 */ /* 0x000f62000c1e1100 */
[----:B------:R-:W-:Y:S01]  /*2f50*/  BSSY.RECONVERGENT B0, `(.L_x_7983) ;  /* 0x0000007000007945 */ /* 0x000fe20003800200 */
[----:B------:R-:W-:Y:S01]  /*2f60*/  IMAD.MOV.U32 R0, RZ, RZ, 0x400000 ;  /* 0x00400000ff007424 */ /* 0x000fe200078e00ff */
[----:B-----5:R-:W-:-:S13]  /*2f70*/  ISETP.NE.AND P0, PT, R4, RZ, PT ;  /* 0x000000ff0400720c */ /* 0x020fda0003f05270 */
[----:B------:R-:W-:Y:S05]  /*2f80*/  @!P0 BRA `(.L_x_7984) ;  /* 0x00000000000c8947 */ /* 0x000fea0003800000 */
[----:B------:R-:W-:-:S13]  /*2f90*/  ISETP.NE.AND P0, PT, R4, 0xff, PT ;  /* 0x000000ff0400780c */ /* 0x000fda0003f05270 */
[----:B------:R-:W-:Y:S02]  /*2fa0*/  @!P0 IMAD.MOV.U32 R0, RZ, RZ, 0x7f800001 ;  /* 0x7f800001ff008424 */ /* 0x000fe400078e00ff */
[----:B------:R-:W-:-:S07]  /*2fb0*/  @P0 IMAD.SHL.U32 R0, R4, 0x800000, RZ ;  /* 0x0080000004000824 */ /* 0x000fce00078e00ff */
.L_x_7984:
[----:B------:R-:W-:Y:S05]  /*2fc0*/  BSYNC.RECONVERGENT B0 ;  /* 0x0000000000007941 */ /* 0x000fea0003800200 */
.L_x_7983:
[----:B------:R-:W-:-:S04]  /*2fd0*/  F2FP.BF16.F32.PACK_AB R0, RZ, R0 ;  /* 0x00000000ff00723e */ /* 0x000fc800000010ff */
[----:B------:R-:W-:Y:S01]  /*2fe0*/  PRMT R18, R0, 0x7610, R18 ;  /* 0x0000761000127816 */ /* 0x000fe20000000012 */
[----:B------:R-:W-:Y:S06]  /*2ff0*/  BRA `(.L_x_7958) ;  /* 0x00000000006c7947 */ /* 0x000fec0003800000 */
.L_x_7957:
[----:B------:R-:W-:Y:S01]  /*3000*/  MOV R14, 0x180 ;  /* 0x00000180000e7802 */ /* 0x000fe20000000f00 */
[----:B------:R-:W0:Y:S01]  /*3010*/  LDCU.64 UR4, c[0x4][0x170] ;  /* 0x01002e00ff0477ac */ /* 0x000e220008000a00 */
[----:B------:R-:W-:Y:S02]  /*3020*/  IMAD.MOV.U32 R8, RZ, RZ, 0x4e ;  /* 0x0000004eff087424 */ /* 0x000fe400078e00ff */
[----:B------:R-:W-:Y:S01]  /*3030*/  IMAD.MOV.U32 R12, RZ, RZ, 0x1 ;  /* 0x00000001ff0c7424 */ /* 0x000fe200078e00ff */
[----:B------:R-:W1:Y:S01]  /*3040*/  LDCU.64 UR6, c[0x4][0x178] ;  /* 0x01002f00ff0677ac */ /* 0x000e620008000a00 */
[----:B------:R-:W1:Y:S01]  /*3050*/  LDC.64 R14, c[0x4][R14] ;  /* 0x010000000e0e7b82 */ /* 0x000e620000000a00 */
[----:B------:R-:W-:Y:S01]  /*3060*/  IMAD.MOV.U32 R13, RZ, RZ, RZ ;  /* 0x000000ffff0d7224 */ /* 0x000fe200078e00ff */
[----:B------:R-:W5:Y:S01]  /*3070*/  LDCU.64 UR8, c[0x4][0x78] ;  /* 0x01000f00ff0877ac */ /* 0x000f620008000a00 */
[----:B0-----:R-:W-:Y:S02]  /*3080*/  IMAD.U32 R4, RZ, RZ, UR4 ;  /* 0x00000004ff047e24 */ /* 0x001fe4000f8e00ff */
[----:B------:R-:W-:-:S02]  /*3090*/  IMAD.U32 R5, RZ, RZ, UR5 ;  /* 0x00000005ff057e24 */ /* 0x000fc4000f8e00ff */
[----:B-1234-:R-:W-:Y:S02]  /*30a0*/  IMAD.U32 R6, RZ, RZ, UR6 ;  /* 0x00000006ff067e24 */ /* 0x01efe4000f8e00ff */
[----:B------:R-:W-:Y:S02]  /*30b0*/  IMAD.U32 R7, RZ, RZ, UR7 ;  /* 0x00000007ff077e24 */ /* 0x000fe4000f8e00ff */
[----:B-----5:R-:W-:Y:S02]  /*30c0*/  IMAD.U32 R10, RZ, RZ, UR8 ;  /* 0x00000008ff0a7e24 */ /* 0x020fe4000f8e00ff */
[----:B------:R-:W-:-:S07]  /*30d0*/  IMAD.U32 R11, RZ, RZ, UR9 ;  /* 0x00000009ff0b7e24 */ /* 0x000fce000f8e00ff */
[----:B------:R-:W-:-:S07]  /*30e0*/  LEPC R20, `(.L_x_7985) ;  /* 0x000000001014794e */ /* 0x000fce0000000000 */
[----:B------:R-:W-:Y:S05]  /*30f0*/  CALL.ABS.NOINC R14 ;  /* 0x000000000e007343 */ /* 0x000fea0003c00000 */
.L_x_7985:
[----:B------:R-:W-:Y:S01]  /*3100*/  PRMT R18, RZ, 0x7610, R18 ;  /* 0x00007610ff127816 */ /* 0x000fe20000000012 */
[----:B------:R-:W-:Y:S06]  /*3110*/  BRA `(.L_x_7958) ;  /* 0x0000000000247947 */ /* 0x000fec0003800000 */
.L_x_7982:
[----:B------:R-:W5:Y:S02]  /*3120*/  LDG.E.64 R4, desc[UR36][R4.64] ;  /* 0x0000002404047981 */ /* 0x000f64000c1e1b00 */
[----:B-----5:R-:W0:Y:S02]  /*3130*/  I2F.U64 R0, R4 ;  /* 0x0000000400007312 */ /* 0x020e240000301000 */
[----:B0-----:R-:W-:-:S04]  /*3140*/  F2FP.BF16.F32.PACK_AB R0, RZ, R0 ;  /* 0x00000000ff00723e */ /* 0x001fc800000010ff */
[----:B------:R-:W-:Y:S01]  /*3150*/  PRMT R18, R0, 0x7610, R18 ;  /* 0x0000761000127816 */ /* 0x000fe20000000012 */
[----:B------:R-:W-:Y:S06]  /*3160*/  BRA `(.L_x_7958) ;  /* 0x0000000000107947 */ /* 0x000fec0003800000 */
.L_x_7981:
[----:B------:R-:W5:Y:S02]  /*3170*/  LDG.E R4, desc[UR36][R4.64] ;  /* 0x0000002404047981 */ /* 0x000f64000c1e1900 */
[----:B-----5:R-:W-:-:S04]  /*3180*/  I2FP.F32.U32 R0, R4 ;  /* 0x0000000400007245 */ /* 0x020fc80000201000 */
[----:B------:R-:W-:-:S04]  /*3190*/  F2FP.BF16.F32.PACK_AB R0, RZ, R0 ;  /* 0x00000000ff00723e */ /* 0x000fc800000010ff */
[----:B------:R-:W-:-:S07]  /*31a0*/  PRMT R18, R0, 0x7610, R18 ;  /* 0x0000761000127816 */ /* 0x000fce0000000012 */
.L_x_7958:
[----:B-1234-:R-:W1:Y:S01]  /*31b0*/  LDC.64 R6, c[0x0][0x3a8] ;  /* 0x0000ea00ff067b82 */ /* 0x01ee620000000a00 */
        /* <DEDUP_REMOVED lines=17> */
.L_x_7989:
[----:B------:R1:W5:Y:S01]  /*32d0*/  LDG.E.U8 R0, desc[UR36][R6.64] ;  /* 0x0000002406007981 */ /* 0x000362000c1e1100 */
[----:B------:R-:W-:Y:S05]  /*32e0*/  BRA `(.L_x_7991) ;  /* 0x0000000c00607947 */ /* 0x000fea0003800000 */
.L_x_7988:
        /* <DEDUP_REMOVED lines=8> */
.L_x_7993:
[----:B------:R1:W5:Y:S01]  /*3370*/  LDG.E.U8 R0, desc[UR36][R6.64] ;  /* 0x0000002406007981 */ /* 0x000362000c1e1100 */
[----:B------:R-:W-:Y:S05]  /*3380*/  BRA `(.L_x_7991) ;  /* 0x0000000c00387947 */ /* 0x000fea0003800000 */
.L_x_7992:
[----:B------:R1:W5:Y:S01]  /*3390*/  LDG.E.U16 R0, desc[UR36][R6.64] ;  /* 0x0000002406007981 */ /* 0x000362000c1e1500 */
[----:B------:R-:W-:Y:S05]  /*33a0*/  BRA `(.L_x_7991) ;  /* 0x0000000c00307947 */ /* 0x000fea0003800000 */
.L_x_7987:
        /* <DEDUP_REMOVED lines=10> */
.L_x_7995:
[----:B0-----:R-:W2:Y:S02]  /*3450*/  LDG.E.U16 R4, desc[UR36][R6.64] ;  /* 0x0000002406047981 */ /* 0x001ea4000c1e1500 */
[----:B--2---:R-:W-:-:S06]  /*3460*/  HADD2.F32 R4, -RZ, R4.H0_H0 ;  /* 0x20000004ff047230 */ /* 0x004fcc0000004100 */
[----:B------:R-:W0:Y:S02]  /*3470*/  F2I.S64.TRUNC R4, R4 ;  /* 0x0000000400047311 */ /* 0x000e24000020d900 */
[----:B0-----:R-:W-:Y:S01]  /*3480*/  PRMT R0, R4, 0x7610, R0 ;  /* 0x0000761004007816 */ /* 0x001fe20000000000 */
[----:B------:R-:W-:Y:S06]  /*3490*/  BRA `(.L_x_7991) ;  /* 0x0000000800f47947 */ /* 0x000fec0003800000 */
.L_x_7994:
        /* <DEDUP_REMOVED lines=10> */
.L_x_7997:
[----:B------:R-:W0:Y:S02]  /*3540*/  LDG.E.U16 R6, desc[UR36][R6.64] ;  /* 0x0000002406067981 */ /* 0x000e24000c1e1500 */
[----:B0-----:R-:W-:-:S06]  /*3550*/  HADD2.F32 R4, -RZ, R6.H0_H0 ;  /* 0x20000006ff047230 */ /* 0x001fcc0000004100 */
[----:B------:R-:W0:Y:S02]  /*3560*/  F2I.S64.TRUNC R4, R4 ;  /* 0x0000000400047311 */ /* 0x000e24000020d900 */
[----:B0-----:R-:W-:Y:S01]  /*3570*/  PRMT R0, R4, 0x7610, R0 ;  /* 0x0000761004007816 */ /* 0x001fe20000000000 */
[----:B------:R-:W-:Y:S06]  /*3580*/  BRA `(.L_x_7991) ;  /* 0x0000000800b87947 */ /* 0x000fec0003800000 */
.L_x_7996:
[----:B0-----:R-:W2:Y:S02]  /*3590*/  LDG.E.64 R4, desc[UR36][R6.64] ;  /* 0x0000002406047981 */ /* 0x001ea4000c1e1b00 */
[----:B--2---:R-:W0:Y:S02]  /*35a0*/  F2I.S64.F64.TRUNC R4, R4 ;  /* 0x0000000400047311 */ /* 0x004e24000030d900 */
[----:B0-----:R-:W-:Y:S01]  /*35b0*/  PRMT R0, R4, 0x7610, R0 ;  /* 0x0000761004007816 */ /* 0x001fe20000000000 */
[----:B------:R-:W-:Y:S06]  /*35c0*/  BRA `(.L_x_7991) ;  /* 0x0000000800a87947 */ /* 0x000fec0003800000 */
.L_x_7986:
        /* <DEDUP_REMOVED lines=12> */
.L_x_8000:
[----:B------:R-:W0:Y:S02]  /*3690*/  LDG.E.64 R6, desc[UR36][R6.64] ;  /* 0x0000002406067981 */ /* 0x000e24000c1e1b00 */
[----:B0-----:R-:W0:Y:S02]  /*36a0*/  F2I.S64.F64.TRUNC R4, R6 ;  /* 0x0000000600047311 */ /* 0x001e24000030d900 */
[----:B0-----:R-:W-:Y:S01]  /*36b0*/  PRMT R0, R4, 0x7610, R0 ;  /* 0x0000761004007816 */ /* 0x001fe20000000000 */
[----:B------:R-:W-:Y:S06]  /*36c0*/  BRA `(.L_x_7991) ;  /* 0x0000000800687947 */ /* 0x000fec0003800000 */
.L_x_7999:
        /* <DEDUP_REMOVED lines=27> */
.L_x_8002:
[----:B0-----:R-:W2:Y:S02]  /*3880*/  LDG.E.U8 R4, desc[UR36][R6.64] ;  /* 0x0000002406047981 */ /* 0x001ea4000c1e1100 */
[C---:B--2---:R-:W-:Y:S02]  /*3890*/  IMAD.SHL.U32 R0, R4.reuse, 0x2000000, RZ ;  /* 0x0200000004007824 */ /* 0x044fe400078e00ff */
[----:B------:R-:W-:-:S03]  /*38a0*/  IMAD.SHL.U32 R4, R4, 0x100, RZ ;  /* 0x0000010004047824 */ /* 0x000fc600078e00ff */
        /* <DEDUP_REMOVED lines=9> */
[----:B------:R-:W0:Y:S02]  /*3940*/  F2I.S64.TRUNC R4, R3 ;  /* 0x0000000300047311 */ /* 0x000e24000020d900 */
[----:B0-----:R-:W-:Y:S01]  /*3950*/  PRMT R0, R4, 0x7610, R0 ;  /* 0x0000761004007816 */ /* 0x001fe20000000000 */
[----:B------:R-:W-:Y:S06]  /*3960*/  BRA `(.L_x_7991) ;  /* 0x0000000400c07947 */ /* 0x000fec0003800000 */
.L_x_8001:
[----:B0-----:R-:W2:Y:S02]  /*3970*/  LDG.E.U16 R4, desc[UR36][R6.64] ;  /* 0x0000002406047981 */ /* 0x001ea4000c1e1500 */
[----:B--2---:R-:W-:-:S06]  /*3980*/  IMAD.U32 R4, R4, 0x10000, RZ ;  /* 0x0001000004047824 */ /* 0x004fcc00078e00ff */
[----:B------:R-:W0:Y:S02]  /*3990*/  F2I.S64.TRUNC R4, R4 ;  /* 0x0000000400047311 */ /* 0x000e24000020d900 */
[----:B0-----:R-:W-:Y:S01]  /*39a0*/  PRMT R0, R4, 0x7610, R0 ;  /* 0x0000761004007816 */ /* 0x001fe20000000000 */
[----:B------:R-:W-:Y:S06]  /*39b0*/  BRA `(.L_x_7991) ;  /* 0x0000000400ac7947 */ /* 0x000fec0003800000 */
.L_x_7998:
        /* <DEDUP_REMOVED lines=10> */
.L_x_8005:
        /* <DEDUP_REMOVED lines=21> */
.L_x_8009:
[----:B------:R-:W-:Y:S05]  /*3bb0*/  BSYNC.RECONVERGENT B1 ;  /* 0x0000000000017941 */ /* 0x000fea0003800200 */
.L_x_8008:
[----:B------:R-:W-:Y:S01]  /*3bc0*/  IMAD.SHL.U32 R0, R0, 0x100000, RZ ;  /* 0x0010000000007824 */ /* 0x000fe200078e00ff */
[----:B------:R-:W-:-:S04]  /*3bd0*/  LEA R3, R3, 0x3b800000, 0x17 ;  /* 0x3b80000003037811 */ /* 0x000fc800078eb8ff */
[----:B------:R-:W-:-:S07]  /*3be0*/  LOP3.LUT R4, R3, R0, R7, 0xfe, !PT ;  /* 0x0000000003047212 */ /* 0x000fce00078efe07 */
.L_x_8007:
[----:B------:R-:W-:Y:S05]  /*3bf0*/  BSYNC.RECONVERGENT B0 ;  /* 0x0000000000007941 */ /* 0x000fea0003800200 */
.L_x_8006:
[----:B------:R-:W0:Y:S02]  /*3c00*/  F2I.S64.TRUNC R4, R4 ;  /* 0x0000000400047311 */ /* 0x000e24000020d900 */
[----:B0-----:R-:W-:Y:S01]  /*3c10*/  PRMT R0, R4, 0x7610, R0 ;  /* 0x0000761004007816 */ /* 0x001fe20000000000 */
[----:B------:R-:W-:Y:S06]  /*3c20*/  BRA `(.L_x_7991) ;  /* 0x0000000400107947 */ /* 0x000fec0003800000 */
.L_x_8004:
        /* <DEDUP_REMOVED lines=21> */
.L_x_8013:
[----:B------:R-:W-:Y:S05]  /*3d80*/  BSYNC.RECONVERGENT B1 ;  /* 0x0000000000017941 */ /* 0x000fea0003800200 */
.L_x_8012:
[----:B------:R-:W-:Y:S01]  /*3d90*/  IMAD.SHL.U32 R0, R0, 0x200000, RZ ;  /* 0x0020000000007824 */ /* 0x000fe200078e00ff */
[----:B------:R-:W-:-:S04]  /*3da0*/  LEA R3, R3, 0x37800000, 0x17 ;  /* 0x3780000003037811 */ /* 0x000fc800078eb8ff */
[----:B------:R-:W-:-:S07]  /*3db0*/  LOP3.LUT R4, R3, R0, R7, 0xfe, !PT ;  /* 0x0000000003047212 */ /* 0x000fce00078efe07 */
.L_x_8011:
[----:B------:R-:W-:Y:S05]  /*3dc0*/  BSYNC.RECONVERGENT B0 ;  /* 0x0000000000007941 */ /* 0x000fea0003800200 */
.L_x_8010:
[----:B------:R-:W0:Y:S02]  /*3dd0*/  F2I.S64.TRUNC R4, R4 ;  /* 0x0000000400047311 */ /* 0x000e24000020d900 */
[----:B0-----:R-:W-:Y:S01]  /*3de0*/  PRMT R0, R4, 0x7610, R0 ;  /* 0x0000761004007816 */ /* 0x001fe20000000000 */
[----:B------:R-:W-:Y:S06]  /*3df0*/  BRA `(.L_x_7991) ;  /* 0x00000000009c7947 */ /* 0x000fec0003800000 */
.L_x_8003:
        /* <DEDUP_REMOVED lines=14> */
.L_x_8017:
[----:B------:R-:W-:Y:S05]  /*3ee0*/  BSYNC.RECONVERGENT B0 ;  /* 0x0000000000007941 */ /* 0x000fea0003800200 */
.L_x_8016:
[----:B------:R-:W0:Y:S02]  /*3ef0*/  F2I.S64.TRUNC R4, R4 ;  /* 0x0000000400047311 */ /* 0x000e24000020d900 */
[----:B0-----:R-:W-:Y:S01]  /*3f00*/  PRMT R0, R4, 0x7610, R0 ;  /* 0x0000761004007816 */ /* 0x001fe20000000000 */
[----:B------:R-:W-:Y:S06]  /*3f10*/  BRA `(.L_x_7991) ;  /* 0x0000000000547947 */ /* 0x000fec0003800000 */
.L_x_7990:
        /* <DEDUP_REMOVED lines=16> */
.L_x_8018:
[----:B------:R-:W-:Y:S01]  /*4020*/  PRMT R0, RZ, 0x7610, R0 ;  /* 0x00007610ff007816 */ /* 0x000fe20000000000 */
[----:B------:R-:W-:Y:S06]  /*4030*/  BRA `(.L_x_7991) ;  /* 0x00000000000c7947 */ /* 0x000fec0003800000 */
.L_x_8015:
[----:B------:R2:W5:Y:S01]  /*4040*/  LDG.E.U8 R0, desc[UR36][R6.64] ;  /* 0x0000002406007981 */ /* 0x000562000c1e1100 */
[----:B------:R-:W-:Y:S05]  /*4050*/  BRA `(.L_x_7991) ;  /* 0x0000000000047947 */ /* 0x000fea0003800000 */
.L_x_8014:
[----:B------:R3:W5:Y:S02]  /*4060*/  LDG.E.U8 R0, desc[UR36][R6.64] ;  /* 0x0000002406007981 */ /* 0x000764000c1e1100 */
.L_x_7991:
[----:B-----5:R-:W-:Y:S01]  /*4070*/  LOP3.LUT R0, R0, 0xff, RZ, 0xc0, !PT ;  /* 0x000000ff00007812 */ /* 0x020fe200078ec0ff */
[----:B------:R-:W-:-:S03]  /*4080*/  VIADD R23, R23, 0x80 ;  /* 0x0000008017177836 */ /* 0x000fc60000000000 */
[----:B------:R0:W0:Y:S04]  /*4090*/  I2F.U16 R19, R0 ;  /* 0x0000000000137306 */ /* 0x0000280000101000 */
.L_x_7952:
[----:B------:R-:W-:Y:S05]  /*40a0*/  BSYNC.RECONVERGENT B6 ;  /* 0x0000000000067941 */ /* 0x000fea0003800200 */
.L_x_7951:
        /* <DEDUP_REMOVED lines=27> */
.L_x_8024:
[----:B------:R-:W5:Y:S02]  /*4260*/  LDG.E.U8 R4, desc[UR36][R4.64] ;  /* 0x0000002404047981 */ /* 0x000f64000c1e1100 */
[----:B-----5:R-:W-:-:S04]  /*4270*/  I2FP.F32.U32 R0, R4 ;  /* 0x0000000400007245 */ /* 0x020fc80000201000 */
[----:B------:R-:W-:-:S04]  /*4280*/  F2FP.BF16.F32.PACK_AB R0, RZ, R0 ;  /* 0x00000000ff00723e */ /* 0x000fc800000010ff */
[----:B------:R-:W-:Y:S01]  /*4290*/  PRMT R22, R0, 0x7610, R22 ;  /* 0x0000761000167816 */ /* 0x000fe20000000016 */
[----:B------:R-:W-:Y:S06]  /*42a0*/  BRA `(.L_x_8026) ;  /* 0x0000000c00c47947 */ /* 0x000fec0003800000 */
.L_x_8023:
        /* <DEDUP_REMOVED lines=11> */
.L_x_8028:
[----:B------:R-:W5:Y:S02]  /*4360*/  LDG.E R4, desc[UR36][R4.64] ;  /* 0x0000002404047981 */ /* 0x000f64000c1e1900 */
[----:B-----5:R-:W-:-:S04]  /*4370*/  I2FP.F32.S32 R0, R4 ;  /* 0x0000000400007245 */ /* 0x020fc80000201400 */
[----:B------:R-:W-:-:S04]  /*4380*/  F2FP.BF16.F32.PACK_AB R0, RZ, R0 ;  /* 0x00000000ff00723e */ /* 0x000fc800000010ff */
[----:B------:R-:W-:Y:S01]  /*4390*/  PRMT R22, R0, 0x7610, R22 ;  /* 0x0000761000167816 */ /* 0x000fe20000000016 */
[----:B------:R-:W-:Y:S06]  /*43a0*/  BRA `(.L_x_8026) ;  /* 0x0000000c00847947 */ /* 0x000fec0003800000 */
.L_x_8027:
[----:B------:R-:W5:Y:S02]  /*43b0*/  LDG.E.U16 R4, desc[UR36][R4.64] ;  /* 0x0000002404047981 */ /* 0x000f64000c1e1500 */
[----:B-----5:R-:W0:Y:S02]  /*43c0*/  I2F.S16 R0, R4 ;  /* 0x0000000400007306 */ /* 0x020e240000101400 */
[----:B0-----:R-:W-:-:S04]  /*43d0*/  F2FP.BF16.F32.PACK_AB R0, RZ, R0 ;  /* 0x00000000ff00723e */ /* 0x001fc800000010ff */
[----:B------:R-:W-:Y:S01]  /*43e0*/  PRMT R22, R0, 0x7610, R22 ;  /* 0x0000761000167816 */ /* 0x000fe20000000016 */
[----:B------:R-:W-:Y:S06]  /*43f0*/  BRA `(.L_x_8026) ;  /* 0x0000000c00707947 */ /* 0x000fec0003800000 */
.L_x_8022:
        /* <DEDUP_REMOVED lines=9> */
.L_x_8030:
[----:B------:R-:W5:Y:S02]  /*4490*/  LDG.E.U16 R0, desc[UR36][R4.64] ;  /* 0x0000002404007981 */ /* 0x000f64000c1e1500 */
[----:B-----5:R-:W-:-:S05]  /*44a0*/  HADD2.F32 R0, -RZ, R0.H0_H0 ;  /* 0x20000000ff007230 */ /* 0x020fca0000004100 */
[----:B------:R-:W-:-:S04]  /*44b0*/  F2FP.BF16.F32.PACK_AB R0, RZ, R0 ;  /* 0x00000000ff00723e */ /* 0x000fc800000010ff */
[----:B------:R-:W-:Y:S01]  /*44c0*/  PRMT R22, R0, 0x7610, R22 ;  /* 0x0000761000167816 */ /* 0x000fe20000000016 */
[----:B------:R-:W-:Y:S06]  /*44d0*/  BRA `(.L_x_8026) ;  /* 0x0000000c00387947 */ /* 0x000fec0003800000 */
.L_x_8029:
        /* <DEDUP_REMOVED lines=9> */
.L_x_8032:
[----:B------:R-:W5:Y:S02]  /*4570*/  LDG.E.U16 R4, desc[UR36][R4.64] ;  /* 0x0000002404047981 */ /* 0x000f64000c1e1500 */
[----:B-----5:R-:W-:-:S05]  /*4580*/  HADD2.F32 R0, -RZ, R4.H0_H0 ;  /* 0x20000004ff007230 */ /* 0x020fca0000004100 */
[----:B------:R-:W-:-:S04]  /*4590*/  F2FP.BF16.F32.PACK_AB R0, RZ, R0 ;  /* 0x00000000ff00723e */ /* 0x000fc800000010ff */
[----:B------:R-:W-:Y:S01]  /*45a0*/  PRMT R22, R0, 0x7610, R22 ;  /* 0x0000761000167816 */ /* 0x000fe20000000016 */
[----:B------:R-:W-:Y:S06]  /*45b0*/  BRA `(.L_x_8026) ;  /* 0x0000000c00007947 */ /* 0x000fec0003800000 */
.L_x_8031:
        /* <DEDUP_REMOVED lines=9> */
.L_x_8021:
        /* <DEDUP_REMOVED lines=14> */
.L_x_8035:
        /* <DEDUP_REMOVED lines=9> */
.L_x_8034:
        /* <DEDUP_REMOVED lines=27> */
.L_x_8037:
        /* <DEDUP_REMOVED lines=15> */
.L_x_8036:
[----:B------:R0:W5:Y:S01]  /*4a60*/  LDG.E.U16 R22, desc[UR36][R4.64] ;  /* 0x0000002404167981 */ /* 0x000162000c1e1500 */
[----:B------:R-:W-:Y:S05]  /*4a70*/  BRA `(.L_x_8026) ;  /* 0x0000000400d07947 */ /* 0x000fea0003800000 */
.L_x_8033:
        /* <DEDUP_REMOVED lines=13> */
.L_x_8040:
        /* <DEDUP_REMOVED lines=21> */
.L_x_8044:
[----:B------:R-:W-:Y:S05]  /*4ca0*/  BSYNC.RECONVERGENT B1 ;  /* 0x0000000000017941 */ /* 0x000fea0003800200 */
.L_x_8043:
[----:B------:R-:W-:Y:S01]  /*4cb0*/  IMAD.SHL.U32 R0, R0, 0x100000, RZ ;  /* 0x0010000000007824 */ /* 0x000fe200078e00ff */
[----:B------:R-:W-:-:S04]  /*4cc0*/  LEA R3, R3, 0x3b800000, 0x17 ;  /* 0x3b80000003037811 */ /* 0x000fc800078eb8ff */
[----:B------:R-:W-:-:S07]  /*4cd0*/  LOP3.LUT R0, R3, R0, R7, 0xfe, !PT ;  /* 0x0000000003007212 */ /* 0x000fce00078efe07 */
.L_x_8042:
[----:B------:R-:W-:Y:S05]  /*4ce0*/  BSYNC.RECONVERGENT B0 ;  /* 0x0000000000007941 */ /* 0x000fea0003800200 */
.L_x_8041:
[----:B------:R-:W-:-:S04]  /*4cf0*/  F2FP.BF16.F32.PACK_AB R0, RZ, R0 ;  /* 0x00000000ff00723e */ /* 0x000fc800000010ff */
[----:B------:R-:W-:Y:S01]  /*4d00*/  PRMT R22, R0, 0x7610, R22 ;  /* 0x0000761000167816 */ /* 0x000fe20000000016 */
[----:B------:R-:W-:Y:S06]  /*4d10*/  BRA `(.L_x_8026) ;  /* 0x0000000400287947 */ /* 0x000fec0003800000 */
.L_x_8039:
        /* <DEDUP_REMOVED lines=21> */
.L_x_8048:
[----:B------:R-:W-:Y:S05]  /*4e70*/  BSYNC.RECONVERGENT B1 ;  /* 0x0000000000017941 */ /* 0x000fea0003800200 */
.L_x_8047:
[----:B------:R-:W-:Y:S01]  /*4e80*/  IMAD.SHL.U32 R0, R0, 0x200000, RZ ;  /* 0x0020000000007824 */ /* 0x000fe200078e00ff */
[----:B------:R-:W-:-:S04]  /*4e90*/  LEA R3, R3, 0x37800000, 0x17 ;  /* 0x3780000003037811 */ /* 0x000fc800078eb8ff */
[----:B------:R-:W-:-:S07]  /*4ea0*/  LOP3.LUT R0, R3, R0, R7, 0xfe, !PT ;  /* 0x0000000003007212 */ /* 0x000fce00078efe07 */
.L_x_8046:
[----:B------:R-:W-:Y:S05]  /*4eb0*/  BSYNC.RECONVERGENT B0 ;  /* 0x0000000000007941 */ /* 0x000fea0003800200 */
.L_x_8045:
[----:B------:R-:W-:-:S04]  /*4ec0*/  F2FP.BF16.F32.PACK_AB R0, RZ, R0 ;  /* 0x00000000ff00723e */ /* 0x000fc800000010ff */
[----:B------:R-:W-:Y:S01]  /*4ed0*/  PRMT R22, R0, 0x7610, R22 ;  /* 0x0000761000167816 */ /* 0x000fe20000000016 */
[----:B------:R-:W-:Y:S06]  /*4ee0*/  BRA `(.L_x_8026) ;  /* 0x0000000000b47947 */ /* 0x000fec0003800000 */
.L_x_8038:
        /* <DEDUP_REMOVED lines=14> */
.L_x_8052:
[----:B------:R-:W-:Y:S05]  /*4fd0*/  BSYNC.RECONVERGENT B0 ;  /* 0x0000000000007941 */ /* 0x000fea0003800200 */
.L_x_8051:
[----:B------:R-:W-:-:S04]  /*4fe0*/  F2FP.BF16.F32.PACK_AB R0, RZ, R0 ;  /* 0x00000000ff00723e */ /* 0x000fc800000010ff */
[----:B------:R-:W-:Y:S01]  /*4ff0*/  PRMT R22, R0, 0x7610, R22 ;  /* 0x0000761000167816 */ /* 0x000fe20000000016 */
[----:B------:R-:W-:Y:S06]  /*5000*/  BRA `(.L_x_8026) ;  /* 0x00000000006c7947 */ /* 0x000fec0003800000 */
.L_x_8025:
        /* <DEDUP_REMOVED lines=16> */
.L_x_8053:
[----:B------:R-:W-:Y:S01]  /*5110*/  PRMT R22, RZ, 0x7610, R22 ;  /* 0x00007610ff167816 */ /* 0x000fe20000000016 */
[----:B------:R-:W-:Y:S06]  /*5120*/  BRA `(.L_x_8026) ;  /* 0x0000000000247947 */ /* 0x000fec0003800000 */
.L_x_8050:
[----:B------:R-:W5:Y:S02]  /*5130*/  LDG.E.64 R4, desc[UR36][R4.64] ;  /* 0x0000002404047981 */ /* 0x000f64000c1e1b00 */
[----:B-----5:R-:W0:Y:S02]  /*5140*/  I2F.U64 R0, R4 ;  /* 0x0000000400007312 */ /* 0x020e240000301000 */
[----:B0-----:R-:W-:-:S04]  /*5150*/  F2FP.BF16.F32.PACK_AB R0, RZ, R0 ;  /* 0x00000000ff00723e */ /* 0x001fc800000010ff */
[----:B------:R-:W-:Y:S01]  /*5160*/  PRMT R22, R0, 0x7610, R22 ;  /* 0x0000761000167816 */ /* 0x000fe20000000016 */
[----:B------:R-:W-:Y:S06]  /*5170*/  BRA `(.L_x_8026) ;  /* 0x0000000000107947 */ /* 0x000fec0003800000 */
.L_x_8049:
[----:B------:R-:W5:Y:S02]  /*5180*/  LDG.E R4, desc[UR36][R4.64] ;  /* 0x0000002404047981 */ /* 0x000f64000c1e1900 */
[----:B-----5:R-:W-:-:S04]  /*5190*/  I2FP.F32.U32 R0, R4 ;  /* 0x0000000400007245 */ /* 0x020fc80000201000 */
[----:B------:R-:W-:-:S04]  /*51a0*/  F2FP.BF16.F32.PACK_AB R0, RZ, R0 ;  /* 0x00000000ff00723e */ /* 0x000fc800000010ff */
[----:B------:R-:W-:-:S07]  /*51b0*/  PRMT R22, R0, 0x7610, R22 ;  /* 0x0000761000167816 */ /* 0x000fce0000000016 */
.L_x_8026:
[----:B------:R-:W0:Y:S01]  /*51c0*/  LDCU.U8 UR6, c[0x0][0x3b5] ;  /* 0x000076a0ff0677ac */ /* 0x000e220008000000 */
[----:B-1234-:R-:W1:Y:S01]  /*51d0*/  LDC.64 R6, c[0x0][0x3a8] ;  /* 0x0000ea00ff067b82 */ /* 0x01ee620000000a00 */
[----:B------:R-:W2:Y:S01]  /*51e0*/  LDCU UR5, c[0x0][0x3bc] ;  /* 0x00007780ff0577ac */ /* 0x000ea20008000800 */
[----:B0-----:R-:W-:-:S04]  /*51f0*/  UPRMT UR4, UR6, 0x9910, URZ ;  /* 0x0000991006047896 */ /* 0x001fc800080000ff */
        /* <DEDUP_REMOVED lines=15> */
.L_x_8057:
[----:B------:R0:W5:Y:S01]  /*52f0*/  LDG.E.U8 R0, desc[UR36][R6.64] ;  /* 0x0000002406007981 */ /* 0x000162000c1e1100 */
[----:B------:R-:W-:Y:S05]  /*5300*/  BRA `(.L_x_8059) ;  /* 0x0000000c00607947 */ /* 0x000fea0003800000 */
.L_x_8056:
        /* <DEDUP_REMOVED lines=8> */
.L_x_8061:
[----:B------:R4:W5:Y:S01]  /*5390*/  LDG.E.U8 R0, desc[UR36][R6.64] ;  /* 0x0000002406007981 */ /* 0x000962000c1e1100 */
[----:B------:R-:W-:Y:S05]  /*53a0*/  BRA `(.L_x_8059) ;  /* 0x0000000c00387947 */ /* 0x000fea0003800000 */
.L_x_8060:
[----:B------:R3:W5:Y:S01]  /*53b0*/  LDG.E.U16 R0, desc[UR36][R6.64] ;  /* 0x0000002406007981 */ /* 0x000762000c1e1500 */
[----:B------:R-:W-:Y:S05]  /*53c0*/  BRA `(.L_x_8059) ;  /* 0x0000000c00307947 */ /* 0x000fea0003800000 */
.L_x_8055:
[----:B------:R-:W-:-:S09]  /*53d0*/  UISETP.GT.AND UP0, UPT, UR4, 0x6, UPT ;  /* 0x000000060400788c */ /* 0x000fd2000bf04270 */
[----:B------:R-:W-:Y:S05]  /*53e0*/  BRA.U UP0, `(.L_x_8062) ;  /* 0x0000000100347547 */ /* 0x000fea000b800000 */
[----:B------:R-:W-:-:S09]  /*53f0*/  UISETP.NE.AND UP0, UPT, UR4, 0x5, UPT ;  /* 0x000000050400788c */ /* 0x000fd2000bf05270 */
[----:B------:R-:W-:Y:S05]  /*5400*/  BRA.U !UP0, `(.L_x_8063) ;  /* 0x0000000108187547 */ /* 0x000fea000b800000 */
[----:B------:R-:W-:-:S09]  /*5410*/  UISETP.NE.AND UP0, UPT, UR4, 0x6, UPT ;  /* 0x000000060400788c */ /* 0x000fd2000bf05270 */
[----:B------:R-:W-:Y:S05]  /*5420*/  BRA.U UP0, `(.L_x_8058) ;  /* 0x0000000900c47547 */ /* 0x000fea000b800000 */
[----:B------:R-:W2:Y:S02]  /*5430*/  LDG.E R4, desc[UR36][R6.64] ;  /* 0x0000002406047981 */ /* 0x000ea4000c1e1900 */
[----:B--2---:R-:W0:Y:S02]  /*5440*/  F2I.S64.TRUNC R4, R4 ;  /* 0x0000000400047311 */ /* 0x004e24000020d900 */
[----:B0-----:R-:W-:Y:S01]  /*5450*/  PRMT R0, R4, 0x7610, R0 ;  /* 0x0000761004007816 */ /* 0x001fe20000000000 */
[----:B------:R-:W-:Y:S06]  /*5460*/  BRA `(.L_x_8059) ;  /* 0x0000000c00087947 */ /* 0x000fec0003800000 */
.L_x_8063:
[----:B------:R-:W2:Y:S02]  /*5470*/  LDG.E.U16 R4, desc[UR36][R6.64] ;  /* 0x0000002406047981 */ /* 0x000ea4000c1e1500 */
[----:B--2---:R-:W-:-:S06]  /*5480*/  HADD2.F32 R4, -RZ, R4.H0_H0 ;  /* 0x20000004ff047230 */ /* 0x004fcc0000004100 */
[----:B------:R-:W0:Y:S02]  /*5490*/  F2I.S64.TRUNC R4, R4 ;  /* 0x0000000400047311 */ /* 0x000e24000020d900 */
[----:B0-----:R-:W-:Y:S01]  /*54a0*/  PRMT R0, R4, 0x7610, R0 ;  /* 0x0000761004007816 */ /* 0x001fe20000000000 */
[----:B------:R-:W-:Y:S06]  /*54b0*/  BRA `(.L_x_8059) ;  /* 0x0000000800f47947 */ /* 0x000fec0003800000 */
.L_x_8062:
[----:B------:R-:W-:-:S09]  /*54c0*/  UISETP.NE.AND UP0, UPT, UR4, 0x7, UPT ;  /* 0x000000070400788c */ /* 0x000fd2000bf05270 */
[----:B------:R-:W-:Y:S05]  /*54d0*/  BRA.U !UP0, `(.L_x_8064) ;  /* 0x0000000108347547 */ /* 0x000fea000b800000 */
        /* <DEDUP_REMOVED lines=8> */
.L_x_8065:
[----:B------:R-:W2:Y:S02]  /*5560*/  LDG.E.U16 R6, desc[UR36][R6.64] ;  /* 0x0000002406067981 */ /* 0x000ea4000c1e1500 */
[----:B--2---:R-:W-:-:S06]  /*5570*/  HADD2.F32 R4, -RZ, R6.H0_H0 ;  /* 0x20000006ff047230 */ /* 0x004fcc0000004100 */
[----:B------:R-:W0:Y:S02]  /*5580*/  F2I.S64.TRUNC R4, R4 ;  /* 0x0000000400047311 */ /* 0x000e24000020d900 */
[----:B0-----:R-:W-:Y:S01]  /*5590*/  PRMT R0, R4, 0x7610, R0 ;  /* 0x0000761004007816 */ /* 0x001fe20000000000 */
[----:B------:R-:W-:Y:S06]  /*55a0*/  BRA `(.L_x_8059) ;  /* 0x0000000800b87947 */ /* 0x000fec0003800000 */
.L_x_8064:
[----:B------:R-:W2:Y:S02]  /*55b0*/  LDG.E.64 R4, desc[UR36][R6.64] ;  /* 0x0000002406047981 */ /* 0x000ea4000c1e1b00 */
[----:B--2---:R-:W0:Y:S02]  /*55c0*/  F2I.S64.F64.TRUNC R4, R4 ;  /* 0x0000000400047311 */ /* 0x004e24000030d900 */
[----:B0-----:R-:W-:Y:S01]  /*55d0*/  PRMT R0, R4, 0x7610, R0 ;  /* 0x0000761004007816 */ /* 0x001fe20000000000 */
[----:B------:R-:W-:Y:S06]  /*55e0*/  BRA `(.L_x_8059) ;  /* 0x0000000800a87947 */ /* 0x000fec0003800000 */
.L_x_8054:
        /* <DEDUP_REMOVED lines=12> */
.L_x_8068:
[----:B------:R-:W2:Y:S02]  /*56b0*/  LDG.E.64 R6, desc[UR36][R6.64] ;  /* 0x0000002406067981 */ /* 0x000ea4000c1e1b00 */
[----:B--2---:R-:W0:Y:S02]  /*56c0*/  F2I.S64.F64.TRUNC R4, R6 ;  /* 0x0000000600047311 */ /* 0x004e24000030d900 */
[----:B0-----:R-:W-:Y:S01]  /*56d0*/  PRMT R0, R4, 0x7610, R0 ;  /* 0x0000761004007816 */ /* 0x001fe20000000000 */
[----:B------:R-:W-:Y:S06]  /*56e0*/  BRA `(.L_x_8059) ;  /* 0x0000000800687947 */ /* 0x000fec0003800000 */
.L_x_8067:
        /* <DEDUP_REMOVED lines=27> */
.L_x_8070:
[----:B------:R-:W2:Y:S02]  /*58a0*/  LDG.E.U8 R4, desc[UR36][R6.64] ;  /* 0x0000002406047981 */ /* 0x000ea4000c1e1100 */
        /* <DEDUP_REMOVED lines=14> */
.L_x_8069:
[----:B------:R-:W2:Y:S02]  /*5990*/  LDG.E.U16 R4, desc[UR36][R6.64] ;  /* 0x0000002406047981 */ /* 0x000ea4000c1e1500 */
[----:B--2---:R-:W-:-:S06]  /*59a0*/  IMAD.U32 R4, R4, 0x10000, RZ ;  /* 0x0001000004047824 */ /* 0x004fcc00078e00ff */
[----:B------:R-:W0:Y:S02]  /*59b0*/  F2I.S64.TRUNC R4, R4 ;  /* 0x0000000400047311 */ /* 0x000e24000020d900 */
[----:B0-----:R-:W-:Y:S01]  /*59c0*/  PRMT R0, R4, 0x7610, R0 ;  /* 0x0000761004007816 */ /* 0x001fe20000000000 */
[----:B------:R-:W-:Y:S06]  /*59d0*/  BRA `(.L_x_8059) ;  /* 0x0000000400ac7947 */ /* 0x000fec0003800000 */
.L_x_8066:
        /* <DEDUP_REMOVED lines=10> */
.L_x_8073:
        /* <DEDUP_REMOVED lines=21> */
.L_x_8077:
[----:B------:R-:W-:Y:S05]  /*5bd0*/  BSYNC.RECONVERGENT B1 ;  /* 0x0000000000017941 */ /* 0x000fea0003800200 */
.L_x_8076:
[----:B------:R-:W-:Y:S01]  /*5be0*/  IMAD.SHL.U32 R0, R0, 0x100000, RZ ;  /* 0x0010000000007824 */ /* 0x000fe200078e00ff */
[----:B------:R-:W-:-:S04]  /*5bf0*/  LEA R3, R3, 0x3b800000, 0x17 ;  /* 0x3b80000003037811 */ /* 0x000fc800078eb8ff */
[----:B------:R-:W-:-:S07]  /*5c00*/  LOP3.LUT R4, R3, R0, R7, 0xfe, !PT ;  /* 0x0000000003047212 */ /* 0x000fce00078efe07 */
.L_x_8075:
[----:B------:R-:W-:Y:S05]  /*5c10*/  BSYNC.RECONVERGENT B0 ;  /* 0x0000000000007941 */ /* 0x000fea0003800200 */
.L_x_8074:
[----:B------:R-:W0:Y:S02]  /*5c20*/  F2I.S64.TRUNC R4, R4 ;  /* 0x0000000400047311 */ /* 0x000e24000020d900 */
[----:B0-----:R-:W-:Y:S01]  /*5c30*/  PRMT R0, R4, 0x7610, R0 ;  /* 0x0000761004007816 */ /* 0x001fe20000000000 */
[----:B------:R-:W-:Y:S06]  /*5c40*/  BRA `(.L_x_8059) ;  /* 0x0000000400107947 */ /* 0x000fec0003800000 */
.L_x_8072:
        /* <DEDUP_REMOVED lines=21> */
.L_x_8081:
[----:B------:R-:W-:Y:S05]  /*5da0*/  BSYNC.RECONVERGENT B1 ;  /* 0x0000000000017941 */ /* 0x000fea0003800200 */
.L_x_8080:
[----:B------:R-:W-:Y:S01]  /*5db0*/  IMAD.SHL.U32 R0, R0, 0x200000, RZ ;  /* 0x0020000000007824 */ /* 0x000fe200078e00ff */
[----:B------:R-:W-:-:S04]  /*5dc0*/  LEA R3, R3, 0x37800000, 0x17 ;  /* 0x3780000003037811 */ /* 0x000fc800078eb8ff */
[----:B------:R-:W-:-:S07]  /*5dd0*/  LOP3.LUT R4, R3, R0, R7, 0xfe, !PT ;  /* 0x0000000003047212 */ /* 0x000fce00078efe07 */
.L_x_8079:
[----:B------:R-:W-:Y:S05]  /*5de0*/  BSYNC.RECONVERGENT B0 ;  /* 0x0000000000007941 */ /* 0x000fea0003800200 */
.L_x_8078:
[----:B------:R-:W0:Y:S02]  /*5df0*/  F2I.S64.TRUNC R4, R4 ;  /* 0x0000000400047311 */ /* 0x000e24000020d900 */
[----:B0-----:R-:W-:Y:S01]  /*5e00*/  PRMT R0, R4, 0x7610, R0 ;  /* 0x0000761004007816 */ /* 0x001fe20000000000 */
[----:B------:R-:W-:Y:S06]  /*5e10*/  BRA `(.L_x_8059) ;  /* 0x00000000009c7947 */ /* 0x000fec0003800000 */
.L_x_8071:
        /* <DEDUP_REMOVED lines=14> */
.L_x_8085:
[----:B------:R-:W-:Y:S05]  /*5f00*/  BSYNC.RECONVERGENT B0 ;  /* 0x0000000000007941 */ /* 0x000fea0003800200 */
.L_x_8084:
[----:B------:R-:W0:Y:S02]  /*5f10*/  F2I.S64.TRUNC R4, R4 ;  /* 0x0000000400047311 */ /* 0x000e24000020d900 */
[----:B0-----:R-:W-:Y:S01]  /*5f20*/  PRMT R0, R4, 0x7610, R0 ;  /* 0x0000761004007816 */ /* 0x001fe20000000000 */
[----:B------:R-:W-:Y:S06]  /*5f30*/  BRA `(.L_x_8059) ;  /* 0x0000000000547947 */ /* 0x000fec0003800000 */
.L_x_8058:
        /* <DEDUP_REMOVED lines=16> */
.L_x_8086:
[----:B------:R-:W-:Y:S01]  /*6040*/  PRMT R0, RZ, 0x7610, R0 ;  /* 0x00007610ff007816 */ /* 0x000fe20000000000 */
[----:B------:R-:W-:Y:S06]  /*6050*/  BRA `(.L_x_8059) ;  /* 0x00000000000c7947 */ /* 0x000fec0003800000 */
.L_x_8083:
[----:B------:R1:W5:Y:S01]  /*6060*/  LDG.E.U8 R0, desc[UR36][R6.64] ;  /* 0x0000002406007981 */ /* 0x000362000c1e1100 */
[----:B------:R-:W-:Y:S05]  /*6070*/  BRA `(.L_x_8059) ;  /* 0x0000000000047947 */ /* 0x000fea0003800000 */
.L_x_8082:
[----:B------:R2:W5:Y:S02]  /*6080*/  LDG.E.U8 R0, desc[UR36][R6.64] ;  /* 0x0000002406007981 */ /* 0x000564000c1e1100 */
.L_x_8059:
[----:B-----5:R-:W-:Y:S01]  /*6090*/  LOP3.LUT R0, R0, 0xff, RZ, 0xc0, !PT ;  /* 0x000000ff00007812 */ /* 0x020fe200078ec0ff */
[----:B------:R-:W-:-:S03]  /*60a0*/  VIADD R23, R23, 0x80 ;  /* 0x0000008017177836 */ /* 0x000fc60000000000 */
[----:B------:R0:W0:Y:S04]  /*60b0*/  I2F.U16 R24, R0 ;  /* 0x0000000000187306 */ /* 0x0000280000101000 */
.L_x_8020:
[----:B------:R-:W-:Y:S05]  /*60c0*/  BSYNC.RECONVERGENT B6 ;  /* 0x0000000000067941 */ /* 0x000fea0003800200 */
.L_x_8019:
[----:B------:R-:W-:Y:S01]  /*60d0*/  ISETP.GE.AND P0, PT, R23, R16, PT ;  /* 0x000000101700720c */ /* 0x000fe20003f06270 */
[----:B------:R-:W-:Y:S01]  /*60e0*/  BSSY.RECONVERGENT B6, `(.L_x_8087) ;  /* 0x00001ff000067945 */ /* 0x000fe20003800200 */
[----:B0-----:R-:W-:Y:S01]  /*60f0*/  IMAD.MOV.U32 R0, RZ, RZ, RZ ;  /* 0x000000ffff007224 */ /* 0x001fe200078e00ff */
[----:B------:R-:W-:-:S10]  /*6100*/  PRMT R17, RZ, 0x7610, R17 ;  /* 0x00007610ff117816 */ /* 0x000fd40000000011 */
[----:B------:R-:W-:Y:S05]  /*6110*/  @P0 BRA `(.L_x_8088) ;  /* 0x0000001c00ec0947 */ /* 0x000fea0003800000 */
[----:B------:R-:W0:Y:S01]  /*6120*/  LDC.64 R4, c[0x0][0x3a0] ;  /* 0x0000e800ff047b82 */ /* 0x000e220000000a00 */
        /* <DEDUP_REMOVED lines=21> */
.L_x_8092:
[----:B------:R-:W5:Y:S02]  /*6280*/  LDG.E.U8 R4, desc[UR36][R4.64] ;  /* 0x0000002404047981 */ /* 0x000f64000c1e1100 */
[----:B-----5:R-:W-:-:S04]  /*6290*/  I2FP.F32.U32 R0, R4 ;  /* 0x0000000400007245 */ /* 0x020fc80000201000 */
[----:B------:R-:W-:-:S04]  /*62a0*/  F2FP.BF16.F32.PACK_AB R0, RZ, R0 ;  /* 0x00000000ff00723e */ /* 0x000fc800000010ff */
[----:B------:R-:W-:Y:S01]  /*62b0*/  PRMT R17, R0, 0x7610, R17 ;  /* 0x0000761000117816 */ /* 0x000fe20000000011 */
[----:B------:R-:W-:Y:S06]  /*62c0*/  BRA `(.L_x_8094) ;  /* 0x0000000c00c47947 */ /* 0x000fec0003800000 */
.L_x_8091:
        /* <DEDUP_REMOVED lines=11> */
.L_x_8096:
[----:B------:R-:W5:Y:S02]  /*6380*/  LDG.E R4, desc[UR36][R4.64] ;  /* 0x0000002404047981 */ /* 0x000f64000c1e1900 */
[----:B-----5:R-:W-:-:S04]  /*6390*/  I2FP.F32.S32 R0, R4 ;  /* 0x0000000400007245 */ /* 0x020fc80000201400 */
[----:B------:R-:W-:-:S04]  /*63a0*/  F2FP.BF16.F32.PACK_AB R0, RZ, R0 ;  /* 0x00000000ff00723e */ /* 0x000fc800000010ff */
[----:B------:R-:W-:Y:S01]  /*63b0*/  PRMT R17, R0, 0x7610, R17 ;  /* 0x0000761000117816 */ /* 0x000fe20000000011 */
[----:B------:R-:W-:Y:S06]  /*63c0*/  BRA `(.L_x_8094) ;  /* 0x0000000c00847947 */ /* 0x000fec0003800000 */
.L_x_8095:
[----:B------:R-:W5:Y:S02]  /*63d0*/  LDG.E.U16 R4, desc[UR36][R4.64] ;  /* 0x0000002404047981 */ /* 0x000f64000c1e1500 */
[----:B-----5:R-:W0:Y:S02]  /*63e0*/  I2F.S16 R0, R4 ;  /* 0x0000000400007306 */ /* 0x020e240000101400 */
[----:B0-----:R-:W-:-:S04]  /*63f0*/  F2FP.BF16.F32.PACK_AB R0, RZ, R0 ;  /* 0x00000000ff00723e */ /* 0x001fc800000010ff */
[----:B------:R-:W-:Y:S01]  /*6400*/  PRMT R17, R0, 0x7610, R17 ;  /* 0x0000761000117816 */ /* 0x000fe20000000011 */
[----:B------:R-:W-:Y:S06]  /*6410*/  BRA `(.L_x_8094) ;  /* 0x0000000c00707947 */ /* 0x000fec0003800000 */
.L_x_8090:
        /* <DEDUP_REMOVED lines=9> */
.L_x_8098:
[----:B------:R-:W5:Y:S02]  /*64b0*/  LDG.E.U16 R0, desc[UR36][R4.64] ;  /* 0x0000002404007981 */ /* 0x000f64000c1e1500 */
[----:B-----5:R-:W-:-:S05]  /*64c0*/  HADD2.F32 R0, -RZ, R0.H0_H0 ;  /* 0x20000000ff007230 */ /* 0x020fca0000004100 */
[----:B------:R-:W-:-:S04]  /*64d0*/  F2FP.BF16.F32.PACK_AB R0, RZ, R0 ;  /* 0x00000000ff00723e */ /* 0x000fc800000010ff */
[----:B------:R-:W-:Y:S01]  /*64e0*/  PRMT R17, R0, 0x7610, R17 ;  /* 0x0000761000117816 */ /* 0x000fe20000000011 */
[----:B------:R-:W-:Y:S06]  /*64f0*/  BRA `(.L_x_8094) ;  /* 0x0000000c00387947 */ /* 0x000fec0003800000 */
.L_x_8097:
        /* <DEDUP_REMOVED lines=9> */
.L_x_8100:
[----:B------:R-:W5:Y:S02]  /*6590*/  LDG.E.U16 R4, desc[UR36][R4.64] ;  /* 0x0000002404047981 */ /* 0x000f64000c1e1500 */
[----:B-----5:R-:W-:-:S05]  /*65a0*/  HADD2.F32 R0, -RZ, R4.H0_H0 ;  /* 0x20000004ff007230 */ /* 0x020fca0000004100 */
[----:B------:R-:W-:-:S04]  /*65b0*/  F2FP.BF16.F32.PACK_AB R0, RZ, R0 ;  /* 0x00000000ff00723e */ /* 0x000fc800000010ff */
[----:B------:R-:W-:Y:S01]  /*65c0*/  PRMT R17, R0, 0x7610, R17 ;  /* 0x0000761000117816 */ /* 0x000fe20000000011 */
[----:B------:R-:W-:Y:S06]  /*65d0*/  BRA `(.L_x_8094) ;  /* 0x0000000c00007947 */ /* 0x000fec0003800000 */
.L_x_8099:
        /* <DEDUP_REMOVED lines=9> */
.L_x_8089:
        /* <DEDUP_REMOVED lines=14> */
.L_x_8103:
        /* <DEDUP_REMOVED lines=9> */
.L_x_8102:
        /* <DEDUP_REMOVED lines=27> */
.L_x_8105:
        /* <DEDUP_REMOVED lines=15> */
.L_x_8104:
[----:B------:R0:W5:Y:S01]  /*6a80*/  LDG.E.U16 R17, desc[UR36][R4.64] ;  /* 0x0000002404117981 */ /* 0x000162000c1e1500 */
[----:B------:R-:W-:Y:S05]  /*6a90*/  BRA `(.L_x_8094) ;  /* 0x0000000400d07947 */ /* 0x000fea0003800000 */
.L_x_8101:
        /* <DEDUP_REMOVED lines=13> */
.L_x_8108:
        /* <DEDUP_REMOVED lines=21> */
.L_x_8112:
[----:B------:R-:W-:Y:S05]  /*6cc0*/  BSYNC.RECONVERGENT B1 ;  /* 0x0000000000017941 */ /* 0x000fea0003800200 */
.L_x_8111:
[----:B------:R-:W-:Y:S01]  /*6cd0*/  IMAD.SHL.U32 R0, R0, 0x100000, RZ ;  /* 0x0010000000007824 */ /* 0x000fe200078e00ff */
[----:B------:R-:W-:-:S04]  /*6ce0*/  LEA R3, R3, 0x3b800000, 0x17 ;  /* 0x3b80000003037811 */ /* 0x000fc800078eb8ff */
[----:B------:R-:W-:-:S07]  /*6cf0*/  LOP3.LUT R0, R3, R0, R7, 0xfe, !PT ;  /* 0x0000000003007212 */ /* 0x000fce00078efe07 */
.L_x_8110:
[----:B------:R-:W-:Y:S05]  /*6d00*/  BSYNC.RECONVERGENT B0 ;  /* 0x0000000000007941 */ /* 0x000fea0003800200 */
.L_x_8109:
[----:B------:R-:W-:-:S04]  /*6d10*/  F2FP.BF16.F32.PACK_AB R0, RZ, R0 ;  /* 0x00000000ff00723e */ /* 0x000fc800000010ff */
[----:B------:R-:W-:Y:S01]  /*6d20*/  PRMT R17, R0, 0x7610, R17 ;  /* 0x0000761000117816 */ /* 0x000fe20000000011 */
[----:B------:R-:W-:Y:S06]  /*6d30*/  BRA `(.L_x_8094) ;  /* 0x0000000400287947 */ /* 0x000fec0003800000 */
.L_x_8107:
        /* <DEDUP_REMOVED lines=21> */
.L_x_8116:
[----:B------:R-:W-:Y:S05]  /*6e90*/  BSYNC.RECONVERGENT B1 ;  /* 0x0000000000017941 */ /* 0x000fea0003800200 */
.L_x_8115:
[----:B------:R-:W-:Y:S01]  /*6ea0*/  IMAD.SHL.U32 R0, R0, 0x200000, RZ ;  /* 0x0020000000007824 */ /* 0x000fe200078e00ff */
[----:B------:R-:W-:-:S04]  /*6eb0*/  LEA R3, R3, 0x37800000, 0x17 ;  /* 0x3780000003037811 */ /* 0x000fc800078eb8ff */
[----:B------:R-:W-:-:S07]  /*6ec0*/  LOP3.LUT R0, R3, R0, R7, 0xfe, !PT ;  /* 0x0000000003007212 */ /* 0x000fce00078efe07 */
.L_x_8114:
[----:B------:R-:W-:Y:S05]  /*6ed0*/  BSYNC.RECONVERGENT B0 ;  /* 0x0000000000007941 */ /* 0x000fea0003800200 */
.L_x_8113:
[----:B------:R-:W-:-:S04]  /*6ee0*/  F2FP.BF16.F32.PACK_AB R0, RZ, R0 ;  /* 0x00000000ff00723e */ /* 0x000fc800000010ff */
[----:B------:R-:W-:Y:S01]  /*6ef0*/  PRMT R17, R0, 0x7610, R17 ;  /* 0x0000761000117816 */ /* 0x000fe20000000011 */
[----:B------:R-:W-:Y:S06]  /*6f00*/  BRA `(.L_x_8094) ;  /* 0x0000000000b47947 */ /* 0x000fec0003800000 */
.L_x_8106:
        /* <DEDUP_REMOVED lines=14> */
.L_x_8120:
[----:B------:R-:W-:Y:S05]  /*6ff0*/  BSYNC.RECONVERGENT B0 ;  /* 0x0000000000007941 */ /* 0x000fea0003800200 */
.L_x_8119:
[----:B------:R-:W-:-:S04]  /*7000*/  F2FP.BF16.F32.PACK_AB R0, RZ, R0 ;  /* 0x00000000ff00723e */ /* 0x000fc800000010ff */
[----:B------:R-:W-:Y:S01]  /*7010*/  PRMT R17, R0, 0x7610, R17 ;  /* 0x0000761000117816 */ /* 0x000fe20000000011 */
[----:B------:R-:W-:Y:S06]  /*7020*/  BRA `(.L_x_8094) ;  /* 0x00000000006c7947 */ /* 0x000fec0003800000 */
.L_x_8093:
        /* <DEDUP_REMOVED lines=16> */
.L_x_8121:
[----:B------:R-:W-:Y:S01]  /*7130*/  PRMT R17, RZ, 0x7610, R17 ;  /* 0x00007610ff117816 */ /* 0x000fe20000000011 */
[----:B------:R-:W-:Y:S06]  /*7140*/  BRA `(.L_x_8094) ;  /* 0x0000000000247947 */ /* 0x000fec0003800000 */
.L_x_8118:
[----:B------:R-:W5:Y:S02]  /*7150*/  LDG.E.64 R4, desc[UR36][R4.64] ;  /* 0x0000002404047981 */ /* 0x000f64000c1e1b00 */
[----:B-----5:R-:W0:Y:S02]  /*7160*/  I2F.U64 R0, R4 ;  /* 0x0000000400007312 */ /* 0x020e240000301000 */
[----:B0-----:R-:W-:-:S04]  /*7170*/  F2FP.BF16.F32.PACK_AB R0, RZ, R0 ;  /* 0x00000000ff00723e */ /* 0x001fc800000010ff */
[----:B------:R-:W-:Y:S01]  /*7180*/  PRMT R17, R0, 0x7610, R17 ;  /* 0x0000761000117816 */ /* 0x000fe20000000011 */
[----:B------:R-:W-:Y:S06]  /*7190*/  BRA `(.L_x_8094) ;  /* 0x0000000000107947 */ /* 0x000fec0003800000 */
.L_x_8117:
[----:B------:R-:W5:Y:S02]  /*71a0*/  LDG.E R4, desc[UR36][R4.64] ;  /* 0x0000002404047981 */ /* 0x000f64000c1e1900 */
[----:B-----5:R-:W-:-:S04]  /*71b0*/  I2FP.F32.U32 R0, R4 ;  /* 0x0000000400007245 */ /* 0x020fc80000201000 */
[----:B------:R-:W-:-:S04]  /*71c0*/  F2FP.BF16.F32.PACK_AB R0, RZ, R0 ;  /* 0x00000000ff00723e */ /* 0x000fc800000010ff */
[----:B------:R-:W-:-:S07]  /*71d0*/  PRMT R17, R0, 0x7610, R17 ;  /* 0x0000761000117816 */ /* 0x000fce0000000011 */
.L_x_8094:
        /* <DEDUP_REMOVED lines=19> */
.L_x_8125:
[----:B------:R3:W5:Y:S01]  /*7310*/  LDG.E.U8 R0, desc[UR36][R6.64] ;  /* 0x0000002406007981 */ /* 0x000762000c1e1100 */
[----:B------:R-:W-:Y:S05]  /*7320*/  BRA `(.L_x_8127) ;  /* 0x0000000c00607947 */ /* 0x000fea0003800000 */
.L_x_8124:
        /* <DEDUP_REMOVED lines=8> */
.L_x_8129:
[----:B------:R0:W5:Y:S01]  /*73b0*/  LDG.E.U8 R0, desc[UR36][R6.64] ;  /* 0x0000002406007981 */ /* 0x000162000c1e1100 */
[----:B------:R-:W-:Y:S05]  /*73c0*/  BRA `(.L_x_8127) ;  /* 0x0000000c00387947 */ /* 0x000fea0003800000 */
.L_x_8128:
[----:B------:R0:W5:Y:S01]  /*73d0*/  LDG.E.U16 R0, desc[UR36][R6.64] ;  /* 0x0000002406007981 */ /* 0x000162000c1e1500 */
[----:B------:R-:W-:Y:S05]  /*73e0*/  BRA `(.L_x_8127) ;  /* 0x0000000c00307947 */ /* 0x000fea0003800000 */
.L_x_8123:
        /* <DEDUP_REMOVED lines=10> */
.L_x_8131:
[----:B------:R-:W2:Y:S02]  /*7490*/  LDG.E.U16 R4, desc[UR36][R6.64] ;  /* 0x0000002406047981 */ /* 0x000ea4000c1e1500 */
[----:B--2---:R-:W-:-:S06]  /*74a0*/  HADD2.F32 R4, -RZ, R4.H0_H0 ;  /* 0x20000004ff047230 */ /* 0x004fcc0000004100 */
[----:B------:R-:W0:Y:S02]  /*74b0*/  F2I.S64.TRUNC R4, R4 ;  /* 0x0000000400047311 */ /* 0x000e24000020d900 */
[----:B0-----:R-:W-:Y:S01]  /*74c0*/  PRMT R0, R4, 0x7610, R0 ;  /* 0x0000761004007816 */ /* 0x001fe20000000000 */
[----:B------:R-:W-:Y:S06]  /*74d0*/  BRA `(.L_x_8127) ;  /* 0x0000000800f47947 */ /* 0x000fec0003800000 */
.L_x_8130:
        /* <DEDUP_REMOVED lines=10> */
.L_x_8133:
[----:B------:R-:W2:Y:S02]  /*7580*/  LDG.E.U16 R6, desc[UR36][R6.64] ;  /* 0x0000002406067981 */ /* 0x000ea4000c1e1500 */
[----:B--2---:R-:W-:-:S06]  /*7590*/  HADD2.F32 R4, -RZ, R6.H0_H0 ;  /* 0x20000006ff047230 */ /* 0x004fcc0000004100 */
[----:B------:R-:W0:Y:S02]  /*75a0*/  F2I.S64.TRUNC R4, R4 ;  /* 0x0000000400047311 */ /* 0x000e24000020d900 */
[----:B0-----:R-:W-:Y:S01]  /*75b0*/  PRMT R0, R4, 0x7610, R0 ;  /* 0x0000761004007816 */ /* 0x001fe20000000000 */
[----:B------:R-:W-:Y:S06]  /*75c0*/  BRA `(.L_x_8127) ;  /* 0x0000000800b87947 */ /* 0x000fec0003800000 */
.L_x_8132:
[----:B------:R-:W2:Y:S02]  /*75d0*/  LDG.E.64 R4, desc[UR36][R6.64] ;  /* 0x0000002406047981 */ /* 0x000ea4000c1e1b00 */
[----:B--2---:R-:W0:Y:S02]  /*75e0*/  F2I.S64.F64.TRUNC R4, R4 ;  /* 0x0000000400047311 */ /* 0x004e24000030d900 */
[----:B0-----:R-:W-:Y:S01]  /*75f0*/  PRMT R0, R4, 0x7610, R0 ;  /* 0x0000761004007816 */ /* 0x001fe20000000000 */
[----:B------:R-:W-:Y:S06]  /*7600*/  BRA `(.L_x_8127) ;  /* 0x0000000800a87947 */ /* 0x000fec0003800000 */
.L_x_8122:
        /* <DEDUP_REMOVED lines=12> */
.L_x_8136:
[----:B------:R-:W2:Y:S02]  /*76d0*/  LDG.E.64 R6, desc[UR36][R6.64] ;  /* 0x0000002406067981 */ /* 0x000ea4000c1e1b00 */
[----:B--2---:R-:W0:Y:S02]  /*76e0*/  F2I.S64.F64.TRUNC R4, R6 ;  /* 0x0000000600047311 */ /* 0x004e24000030d900 */
[----:B0-----:R-:W-:Y:S01]  /*76f0*/  PRMT R0, R4, 0x7610, R0 ;  /* 0x0000761004007816 */ /* 0x001fe20000000000 */
[----:B------:R-:W-:Y:S06]  /*7700*/  BRA `(.L_x_8127) ;  /* 0x0000000800687947 */ /* 0x000fec0003800000 */
.L_x_8135:
        /* <DEDUP_REMOVED lines=27> */
.L_x_8138:
        /* <DEDUP_REMOVED lines=15> */
.L_x_8137:
[----:B------:R-:W2:Y:S02]  /*79b0*/  LDG.E.U16 R4, desc[UR36][R6.64] ;  /* 0x0000002406047981 */ /* 0x000ea4000c1e1500 */
[----:B--2---:R-:W-:-:S06]  /*79c0*/  IMAD.U32 R4, R4, 0x10000, RZ ;  /* 0x0001000004047824 */ /* 0x004fcc00078e00ff */
[----:B------:R-:W0:Y:S02]  /*79d0*/  F2I.S64.TRUNC R4, R4 ;  /* 0x0000000400047311 */ /* 0x000e24000020d900 */
[----:B0-----:R-:W-:Y:S01]  /*79e0*/  PRMT R0, R4, 0x7610, R0 ;  /* 0x0000761004007816 */ /* 0x001fe20000000000 */
[----:B------:R-:W-:Y:S06]  /*79f0*/  BRA `(.L_x_8127) ;  /* 0x0000000400ac7947 */ /* 0x000fec0003800000 */
.L_x_8134:
        /* <DEDUP_REMOVED lines=10> */
.L_x_8141:
        /* <DEDUP_REMOVED lines=21> */
.L_x_8145:
[----:B------:R-:W-:Y:S05]  /*7bf0*/  BSYNC.RECONVERGENT B1 ;  /* 0x0000000000017941 */ /* 0x000fea0003800200 */
.L_x_8144:
[----:B------:R-:W-:Y:S01]  /*7c00*/  IMAD.SHL.U32 R0, R0, 0x100000, RZ ;  /* 0x0010000000007824 */ /* 0x000fe200078e00ff */
[----:B------:R-:W-:-:S04]  /*7c10*/  LEA R3, R3, 0x3b800000, 0x17 ;  /* 0x3b80000003037811 */ /* 0x000fc800078eb8ff */
[----:B------:R-:W-:-:S07]  /*7c20*/  LOP3.LUT R4, R3, R0, R7, 0xfe, !PT ;  /* 0x0000000003047212 */ /* 0x000fce00078efe07 */
.L_x_8143:
[----:B------:R-:W-:Y:S05]  /*7c30*/  BSYNC.RECONVERGENT B0 ;  /* 0x0000000000007941 */ /* 0x000fea0003800200 */
.L_x_8142:
[----:B------:R-:W0:Y:S02]  /*7c40*/  F2I.S64.TRUNC R4, R4 ;  /* 0x0000000400047311 */ /* 0x000e24000020d900 */
[----:B0-----:R-:W-:Y:S01]  /*7c50*/  PRMT R0, R4, 0x7610, R0 ;  /* 0x0000761004007816 */ /* 0x001fe20000000000 */
[----:B------:R-:W-:Y:S06]  /*7c60*/  BRA `(.L_x_8127) ;  /* 0x0000000400107947 */ /* 0x000fec0003800000 */
.L_x_8140:
        /* <DEDUP_REMOVED lines=21> */
.L_x_8149:
[----:B------:R-:W-:Y:S05]  /*7dc0*/  BSYNC.RECONVERGENT B1 ;  /* 0x0000000000017941 */ /* 0x000fea0003800200 */
.L_x_8148:
[----:B------:R-:W-:Y:S01]  /*7dd0*/  IMAD.SHL.U32 R0, R0, 0x200000, RZ ;  /* 0x0020000000007824 */ /* 0x000fe200078e00ff */
[----:B------:R-:W-:-:S04]  /*7de0*/  LEA R3, R3, 0x37800000, 0x17 ;  /* 0x3780000003037811 */ /* 0x000fc800078eb8ff */
[----:B------:R-:W-:-:S07]  /*7df0*/  LOP3.LUT R4, R3, R0, R7, 0xfe, !PT ;  /* 0x0000000003047212 */ /* 0x000fce00078efe07 */
.L_x_8147:
[----:B------:R-:W-:Y:S05]  /*7e00*/  BSYNC.RECONVERGENT B0 ;  /* 0x0000000000007941 */ /* 0x000fea0003800200 */
.L_x_8146:
[----:B------:R-:W0:Y:S02]  /*7e10*/  F2I.S64.TRUNC R4, R4 ;  /* 0x0000000400047311 */ /* 0x000e24000020d900 */
[----:B0-----:R-:W-:Y:S01]  /*7e20*/  PRMT R0, R4, 0x7610, R0 ;  /* 0x0000761004007816 */ /* 0x001fe20000000000 */
[----:B------:R-:W-:Y:S06]  /*7e30*/  BRA `(.L_x_8127) ;  /* 0x00000000009c7947 */ /* 0x000fec0003800000 */
.L_x_8139:
        /* <DEDUP_REMOVED lines=14> */
.L_x_8153:
[----:B------:R-:W-:Y:S05]  /*7f20*/  BSYNC.RECONVERGENT B0 ;  /* 0x0000000000007941 */ /* 0x000fea0003800200 */
.L_x_8152:
[----:B------:R-:W0:Y:S02]  /*7f30*/  F2I.S64.TRUNC R4, R4 ;  /* 0x0000000400047311 */ /* 0x000e24000020d900 */
[----:B0-----:R-:W-:Y:S01]  /*7f40*/  PRMT R0, R4, 0x7610, R0 ;  /* 0x0000761004007816 */ /* 0x001fe20000000000 */
[----:B------:R-:W-:Y:S06]  /*7f50*/  BRA `(.L_x_8127) ;  /* 0x0000000000547947 */ /* 0x000fec0003800000 */
.L_x_8126:
        /* <DEDUP_REMOVED lines=16> */
.L_x_8154:
[----:B------:R-:W-:Y:S01]  /*8060*/  PRMT R0, RZ, 0x7610, R0 ;  /* 0x00007610ff007816 */ /* 0x000fe20000000000 */
[----:B------:R-:W-:Y:S06]  /*8070*/  BRA `(.L_x_8127) ;  /* 0x00000000000c7947 */ /* 0x000fec0003800000 */
.L_x_8151:
[----:B------:R1:W5:Y:S01]  /*8080*/  LDG.E.U8 R0, desc[UR36][R6.64] ;  /* 0x0000002406007981 */ /* 0x000362000c1e1100 */
[----:B------:R-:W-:Y:S05]  /*8090*/  BRA `(.L_x_8127) ;  /* 0x0000000000047947 */ /* 0x000fea0003800000 */
.L_x_8150:
[----:B------:R0:W5:Y:S02]  /*80a0*/  LDG.E.U8 R0, desc[UR36][R6.64] ;  /* 0x0000002406007981 */ /* 0x000164000c1e1100 */
.L_x_8127:
[----:B-----5:R-:W-:-:S06]  /*80b0*/  LOP3.LUT R0, R0, 0xff, RZ, 0xc0, !PT ;  /* 0x000000ff00007812 */ /* 0x020fcc00078ec0ff */
[----:B------:R-:W0:Y:S02]  /*80c0*/  I2F.U16 R0, R0 ;  /* 0x0000000000007306 */ /* 0x000e240000101000 */
.L_x_8088:
[----:B------:R-:W-:Y:S05]  /*80d0*/  BSYNC.RECONVERGENT B6 ;  /* 0x0000000000067941 */ /* 0x000fea0003800200 */
.L_x_8087:
[C---:B------:R-:W-:Y:S01]  /*80e0*/  ISETP.GE.AND P0, PT, R25.reuse, R16, PT ;  /* 0x000000101900720c */ /* 0x040fe20003f06270 */
[C---:B------:R-:W-:Y:S01]  /*80f0*/  VIADD R5, R25.reuse, 0x100 ;  /* 0x0000010019057836 */ /* 0x040fe20000000000 */
[----:B------:R-:W-:Y:S01]  /*8100*/  BSSY.RECONVERGENT B6, `(.L_x_8155) ;  /* 0x0000128000067945 */ /* 0x000fe20003800200 */
[----:B------:R-:W-:-:S03]  /*8110*/  VIADD R23, R25, 0x80 ;  /* 0x0000008019177836 */ /* 0x000fc60000000000 */
[-C--:B------:R-:W-:Y:S01]  /*8120*/  ISETP.GE.AND P2, PT, R5, R16.reuse, PT ;  /* 0x000000100500720c */ /* 0x080fe20003f46270 */
[----:B------:R-:W-:Y:S01]  /*8130*/  VIADD R5, R25, 0x180 ;  /* 0x0000018019057836 */ /* 0x000fe20000000000 */
[----:B------:R-:W-:-:S04]  /*8140*/  ISETP.GE.AND P1, PT, R23, R16, PT ;  /* 0x000000101700720c */ /* 0x000fc80003f26270 */
[----:B------:R-:W-:Y:S01]  /*8150*/  ISETP.GE.AND P3, PT, R5, R16, PT ;  /* 0x000000100500720c */ /* 0x000fe20003f66270 */
[----:B01234-:R-:W0:Y:S01]  /*8160*/  @!P0 LDC R7, c[0x0][0x388] ;  /* 0x0000e200ff078b82 */ /* 0x01fe220000000800 */
[----:B------:R-:W-:-:S04]  /*8170*/  @!P0 IMAD.U32 R26, R26, 0x10000, RZ ;  /* 0x000100001a1a8824 */ /* 0x000fc800078e00ff */
[----:B------:R-:W-:Y:S01]  /*8180*/  @!P0 FMUL.FTZ R26, R26, R27 ;  /* 0x0000001b1a1a8220 */ /* 0x000fe20000410000 */
[----:B------:R-:W-:Y:S02]  /*8190*/  @!P2 IMAD.U32 R5, R22, 0x10000, RZ ;  /* 0x000100001605a824 */ /* 0x000fe400078e00ff */
[----:B------:R-:W1:Y:S02]  /*81a0*/  @!P2 LDC R4, c[0x0][0x388] ;  /* 0x0000e200ff04ab82 */ /* 0x000e640000000800 */
[----:B------:R-:W-:-:S06]  /*81b0*/  @!P2 FMUL.FTZ R5, R5, R24 ;  /* 0x000000180505a220 */ /* 0x000fcc0000410000 */
[----:B------:R-:W2:Y:S08]  /*81c0*/  @!P3 LDC R6, c[0x0][0x388] ;  /* 0x0000e200ff06bb82 */ /* 0x000eb00000000800 */
[----:B------:R-:W3:Y:S01]  /*81d0*/  @!P1 LDC R9, c[0x0][0x388] ;  /* 0x0000e200ff099b82 */ /* 0x000ee20000000800 */
[----:B0-----:R-:W-:Y:S01]  /*81e0*/  @!P0 FMUL.FTZ R26, R26, R7 ;  /* 0x000000071a1a8220 */ /* 0x001fe20000410000 */
[----:B------:R-:W-:-:S03]  /*81f0*/  @!P3 IMAD.U32 R7, R17, 0x10000, RZ ;  /* 0x000100001107b824 */ /* 0x000fc600078e00ff */
[----:B------:R0:W4:Y:S01]  /*8200*/  @!P0 F2F.BF16.F32 R3, R26 ;  /* 0x0000001a00038304 */ /* 0x0001220000202000 */
[----:B------:R-:W-:Y:S01]  /*8210*/  @!P3 FMUL.FTZ R7, R7, R0 ;  /* 0x000000000707b220 */ /* 0x000fe20000410000 */
[----:B------:R-:W-:Y:S02]  /*8220*/  @!P1 IMAD.U32 R0, R18, 0x10000, RZ ;  /* 0x0001000012009824 */ /* 0x000fe400078e00ff */
[----:B-1----:R-:W-:Y:S01]  /*8230*/  @!P2 FMUL.FTZ R5, R5, R4 ;  /* 0x000000040505a220 */ /* 0x002fe20000410000 */
[----:B------:R-:W1:Y:S01]  /*8240*/  LDC.U8 R18, c[0x0][0x3c0] ;  /* 0x0000f000ff127b82 */ /* 0x000e620000000000 */
[----:B------:R-:W-:Y:S02]  /*8250*/  @!P1 FMUL.FTZ R0, R0, R19 ;  /* 0x0000001300009220 */ /* 0x000fe40000410000 */
[----:B------:R0:W0:Y:S01]  /*8260*/  @!P2 F2F.BF16.F32 R17, R5 ;  /* 0x000000050011a304 */ /* 0x0000220000202000 */
[----:B--2---:R-:W-:-:S07]  /*8270*/  @!P3 FMUL.FTZ R7, R7, R6 ;  /* 0x000000060707b220 */ /* 0x004fce0000410000 */
[----:B------:R2:W0:Y:S01]  /*8280*/  @!P3 F2F.BF16.F32 R19, R7 ;  /* 0x000000070013b304 */ /* 0x0004220000202000 */
[----:B---3--:R-:W-:-:S07]  /*8290*/  @!P1 FMUL.FTZ R0, R0, R9 ;  /* 0x0000000900009220 */ /* 0x008fce0000410000 */
[----:B------:R2:W3:Y:S01]  /*82a0*/  @!P1 F2F.BF16.F32 R22, R0 ;  /* 0x0000000000169304 */ /* 0x0004e20000202000 */
[----:B----4-:R-:W-:Y:S05]  /*82b0*/  @P0 BRA `(.L_x_8156) ;  /* 0x0000001000300947 */ /* 0x010fea0003800000 */
[----:B------:R-:W0:Y:S01]  /*82c0*/  LDCU UR4, c[0x0][0x3c4] ;  /* 0x00007880ff0477ac */ /* 0x000e220008000800 */
[----:B------:R-:W4:Y:S01]  /*82d0*/  LDC.64 R8, c[0x0][0x398] ;  /* 0x0000e600ff087b82 */ /* 0x000f220000000a00 */
[----:B--2---:R-:W-:Y:S01]  /*82e0*/  IMAD R0, R2, 0x200, R25 ;  /* 0x0000020002007824 */ /* 0x004fe200078e0219 */
[----:B-1----:R-:W-:-:S03]  /*82f0*/  PRMT R4, R18, 0x9910, RZ ;  /* 0x0000991012047816 */ /* 0x002fc600000000ff */
[----:B0-----:R-:W-:Y:S02]  /*8300*/  IMAD R5, R0, UR4, RZ ;  /* 0x0000000400057c24 */ /* 0x001fe4000f8e02ff */
[----:B------:R-:W-:-:S05]  /*8310*/  IMAD.MOV.U32 R0, RZ, RZ, R4 ;  /* 0x000000ffff007224 */ /* 0x000fca00078e0004 */
[----:B------:R-:W-:Y:S02]  /*8320*/  ISETP.GT.AND P0, PT, R0, 0x9, PT ;  /* 0x000000090000780c */ /* 0x000fe40003f04270 */
[----:B----4-:R-:W-:-:S05]  /*8330*/  IADD3 R8, P1, PT, R5, R8, RZ ;  /* 0x0000000805087210 */ /* 0x010fca0007f3e0ff */
[----:B------:R-:W-:-:S06]  /*8340*/  IMAD.X R9, RZ, RZ, R9, P1 ;  /* 0x000000ffff097224 */ /* 0x000fcc00008e0609 */
[----:B------:R-:W-:Y:S05]  /*8350*/  @P0 BRA `(.L_x_8157) ;  /* 0x0000000400340947 */ /* 0x000fea0003800000 */
[----:B------:R-:W-:-:S13]  /*8360*/  ISETP.GT.AND P0, PT, R0, 0x4, PT ;  /* 0x000000040000780c */ /* 0x000fda0003f04270 */
[----:B------:R-:W-:Y:S05]  /*8370*/  @P0 BRA `(.L_x_8158) ;  /* 0x0000000000940947 */ /* 0x000fea0003800000 */
[----:B------:R-:W-:-:S13]  /*8380*/  ISETP.GT.AND P0, PT, R0, 0x1, PT ;  /* 0x000000010000780c */ /* 0x000fda0003f04270 */
[----:B------:R-:W-:Y:S05]  /*8390*/  @P0 BRA `(.L_x_8159) ;  /* 0x0000000000380947 */ /* 0x000fea0003800000 */
[----:B------:R-:W-:-:S13]  /*83a0*/  ISETP.NE.AND P0, PT, R18, RZ, PT ;  /* 0x000000ff1200720c */ /* 0x000fda0003f05270 */
[----:B------:R-:W-:Y:S05]  /*83b0*/  @!P0 BRA `(.L_x_8160) ;  /* 0x00000000001c8947 */ /* 0x000fea0003800000 */
[----:B------:R-:W-:-:S13]  /*83c0*/  ISETP.NE.AND P0, PT, R0, 0x1, PT ;  /* 0x000000010000780c */ /* 0x000fda0003f05270 */
[----:B------:R-:W-:Y:S05]  /*83d0*/  @P0 BRA `(.L_x_8161) ;  /* 0x0000000c00380947 */ /* 0x000fea0003800000 */
[----:B------:R-:W-:Y:S02]  /*83e0*/  IMAD.U32 R3, R3, 0x10000, RZ ;  /* 0x0001000003037824 */ /* 0x000fe400078e00ff */
[----:B------:R-:W-:-:S04]  /*83f0*/  IMAD.MOV.U32 R25, RZ, RZ, R23 ;  /* 0x000000ffff197224 */ /* 0x000fc800078e0017 */
[----:B------:R-:W0:Y:S02]  /*8400*/  F2I.FTZ.TRUNC.NTZ R3, R3 ;  /* 0x0000000300037305 */ /* 0x000e24000021f100 */
[----:B0-----:R0:W-:Y:S01]  /*8410*/  STG.E.U8 desc[UR36][R8.64], R3 ;  /* 0x0000000308007986 */ /* 0x0011e2000c101124 */
[----:B------:R-:W-:Y:S05]  /*8420*/  BRA `(.L_x_8156) ;  /* 0x0000000c00d47947 */ /* 0x000fea0003800000 */
.L_x_8160:
[----:B------:R-:W-:Y:S02]  /*8430*/  IMAD.U32 R5, R3, 0x10000, RZ ;  /* 0x0001000003057824 */ /* 0x000fe400078e00ff */
[----:B------:R-:W-:-:S04]  /*8440*/  IMAD.MOV.U32 R25, RZ, RZ, R23 ;  /* 0x000000ffff197224 */ /* 0x000fc800078e0017 */
[----:B------:R-:W0:Y:S02]  /*8450*/  F2I.S64.TRUNC R4, R5 ;  /* 0x0000000500047311 */ /* 0x000e24000020d900 */
[----:B0-----:R0:W-:Y:S01]  /*8460*/  STG.E.U8 desc[UR36][R8.64], R4 ;  /* 0x0000000408007986 */ /* 0x0011e2000c101124 */
[----:B------:R-:W-:Y:S05]  /*8470*/  BRA `(.L_x_8156) ;  /* 0x0000000c00c07947 */ /* 0x000fea0003800000 */
.L_x_8159:
[----:B------:R-:W-:-:S13]  /*8480*/  ISETP.NE.AND P0, PT, R0, 0x2, PT ;  /* 0x000000020000780c */ /* 0x000fda0003f05270 */
[----:B------:R-:W-:Y:S05]  /*8490*/  @!P0 BRA `(.L_x_8162) ;  /* 0x0000000000388947 */ /* 0x000fea0003800000 */
[----:B------:R-:W-:-:S13]  /*84a0*/  ISETP.NE.AND P0, PT, R0, 0x3, PT ;  /* 0x000000030000780c */ /* 0x000fda0003f05270 */
[----:B------:R-:W-:Y:S05]  /*84b0*/  @!P0 BRA `(.L_x_8163) ;  /* 0x00000000001c8947 */ /* 0x000fea0003800000 */
[----:B------:R-:W-:-:S13]  /*84c0*/  ISETP.NE.AND P0, PT, R0, 0x4, PT ;  /* 0x000000040000780c */ /* 0x000fda0003f05270 */
[----:B------:R-:W-:Y:S05]  /*84d0*/  @P0 BRA `(.L_x_8161) ;  /* 0x0000000800f80947 */ /* 0x000fea0003800000 */
[----:B------:R-:W-:Y:S02]  /*84e0*/  IMAD.U32 R4, R3, 0x10000, RZ ;  /* 0x0001000003047824 */ /* 0x000fe400078e00ff */
[----:B------:R-:W-:-:S04]  /*84f0*/  IMAD.MOV.U32 R25, RZ, RZ, R23 ;  /* 0x000000ffff197224 */ /* 0x000fc800078e0017 */
[----:B------:R-:W0:Y:S02]  /*8500*/  F2I.S64.TRUNC R4, R4 ;  /* 0x0000000400047311 */ /* 0x000e24000020d900 */
[----:B0-----:R0:W-:Y:S01]  /*8510*/  STG.E.64 desc[UR36][R8.64], R4 ;  /* 0x0000000408007986 */ /* 0x0011e2000c101b24 */
[----:B------:R-:W-:Y:S05]  /*8520*/  BRA `(.L_x_8156) ;  /* 0x0000000c00947947 */ /* 0x000fea0003800000 */
.L_x_8163:
[----:B------:R-:W-:Y:S02]  /*8530*/  IMAD.U32 R3, R3, 0x10000, RZ ;  /* 0x0001000003037824 */ /* 0x000fe400078e00ff */
[----:B------:R-:W-:-:S04]  /*8540*/  IMAD.MOV.U32 R25, RZ, RZ, R23 ;  /* 0x000000ffff197224 */ /* 0x000fc800078e0017 */
[----:B------:R-:W0:Y:S02]  /*8550*/  F2I.FTZ.TRUNC.NTZ R3, R3 ;  /* 0x0000000300037305 */ /* 0x000e24000021f100 */
[----:B0-----:R0:W-:Y:S01]  /*8560*/  STG.E desc[UR36][R8.64], R3 ;  /* 0x0000000308007986 */ /* 0x0011e2000c101924 */
[----:B------:R-:W-:Y:S05]  /*8570*/  BRA `(.L_x_8156) ;  /* 0x0000000c00807947 */ /* 0x000fea0003800000 */
.L_x_8162:
[----:B------:R-:W-:Y:S02]  /*8580*/  IMAD.U32 R3, R3, 0x10000, RZ ;  /* 0x0001000003037824 */ /* 0x000fe400078e00ff */
[----:B------:R-:W-:-:S04]  /*8590*/  IMAD.MOV.U32 R25, RZ, RZ, R23 ;  /* 0x000000ffff197224 */ /* 0x000fc800078e0017 */
[----:B------:R-:W0:Y:S02]  /*85a0*/  F2I.FTZ.TRUNC.NTZ R3, R3 ;  /* 0x0000000300037305 */ /* 0x000e24000021f100 */
[----:B0-----:R0:W-:Y:S01]  /*85b0*/  STG.E.U16 desc[UR36][R8.64], R3 ;  /* 0x0000000308007986 */ /* 0x0011e2000c101524 */
[----:B------:R-:W-:Y:S05]  /*85c0*/  BRA `(.L_x_8156) ;  /* 0x0000000c006c7947 */ /* 0x000fea0003800000 */
.L_x_8158:
[----:B------:R-:W-:-:S13]  /*85d0*/  ISETP.GT.AND P0, PT, R0, 0x6, PT ;  /* 0x000000060000780c */ /* 0x000fda0003f04270 */
[----:B------:R-:W-:Y:S05]  /*85e0*/  @P0 BRA `(.L_x_8164) ;  /* 0x0000000000340947 */ /* 0x000fea0003800000 */
[----:B------:R-:W-:-:S13]  /*85f0*/  ISETP.NE.AND P0, PT, R0, 0x5, PT ;  /* 0x000000050000780c */ /* 0x000fda0003f05270 */
[----:B------:R-:W-:Y:S05]  /*8600*/  @!P0 BRA `(.L_x_8165) ;  /* 0x0000000000188947 */ /* 0x000fea0003800000 */
[----:B------:R-:W-:-:S13]  /*8610*/  ISETP.NE.AND P0, PT, R0, 0x6, PT ;  /* 0x000000060000780c */ /* 0x000fda0003f05270 */
[----:B------:R-:W-:Y:S05]  /*8620*/  @P0 BRA `(.L_x_8161) ;  /* 0x0000000800a40947 */ /* 0x000fea0003800000 */
[----:B------:R-:W-:Y:S02]  /*8630*/  IMAD.U32 R3, R3, 0x10000, RZ ;  /* 0x0001000003037824 */ /* 0x000fe400078e00ff */
[----:B------:R-:W-:-:S03]  /*8640*/  IMAD.MOV.U32 R25, RZ, RZ, R23 ;  /* 0x000000ffff197224 */ /* 0x000fc600078e0017 */
[----:B------:R0:W-:Y:S01]  /*8650*/  STG.E desc[UR36][R8.64], R3 ;  /* 0x0000000308007986 */ /* 0x0001e2000c101924 */
[----:B------:R-:W-:Y:S05]  /*8660*/  BRA `(.L_x_8156) ;  /* 0x0000000c00447947 */ /* 0x000fea0003800000 */
.L_x_8165:
[----:B------:R-:W-:Y:S02]  /*8670*/  IMAD.U32 R0, R3, 0x10000, RZ ;  /* 0x0001000003007824 */ /* 0x000fe400078e00ff */
[----:B------:R-:W-:-:S03]  /*8680*/  IMAD.MOV.U32 R25, RZ, RZ, R23 ;  /* 0x000000ffff197224 */ /* 0x000fc600078e0017 */
[----:B------:R-:W-:-:S05]  /*8690*/  F2FP.F16.F32.PACK_AB R0, RZ, R0 ;  /* 0x00000000ff00723e */ /* 0x000fca00000000ff */
[----:B------:R0:W-:Y:S01]  /*86a0*/  STG.E.U16 desc[UR36][R8.64], R0 ;  /* 0x0000000008007986 */ /* 0x0001e2000c101524 */
[----:B------:R-:W-:Y:S05]  /*86b0*/  BRA `(.L_x_8156) ;  /* 0x0000000c00307947 */ /* 0x000fea0003800000 */
.L_x_8164:
[----:B------:R-:W-:-:S13]  /*86c0*/  ISETP.NE.AND P0, PT, R0, 0x7, PT ;  /* 0x000000070000780c */ /* 0x000fda0003f05270 */
[----:B------:R-:W-:Y:S05]  /*86d0*/  @!P0 BRA `(.L_x_8166) ;  /* 0x00000000003c8947 */ /* 0x000fea0003800000 */
[----:B------:R-:W-:-:S13]  /*86e0*/  ISETP.NE.AND P0, PT, R0, 0x8, PT ;  /* 0x000000080000780c */ /* 0x000fda0003f05270 */
[----:B------:R-:W-:Y:S05]  /*86f0*/  @!P0 BRA `(.L_x_8167) ;  /* 0x00000000001c8947 */ /* 0x000fea0003800000 */
[----:B------:R-:W-:-:S13]  /*8700*/  ISETP.NE.AND P0, PT, R0, 0x9, PT ;  /* 0x000000090000780c */ /* 0x000fda0003f05270 */
[----:B------:R-:W-:Y:S05]  /*8710*/  @P0 BRA `(.L_x_8161) ;  /* 0x0000000800680947 */ /* 0x000fea0003800000 */
[----:B------:R-:W-:Y:S02]  /*8720*/  IMAD.U32 R4, R3, 0x10000, RZ ;  /* 0x0001000003047824 */ /* 0x000fe400078e00ff */
[----:B------:R-:W-:Y:S02]  /*8730*/  IMAD.MOV.U32 R5, RZ, RZ, RZ ;  /* 0x000000ffff057224 */ /* 0x000fe400078e00ff */
[----:B------:R-:W-:-:S03]  /*8740*/  IMAD.MOV.U32 R25, RZ, RZ, R23 ;  /* 0x000000ffff197224 */ /* 0x000fc600078e0017 */
[----:B------:R0:W-:Y:S01]  /*8750*/  STG.E.64 desc[UR36][R8.64], R4 ;  /* 0x0000000408007986 */ /* 0x0001e2000c101b24 */
[----:B------:R-:W-:Y:S05]  /*8760*/  BRA `(.L_x_8156) ;  /* 0x0000000c00047947 */ /* 0x000fea0003800000 */
.L_x_8167:
[----:B------:R-:W-:Y:S02]  /*8770*/  IMAD.U32 R3, R3, 0x10000, RZ ;  /* 0x0001000003037824 */ /* 0x000fe400078e00ff */
[----:B------:R-:W-:-:S03]  /*8780*/  IMAD.MOV.U32 R25, RZ, RZ, R23 ;  /* 0x000000ffff197224 */ /* 0x000fc600078e0017 */
[----:B------:R-:W-:-:S04]  /*8790*/  F2FP.F16.F32.PACK_AB R3, RZ, R3 ;  /* 0x00000003ff03723e */ /* 0x000fc800000000ff */
[----:B------:R-:W-:-:S05]  /*87a0*/  PRMT R3, R3, 0x5410, RZ ;  /* 0x0000541003037816 */ /* 0x000fca00000000ff */
[----:B------:R0:W-:Y:S01]  /*87b0*/  STG.E desc[UR36][R8.64], R3 ;  /* 0x0000000308007986 */ /* 0x0001e2000c101924 */
[----:B------:R-:W-:Y:S05]  /*87c0*/  BRA `(.L_x_8156) ;  /* 0x0000000800ec7947 */ /* 0x000fea0003800000 */
.L_x_8166:
[----:B------:R-:W-:Y:S02]  /*87d0*/  IMAD.U32 R4, R3, 0x10000, RZ ;  /* 0x0001000003047824 */ /* 0x000fe400078e00ff */
[----:B------:R-:W-:Y:S02]  /*87e0*/  IMAD.MOV.U32 R25, RZ, RZ, R23 ;  /* 0x000000ffff197224 */ /* 0x000fe400078e0017 */
[----:B------:R-:W-:-:S06]  /*87f0*/  FMUL.FTZ R4, R4, 1 ;  /* 0x3f80000004047820 */ /* 0x000fcc0000410000 */
[----:B------:R-:W0:Y:S02]  /*8800*/  F2F.F64.F32 R4, R4 ;  /* 0x0000000400047310 */ /* 0x000e240000201800 */
[----:B0-----:R0:W-:Y:S01]  /*8810*/  STG.E.64 desc[UR36][R8.64], R4 ;  /* 0x0000000408007986 */ /* 0x0011e2000c101b24 */
[----:B------:R-:W-:Y:S05]  /*8820*/  BRA `(.L_x_8156) ;  /* 0x0000000800d47947 */ /* 0x000fea0003800000 */
.L_x_8157:
[----:B------:R-:W-:-:S13]  /*8830*/  ISETP.GT.AND P0, PT, R0, 0x18, PT ;  /* 0x000000180000780c */ /* 0x000fda0003f04270 */
[----:B------:R-:W-:Y:S05]  /*8840*/  @P0 BRA `(.L_x_8168) ;  /* 0x0000000400080947 */ /* 0x000fea0003800000 */
        /* <DEDUP_REMOVED lines=8> */
[----:B------:R-:W-:-:S04]  /*88d0*/  FSETP.NEU.FTZ.AND P0, PT, R3, RZ, PT ;  /* 0x000000ff0300720b */ /* 0x000fc80003f1d000 */
[----:B------:R-:W-:-:S05]  /*88e0*/  SEL R3, RZ, 0x1, !P0 ;  /* 0x00000001ff037807 */ /* 0x000fca0004000000 */
[----:B------:R0:W-:Y:S01]  /*88f0*/  STG.E.U8 desc[UR36][R8.64], R3 ;  /* 0x0000000308007986 */ /* 0x0001e2000c101124 */
[----:B------:R-:W-:Y:S05]  /*8900*/  BRA `(.L_x_8156) ;  /* 0x00000008009c7947 */ /* 0x000fea0003800000 */
.L_x_8170:
[----:B------:R-:W-:Y:S01]  /*8910*/  IMAD.U32 R3, R3, 0x10000, RZ ;  /* 0x0001000003037824 */ /* 0x000fe200078e00ff */
[----:B------:R-:W-:Y:S01]  /*8920*/  CS2R R6, SRZ ;  /* 0x0000000000067805 */ /* 0x000fe2000001ff00 */
[----:B------:R-:W-:Y:S02]  /*8930*/  IMAD.MOV.U32 R25, RZ, RZ, R23 ;  /* 0x000000ffff197224 */ /* 0x000fe400078e0017 */
[----:B------:R-:W-:-:S04]  /*8940*/  FMUL.FTZ R3, R3, 1 ;  /* 0x3f80000003037820 */ /* 0x000fc80000410000 */
[----:B------:R-:W0:Y:S02]  /*8950*/  F2F.F64.F32 R4, R3 ;  /* 0x0000000300047310 */ /* 0x000e240000201800 */
[----:B0-----:R0:W-:Y:S01]  /*8960*/  STG.E.128 desc[UR36][R8.64], R4 ;  /* 0x0000000408007986 */ /* 0x0011e2000c101d24 */
[----:B------:R-:W-:Y:S05]  /*8970*/  BRA `(.L_x_8156) ;  /* 0x0000000800807947 */ /* 0x000fea0003800000 */
.L_x_8169:
[----:B------:R-:W-:-:S13]  /*8980*/  ISETP.NE.AND P0, PT, R0, 0xf, PT ;  /* 0x0000000f0000780c */ /* 0x000fda0003f05270 */
[----:B------:R-:W-:Y:S05]  /*8990*/  @!P0 BRA `(.L_x_8171) ;  /* 0x0000000000a88947 */ /* 0x000fea0003800000 */
[----:B------:R-:W-:-:S13]  /*89a0*/  ISETP.NE.AND P0, PT, R0, 0x17, PT ;  /* 0x000000170000780c */ /* 0x000fda0003f05270 */
[----:B------:R-:W-:Y:S05]  /*89b0*/  @!P0 BRA `(.L_x_8172) ;  /* 0x0000000000508947 */ /* 0x000fea0003800000 */
[----:B------:R-:W-:-:S13]  /*89c0*/  ISETP.NE.AND P0, PT, R0, 0x18, PT ;  /* 0x000000180000780c */ /* 0x000fda0003f05270 */
[----:B------:R-:W-:Y:S05]  /*89d0*/  @P0 BRA `(.L_x_8161) ;  /* 0x0000000400b80947 */ /* 0x000fea0003800000 */
[----:B------:R-:W-:Y:S01]  /*89e0*/  IMAD.U32 R6, R3, 0x10000, RZ ;  /* 0x0001000003067824 */ /* 0x000fe200078e00ff */
[----:B------:R-:W-:Y:S01]  /*89f0*/  BSSY.RECONVERGENT B0, `(.L_x_8173) ;  /* 0x000000c000007945 */ /* 0x000fe20003800200 */
[----:B------:R-:W-:-:S03]  /*8a00*/  IMAD.MOV.U32 R0, RZ, RZ, 0x7f ;  /* 0x0000007fff007424 */ /* 0x000fc600078e00ff */
[----:B------:R-:W-:Y:S02]  /*8a10*/  LOP3.LUT R4, R6, 0x7fffffff, RZ, 0xc0, !PT ;  /* 0x7fffffff06047812 */ /* 0x000fe400078ec0ff */
[----:B------:R-:W-:Y:S02]  /*8a20*/  SHF.R.U32.HI R5, RZ, 0x18, R6 ;  /* 0x00000018ff057819 */ /* 0x000fe40000011606 */
        /* <DEDUP_REMOVED lines=8> */
.L_x_8174:
[----:B------:R-:W-:Y:S05]  /*8ab0*/  BSYNC.RECONVERGENT B0 ;  /* 0x0000000000007941 */ /* 0x000fea0003800200 */
.L_x_8173:
[----:B------:R-:W-:Y:S01]  /*8ac0*/  LOP3.LUT R5, R0, 0x80, R5, 0xf8, !PT ;  /* 0x0000008000057812 */ /* 0x000fe200078ef805 */
[----:B------:R-:W-:-:S04]  /*8ad0*/  IMAD.MOV.U32 R25, RZ, RZ, R23 ;  /* 0x000000ffff197224 */ /* 0x000fc800078e0017 */
[----:B------:R0:W-:Y:S01]  /*8ae0*/  STG.E.U8 desc[UR36][R8.64], R5 ;  /* 0x0000000508007986 */ /* 0x0001e2000c101124 */
[----:B------:R-:W-:Y:S05]  /*8af0*/  BRA `(.L_x_8156) ;  /* 0x0000000800207947 */ /* 0x000fea0003800000 */
.L_x_8172:
[----:B------:R-:W-:Y:S01]  /*8b00*/  IMAD.U32 R6, R3, 0x10000, RZ ;  /* 0x0001000003067824 */ /* 0x000fe200078e00ff */
[----:B------:R-:W-:Y:S04]  /*8b10*/  BSSY.RECONVERGENT B0, `(.L_x_8175) ;  /* 0x000000e000007945 */ /* 0x000fe80003800200 */
[----:B------:R-:W-:Y:S02]  /*8b20*/  LOP3.LUT R4, R6, 0x7fffffff, RZ, 0xc0, !PT ;  /* 0x7fffffff06047812 */ /* 0x000fe400078ec0ff */
[----:B------:R-:W-:Y:S02]  /*8b30*/  SHF.R.U32.HI R5, RZ, 0x18, R6 ;  /* 0x00000018ff057819 */ /* 0x000fe40000011606 */
        /* <DEDUP_REMOVED lines=11> */
.L_x_8176:
[----:B------:R-:W-:Y:S05]  /*8bf0*/  BSYNC.RECONVERGENT B0 ;  /* 0x0000000000007941 */ /* 0x000fea0003800200 */
.L_x_8175:
[----:B------:R-:W-:Y:S01]  /*8c00*/  LOP3.LUT R5, R0, 0x80, R5, 0xf8, !PT ;  /* 0x0000008000057812 */ /* 0x000fe200078ef805 */
[----:B------:R-:W-:-:S04]  /*8c10*/  IMAD.MOV.U32 R25, RZ, RZ, R23 ;  /* 0x000000ffff197224 */ /* 0x000fc800078e0017 */
[----:B------:R0:W-:Y:S01]  /*8c20*/  STG.E.U8 desc[UR36][R8.64], R5 ;  /* 0x0000000508007986 */ /* 0x0001e2000c101124 */
[----:B------:R-:W-:Y:S05]  /*8c30*/  BRA `(.L_x_8156) ;  /* 0x0000000400d07947 */ /* 0x000fea0003800000 */
.L_x_8171:
[----:B------:R0:W-:Y:S01]  /*8c40*/  STG.E.U16 desc[UR36][R8.64], R3 ;  /* 0x0000000308007986 */ /* 0x0001e2000c101524 */
[----:B------:R-:W-:Y:S01]  /*8c50*/  IMAD.MOV.U32 R25, RZ, RZ, R23 ;  /* 0x000000ffff197224 */ /* 0x000fe200078e0017 */
[----:B------:R-:W-:Y:S06]  /*8c60*/  BRA `(.L_x_8156) ;  /* 0x0000000400c47947 */ /* 0x000fec0003800000 */
.L_x_8168:
[----:B------:R-:W-:-:S13]  /*8c70*/  ISETP.GT.AND P0, PT, R0, 0x1b, PT ;  /* 0x0000001b0000780c */ /* 0x000fda0003f04270 */
[----:B------:R-:W-:Y:S05]  /*8c80*/  @P0 BRA `(.L_x_8177) ;  /* 0x0000000000f40947 */ /* 0x000fea0003800000 */
        /* <DEDUP_REMOVED lines=8> */
[----:B------:R-:W0:Y:S02]  /*8d10*/  F2I.FTZ.U32.TRUNC.NTZ R3, R3 ;  /* 0x0000000300037305 */ /* 0x000e24000021f000 */
[----:B0-----:R0:W-:Y:S01]  /*8d20*/  STG.E.U16 desc[UR36][R8.64], R3 ;  /* 0x0000000308007986 */ /* 0x0011e2000c101524 */
[----:B------:R-:W-:Y:S05]  /*8d30*/  BRA `(.L_x_8156) ;  /* 0x0000000400907947 */ /* 0x000fea0003800000 */
.L_x_8179:
[----:B------:R-:W-:Y:S01]  /*8d40*/  IMAD.U32 R3, R3, 0x10000, RZ ;  /* 0x0001000003037824 */ /* 0x000fe200078e00ff */
[----:B------:R-:W-:Y:S01]  /*8d50*/  BSSY.RECONVERGENT B0, `(.L_x_8180) ;  /* 0x0000014000007945 */ /* 0x000fe20003800200 */
[----:B------:R-:W-:-:S03]  /*8d60*/  IMAD.MOV.U32 R4, RZ, RZ, 0x80 ;  /* 0x00000080ff047424 */ /* 0x000fc600078e00ff */
[----:B------:R-:W-:-:S04]  /*8d70*/  LOP3.LUT R0, R3, 0x7fffffff, RZ, 0xc0, !PT ;  /* 0x7fffffff03007812 */ /* 0x000fc800078ec0ff */
[----:B------:R-:W-:-:S13]  /*8d80*/  ISETP.GT.U32.AND P0, PT, R0, 0x437fffff, PT ;  /* 0x437fffff0000780c */ /* 0x000fda0003f04070 */
[----:B------:R-:W-:Y:S05]  /*8d90*/  @P0 BRA `(.L_x_8181) ;  /* 0x00000000003c0947 */ /* 0x000fea0003800000 */
[----:B------:R-:W-:-:S13]  /*8da0*/  ISETP.GT.U32.AND P0, PT, R0, 0x3bffffff, PT ;  /* 0x3bffffff0000780c */ /* 0x000fda0003f04070 */
[----:B------:R-:W-:Y:S05]  /*8db0*/  @P0 BRA `(.L_x_8182) ;  /* 0x0000000000140947 */ /* 0x000fea0003800000 */
[----:B------:R-:W-:Y:S01]  /*8dc0*/  FADD.FTZ R0, R0, 8192 ;  /* 0x4600000000007421 */ /* 0x000fe20000010000 */
[----:B------:R-:W-:-:S04]  /*8dd0*/  PRMT R4, RZ, 0x7610, R4 ;  /* 0x00007610ff047816 */ /* 0x000fc80000000004 */
[----:B------:R-:W-:-:S13]  /*8de0*/  LOP3.LUT P0, R0, R0, 0xff, RZ, 0xc0, !PT ;  /* 0x000000ff00007812 */ /* 0x000fda000780c0ff */
[----:B------:R-:W-:Y:S05]  /*8df0*/  @!P0 BRA `(.L_x_8181) ;  /* 0x0000000000248947 */ /* 0x000fea0003800000 */
[----:B------:R-:W-:Y:S05]  /*8e00*/  BRA `(.L_x_8183) ;  /* 0x0000000000147947 */ /* 0x000fea0003800000 */
.L_x_8182:
[----:B------:R-:W-:-:S04]  /*8e10*/  SHF.R.U32.HI R0, RZ, 0x14, R3 ;  /* 0x00000014ff007819 */ /* 0x000fc80000011603 */
[----:B------:R-:W-:-:S04]  /*8e20*/  LOP3.LUT R0, R0, 0x1, RZ, 0xc0, !PT ;  /* 0x0000000100007812 */ /* 0x000fc800078ec0ff */
[----:B------:R-:W-:-:S04]  /*8e30*/  IADD3 R0, PT, PT, R3, 0x487ffff, R0 ;  /* 0x0487ffff03007810 */ /* 0x000fc80007ffe000 */
[----:B------:R-:W-:-:S04]  /*8e40*/  SHF.R.U32.HI R0, RZ, 0x14, R0 ;  /* 0x00000014ff007819 */ /* 0x000fc80000011600 */
[----:B------:R-:W-:-:S07]  /*8e50*/  LOP3.LUT R0, R0, 0xff, RZ, 0xc0, !PT ;  /* 0x000000ff00007812 */ /* 0x000fce00078ec0ff */
.L_x_8183:
[----:B------:R-:W-:-:S04]  /*8e60*/  SHF.R.U32.HI R3, RZ, 0x18, R3 ;  /* 0x00000018ff037819 */ /* 0x000fc80000011603 */
[----:B------:R-:W-:-:S04]  /*8e70*/  LOP3.LUT R0, R0, 0x80, R3, 0xf8, !PT ;  /* 0x0000008000007812 */ /* 0x000fc800078ef803 */
[----:B------:R-:W-:-:S07]  /*8e80*/  PRMT R4, R0, 0x7610, R4 ;  /* 0x0000761000047816 */ /* 0x000fce0000000004 */
.L_x_8181:
[----:B------:R-:W-:Y:S05]  /*8e90*/  BSYNC.RECONVERGENT B0 ;  /* 0x0000000000007941 */ /* 0x000fea0003800200 */
.L_x_8180:
[----:B------:R0:W-:Y:S01]  /*8ea0*/  STG.E.U8 desc[UR36][R8.64], R4 ;  /* 0x0000000408007986 */ /* 0x0001e2000c101124 */
[----:B------:R-:W-:Y:S01]  /*8eb0*/  IMAD.MOV.U32 R25, RZ, RZ, R23 ;  /* 0x000000ffff197224 */ /* 0x000fe200078e0017 */
[----:B------:R-:W-:Y:S06]  /*8ec0*/  BRA `(.L_x_8156) ;  /* 0x00000004002c7947 */ /* 0x000fec0003800000 */
.L_x_8178:
        /* <DEDUP_REMOVED lines=13> */
.L_x_8186:
[----:B------:R-:W-:-:S04]  /*8fa0*/  SHF.R.U32.HI R0, RZ, 0x15, R3 ;  /* 0x00000015ff007819 */ /* 0x000fc80000011603 */
[----:B------:R-:W-:-:S04]  /*8fb0*/  LOP3.LUT R0, R0, 0x1, RZ, 0xc0, !PT ;  /* 0x0000000100007812 */ /* 0x000fc800078ec0ff */
[----:B------:R-:W-:-:S04]  /*8fc0*/  IADD3 R0, PT, PT, R3, 0x88fffff, R0 ;  /* 0x088fffff03007810 */ /* 0x000fc80007ffe000 */
[----:B------:R-:W-:-:S04]  /*8fd0*/  SHF.R.U32.HI R0, RZ, 0x15, R0 ;  /* 0x00000015ff007819 */ /* 0x000fc80000011600 */
[----:B------:R-:W-:-:S07]  /*8fe0*/  LOP3.LUT R0, R0, 0xff, RZ, 0xc0, !PT ;  /* 0x000000ff00007812 */ /* 0x000fce00078ec0ff */
.L_x_8187:
[----:B------:R-:W-:-:S04]  /*8ff0*/  SHF.R.U32.HI R3, RZ, 0x18, R3 ;  /* 0x00000018ff037819 */ /* 0x000fc80000011603 */
[----:B------:R-:W-:-:S04]  /*9000*/  LOP3.LUT R0, R0, 0x80, R3, 0xf8, !PT ;  /* 0x0000008000007812 */ /* 0x000fc800078ef803 */
[----:B------:R-:W-:-:S07]  /*9010*/  PRMT R4, R0, 0x7610, R4 ;  /* 0x0000761000047816 */ /* 0x000fce0000000004 */
.L_x_8185:
[----:B------:R-:W-:Y:S05]  /*9020*/  BSYNC.RECONVERGENT B0 ;  /* 0x0000000000007941 */ /* 0x000fea0003800200 */
.L_x_8184:
[----:B------:R4:W-:Y:S01]  /*9030*/  STG.E.U8 desc[UR36][R8.64], R4 ;  /* 0x0000000408007986 */ /* 0x0009e2000c101124 */
[----:B------:R-:W-:Y:S01]  /*9040*/  IMAD.MOV.U32 R25, RZ, RZ, R23 ;  /* 0x000000ffff197224 */ /* 0x000fe200078e0017 */
[----:B------:R-:W-:Y:S06]  /*9050*/  BRA `(.L_x_8156) ;  /* 0x0000000000c87947 */ /* 0x000fec0003800000 */
.L_x_8177:
[----:B------:R-:W-:-:S13]  /*9060*/  ISETP.NE.AND P0, PT, R0, 0x1c, PT ;  /* 0x0000001c0000780c */ /* 0x000fda0003f05270 */
[----:B------:R-:W-:Y:S05]  /*9070*/  @!P0 BRA `(.L_x_8188) ;  /* 0x0000000000b08947 */ /* 0x000fea0003800000 */
[----:B------:R-:W-:-:S13]  /*9080*/  ISETP.NE.AND P0, PT, R0, 0x1d, PT ;  /* 0x0000001d0000780c */ /* 0x000fda0003f05270 */
[----:B------:R-:W-:Y:S05]  /*9090*/  @!P0 BRA `(.L_x_8189) ;  /* 0x0000000000948947 */ /* 0x000fea0003800000 */
[----:B------:R-:W-:-:S13]  /*90a0*/  ISETP.NE.AND P0, PT, R0, 0x2c, PT ;  /* 0x0000002c0000780c */ /* 0x000fda0003f05270 */
[----:B------:R-:W-:Y:S05]  /*90b0*/  @!P0 BRA `(.L_x_8190) ;  /* 0x0000000000488947 */ /* 0x000fea0003800000 */
.L_x_8161:
[----:B------:R-:W-:Y:S01]  /*90c0*/  MOV R14, 0x180 ;  /* 0x00000180000e7802 */ /* 0x000fe20000000f00 */
[----:B------:R-:W0:Y:S01]  /*90d0*/  LDCU.64 UR6, c[0x4][0x170] ;  /* 0x01002e00ff0677ac */ /* 0x000e220008000a00 */
[----:B------:R-:W-:Y:S02]  /*90e0*/  IMAD.MOV.U32 R8, RZ, RZ, 0x65 ;  /* 0x00000065ff087424 */ /* 0x000fe400078e00ff */
[----:B------:R-:W-:Y:S01]  /*90f0*/  IMAD.MOV.U32 R12, RZ, RZ, 0x1 ;  /* 0x00000001ff0c7424 */ /* 0x000fe200078e00ff */
[----:B------:R-:W1:Y:S01]  /*9100*/  LDCU.64 UR8, c[0x4][0x178] ;  /* 0x01002f00ff0877ac */ /* 0x000e620008000a00 */
[----:B------:R-:W2:Y:S01]  /*9110*/  LDC.64 R14, c[0x4][R14] ;  /* 0x010000000e0e7b82 */ /* 0x000ea20000000a00 */
[----:B------:R-:W-:Y:S01]  /*9120*/  IMAD.MOV.U32 R13, RZ, RZ, RZ ;  /* 0x000000ffff0d7224 */ /* 0x000fe200078e00ff */
[----:B------:R-:W4:Y:S01]  /*9130*/  LDCU.64 UR4, c[0x4][0x80] ;  /* 0x01001000ff0477ac */ /* 0x000f220008000a00 */
[----:B0-----:R-:W-:Y:S02]  /*9140*/  IMAD.U32 R4, RZ, RZ, UR6 ;  /* 0x00000006ff047e24 */ /* 0x001fe4000f8e00ff */
[----:B------:R-:W-:-:S02]  /*9150*/  IMAD.U32 R5, RZ, RZ, UR7 ;  /* 0x00000007ff057e24 */ /* 0x000fc4000f8e00ff */
[----:B-1----:R-:W-:Y:S02]  /*9160*/  IMAD.U32 R6, RZ, RZ, UR8 ;  /* 0x00000008ff067e24 */ /* 0x002fe4000f8e00ff */
[----:B------:R-:W-:Y:S02]  /*9170*/  IMAD.U32 R7, RZ, RZ, UR9 ;  /* 0x00000009ff077e24 */ /* 0x000fe4000f8e00ff */
[----:B----4-:R-:W-:Y:S02]  /*9180*/  IMAD.U32 R10, RZ, RZ, UR4 ;  /* 0x00000004ff0a7e24 */ /* 0x010fe4000f8e00ff */
[----:B------:R-:W-:-:S07]  /*9190*/  IMAD.U32 R11, RZ, RZ, UR5 ;  /* 0x00000005ff0b7e24 */ /* 0x000fce000f8e00ff */
[----:B------:R-:W-:-:S07]  /*91a0*/  LEPC R20, `(.L_x_8191) ;  /* 0x000000001014794e */ /* 0x000fce0000000000 */
[----:B--23--:R-:W-:Y:S05]  /*91b0*/  CALL.ABS.NOINC R14 ;  /* 0x000000000e007343 */ /* 0x00cfea0003c00000 */
.L_x_8191:
[----:B------:R-:W-:Y:S01]  /*91c0*/  IMAD.MOV.U32 R25, RZ, RZ, R23 ;  /* 0x000000ffff197224 */ /* 0x000fe200078e0017 */
[----:B------:R-:W-:Y:S06]  /*91d0*/  BRA `(.L_x_8156) ;  /* 0x0000000000687947 */ /* 0x000fec0003800000 */
.L_x_8190:
[----:B------:R-:W-:Y:S02]  /*91e0*/  IMAD.U32 R4, R3, 0x10000, RZ ;  /* 0x0001000003047824 */ /* 0x000fe400078e00ff */
[----:B------:R-:W-:-:S03]  /*91f0*/  IMAD.MOV.U32 R25, RZ, RZ, R23 ;  /* 0x000000ffff197224 */ /* 0x000fc600078e0017 */
[----:B------:R-:W-:-:S04]  /*9200*/  SHF.R.U32.HI R5, RZ, 0x17, R4 ;  /* 0x00000017ff057819 */ /* 0x000fc80000011604 */
[----:B------:R-:W-:-:S04]  /*9210*/  LOP3.LUT R3, R5, 0xff, RZ, 0xc0, !PT ;  /* 0x000000ff05037812 */ /* 0x000fc800078ec0ff */
[----:B------:R-:W-:-:S13]  /*9220*/  ISETP.NE.AND P2, PT, R3, 0xff, PT ;  /* 0x000000ff0300780c */ /* 0x000fda0003f45270 */
[--C-:B------:R-:W-:Y:S02]  /*9230*/  @P2 SHF.R.U32.HI R0, RZ, 0x16, R4.reuse ;  /* 0x00000016ff002819 */ /* 0x100fe40000011604 */
[----:B------:R-:W-:Y:S01]  /*9240*/  @P2 LOP3.LUT P0, RZ, R3, 0x3fffff, R4, 0xf8, !PT ;  /* 0x003fffff03ff2812 */ /* 0x000fe2000780f804 */
[----:B------:R-:W-:Y:S01]  /*9250*/  IMAD.MOV.U32 R3, RZ, RZ, 0xff ;  /* 0x000000ffff037424 */ /* 0x000fe200078e00ff */
        /* <DEDUP_REMOVED lines=9> */
.L_x_8189:
[----:B------:R-:W-:Y:S02]  /*92f0*/  IMAD.U32 R4, R3, 0x10000, RZ ;  /* 0x0001000003047824 */ /* 0x000fe400078e00ff */
[----:B------:R-:W-:-:S04]  /*9300*/  IMAD.MOV.U32 R25, RZ, RZ, R23 ;  /* 0x000000ffff197224 */ /* 0x000fc800078e0017 */
[----:B------:R-:W0:Y:S02]  /*9310*/  F2I.U64.TRUNC R4, R4 ;  /* 0x0000000400047311 */ /* 0x000e24000020d800 */
[----:B0-----:R0:W-:Y:S01]  /*9320*/  STG.E.64 desc[UR36][R8.64], R4 ;  /* 0x0000000408007986 */ /* 0x0011e2000c101b24 */
[----:B------:R-:W-:Y:S05]  /*9330*/  BRA `(.L_x_8156) ;  /* 0x0000000000107947 */ /* 0x000fea0003800000 */
.L_x_8188:
[----:B------:R-:W-:Y:S02]  /*9340*/  IMAD.U32 R3, R3, 0x10000, RZ ;  /* 0x0001000003037824 */ /* 0x000fe400078e00ff */
[----:B------:R-:W-:-:S04]  /*9350*/  IMAD.MOV.U32 R25, RZ, RZ, R23 ;  /* 0x000000ffff197224 */ /* 0x000fc800078e0017 */
[----:B------:R-:W0:Y:S02]  /*9360*/  F2I.FTZ.U32.TRUNC.NTZ R3, R3 ;  /* 0x0000000300037305 */ /* 0x000e24000021f000 */
[----:B0-----:R0:W-:Y:S02]  /*9370*/  STG.E desc[UR36][R8.64], R3 ;  /* 0x0000000308007986 */ /* 0x0011e4000c101924 */
.L_x_8156:
[----:B------:R-:W-:Y:S05]  /*9380*/  BSYNC.RECONVERGENT B6 ;  /* 0x0000000000067941 */ /* 0x000fea0003800200 */
.L_x_8155:
[----:B------:R-:W-:Y:S01]  /*9390*/  ISETP.GE.AND P0, PT, R25, R16, PT ;  /* 0x000000101900720c */ /* 0x000fe20003f06270 */
[----:B------:R-:W-:-:S12]  /*93a0*/  BSSY.RECONVERGENT B6, `(.L_x_8192) ;  /* 0x00001f0000067945 */ /* 0x000fd80003800200 */
[----:B------:R-:W-:Y:S05]  /*93b0*/  @P0 BRA `(.L_x_8193) ;  /* 0x0000001c00b80947 */ /* 0x000fea0003800000 */
[----:B------:R-:W5:Y:S01]  /*93c0*/  LDCU UR4, c[0x0][0x3c4] ;  /* 0x00007880ff0477ac */ /* 0x000f620008000800 */
[----:B0---4-:R-:W0:Y:S01]  /*93d0*/  LDC.64 R8, c[0x0][0x398] ;  /* 0x0000e600ff087b82 */ /* 0x011e220000000a00 */
[----:B--2---:R-:W-:Y:S01]  /*93e0*/  IMAD R0, R2, 0x200, R25 ;  /* 0x0000020002007824 */ /* 0x004fe200078e0219 */
[----:B-1----:R-:W-:-:S03]  /*93f0*/  PRMT R4, R18, 0x9910, RZ ;  /* 0x0000991012047816 */ /* 0x002fc600000000ff */
[----:B-----5:R-:W-:Y:S02]  /*9400*/  IMAD R3, R0, UR4, RZ ;  /* 0x0000000400037c24 */ /* 0x020fe4000f8e02ff */
[----:B------:R-:W-:-:S05]  /*9410*/  IMAD.MOV.U32 R0, RZ, RZ, R4 ;  /* 0x000000ffff007224 */ /* 0x000fca00078e0004 */
[----:B------:R-:W-:Y:S02]  /*9420*/  ISETP.GT.AND P1, PT, R0, 0x9, PT ;  /* 0x000000090000780c */ /* 0x000fe40003f24270 */
[----:B0-----:R-:W-:-:S05]  /*9430*/  IADD3 R8, P0, PT, R3, R8, RZ ;  /* 0x0000000803087210 */ /* 0x001fca0007f1e0ff */
        /* <DEDUP_REMOVED lines=10> */
[----:B---3--:R-:W-:-:S04]  /*94e0*/  IMAD.U32 R22, R22, 0x10000, RZ ;  /* 0x0001000016167824 */ /* 0x008fc800078e00ff */
[----:B------:R-:W0:Y:S02]  /*94f0*/  F2I.FTZ.TRUNC.NTZ R3, R22 ;  /* 0x0000001600037305 */ /* 0x000e24000021f100 */
[----:B0-----:R0:W-:Y:S01]  /*9500*/  STG.E.U8 desc[UR36][R8.64], R3 ;  /* 0x0000000308007986 */ /* 0x0011e2000c101124 */
[----:B------:R-:W-:Y:S05]  /*9510*/  BRA `(.L_x_8199) ;  /* 0x0000000c007c7947 */ /* 0x000fea0003800000 */
.L_x_8197:
[----:B---3--:R-:W-:-:S06]  /*9520*/  IMAD.U32 R5, R22, 0x10000, RZ ;  /* 0x0001000016057824 */ /* 0x008fcc00078e00ff */
[----:B------:R-:W0:Y:S02]  /*9530*/  F2I.S64.TRUNC R4, R5 ;  /* 0x0000000500047311 */ /* 0x000e24000020d900 */
[----:B0-----:R0:W-:Y:S01]  /*9540*/  STG.E.U8 desc[UR36][R8.64], R4 ;  /* 0x0000000408007986 */ /* 0x0011e2000c101124 */
[----:B------:R-:W-:Y:S05]  /*9550*/  BRA `(.L_x_8199) ;  /* 0x0000000c006c7947 */ /* 0x000fea0003800000 */
.L_x_8196:
[----:B------:R-:W-:-:S13]  /*9560*/  ISETP.NE.AND P0, PT, R0, 0x2, PT ;  /* 0x000000020000780c */ /* 0x000fda0003f05270 */
[----:B------:R-:W-:Y:S05]  /*9570*/  @!P0 BRA `(.L_x_8200) ;  /* 0x0000000000308947 */ /* 0x000fea0003800000 */
[----:B------:R-:W-:-:S13]  /*9580*/  ISETP.NE.AND P0, PT, R0, 0x3, PT ;  /* 0x000000030000780c */ /* 0x000fda0003f05270 */
[----:B------:R-:W-:Y:S05]  /*9590*/  @!P0 BRA `(.L_x_8201) ;  /* 0x0000000000188947 */ /* 0x000fea0003800000 */
[----:B------:R-:W-:-:S13]  /*95a0*/  ISETP.NE.AND P0, PT, R0, 0x4, PT ;  /* 0x000000040000780c */ /* 0x000fda0003f05270 */
[----:B------:R-:W-:Y:S05]  /*95b0*/  @P0 BRA `(.L_x_8198) ;  /* 0x0000000800780947 */ /* 0x000fea0003800000 */
[----:B---3--:R-:W-:-:S06]  /*95c0*/  IMAD.U32 R4, R22, 0x10000, RZ ;  /* 0x0001000016047824 */ /* 0x008fcc00078e00ff */
[----:B------:R-:W0:Y:S02]  /*95d0*/  F2I.S64.TRUNC R4, R4 ;  /* 0x0000000400047311 */ /* 0x000e24000020d900 */
[----:B0-----:R0:W-:Y:S01]  /*95e0*/  STG.E.64 desc[UR36][R8.64], R4 ;  /* 0x0000000408007986 */ /* 0x0011e2000c101b24 */
[----:B------:R-:W-:Y:S05]  /*95f0*/  BRA `(.L_x_8199) ;  /* 0x0000000c00447947 */ /* 0x000fea0003800000 */
.L_x_8201:
[----:B---3--:R-:W-:-:S04]  /*9600*/  IMAD.U32 R22, R22, 0x10000, RZ ;  /* 0x0001000016167824 */ /* 0x008fc800078e00ff */
[----:B------:R-:W0:Y:S02]  /*9610*/  F2I.FTZ.TRUNC.NTZ R3, R22 ;  /* 0x0000001600037305 */ /* 0x000e24000021f100 */
[----:B0-----:R0:W-:Y:S01]  /*9620*/  STG.E desc[UR36][R8.64], R3 ;  /* 0x0000000308007986 */ /* 0x0011e2000c101924 */
[----:B------:R-:W-:Y:S05]  /*9630*/  BRA `(.L_x_8199) ;  /* 0x0000000c00347947 */ /* 0x000fea0003800000 */
.L_x_8200:
[----:B---3--:R-:W-:-:S04]  /*9640*/  IMAD.U32 R22, R22, 0x10000, RZ ;  /* 0x0001000016167824 */ /* 0x008fc800078e00ff */
[----:B------:R-:W0:Y:S02]  /*9650*/  F2I.FTZ.TRUNC.NTZ R3, R22 ;  /* 0x0000001600037305 */ /* 0x000e24000021f100 */
[----:B0-----:R0:W-:Y:S01]  /*9660*/  STG.E.U16 desc[UR36][R8.64], R3 ;  /* 0x0000000308007986 */ /* 0x0011e2000c101524 */
[----:B------:R-:W-:Y:S05]  /*9670*/  BRA `(.L_x_8199) ;  /* 0x0000000c00247947 */ /* 0x000fea0003800000 */
.L_x_8195:
[----:B------:R-:W-:-:S13]  /*9680*/  ISETP.GT.AND P0, PT, R0, 0x6, PT ;  /* 0x000000060000780c */ /* 0x000fda0003f04270 */
[----:B------:R-:W-:Y:S05]  /*9690*/  @P0 BRA `(.L_x_8202) ;  /* 0x00000000002c0947 */ /* 0x000fea0003800000 */
[----:B------:R-:W-:-:S13]  /*96a0*/  ISETP.NE.AND P0, PT, R0, 0x5, PT ;  /* 0x000000050000780c */ /* 0x000fda0003f05270 */
[----:B------:R-:W-:Y:S05]  /*96b0*/  @!P0 BRA `(.L_x_8203) ;  /* 0x0000000000148947 */ /* 0x000fea0003800000 */
[----:B------:R-:W-:-:S13]  /*96c0*/  ISETP.NE.AND P0, PT, R0, 0x6, PT ;  /* 0x000000060000780c */ /* 0x000fda0003f05270 */
[----:B------:R-:W-:Y:S05]  /*96d0*/  @P0 BRA `(.L_x_8198) ;  /* 0x0000000800300947 */ /* 0x000fea0003800000 */
[----:B---3--:R-:W-:-:S05]  /*96e0*/  IMAD.U32 R3, R22, 0x10000, RZ ;  /* 0x0001000016037824 */ /* 0x008fca00078e00ff */
[----:B------:R0:W-:Y:S01]  /*96f0*/  STG.E desc[UR36][R8.64], R3 ;  /* 0x0000000308007986 */ /* 0x0001e2000c101924 */
[----:B------:R-:W-:Y:S05]  /*9700*/  BRA `(.L_x_8199) ;  /* 0x0000000c00007947 */ /* 0x000fea0003800000 */
.L_x_8203:
[----:B---3--:R-:W-:-:S05]  /*9710*/  IMAD.U32 R0, R22, 0x10000, RZ ;  /* 0x0001000016007824 */ /* 0x008fca00078e00ff */
[----:B------:R-:W-:-:S05]  /*9720*/  F2FP.F16.F32.PACK_AB R0, RZ, R0 ;  /* 0x00000000ff00723e */ /* 0x000fca00000000ff */
[----:B------:R0:W-:Y:S01]  /*9730*/  STG.E.U16 desc[UR36][R8.64], R0 ;  /* 0x0000000008007986 */ /* 0x0001e2000c101524 */
[----:B------:R-:W-:Y:S05]  /*9740*/  BRA `(.L_x_8199) ;  /* 0x0000000800f07947 */ /* 0x000fea0003800000 */
.L_x_8202:
[----:B------:R-:W-:-:S13]  /*9750*/  ISETP.NE.AND P0, PT, R0, 0x7, PT ;  /* 0x000000070000780c */ /* 0x000fda0003f05270 */
[----:B------:R-:W-:Y:S05]  /*9760*/  @!P0 BRA `(.L_x_8204) ;  /* 0x0000000000348947 */ /* 0x000fea0003800000 */
[----:B------:R-:W-:-:S13]  /*9770*/  ISETP.NE.AND P0, PT, R0, 0x8, PT ;  /* 0x000000080000780c */ /* 0x000fda0003f05270 */
[----:B------:R-:W-:Y:S05]  /*9780*/  @!P0 BRA `(.L_x_8205) ;  /* 0x0000000000188947 */ /* 0x000fea0003800000 */
[----:B------:R-:W-:-:S13]  /*9790*/  ISETP.NE.AND P0, PT, R0, 0x9, PT ;  /* 0x000000090000780c */ /* 0x000fda0003f05270 */
[----:B------:R-:W-:Y:S05]  /*97a0*/  @P0 BRA `(.L_x_8198) ;  /* 0x0000000400fc0947 */ /* 0x000fea0003800000 */
[----:B---3--:R-:W-:Y:S02]  /*97b0*/  IMAD.U32 R22, R22, 0x10000, RZ ;  /* 0x0001000016167824 */ /* 0x008fe400078e00ff */
[----:B------:R-:W-:-:S05]  /*97c0*/  IMAD.MOV.U32 R23, RZ, RZ, RZ ;  /* 0x000000ffff177224 */ /* 0x000fca00078e00ff */
[----:B------:R0:W-:Y:S01]  /*97d0*/  STG.E.64 desc[UR36][R8.64], R22 ;  /* 0x0000001608007986 */ /* 0x0001e2000c101b24 */
[----:B------:R-:W-:Y:S05]  /*97e0*/  BRA `(.L_x_8199) ;  /* 0x0000000800c87947 */ /* 0x000fea0003800000 */
.L_x_8205:
[----:B---3--:R-:W-:-:S05]  /*97f0*/  IMAD.U32 R22, R22, 0x10000, RZ ;  /* 0x0001000016167824 */ /* 0x008fca00078e00ff */
[----:B------:R-:W-:-:S04]  /*9800*/  F2FP.F16.F32.PACK_AB R3, RZ, R22 ;  /* 0x00000016ff03723e */ /* 0x000fc800000000ff */
[----:B------:R-:W-:-:S05]  /*9810*/  PRMT R3, R3, 0x5410, RZ ;  /* 0x0000541003037816 */ /* 0x000fca00000000ff */
[----:B------:R0:W-:Y:S01]  /*9820*/  STG.E desc[UR36][R8.64], R3 ;  /* 0x0000000308007986 */ /* 0x0001e2000c101924 */
[----:B------:R-:W-:Y:S05]  /*9830*/  BRA `(.L_x_8199) ;  /* 0x0000000800b47947 */ /* 0x000fea0003800000 */
.L_x_8204:
[----:B---3--:R-:W-:-:S04]  /*9840*/  IMAD.U32 R4, R22, 0x10000, RZ ;  /* 0x0001000016047824 */ /* 0x008fc800078e00ff */
[----:B------:R-:W-:-:S06]  /*9850*/  FMUL.FTZ R4, R4, 1 ;  /* 0x3f80000004047820 */ /* 0x000fcc0000410000 */
[----:B------:R-:W0:Y:S02]  /*9860*/  F2F.F64.F32 R4, R4 ;  /* 0x0000000400047310 */ /* 0x000e240000201800 */
[----:B0-----:R0:W-:Y:S01]  /*9870*/  STG.E.64 desc[UR36][R8.64], R4 ;  /* 0x0000000408007986 */ /* 0x0011e2000c101b24 */
[----:B------:R-:W-:Y:S05]  /*9880*/  BRA `(.L_x_8199) ;  /* 0x0000000800a07947 */ /* 0x000fea0003800000 */
.L_x_8194:
[----:B------:R-:W-:-:S13]  /*9890*/  ISETP.GT.AND P0, PT, R0, 0x18, PT ;  /* 0x000000180000780c */ /* 0x000fda0003f04270 */
[----:B------:R-:W-:Y:S05]  /*98a0*/  @!P0 BRA `(.L_x_8206) ;  /* 0x0000000400608947 */ /* 0x000fea0003800000 */
        /* <DEDUP_REMOVED lines=8> */
[----:B---3--:R-:W-:-:S06]  /*9930*/  IMAD.U32 R3, R22, 0x10000, RZ ;  /* 0x0001000016037824 */ /* 0x008fcc00078e00ff */
[----:B------:R-:W0:Y:S02]  /*9940*/  F2I.FTZ.U32.TRUNC.NTZ R3, R3 ;  /* 0x0000000300037305 */ /* 0x000e24000021f000 */
[----:B0-----:R0:W-:Y:S01]  /*9950*/  STG.E.U16 desc[UR36][R8.64], R3 ;  /* 0x0000000308007986 */ /* 0x0011e2000c101524 */
[----:B------:R-:W-:Y:S05]  /*9960*/  BRA `(.L_x_8199) ;  /* 0x0000000800687947 */ /* 0x000fea0003800000 */
.L_x_8209:
[----:B---3--:R-:W-:Y:S01]  /*9970*/  IMAD.U32 R5, R22, 0x10000, RZ ;  /* 0x0001000016057824 */ /* 0x008fe200078e00ff */
        /* <DEDUP_REMOVED lines=16> */
.L_x_8212:
[----:B------:R-:W-:-:S04]  /*9a80*/  SHF.R.U32.HI R3, RZ, 0x18, R5 ;  /* 0x00000018ff037819 */ /* 0x000fc80000011605 */
[----:B------:R-:W-:-:S04]  /*9a90*/  LOP3.LUT R0, R0, 0x80, R3, 0xf8, !PT ;  /* 0x0000008000007812 */ /* 0x000fc800078ef803 */
[----:B------:R-:W-:-:S07]  /*9aa0*/  PRMT R4, R0, 0x7610, R4 ;  /* 0x0000761000047816 */ /* 0x000fce0000000004 */
.L_x_8211:
[----:B------:R-:W-:Y:S05]  /*9ab0*/  BSYNC.RECONVERGENT B0 ;  /* 0x0000000000007941 */ /* 0x000fea0003800200 */
.L_x_8210:
[----:B------:R0:W-:Y:S01]  /*9ac0*/  STG.E.U8 desc[UR36][R8.64], R4 ;  /* 0x0000000408007986 */ /* 0x0001e2000c101124 */
[----:B------:R-:W-:Y:S05]  /*9ad0*/  BRA `(.L_x_8199) ;  /* 0x00000008000c7947 */ /* 0x000fea0003800000 */
.L_x_8208:
        /* <DEDUP_REMOVED lines=17> */
.L_x_8215:
[----:B------:R-:W-:-:S04]  /*9bf0*/  SHF.R.U32.HI R3, RZ, 0x18, R5 ;  /* 0x00000018ff037819 */ /* 0x000fc80000011605 */
[----:B------:R-:W-:-:S04]  /*9c00*/  LOP3.LUT R0, R0, 0x80, R3, 0xf8, !PT ;  /* 0x0000008000007812 */ /* 0x000fc800078ef803 */
[----:B------:R-:W-:-:S07]  /*9c10*/  PRMT R4, R0, 0x7610, R4 ;  /* 0x0000761000047816 */ /* 0x000fce0000000004 */
.L_x_8214:
[----:B------:R-:W-:Y:S05]  /*9c20*/  BSYNC.RECONVERGENT B0 ;  /* 0x0000000000007941 */ /* 0x000fea0003800200 */
.L_x_8213:
[----:B------:R0:W-:Y:S01]  /*9c30*/  STG.E.U8 desc[UR36][R8.64], R4 ;  /* 0x0000000408007986 */ /* 0x0001e2000c101124 */
[----:B------:R-:W-:Y:S05]  /*9c40*/  BRA `(.L_x_8199) ;  /* 0x0000000400b07947 */ /* 0x000fea0003800000 */
.L_x_8207:
[----:B------:R-:W-:-:S13]  /*9c50*/  ISETP.NE.AND P0, PT, R0, 0x1c, PT ;  /* 0x0000001c0000780c */ /* 0x000fda0003f05270 */
[----:B------:R-:W-:Y:S05]  /*9c60*/  @!P0 BRA `(.L_x_8216) ;  /* 0x0000000000608947 */ /* 0x000fea0003800000 */
[----:B------:R-:W-:-:S13]  /*9c70*/  ISETP.NE.AND P0, PT, R0, 0x1d, PT ;  /* 0x0000001d0000780c */ /* 0x000fda0003f05270 */
[----:B------:R-:W-:Y:S05]  /*9c80*/  @!P0 BRA `(.L_x_8217) ;  /* 0x0000000000488947 */ /* 0x000fea0003800000 */
[----:B------:R-:W-:-:S13]  /*9c90*/  ISETP.NE.AND P0, PT, R0, 0x2c, PT ;  /* 0x0000002c0000780c */ /* 0x000fda0003f05270 */
[----:B------:R-:W-:Y:S05]  /*9ca0*/  @P0 BRA `(.L_x_8198) ;  /* 0x0000000000bc0947 */ /* 0x000fea0003800000 */
[----:B---3--:R-:W-:-:S05]  /*9cb0*/  IMAD.U32 R22, R22, 0x10000, RZ ;  /* 0x0001000016167824 */ /* 0x008fca00078e00ff */
        /* <DEDUP_REMOVED lines=15> */
.L_x_8217:
[----:B---3--:R-:W-:-:S06]  /*9db0*/  IMAD.U32 R4, R22, 0x10000, RZ ;  /* 0x0001000016047824 */ /* 0x008fcc00078e00ff */
[----:B------:R-:W0:Y:S02]  /*9dc0*/  F2I.U64.TRUNC R4, R4 ;  /* 0x0000000400047311 */ /* 0x000e24000020d800 */
[----:B0-----:R0:W-:Y:S01]  /*9dd0*/  STG.E.64 desc[UR36][R8.64], R4 ;  /* 0x0000000408007986 */ /* 0x0011e2000c101b24 */
[----:B------:R-:W-:Y:S05]  /*9de0*/  BRA `(.L_x_8199) ;  /* 0x0000000400487947 */ /* 0x000fea0003800000 */
.L_x_8216:
[----:B---3--:R-:W-:-:S04]  /*9df0*/  IMAD.U32 R22, R22, 0x10000, RZ ;  /* 0x0001000016167824 */ /* 0x008fc800078e00ff */
[----:B------:R-:W0:Y:S02]  /*9e00*/  F2I.FTZ.U32.TRUNC.NTZ R3, R22 ;  /* 0x0000001600037305 */ /* 0x000e24000021f000 */
[----:B0-----:R0:W-:Y:S01]  /*9e10*/  STG.E desc[UR36][R8.64], R3 ;  /* 0x0000000308007986 */ /* 0x0011e2000c101924 */
[----:B------:R-:W-:Y:S05]  /*9e20*/  BRA `(.L_x_8199) ;  /* 0x0000000400387947 */ /* 0x000fea0003800000 */
.L_x_8206:
[----:B------:R-:W-:-:S13]  /*9e30*/  ISETP.GT.AND P0, PT, R0, 0xe, PT ;  /* 0x0000000e0000780c */ /* 0x000fda0003f04270 */
[----:B------:R-:W-:Y:S05]  /*9e40*/  @P0 BRA `(.L_x_8218) ;  /* 0x00000000003c0947 */ /* 0x000fea0003800000 */
[----:B------:R-:W-:-:S13]  /*9e50*/  ISETP.NE.AND P0, PT, R0, 0xa, PT ;  /* 0x0000000a0000780c */ /* 0x000fda0003f05270 */
[----:B------:R-:W-:Y:S05]  /*9e60*/  @!P0 BRA `(.L_x_8219) ;  /* 0x00000000001c8947 */ /* 0x000fea0003800000 */
[----:B------:R-:W-:-:S13]  /*9e70*/  ISETP.NE.AND P0, PT, R0, 0xb, PT ;  /* 0x0000000b0000780c */ /* 0x000fda0003f05270 */
[----:B------:R-:W-:Y:S05]  /*9e80*/  @P0 BRA `(.L_x_8198) ;  /* 0x0000000000440947 */ /* 0x000fea0003800000 */
[----:B---3--:R-:W-:-:S05]  /*9e90*/  IMAD.U32 R22, R22, 0x10000, RZ ;  /* 0x0001000016167824 */ /* 0x008fca00078e00ff */
[----:B------:R-:W-:-:S04]  /*9ea0*/  FSETP.NEU.FTZ.AND P0, PT, R22, RZ, PT ;  /* 0x000000ff1600720b */ /* 0x000fc80003f1d000 */
[----:B------:R-:W-:-:S05]  /*9eb0*/  SEL R3, RZ, 0x1, !P0 ;  /* 0x00000001ff037807 */ /* 0x000fca0004000000 */
[----:B------:R3:W-:Y:S01]  /*9ec0*/  STG.E.U8 desc[UR36][R8.64], R3 ;  /* 0x0000000308007986 */ /* 0x0007e2000c101124 */
[----:B------:R-:W-:Y:S05]  /*9ed0*/  BRA `(.L_x_8199) ;  /* 0x00000004000c7947 */ /* 0x000fea0003800000 */
.L_x_8219:
[----:B---3--:R-:W-:Y:S01]  /*9ee0*/  IMAD.U32 R22, R22, 0x10000, RZ ;  /* 0x0001000016167824 */ /* 0x008fe200078e00ff */
[----:B------:R-:W-:-:S03]  /*9ef0*/  CS2R R6, SRZ ;  /* 0x0000000000067805 */ /* 0x000fc6000001ff00 */
[----:B------:R-:W-:-:S06]  /*9f00*/  FMUL.FTZ R4, R22, 1 ;  /* 0x3f80000016047820 */ /* 0x000fcc0000410000 */
[----:B------:R-:W0:Y:S02]  /*9f10*/  F2F.F64.F32 R4, R4 ;  /* 0x0000000400047310 */ /* 0x000e240000201800 */
[----:B0-----:R4:W-:Y:S01]  /*9f20*/  STG.E.128 desc[UR36][R8.64], R4 ;  /* 0x0000000408007986 */ /* 0x0019e2000c101d24 */
[----:B------:R-:W-:Y:S05]  /*9f30*/  BRA `(.L_x_8199) ;  /* 0x0000000000f47947 */ /* 0x000fea0003800000 */
.L_x_8218:
[----:B------:R-:W-:-:S13]  /*9f40*/  ISETP.NE.AND P0, PT, R0, 0xf, PT ;  /* 0x0000000f0000780c */ /* 0x000fda0003f05270 */
[----:B------:R-:W-:Y:S05]  /*9f50*/  @!P0 BRA `(.L_x_8220) ;  /* 0x0000000000e88947 */ /* 0x000fea0003800000 */
[----:B------:R-:W-:-:S13]  /*9f60*/  ISETP.NE.AND P0, PT, R0, 0x17, PT ;  /* 0x000000170000780c */ /* 0x000fda0003f05270 */
[----:B------:R-:W-:Y:S05]  /*9f70*/  @!P0 BRA `(.L_x_8221) ;  /* 0x0000000000908947 */ /* 0x000fea0003800000 */
[----:B------:R-:W-:-:S13]  /*9f80*/  ISETP.NE.AND P0, PT, R0, 0x18, PT ;  /* 0x000000180000780c */ /* 0x000fda0003f05270 */
[----:B------:R-:W-:Y:S05]  /*9f90*/  @!P0 BRA `(.L_x_8222) ;  /* 0x0000000000448947 */ /* 0x000fea0003800000 */
.L_x_8198:
        /* <DEDUP_REMOVED lines=16> */
.L_x_8223:
[----:B------:R-:W-:Y:S05]  /*a0a0*/  BRA `(.L_x_8199) ;  /* 0x0000000000987947 */ /* 0x000fea0003800000 */
.L_x_8222:
[----:B---3--:R-:W-:Y:S01]  /*a0b0*/  IMAD.U32 R5, R22, 0x10000, RZ ;  /* 0x0001000016057824 */ /* 0x008fe200078e00ff */
[----:B------:R-:W-:Y:S01]  /*a0c0*/  BSSY.RECONVERGENT B0, `(.L_x_8224) ;  /* 0x000000c000007945 */ /* 0x000fe20003800200 */
[----:B------:R-:W-:-:S03]  /*a0d0*/  IMAD.MOV.U32 R0, RZ, RZ, 0x7f ;  /* 0x0000007fff007424 */ /* 0x000fc600078e00ff */
        /* <DEDUP_REMOVED lines=10> */
.L_x_8225:
[----:B------:R-:W-:Y:S05]  /*a180*/  BSYNC.RECONVERGENT B0 ;  /* 0x0000000000007941 */ /* 0x000fea0003800200 */
.L_x_8224:
[----:B------:R-:W-:-:S05]  /*a190*/  LOP3.LUT R3, R0, 0x80, R3, 0xf8, !PT ;  /* 0x0000008000037812 */ /* 0x000fca00078ef803 */
[----:B------:R2:W-:Y:S01]  /*a1a0*/  STG.E.U8 desc[UR36][R8.64], R3 ;  /* 0x0000000308007986 */ /* 0x0005e2000c101124 */
[----:B------:R-:W-:Y:S05]  /*a1b0*/  BRA `(.L_x_8199) ;  /* 0x0000000000547947 */ /* 0x000fea0003800000 */
.L_x_8221:
[----:B---3--:R-:W-:Y:S01]  /*a1c0*/  IMAD.U32 R3, R22, 0x10000, RZ ;  /* 0x0001000016037824 */ /* 0x008fe200078e00ff */
        /* <DEDUP_REMOVED lines=11> */
.L_x_8227:
[----:B------:R-:W-:Y:S01]  /*a280*/  IMAD.MOV.U32 R0, RZ, RZ, 0x7f ;  /* 0x0000007fff007424 */ /* 0x000fe200078e00ff */
[----:B------:R-:W-:-:S04]  /*a290*/  ISETP.GT.U32.AND P0, PT, R4, 0x7f800000, PT ;  /* 0x7f8000000400780c */ /* 0x000fc80003f04070 */
[----:B------:R-:W-:-:S09]  /*a2a0*/  SEL R0, R0, 0x7c, P0 ;  /* 0x0000007c00007807 */ /* 0x000fd20000000000 */
.L_x_8228:
[----:B------:R-:W-:Y:S05]  /*a2b0*/  BSYNC.RECONVERGENT B0 ;  /* 0x0000000000007941 */ /* 0x000fea0003800200 */
.L_x_8226:
[----:B------:R-:W-:-:S04]  /*a2c0*/  SHF.R.U32.HI R3, RZ, 0x18, R3 ;  /* 0x00000018ff037819 */ /* 0x000fc80000011603 */
[----:B------:R-:W-:-:S05]  /*a2d0*/  LOP3.LUT R3, R0, 0x80, R3, 0xf8, !PT ;  /* 0x0000008000037812 */ /* 0x000fca00078ef803 */
[----:B------:R1:W-:Y:S01]  /*a2e0*/  STG.E.U8 desc[UR36][R8.64], R3 ;  /* 0x0000000308007986 */ /* 0x0003e2000c101124 */
[----:B------:R-:W-:Y:S05]  /*a2f0*/  BRA `(.L_x_8199) ;  /* 0x0000000000047947 */ /* 0x000fea0003800000 */
.L_x_8220:
[----:B---3--:R0:W-:Y:S02]  /*a300*/  STG.E.U16 desc[UR36][R8.64], R22 ;  /* 0x0000001608007986 */ /* 0x0081e4000c101524 */
.L_x_8199:
[----:B------:R-:W-:-:S05]  /*a310*/  VIADD R25, R25, 0x80 ;  /* 0x0000008019197836 */ /* 0x000fca0000000000 */
[----:B------:R-:W-:-:S13]  /*a320*/  ISETP.GE.AND P0, PT, R25, R16, PT ;  /* 0x000000101900720c */ /* 0x000fda0003f06270 */
[----:B------:R-:W-:Y:S05]  /*a330*/  @P0 BRA `(.L_x_8193) ;  /* 0x0000000c00d80947 */ /* 0x000fea0003800000 */
[----:B------:R-:W5:Y:S01]  /*a340*/  LDCU UR4, c[0x0][0x3c4] ;  /* 0x00007880ff0477ac */ /* 0x000f620008000800 */
[----:B01234-:R-:W0:Y:S01]  /*a350*/  LDC.64 R8, c[0x0][0x398] ;  /* 0x0000e600ff087b82 */ /* 0x01fe220000000a00 */
[----:B------:R-:W-:Y:S01]  /*a360*/  IMAD R0, R2, 0x200, R25 ;  /* 0x0000020002007824 */ /* 0x000fe200078e0219 */
[----:B------:R-:W-:-:S03]  /*a370*/  PRMT R4, R18, 0x9910, RZ ;  /* 0x0000991012047816 */ /* 0x000fc600000000ff */
        /* <DEDUP_REMOVED lines=14> */
[----:B------:R-:W-:-:S06]  /*a460*/  IMAD.U32 R17, R17, 0x10000, RZ ;  /* 0x0001000011117824 */ /* 0x000fcc00078e00ff */
[----:B------:R-:W0:Y:S02]  /*a470*/  F2I.FTZ.TRUNC.NTZ R17, R17 ;  /* 0x0000001100117305 */ /* 0x000e24000021f100 */
[----:B0-----:R0:W-:Y:S01]  /*a480*/  STG.E.U8 desc[UR36][R8.64], R17 ;  /* 0x0000001108007986 */ /* 0x0011e2000c101124 */
[----:B------:R-:W-:Y:S05]  /*a490*/  BRA `(.L_x_8234) ;  /* 0x0000000c007c7947 */ /* 0x000fea0003800000 */
.L_x_8232:
[----:B------:R-:W-:-:S06]  /*a4a0*/  IMAD.U32 R5, R17, 0x10000, RZ ;  /* 0x0001000011057824 */ /* 0x000fcc00078e00ff */
[----:B------:R-:W0:Y:S02]  /*a4b0*/  F2I.S64.TRUNC R4, R5 ;  /* 0x0000000500047311 */ /* 0x000e24000020d900 */
[----:B0-----:R0:W-:Y:S01]  /*a4c0*/  STG.E.U8 desc[UR36][R8.64], R4 ;  /* 0x0000000408007986 */ /* 0x0011e2000c101124 */
[----:B------:R-:W-:Y:S05]  /*a4d0*/  BRA `(.L_x_8234) ;  /* 0x0000000c006c7947 */ /* 0x000fea0003800000 */
.L_x_8231:
[----:B------:R-:W-:-:S13]  /*a4e0*/  ISETP.NE.AND P0, PT, R0, 0x2, PT ;  /* 0x000000020000780c */ /* 0x000fda0003f05270 */
[----:B------:R-:W-:Y:S05]  /*a4f0*/  @!P0 BRA `(.L_x_8235) ;  /* 0x0000000000308947 */ /* 0x000fea0003800000 */
[----:B------:R-:W-:-:S13]  /*a500*/  ISETP.NE.AND P0, PT, R0, 0x3, PT ;  /* 0x000000030000780c */ /* 0x000fda0003f05270 */
[----:B------:R-:W-:Y:S05]  /*a510*/  @!P0 BRA `(.L_x_8236) ;  /* 0x0000000000188947 */ /* 0x000fea0003800000 */
[----:B------:R-:W-:-:S13]  /*a520*/  ISETP.NE.AND P0, PT, R0, 0x4, PT ;  /* 0x000000040000780c */ /* 0x000fda0003f05270 */
[----:B------:R-:W-:Y:S05]  /*a530*/  @P0 BRA `(.L_x_8233) ;  /* 0x0000000800780947 */ /* 0x000fea0003800000 */
[----:B------:R-:W-:-:S06]  /*a540*/  IMAD.U32 R4, R17, 0x10000, RZ ;  /* 0x0001000011047824 */ /* 0x000fcc00078e00ff */
[----:B------:R-:W0:Y:S02]  /*a550*/  F2I.S64.TRUNC R4, R4 ;  /* 0x0000000400047311 */ /* 0x000e24000020d900 */
[----:B0-----:R0:W-:Y:S01]  /*a560*/  STG.E.64 desc[UR36][R8.64], R4 ;  /* 0x0000000408007986 */ /* 0x0011e2000c101b24 */
[----:B------:R-:W-:Y:S05]  /*a570*/  BRA `(.L_x_8234) ;  /* 0x0000000c00447947 */ /* 0x000fea0003800000 */
.L_x_8236:
[----:B------:R-:W-:-:S06]  /*a580*/  IMAD.U32 R17, R17, 0x10000, RZ ;  /* 0x0001000011117824 */ /* 0x000fcc00078e00ff */
[----:B------:R-:W0:Y:S02]  /*a590*/  F2I.FTZ.TRUNC.NTZ R17, R17 ;  /* 0x0000001100117305 */ /* 0x000e24000021f100 */
[----:B0-----:R0:W-:Y:S01]  /*a5a0*/  STG.E desc[UR36][R8.64], R17 ;  /* 0x0000001108007986 */ /* 0x0011e2000c101924 */
[----:B------:R-:W-:Y:S05]  /*a5b0*/  BRA `(.L_x_8234) ;  /* 0x0000000c00347947 */ /* 0x000fea0003800000 */
.L_x_8235:
[----:B------:R-:W-:-:S06]  /*a5c0*/  IMAD.U32 R17, R17, 0x10000, RZ ;  /* 0x0001000011117824 */ /* 0x000fcc00078e00ff */
[----:B------:R-:W0:Y:S02]  /*a5d0*/  F2I.FTZ.TRUNC.NTZ R17, R17 ;  /* 0x0000001100117305 */ /* 0x000e24000021f100 */
[----:B0-----:R0:W-:Y:S01]  /*a5e0*/  STG.E.U16 desc[UR36][R8.64], R17 ;  /* 0x0000001108007986 */ /* 0x0011e2000c101524 */
[----:B------:R-:W-:Y:S05]  /*a5f0*/  BRA `(.L_x_8234) ;  /* 0x0000000c00247947 */ /* 0x000fea0003800000 */
.L_x_8230:
[----:B------:R-:W-:-:S13]  /*a600*/  ISETP.GT.AND P0, PT, R0, 0x6, PT ;  /* 0x000000060000780c */ /* 0x000fda0003f04270 */
[----:B------:R-:W-:Y:S05]  /*a610*/  @P0 BRA `(.L_x_8237) ;  /* 0x00000000002c0947 */ /* 0x000fea0003800000 */
[----:B------:R-:W-:-:S13]  /*a620*/  ISETP.NE.AND P0, PT, R0, 0x5, PT ;  /* 0x000000050000780c */ /* 0x000fda0003f05270 */
[----:B------:R-:W-:Y:S05]  /*a630*/  @!P0 BRA `(.L_x_8238) ;  /* 0x0000000000148947 */ /* 0x000fea0003800000 */
[----:B------:R-:W-:-:S13]  /*a640*/  ISETP.NE.AND P0, PT, R0, 0x6, PT ;  /* 0x000000060000780c */ /* 0x000fda0003f05270 */
[----:B------:R-:W-:Y:S05]  /*a650*/  @P0 BRA `(.L_x_8233) ;  /* 0x0000000800300947 */ /* 0x000fea0003800000 */
[----:B------:R-:W-:-:S05]  /*a660*/  IMAD.U32 R17, R17, 0x10000, RZ ;  /* 0x0001000011117824 */ /* 0x000fca00078e00ff */
[----:B------:R1:W-:Y:S01]  /*a670*/  STG.E desc[UR36][R8.64], R17 ;  /* 0x0000001108007986 */ /* 0x0003e2000c101924 */
[----:B------:R-:W-:Y:S05]  /*a680*/  BRA `(.L_x_8234) ;  /* 0x0000000c00007947 */ /* 0x000fea0003800000 */
.L_x_8238:
[----:B------:R-:W-:-:S05]  /*a690*/  IMAD.U32 R0, R17, 0x10000, RZ ;  /* 0x0001000011007824 */ /* 0x000fca00078e00ff */
[----:B------:R-:W-:-:S05]  /*a6a0*/  F2FP.F16.F32.PACK_AB R0, RZ, R0 ;  /* 0x00000000ff00723e */ /* 0x000fca00000000ff */
[----:B------:R0:W-:Y:S01]  /*a6b0*/  STG.E.U16 desc[UR36][R8.64], R0 ;  /* 0x0000000008007986 */ /* 0x0001e2000c101524 */
[----:B------:R-:W-:Y:S05]  /*a6c0*/  BRA `(.L_x_8234) ;  /* 0x0000000800f07947 */ /* 0x000fea0003800000 */
.L_x_8237:
[----:B------:R-:W-:-:S13]  /*a6d0*/  ISETP.NE.AND P0, PT, R0, 0x7, PT ;  /* 0x000000070000780c */ /* 0x000fda0003f05270 */
[----:B------:R-:W-:Y:S05]  /*a6e0*/  @!P0 BRA `(.L_x_8239) ;  /* 0x0000000000348947 */ /* 0x000fea0003800000 */
[----:B------:R-:W-:-:S13]  /*a6f0*/  ISETP.NE.AND P0, PT, R0, 0x8, PT ;  /* 0x000000080000780c */ /* 0x000fda0003f05270 */
[----:B------:R-:W-:Y:S05]  /*a700*/  @!P0 BRA `(.L_x_8240) ;  /* 0x0000000000188947 */ /* 0x000fea0003800000 */
[----:B------:R-:W-:-:S13]  /*a710*/  ISETP.NE.AND P0, PT, R0, 0x9, PT ;  /* 0x000000090000780c */ /* 0x000fda0003f05270 */
[----:B------:R-:W-:Y:S05]  /*a720*/  @P0 BRA `(.L_x_8233) ;  /* 0x0000000400fc0947 */ /* 0x000fea0003800000 */
[----:B------:R-:W-:Y:S02]  /*a730*/  IMAD.U32 R4, R17, 0x10000, RZ ;  /* 0x0001000011047824 */ /* 0x000fe400078e00ff */
[----:B------:R-:W-:-:S05]  /*a740*/  IMAD.MOV.U32 R5, RZ, RZ, RZ ;  /* 0x000000ffff057224 */ /* 0x000fca00078e00ff */
[----:B------:R3:W-:Y:S01]  /*a750*/  STG.E.64 desc[UR36][R8.64], R4 ;  /* 0x0000000408007986 */ /* 0x0007e2000c101b24 */
[----:B------:R-:W-:Y:S05]  /*a760*/  BRA `(.L_x_8234) ;  /* 0x0000000800c87947 */ /* 0x000fea0003800000 */
.L_x_8240:
[----:B------:R-:W-:-:S05]  /*a770*/  IMAD.U32 R17, R17, 0x10000, RZ ;  /* 0x0001000011117824 */ /* 0x000fca00078e00ff */
[----:B------:R-:W-:-:S04]  /*a780*/  F2FP.F16.F32.PACK_AB R3, RZ, R17 ;  /* 0x00000011ff03723e */ /* 0x000fc800000000ff */
[----:B------:R-:W-:-:S05]  /*a790*/  PRMT R3, R3, 0x5410, RZ ;  /* 0x0000541003037816 */ /* 0x000fca00000000ff */
[----:B------:R2:W-:Y:S01]  /*a7a0*/  STG.E desc[UR36][R8.64], R3 ;  /* 0x0000000308007986 */ /* 0x0005e2000c101924 */
[----:B------:R-:W-:Y:S05]  /*a7b0*/  BRA `(.L_x_8234) ;  /* 0x0000000800b47947 */ /* 0x000fea0003800000 */
.L_x_8239:
[----:B------:R-:W-:-:S04]  /*a7c0*/  IMAD.U32 R4, R17, 0x10000, RZ ;  /* 0x0001000011047824 */ /* 0x000fc800078e00ff */
[----:B------:R-:W-:-:S06]  /*a7d0*/  FMUL.FTZ R4, R4, 1 ;  /* 0x3f80000004047820 */ /* 0x000fcc0000410000 */
[----:B------:R-:W0:Y:S02]  /*a7e0*/  F2F.F64.F32 R4, R4 ;  /* 0x0000000400047310 */ /* 0x000e240000201800 */
[----:B0-----:R4:W-:Y:S01]  /*a7f0*/  STG.E.64 desc[UR36][R8.64], R4 ;  /* 0x0000000408007986 */ /* 0x0019e2000c101b24 */
[----:B------:R-:W-:Y:S05]  /*a800*/  BRA `(.L_x_8234) ;  /* 0x0000000800a07947 */ /* 0x000fea0003800000 */
.L_x_8229:
        /* <DEDUP_REMOVED lines=10> */
[----:B------:R-:W-:-:S06]  /*a8b0*/  IMAD.U32 R3, R17, 0x10000, RZ ;  /* 0x0001000011037824 */ /* 0x000fcc00078e00ff */
[----:B------:R-:W0:Y:S02]  /*a8c0*/  F2I.FTZ.U32.TRUNC.NTZ R3, R3 ;  /* 0x0000000300037305 */ /* 0x000e24000021f000 */
[----:B0-----:R0:W-:Y:S01]  /*a8d0*/  STG.E.U16 desc[UR36][R8.64], R3 ;  /* 0x0000000308007986 */ /* 0x0011e2000c101524 */
[----:B------:R-:W-:Y:S05]  /*a8e0*/  BRA `(.L_x_8234) ;  /* 0x0000000800687947 */ /* 0x000fea0003800000 */
.L_x_8244:
[----:B------:R-:W-:Y:S01]  /*a8f0*/  IMAD.U32 R17, R17, 0x10000, RZ ;  /* 0x0001000011117824 */ /* 0x000fe200078e00ff */
        /* <DEDUP_REMOVED lines=16> */
.L_x_8247:
[----:B------:R-:W-:-:S04]  /*aa00*/  SHF.R.U32.HI R3, RZ, 0x18, R17 ;  /* 0x00000018ff037819 */ /* 0x000fc80000011611 */
[----:B------:R-:W-:-:S04]  /*aa10*/  LOP3.LUT R0, R0, 0x80, R3, 0xf8, !PT ;  /* 0x0000008000007812 */ /* 0x000fc800078ef803 */
[----:B------:R-:W-:-:S07]  /*aa20*/  PRMT R4, R0, 0x7610, R4 ;  /* 0x0000761000047816 */ /* 0x000fce0000000004 */
.L_x_8246:
[----:B------:R-:W-:Y:S05]  /*aa30*/  BSYNC.RECONVERGENT B0 ;  /* 0x0000000000007941 */ /* 0x000fea0003800200 */
.L_x_8245:
[----:B------:R0:W-:Y:S01]  /*aa40*/  STG.E.U8 desc[UR36][R8.64], R4 ;  /* 0x0000000408007986 */ /* 0x0001e2000c101124 */
[----:B------:R-:W-:Y:S05]  /*aa50*/  BRA `(.L_x_8234) ;  /* 0x00000008000c7947 */ /* 0x000fea0003800000 */
.L_x_8243:
        /* <DEDUP_REMOVED lines=17> */
.L_x_8250:
[----:B------:R-:W-:-:S04]  /*ab70*/  SHF.R.U32.HI R3, RZ, 0x18, R17 ;  /* 0x00000018ff037819 */ /* 0x000fc80000011611 */
[----:B------:R-:W-:-:S04]  /*ab80*/  LOP3.LUT R0, R0, 0x80, R3, 0xf8, !PT ;  /* 0x0000008000007812 */ /* 0x000fc800078ef803 */
[----:B------:R-:W-:-:S07]  /*ab90*/  PRMT R4, R0, 0x7610, R4 ;  /* 0x0000761000047816 */ /* 0x000fce0000000004 */
.L_x_8249:
[----:B------:R-:W-:Y:S05]  /*aba0*/  BSYNC.RECONVERGENT B0 ;  /* 0x0000000000007941 */ /* 0x000fea0003800200 */
.L_x_8248:
[----:B------:R0:W-:Y:S01]  /*abb0*/  STG.E.U8 desc[UR36][R8.64], R4 ;  /* 0x0000000408007986 */ /* 0x0001e2000c101124 */
[----:B------:R-:W-:Y:S05]  /*abc0*/  BRA `(.L_x_8234) ;  /* 0x0000000400b07947 */ /* 0x000fea0003800000 */
.L_x_8242:
[----:B------:R-:W-:-:S13]  /*abd0*/  ISETP.NE.AND P0, PT, R0, 0x1c, PT ;  /* 0x0000001c0000780c */ /* 0x000fda0003f05270 */
[----:B------:R-:W-:Y:S05]  /*abe0*/  @!P0 BRA `(.L_x_8251) ;  /* 0x0000000000608947 */ /* 0x000fea0003800000 */
[----:B------:R-:W-:-:S13]  /*abf0*/  ISETP.NE.AND P0, PT, R0, 0x1d, PT ;  /* 0x0000001d0000780c */ /* 0x000fda0003f05270 */
[----:B------:R-:W-:Y:S05]  /*ac00*/  @!P0 BRA `(.L_x_8252) ;  /* 0x0000000000488947 */ /* 0x000fea0003800000 */
[----:B------:R-:W-:-:S13]  /*ac10*/  ISETP.NE.AND P0, PT, R0, 0x2c, PT ;  /* 0x0000002c0000780c */ /* 0x000fda0003f05270 */
[----:B------:R-:W-:Y:S05]  /*ac20*/  @P0 BRA `(.L_x_8233) ;  /* 0x0000000000bc0947 */ /* 0x000fea0003800000 */
[----:B------:R-:W-:-:S05]  /*ac30*/  IMAD.U32 R4, R17, 0x10000, RZ ;  /* 0x0001000011047824 */ /* 0x000fca00078e00ff */
        /* <DEDUP_REMOVED lines=15> */
.L_x_8252:
[----:B------:R-:W-:-:S06]  /*ad30*/  IMAD.U32 R4, R17, 0x10000, RZ ;  /* 0x0001000011047824 */ /* 0x000fcc00078e00ff */
[----:B------:R-:W0:Y:S02]  /*ad40*/  F2I.U64.TRUNC R4, R4 ;  /* 0x0000000400047311 */ /* 0x000e24000020d800 */
[----:B0-----:R0:W-:Y:S01]  /*ad50*/  STG.E.64 desc[UR36][R8.64], R4 ;  /* 0x0000000408007986 */ /* 0x0011e2000c101b24 */
[----:B------:R-:W-:Y:S05]  /*ad60*/  BRA `(.L_x_8234) ;  /* 0x0000000400487947 */ /* 0x000fea0003800000 */
.L_x_8251:
[----:B------:R-:W-:-:S06]  /*ad70*/  IMAD.U32 R17, R17, 0x10000, RZ ;  /* 0x0001000011117824 */ /* 0x000fcc00078e00ff */
[----:B------:R-:W0:Y:S02]  /*ad80*/  F2I.FTZ.U32.TRUNC.NTZ R17, R17 ;  /* 0x0000001100117305 */ /* 0x000e24000021f000 */
[----:B0-----:R0:W-:Y:S01]  /*ad90*/  STG.E desc[UR36][R8.64], R17 ;  /* 0x0000001108007986 */ /* 0x0011e2000c101924 */
[----:B------:R-:W-:Y:S05]  /*ada0*/  BRA `(.L_x_8234) ;  /* 0x0000000400387947 */ /* 0x000fea0003800000 */
.L_x_8241:
[----:B------:R-:W-:-:S13]  /*adb0*/  ISETP.GT.AND P0, PT, R0, 0xe, PT ;  /* 0x0000000e0000780c */ /* 0x000fda0003f04270 */
[----:B------:R-:W-:Y:S05]  /*adc0*/  @P0 BRA `(.L_x_8253) ;  /* 0x00000000003c0947 */ /* 0x000fea0003800000 */
[----:B------:R-:W-:-:S13]  /*add0*/  ISETP.NE.AND P0, PT, R0, 0xa, PT ;  /* 0x0000000a0000780c */ /* 0x000fda0003f05270 */
[----:B------:R-:W-:Y:S05]  /*ade0*/  @!P0 BRA `(.L_x_8254) ;  /* 0x00000000001c8947 */ /* 0x000fea0003800000 */
[----:B------:R-:W-:-:S13]  /*adf0*/  ISETP.NE.AND P0, PT, R0, 0xb, PT ;  /* 0x0000000b0000780c */ /* 0x000fda0003f05270 */
[----:B------:R-:W-:Y:S05]  /*ae00*/  @P0 BRA `(.L_x_8233) ;  /* 0x0000000000440947 */ /* 0x000fea0003800000 */
[----:B------:R-:W-:-:S05]  /*ae10*/  IMAD.U32 R17, R17, 0x10000, RZ ;  /* 0x0001000011117824 */ /* 0x000fca00078e00ff */
[----:B------:R-:W-:-:S04]  /*ae20*/  FSETP.NEU.FTZ.AND P0, PT, R17, RZ, PT ;  /* 0x000000ff1100720b */ /* 0x000fc80003f1d000 */
[----:B------:R-:W-:-:S05]  /*ae30*/  SEL R3, RZ, 0x1, !P0 ;  /* 0x00000001ff037807 */ /* 0x000fca0004000000 */
[----:B------:R0:W-:Y:S01]  /*ae40*/  STG.E.U8 desc[UR36][R8.64], R3 ;  /* 0x0000000308007986 */ /* 0x0001e2000c101124 */
[----:B------:R-:W-:Y:S05]  /*ae50*/  BRA `(.L_x_8234) ;  /* 0x00000004000c7947 */ /* 0x000fea0003800000 */
.L_x_8254:
[----:B------:R-:W-:Y:S01]  /*ae60*/  IMAD.U32 R17, R17, 0x10000, RZ ;  /* 0x0001000011117824 */ /* 0x000fe200078e00ff */
[----:B------:R-:W-:-:S03]  /*ae70*/  CS2R R6, SRZ ;  /* 0x0000000000067805 */ /* 0x000fc6000001ff00 */
[----:B------:R-:W-:-:S06]  /*ae80*/  FMUL.FTZ R4, R17, 1 ;  /* 0x3f80000011047820 */ /* 0x000fcc0000410000 */
[----:B------:R-:W0:Y:S02]  /*ae90*/  F2F.F64.F32 R4, R4 ;  /* 0x0000000400047310 */ /* 0x000e240000201800 */
[----:B0-----:R0:W-:Y:S01]  /*aea0*/  STG.E.128 desc[UR36][R8.64], R4 ;  /* 0x0000000408007986 */ /* 0x0011e2000c101d24 */
[----:B------:R-:W-:Y:S05]  /*aeb0*/  BRA `(.L_x_8234) ;  /* 0x0000000000f47947 */ /* 0x000fea0003800000 */
.L_x_8253:
[----:B------:R-:W-:-:S13]  /*aec0*/  ISETP.NE.AND P0, PT, R0, 0xf, PT ;  /* 0x0000000f0000780c */ /* 0x000fda0003f05270 */
[----:B------:R-:W-:Y:S05]  /*aed0*/  @!P0 BRA `(.L_x_8255) ;  /* 0x0000000000e88947 */ /* 0x000fea0003800000 */
[----:B------:R-:W-:-:S13]  /*aee0*/  ISETP.NE.AND P0, PT, R0, 0x17, PT ;  /* 0x000000170000780c */ /* 0x000fda0003f05270 */
[----:B------:R-:W-:Y:S05]  /*aef0*/  @!P0 BRA `(.L_x_8256) ;  /* 0x0000000000908947 */ /* 0x000fea0003800000 */
[----:B------:R-:W-:-:S13]  /*af00*/  ISETP.NE.AND P0, PT, R0, 0x18, PT ;  /* 0x000000180000780c */ /* 0x000fda0003f05270 */
[----:B------:R-:W-:Y:S05]  /*af10*/  @!P0 BRA `(.L_x_8257) ;  /* 0x0000000000448947 */ /* 0x000fea0003800000 */
.L_x_8233:
        /* <DEDUP_REMOVED lines=16> */
.L_x_8258:
[----:B------:R-:W-:Y:S05]  /*b020*/  BRA `(.L_x_8234) ;  /* 0x0000000000987947 */ /* 0x000fea0003800000 */
.L_x_8257:
[----:B------:R-:W-:Y:S01]  /*b030*/  IMAD.U32 R17, R17, 0x10000, RZ ;  /* 0x0001000011117824 */ /* 0x000fe200078e00ff */
        /* <DEDUP_REMOVED lines=12> */
.L_x_8260:
[----:B------:R-:W-:Y:S05]  /*b100*/  BSYNC.RECONVERGENT B0 ;  /* 0x0000000000007941 */ /* 0x000fea0003800200 */
.L_x_8259:
[----:B------:R-:W-:-:S05]  /*b110*/  LOP3.LUT R3, R0, 0x80, R3, 0xf8, !PT ;  /* 0x0000008000037812 */ /* 0x000fca00078ef803 */
[----:B------:R0:W-:Y:S01]  /*b120*/  STG.E.U8 desc[UR36][R8.64], R3 ;  /* 0x0000000308007986 */ /* 0x0001e2000c101124 */
[----:B------:R-:W-:Y:S05]  /*b130*/  BRA `(.L_x_8234) ;  /* 0x0000000000547947 */ /* 0x000fea0003800000 */
.L_x_8256:
[----:B------:R-:W-:Y:S01]  /*b140*/  IMAD.U32 R3, R17, 0x10000, RZ ;  /* 0x0001000011037824 */ /* 0x000fe200078e00ff */
        /* <DEDUP_REMOVED lines=11> */
.L_x_8262:
[----:B------:R-:W-:Y:S01]  /*b200*/  IMAD.MOV.U32 R0, RZ, RZ, 0x7f ;  /* 0x0000007fff007424 */ /* 0x000fe200078e00ff */
[----:B------:R-:W-:-:S04]  /*b210*/  ISETP.GT.U32.AND P0, PT, R4, 0x7f800000, PT ;  /* 0x7f8000000400780c */ /* 0x000fc80003f04070 */
[----:B------:R-:W-:-:S09]  /*b220*/  SEL R0, R0, 0x7c, P0 ;  /* 0x0000007c00007807 */ /* 0x000fd20000000000 */
.L_x_8263:
[----:B------:R-:W-:Y:S05]  /*b230*/  BSYNC.RECONVERGENT B0 ;  /* 0x0000000000007941 */ /* 0x000fea0003800200 */
.L_x_8261:
[----:B------:R-:W-:-:S04]  /*b240*/  SHF.R.U32.HI R3, RZ, 0x18, R3 ;  /* 0x00000018ff037819 */ /* 0x000fc80000011603 */
[----:B------:R-:W-:-:S05]  /*b250*/  LOP3.LUT R3, R0, 0x80, R3, 0xf8, !PT ;  /* 0x0000008000037812 */ /* 0x000fca00078ef803 */
[----:B------:R0:W-:Y:S01]  /*b260*/  STG.E.U8 desc[UR36][R8.64], R3 ;  /* 0x0000000308007986 */ /* 0x0001e2000c101124 */
[----:B------:R-:W-:Y:S05]  /*b270*/  BRA `(.L_x_8234) ;  /* 0x0000000000047947 */ /* 0x000fea0003800000 */
.L_x_8255:
[----:B------:R0:W-:Y:S02]  /*b280*/  STG.E.U16 desc[UR36][R8.64], R17 ;  /* 0x0000001108007986 */ /* 0x0001e4000c101524 */
.L_x_8234:
[----:B------:R-:W-:-:S07]  /*b290*/  VIADD R25, R25, 0x80 ;  /* 0x0000008019197836 */ /* 0x000fce0000000000 */
.L_x_8193:
[----:B------:R-:W-:Y:S05]  /*b2a0*/  BSYNC.RECONVERGENT B6 ;  /* 0x0000000000067941 */ /* 0x000fea0003800200 */
.L_x_8192:
[----:B------:R-:W-:-:S13]  /*b2b0*/  ISETP.GE.AND P0, PT, R25, R16, PT ;  /* 0x000000101900720c */ /* 0x000fda0003f06270 */
[----:B------:R-:W-:Y:S05]  /*b2c0*/  @P0 EXIT ;  /* 0x000000000000094d */ /* 0x000fea0003800000 */
[----:B0--34-:R-:W0:Y:S01]  /*b2d0*/  LDC.64 R4, c[0x0][0x398] ;  /* 0x0000e600ff047b82 */ /* 0x019e220000000a00 */
[----:B------:R-:W3:Y:S01]  /*b2e0*/  LDCU UR4, c[0x0][0x3c4] ;  /* 0x00007880ff0477ac */ /* 0x000ee20008000800 */
[----:B-12---:R-:W-:Y:S01]  /*b2f0*/  PRMT R0, R18, 0x9910, RZ ;  /* 0x0000991012007816 */ /* 0x006fe200000000ff */
[----:B------:R-:W-:-:S03]  /*b300*/  IMAD R2, R2, 0x200, R25 ;  /* 0x0000020002027824 */ /* 0x000fc600078e0219 */
[----:B------:R-:W-:Y:S01]  /*b310*/  ISETP.GT.AND P1, PT, R0, 0x9, PT ;  /* 0x000000090000780c */ /* 0x000fe20003f24270 */
[----:B---3--:R-:W-:-:S05]  /*b320*/  IMAD R3, R2, UR4, RZ ;  /* 0x0000000402037c24 */ /* 0x008fca000f8e02ff */
[----:B0-----:R-:W-:-:S05]  /*b330*/  IADD3 R2, P0, PT, R3, R4, RZ ;  /* 0x0000000403027210 */ /* 0x001fca0007f1e0ff */
[----:B------:R-:W-:Y:S02]  /*b340*/  IMAD.X R3, RZ, RZ, R5, P0 ;  /* 0x000000ffff037224 */ /* 0x000fe400000e0605 */
[----:B------:R-:W-:Y:S06]  /*b350*/  @P1 BRA `(.L_x_8264) ;  /* 0x00000004000c1947 */ /* 0x000fec0003800000 */
        /* <DEDUP_REMOVED lines=10> */
[----:B0-----:R-:W-:Y:S01]  /*b400*/  STG.E.U8 desc[UR36][R2.64], R19 ;  /* 0x0000001302007986 */ /* 0x001fe2000c101124 */
[----:B------:R-:W-:Y:S05]  /*b410*/  EXIT ;  /* 0x000000000000794d */ /* 0x000fea0003800000 */
.L_x_8267:
[----:B------:R-:W-:-:S06]  /*b420*/  IMAD.U32 R5, R19, 0x10000, RZ ;  /* 0x0001000013057824 */ /* 0x000fcc00078e00ff */
[----:B------:R-:W0:Y:S02]  /*b430*/  F2I.S64.TRUNC R4, R5 ;  /* 0x0000000500047311 */ /* 0x000e24000020d900 */
[----:B0-----:R-:W-:Y:S01]  /*b440*/  STG.E.U8 desc[UR36][R2.64], R4 ;  /* 0x0000000402007986 */ /* 0x001fe2000c101124 */
[----:B------:R-:W-:Y:S05]  /*b450*/  EXIT ;  /* 0x000000000000794d */ /* 0x000fea0003800000 */
.L_x_8266:
        /* <DEDUP_REMOVED lines=8> */
[----:B0-----:R-:W-:Y:S01]  /*b4e0*/  STG.E.64 desc[UR36][R2.64], R4 ;  /* 0x0000000402007986 */ /* 0x001fe2000c101b24 */
[----:B------:R-:W-:Y:S05]  /*b4f0*/  EXIT ;  /* 0x000000000000794d */ /* 0x000fea0003800000 */
.L_x_8270:
[----:B------:R-:W-:-:S06]  /*b500*/  IMAD.U32 R19, R19, 0x10000, RZ ;  /* 0x0001000013137824 */ /* 0x000fcc00078e00ff */
[----:B------:R-:W0:Y:S02]  /*b510*/  F2I.FTZ.TRUNC.NTZ R19, R19 ;  /* 0x0000001300137305 */ /* 0x000e24000021f100 */
[----:B0-----:R-:W-:Y:S01]  /*b520*/  STG.E desc[UR36][R2.64], R19 ;  /* 0x0000001302007986 */ /* 0x001fe2000c101924 */
[----:B------:R-:W-:Y:S05]  /*b530*/  EXIT ;  /* 0x000000000000794d */ /* 0x000fea0003800000 */
.L_x_8269:
[----:B------:R-:W-:-:S06]  /*b540*/  IMAD.U32 R19, R19, 0x10000, RZ ;  /* 0x0001000013137824 */ /* 0x000fcc00078e00ff */
[----:B------:R-:W0:Y:S02]  /*b550*/  F2I.FTZ.TRUNC.NTZ R19, R19 ;  /* 0x0000001300137305 */ /* 0x000e24000021f100 */
[----:B0-----:R-:W-:Y:S01]  /*b560*/  STG.E.U16 desc[UR36][R2.64], R19 ;  /* 0x0000001302007986 */ /* 0x001fe2000c101524 */
[----:B------:R-:W-:Y:S05]  /*b570*/  EXIT ;  /* 0x000000000000794d */ /* 0x000fea0003800000 */
.L_x_8265:
[----:B------:R-:W-:-:S13]  /*b580*/  ISETP.GT.AND P0, PT, R0, 0x6, PT ;  /* 0x000000060000780c */ /* 0x000fda0003f04270 */
[----:B------:R-:W-:Y:S05]  /*b590*/  @P0 BRA `(.L_x_8271) ;  /* 0x00000000002c0947 */ /* 0x000fea0003800000 */
[----:B------:R-:W-:-:S13]  /*b5a0*/  ISETP.NE.AND P0, PT, R0, 0x5, PT ;  /* 0x000000050000780c */ /* 0x000fda0003f05270 */
[----:B------:R-:W-:Y:S05]  /*b5b0*/  @!P0 BRA `(.L_x_8272) ;  /* 0x0000000000148947 */ /* 0x000fea0003800000 */
[----:B------:R-:W-:-:S13]  /*b5c0*/  ISETP.NE.AND P0, PT, R0, 0x6, PT ;  /* 0x000000060000780c */ /* 0x000fda0003f05270 */
[----:B------:R-:W-:Y:S05]  /*b5d0*/  @P0 BRA `(.L_x_8268) ;  /* 0x0000000800300947 */ /* 0x000fea0003800000 */
[----:B------:R-:W-:-:S05]  /*b5e0*/  IMAD.U32 R19, R19, 0x10000, RZ ;  /* 0x0001000013137824 */ /* 0x000fca00078e00ff */
[----:B------:R-:W-:Y:S01]  /*b5f0*/  STG.E desc[UR36][R2.64], R19 ;  /* 0x0000001302007986 */ /* 0x000fe2000c101924 */
[----:B------:R-:W-:Y:S05]  /*b600*/  EXIT ;  /* 0x000000000000794d */ /* 0x000fea0003800000 */
.L_x_8272:
[----:B------:R-:W-:-:S05]  /*b610*/  IMAD.U32 R0, R19, 0x10000, RZ ;  /* 0x0001000013007824 */ /* 0x000fca00078e00ff */
[----:B------:R-:W-:-:S05]  /*b620*/  F2FP.F16.F32.PACK_AB R0, RZ, R0 ;  /* 0x00000000ff00723e */ /* 0x000fca00000000ff */
[----:B------:R-:W-:Y:S01]  /*b630*/  STG.E.U16 desc[UR36][R2.64], R0 ;  /* 0x0000000002007986 */ /* 0x000fe2000c101524 */
[----:B------:R-:W-:Y:S05]  /*b640*/  EXIT ;  /* 0x000000000000794d */ /* 0x000fea0003800000 */
.L_x_8271:
        /* <DEDUP_REMOVED lines=8> */
[----:B------:R-:W-:Y:S01]  /*b6d0*/  STG.E.64 desc[UR36][R2.64], R4 ;  /* 0x0000000402007986 */ /* 0x000fe2000c101b24 */
[----:B------:R-:W-:Y:S05]  /*b6e0*/  EXIT ;  /* 0x000000000000794d */ /* 0x000fea0003800000 */
.L_x_8274:
[----:B------:R-:W-:-:S05]  /*b6f0*/  IMAD.U32 R19, R19, 0x10000, RZ ;  /* 0x0001000013137824 */ /* 0x000fca00078e00ff */
[----:B------:R-:W-:-:S04]  /*b700*/  F2FP.F16.F32.PACK_AB R5, RZ, R19 ;  /* 0x00000013ff05723e */ /* 0x000fc800000000ff */
[----:B------:R-:W-:-:S05]  /*b710*/  PRMT R5, R5, 0x5410, RZ ;  /* 0x0000541005057816 */ /* 0x000fca00000000ff */
[----:B------:R-:W-:Y:S01]  /*b720*/  STG.E desc[UR36][R2.64], R5 ;  /* 0x0000000502007986 */ /* 0x000fe2000c101924 */
[----:B------:R-:W-:Y:S05]  /*b730*/  EXIT ;  /* 0x000000000000794d */ /* 0x000fea0003800000 */
.L_x_8273:
[----:B------:R-:W-:-:S04]  /*b740*/  IMAD.U32 R4, R19, 0x10000, RZ ;  /* 0x0001000013047824 */ /* 0x000fc800078e00ff */
[----:B------:R-:W-:-:S06]  /*b750*/  FMUL.FTZ R4, R4, 1 ;  /* 0x3f80000004047820 */ /* 0x000fcc0000410000 */
[----:B------:R-:W0:Y:S02]  /*b760*/  F2F.F64.F32 R4, R4 ;  /* 0x0000000400047310 */ /* 0x000e240000201800 */
[----:B0-----:R-:W-:Y:S01]  /*b770*/  STG.E.64 desc[UR36][R2.64], R4 ;  /* 0x0000000402007986 */ /* 0x001fe2000c101b24 */
[----:B------:R-:W-:Y:S05]  /*b780*/  EXIT ;  /* 0x000000000000794d */ /* 0x000fea0003800000 */
.L_x_8264:
        /* <DEDUP_REMOVED lines=12> */
[----:B0-----:R-:W-:Y:S01]  /*b850*/  STG.E.U16 desc[UR36][R2.64], R5 ;  /* 0x0000000502007986 */ /* 0x001fe2000c101524 */
[----:B------:R-:W-:Y:S05]  /*b860*/  EXIT ;  /* 0x000000000000794d */ /* 0x000fea0003800000 */
.L_x_8278:
        /* <DEDUP_REMOVED lines=18> */
.L_x_8281:
[----:B------:R-:W-:-:S04]  /*b990*/  SHF.R.U32.HI R5, RZ, 0x18, R5 ;  /* 0x00000018ff057819 */ /* 0x000fc80000011605 */
[----:B------:R-:W-:-:S07]  /*b9a0*/  LOP3.LUT R0, R0, 0x80, R5, 0xf8, !PT ;  /* 0x0000008000007812 */ /* 0x000fce00078ef805 */
.L_x_8280:
[----:B------:R-:W-:Y:S05]  /*b9b0*/  BSYNC.RECONVERGENT B0 ;  /* 0x0000000000007941 */ /* 0x000fea0003800200 */
.L_x_8279:
[----:B------:R-:W-:Y:S01]  /*b9c0*/  STG.E.U8 desc[UR36][R2.64], R0 ;  /* 0x0000000002007986 */ /* 0x000fe2000c101124 */
[----:B------:R-:W-:Y:S05]  /*b9d0*/  EXIT ;  /* 0x000000000000794d */ /* 0x000fea0003800000 */
.L_x_8277:
        /* <DEDUP_REMOVED lines=18> */
.L_x_8284:
[----:B------:R-:W-:-:S04]  /*bb00*/  SHF.R.U32.HI R5, RZ, 0x18, R5 ;  /* 0x00000018ff057819 */ /* 0x000fc80000011605 */
[----:B------:R-:W-:-:S07]  /*bb10*/  LOP3.LUT R0, R0, 0x80, R5, 0xf8, !PT ;  /* 0x0000008000007812 */ /* 0x000fce00078ef805 */
.L_x_8283:
[----:B------:R-:W-:Y:S05]  /*bb20*/  BSYNC.RECONVERGENT B0 ;  /* 0x0000000000007941 */ /* 0x000fea0003800200 */
.L_x_8282:
[----:B------:R-:W-:Y:S01]  /*bb30*/  STG.E.U8 desc[UR36][R2.64], R0 ;  /* 0x0000000002007986 */ /* 0x000fe2000c101124 */
[----:B------:R-:W-:Y:S05]  /*bb40*/  EXIT ;  /* 0x000000000000794d */ /* 0x000fea0003800000 */
.L_x_8276:
[----:B------:R-:W-:-:S13]  /*bb50*/  ISETP.NE.AND P0, PT, R0, 0x1c, PT ;  /* 0x0000001c0000780c */ /* 0x000fda0003f05270 */
[----:B------:R-:W-:Y:S05]  /*bb60*/  @!P0 BRA `(.L_x_8285) ;  /* 0x0000000000608947 */ /* 0x000fea0003800000 */
[----:B------:R-:W-:-:S13]  /*bb70*/  ISETP.NE.AND P0, PT, R0, 0x1d, PT ;  /* 0x0000001d0000780c */ /* 0x000fda0003f05270 */
[----:B------:R-:W-:Y:S05]  /*bb80*/  @!P0 BRA `(.L_x_8286) ;  /* 0x0000000000488947 */ /* 0x000fea0003800000 */
[----:B------:R-:W-:-:S13]  /*bb90*/  ISETP.NE.AND P0, PT, R0, 0x2c, PT ;  /* 0x0000002c0000780c */ /* 0x000fda0003f05270 */
[----:B------:R-:W-:Y:S05]  /*bba0*/  @P0 BRA `(.L_x_8268) ;  /* 0x0000000000bc0947 */ /* 0x000fea0003800000 */
[----:B------:R-:W-:Y:S02]  /*bbb0*/  IMAD.U32 R19, R19, 0x10000, RZ ;  /* 0x0001000013137824 */ /* 0x000fe400078e00ff */
[----:B------:R-:W-:-:S03]  /*bbc0*/  IMAD.MOV.U32 R5, RZ, RZ, 0xff ;  /* 0x000000ffff057424 */ /* 0x000fc600078e00ff */
        /* <DEDUP_REMOVED lines=12> */
[----:B------:R-:W-:Y:S01]  /*bc90*/  STG.E.U8 desc[UR36][R2.64], R5 ;  /* 0x0000000502007986 */ /* 0x000fe2000c101124 */
[----:B------:R-:W-:Y:S05]  /*bca0*/  EXIT ;  /* 0x000000000000794d */ /* 0x000fea0003800000 */
.L_x_8286:
[----:B------:R-:W-:-:S06]  /*bcb0*/  IMAD.U32 R4, R19, 0x10000, RZ ;  /* 0x0001000013047824 */ /* 0x000fcc00078e00ff */
[----:B------:R-:W0:Y:S02]  /*bcc0*/  F2I.U64.TRUNC R4, R4 ;  /* 0x0000000400047311 */ /* 0x000e24000020d800 */
[----:B0-----:R-:W-:Y:S01]  /*bcd0*/  STG.E.64 desc[UR36][R2.64], R4 ;  /* 0x0000000402007986 */ /* 0x001fe2000c101b24 */
[----:B------:R-:W-:Y:S05]  /*bce0*/  EXIT ;  /* 0x000000000000794d */ /* 0x000fea0003800000 */
.L_x_8285:
[----:B------:R-:W-:-:S06]  /*bcf0*/  IMAD.U32 R19, R19, 0x10000, RZ ;  /* 0x0001000013137824 */ /* 0x000fcc00078e00ff */
[----:B------:R-:W0:Y:S02]  /*bd00*/  F2I.FTZ.U32.TRUNC.NTZ R19, R19 ;  /* 0x0000001300137305 */ /* 0x000e24000021f000 */
[----:B0-----:R-:W-:Y:S01]  /*bd10*/  STG.E desc[UR36][R2.64], R19 ;  /* 0x0000001302007986 */ /* 0x001fe2000c101924 */
[----:B------:R-:W-:Y:S05]  /*bd20*/  EXIT ;  /* 0x000000000000794d */ /* 0x000fea0003800000 */
.L_x_8275:
        /* <DEDUP_REMOVED lines=9> */
[----:B------:R-:W-:Y:S01]  /*bdc0*/  STG.E.U8 desc[UR36][R2.64], R5 ;  /* 0x0000000502007986 */ /* 0x000fe2000c101124 */
[----:B------:R-:W-:Y:S05]  /*bdd0*/  EXIT ;  /* 0x000000000000794d */ /* 0x000fea0003800000 */
.L_x_8288:
[----:B------:R-:W-:Y:S01]  /*bde0*/  IMAD.U32 R19, R19, 0x10000, RZ ;  /* 0x0001000013137824 */ /* 0x000fe200078e00ff */
[----:B------:R-:W-:-:S03]  /*bdf0*/  CS2R R6, SRZ ;  /* 0x0000000000067805 */ /* 0x000fc6000001ff00 */
[----:B------:R-:W-:-:S06]  /*be00*/  FMUL.FTZ R4, R19, 1 ;  /* 0x3f80000013047820 */ /* 0x000fcc0000410000 */
[----:B------:R-:W0:Y:S02]  /*be10*/  F2F.F64.F32 R4, R4 ;  /* 0x0000000400047310 */ /* 0x000e240000201800 */
[----:B0-----:R-:W-:Y:S01]  /*be20*/  STG.E.128 desc[UR36][R2.64], R4 ;  /* 0x0000000402007986 */ /* 0x001fe2000c101d24 */
[----:B------:R-:W-:Y:S05]  /*be30*/  EXIT ;  /* 0x000000000000794d */ /* 0x000fea0003800000 */
.L_x_8287:
[----:B------:R-:W-:-:S13]  /*be40*/  ISETP.NE.AND P0, PT, R0, 0xf, PT ;  /* 0x0000000f0000780c */ /* 0x000fda0003f05270 */
[----:B------:R-:W-:Y:S05]  /*be50*/  @!P0 BRA `(.L_x_8289) ;  /* 0x0000000000e88947 */ /* 0x000fea0003800000 */
[----:B------:R-:W-:-:S13]  /*be60*/  ISETP.NE.AND P0, PT, R0, 0x17, PT ;  /* 0x000000170000780c */ /* 0x000fda0003f05270 */
[----:B------:R-:W-:Y:S05]  /*be70*/  @!P0 BRA `(.L_x_8290) ;  /* 0x0000000000908947 */ /* 0x000fea0003800000 */
[----:B------:R-:W-:-:S13]  /*be80*/  ISETP.NE.AND P0, PT, R0, 0x18, PT ;  /* 0x000000180000780c */ /* 0x000fda0003f05270 */
[----:B------:R-:W-:Y:S05]  /*be90*/  @!P0 BRA `(.L_x_8291) ;  /* 0x0000000000448947 */ /* 0x000fea0003800000 */
.L_x_8268:
[----:B------:R-:W-:Y:S01]  /*bea0*/  MOV R0, 0x180 ;  /* 0x0000018000007802 */ /* 0x000fe20000000f00 */
[----:B------:R-:W0:Y:S01]  /*beb0*/  LDCU.64 UR4, c[0x4][0x170] ;  /* 0x01002e00ff0477ac */ /* 0x000e220008000a00 */
[----:B------:R-:W-:Y:S02]  /*bec0*/  IMAD.MOV.U32 R8, RZ, RZ, 0x65 ;  /* 0x00000065ff087424 */ /* 0x000fe400078e00ff */
[----:B------:R1:W2:Y:S01]  /*bed0*/  LDC.64 R2, c[0x4][R0] ;  /* 0x0100000000027b82 */ /* 0x0002a20000000a00 */
[----:B------:R-:W3:Y:S01]  /*bee0*/  LDCU.64 UR6, c[0x4][0x178] ;  /* 0x01002f00ff0677ac */ /* 0x000ee20008000a00 */
[----:B------:R-:W-:Y:S02]  /*bef0*/  IMAD.MOV.U32 R12, RZ, RZ, 0x1 ;  /* 0x00000001ff0c7424 */ /* 0x000fe400078e00ff */
[----:B------:R-:W-:Y:S01]  /*bf00*/  IMAD.MOV.U32 R13, RZ, RZ, RZ ;  /* 0x000000ffff0d7224 */ /* 0x000fe200078e00ff */
[----:B------:R-:W4:Y:S01]  /*bf10*/  LDCU.64 UR8, c[0x4][0x80] ;  /* 0x01001000ff0877ac */ /* 0x000f220008000a00 */
[----:B0-----:R-:W-:-:S02]  /*bf20*/  IMAD.U32 R4, RZ, RZ, UR4 ;  /* 0x00000004ff047e24 */ /* 0x001fc4000f8e00ff */
[----:B------:R-:W-:Y:S02]  /*bf30*/  IMAD.U32 R5, RZ, RZ, UR5 ;  /* 0x00000005ff057e24 */ /* 0x000fe4000f8e00ff */
[----:B---3--:R-:W-:Y:S02]  /*bf40*/  IMAD.U32 R6, RZ, RZ, UR6 ;  /* 0x00000006ff067e24 */ /* 0x008fe4000f8e00ff */
[----:B------:R-:W-:Y:S02]  /*bf50*/  IMAD.U32 R7, RZ, RZ, UR7 ;  /* 0x00000007ff077e24 */ /* 0x000fe4000f8e00ff */
[----:B----4-:R-:W-:Y:S02]  /*bf60*/  IMAD.U32 R10, RZ, RZ, UR8 ;  /* 0x00000008ff0a7e24 */ /* 0x010fe4000f8e00ff */
[----:B-1----:R-:W-:-:S07]  /*bf70*/  IMAD.U32 R11, RZ, RZ, UR9 ;  /* 0x00000009ff0b7e24 */ /* 0x002fce000f8e00ff */
[----:B------:R-:W-:-:S07]  /*bf80*/  LEPC R20, `(.L_x_8292) ;  /* 0x000000001014794e */ /* 0x000fce0000000000 */
[----:B--2---:R-:W-:Y:S05]  /*bf90*/  CALL.ABS.NOINC R2 ;  /* 0x0000000002007343 */ /* 0x004fea0003c00000 */
.L_x_8292:
[----:B------:R-:W-:Y:S05]  /*bfa0*/  EXIT ;  /* 0x000000000000794d */ /* 0x000fea0003800000 */
.L_x_8291:
        /* <DEDUP_REMOVED lines=13> */
.L_x_8294:
[----:B------:R-:W-:Y:S05]  /*c080*/  BSYNC.RECONVERGENT B0 ;  /* 0x0000000000007941 */ /* 0x000fea0003800200 */
.L_x_8293:
[----:B------:R-:W-:-:S05]  /*c090*/  LOP3.LUT R5, R0, 0x80, R5, 0xf8, !PT ;  /* 0x0000008000057812 */ /* 0x000fca00078ef805 */
[----:B------:R-:W-:Y:S01]  /*c0a0*/  STG.E.U8 desc[UR36][R2.64], R5 ;  /* 0x0000000502007986 */ /* 0x000fe2000c101124 */
[----:B------:R-:W-:Y:S05]  /*c0b0*/  EXIT ;  /* 0x000000000000794d */ /* 0x000fea0003800000 */
.L_x_8290:
        /* <DEDUP_REMOVED lines=12> */
.L_x_8296:
[----:B------:R-:W-:Y:S01]  /*c180*/  IMAD.MOV.U32 R0, RZ, RZ, 0x7f ;  /* 0x0000007fff007424 */ /* 0x000fe200078e00ff */
[----:B------:R-:W-:-:S04]  /*c190*/  ISETP.GT.U32.AND P0, PT, R4, 0x7f800000, PT ;  /* 0x7f8000000400780c */ /* 0x000fc80003f04070 */
[----:B------:R-:W-:-:S09]  /*c1a0*/  SEL R0, R0, 0x7c, P0 ;  /* 0x0000007c00007807 */ /* 0x000fd20000000000 */
.L_x_8297:
[----:B------:R-:W-:Y:S05]  /*c1b0*/  BSYNC.RECONVERGENT B0 ;  /* 0x0000000000007941 */ /* 0x000fea0003800200 */
.L_x_8295:
[----:B------:R-:W-:-:S04]  /*c1c0*/  SHF.R.U32.HI R5, RZ, 0x18, R5 ;  /* 0x00000018ff057819 */ /* 0x000fc80000011605 */
[----:B------:R-:W-:-:S05]  /*c1d0*/  LOP3.LUT R5, R0, 0x80, R5, 0xf8, !PT ;  /* 0x0000008000057812 */ /* 0x000fca00078ef805 */
[----:B------:R-:W-:Y:S01]  /*c1e0*/  STG.E.U8 desc[UR36][R2.64], R5 ;  /* 0x0000000502007986 */ /* 0x000fe2000c101124 */
[----:B------:R-:W-:Y:S05]  /*c1f0*/  EXIT ;  /* 0x000000000000794d */ /* 0x000fea0003800000 */
.L_x_8289:
[----:B------:R-:W-:Y:S01]  /*c200*/  STG.E.U16 desc[UR36][R2.64], R19 ;  /* 0x0000001302007986 */ /* 0x000fe2000c101524 */
[----:B------:R-:W-:Y:S05]  /*c210*/  EXIT ;  /* 0x000000000000794d */ /* 0x000fea0003800000 */
.L_x_8298:
        /* <DEDUP_REMOVED lines=14> */
.L_x_14297:


//--------------------- .text._ZN2at6native18elementwise_kernelILi128ELi4EZNS0_22gpu_kernel_impl_nocastIZNS0_43_GLOBAL__N__7cc8d1ed_10_Dropout_cu_0e96ed3819masked_scale_kernelIhN3c108BFloat16EfEEvRNS_6TensorERKS7_SA_T1_EUlS6_hE_EEvRNS_18TensorIteratorBaseERKT_EUliE_EEviSB_ --------------------------
	.section	.text._ZN2at6native18elementwise_kernelILi128ELi4EZNS0_22gpu_kernel_impl_nocastIZNS0_43_GLOBAL__N__7cc8d1ed_10_Dropout_cu_0e96ed3819masked_scale_kernelIhN3c108BFloat16EfEEvRNS_6TensorERKS7_SA_T1_EUlS6_hE_EEvRNS_18TensorIteratorBaseERKT_EUliE_EEviSB_,"ax",@progbits
	.align	128
        .global         _ZN2at6native18elementwise_kernelILi128ELi4EZNS0_22gpu_kernel_impl_nocastIZNS0_43_GLOBAL__N__7cc8d1ed_10_Dropout_cu_0e96ed3819masked_scale_kernelIhN3c108BFloat16EfEEvRNS_6TensorERKS7_SA_T1_EUlS6_hE_EEvRNS_18TensorIteratorBaseERKT_EUliE_EEviSB_
        .type           _ZN2at6native18elementwise_kernelILi128ELi4EZNS0_22gpu_kernel_impl_nocastIZNS0_43_GLOBAL__N__7cc8d1ed_10_Dropout_cu_0e96ed3819masked_scale_kernelIhN3c108BFloat16EfEEvRNS_6TensorERKS7_SA_T1_EUlS6_hE_EEvRNS_18TensorIteratorBaseERKT_EUliE_EEviSB_,@function
        .size           _ZN2at6native18elementwise_kernelILi128ELi4EZNS0_22gpu_kernel_impl_nocastIZNS0_43_GLOBAL__N__7cc8d1ed_10_Dropout_cu_0e96ed3819masked_scale_kernelIhN3c108BFloat16EfEEvRNS_6TensorERKS7_SA_T1_EUlS6_hE_EEvRNS_18TensorIteratorBaseERKT_EUliE_EEviSB_,(.L_x_14298 - _ZN2at6native18elementwise_kernelILi128ELi4EZNS0_22gpu_kernel_impl_nocastIZNS0_43_GLOBAL__N__7cc8d1ed_10_Dropout_cu_0e96ed3819masked_scale_kernelIhN3c108BFloat16EfEEvRNS_6TensorERKS7_SA_T1_EUlS6_hE_EEvRNS_18TensorIteratorBaseERKT_EUliE_EEviSB_)
        .other          _ZN2at6native18elementwise_kernelILi128ELi4EZNS0_22gpu_kernel_impl_nocastIZNS0_43_GLOBAL__N__7cc8d1ed_10_Dropout_cu_0e96ed3819masked_scale_kernelIhN3c108BFloat16EfEEvRNS_6TensorERKS7_SA_T1_EUlS6_hE_EEvRNS_18TensorIteratorBaseERKT_EUliE_EEviSB_,@"STO_CUDA_ENTRY STV_DEFAULT"
_ZN2at6native18elementwise_kernelILi128ELi4EZNS0_22gpu_kernel_impl_nocastIZNS0_43_GLOBAL__N__7cc8d1ed_10_Dropout_cu_0e96ed3819masked_scale_kernelIhN3c108BFloat16EfEEvRNS_6TensorERKS7_SA_T1_EUlS6_hE_EEvRNS_18TensorIteratorBaseERKT_EUliE_EEviSB_:
.text._ZN2at6native18elementwise_kernelILi128ELi4EZNS0_22gpu_kernel_impl_nocastIZNS0_43_GLOBAL__N__7cc8d1ed_10_Dropout_cu_0e96ed3819masked_scale_kernelIhN3c108BFloat16EfEEvRNS_6TensorERKS7_SA_T1_EUlS6_hE_EEvRNS_18TensorIteratorBaseERKT_EUliE_EEviSB_:
[----:B------:R-:W-:Y:S08]  /*0000*/  LDC R1, c[0x0][0x37c] ;  /* 0x0000df00ff017b82 */ /* 0x000ff00000000800 */
[----:B------:R-:W0:Y:S01]  /*0010*/  LDC R2, c[0x0][0x388] ;  /* 0x0000e200ff027b82 */ /* 0x000e220000000800 */
[----:B------:R-:W1:Y:S01]  /*0020*/  S2R R3, SR_TID.X ;  /* 0x0000000000037919 */ /* 0x000e620000002100 */
[----:B------:R-:W2:Y:S06]  /*0030*/  LDCU.64 UR6, c[0x0][0x358] ;  /* 0x00006b00ff0677ac */ /* 0x000eac0008000a00 */
[----:B------:R-:W3:Y:S01]  /*0040*/  S2UR UR4, SR_CTAID.X ;  /* 0x00000000000479c3 */ /* 0x000ee20000002500 */
[----:B0-----:R-:W-:Y:S01]  /*0050*/  ISETP.NE.AND P0, PT, R2, RZ, PT ;  /* 0x000000ff0200720c */ /* 0x001fe20003f05270 */
[----:B---3--:R-:W-:-:S06]  /*0060*/  USHF.L.U32 UR4, UR4, 0x9, URZ ;  /* 0x0000000904047899 */ /* 0x008fcc00080006ff */
[----:B-1----:R-:W-:-:S06]  /*0070*/  LOP3.LUT R3, R3, UR4, RZ, 0xfc, !PT ;  /* 0x0000000403037c12 */ /* 0x002fcc000f8efcff */
[----:B--2---:R-:W-:Y:S05]  /*0080*/  @P0 BRA `(.L_x_8299) ;  /* 0x0000000400100947 */ /* 0x004fea0003800000 */
[----:B------:R-:W0:Y:S01]  /*0090*/  LDCU UR4, c[0x0][0x380] ;  /* 0x00007000ff0477ac */ /* 0x000e220008000800 */
[----:B------:R-:W-:Y:S04]  /*00a0*/  BSSY.RECONVERGENT B0, `(.L_x_8300) ;  /* 0x0000032000007945 */ /* 0x000fe80003800200 */
[----:B------:R-:W-:Y:S01]  /*00b0*/  BSSY.RELIABLE B1, `(.L_x_8301) ;  /* 0x0000023000017945 */ /* 0x000fe20003800100 */
[----:B0-----:R-:W-:-:S13]  /*00c0*/  ISETP.GE.AND P0, PT, R3, UR4, PT ;  /* 0x0000000403007c0c */ /* 0x001fda000bf06270 */
[----:B------:R-:W-:Y:S05]  /*00d0*/  @P0 BRA `(.L_x_8302) ;  /* 0x0000000000740947 */ /* 0x000fea0003800000 */
[----:B------:R-:W0:Y:S01]  /*00e0*/  LDC.64 R4, c[0x0][0x5f0] ;  /* 0x00017c00ff047b82 */ /* 0x000e220000000a00 */
[----:B------:R-:W1:Y:S07]  /*00f0*/  LDCU UR5, c[0x0][0x600] ;  /* 0x0000c000ff0577ac */ /* 0x000e6e0008000800 */
[----:B------:R-:W2:Y:S01]  /*0100*/  LDC.64 R6, c[0x0][0x5f8] ;  /* 0x00017e00ff067b82 */ /* 0x000ea20000000a00 */
[----:B0-----:R-:W3:Y:S04]  /*0110*/  LDG.E.U16 R4, desc[UR6][R4.64] ;  /* 0x0000000604047981 */ /* 0x001ee8000c1e1500 */
[----:B--2---:R-:W2:Y:S03]  /*0120*/  LDG.E.U8 R6, desc[UR6][R6.64] ;  /* 0x0000000606067981 */ /* 0x004ea6000c1e1100 */
[----:B------:R-:W0:Y:S01]  /*0130*/  LDC.64 R8, c[0x0][0x5e8] ;  /* 0x00017a00ff087b82 */ /* 0x000e220000000a00 */
[----:B------:R-:W-:-:S04]  /*0140*/  IADD3 R3, PT, PT, R3, 0x80, RZ ;  /* 0x0000008003037810 */ /* 0x000fc80007ffe0ff */
[----:B------:R-:W-:Y:S02]  /*0150*/  ISETP.GE.AND P0, PT, R3, UR4, PT ;  /* 0x0000000403007c0c */ /* 0x000fe4000bf06270 */
[----:B---3--:R-:W-:Y:S02]  /*0160*/  SHF.L.U32 R11, R4, 0x10, RZ ;  /* 0x00000010040b7819 */ /* 0x008fe400000006ff */
[----:B--2---:R-:W-:-:S05]  /*0170*/  I2FP.F32.U32 R0, R6 ;  /* 0x0000000600007245 */ /* 0x004fca0000201000 */
[----:B------:R-:W-:-:S04]  /*0180*/  FMUL.FTZ R0, R0, R11 ;  /* 0x0000000b00007220 */ /* 0x000fc80000410000 */
[----:B-1----:R-:W-:Y:S01]  /*0190*/  FMUL.FTZ R0, R0, UR5 ;  /* 0x0000000500007c20 */ /* 0x002fe20008410000 */
[----:B------:R-:W-:Y:S05]  /*01a0*/  @P0 BREAK.RELIABLE B1 ;  /* 0x0000000000010942 */ /* 0x000fea0003800100 */
[----:B------:R-:W-:-:S05]  /*01b0*/  F2FP.BF16.F32.PACK_AB R0, RZ, R0 ;  /* 0x00000000ff00723e */ /* 0x000fca00000010ff */
[----:B0-----:R0:W-:Y:S01]  /*01c0*/  STG.E.U16 desc[UR6][R8.64], R0 ;  /* 0x0000000008007986 */ /* 0x0011e2000c101506 */
[----:B------:R-:W-:Y:S05]  /*01d0*/  @P0 BRA `(.L_x_8303) ;  /* 0x0000000000780947 */ /* 0x000fea0003800000 */
[----:B------:R-:W1:Y:S01]  /*01e0*/  LDC.64 R4, c[0x0][0x5f0] ;  /* 0x00017c00ff047b82 */ /* 0x000e620000000a00 */
[----:B------:R-:W2:Y:S07]  /*01f0*/  LDCU UR5, c[0x0][0x600] ;  /* 0x0000c000ff0577ac */ /* 0x000eae0008000800 */
[----:B------:R-:W3:Y:S01]  /*0200*/  LDC.64 R6, c[0x0][0x5f8] ;  /* 0x00017e00ff067b82 */ /* 0x000ee20000000a00 */
[----:B-1----:R-:W4:Y:S04]  /*0210*/  LDG.E.U16 R4, desc[UR6][R4.64] ;  /* 0x0000000604047981 */ /* 0x002f28000c1e1500 */
[----:B---3--:R-:W3:Y:S03]  /*0220*/  LDG.E.U8 R6, desc[UR6][R6.64] ;  /* 0x0000000606067981 */ /* 0x008ee6000c1e1100 */
[----:B0-----:R-:W0:Y:S01]  /*0230*/  LDC.64 R8, c[0x0][0x5e8] ;  /* 0x00017a00ff087b82 */ /* 0x001e220000000a00 */
[----:B------:R-:W-:-:S02]  /*0240*/  IADD3 R3, PT, PT, R3, 0x80, RZ ;  /* 0x0000008003037810 */ /* 0x000fc40007ffe0ff */
[----:B----4-:R-:W-:Y:S02]  /*0250*/  SHF.L.U32 R11, R4, 0x10, RZ ;  /* 0x00000010040b7819 */ /* 0x010fe400000006ff */
[----:B---3--:R-:W-:-:S05]  /*0260*/  I2FP.F32.U32 R0, R6 ;  /* 0x0000000600007245 */ /* 0x008fca0000201000 */
[----:B------:R-:W-:-:S04]  /*0270*/  FMUL.FTZ R0, R0, R11 ;  /* 0x0000000b00007220 */ /* 0x000fc80000410000 */
[----:B--2---:R-:W-:-:S05]  /*0280*/  FMUL.FTZ R0, R0, UR5 ;  /* 0x0000000500007c20 */ /* 0x004fca0008410000 */
[----:B------:R-:W-:-:S05]  /*0290*/  F2FP.BF16.F32.PACK_AB R0, RZ, R0 ;  /* 0x00000000ff00723e */ /* 0x000fca00000010ff */
[----:B0-----:R0:W-:Y:S02]  /*02a0*/  STG.E.U16 desc[UR6][R8.64], R0 ;  /* 0x0000000008007986 */ /* 0x0011e4000c101506 */
.L_x_8302:
[----:B------:R-:W-:-:S13]  /*02b0*/  ISETP.GE.AND P0, PT, R3, UR4, PT ;  /* 0x0000000403007c0c */ /* 0x000fda000bf06270 */
[----:B------:R-:W-:Y:S05]  /*02c0*/  @P0 BREAK.RELIABLE B1 ;  /* 0x0000000000010942 */ /* 0x000fea0003800100 */
[----:B------:R-:W-:Y:S05]  /*02d0*/  @P0 BRA `(.L_x_8303) ;  /* 0x0000000000380947 */ /* 0x000fea0003800000 */
[----:B------:R-:W-:Y:S05]  /*02e0*/  BSYNC.RELIABLE B1 ;  /* 0x0000000000017941 */ /* 0x000fea0003800100 */
.L_x_8301:
        /* <DEDUP_REMOVED lines=13> */
.L_x_8303:
[----:B------:R-:W-:Y:S05]  /*03c0*/  BSYNC.RECONVERGENT B0 ;  /* 0x0000000000007941 */ /* 0x000fea0003800200 */
.L_x_8300:
[----:B------:R-:W-:Y:S05]  /*03d0*/  WARPSYNC.ALL ;  /* 0x0000000000007948 */ /* 0x000fea0003800000 */
[----:B------:R-:W-:-:S13]  /*03e0*/  ISETP.GE.AND P0, PT, R3, UR4, PT ;  /* 0x0000000403007c0c */ /* 0x000fda000bf06270 */
[----:B------:R-:W-:Y:S05]  /*03f0*/  @P0 EXIT ;  /* 0x000000000000094d */ /* 0x000fea0003800000 */
[----:B------:R-:W2:Y:S01]  /*0400*/  LDC.64 R2, c[0x0][0x5f0] ;  /* 0x00017c00ff027b82 */ /* 0x000ea20000000a00 */
[----:B------:R-:W3:Y:S07]  /*0410*/  LDCU UR4, c[0x0][0x600] ;  /* 0x0000c000ff0477ac */ /* 0x000eee0008000800 */
[----:B------:R-:W4:Y:S01]  /*0420*/  LDC.64 R4, c[0x0][0x5f8] ;  /* 0x00017e00ff047b82 */ /* 0x000f220000000a00 */
[----:B--2---:R-:W0:Y:S04]  /*0430*/  LDG.E.U16 R2, desc[UR6][R2.64] ;  /* 0x0000000602027981 */ /* 0x004e28000c1e1500 */
[----:B----4-:R-:W2:Y:S03]  /*0440*/  LDG.E.U8 R4, desc[UR6][R4.64] ;  /* 0x0000000604047981 */ /* 0x010ea6000c1e1100 */
[----:B------:R-:W4:Y:S01]  /*0450*/  LDC.64 R6, c[0x0][0x5e8] ;  /* 0x00017a00ff067b82 */ /* 0x000f220000000a00 */
[----:B01----:R-:W-:-:S02]  /*0460*/  SHF.L.U32 R9, R2, 0x10, RZ ;  /* 0x0000001002097819 */ /* 0x003fc400000006ff */
[----:B--2---:R-:W-:-:S05]  /*0470*/  I2FP.F32.U32 R0, R4 ;  /* 0x0000000400007245 */ /* 0x004fca0000201000 */
[----:B------:R-:W-:-:S04]  /*0480*/  FMUL.FTZ R0, R0, R9 ;  /* 0x0000000900007220 */ /* 0x000fc80000410000 */
[----:B---3--:R-:W-:-:S05]  /*0490*/  FMUL.FTZ R0, R0, UR4 ;  /* 0x0000000400007c20 */ /* 0x008fca0008410000 */
[----:B------:R-:W-:-:S05]  /*04a0*/  F2FP.BF16.F32.PACK_AB R0, RZ, R0 ;  /* 0x00000000ff00723e */ /* 0x000fca00000010ff */
[----:B----4-:R-:W-:Y:S01]  /*04b0*/  STG.E.U16 desc[UR6][R6.64], R0 ;  /* 0x0000000006007986 */ /* 0x010fe2000c101506 */
[----:B------:R-:W-:Y:S05]  /*04c0*/  EXIT ;  /* 0x000000000000794d */ /* 0x000fea0003800000 */
.L_x_8299:
[----:B------:R-:W0:Y:S01]  /*04d0*/  LDCU UR4, c[0x0][0x380] ;  /* 0x00007000ff0477ac */ /* 0x000e220008000800 */
[----:B------:R-:W-:Y:S01]  /*04e0*/  IADD3 R2, PT, PT, R2, -0x1, RZ ;  /* 0xffffffff02027810 */ /* 0x000fe20007ffe0ff */
[----:B------:R-:W-:Y:S04]  /*04f0*/  BSSY.RECONVERGENT B0, `(.L_x_8304) ;  /* 0x0000457000007945 */ /* 0x000fe80003800200 */
[----:B------:R-:W-:Y:S01]  /*0500*/  BSSY.RELIABLE B1, `(.L_x_8305) ;  /* 0x00002e7000017945 */ /* 0x000fe20003800100 */
[----:B------:R-:W-:-:S04]  /*0510*/  VIMNMX.U32 R0, PT, PT, R2, 0x18, PT ;  /* 0x0000001802007848 */ /* 0x000fc80003fe0000 */
[----:B------:R-:W-:Y:S02]  /*0520*/  IADD3 R0, PT, PT, R0, 0x1, RZ ;  /* 0x0000000100007810 */ /* 0x000fe40007ffe0ff */
[----:B0-----:R-:W-:-:S13]  /*0530*/  ISETP.GE.AND P0, PT, R3, UR4, PT ;  /* 0x0000000403007c0c */ /* 0x001fda000bf06270 */
[----:B------:R-:W-:Y:S05]  /*0540*/  @P0 BRA `(.L_x_8306) ;  /* 0x0000002c007c0947 */ /* 0x000fea0003800000 */
[----:B------:R-:W0:Y:S01]  /*0550*/  LDCU.64 UR8, c[0x0][0x390] ;  /* 0x00007200ff0877ac */ /* 0x000e220008000a00 */
[----:B------:R-:W-:Y:S01]  /*0560*/  HFMA2 R4, -RZ, RZ, 0, 0 ;  /* 0x00000000ff047431 */ /* 0x000fe200000001ff */
[----:B------:R-:W-:Y:S01]  /*0570*/  MOV R5, R3 ;  /* 0x0000000300057202 */ /* 0x000fe20000000f00 */
[----:B------:R-:W1:Y:S01]  /*0580*/  LDCU UR5, c[0x0][0x38c] ;  /* 0x00007180ff0577ac */ /* 0x000e620008000800 */
[----:B------:R-:W-:Y:S01]  /*0590*/  ISETP.NE.AND P0, PT, R2, RZ, PT ;  /* 0x000000ff0200720c */ /* 0x000fe20003f05270 */
[----:B------:R-:W2:Y:S01]  /*05a0*/  LDCU.64 UR10, c[0x0][0x4b8] ;  /* 0x00009700ff0a77ac */ /* 0x000ea20008000a00 */
        /* <DEDUP_REMOVED lines=8> */
[----:B------:R-:W-:Y:S06]  /*0630*/  @!P0 BRA `(.L_x_8307) ;  /* 0x0000001400348947 */ /* 0x000fec0003800000 */
[----:B------:R-:W0:Y:S01]  /*0640*/  LDCU.64 UR8, c[0x0][0x398] ;  /* 0x00007300ff0877ac */ /* 0x000e220008000a00 */
[----:B------:R-:W-:Y:S02]  /*0650*/  MOV R8, RZ ;  /* 0x000000ff00087202 */ /* 0x000fe40000000f00 */
[----:B------:R-:W-:Y:S01]  /*0660*/  ISETP.NE.AND P0, PT, R0, 0x2, PT ;  /* 0x000000020000780c */ /* 0x000fe20003f05270 */
[----:B------:R-:W1:Y:S01]  /*0670*/  LDCU UR5, c[0x0][0x3a0] ;  /* 0x00007400ff0577ac */ /* 0x000e620008000800 */
[----:B------:R-:W2:Y:S01]  /*0680*/  LDCU UR10, c[0x0][0x4c4] ;  /* 0x00009880ff0a77ac */ /* 0x000ea20008000800 */
[----:B------:R-:W3:Y:S01]  /*0690*/  LDCU.64 UR12, c[0x0][0x4c8] ;  /* 0x00009900ff0c77ac */ /* 0x000ee20008000a00 */
[----:B0-----:R-:W-:-:S05]  /*06a0*/  IMAD.HI.U32 R10, R9, UR9, R8 ;  /* 0x00000009090a7c27 */ /* 0x001fca000f8e0008 */
[----:B-1----:R-:W-:-:S04]  /*06b0*/  SHF.R.U32.HI R11, RZ, UR5, R10 ;  /* 0x00000005ff0b7c19 */ /* 0x002fc8000801160a */
[----:B------:R-:W-:-:S05]  /*06c0*/  IADD3 R7, PT, PT, -R11, RZ, RZ ;  /* 0x000000ff0b077210 */ /* 0x000fca0007ffe1ff */
[----:B------:R-:W-:-:S04]  /*06d0*/  IMAD R9, R7, UR8, R9 ;  /* 0x0000000807097c24 */ /* 0x000fc8000f8e0209 */
[C---:B--2---:R-:W-:Y:S02]  /*06e0*/  IMAD R5, R9.reuse, UR10, R5 ;  /* 0x0000000a09057c24 */ /* 0x044fe4000f8e0205 */
[C---:B---3--:R-:W-:Y:S02]  /*06f0*/  IMAD R6, R9.reuse, UR12, R6 ;  /* 0x0000000c09067c24 */ /* 0x048fe4000f8e0206 */
[----:B------:R-:W-:Y:S01]  /*0700*/  IMAD R4, R9, UR13, R4 ;  /* 0x0000000d09047c24 */ /* 0x000fe2000f8e0204 */
[----:B------:R-:W-:Y:S06]  /*0710*/  @!P0 BRA `(.L_x_8307) ;  /* 0x0000001000fc8947 */ /* 0x000fec0003800000 */
[----:B------:R-:W0:Y:S01]  /*0720*/  LDCU.64 UR8, c[0x0][0x3a8] ;  /* 0x00007500ff0877ac */ /* 0x000e220008000a00 */
[----:B------:R-:W-:Y:S01]  /*0730*/  HFMA2 R10, -RZ, RZ, 0, 0 ;  /* 0x00000000ff0a7431 */ /* 0x000fe200000001ff */
[----:B------:R-:W-:Y:S01]  /*0740*/  ISETP.NE.AND P0, PT, R0, 0x3, PT ;  /* 0x000000030000780c */ /* 0x000fe20003f05270 */
[----:B------:R-:W1:Y:S01]  /*0750*/  LDCU UR5, c[0x0][0x3a4] ;  /* 0x00007480ff0577ac */ /* 0x000e620008000800 */
[----:B------:R-:W2:Y:S02]  /*0760*/  LDCU.64 UR10, c[0x0][0x4d0] ;  /* 0x00009a00ff0a77ac */ /* 0x000ea40008000a00 */
        /* <DEDUP_REMOVED lines=24> */
[----:B------:R-:W-:Y:S02]  /*08f0*/  MOV R10, RZ ;  /* 0x000000ff000a7202 */ /* 0x000fe40000000f00 */
[----:B------:R-:W-:Y:S01]  /*0900*/  ISETP.NE.AND P0, PT, R0, 0x5, PT ;  /* 0x000000050000780c */ /* 0x000fe20003f05270 */
[----:B------:R-:W1:Y:S01]  /*0910*/  LDCU UR5, c[0x0][0x3bc] ;  /* 0x00007780ff0577ac */ /* 0x000e620008000800 */
[----:B------:R-:W2:Y:S01]  /*0920*/  LDCU.64 UR10, c[0x0][0x4e8] ;  /* 0x00009d00ff0a77ac */ /* 0x000ea20008000a00 */
        /* <DEDUP_REMOVED lines=10> */
[----:B------:R-:W-:Y:S01]  /*09d0*/  HFMA2 R8, -RZ, RZ, 0, 0 ;  /* 0x00000000ff087431 */ /* 0x000fe200000001ff */
        /* <DEDUP_REMOVED lines=250> */
[----:B------:R-:W-:Y:S01]  /*1980*/  ISETP.NE.AND P0, PT, R0, 0x18, PT ;  /* 0x000000180000780c */ /* 0x000fe20003f05270 */
[----:B------:R-:W0:Y:S01]  /*1990*/  LDCU.64 UR8, c[0x0][0x4a0] ;  /* 0x00009400ff0877ac */ /* 0x000e220008000a00 */
[----:B------:R-:W-:Y:S01]  /*19a0*/  HFMA2 R8, -RZ, RZ, 0, 0 ;  /* 0x00000000ff087431 */ /* 0x000fe200000001ff */
[----:B------:R-:W1:Y:S01]  /*19b0*/  LDCU UR5, c[0x0][0x4a8] ;  /* 0x00009500ff0577ac */ /* 0x000e620008000800 */
[----:B------:R-:W2:Y:S09]  /*19c0*/  LDCU.64 UR10, c[0x0][0x5d0] ;  /* 0x0000ba00ff0a77ac */ /* 0x000eb20008000a00 */
[----:B------:R-:W3:Y:S01]  /*19d0*/  @P0 LDC.64 R14, c[0x0][0x4b0] ;  /* 0x00012c00ff0e0b82 */ /* 0x000ee20000000a00 */
[----:B0-----:R-:W-:Y:S01]  /*19e0*/  IMAD.HI.U32 R12, R9, UR9, R8 ;  /* 0x00000009090c7c27 */ /* 0x001fe2000f8e0008 */
[----:B------:R-:W0:Y:S06]  /*19f0*/  LDCU UR9, c[0x0][0x5cc] ;  /* 0x0000b980ff0977ac */ /* 0x000e2c0008000800 */
[----:B------:R-:W4:Y:S01]  /*1a00*/  @P0 LDC R17, c[0x0][0x4ac] ;  /* 0x00012b00ff110b82 */ /* 0x000f220000000800 */
[----:B-1----:R-:W-:-:S02]  /*1a10*/  SHF.R.U32.HI R13, RZ, UR5, R12 ;  /* 0x00000005ff0d7c19 */ /* 0x002fc4000801160c */
[----:B------:R-:W-:Y:S02]  /*1a20*/  @P0 MOV R12, RZ ;  /* 0x000000ff000c0202 */ /* 0x000fe40000000f00 */
[----:B------:R-:W-:-:S03]  /*1a30*/  IADD3 R7, PT, PT, -R13, RZ, RZ ;  /* 0x000000ff0d077210 */ /* 0x000fc60007ffe1ff */
[----:B------:R-:W1:Y:S02]  /*1a40*/  @P0 LDC.64 R10, c[0x0][0x5d8] ;  /* 0x00017600ff0a0b82 */ /* 0x000e640000000a00 */
[----:B------:R-:W-:-:S06]  /*1a50*/  IMAD R9, R7, UR8, R9 ;  /* 0x0000000807097c24 */ /* 0x000fcc000f8e0209 */
[----:B------:R-:W5:Y:S01]  /*1a60*/  @P0 LDC R16, c[0x0][0x5e0] ;  /* 0x00017800ff100b82 */ /* 0x000f620000000800 */
[----:B---3--:R-:W-:-:S04]  /*1a70*/  @P0 IMAD.HI.U32 R8, R13, R14, R12 ;  /* 0x0000000e0d080227 */ /* 0x008fc800078e000c */
[C---:B0-----:R-:W-:Y:S01]  /*1a80*/  IMAD R5, R9.reuse, UR9, R5 ;  /* 0x0000000909057c24 */ /* 0x041fe2000f8e0205 */
[----:B------:R-:W-:Y:S01]  /*1a90*/  @P0 SHF.R.U32.HI R8, RZ, R15, R8 ;  /* 0x0000000fff080219 */ /* 0x000fe20000011608 */
[C---:B--2---:R-:W-:Y:S02]  /*1aa0*/  IMAD R6, R9.reuse, UR10, R6 ;  /* 0x0000000a09067c24 */ /* 0x044fe4000f8e0206 */
[----:B------:R-:W-:Y:S01]  /*1ab0*/  IMAD R4, R9, UR11, R4 ;  /* 0x0000000b09047c24 */ /* 0x000fe2000f8e0204 */
[----:B------:R-:W-:-:S05]  /*1ac0*/  @P0 IADD3 R12, PT, PT, -R8, RZ, RZ ;  /* 0x000000ff080c0210 */ /* 0x000fca0007ffe1ff */
[----:B----4-:R-:W-:-:S04]  /*1ad0*/  @P0 IMAD R13, R12, R17, R13 ;  /* 0x000000110c0d0224 */ /* 0x010fc800078e020d */
[C---:B-1----:R-:W-:Y:S02]  /*1ae0*/  @P0 IMAD R5, R13.reuse, R10, R5 ;  /* 0x0000000a0d050224 */ /* 0x042fe400078e0205 */
[C---:B------:R-:W-:Y:S02]  /*1af0*/  @P0 IMAD R6, R13.reuse, R11, R6 ;  /* 0x0000000b0d060224 */ /* 0x040fe400078e0206 */
[----:B-----5:R-:W-:-:S07]  /*1b00*/  @P0 IMAD R4, R13, R16, R4 ;  /* 0x000000100d040224 */ /* 0x020fce00078e0204 */
.L_x_8307:
[----:B------:R-:W0:Y:S01]  /*1b10*/  LDCU.128 UR8, c[0x0][0x5f0] ;  /* 0x0000be00ff0877ac */ /* 0x000e220008000c00 */
[----:B------:R-:W1:Y:S01]  /*1b20*/  LDCU UR5, c[0x0][0x600] ;  /* 0x0000c000ff0577ac */ /* 0x000e620008000800 */
[----:B0-----:R-:W-:Y:S02]  /*1b30*/  IADD3 R6, P0, PT, R6, UR8, RZ ;  /* 0x0000000806067c10 */ /* 0x001fe4000ff1e0ff */
[----:B------:R-:W-:Y:S02]  /*1b40*/  IADD3 R8, P1, PT, R4, UR10, RZ ;  /* 0x0000000a04087c10 */ /* 0x000fe4000ff3e0ff */
[----:B------:R-:W-:Y:S01]  /*1b50*/  IADD3.X R7, PT, PT, RZ, UR9, RZ, P0, !PT ;  /* 0x00000009ff077c10 */ /* 0x000fe200087fe4ff */
[----:B------:R-:W0:Y:S01]  /*1b60*/  LDCU.64 UR8, c[0x0][0x5e8] ;  /* 0x0000bd00ff0877ac */ /* 0x000e220008000a00 */
[----:B------:R-:W-:-:S03]  /*1b70*/  IADD3.X R9, PT, PT, RZ, UR11, RZ, P1, !PT ;  /* 0x0000000bff097c10 */ /* 0x000fc60008ffe4ff */
[----:B------:R-:W2:Y:S04]  /*1b80*/  LDG.E.U16 R6, desc[UR6][R6.64] ;  /* 0x0000000606067981 */ /* 0x000ea8000c1e1500 */
[----:B------:R-:W3:Y:S01]  /*1b90*/  LDG.E.U8 R8, desc[UR6][R8.64] ;  /* 0x0000000608087981 */ /* 0x000ee2000c1e1100 */
[----:B------:R-:W-:Y:S02]  /*1ba0*/  IADD3 R3, PT, PT, R3, 0x80, RZ ;  /* 0x0000008003037810 */ /* 0x000fe40007ffe0ff */
[----:B--2---:R-:W-:Y:S02]  /*1bb0*/  SHF.L.U32 R11, R6, 0x10, RZ ;  /* 0x00000010060b7819 */ /* 0x004fe400000006ff */
[----:B---3--:R-:W-:-:S05]  /*1bc0*/  I2FP.F32.U32 R4, R8 ;  /* 0x0000000800047245 */ /* 0x008fca0000201000 */
[----:B------:R-:W-:-:S04]  /*1bd0*/  FMUL.FTZ R4, R4, R11 ;  /* 0x0000000b04047220 */ /* 0x000fc80000410000 */
[----:B-1----:R-:W-:Y:S01]  /*1be0*/  FMUL.FTZ R10, R4, UR5 ;  /* 0x00000005040a7c20 */ /* 0x002fe20008410000 */
[----:B0-----:R-:W-:-:S04]  /*1bf0*/  IADD3 R4, P0, PT, R5, UR8, RZ ;  /* 0x0000000805047c10 */ /* 0x001fc8000ff1e0ff */
[----:B------:R-:W-:Y:S02]  /*1c00*/  F2FP.BF16.F32.PACK_AB R10, RZ, R10 ;  /* 0x0000000aff0a723e */ /* 0x000fe400000010ff */
[----:B------:R-:W-:Y:S02]  /*1c10*/  IADD3.X R5, PT, PT, RZ, UR9, RZ, P0, !PT ;  /* 0x00000009ff057c10 */ /* 0x000fe400087fe4ff */
[----:B------:R-:W-:-:S03]  /*1c20*/  ISETP.GE.AND P0, PT, R3, UR4, PT ;  /* 0x0000000403007c0c */ /* 0x000fc6000bf06270 */
[----:B------:R0:W-:Y:S10]  /*1c30*/  STG.E.U16 desc[UR6][R4.64], R10 ;  /* 0x0000000a04007986 */ /* 0x0001f4000c101506 */
[----:B------:R-:W-:Y:S05]  /*1c40*/  @P0 BREAK.RELIABLE B1 ;  /* 0x0000000000010942 */ /* 0x000fea0003800100 */
[----:B------:R-:W-:Y:S05]  /*1c50*/  @P0 BRA `(.L_x_8308) ;  /* 0x0000002c00800947 */ /* 0x000fea0003800000 */
[----:B------:R-:W1:Y:S01]  /*1c60*/  LDCU.64 UR8, c[0x0][0x390] ;  /* 0x00007200ff0877ac */ /* 0x000e620008000a00 */
[----:B0-----:R-:W-:Y:S01]  /*1c70*/  HFMA2 R4, -RZ, RZ, 0, 0 ;  /* 0x00000000ff047431 */ /* 0x001fe200000001ff */
[----:B------:R-:W-:Y:S01]  /*1c80*/  MOV R5, R3 ;  /* 0x0000000300057202 */ /* 0x000fe20000000f00 */
[----:B------:R-:W0:Y:S01]  /*1c90*/  LDCU UR5, c[0x0][0x38c] ;  /* 0x00007180ff0577ac */ /* 0x000e220008000800 */
[----:B------:R-:W-:Y:S01]  /*1ca0*/  ISETP.NE.AND P0, PT, R2, RZ, PT ;  /* 0x000000ff0200720c */ /* 0x000fe20003f05270 */
[----:B------:R-:W2:Y:S01]  /*1cb0*/  LDCU.64 UR10, c[0x0][0x4b8] ;  /* 0x00009700ff0a77ac */ /* 0x000ea20008000a00 */
[----:B-1----:R-:W-:Y:S01]  /*1cc0*/  IMAD.HI.U32 R8, R3, UR8, R4 ;  /* 0x0000000803087c27 */ /* 0x002fe2000f8e0004 */
[----:B------:R-:W1:Y:S04]  /*1cd0*/  LDCU UR8, c[0x0][0x4c0] ;  /* 0x00009800ff0877ac */ /* 0x000e680008000800 */
[----:B------:R-:W-:-:S04]  /*1ce0*/  SHF.R.U32.HI R9, RZ, UR9, R8 ;  /* 0x00000009ff097c19 */ /* 0x000fc80008011608 */
[----:B------:R-:W-:-:S05]  /*1cf0*/  IADD3 R4, PT, PT, -R9, RZ, RZ ;  /* 0x000000ff09047210 */ /* 0x000fca0007ffe1ff */
[----:B0-----:R-:W-:-:S04]  /*1d00*/  IMAD R4, R4, UR5, R3 ;  /* 0x0000000504047c24 */ /* 0x001fc8000f8e0203 */
[C---:B--2---:R-:W-:Y:S02]  /*1d10*/  IMAD R5, R4.reuse, UR10, RZ ;  /* 0x0000000a04057c24 */ /* 0x044fe4000f8e02ff */
[C---:B------:R-:W-:Y:S02]  /*1d20*/  IMAD R6, R4.reuse, UR11, RZ ;  /* 0x0000000b04067c24 */ /* 0x040fe4000f8e02ff */
[----:B-1----:R-:W-:Y:S01]  /*1d30*/  IMAD R4, R4, UR8, RZ ;  /* 0x0000000804047c24 */ /* 0x002fe2000f8e02ff */
        /* <DEDUP_REMOVED lines=334> */
.L_x_8309:
        /* <DEDUP_REMOVED lines=16> */
[----:B------:R-:W-:-:S05]  /*3320*/  IADD3.X R5, PT, PT, RZ, UR9, RZ, P0, !PT ;  /* 0x00000009ff057c10 */ /* 0x000fca00087fe4ff */
[----:B------:R0:W-:Y:S02]  /*3330*/  STG.E.U16 desc[UR6][R4.64], R10 ;  /* 0x0000000a04007986 */ /* 0x0001e4000c101506 */
.L_x_8306:
[----:B------:R-:W-:-:S13]  /*3340*/  ISETP.GE.AND P0, PT, R3, UR4, PT ;  /* 0x0000000403007c0c */ /* 0x000fda000bf06270 */
[----:B------:R-:W-:Y:S05]  /*3350*/  @P0 BREAK.RELIABLE B1 ;  /* 0x0000000000010942 */ /* 0x000fea0003800100 */
[----:B------:R-:W-:Y:S05]  /*3360*/  @P0 BRA `(.L_x_8308) ;  /* 0x0000001400bc0947 */ /* 0x000fea0003800000 */
[----:B------:R-:W-:Y:S05]  /*3370*/  BSYNC.RELIABLE B1 ;  /* 0x0000000000017941 */ /* 0x000fea0003800100 */
.L_x_8305:
        /* <DEDUP_REMOVED lines=348> */
.L_x_8310:
        /* <DEDUP_REMOVED lines=18> */
.L_x_8308:
[----:B------:R-:W-:Y:S05]  /*4a60*/  BSYNC.RECONVERGENT B0 ;  /* 0x0000000000007941 */ /* 0x000fea0003800200 */
.L_x_8304:
[----:B------:R-:W-:Y:S05]  /*4a70*/  WARPSYNC.ALL ;  /* 0x0000000000007948 */ /* 0x000fea0003800000 */
[----:B------:R-:W-:-:S13]  /*4a80*/  ISETP.GE.AND P0, PT, R3, UR4, PT ;  /* 0x0000000403007c0c */ /* 0x000fda000bf06270 */
[----:B------:R-:W-:Y:S05]  /*4a90*/  @P0 EXIT ;  /* 0x000000000000094d */ /* 0x000fea0003800000 */
[----:B------:R-:W2:Y:S01]  /*4aa0*/  LDCU.64 UR4, c[0x0][0x390] ;  /* 0x00007200ff0477ac */ /* 0x000ea20008000a00 */
[----:B01----:R-:W-:Y:S01]  /*4ab0*/  HFMA2 R4, -RZ, RZ, 0, 0 ;  /* 0x00000000ff047431 */ /* 0x003fe200000001ff */
[----:B------:R-:W-:Y:S01]  /*4ac0*/  MOV R5, R3 ;  /* 0x0000000300057202 */ /* 0x000fe20000000f00 */
[----:B------:R-:W0:Y:S01]  /*4ad0*/  LDCU UR8, c[0x0][0x38c] ;  /* 0x00007180ff0877ac */ /* 0x000e220008000800 */
[----:B------:R-:W-:Y:S01]  /*4ae0*/  ISETP.NE.AND P0, PT, R2, RZ, PT ;  /* 0x000000ff0200720c */ /* 0x000fe20003f05270 */
[----:B------:R-:W1:Y:S01]  /*4af0*/  LDCU.64 UR10, c[0x0][0x4b8] ;  /* 0x00009700ff0a77ac */ /* 0x000e620008000a00 */
[----:B--2---:R-:W-:Y:S01]  /*4b00*/  IMAD.HI.U32 R6, R3, UR4, R4 ;  /* 0x0000000403067c27 */ /* 0x004fe2000f8e0004 */
[----:B------:R-:W2:Y:S04]  /*4b10*/  LDCU UR4, c[0x0][0x4c0] ;  /* 0x00009800ff0477ac */ /* 0x000ea80008000800 */
[----:B------:R-:W-:-:S04]  /*4b20*/  SHF.R.U32.HI R7, RZ, UR5, R6 ;  /* 0x00000005ff077c19 */ /* 0x000fc80008011606 */
[----:B------:R-:W-:-:S05]  /*4b30*/  IADD3 R4, PT, PT, -R7, RZ, RZ ;  /* 0x000000ff07047210 */ /* 0x000fca0007ffe1ff */
[----:B0-----:R-:W-:-:S04]  /*4b40*/  IMAD R2, R4, UR8, R3 ;  /* 0x0000000804027c24 */ /* 0x001fc8000f8e0203 */
[C---:B-1----:R-:W-:Y:S02]  /*4b50*/  IMAD R3, R2.reuse, UR10, RZ ;  /* 0x0000000a02037c24 */ /* 0x042fe4000f8e02ff */
[C---:B------:R-:W-:Y:S02]  /*4b60*/  IMAD R4, R2.reuse, UR11, RZ ;  /* 0x0000000b02047c24 */ /* 0x040fe4000f8e02ff */
[----:B--2---:R-:W-:Y:S01]  /*4b70*/  IMAD R2, R2, UR4, RZ ;  /* 0x0000000402027c24 */ /* 0x004fe2000f8e02ff */
        /* <DEDUP_REMOVED lines=313> */
[----:B------:R-:W2:Y:S09]  /*5f10*/  LDCU UR5, c[0x0][0x5cc] ;  /* 0x0000b980ff0577ac */ /* 0x000eb20008000800 */
[----:B------:R-:W3:Y:S01]  /*5f20*/  @P0 LDC.64 R12, c[0x0][0x4b0] ;  /* 0x00012c00ff0c0b82 */ /* 0x000ee20000000a00 */
[----:B------:R-:W4:Y:S01]  /*5f30*/  LDCU.64 UR10, c[0x0][0x5d0] ;  /* 0x0000ba00ff0a77ac */ /* 0x000f220008000a00 */
[----:B0-----:R-:W-:-:S06]  /*5f40*/  IMAD.HI.U32 R10, R7, UR9, R6 ;  /* 0x00000009070a7c27 */ /* 0x001fcc000f8e0006 */
[----:B------:R-:W0:Y:S01]  /*5f50*/  @P0 LDC R15, c[0x0][0x4ac] ;  /* 0x00012b00ff0f0b82 */ /* 0x000e220000000800 */
[----:B-1----:R-:W-:Y:S02]  /*5f60*/  SHF.R.U32.HI R11, RZ, UR4, R10 ;  /* 0x00000004ff0b7c19 */ /* 0x002fe4000801160a */
[----:B------:R-:W-:Y:S02]  /*5f70*/  @P0 MOV R10, RZ ;  /* 0x000000ff000a0202 */ /* 0x000fe40000000f00 */
[----:B------:R-:W-:-:S03]  /*5f80*/  IADD3 R5, PT, PT, -R11, RZ, RZ ;  /* 0x000000ff0b057210 */ /* 0x000fc60007ffe1ff */
[----:B------:R-:W1:Y:S02]  /*5f90*/  @P0 LDC.64 R8, c[0x0][0x5d8] ;  /* 0x00017600ff080b82 */ /* 0x000e640000000a00 */
[----:B------:R-:W-:-:S06]  /*5fa0*/  IMAD R7, R5, UR8, R7 ;  /* 0x0000000805077c24 */ /* 0x000fcc000f8e0207 */
[----:B------:R-:W5:Y:S01]  /*5fb0*/  @P0 LDC R6, c[0x0][0x5e0] ;  /* 0x00017800ff060b82 */ /* 0x000f620000000800 */
[----:B---3--:R-:W-:-:S04]  /*5fc0*/  @P0 IMAD.HI.U32 R0, R11, R12, R10 ;  /* 0x0000000c0b000227 */ /* 0x008fc800078e000a */
[C---:B--2---:R-:W-:Y:S01]  /*5fd0*/  IMAD R3, R7.reuse, UR5, R3 ;  /* 0x0000000507037c24 */ /* 0x044fe2000f8e0203 */
[----:B------:R-:W-:Y:S01]  /*5fe0*/  @P0 SHF.R.U32.HI R0, RZ, R13, R0 ;  /* 0x0000000dff000219 */ /* 0x000fe20000011600 */
[C---:B----4-:R-:W-:Y:S02]  /*5ff0*/  IMAD R4, R7.reuse, UR10, R4 ;  /* 0x0000000a07047c24 */ /* 0x050fe4000f8e0204 */
[----:B------:R-:W-:Y:S01]  /*6000*/  IMAD R2, R7, UR11, R2 ;  /* 0x0000000b07027c24 */ /* 0x000fe2000f8e0202 */
[----:B------:R-:W-:-:S05]  /*6010*/  @P0 IADD3 R10, PT, PT, -R0, RZ, RZ ;  /* 0x000000ff000a0210 */ /* 0x000fca0007ffe1ff */
[----:B0-----:R-:W-:-:S04]  /*6020*/  @P0 IMAD R11, R15, R10, R11 ;  /* 0x0000000a0f0b0224 */ /* 0x001fc800078e020b */
[C---:B-1----:R-:W-:Y:S02]  /*6030*/  @P0 IMAD R3, R11.reuse, R8, R3 ;  /* 0x000000080b030224 */ /* 0x042fe400078e0203 */
[C---:B------:R-:W-:Y:S02]  /*6040*/  @P0 IMAD R4, R11.reuse, R9, R4 ;  /* 0x000000090b040224 */ /* 0x040fe400078e0204 */
[----:B-----5:R-:W-:-:S07]  /*6050*/  @P0 IMAD R2, R11, R6, R2 ;  /* 0x000000060b020224 */ /* 0x020fce00078e0202 */
.L_x_8311:
[----:B------:R-:W0:Y:S01]  /*6060*/  LDCU.128 UR8, c[0x0][0x5f0] ;  /* 0x0000be00ff0877ac */ /* 0x000e220008000c00 */
[----:B------:R-:W1:Y:S01]  /*6070*/  LDCU.64 UR4, c[0x0][0x5e8] ;  /* 0x0000bd00ff0477ac */ /* 0x000e620008000a00 */
[----:B0-----:R-:W-:Y:S01]  /*6080*/  IADD3 R4, P0, PT, R4, UR8, RZ ;  /* 0x0000000804047c10 */ /* 0x001fe2000ff1e0ff */
[----:B------:R-:W0:Y:S01]  /*6090*/  LDCU UR8, c[0x0][0x600] ;  /* 0x0000c000ff0877ac */ /* 0x000e220008000800 */
[----:B------:R-:W-:Y:S02]  /*60a0*/  IADD3 R6, P1, PT, R2, UR10, RZ ;  /* 0x0000000a02067c10 */ /* 0x000fe4000ff3e0ff */
[----:B------:R-:W-:Y:S02]  /*60b0*/  IADD3.X R5, PT, PT, RZ, UR9, RZ, P0, !PT ;  /* 0x00000009ff057c10 */ /* 0x000fe400087fe4ff */
[----:B------:R-:W-:-:S03]  /*60c0*/  IADD3.X R7, PT, PT, RZ, UR11, RZ, P1, !PT ;  /* 0x0000000bff077c10 */ /* 0x000fc60008ffe4ff */
[----:B------:R-:W2:Y:S04]  /*60d0*/  LDG.E.U16 R4, desc[UR6][R4.64] ;  /* 0x0000000604047981 */ /* 0x000ea8000c1e1500 */
[----:B------:R-:W3:Y:S01]  /*60e0*/  LDG.E.U8 R6, desc[UR6][R6.64] ;  /* 0x0000000606067981 */ /* 0x000ee2000c1e1100 */
[----:B-1----:R-:W-:-:S04]  /*60f0*/  IADD3 R2, P0, PT, R3, UR4, RZ ;  /* 0x0000000403027c10 */ /* 0x002fc8000ff1e0ff */
[----:B------:R-:W-:Y:S02]  /*6100*/  IADD3.X R3, PT, PT, RZ, UR5, RZ, P0, !PT ;  /* 0x00000005ff037c10 */ /* 0x000fe400087fe4ff */
[----:B--2---:R-:W-:Y:S02]  /*6110*/  SHF.L.U32 R9, R4, 0x10, RZ ;  /* 0x0000001004097819 */ /* 0x004fe400000006ff */
[----:B---3--:R-:W-:-:S05]  /*6120*/  I2FP.F32.U32 R0, R6 ;  /* 0x0000000600007245 */ /* 0x008fca0000201000 */
[----:B------:R-:W-:-:S04]  /*6130*/  FMUL.FTZ R0, R0, R9 ;  /* 0x0000000900007220 */ /* 0x000fc80000410000 */
[----:B0-----:R-:W-:-:S05]  /*6140*/  FMUL.FTZ R0, R0, UR8 ;  /* 0x0000000800007c20 */ /* 0x001fca0008410000 */
[----:B------:R-:W-:-:S05]  /*6150*/  F2FP.BF16.F32.PACK_AB R0, RZ, R0 ;  /* 0x00000000ff00723e */ /* 0x000fca00000010ff */
[----:B------:R-:W-:Y:S01]  /*6160*/  STG.E.U16 desc[UR6][R2.64], R0 ;  /* 0x0000000002007986 */ /* 0x000fe2000c101506 */
[----:B------:R-:W-:Y:S05]  /*6170*/  EXIT ;  /* 0x000000000000794d */ /* 0x000fea0003800000 */
.L_x_8312:
        /* <DEDUP_REMOVED lines=16> */
.L_x_14298:


//--------------------- .text._ZN2at6native27unrolled_elementwise_kernelIZNS0_43_GLOBAL__N__7cc8d1ed_10_Dropout_cu_0e96ed3819masked_scale_kernelIhN3c108BFloat16EfEEvRNS_6TensorERKS6_S9_T1_EUlS5_hE_St5arrayIPcLm3EELi4E23TrivialOffsetCalculatorILi2EjESF_ILi1EjENS0_6memory15LoadWithoutCastENSI_16StoreWithoutCastEEEviT_T0_T2_T3_T4_T5_ --------------------------
	.section	.text._ZN2at6native27unrolled_elementwise_kernelIZNS0_43_GLOBAL__N__7cc8d1ed_10_Dropout_cu_0e96ed3819masked_scale_kernelIhN3c108BFloat16EfEEvRNS_6TensorERKS6_S9_T1_EUlS5_hE_St5arrayIPcLm3EELi4E23TrivialOffsetCalculatorILi2EjESF_ILi1EjENS0_6memory15LoadWithoutCastENSI_16StoreWithoutCastEEEviT_T0_T2_T3_T4_T5_,"ax",@progbits
	.align	128
        .global         _ZN2at6native27unrolled_elementwise_kernelIZNS0_43_GLOBAL__N__7cc8d1ed_10_Dropout_cu_0e96ed3819masked_scale_kernelIhN3c108BFloat16EfEEvRNS_6TensorERKS6_S9_T1_EUlS5_hE_St5arrayIPcLm3EELi4E23TrivialOffsetCalculatorILi2EjESF_ILi1EjENS0_6memory15LoadWithoutCastENSI_16StoreWithoutCastEEEviT_T0_T2_T3_T4_T5_
        .type           _ZN2at6native27unrolled_elementwise_kernelIZNS0_43_GLOBAL__N__7cc8d1ed_10_Dropout_cu_0e96ed3819masked_scale_kernelIhN3c108BFloat16EfEEvRNS_6TensorERKS6_S9_T1_EUlS5_hE_St5arrayIPcLm3EELi4E23TrivialOffsetCalculatorILi2EjESF_ILi1EjENS0_6memory15LoadWithoutCastENSI_16StoreWithoutCastEEEviT_T0_T2_T3_T4_T5_,@function
        .size           _ZN2at6native27unrolled_elementwise_kernelIZNS0_43_GLOBAL__N__7cc8d1ed_10_Dropout_cu_0e96ed3819masked_scale_kernelIhN3c108BFloat16EfEEvRNS_6TensorERKS6_S9_T1_EUlS5_hE_St5arrayIPcLm3EELi4E23TrivialOffsetCalculatorILi2EjESF_ILi1EjENS0_6memory15LoadWithoutCastENSI_16StoreWithoutCastEEEviT_T0_T2_T3_T4_T5_,(.L_x_14299 - _ZN2at6native27unrolled_elementwise_kernelIZNS0_43_GLOBAL__N__7cc8d1ed_10_Dropout_cu_0e96ed3819masked_scale_kernelIhN3c108BFloat16EfEEvRNS_6TensorERKS6_S9_T1_EUlS5_hE_St5arrayIPcLm3EELi4E23TrivialOffsetCalculatorILi2EjESF_ILi1EjENS0_6memory15LoadWithoutCastENSI_16StoreWithoutCastEEEviT_T0_T2_T3_T4_T5_)
        .other          _ZN2at6native27unrolled_elementwise_kernelIZNS0_43_GLOBAL__N__7cc8d1ed_10_Dropout_cu_0e96ed3819masked_scale_kernelIhN3c108BFloat16EfEEvRNS_6TensorERKS6_S9_T1_EUlS5_hE_St5arrayIPcLm3EELi4E23TrivialOffsetCalculatorILi2EjESF_ILi1EjENS0_6memory15LoadWithoutCastENSI_16StoreWithoutCastEEEviT_T0_T2_T3_T4_T5_,@"STO_CUDA_ENTRY STV_DEFAULT"
_ZN2at6native27unrolled_elementwise_kernelIZNS0_43_GLOBAL__N__7cc8d1ed_10_Dropout_cu_0e96ed3819masked_scale_kernelIhN3c108BFloat16EfEEvRNS_6TensorERKS6_S9_T1_EUlS5_hE_St5arrayIPcLm3EELi4E23TrivialOffsetCalculatorILi2EjESF_ILi1EjENS0_6memory15LoadWithoutCastENSI_16StoreWithoutCastEEEviT_T0_T2_T3_T4_T5_:
.text._ZN2at6native27unrolled_elementwise_kernelIZNS0_43_GLOBAL__N__7cc8d1ed_10_Dropout_cu_0e96ed3819masked_scale_kernelIhN3c108BFloat16EfEEvRNS_6TensorERKS6_S9_T1_EUlS5_hE_St5arrayIPcLm3EELi4E23TrivialOffsetCalculatorILi2EjESF_ILi1EjENS0_6memory15LoadWithoutCastENSI_16StoreWithoutCastEEEviT_T0_T2_T3_T4_T5_:
[----:B------:R-:W-:Y:S01]  /*0000*/  LDC R1, c[0x0][0x37c] ;  /* 0x0000df00ff017b82 */ /* 0x000fe20000000800 */
[----:B------:R-:W0:Y:S07]  /*0010*/  S2R R0, SR_CTAID.X ;  /* 0x0000000000007919 */ /* 0x000e2e0000002500 */
[----:B------:R-:W0:Y:S01]  /*0020*/  LDC R3, c[0x0][0x380] ;  /* 0x0000e000ff037b82 */ /* 0x000e220000000800 */
[----:B------:R-:W1:Y:S01]  /*0030*/  LDCU.64 UR4, c[0x0][0x358] ;  /* 0x00006b00ff0477ac */ /* 0x000e620008000a00 */
[----:B------:R-:W-:Y:S01]  /*0040*/  PRMT R20, RZ, 0x7610, R20 ;  /* 0x00007610ff147816 */ /* 0x000fe20000000014 */
[----:B------:R-:W2:Y:S01]  /*0050*/  S2R R17, SR_TID.X ;  /* 0x0000000000117919 */ /* 0x000ea20000002100 */
[----:B0-----:R-:W-:-:S02]  /*0060*/  IMAD R14, R0, -0x200, R3 ;  /* 0xfffffe00000e7824 */ /* 0x001fc400078e0203 */
[----:B--2---:R-:W-:-:S03]  /*0070*/  IMAD.MOV.U32 R15, RZ, RZ, R17 ;  /* 0x000000ffff0f7224 */ /* 0x004fc600078e0011 */
[----:B------:R-:W-:-:S13]  /*0080*/  ISETP.GE.AND P6, PT, R17, R14, PT ;  /* 0x0000000e1100720c */ /* 0x000fda0003fc6270 */
[----:B------:R-:W-:Y:S01]  /*0090*/  @!P6 VIADD R17, R15, 0x80 ;  /* 0x000000800f11e836 */ /* 0x000fe20000000000 */
[----:B------:R-:W0:Y:S01]  /*00a0*/  @!P6 LDC.64 R2, c[0x0][0x3a8] ;  /* 0x0000ea00ff02eb82 */ /* 0x000e220000000a00 */
[----:B------:R-:W-:-:S03]  /*00b0*/  @!P6 IMAD R23, R0, 0x200, R15 ;  /* 0x000002000017e824 */ /* 0x000fc600078e020f */
[----:B------:R-:W-:-:S04]  /*00c0*/  ISETP.GE.AND P1, PT, R17, R14, PT ;  /* 0x0000000e1100720c */ /* 0x000fc80003f26270 */
[----:B------:R-:W2:Y:S09]  /*00d0*/  @!P6 LDC.64 R12, c[0x0][0x3a0] ;  /* 0x0000e800ff0ceb82 */ /* 0x000eb20000000a00 */
[----:B------:R-:W-:Y:S01]  /*00e0*/  @!P1 LEA R21, R0, R17, 0x9 ;  /* 0x0000001100159211 */ /* 0x000fe200078e48ff */
[----:B------:R-:W-:Y:S01]  /*00f0*/  @!P1 VIADD R17, R17, 0x80 ;  /* 0x0000008011119836 */ /* 0x000fe20000000000 */
[----:B------:R-:W3:Y:S04]  /*0100*/  @!P1 LDC.64 R4, c[0x0][0x3a8] ;  /* 0x0000ea00ff049b82 */ /* 0x000ee80000000a00 */
[----:B------:R-:W-:-:S02]  /*0110*/  ISETP.GE.AND P2, PT, R17, R14, PT ;  /* 0x0000000e1100720c */ /* 0x000fc40003f46270 */
[C---:B0-----:R-:W-:Y:S02]  /*0120*/  @!P6 IADD3 R2, P0, PT, R23.reuse, R2, RZ ;  /* 0x000000021702e210 */ /* 0x041fe40007f1e0ff */
[----:B------:R-:W0:Y:S02]  /*0130*/  @!P1 LDC.64 R6, c[0x0][0x3a0] ;  /* 0x0000e800ff069b82 */ /* 0x000e240000000a00 */
[----:B------:R-:W-:Y:S01]  /*0140*/  @!P6 IADD3.X R3, PT, PT, RZ, R3, RZ, P0, !PT ;  /* 0x00000003ff03e210 */ /* 0x000fe200007fe4ff */
[----:B--2---:R-:W-:-:S04]  /*0150*/  @!P6 IMAD.WIDE.U32 R12, R23, 0x2, R12 ;  /* 0x00000002170ce825 */ /* 0x004fc800078e000c */
[----:B-1----:R-:W2:Y:S02]  /*0160*/  @!P6 LDG.E.U8 R2, desc[UR4][R2.64] ;  /* 0x000000040202e981 */ /* 0x002ea4000c1e1100 */
[----:B------:R-:W1:Y:S02]  /*0170*/  @!P2 LDC.64 R8, c[0x0][0x3a8] ;  /* 0x0000ea00ff08ab82 */ /* 0x000e640000000a00 */
[----:B------:R4:W2:Y:S01]  /*0180*/  @!P6 LDG.E.U16 R20, desc[UR4][R12.64] ;  /* 0x000000040c14e981 */ /* 0x0008a2000c1e1500 */
[----:B---3--:R-:W-:-:S05]  /*0190*/  @!P1 IADD3 R4, P3, PT, R21, R4, RZ ;  /* 0x0000000415049210 */ /* 0x008fca0007f7e0ff */
[----:B------:R-:W3:Y:S01]  /*01a0*/  @!P2 LDC.64 R10, c[0x0][0x3a0] ;  /* 0x0000e800ff0aab82 */ /* 0x000ee20000000a00 */
[----:B------:R-:W-:Y:S01]  /*01b0*/  @!P2 IMAD R23, R0, 0x200, R17 ;  /* 0x000002000017a824 */ /* 0x000fe200078e0211 */
[----:B------:R-:W-:Y:S01]  /*01c0*/  PRMT R24, RZ, 0x7610, R24 ;  /* 0x00007610ff187816 */ /* 0x000fe20000000018 */
[----:B------:R-:W-:Y:S02]  /*01d0*/  @!P1 IMAD.X R5, RZ, RZ, R5, P3 ;  /* 0x000000ffff059224 */ /* 0x000fe400018e0605 */
[----:B0-----:R-:W-:Y:S01]  /*01e0*/  @!P1 IMAD.WIDE.U32 R6, R21, 0x2, R6 ;  /* 0x0000000215069825 */ /* 0x001fe200078e0006 */
[----:B------:R-:W-:Y:S02]  /*01f0*/  PRMT R21, RZ, 0x7610, R21 ;  /* 0x00007610ff157816 */ /* 0x000fe40000000015 */
[----:B------:R-:W2:Y:S04]  /*0200*/  @!P1 LDG.E.U8 R4, desc[UR4][R4.64] ;  /* 0x0000000404049981 */ /* 0x000ea8000c1e1100 */
[----:B------:R-:W2:Y:S01]  /*0210*/  @!P1 LDG.E.U16 R21, desc[UR4][R6.64] ;  /* 0x0000000406159981 */ /* 0x000ea2000c1e1500 */
[----:B-1----:R-:W-:-:S05]  /*0220*/  @!P2 IADD3 R8, P0, PT, R23, R8, RZ ;  /* 0x000000081708a210 */ /* 0x002fca0007f1e0ff */
[----:B------:R-:W-:Y:S02]  /*0230*/  @!P2 IMAD.X R9, RZ, RZ, R9, P0 ;  /* 0x000000ffff09a224 */ /* 0x000fe400000e0609 */
[----:B---3--:R-:W-:-:S03]  /*0240*/  @!P2 IMAD.WIDE.U32 R10, R23, 0x2, R10 ;  /* 0x00000002170aa825 */ /* 0x008fc600078e000a */
[----:B------:R-:W3:Y:S04]  /*0250*/  @!P2 LDG.E.U8 R8, desc[UR4][R8.64] ;  /* 0x000000040808a981 */ /* 0x000ee8000c1e1100 */
[----:B------:R0:W3:Y:S01]  /*0260*/  @!P2 LDG.E.U16 R24, desc[UR4][R10.64] ;  /* 0x000000040a18a981 */ /* 0x0000e2000c1e1500 */
[----:B------:R-:W-:-:S04]  /*0270*/  @!P2 IADD3 R17, PT, PT, R17, 0x80, RZ ;  /* 0x000000801111a810 */ /* 0x000fc80007ffe0ff */
[----:B------:R-:W-:-:S13]  /*0280*/  ISETP.GE.AND P0, PT, R17, R14, PT ;  /* 0x0000000e1100720c */ /* 0x000fda0003f06270 */
[----:B----4-:R-:W1:Y:S01]  /*0290*/  @!P0 LDC.64 R12, c[0x0][0x3a8] ;  /* 0x0000ea00ff0c8b82 */ /* 0x010e620000000a00 */
[----:B------:R-:W-:-:S07]  /*02a0*/  @!P0 IMAD R3, R0, 0x200, R17 ;  /* 0x0000020000038824 */ /* 0x000fce00078e0211 */
[----:B------:R-:W4:Y:S01]  /*02b0*/  @!P0 LDC.64 R22, c[0x0][0x3a0] ;  /* 0x0000e800ff168b82 */ /* 0x000f220000000a00 */
[----:B-1----:R-:W-:-:S04]  /*02c0*/  @!P0 IADD3 R12, P3, PT, R3, R12, RZ ;  /* 0x0000000c030c8210 */ /* 0x002fc80007f7e0ff */
[----:B------:R-:W-:Y:S02]  /*02d0*/  @!P0 IADD3.X R13, PT, PT, RZ, R13, RZ, P3, !PT ;  /* 0x0000000dff0d8210 */ /* 0x000fe40001ffe4ff */
[CC--:B------:R-:W-:Y:S01]  /*02e0*/  ISETP.GE.AND P3, PT, R15.reuse, R14.reuse, PT ;  /* 0x0000000e0f00720c */ /* 0x0c0fe20003f66270 */
[C---:B0-----:R-:W-:Y:S02]  /*02f0*/  VIADD R11, R15.reuse, 0x80 ;  /* 0x000000800f0b7836 */ /* 0x041fe40000000000 */
[----:B------:R-:W-:Y:S02]  /*0300*/  VIADD R5, R15, 0x100 ;  /* 0x000001000f057836 */ /* 0x000fe40000000000 */
[----:B------:R-:W-:Y:S02]  /*0310*/  HFMA2 R10, -RZ, RZ, 0, 0 ;  /* 0x00000000ff0a7431 */ /* 0x000fe400000001ff */
[----:B----4-:R-:W-:Y:S01]  /*0320*/  @!P0 IMAD.WIDE.U32 R22, R3, 0x2, R22 ;  /* 0x0000000203168825 */ /* 0x010fe200078e0016 */
[----:B------:R-:W5:Y:S05]  /*0330*/  @!P0 LDG.E.U8 R12, desc[UR4][R12.64] ;  /* 0x000000040c0c8981 */ /* 0x000f6a000c1e1100 */
[----:B------:R-:W0:Y:S01]  /*0340*/  @!P3 LDC R25, c[0x0][0x388] ;  /* 0x0000e200ff19bb82 */ /* 0x000e220000000800 */
[----:B------:R-:W-:-:S07]  /*0350*/  ISETP.GE.AND P4, PT, R11, R14, PT ;  /* 0x0000000e0b00720c */ /* 0x000fce0003f86270 */
[----:B------:R-:W1:Y:S01]  /*0360*/  @!P3 LDC.64 R6, c[0x0][0x398] ;  /* 0x0000e600ff06bb82 */ /* 0x000e620000000a00 */
[----:B------:R-:W-:Y:S02]  /*0370*/  ISETP.GE.AND P5, PT, R5, R14, PT ;  /* 0x0000000e0500720c */ /* 0x000fe40003fa6270 */
[----:B------:R-:W-:-:S05]  /*0380*/  PRMT R3, RZ, 0x7610, R3 ;  /* 0x00007610ff037816 */ /* 0x000fca0000000003 */
[----:B------:R-:W4:Y:S01]  /*0390*/  @!P4 LDC R9, c[0x0][0x388] ;  /* 0x0000e200ff09cb82 */ /* 0x000f220000000800 */
[----:B------:R0:W5:Y:S07]  /*03a0*/  @!P0 LDG.E.U16 R3, desc[UR4][R22.64] ;  /* 0x0000000416038981 */ /* 0x00016e000c1e1500 */
[----:B------:R-:W4:Y:S01]  /*03b0*/  @!P5 LDC R5, c[0x0][0x388] ;  /* 0x0000e200ff05db82 */ /* 0x000f220000000800 */
[----:B0-----:R-:W-:Y:S02]  /*03c0*/  VIADD R23, R15, 0x180 ;  /* 0x000001800f177836 */ /* 0x001fe40000000000 */
[----:B------:R-:W-:Y:S01]  /*03d0*/  IMAD.MOV.U32 R13, RZ, RZ, RZ ;  /* 0x000000ffff0d7224 */ /* 0x000fe200078e00ff */
[----:B------:R-:W-:Y:S01]  /*03e0*/  BSSY.RECONVERGENT B0, `(.L_x_8313) ;  /* 0x0000022000007945 */ /* 0x000fe20003800200 */
[----:B--2---:R-:W-:Y:S01]  /*03f0*/  @!P6 I2FP.F32.U32 R10, R2 ;  /* 0x00000002000ae245 */ /* 0x004fe20000201000 */
[----:B------:R-:W-:-:S04]  /*0400*/  @!P3 IMAD.U32 R17, R20, 0x10000, RZ ;  /* 0x000100001411b824 */ /* 0x000fc800078e00ff */
[----:B------:R-:W-:Y:S01]  /*0410*/  @!P3 FMUL.FTZ R10, R17, R10 ;  /* 0x0000000a110ab220 */ /* 0x000fe20000410000 */
[----:B------:R-:W-:-:S03]  /*0420*/  @!P3 IMAD R17, R0, 0x200, R15 ;  /* 0x000002000011b824 */ /* 0x000fc600078e020f */
[----:B------:R-:W-:Y:S01]  /*0430*/  @!P3 FMUL.FTZ R10, R10, R25 ;  /* 0x000000190a0ab220 */ /* 0x000fe20000410000 */
[----:B-1----:R-:W-:-:S04]  /*0440*/  @!P3 IMAD.WIDE.U32 R6, R17, 0x2, R6 ;  /* 0x000000021106b825 */ /* 0x002fc800078e0006 */
[----:B------:R-:W-:Y:S01]  /*0450*/  @!P3 F2FP.BF16.F32.PACK_AB R19, RZ, R10 ;  /* 0x0000000aff13b23e */ /* 0x000fe200000010ff */
[----:B------:R-:W-:Y:S01]  /*0460*/  @!P3 IMAD.MOV.U32 R15, RZ, RZ, R11 ;  /* 0x000000ffff0fb224 */ /* 0x000fe200078e000b */
[----:B------:R-:W-:-:S03]  /*0470*/  MOV R2, RZ ;  /* 0x000000ff00027202 */ /* 0x000fc60000000f00 */
[----:B------:R0:W-:Y:S01]  /*0480*/  @!P3 STG.E.U16 desc[UR4][R6.64], R19 ;  /* 0x000000130600b986 */ /* 0x0001e2000c101504 */
[----:B------:R-:W-:Y:S02]  /*0490*/  @!P1 I2FP.F32.U32 R2, R4 ;  /* 0x0000000400029245 */ /* 0x000fe40000201000 */
[----:B------:R-:W-:Y:S01]  /*04a0*/  ISETP.GE.AND P1, PT, R15, R14, PT ;  /* 0x0000000e0f00720c */ /* 0x000fe20003f26270 */
[----:B------:R-:W-:-:S04]  /*04b0*/  @!P4 IMAD.U32 R21, R21, 0x10000, RZ ;  /* 0x000100001515c824 */ /* 0x000fc800078e00ff */
[----:B------:R-:W-:Y:S01]  /*04c0*/  @!P4 FMUL.FTZ R2, R21, R2 ;  /* 0x000000021502c220 */ /* 0x000fe20000410000 */
[----:B---3--:R-:W-:Y:S02]  /*04d0*/  @!P2 I2FP.F32.U32 R13, R8 ;  /* 0x00000008000da245 */ /* 0x008fe40000201000 */
[----:B------:R-:W-:Y:S01]  /*04e0*/  @!P5 SHF.L.U32 R24, R24, 0x10, RZ ;  /* 0x000000101818d819 */ /* 0x000fe200000006ff */
[----:B----4-:R-:W-:-:S04]  /*04f0*/  @!P4 FMUL.FTZ R2, R2, R9 ;  /* 0x000000090202c220 */ /* 0x010fc80000410000 */
[----:B------:R-:W-:-:S04]  /*0500*/  @!P5 FMUL.FTZ R24, R24, R13 ;  /* 0x0000000d1818d220 */ /* 0x000fc80000410000 */
[----:B------:R-:W-:Y:S01]  /*0510*/  @!P5 FMUL.FTZ R5, R24, R5 ;  /* 0x000000051805d220 */ /* 0x000fe20000410000 */
[----:B------:R-:W-:Y:S02]  /*0520*/  ISETP.GE.AND P6, PT, R23, R14, PT ;  /* 0x0000000e1700720c */ /* 0x000fe40003fc6270 */
[----:B------:R-:W-:Y:S02]  /*0530*/  @!P4 F2FP.BF16.F32.PACK_AB R16, RZ, R2 ;  /* 0x00000002ff10c23e */ /* 0x000fe400000010ff */
[----:B------:R-:W-:Y:S01]  /*0540*/  @!P5 F2FP.BF16.F32.PACK_AB R18, RZ, R5 ;  /* 0x00000005ff12d23e */ /* 0x000fe200000010ff */
[----:B0-----:R-:W-:Y:S08]  /*0550*/  @P1 BRA `(.L_x_8314) ;  /* 0x0000000000281947 */ /* 0x001ff00003800000 */
[----:B------:R-:W0:Y:S01]  /*0560*/  LDC.64 R4, c[0x0][0x398] ;  /* 0x0000e600ff047b82 */ /* 0x000e220000000a00 */
[----:B------:R-:W-:Y:S01]  /*0570*/  LEA R7, R0, R15, 0x9 ;  /* 0x0000000f00077211 */ /* 0x000fe200078e48ff */
[----:B------:R-:W-:-:S05]  /*0580*/  VIADD R15, R15, 0x80 ;  /* 0x000000800f0f7836 */ /* 0x000fca0000000000 */
[----:B------:R-:W-:-:S13]  /*0590*/  ISETP.GE.AND P1, PT, R15, R14, PT ;  /* 0x0000000e0f00720c */ /* 0x000fda0003f26270 */
[----:B------:R-:W-:Y:S01]  /*05a0*/  @!P1 LEA R9, R0, R15, 0x9 ;  /* 0x0000000f00099211 */ /* 0x000fe200078e48ff */
[----:B------:R-:W-:Y:S02]  /*05b0*/  @!P1 VIADD R15, R15, 0x80 ;  /* 0x000000800f0f9836 */ /* 0x000fe40000000000 */
[----:B0-----:R-:W-:-:S04]  /*05c0*/  IMAD.WIDE.U32 R6, R7, 0x2, R4 ;  /* 0x0000000207067825 */ /* 0x001fc800078e0004 */
[----:B------:R-:W-:Y:S01]  /*05d0*/  @!P1 IMAD.WIDE.U32 R4, R9, 0x2, R4 ;  /* 0x0000000209049825 */ /* 0x000fe200078e0004 */
[----:B------:R0:W-:Y:S04]  /*05e0*/  STG.E.U16 desc[UR4][R6.64], R16 ;  /* 0x0000001006007986 */ /* 0x0001e8000c101504 */
[----:B------:R0:W-:Y:S02]  /*05f0*/  @!P1 STG.E.U16 desc[UR4][R4.64], R18 ;  /* 0x0000001204009986 */ /* 0x0001e4000c101504 */
.L_x_8314:
[----:B------:R-:W-:Y:S05]  /*0600*/  BSYNC.RECONVERGENT B0 ;  /* 0x0000000000007941 */ /* 0x000fea0003800200 */
.L_x_8313:
[----:B0-----:R-:W0:Y:S01]  /*0610*/  @!P6 LDC R7, c[0x0][0x388] ;  /* 0x0000e200ff07eb82 */ /* 0x001e220000000800 */
[----:B------:R-:W-:Y:S01]  /*0620*/  ISETP.GE.AND P1, PT, R15, R14, PT ;  /* 0x0000000e0f00720c */ /* 0x000fe20003f26270 */
[----:B------:R-:W-:-:S12]  /*0630*/  HFMA2 R2, -RZ, RZ, 0, 0 ;  /* 0x00000000ff027431 */ /* 0x000fd800000001ff */
[----:B------:R-:W-:Y:S05]  /*0640*/  @P1 EXIT ;  /* 0x000000000000194d */ /* 0x000fea0003800000 */
[----:B------:R-:W1:Y:S01]  /*0650*/  LDC.64 R4, c[0x0][0x398] ;  /* 0x0000e600ff047b82 */ /* 0x000e620000000a00 */
[----:B-----5:R-:W-:Y:S01]  /*0660*/  @!P0 I2FP.F32.U32 R2, R12 ;  /* 0x0000000c00028245 */ /* 0x020fe20000201000 */
[----:B------:R-:W-:-:S04]  /*0670*/  @!P6 IMAD.U32 R3, R3, 0x10000, RZ ;  /* 0x000100000303e824 */ /* 0x000fc800078e00ff */
[----:B------:R-:W-:Y:S01]  /*0680*/  @!P6 FMUL.FTZ R2, R3, R2 ;  /* 0x000000020302e220 */ /* 0x000fe20000410000 */
[----:B------:R-:W-:-:S03]  /*0690*/  LEA R3, R0, R15, 0x9 ;  /* 0x0000000f00037211 */ /* 0x000fc600078e48ff */
[----:B0-----:R-:W-:-:S05]  /*06a0*/  @!P6 FMUL.FTZ R2, R2, R7 ;  /* 0x000000070202e220 */ /* 0x001fca0000410000 */
[----:B------:R-:W-:Y:S01]  /*06b0*/  @!P6 F2FP.BF16.F32.PACK_AB R6, RZ, R2 ;  /* 0x00000002ff06e23e */ /* 0x000fe200000010ff */
[----:B-1----:R-:W-:-:S05]  /*06c0*/  IMAD.WIDE.U32 R2, R3, 0x2, R4 ;  /* 0x0000000203027825 */ /* 0x002fca00078e0004 */
[----:B------:R-:W-:Y:S01]  /*06d0*/  STG.E.U16 desc[UR4][R2.64], R6 ;  /* 0x0000000602007986 */ /* 0x000fe2000c101504 */
[----:B------:R-:W-:Y:S05]  /*06e0*/  EXIT ;  /* 0x000000000000794d */ /* 0x000fea0003800000 */
.L_x_8315:
        /* <DEDUP_REMOVED lines=9> */
.L_x_14299:


//--------------------- .text._ZN2at6native29vectorized_elementwise_kernelILi2EZNS0_43_GLOBAL__N__7cc8d1ed_10_Dropout_cu_0e96ed3819masked_scale_kernelIhN3c108BFloat16EfEEvRNS_6TensorERKS6_S9_T1_EUlS5_hE_St5arrayIPcLm3EEEEviT0_SA_ --------------------------
	.section	.text._ZN2at6native29vectorized_elementwise_kernelILi2EZNS0_43_GLOBAL__N__7cc8d1ed_10_Dropout_cu_0e96ed3819masked_scale_kernelIhN3c108BFloat16EfEEvRNS_6TensorERKS6_S9_T1_EUlS5_hE_St5arrayIPcLm3EEEEviT0_SA_,"ax",@progbits
	.align	128
        .global         _ZN2at6native29vectorized_elementwise_kernelILi2EZNS0_43_GLOBAL__N__7cc8d1ed_10_Dropout_cu_0e96ed3819masked_scale_kernelIhN3c108BFloat16EfEEvRNS_6TensorERKS6_S9_T1_EUlS5_hE_St5arrayIPcLm3EEEEviT0_SA_
        .type           _ZN2at6native29vectorized_elementwise_kernelILi2EZNS0_43_GLOBAL__N__7cc8d1ed_10_Dropout_cu_0e96ed3819masked_scale_kernelIhN3c108BFloat16EfEEvRNS_6TensorERKS6_S9_T1_EUlS5_hE_St5arrayIPcLm3EEEEviT0_SA_,@function
        .size           _ZN2at6native29vectorized_elementwise_kernelILi2EZNS0_43_GLOBAL__N__7cc8d1ed_10_Dropout_cu_0e96ed3819masked_scale_kernelIhN3c108BFloat16EfEEvRNS_6TensorERKS6_S9_T1_EUlS5_hE_St5arrayIPcLm3EEEEviT0_SA_,(.L_x_14300 - _ZN2at6native29vectorized_elementwise_kernelILi2EZNS0_43_GLOBAL__N__7cc8d1ed_10_Dropout_cu_0e96ed3819masked_scale_kernelIhN3c108BFloat16EfEEvRNS_6TensorERKS6_S9_T1_EUlS5_hE_St5arrayIPcLm3EEEEviT0_SA_)
        .other          _ZN2at6native29vectorized_elementwise_kernelILi2EZNS0_43_GLOBAL__N__7cc8d1ed_10_Dropout_cu_0e96ed3819masked_scale_kernelIhN3c108BFloat16EfEEvRNS_6TensorERKS6_S9_T1_EUlS5_hE_St5arrayIPcLm3EEEEviT0_SA_,@"STO_CUDA_ENTRY STV_DEFAULT"
_ZN2at6native29vectorized_elementwise_kernelILi2EZNS0_43_GLOBAL__N__7cc8d1ed_10_Dropout_cu_0e96ed3819masked_scale_kernelIhN3c108BFloat16EfEEvRNS_6TensorERKS6_S9_T1_EUlS5_hE_St5arrayIPcLm3EEEEviT0_SA_:
.text._ZN2at6native29vectorized_elementwise_kernelILi2EZNS0_43_GLOBAL__N__7cc8d1ed_10_Dropout_cu_0e96ed3819masked_scale_kernelIhN3c108BFloat16EfEEvRNS_6TensorERKS6_S9_T1_EUlS5_hE_St5arrayIPcLm3EEEEviT0_SA_:
[----:B------:R-:W-:Y:S01]  /*0000*/  LDC R1, c[0x0][0x37c] ;  /* 0x0000df00ff017b82 */ /* 0x000fe20000000800 */
[----:B------:R-:W0:Y:S01]  /*0010*/  S2R R25, SR_CTAID.X ;  /* 0x0000000000197919 */ /* 0x000e220000002500 */
[----:B------:R-:W1:Y:S01]  /*0020*/  LDCU UR6, c[0x0][0x380] ;  /* 0x00007000ff0677ac */ /* 0x000e620008000800 */
[----:B------:R-:W2:Y:S01]  /*0030*/  LDCU.64 UR4, c[0x0][0x358] ;  /* 0x00006b00ff0477ac */ /* 0x000ea20008000a00 */
[----:B0-----:R-:W-:-:S05]  /*0040*/  IMAD.SHL.U32 R25, R25, 0x400, RZ ;  /* 0x0000040019197824 */ /* 0x001fca00078e00ff */
[----:B-1----:R-:W-:-:S04]  /*0050*/  IADD3 R23, PT, PT, -R25, UR6, RZ ;  /* 0x0000000619177c10 */ /* 0x002fc8000fffe1ff */
[----:B------:R-:W-:-:S13]  /*0060*/  ISETP.GT.U32.AND P0, PT, R23, 0x3ff, PT ;  /* 0x000003ff1700780c */ /* 0x000fda0003f04070 */
[----:B--2---:R-:W-:Y:S05]  /*0070*/  @P0 BRA `(.L_x_8316) ;  /* 0x0000000c00780947 */ /* 0x004fea0003800000 */
[----:B------:R-:W0:Y:S02]  /*0080*/  S2R R0, SR_TID.X ;  /* 0x0000000000007919 */ /* 0x000e240000002100 */
[----:B0-----:R-:W-:Y:S01]  /*0090*/  ISETP.GE.U32.AND P2, PT, R0, R23, PT ;  /* 0x000000170000720c */ /* 0x001fe20003f46070 */
[----:B------:R-:W-:-:S12]  /*00a0*/  IMAD.MOV.U32 R2, RZ, RZ, R0 ;  /* 0x000000ffff027224 */ /* 0x000fd800078e0000 */
[----:B------:R-:W0:Y:S01]  /*00b0*/  @!P2 LDC.64 R4, c[0x0][0x3a8] ;  /* 0x0000ea00ff04ab82 */ /* 0x000e220000000a00 */
[----:B------:R-:W-:-:S07]  /*00c0*/  @!P2 IMAD.IADD R3, R25, 0x1, R2 ;  /* 0x000000011903a824 */ /* 0x000fce00078e0202 */
[----:B------:R-:W1:Y:S01]  /*00d0*/  @!P2 LDC.64 R6, c[0x0][0x3a0] ;  /* 0x0000e800ff06ab82 */ /* 0x000e620000000a00 */
[----:B0-----:R-:W-:-:S04]  /*00e0*/  @!P2 IADD3 R4, P0, PT, R3, R4, RZ ;  /* 0x000000040304a210 */ /* 0x001fc80007f1e0ff */
[----:B------:R-:W-:-:S05]  /*00f0*/  @!P2 IADD3.X R5, PT, PT, RZ, R5, RZ, P0, !PT ;  /* 0x00000005ff05a210 */ /* 0x000fca00007fe4ff */
[----:B------:R0:W2:Y:S01]  /*0100*/  @!P2 LDG.E.U8 R22, desc[UR4][R4.64] ;  /* 0x000000040416a981 */ /* 0x0000a2000c1e1100 */
[----:B------:R-:W-:Y:S02]  /*0110*/  @!P2 VIADD R0, R2, 0x80 ;  /* 0x000000800200a836 */ /* 0x000fe40000000000 */
[----:B-1----:R-:W-:Y:S01]  /*0120*/  @!P2 IMAD.WIDE.U32 R6, R3, 0x2, R6 ;  /* 0x000000020306a825 */ /* 0x002fe200078e0006 */
[----:B------:R-:W-:Y:S02]  /*0130*/  PRMT R3, RZ, 0x7610, R3 ;  /* 0x00007610ff037816 */ /* 0x000fe40000000003 */
[----:B------:R-:W-:Y:S02]  /*0140*/  ISETP.GE.U32.AND P6, PT, R0, R23, PT ;  /* 0x000000170000720c */ /* 0x000fe40003fc6070 */
[----:B0-----:R-:W-:Y:S02]  /*0150*/  PRMT R4, RZ, 0x7610, R4 ;  /* 0x00007610ff047816 */ /* 0x001fe40000000004 */
[----:B------:R0:W3:Y:S01]  /*0160*/  @!P2 LDG.E.U16 R3, desc[UR4][R6.64] ;  /* 0x000000040603a981 */ /* 0x0000e2000c1e1500 */
[----:B------:R-:W-:-:S08]  /*0170*/  PRMT R5, RZ, 0x7610, R5 ;  /* 0x00007610ff057816 */ /* 0x000fd00000000005 */
[----:B------:R-:W-:Y:S01]  /*0180*/  @!P6 IMAD.IADD R31, R25, 0x1, R0 ;  /* 0x00000001191fe824 */ /* 0x000fe200078e0200 */
[----:B------:R-:W1:Y:S01]  /*0190*/  @!P6 LDC.64 R26, c[0x0][0x3a0] ;  /* 0x0000e800ff1aeb82 */ /* 0x000e620000000a00 */
[----:B------:R-:W-:-:S05]  /*01a0*/  @!P6 VIADD R0, R0, 0x80 ;  /* 0x000000800000e836 */ /* 0x000fca0000000000 */
[C---:B------:R-:W-:Y:S02]  /*01b0*/  ISETP.GE.U32.AND P1, PT, R0.reuse, R23, PT ;  /* 0x000000170000720c */ /* 0x040fe40003f26070 */
[----:B------:R-:W4:Y:S11]  /*01c0*/  @!P6 LDC.64 R12, c[0x0][0x3a8] ;  /* 0x0000ea00ff0ceb82 */ /* 0x000f360000000a00 */
[----:B------:R-:W-:Y:S01]  /*01d0*/  @!P1 IADD3 R29, PT, PT, R25, R0, RZ ;  /* 0x00000000191d9210 */ /* 0x000fe20007ffe0ff */
[----:B------:R-:W-:Y:S01]  /*01e0*/  @!P1 VIADD R0, R0, 0x80 ;  /* 0x0000008000009836 */ /* 0x000fe20000000000 */
[----:B------:R-:W5:Y:S01]  /*01f0*/  @!P1 LDC.64 R34, c[0x0][0x3a0] ;  /* 0x0000e800ff229b82 */ /* 0x000f620000000a00 */
[----:B-1----:R-:W-:-:S03]  /*0200*/  @!P6 IMAD.WIDE.U32 R26, R31, 0x2, R26 ;  /* 0x000000021f1ae825 */ /* 0x002fc600078e001a */
[----:B------:R-:W-:-:S04]  /*0210*/  ISETP.GE.U32.AND P0, PT, R0, R23, PT ;  /* 0x000000170000720c */ /* 0x000fc80003f06070 */
[----:B------:R-:W1:Y:S01]  /*0220*/  @!P1 LDC.64 R14, c[0x0][0x3a8] ;  /* 0x0000ea00ff0e9b82 */ /* 0x000e620000000a00 */
[----:B------:R4:W3:Y:S08]  /*0230*/  @!P6 LDG.E.U16 R4, desc[UR4][R26.64] ;  /* 0x000000041a04e981 */ /* 0x0008f0000c1e1500 */
[----:B------:R-:W-:Y:S01]  /*0240*/  @!P0 IMAD.IADD R37, R25, 0x1, R0 ;  /* 0x0000000119258824 */ /* 0x000fe200078e0200 */
[----:B------:R-:W2:Y:S01]  /*0250*/  @!P0 LDC.64 R16, c[0x0][0x3a8] ;  /* 0x0000ea00ff108b82 */ /* 0x000ea20000000a00 */
[----:B------:R-:W-:-:S05]  /*0260*/  @!P0 VIADD R0, R0, 0x80 ;  /* 0x0000008000008836 */ /* 0x000fca0000000000 */
[C---:B------:R-:W-:Y:S01]  /*0270*/  ISETP.GE.U32.AND P5, PT, R0.reuse, R23, PT ;  /* 0x000000170000720c */ /* 0x040fe20003fa6070 */
[----:B-----5:R-:W-:Y:S01]  /*0280*/  @!P1 IMAD.WIDE.U32 R34, R29, 0x2, R34 ;  /* 0x000000021d229825 */ /* 0x020fe200078e0022 */
[----:B------:R-:W5:Y:S03]  /*0290*/  @!P0 LDC.64 R32, c[0x0][0x3a0] ;  /* 0x0000e800ff208b82 */ /* 0x000f660000000a00 */
[----:B0-----:R-:W-:Y:S01]  /*02a0*/  IMAD.MOV.U32 R7, RZ, RZ, RZ ;  /* 0x000000ffff077224 */ /* 0x001fe200078e00ff */
[----:B------:R1:W3:Y:S07]  /*02b0*/  @!P1 LDG.E.U16 R5, desc[UR4][R34.64] ;  /* 0x0000000422059981 */ /* 0x0002ee000c1e1500 */
[----:B----4-:R-:W-:Y:S01]  /*02c0*/  @!P5 IADD3 R27, PT, PT, R25, R0, RZ ;  /* 0x00000000191bd210 */ /* 0x010fe20007ffe0ff */
[----:B------:R-:W-:-:S05]  /*02d0*/  @!P5 VIADD R0, R0, 0x80 ;  /* 0x000000800000d836 */ /* 0x000fca0000000000 */
[----:B------:R-:W-:Y:S02]  /*02e0*/  ISETP.GE.U32.AND P4, PT, R0, R23, PT ;  /* 0x000000170000720c */ /* 0x000fe40003f86070 */
[----:B-1----:R-:W-:-:S04]  /*02f0*/  @!P1 IADD3 R34, P3, PT, R29, R14, RZ ;  /* 0x0000000e1d229210 */ /* 0x002fc80007f7e0ff */
[----:B------:R-:W-:Y:S02]  /*0300*/  @!P1 IADD3.X R35, PT, PT, RZ, R15, RZ, P3, !PT ;  /* 0x0000000fff239210 */ /* 0x000fe40001ffe4ff */
[----:B------:R-:W0:Y:S05]  /*0310*/  @!P5 LDC.64 R14, c[0x0][0x3a8] ;  /* 0x0000ea00ff0edb82 */ /* 0x000e2a0000000a00 */
[----:B------:R-:W-:Y:S02]  /*0320*/  @!P4 IMAD.IADD R29, R25, 0x1, R0 ;  /* 0x00000001191dc824 */ /* 0x000fe400078e0200 */
[----:B------:R-:W-:Y:S01]  /*0330*/  @!P4 VIADD R0, R0, 0x80 ;  /* 0x000000800000c836 */ /* 0x000fe20000000000 */
[----:B------:R-:W-:Y:S01]  /*0340*/  PRMT R28, RZ, 0x7610, R28 ;  /* 0x00007610ff1c7816 */ /* 0x000fe2000000001c */
[----:B-----5:R-:W-:Y:S01]  /*0350*/  @!P0 IMAD.WIDE.U32 R32, R37, 0x2, R32 ;  /* 0x0000000225208825 */ /* 0x020fe200078e0020 */
[----:B------:R-:W-:-:S02]  /*0360*/  PRMT R6, RZ, 0x7610, R6 ;  /* 0x00007610ff067816 */ /* 0x000fc40000000006 */
[----:B------:R-:W-:-:S04]  /*0370*/  ISETP.GE.U32.AND P3, PT, R0, R23, PT ;  /* 0x000000170000720c */ /* 0x000fc80003f66070 */
[----:B------:R1:W4:Y:S02]  /*0380*/  @!P0 LDG.E.U16 R6, desc[UR4][R32.64] ;  /* 0x0000000420068981 */ /* 0x000324000c1e1500 */
[----:B-1----:R-:W1:Y:S01]  /*0390*/  @!P5 LDC.64 R32, c[0x0][0x3a0] ;  /* 0x0000e800ff20db82 */ /* 0x002e620000000a00 */
[----:B------:R-:W-:Y:S01]  /*03a0*/  PRMT R26, RZ, 0x7610, R26 ;  /* 0x00007610ff1a7816 */ /* 0x000fe2000000001a */
[----:B-1----:R-:W-:-:S05]  /*03b0*/  @!P5 IMAD.WIDE.U32 R32, R27, 0x2, R32 ;  /* 0x000000021b20d825 */ /* 0x002fca00078e0020 */
[----:B------:R1:W5:Y:S02]  /*03c0*/  @!P5 LDG.E.U16 R26, desc[UR4][R32.64] ;  /* 0x00000004201ad981 */ /* 0x000364000c1e1500 */
[----:B-1----:R-:W1:Y:S01]  /*03d0*/  @!P3 LDC.64 R32, c[0x0][0x3a0] ;  /* 0x0000e800ff20bb82 */ /* 0x002e620000000a00 */
[----:B------:R-:W-:Y:S02]  /*03e0*/  P2R R24, PR, RZ, 0x40 ;  /* 0x00000040ff187803 */ /* 0x000fe40000000000 */
[----:B--2---:R-:W-:Y:S02]  /*03f0*/  @!P2 I2FP.F32.U32 R7, R22 ;  /* 0x000000160007a245 */ /* 0x004fe40000201000 */
[----:B------:R-:W-:-:S03]  /*0400*/  @!P6 IADD3 R12, P2, PT, R31, R12, RZ ;  /* 0x0000000c1f0ce210 */ /* 0x000fc60007f5e0ff */
[----:B------:R-:W2:Y:S02]  /*0410*/  @!P4 LDC.64 R30, c[0x0][0x3a0] ;  /* 0x0000e800ff1ecb82 */ /* 0x000ea40000000a00 */
[----:B------:R-:W-:Y:S01]  /*0420*/  @!P6 IMAD.X R13, RZ, RZ, R13, P2 ;  /* 0x000000ffff0de224 */ /* 0x000fe200010e060d */
[----:B------:R-:W-:Y:S02]  /*0430*/  @!P0 IADD3 R36, P2, PT, R37, R16, RZ ;  /* 0x0000001025248210 */ /* 0x000fe40007f5e0ff */
[----:B------:R-:W3:Y:S03]  /*0440*/  @!P1 LDG.E.U8 R16, desc[UR4][R34.64] ;  /* 0x0000000422109981 */ /* 0x000ee6000c1e1100 */
[----:B------:R-:W-:Y:S01]  /*0450*/  @!P0 IMAD.X R37, RZ, RZ, R17, P2 ;  /* 0x000000ffff258224 */ /* 0x000fe200010e0611 */
[----:B------:R0:W4:Y:S04]  /*0460*/  @!P6 LDG.E.U8 R22, desc[UR4][R12.64] ;  /* 0x000000040c16e981 */ /* 0x000128000c1e1100 */
[----:B------:R-:W5:Y:S01]  /*0470*/  @!P0 LDG.E.U8 R17, desc[UR4][R36.64] ;  /* 0x0000000424118981 */ /* 0x000f62000c1e1100 */
[----:B0-----:R-:W0:Y:S01]  /*0480*/  @!P4 LDC.64 R12, c[0x0][0x3a8] ;  /* 0x0000ea00ff0ccb82 */ /* 0x001e220000000a00 */
[----:B--2---:R-:W-:-:S05]  /*0490*/  @!P4 IMAD.WIDE.U32 R30, R29, 0x2, R30 ;  /* 0x000000021d1ec825 */ /* 0x004fca00078e001e */
[----:B------:R2:W5:Y:S02]  /*04a0*/  @!P4 LDG.E.U16 R28, desc[UR4][R30.64] ;  /* 0x000000041e1cc981 */ /* 0x000564000c1e1500 */
[----:B--2---:R-:W-:-:S05]  /*04b0*/  @!P5 IADD3 R30, P2, PT, R27, R14, RZ ;  /* 0x0000000e1b1ed210 */ /* 0x004fca0007f5e0ff */
[----:B------:R-:W-:Y:S02]  /*04c0*/  @!P5 IMAD.X R31, RZ, RZ, R15, P2 ;  /* 0x000000ffff1fd224 */ /* 0x000fe400010e060f */
[----:B------:R-:W2:Y:S01]  /*04d0*/  @!P3 LDC.64 R14, c[0x0][0x3a8] ;  /* 0x0000ea00ff0ebb82 */ /* 0x000ea20000000a00 */
[----:B0-----:R-:W-:Y:S02]  /*04e0*/  @!P4 IADD3 R34, P2, PT, R29, R12, RZ ;  /* 0x0000000c1d22c210 */ /* 0x001fe40007f5e0ff */
[----:B------:R-:W-:Y:S01]  /*04f0*/  @!P3 IADD3 R27, PT, PT, R25, R0, RZ ;  /* 0x00000000191bb210 */ /* 0x000fe20007ffe0ff */
[----:B------:R-:W-:Y:S01]  /*0500*/  @!P3 VIADD R0, R0, 0x80 ;  /* 0x000000800000b836 */ /* 0x000fe20000000000 */
[----:B------:R-:W5:Y:S01]  /*0510*/  @!P5 LDG.E.U8 R30, desc[UR4][R30.64] ;  /* 0x000000041e1ed981 */ /* 0x000f62000c1e1100 */
[----:B------:R-:W-:Y:S02]  /*0520*/  @!P4 IMAD.X R35, RZ, RZ, R13, P2 ;  /* 0x000000ffff23c224 */ /* 0x000fe400010e060d */
[----:B-1----:R-:W-:-:S03]  /*0530*/  @!P3 IMAD.WIDE.U32 R32, R27, 0x2, R32 ;  /* 0x000000021b20b825 */ /* 0x002fc600078e0020 */
[----:B------:R-:W5:Y:S01]  /*0540*/  @!P4 LDG.E.U8 R34, desc[UR4][R34.64] ;  /* 0x000000042222c981 */ /* 0x000f62000c1e1100 */
[----:B--2---:R-:W-:-:S04]  /*0550*/  @!P3 IADD3 R14, P2, PT, R27, R14, RZ ;  /* 0x0000000e1b0eb210 */ /* 0x004fc80007f5e0ff */
[----:B------:R-:W-:Y:S02]  /*0560*/  @!P3 IADD3.X R15, PT, PT, RZ, R15, RZ, P2, !PT ;  /* 0x0000000fff0fb210 */ /* 0x000fe400017fe4ff */
[----:B------:R-:W-:-:S03]  /*0570*/  ISETP.GE.U32.AND P2, PT, R0, R23, PT ;  /* 0x000000170000720c */ /* 0x000fc60003f46070 */
[----:B------:R-:W2:Y:S10]  /*0580*/  @!P3 LDG.E.U8 R14, desc[UR4][R14.64] ;  /* 0x000000040e0eb981 */ /* 0x000eb4000c1e1100 */
[----:B------:R-:W0:Y:S01]  /*0590*/  @!P2 LDC.64 R12, c[0x0][0x3a8] ;  /* 0x0000ea00ff0cab82 */ /* 0x000e220000000a00 */
[----:B------:R-:W-:Y:S01]  /*05a0*/  @!P2 IMAD.IADD R27, R25, 0x1, R0 ;  /* 0x00000001191ba824 */ /* 0x000fe200078e0200 */
[----:B------:R-:W-:-:S06]  /*05b0*/  PRMT R29, RZ, 0x7610, R29 ;  /* 0x00007610ff1d7816 */ /* 0x000fcc000000001d */
[----:B------:R1:W2:Y:S02]  /*05c0*/  @!P3 LDG.E.U16 R29, desc[UR4][R32.64] ;  /* 0x00000004201db981 */ /* 0x0002a4000c1e1500 */
[----:B-1----:R-:W1:Y:S01]  /*05d0*/  @!P2 LDC.64 R32, c[0x0][0x3a0] ;  /* 0x0000e800ff20ab82 */ /* 0x002e620000000a00 */
[----:B0-----:R-:W-:-:S05]  /*05e0*/  @!P2 IADD3 R12, P6, PT, R27, R12, RZ ;  /* 0x0000000c1b0ca210 */ /* 0x001fca0007fde0ff */
[----:B------:R-:W-:-:S05]  /*05f0*/  @!P2 IMAD.X R13, RZ, RZ, R13, P6 ;  /* 0x000000ffff0da224 */ /* 0x000fca00030e060d */
[----:B------:R0:W2:Y:S01]  /*0600*/  @!P2 LDG.E.U8 R12, desc[UR4][R12.64] ;  /* 0x000000040c0ca981 */ /* 0x0000a2000c1e1100 */
[----:B------:R-:W-:Y:S01]  /*0610*/  PRMT R0, RZ, 0x7610, R0 ;  /* 0x00007610ff007816 */ /* 0x000fe20000000000 */
[----:B-1----:R-:W-:-:S05]  /*0620*/  @!P2 IMAD.WIDE.U32 R32, R27, 0x2, R32 ;  /* 0x000000021b20a825 */ /* 0x002fca00078e0020 */
[----:B------:R1:W2:Y:S01]  /*0630*/  @!P2 LDG.E.U16 R0, desc[UR4][R32.64] ;  /* 0x000000042000a981 */ /* 0x0002a2000c1e1500 */
[----:B------:R-:W-:Y:S01]  /*0640*/  ISETP.NE.AND P6, PT, R24, RZ, PT ;  /* 0x000000ff1800720c */ /* 0x000fe20003fc5270 */
[----:B------:R-:W-:Y:S02]  /*0650*/  IMAD.MOV.U32 R24, RZ, RZ, RZ ;  /* 0x000000ffff187224 */ /* 0x000fe400078e00ff */
[----:B------:R-:W-:Y:S01]  /*0660*/  HFMA2 R27, -RZ, RZ, 0, 0 ;  /* 0x00000000ff1b7431 */ /* 0x000fe200000001ff */
[----:B0-----:R-:W-:Y:S01]  /*0670*/  MOV R13, RZ ;  /* 0x000000ff000d7202 */ /* 0x001fe20000000f00 */
[C---:B-1----:R-:W-:Y:S01]  /*0680*/  VIADD R32, R2.reuse, 0x100 ;  /* 0x0000010002207836 */ /* 0x042fe20000000000 */
[----:B------:R-:W-:Y:S04]  /*0690*/  BSSY.RECONVERGENT B0, `(.L_x_8317) ;  /* 0x0000074000007945 */ /* 0x000fe80003800200 */
[----:B------:R-:W-:Y:S03]  /*06a0*/  BSSY.RELIABLE B1, `(.L_x_8318) ;  /* 0x000006c000017945 */ /* 0x000fe60003800100 */
[----:B----4-:R-:W-:Y:S01]  /*06b0*/  @!P6 I2FP.F32.U32 R24, R22 ;  /* 0x000000160018e245 */ /* 0x010fe20000201000 */
[----:B------:R-:W-:Y:S01]  /*06c0*/  VIADD R22, R2, 0x80 ;  /* 0x0000008002167836 */ /* 0x000fe20000000000 */
[----:B---3--:R-:W-:-:S04]  /*06d0*/  @!P1 I2FP.F32.U32 R27, R16 ;  /* 0x00000010001b9245 */ /* 0x008fc80000201000 */
[-C--:B------:R-:W-:Y:S02]  /*06e0*/  ISETP.GE.U32.AND P1, PT, R22, R23.reuse, PT ;  /* 0x000000171600720c */ /* 0x080fe40003f26070 */
[----:B------:R-:W-:-:S11]  /*06f0*/  ISETP.GE.U32.AND P6, PT, R2, R23, PT ;  /* 0x000000170200720c */ /* 0x000fd60003fc6070 */
[----:B------:R-:W0:Y:S02]  /*0700*/  @!P1 LDC R15, c[0x0][0x388] ;  /* 0x0000e200ff0f9b82 */ /* 0x000e240000000800 */
[----:B------:R-:W-:Y:S02]  /*0710*/  @!P6 IMAD.U32 R16, R3, 0x10000, RZ ;  /* 0x000100000310e824 */ /* 0x000fe400078e00ff */
[----:B------:R-:W-:Y:S01]  /*0720*/  IMAD.MOV.U32 R3, RZ, RZ, RZ ;  /* 0x000000ffff037224 */ /* 0x000fe200078e00ff */
[----:B-----5:R-:W-:Y:S01]  /*0730*/  @!P0 I2FP.F32.U32 R3, R17 ;  /* 0x0000001100038245 */ /* 0x020fe20000201000 */
[----:B------:R-:W-:Y:S02]  /*0740*/  @!P1 IMAD.U32 R17, R4, 0x10000, RZ ;  /* 0x0001000004119824 */ /* 0x000fe400078e00ff */
[----:B------:R-:W-:Y:S02]  /*0750*/  HFMA2 R4, -RZ, RZ, 0, 0 ;  /* 0x00000000ff047431 */ /* 0x000fe400000001ff */
[----:B------:R-:W-:Y:S01]  /*0760*/  @!P6 FMUL.FTZ R7, R16, R7 ;  /* 0x000000071007e220 */ /* 0x000fe20000410000 */
[----:B------:R-:W-:-:S02]  /*0770*/  IMAD.MOV.U32 R16, RZ, RZ, RZ ;  /* 0x000000ffff107224 */ /* 0x000fc400078e00ff */
[----:B------:R-:W-:Y:S01]  /*0780*/  @!P1 FMUL.FTZ R24, R17, R24 ;  /* 0x0000001811189220 */ /* 0x000fe20000410000 */
[----:B------:R-:W-:Y:S02]  /*0790*/  @!P5 I2FP.F32.U32 R13, R30 ;  /* 0x0000001e000dd245 */ /* 0x000fe40000201000 */
[----:B------:R-:W1:Y:S01]  /*07a0*/  @!P6 LDC R30, c[0x0][0x388] ;  /* 0x0000e200ff1eeb82 */ /* 0x000e620000000800 */
[----:B------:R-:W-:Y:S02]  /*07b0*/  @!P4 I2FP.F32.U32 R16, R34 ;  /* 0x000000220010c245 */ /* 0x000fe40000201000 */
[----:B------:R-:W-:-:S05]  /*07c0*/  ISETP.GE.U32.AND P4, PT, R32, R23, PT ;  /* 0x000000172000720c */ /* 0x000fca0003f86070 */
[----:B------:R-:W3:Y:S01]  /*07d0*/  @!P6 LDC.64 R32, c[0x0][0x398] ;  /* 0x0000e600ff20eb82 */ /* 0x000ee20000000a00 */
[----:B0-----:R-:W-:Y:S01]  /*07e0*/  @!P1 FMUL.FTZ R15, R24, R15 ;  /* 0x0000000f180f9220 */ /* 0x001fe20000410000 */
[C---:B------:R-:W-:Y:S02]  /*07f0*/  IADD3 R24, PT, PT, R2.reuse, 0x200, RZ ;  /* 0x0000020002187810 */ /* 0x040fe40007ffe0ff */
[----:B--2---:R-:W-:Y:S01]  /*0800*/  @!P3 I2FP.F32.U32 R4, R14 ;  /* 0x0000000e0004b245 */ /* 0x004fe20000201000 */
[----:B------:R-:W-:-:S05]  /*0810*/  VIADD R14, R2, 0x180 ;  /* 0x00000180020e7836 */ /* 0x000fca0000000000 */
[-C--:B------:R-:W-:Y:S01]  /*0820*/  ISETP.GE.U32.AND P0, PT, R14, R23.reuse, PT ;  /* 0x000000170e00720c */ /* 0x080fe20003f06070 */
[----:B------:R-:W-:Y:S01]  /*0830*/  IMAD.MOV.U32 R14, RZ, RZ, RZ ;  /* 0x000000ffff0e7224 */ /* 0x000fe200078e00ff */
[----:B------:R-:W-:Y:S02]  /*0840*/  ISETP.GE.U32.AND P3, PT, R24, R23, PT ;  /* 0x000000171800720c */ /* 0x000fe40003f66070 */
[----:B------:R-:W-:Y:S02]  /*0850*/  @!P1 F2FP.BF16.F32.PACK_AB R8, RZ, R15 ;  /* 0x0000000fff08923e */ /* 0x000fe400000010ff */
[----:B------:R-:W-:Y:S01]  /*0860*/  IADD3 R24, PT, PT, R2, 0x300, RZ ;  /* 0x0000030002187810 */ /* 0x000fe20007ffe0ff */
[----:B------:R-:W0:Y:S01]  /*0870*/  @!P4 LDC R15, c[0x0][0x388] ;  /* 0x0000e200ff0fcb82 */ /* 0x000e220000000800 */
[----:B-1----:R-:W-:Y:S01]  /*0880*/  @!P6 FMUL.FTZ R7, R7, R30 ;  /* 0x0000001e0707e220 */ /* 0x002fe20000410000 */
[----:B------:R-:W-:-:S04]  /*0890*/  @!P6 IMAD.IADD R17, R25, 0x1, R2 ;  /* 0x000000011911e824 */ /* 0x000fc800078e0202 */
[----:B------:R-:W-:Y:S01]  /*08a0*/  @!P0 SHF.L.U32 R6, R6, 0x10, RZ ;  /* 0x0000001006068819 */ /* 0x000fe200000006ff */
[----:B---3--:R-:W-:Y:S01]  /*08b0*/  @!P6 IMAD.WIDE.U32 R32, R17, 0x2, R32 ;  /* 0x000000021120e825 */ /* 0x008fe200078e0020 */
[----:B------:R-:W-:-:S03]  /*08c0*/  @!P2 I2FP.F32.U32 R14, R12 ;  /* 0x0000000c000ea245 */ /* 0x000fc60000201000 */
[----:B------:R-:W-:-:S05]  /*08d0*/  VIADD R12, R2, 0x280 ;  /* 0x00000280020c7836 */ /* 0x000fca0000000000 */
[-C--:B------:R-:W-:Y:S01]  /*08e0*/  ISETP.GE.U32.AND P5, PT, R12, R23.reuse, PT ;  /* 0x000000170c00720c */ /* 0x080fe20003fa6070 */
[----:B------:R-:W-:Y:S01]  /*08f0*/  VIADD R12, R2, 0x380 ;  /* 0x00000380020c7836 */ /* 0x000fe20000000000 */
[----:B------:R-:W-:-:S04]  /*0900*/  ISETP.GE.U32.AND P2, PT, R24, R23, PT ;  /* 0x000000171800720c */ /* 0x000fc80003f46070 */
[----:B------:R-:W-:Y:S01]  /*0910*/  ISETP.GE.U32.AND P1, PT, R12, R23, PT ;  /* 0x000000170c00720c */ /* 0x000fe20003f26070 */
[----:B------:R-:W-:Y:S02]  /*0920*/  @!P4 IMAD.U32 R24, R5, 0x10000, RZ ;  /* 0x000100000518c824 */ /* 0x000fe400078e00ff */
[----:B------:R-:W-:Y:S01]  /*0930*/  @!P0 FMUL.FTZ R3, R6, R3 ;  /* 0x0000000306038220 */ /* 0x000fe20000410000 */
[----:B------:R-:W-:Y:S01]  /*0940*/  @!P3 IMAD.U32 R26, R26, 0x10000, RZ ;  /* 0x000100001a1ab824 */ /* 0x000fe200078e00ff */
[----:B------:R-:W-:Y:S01]  /*0950*/  @!P6 F2FP.BF16.F32.PACK_AB R9, RZ, R7 ;  /* 0x00000007ff09e23e */ /* 0x000fe200000010ff */
[----:B------:R-:W1:Y:S01]  /*0960*/  @!P0 LDC R12, c[0x0][0x388] ;  /* 0x0000e200ff0c8b82 */ /* 0x000e620000000800 */
[----:B------:R-:W-:Y:S01]  /*0970*/  @!P4 FMUL.FTZ R24, R24, R27 ;  /* 0x0000001b1818c220 */ /* 0x000fe20000410000 */
[----:B------:R-:W-:Y:S01]  /*0980*/  @!P3 FMUL.FTZ R13, R26, R13 ;  /* 0x0000000d1a0db220 */ /* 0x000fe20000410000 */
[----:B------:R-:W-:-:S05]  /*0990*/  PRMT R26, R9, 0x7610, R26 ;  /* 0x00007610091a7816 */ /* 0x000fca000000001a */
[----:B------:R-:W2:Y:S08]  /*09a0*/  @!P3 LDC R6, c[0x0][0x388] ;  /* 0x0000e200ff06bb82 */ /* 0x000eb00000000800 */
[----:B------:R-:W3:Y:S08]  /*09b0*/  @!P5 LDC R7, c[0x0][0x388] ;  /* 0x0000e200ff07db82 */ /* 0x000ef00000000800 */
[----:B------:R-:W4:Y:S08]  /*09c0*/  @!P2 LDC R5, c[0x0][0x388] ;  /* 0x0000e200ff05ab82 */ /* 0x000f300000000800 */
[----:B------:R-:W5:Y:S01]  /*09d0*/  @!P1 LDC R17, c[0x0][0x388] ;  /* 0x0000e200ff119b82 */ /* 0x000f620000000800 */
[----:B0-----:R-:W-:Y:S01]  /*09e0*/  @!P4 FMUL.FTZ R15, R24, R15 ;  /* 0x0000000f180fc220 */ /* 0x001fe20000410000 */
[----:B------:R0:W-:Y:S01]  /*09f0*/  @!P6 STG.E.U16 desc[UR4][R32.64], R26 ;  /* 0x0000001a2000e986 */ /* 0x0001e2000c101504 */
[----:B------:R-:W-:-:S03]  /*0a00*/  @!P6 MOV R2, R22 ;  /* 0x000000160002e202 */ /* 0x000fc60000000f00 */
[----:B------:R-:W-:Y:S02]  /*0a10*/  @!P4 F2FP.BF16.F32.PACK_AB R10, RZ, R15 ;  /* 0x0000000fff0ac23e */ /* 0x000fe400000010ff */
[----:B------:R-:W-:Y:S01]  /*0a20*/  ISETP.GE.U32.AND P4, PT, R2, R23, PT ;  /* 0x000000170200720c */ /* 0x000fe20003f86070 */
[----:B------:R-:W-:Y:S01]  /*0a30*/  @!P2 IMAD.U32 R29, R29, 0x10000, RZ ;  /* 0x000100001d1da824 */ /* 0x000fe200078e00ff */
[----:B------:R-:W-:Y:S01]  /*0a40*/  @!P5 SHF.L.U32 R9, R28, 0x10, RZ ;  /* 0x000000101c09d819 */ /* 0x000fe200000006ff */
[----:B------:R-:W-:Y:S02]  /*0a50*/  @!P1 IMAD.U32 R27, R0, 0x10000, RZ ;  /* 0x00010000001b9824 */ /* 0x000fe400078e00ff */
[----:B------:R-:W-:Y:S02]  /*0a60*/  @!P2 FMUL.FTZ R4, R29, R4 ;  /* 0x000000041d04a220 */ /* 0x000fe40000410000 */
[----:B------:R-:W-:Y:S01]  /*0a70*/  @!P5 FMUL.FTZ R16, R9, R16 ;  /* 0x000000100910d220 */ /* 0x000fe20000410000 */
[----:B------:R-:W-:Y:S01]  /*0a80*/  @!P1 FMUL.FTZ R14, R27, R14 ;  /* 0x0000000e1b0e9220 */ /* 0x000fe20000410000 */
[----:B-1----:R-:W-:Y:S01]  /*0a90*/  @!P0 FMUL.FTZ R3, R3, R12 ;  /* 0x0000000c03038220 */ /* 0x002fe20000410000 */
[----:B--2---:R-:W-:Y:S01]  /*0aa0*/  @!P3 FMUL.FTZ R6, R13, R6 ;  /* 0x000000060d06b220 */ /* 0x004fe20000410000 */
[----:B---3--:R-:W-:Y:S01]  /*0ab0*/  @!P5 FMUL.FTZ R7, R16, R7 ;  /* 0x000000071007d220 */ /* 0x008fe20000410000 */
[----:B----4-:R-:W-:Y:S01]  /*0ac0*/  @!P2 FMUL.FTZ R4, R4, R5 ;  /* 0x000000050404a220 */ /* 0x010fe20000410000 */
[----:B-----5:R-:W-:Y:S01]  /*0ad0*/  @!P1 FMUL.FTZ R14, R14, R17 ;  /* 0x000000110e0e9220 */ /* 0x020fe20000410000 */
[----:B------:R-:W-:-:S02]  /*0ae0*/  @!P0 F2FP.BF16.F32.PACK_AB R11, RZ, R3 ;  /* 0x00000003ff0b823e */ /* 0x000fc400000010ff */
[----:B------:R-:W-:Y:S02]  /*0af0*/  @!P3 F2FP.BF16.F32.PACK_AB R18, RZ, R6 ;  /* 0x00000006ff12b23e */ /* 0x000fe400000010ff */
[----:B------:R-:W-:Y:S02]  /*0b00*/  @!P5 F2FP.BF16.F32.PACK_AB R19, RZ, R7 ;  /* 0x00000007ff13d23e */ /* 0x000fe400000010ff */
[----:B------:R-:W-:Y:S02]  /*0b10*/  @!P2 F2FP.BF16.F32.PACK_AB R20, RZ, R4 ;  /* 0x00000004ff14a23e */ /* 0x000fe400000010ff */
[----:B------:R-:W-:Y:S01]  /*0b20*/  @!P1 F2FP.BF16.F32.PACK_AB R21, RZ, R14 ;  /* 0x0000000eff15923e */ /* 0x000fe200000010ff */
[----:B0-----:R-:W-:Y:S06]  /*0b30*/  @P4 BRA `(.L_x_8319) ;  /* 0x0000000000304947 */ /* 0x001fec0003800000 */
[----:B------:R-:W0:Y:S01]  /*0b40*/  LDC.64 R4, c[0x0][0x398] ;  /* 0x0000e600ff047b82 */ /* 0x000e220000000a00 */
[----:B------:R-:W-:Y:S02]  /*0b50*/  IMAD.IADD R3, R25, 0x1, R2 ;  /* 0x0000000119037824 */ /* 0x000fe400078e0202 */
[----:B------:R-:W-:-:S05]  /*0b60*/  VIADD R2, R2, 0x80 ;  /* 0x0000008002027836 */ /* 0x000fca0000000000 */
[----:B------:R-:W-:Y:S01]  /*0b70*/  ISETP.GE.U32.AND P0, PT, R2, R23, PT ;  /* 0x000000170200720c */ /* 0x000fe20003f06070 */
[----:B0-----:R-:W-:-:S05]  /*0b80*/  IMAD.WIDE.U32 R4, R3, 0x2, R4 ;  /* 0x0000000203047825 */ /* 0x001fca00078e0004 */
[----:B------:R0:W-:Y:S07]  /*0b90*/  STG.E.U16 desc[UR4][R4.64], R8 ;  /* 0x0000000804007986 */ /* 0x0001ee000c101504 */
[----:B------:R-:W-:Y:S05]  /*0ba0*/  @P0 BRA `(.L_x_8320) ;  /* 0x0000000000300947 */ /* 0x000fea0003800000 */
[----:B0-----:R-:W0:Y:S01]  /*0bb0*/  LDC.64 R4, c[0x0][0x398] ;  /* 0x0000e600ff047b82 */ /* 0x001e220000000a00 */
[----:B------:R-:W-:Y:S01]  /*0bc0*/  IADD3 R3, PT, PT, R25, R2, RZ ;  /* 0x0000000219037210 */ /* 0x000fe20007ffe0ff */
[----:B------:R-:W-:-:S04]  /*0bd0*/  VIADD R2, R2, 0x80 ;  /* 0x0000008002027836 */ /* 0x000fc80000000000 */
[----:B0-----:R-:W-:-:S05]  /*0be0*/  IMAD.WIDE.U32 R4, R3, 0x2, R4 ;  /* 0x0000000203047825 */ /* 0x001fca00078e0004 */
[----:B------:R0:W-:Y:S02]  /*0bf0*/  STG.E.U16 desc[UR4][R4.64], R10 ;  /* 0x0000000a04007986 */ /* 0x0001e4000c101504 */
.L_x_8319:
[----:B------:R-:W-:-:S13]  /*0c00*/  ISETP.GE.U32.AND P0, PT, R2, R23, PT ;  /* 0x000000170200720c */ /* 0x000fda0003f06070 */
[----:B------:R-:W-:Y:S05]  /*0c10*/  @P0 BRA `(.L_x_8321) ;  /* 0x0000000000300947 */ /* 0x000fea0003800000 */
[----:B0-----:R-:W0:Y:S01]  /*0c20*/  LDC.64 R4, c[0x0][0x398] ;  /* 0x0000e600ff047b82 */ /* 0x001e220000000a00 */
[----:B------:R-:W-:Y:S01]  /*0c30*/  IMAD.IADD R3, R25, 0x1, R2 ;  /* 0x0000000119037824 */ /* 0x000fe200078e0202 */
[----:B------:R-:W-:-:S03]  /*0c40*/  IADD3 R2, PT, PT, R2, 0x80, RZ ;  /* 0x0000008002027810 */ /* 0x000fc60007ffe0ff */
[----:B0-----:R-:W-:-:S05]  /*0c50*/  IMAD.WIDE.U32 R4, R3, 0x2, R4 ;  /* 0x0000000203047825 */ /* 0x001fca00078e0004 */
[----:B------:R1:W-:Y:S02]  /*0c60*/  STG.E.U16 desc[UR4][R4.64], R11 ;  /* 0x0000000b04007986 */ /* 0x0003e4000c101504 */
.L_x_8320:
[----:B------:R-:W-:-:S13]  /*0c70*/  ISETP.GE.U32.AND P0, PT, R2, R23, PT ;  /* 0x000000170200720c */ /* 0x000fda0003f06070 */
[----:B------:R-:W-:Y:S05]  /*0c80*/  @P0 BRA `(.L_x_8322) ;  /* 0x0000000000340947 */ /* 0x000fea0003800000 */
[----:B01----:R-:W0:Y:S01]  /*0c90*/  LDC.64 R4, c[0x0][0x398] ;  /* 0x0000e600ff047b82 */ /* 0x003e220000000a00 */
[----:B------:R-:W-:Y:S02]  /*0ca0*/  IMAD.IADD R3, R25, 0x1, R2 ;  /* 0x0000000119037824 */ /* 0x000fe400078e0202 */
[----:B------:R-:W-:Y:S02]  /*0cb0*/  VIADD R2, R2, 0x80 ;  /* 0x0000008002027836 */ /* 0x000fe40000000000 */
[----:B0-----:R-:W-:-:S05]  /*0cc0*/  IMAD.WIDE.U32 R4, R3, 0x2, R4 ;  /* 0x0000000203047825 */ /* 0x001fca00078e0004 */
[----:B------:R1:W-:Y:S02]  /*0cd0*/  STG.E.U16 desc[UR4][R4.64], R18 ;  /* 0x0000001204007986 */ /* 0x0003e4000c101504 */
.L_x_8321:
[----:B------:R-:W-:-:S13]  /*0ce0*/  ISETP.GE.U32.AND P0, PT, R2, R23, PT ;  /* 0x000000170200720c */ /* 0x000fda0003f06070 */
[----:B------:R-:W-:Y:S05]  /*0cf0*/  @P0 BREAK.RELIABLE B1 ;  /* 0x0000000000010942 */ /* 0x000fea0003800100 */
[----:B------:R-:W-:Y:S05]  /*0d00*/  @P0 BRA `(.L_x_8323) ;  /* 0x0000000000300947 */ /* 0x000fea0003800000 */
[----:B01----:R-:W0:Y:S01]  /*0d10*/  LDC.64 R4, c[0x0][0x398] ;  /* 0x0000e600ff047b82 */ /* 0x003e220000000a00 */
[----:B------:R-:W-:Y:S01]  /*0d20*/  IADD3 R3, PT, PT, R25, R2, RZ ;  /* 0x0000000219037210 */ /* 0x000fe20007ffe0ff */
[----:B------:R-:W-:-:S04]  /*0d30*/  VIADD R2, R2, 0x80 ;  /* 0x0000008002027836 */ /* 0x000fc80000000000 */
[----:B0-----:R-:W-:-:S05]  /*0d40*/  IMAD.WIDE.U32 R4, R3, 0x2, R4 ;  /* 0x0000000203047825 */ /* 0x001fca00078e0004 */
[----:B------:R2:W-:Y:S02]  /*0d50*/  STG.E.U16 desc[UR4][R4.64], R19 ;  /* 0x0000001304007986 */ /* 0x0005e4000c101504 */
.L_x_8322:
[----:B------:R-:W-:Y:S05]  /*0d60*/  BSYNC.RELIABLE B1 ;  /* 0x0000000000017941 */ /* 0x000fea0003800100 */
.L_x_8318:
[----:B------:R-:W-:-:S13]  /*0d70*/  ISETP.GE.U32.AND P0, PT, R2, R23, PT ;  /* 0x000000170200720c */ /* 0x000fda0003f06070 */
[----:B012---:R-:W0:Y:S01]  /*0d80*/  @!P0 LDC.64 R4, c[0x0][0x398] ;  /* 0x0000e600ff048b82 */ /* 0x007e220000000a00 */
[----:B------:R-:W-:Y:S01]  /*0d90*/  @!P0 IMAD.IADD R3, R25, 0x1, R2 ;  /* 0x0000000119038824 */ /* 0x000fe200078e0202 */
[----:B------:R-:W-:-:S03]  /*0da0*/  @!P0 IADD3 R2, PT, PT, R2, 0x80, RZ ;  /* 0x0000008002028810 */ /* 0x000fc60007ffe0ff */
[----:B0-----:R-:W-:-:S05]  /*0db0*/  @!P0 IMAD.WIDE.U32 R4, R3, 0x2, R4 ;  /* 0x0000000203048825 */ /* 0x001fca00078e0004 */
[----:B------:R2:W-:Y:S02]  /*0dc0*/  @!P0 STG.E.U16 desc[UR4][R4.64], R20 ;  /* 0x0000001404008986 */ /* 0x0005e4000c101504 */
.L_x_8323:
[----:B------:R-:W-:Y:S05]  /*0dd0*/  BSYNC.RECONVERGENT B0 ;  /* 0x0000000000007941 */ /* 0x000fea0003800200 */
.L_x_8317:
[----:B------:R-:W-:Y:S05]  /*0de0*/  WARPSYNC.ALL ;  /* 0x0000000000007948 */ /* 0x000fea0003800000 */
[----:B------:R-:W-:-:S13]  /*0df0*/  ISETP.GE.U32.AND P0, PT, R2, R23, PT ;  /* 0x000000170200720c */ /* 0x000fda0003f06070 */
[----:B------:R-:W-:Y:S05]  /*0e00*/  @P0 EXIT ;  /* 0x000000000000094d */ /* 0x000fea0003800000 */
[----:B012---:R-:W0:Y:S01]  /*0e10*/  LDC.64 R4, c[0x0][0x398] ;  /* 0x0000e600ff047b82 */ /* 0x007e220000000a00 */
[----:B------:R-:W-:-:S04]  /*0e20*/  IMAD.IADD R3, R25, 0x1, R2 ;  /* 0x0000000119037824 */ /* 0x000fc800078e0202 */
[----:B0-----:R-:W-:-:S05]  /*0e30*/  IMAD.WIDE.U32 R2, R3, 0x2, R4 ;  /* 0x0000000203027825 */ /* 0x001fca00078e0004 */
[----:B------:R-:W-:Y:S01]  /*0e40*/  STG.E.U16 desc[UR4][R2.64], R21 ;  /* 0x0000001502007986 */ /* 0x000fe2000c101504 */
[----:B------:R-:W-:Y:S05]  /*0e50*/  EXIT ;  /* 0x000000000000794d */ /* 0x000fea0003800000 */
.L_x_8316:
[----:B------:R-:W0:Y:S01]  /*0e60*/  S2R R0, SR_TID.X ;  /* 0x0000000000007919 */ /* 0x000e220000002100 */
[----:B------:R-:W1:Y:S01]  /*0e70*/  LDC.64 R2, c[0x0][0x3a0] ;  /* 0x0000e800ff027b82 */ /* 0x000e620000000a00 */
[----:B------:R-:W2:Y:S02]  /*0e80*/  LDCU.64 UR6, c[0x0][0x3a8] ;  /* 0x00007500ff0677ac */ /* 0x000ea40008000a00 */
[C---:B--2---:R-:W-:Y:S01]  /*0e90*/  IADD3 R10, P0, PT, R25.reuse, UR6, RZ ;  /* 0x00000006190a7c10 */ /* 0x044fe2000ff1e0ff */
[----:B------:R-:W2:Y:S01]  /*0ea0*/  LDCU UR6, c[0x0][0x388] ;  /* 0x00007100ff0677ac */ /* 0x000ea20008000800 */
[----:B-1----:R-:W-:-:S04]  /*0eb0*/  IMAD.WIDE.U32 R2, R25, 0x2, R2 ;  /* 0x0000000219027825 */ /* 0x002fc800078e0002 */
[----:B------:R-:W-:Y:S02]  /*0ec0*/  IMAD.X R11, RZ, RZ, UR7, P0 ;  /* 0x00000007ff0b7e24 */ /* 0x000fe400080e06ff */
[C---:B0-----:R-:W-:Y:S02]  /*0ed0*/  IMAD.WIDE.U32 R8, R0.reuse, 0x4, R2 ;  /* 0x0000000400087825 */ /* 0x041fe400078e0002 */
[----:B------:R-:W0:Y:S02]  /*0ee0*/  LDC.64 R2, c[0x0][0x398] ;  /* 0x0000e600ff027b82 */ /* 0x000e240000000a00 */
[----:B------:R-:W-:Y:S01]  /*0ef0*/  IMAD.WIDE.U32 R10, R0, 0x2, R10 ;  /* 0x00000002000a7825 */ /* 0x000fe200078e000a */
[----:B------:R-:W3:Y:S04]  /*0f00*/  LDG.E R12, desc[UR4][R8.64] ;  /* 0x00000004080c7981 */ /* 0x000ee8000c1e1900 */
[----:B------:R-:W4:Y:S04]  /*0f10*/  LDG.E R14, desc[UR4][R8.64+0x200] ;  /* 0x00020004080e7981 */ /* 0x000f28000c1e1900 */
[----:B------:R-:W5:Y:S04]  /*0f20*/  LDG.E.U16 R19, desc[UR4][R10.64] ;  /* 0x000000040a137981 */ /* 0x000f68000c1e1500 */
[----:B------:R-:W2:Y:S04]  /*0f30*/  LDG.E.U16 R20, desc[UR4][R10.64+0x100] ;  /* 0x000100040a147981 */ /* 0x000ea8000c1e1500 */
[----:B------:R-:W2:Y:S04]  /*0f40*/  LDG.E R4, desc[UR4][R8.64+0x400] ;  /* 0x0004000408047981 */ /* 0x000ea8000c1e1900 */
[----:B------:R5:W2:Y:S04]  /*0f50*/  LDG.E R7, desc[UR4][R8.64+0x600] ;  /* 0x0006000408077981 */ /* 0x000aa8000c1e1900 */
[----:B------:R-:W2:Y:S04]  /*0f60*/  LDG.E.U16 R6, desc[UR4][R10.64+0x200] ;  /* 0x000200040a067981 */ /* 0x000ea8000c1e1500 */
[----:B------:R1:W2:Y:S01]  /*0f70*/  LDG.E.U16 R5, desc[UR4][R10.64+0x300] ;  /* 0x000300040a057981 */ /* 0x0002a2000c1e1500 */
[----:B0-----:R-:W-:-:S04]  /*0f80*/  IMAD.WIDE.U32 R2, R25, 0x2, R2 ;  /* 0x0000000219027825 */ /* 0x001fc800078e0002 */
[----:B------:R-:W-:Y:S01]  /*0f90*/  IMAD.WIDE.U32 R2, R0, 0x4, R2 ;  /* 0x0000000400027825 */ /* 0x000fe200078e0002 */
[C---:B---3--:R-:W-:Y:S02]  /*0fa0*/  PRMT R13, R12.reuse, 0x7632, R13 ;  /* 0x000076320c0d7816 */ /* 0x048fe4000000000d */
[----:B------:R-:W-:Y:S02]  /*0fb0*/  SHF.L.U32 R17, R12, 0x10, RZ ;  /* 0x000000100c117819 */ /* 0x000fe400000006ff */
[C---:B----4-:R-:W-:Y:S01]  /*0fc0*/  PRMT R15, R14.reuse, 0x7632, R15 ;  /* 0x000076320e0f7816 */ /* 0x050fe2000000000f */
[----:B------:R-:W-:Y:S02]  /*0fd0*/  IMAD.U32 R16, R14, 0x10000, RZ ;  /* 0x000100000e107824 */ /* 0x000fe400078e00ff */
[----:B------:R-:W-:Y:S01]  /*0fe0*/  IMAD.U32 R14, R13, 0x10000, RZ ;  /* 0x000100000d0e7824 */ /* 0x000fe200078e00ff */
[C---:B-----5:R-:W-:Y:S02]  /*0ff0*/  PRMT R8, R19.reuse, 0x7771, RZ ;  /* 0x0000777113087816 */ /* 0x060fe400000000ff */
[----:B------:R-:W-:-:S02]  /*1000*/  PRMT R12, R19, 0x7770, RZ ;  /* 0x00007770130c7816 */ /* 0x000fc400000000ff */
[C---:B--2---:R-:W-:Y:S02]  /*1010*/  PRMT R9, R20.reuse, 0x7770, RZ ;  /* 0x0000777014097816 */ /* 0x044fe400000000ff */
[----:B-1----:R-:W-:Y:S02]  /*1020*/  PRMT R10, R20, 0x7771, RZ ;  /* 0x00007771140a7816 */ /* 0x002fe400000000ff */
[----:B------:R-:W-:Y:S02]  /*1030*/  SHF.L.U32 R18, R15, 0x10, RZ ;  /* 0x000000100f127819 */ /* 0x000fe400000006ff */
[----:B------:R-:W-:Y:S02]  /*1040*/  I2FP.F32.U32 R11, R8 ;  /* 0x00000008000b7245 */ /* 0x000fe40000201000 */
[----:B------:R-:W-:Y:S02]  /*1050*/  I2FP.F32.U32 R12, R12 ;  /* 0x0000000c000c7245 */ /* 0x000fe40000201000 */
[----:B------:R-:W-:Y:S01]  /*1060*/  I2FP.F32.U32 R13, R9 ;  /* 0x00000009000d7245 */ /* 0x000fe20000201000 */
[----:B------:R-:W-:Y:S01]  /*1070*/  FMUL.FTZ R9, R11, R14 ;  /* 0x0000000e0b097220 */ /* 0x000fe20000410000 */
[----:B------:R-:W-:Y:S01]  /*1080*/  I2FP.F32.U32 R15, R10 ;  /* 0x0000000a000f7245 */ /* 0x000fe20000201000 */
[----:B------:R-:W-:Y:S01]  /*1090*/  FMUL.FTZ R8, R12, R17 ;  /* 0x000000110c087220 */ /* 0x000fe20000410000 */
[C---:B------:R-:W-:Y:S01]  /*10a0*/  PRMT R12, R4.reuse, 0x7632, R12 ;  /* 0x00007632040c7816 */ /* 0x040fe2000000000c */
[----:B------:R-:W-:Y:S01]  /*10b0*/  FMUL.FTZ R10, R13, R16 ;  /* 0x000000100d0a7220 */ /* 0x000fe20000410000 */
[----:B------:R-:W-:Y:S01]  /*10c0*/  PRMT R13, R7, 0x7632, R13 ;  /* 0x00007632070d7816 */ /* 0x000fe2000000000d */
[----:B------:R-:W-:Y:S01]  /*10d0*/  FMUL.FTZ R11, R15, R18 ;  /* 0x000000120f0b7220 */ /* 0x000fe20000410000 */
[----:B------:R-:W-:Y:S01]  /*10e0*/  IMAD.U32 R15, R4, 0x10000, RZ ;  /* 0x00010000040f7824 */ /* 0x000fe200078e00ff */
[----:B------:R-:W-:Y:S01]  /*10f0*/  PRMT R4, R6, 0x7770, RZ ;  /* 0x0000777006047816 */ /* 0x000fe200000000ff */
[----:B------:R-:W-:Y:S01]  /*1100*/  IMAD.U32 R14, R7, 0x10000, RZ ;  /* 0x00010000070e7824 */ /* 0x000fe200078e00ff */
[----:B------:R-:W-:Y:S01]  /*1110*/  PRMT R7, R5, 0x7770, RZ ;  /* 0x0000777005077816 */ /* 0x000fe200000000ff */
[----:B------:R-:W-:Y:S01]  /*1120*/  FMUL.FTZ R8, R8, UR6 ;  /* 0x0000000608087c20 */ /* 0x000fe20008410000 */
[----:B------:R-:W-:Y:S01]  /*1130*/  PRMT R6, R6, 0x7771, RZ ;  /* 0x0000777106067816 */ /* 0x000fe200000000ff */
[----:B------:R-:W-:Y:S01]  /*1140*/  FMUL.FTZ R9, R9, UR6 ;  /* 0x0000000609097c20 */ /* 0x000fe20008410000 */
[----:B------:R-:W-:Y:S01]  /*1150*/  PRMT R5, R5, 0x7771, RZ ;  /* 0x0000777105057816 */ /* 0x000fe200000000ff */
[----:B------:R-:W-:Y:S01]  /*1160*/  FMUL.FTZ R10, R10, UR6 ;  /* 0x000000060a0a7c20 */ /* 0x000fe20008410000 */
[----:B------:R-:W-:Y:S01]  /*1170*/  SHF.L.U32 R17, R12, 0x10, RZ ;  /* 0x000000100c117819 */ /* 0x000fe200000006ff */
[----:B------:R-:W-:Y:S01]  /*1180*/  IMAD.U32 R12, R13, 0x10000, RZ ;  /* 0x000100000d0c7824 */ /* 0x000fe200078e00ff */
[----:B------:R-:W-:Y:S01]  /*1190*/  I2FP.F32.U32 R4, R4 ;  /* 0x0000000400047245 */ /* 0x000fe20000201000 */
[----:B------:R-:W-:Y:S01]  /*11a0*/  FMUL.FTZ R11, R11, UR6 ;  /* 0x000000060b0b7c20 */ /* 0x000fe20008410000 */
[----:B------:R-:W-:-:S02]  /*11b0*/  I2FP.F32.U32 R6, R6 ;  /* 0x0000000600067245 */ /* 0x000fc40000201000 */
[----:B------:R-:W-:Y:S01]  /*11c0*/  I2FP.F32.U32 R7, R7 ;  /* 0x0000000700077245 */ /* 0x000fe20000201000 */
[----:B------:R-:W-:Y:S01]  /*11d0*/  FMUL.FTZ R4, R4, R15 ;  /* 0x0000000f04047220 */ /* 0x000fe20000410000 */
[----:B------:R-:W-:Y:S01]  /*11e0*/  I2FP.F32.U32 R5, R5 ;  /* 0x0000000500057245 */ /* 0x000fe20000201000 */
[----:B------:R-:W-:Y:S01]  /*11f0*/  FMUL.FTZ R6, R6, R17 ;  /* 0x0000001106067220 */ /* 0x000fe20000410000 */
[----:B------:R-:W-:Y:S01]  /*1200*/  F2FP.BF16.F32.PACK_AB R9, R9, R8 ;  /* 0x000000080909723e */ /* 0x000fe200000010ff */
[----:B------:R-:W-:Y:S01]  /*1210*/  FMUL.FTZ R7, R7, R14 ;  /* 0x0000000e07077220 */ /* 0x000fe20000410000 */
[----:B------:R-:W-:Y:S01]  /*1220*/  FMUL.FTZ R4, R4, UR6 ;  /* 0x0000000604047c20 */ /* 0x000fe20008410000 */
[----:B------:R-:W-:Y:S01]  /*1230*/  FMUL.FTZ R12, R5, R12 ;  /* 0x0000000c050c7220 */ /* 0x000fe20000410000 */
[----:B------:R-:W-:Y:S01]  /*1240*/  FMUL.FTZ R5, R6, UR6 ;  /* 0x0000000606057c20 */ /* 0x000fe20008410000 */
[----:B------:R-:W-:Y:S01]  /*1250*/  FMUL.FTZ R7, R7, UR6 ;  /* 0x0000000607077c20 */ /* 0x000fe20008410000 */
[----:B------:R-:W-:Y:S01]  /*1260*/  F2FP.BF16.F32.PACK_AB R11, R11, R10 ;  /* 0x0000000a0b0b723e */ /* 0x000fe200000010ff */
[----:B------:R-:W-:Y:S01]  /*1270*/  FMUL.FTZ R12, R12, UR6 ;  /* 0x000000060c0c7c20 */ /* 0x000fe20008410000 */
[----:B------:R-:W-:Y:S01]  /*1280*/  STG.E desc[UR4][R2.64], R9 ;  /* 0x0000000902007986 */ /* 0x000fe2000c101904 */
[----:B------:R-:W-:-:S03]  /*1290*/  F2FP.BF16.F32.PACK_AB R5, R5, R4 ;  /* 0x000000040505723e */ /* 0x000fc600000010ff */
[----:B------:R-:W-:Y:S01]  /*12a0*/  F2FP.BF16.F32.PACK_AB R7, R12, R7 ;  /* 0x000000070c07723e */ /* 0x000fe200000010ff */
[----:B------:R-:W-:Y:S04]  /*12b0*/  STG.E desc[UR4][R2.64+0x200], R11 ;  /* 0x0002000b02007986 */ /* 0x000fe8000c101904 */
[----:B------:R-:W-:Y:S04]  /*12c0*/  STG.E desc[UR4][R2.64+0x400], R5 ;  /* 0x0004000502007986 */ /* 0x000fe8000c101904 */
[----:B------:R-:W-:Y:S01]  /*12d0*/  STG.E desc[UR4][R2.64+0x600], R7 ;  /* 0x0006000702007986 */ /* 0x000fe2000c101904 */
[----:B------:R-:W-:Y:S05]  /*12e0*/  EXIT ;  /* 0x000000000000794d */ /* 0x000fea0003800000 */
.L_x_8324:
        /* <DEDUP_REMOVED lines=9> */
.L_x_14300:


//--------------------- .text._ZN2at6native29vectorized_elementwise_kernelILi4EZNS0_43_GLOBAL__N__7cc8d1ed_10_Dropout_cu_0e96ed3819masked_scale_kernelIhN3c108BFloat16EfEEvRNS_6TensorERKS6_S9_T1_EUlS5_hE_St5arrayIPcLm3EEEEviT0_SA_ --------------------------
	.section	.text._ZN2at6native29vectorized_elementwise_kernelILi4EZNS0_43_GLOBAL__N__7cc8d1ed_10_Dropout_cu_0e96ed3819masked_scale_kernelIhN3c108BFloat16EfEEvRNS_6TensorERKS6_S9_T1_EUlS5_hE_St5arrayIPcLm3EEEEviT0_SA_,"ax",@progbits
	.align	128
        .global         _ZN2at6native29vectorized_elementwise_kernelILi4EZNS0_43_GLOBAL__N__7cc8d1ed_10_Dropout_cu_0e96ed3819masked_scale_kernelIhN3c108BFloat16EfEEvRNS_6TensorERKS6_S9_T1_EUlS5_hE_St5arrayIPcLm3EEEEviT0_SA_
        .type           _ZN2at6native29vectorized_elementwise_kernelILi4EZNS0_43_GLOBAL__N__7cc8d1ed_10_Dropout_cu_0e96ed3819masked_scale_kernelIhN3c108BFloat16EfEEvRNS_6TensorERKS6_S9_T1_EUlS5_hE_St5arrayIPcLm3EEEEviT0_SA_,@function
        .size           _ZN2at6native29vectorized_elementwise_kernelILi4EZNS0_43_GLOBAL__N__7cc8d1ed_10_Dropout_cu_0e96ed3819masked_scale_kernelIhN3c108BFloat16EfEEvRNS_6TensorERKS6_S9_T1_EUlS5_hE_St5arrayIPcLm3EEEEviT0_SA_,(.L_x_14301 - _ZN2at6native29vectorized_elementwise_kernelILi4EZNS0_43_GLOBAL__N__7cc8d1ed_10_Dropout_cu_0e96ed3819masked_scale_kernelIhN3c108BFloat16EfEEvRNS_6TensorERKS6_S9_T1_EUlS5_hE_St5arrayIPcLm3EEEEviT0_SA_)
        .other          _ZN2at6native29vectorized_elementwise_kernelILi4EZNS0_43_GLOBAL__N__7cc8d1ed_10_Dropout_cu_0e96ed3819masked_scale_kernelIhN3c108BFloat16EfEEvRNS_6TensorERKS6_S9_T1_EUlS5_hE_St5arrayIPcLm3EEEEviT0_SA_,@"STO_CUDA_ENTRY STV_DEFAULT"
_ZN2at6native29vectorized_elementwise_kernelILi4EZNS0_43_GLOBAL__N__7cc8d1ed_10_Dropout_cu_0e96ed3819masked_scale_kernelIhN3c108BFloat16EfEEvRNS_6TensorERKS6_S9_T1_EUlS5_hE_St5arrayIPcLm3EEEEviT0_SA_:
.text._ZN2at6native29vectorized_elementwise_kernelILi4EZNS0_43_GLOBAL__N__7cc8d1ed_10_Dropout_cu_0e96ed3819masked_scale_kernelIhN3c108BFloat16EfEEvRNS_6TensorERKS6_S9_T1_EUlS5_hE_St5arrayIPcLm3EEEEviT0_SA_:
        /* <DEDUP_REMOVED lines=192> */
.L_x_8328:
[----:B------:R-:W-:-:S13]  /*0c00*/  ISETP.GE.U32.AND P0, PT, R2, R23, PT ;  /* 0x000000170200720c */ /* 0x000fda0003f06070 */
[----:B------:R-:W-:Y:S05]  /*0c10*/  @P0 BRA `(.L_x_8330) ;  /* 0x0000000000300947 */ /* 0x000fea0003800000 */
[----:B0-----:R-:W0:Y:S01]  /*0c20*/  LDC.64 R4, c[0x0][0x398] ;  /* 0x0000e600ff047b82 */ /* 0x001e220000000a00 */
[----:B------:R-:W-:Y:S01]  /*0c30*/  IMAD.IADD R3, R25, 0x1, R2 ;  /* 0x0000000119037824 */ /* 0x000fe200078e0202 */
[----:B------:R-:W-:-:S03]  /*0c40*/  IADD3 R2, PT, PT, R2, 0x80, RZ ;  /* 0x0000008002027810 */ /* 0x000fc60007ffe0ff */
[----:B0-----:R-:W-:-:S05]  /*0c50*/  IMAD.WIDE.U32 R4, R3, 0x2, R4 ;  /* 0x0000000203047825 */ /* 0x001fca00078e0004 */
[----:B------:R1:W-:Y:S02]  /*0c60*/  STG.E.U16 desc[UR4][R4.64], R11 ;  /* 0x0000000b04007986 */ /* 0x0003e4000c101504 */
.L_x_8329:
[----:B------:R-:W-:-:S13]  /*0c70*/  ISETP.GE.U32.AND P0, PT, R2, R23, PT ;  /* 0x000000170200720c */ /* 0x000fda0003f06070 */
[----:B------:R-:W-:Y:S05]  /*0c80*/  @P0 BRA `(.L_x_8331) ;  /* 0x0000000000340947 */ /* 0x000fea0003800000 */
[----:B01----:R-:W0:Y:S01]  /*0c90*/  LDC.64 R4, c[0x0][0x398] ;  /* 0x0000e600ff047b82 */ /* 0x003e220000000a00 */
[----:B------:R-:W-:Y:S02]  /*0ca0*/  IMAD.IADD R3, R25, 0x1, R2 ;  /* 0x0000000119037824 */ /* 0x000fe400078e0202 */
[----:B------:R-:W-:Y:S02]  /*0cb0*/  VIADD R2, R2, 0x80 ;  /* 0x0000008002027836 */ /* 0x000fe40000000000 */
[----:B0-----:R-:W-:-:S05]  /*0cc0*/  IMAD.WIDE.U32 R4, R3, 0x2, R4 ;  /* 0x0000000203047825 */ /* 0x001fca00078e0004 */
[----:B------:R1:W-:Y:S02]  /*0cd0*/  STG.E.U16 desc[UR4][R4.64], R18 ;  /* 0x0000001204007986 */ /* 0x0003e4000c101504 */
.L_x_8330:
        /* <DEDUP_REMOVED lines=8> */
.L_x_8331:
[----:B------:R-:W-:Y:S05]  /*0d60*/  BSYNC.RELIABLE B1 ;  /* 0x0000000000017941 */ /* 0x000fea0003800100 */
.L_x_8327:
[----:B------:R-:W-:-:S13]  /*0d70*/  ISETP.GE.U32.AND P0, PT, R2, R23, PT ;  /* 0x000000170200720c */ /* 0x000fda0003f06070 */
[----:B012---:R-:W0:Y:S01]  /*0d80*/  @!P0 LDC.64 R4, c[0x0][0x398] ;  /* 0x0000e600ff048b82 */ /* 0x007e220000000a00 */
[----:B------:R-:W-:Y:S01]  /*0d90*/  @!P0 IMAD.IADD R3, R25, 0x1, R2 ;  /* 0x0000000119038824 */ /* 0x000fe200078e0202 */
[----:B------:R-:W-:-:S03]  /*0da0*/  @!P0 IADD3 R2, PT, PT, R2, 0x80, RZ ;  /* 0x0000008002028810 */ /* 0x000fc60007ffe0ff */
[----:B0-----:R-:W-:-:S05]  /*0db0*/  @!P0 IMAD.WIDE.U32 R4, R3, 0x2, R4 ;  /* 0x0000000203048825 */ /* 0x001fca00078e0004 */
[----:B------:R2:W-:Y:S02]  /*0dc0*/  @!P0 STG.E.U16 desc[UR4][R4.64], R20 ;  /* 0x0000001404008986 */ /* 0x0005e4000c101504 */
.L_x_8332:
[----:B------:R-:W-:Y:S05]  /*0dd0*/  BSYNC.RECONVERGENT B0 ;  /* 0x0000000000007941 */ /* 0x000fea0003800200 */
.L_x_8326:
        /* <DEDUP_REMOVED lines=8> */
.L_x_8325:
[----:B------:R-:W0:Y:S01]  /*0e60*/  S2R R0, SR_TID.X ;  /* 0x0000000000007919 */ /* 0x000e220000002100 */
[----:B------:R-:W1:Y:S01]  /*0e70*/  LDC.64 R2, c[0x0][0x3a0] ;  /* 0x0000e800ff027b82 */ /* 0x000e620000000a00 */
[----:B------:R-:W2:Y:S02]  /*0e80*/  LDCU.64 UR6, c[0x0][0x3a8] ;  /* 0x00007500ff0677ac */ /* 0x000ea40008000a00 */
[C---:B--2---:R-:W-:Y:S01]  /*0e90*/  IADD3 R10, P0, PT, R25.reuse, UR6, RZ ;  /* 0x00000006190a7c10 */ /* 0x044fe2000ff1e0ff */
[----:B------:R-:W2:Y:S01]  /*0ea0*/  LDCU UR6, c[0x0][0x388] ;  /* 0x00007100ff0677ac */ /* 0x000ea20008000800 */
[----:B-1----:R-:W-:-:S04]  /*0eb0*/  IMAD.WIDE.U32 R2, R25, 0x2, R2 ;  /* 0x0000000219027825 */ /* 0x002fc800078e0002 */
[----:B------:R-:W-:Y:S02]  /*0ec0*/  IMAD.X R11, RZ, RZ, UR7, P0 ;  /* 0x00000007ff0b7e24 */ /* 0x000fe400080e06ff */
[----:B0-----:R-:W-:-:S04]  /*0ed0*/  IMAD.WIDE.U32 R8, R0, 0x8, R2 ;  /* 0x0000000800087825 */ /* 0x001fc800078e0002 */
[----:B------:R-:W-:Y:S01]  /*0ee0*/  IMAD.WIDE.U32 R10, R0, 0x4, R10 ;  /* 0x00000004000a7825 */ /* 0x000fe200078e000a */
[----:B------:R-:W3:Y:S04]  /*0ef0*/  LDG.E.64 R4, desc[UR4][R8.64] ;  /* 0x0000000408047981 */ /* 0x000ee8000c1e1b00 */
[----:B------:R-:W4:Y:S04]  /*0f00*/  LDG.E R6, desc[UR4][R10.64] ;  /* 0x000000040a067981 */ /* 0x000f28000c1e1900 */
[----:B------:R-:W5:Y:S04]  /*0f10*/  LDG.E.64 R2, desc[UR4][R8.64+0x400] ;  /* 0x0004000408027981 */ /* 0x000f68000c1e1b00 */
[----:B------:R0:W2:Y:S01]  /*0f20*/  LDG.E R7, desc[UR4][R10.64+0x200] ;  /* 0x000200040a077981 */ /* 0x0000a2000c1e1900 */
[C---:B---3--:R-:W-:Y:S01]  /*0f30*/  PRMT R12, R4.reuse, 0x7632, R12 ;  /* 0x00007632040c7816 */ /* 0x048fe2000000000c */
[----:B------:R-:W-:Y:S01]  /*0f40*/  IMAD.U32 R17, R5, 0x10000, RZ ;  /* 0x0001000005117824 */ /* 0x000fe200078e00ff */
[----:B------:R-:W-:-:S02]  /*0f50*/  SHF.L.U32 R15, R4, 0x10, RZ ;  /* 0x00000010040f7819 */ /* 0x000fc400000006ff */
[----:B----4-:R-:W-:Y:S01]  /*0f60*/  PRMT R4, R6, 0x7770, RZ ;  /* 0x0000777006047816 */ /* 0x010fe200000000ff */
[----:B------:R-:W-:Y:S01]  /*0f70*/  IMAD.U32 R12, R12, 0x10000, RZ ;  /* 0x000100000c0c7824 */ /* 0x000fe200078e00ff */
[----:B------:R-:W-:Y:S02]  /*0f80*/  PRMT R13, R6, 0x7771, RZ ;  /* 0x00007771060d7816 */ /* 0x000fe400000000ff */
[----:B------:R-:W-:Y:S02]  /*0f90*/  I2FP.F32.U32 R4, R4 ;  /* 0x0000000400047245 */ /* 0x000fe40000201000 */
[----:B------:R-:W-:Y:S02]  /*0fa0*/  I2FP.F32.U32 R13, R13 ;  /* 0x0000000d000d7245 */ /* 0x000fe40000201000 */
[----:B0-----:R-:W-:Y:S01]  /*0fb0*/  PRMT R11, R5, 0x7632, R11 ;  /* 0x00007632050b7816 */ /* 0x001fe2000000000b */
[----:B------:R-:W-:Y:S01]  /*0fc0*/  FMUL.FTZ R8, R4, R15 ;  /* 0x0000000f04087220 */ /* 0x000fe20000410000 */
[----:B------:R-:W-:Y:S01]  /*0fd0*/  PRMT R14, R6, 0x7772, RZ ;  /* 0x00007772060e7816 */ /* 0x000fe200000000ff */
[----:B------:R-:W0:Y:S01]  /*0fe0*/  LDC.64 R4, c[0x0][0x398] ;  /* 0x0000e600ff047b82 */ /* 0x000e220000000a00 */
[----:B------:R-:W-:Y:S01]  /*0ff0*/  FMUL.FTZ R9, R13, R12 ;  /* 0x0000000c0d097220 */ /* 0x000fe20000410000 */
[----:B-----5:R-:W-:Y:S01]  /*1000*/  PRMT R12, R2, 0x7632, R12 ;  /* 0x00007632020c7816 */ /* 0x020fe2000000000c */
[----:B------:R-:W-:Y:S01]  /*1010*/  IMAD.U32 R13, R11, 0x10000, RZ ;  /* 0x000100000b0d7824 */ /* 0x000fe200078e00ff */
[----:B------:R-:W-:Y:S01]  /*1020*/  I2FP.F32.U32 R14, R14 ;  /* 0x0000000e000e7245 */ /* 0x000fe20000201000 */
[----:B--2---:R-:W-:Y:S01]  /*1030*/  FMUL.FTZ R8, R8, UR6 ;  /* 0x0000000608087c20 */ /* 0x004fe20008410000 */
[----:B------:R-:W-:Y:S01]  /*1040*/  SHF.L.U32 R15, R2, 0x10, RZ ;  /* 0x00000010020f7819 */ /* 0x000fe200000006ff */
[----:B------:R-:W-:Y:S01]  /*1050*/  FMUL.FTZ R9, R9, UR6 ;  /* 0x0000000609097c20 */ /* 0x000fe20008410000 */
[C---:B------:R-:W-:Y:S01]  /*1060*/  PRMT R2, R3.reuse, 0x7632, R2 ;  /* 0x0000763203027816 */ /* 0x040fe20000000002 */
[----:B------:R-:W-:Y:S01]  /*1070*/  FMUL.FTZ R10, R14, R17 ;  /* 0x000000110e0a7220 */ /* 0x000fe20000410000 */
[----:B------:R-:W-:Y:S01]  /*1080*/  SHF.L.U32 R14, R12, 0x10, RZ ;  /* 0x000000100c0e7819 */ /* 0x000fe200000006ff */
[----:B------:R-:W-:Y:S01]  /*1090*/  IMAD.U32 R3, R3, 0x10000, RZ ;  /* 0x0001000003037824 */ /* 0x000fe200078e00ff */
[----:B------:R-:W-:Y:S01]  /*10a0*/  PRMT R6, R6, 0x7773, RZ ;  /* 0x0000777306067816 */ /* 0x000fe200000000ff */
[----:B------:R-:W-:Y:S01]  /*10b0*/  IMAD.U32 R16, R2, 0x10000, RZ ;  /* 0x0001000002107824 */ /* 0x000fe200078e00ff */
[C---:B------:R-:W-:Y:S01]  /*10c0*/  PRMT R2, R7.reuse, 0x7770, RZ ;  /* 0x0000777007027816 */ /* 0x040fe200000000ff */
[----:B------:R-:W-:Y:S01]  /*10d0*/  FMUL.FTZ R10, R10, UR6 ;  /* 0x000000060a0a7c20 */ /* 0x000fe20008410000 */
[----:B------:R-:W-:-:S02]  /*10e0*/  PRMT R11, R7, 0x7771, RZ ;  /* 0x00007771070b7816 */ /* 0x000fc400000000ff */
[C---:B------:R-:W-:Y:S02]  /*10f0*/  PRMT R12, R7.reuse, 0x7772, RZ ;  /* 0x00007772070c7816 */ /* 0x040fe400000000ff */
[----:B------:R-:W-:Y:S02]  /*1100*/  PRMT R7, R7, 0x7773, RZ ;  /* 0x0000777307077816 */ /* 0x000fe400000000ff */
[----:B------:R-:W-:Y:S02]  /*1110*/  I2FP.F32.U32 R6, R6 ;  /* 0x0000000600067245 */ /* 0x000fe40000201000 */
[----:B------:R-:W-:Y:S01]  /*1120*/  I2FP.F32.U32 R2, R2 ;  /* 0x0000000200027245 */ /* 0x000fe20000201000 */
[----:B0-----:R-:W-:Y:S01]  /*1130*/  IMAD.WIDE.U32 R4, R25, 0x2, R4 ;  /* 0x0000000219047825 */ /* 0x001fe200078e0004 */
[----:B------:R-:W-:-:S03]  /*1140*/  I2FP.F32.U32 R11, R11 ;  /* 0x0000000b000b7245 */ /* 0x000fc60000201000 */
[----:B------:R-:W-:Y:S01]  /*1150*/  FMUL.FTZ R6, R6, R13 ;  /* 0x0000000d06067220 */ /* 0x000fe20000410000 */
        /* <DEDUP_REMOVED lines=10> */
[----:B------:R-:W-:Y:S01]  /*1200*/  FMUL.FTZ R12, R12, UR6 ;  /* 0x000000060c0c7c20 */ /* 0x000fe20008410000 */
[----:B------:R-:W-:Y:S01]  /*1210*/  FMUL.FTZ R7, R7, UR6 ;  /* 0x0000000607077c20 */ /* 0x000fe20008410000 */
[----:B------:R-:W-:Y:S01]  /*1220*/  F2FP.BF16.F32.PACK_AB R9, R3, R10 ;  /* 0x0000000a0309723e */ /* 0x000fe200000010ff */
[----:B------:R-:W-:Y:S01]  /*1230*/  IMAD.WIDE.U32 R4, R0, 0x8, R4 ;  /* 0x0000000800047825 */ /* 0x000fe200078e0004 */
[----:B------:R-:W-:-:S02]  /*1240*/  F2FP.BF16.F32.PACK_AB R2, R11, R2 ;  /* 0x000000020b02723e */ /* 0x000fc400000010ff */
[----:B------:R-:W-:Y:S02]  /*1250*/  F2FP.BF16.F32.PACK_AB R3, R7, R12 ;  /* 0x0000000c0703723e */ /* 0x000fe400000010ff */
[----:B------:R-:W-:Y:S04]  /*1260*/  STG.E.64 desc[UR4][R4.64], R8 ;  /* 0x0000000804007986 */ /* 0x000fe8000c101b04 */
[----:B------:R-:W-:Y:S01]  /*1270*/  STG.E.64 desc[UR4][R4.64+0x400], R2 ;  /* 0x0004000204007986 */ /* 0x000fe2000c101b04 */
[----:B------:R-:W-:Y:S05]  /*1280*/  EXIT ;  /* 0x000000000000794d */ /* 0x000fea0003800000 */
.L_x_8333:
        /* <DEDUP_REMOVED lines=15> */
.L_x_14301:


//--------------------- .text._ZN2at6native29vectorized_elementwise_kernelILi8EZNS0_43_GLOBAL__N__7cc8d1ed_10_Dropout_cu_0e96ed3819masked_scale_kernelIhN3c108BFloat16EfEEvRNS_6TensorERKS6_S9_T1_EUlS5_hE_St5arrayIPcLm3EEEEviT0_SA_ --------------------------
	.section	.text._ZN2at6native29vectorized_elementwise_kernelILi8EZNS0_43_GLOBAL__N__7cc8d1ed_10_Dropout_cu_0e96ed3819masked_scale_kernelIhN3c108BFloat16EfEEvRNS_6TensorERKS6_S9_T1_EUlS5_hE_St5arrayIPcLm3EEEEviT0_SA_,"ax",@progbits
	.align	128
        .global         _ZN2at6native29vectorized_elementwise_kernelILi8EZNS0_43_GLOBAL__N__7cc8d1ed_10_Dropout_cu_0e96ed3819masked_scale_kernelIhN3c108BFloat16EfEEvRNS_6TensorERKS6_S9_T1_EUlS5_hE_St5arrayIPcLm3EEEEviT0_SA_
        .type           _ZN2at6native29vectorized_elementwise_kernelILi8EZNS0_43_GLOBAL__N__7cc8d1ed_10_Dropout_cu_0e96ed3819masked_scale_kernelIhN3c108BFloat16EfEEvRNS_6TensorERKS6_S9_T1_EUlS5_hE_St5arrayIPcLm3EEEEviT0_SA_,@function
        .size           _ZN2at6native29vectorized_elementwise_kernelILi8EZNS0_43_GLOBAL__N__7cc8d1ed_10_Dropout_cu_0e96ed3819masked_scale_kernelIhN3c108BFloat16EfEEvRNS_6TensorERKS6_S9_T1_EUlS5_hE_St5arrayIPcLm3EEEEviT0_SA_,(.L_x_14302 - _ZN2at6native29vectorized_elementwise_kernelILi8EZNS0_43_GLOBAL__N__7cc8d1ed_10_Dropout_cu_0e96ed3819masked_scale_kernelIhN3c108BFloat16EfEEvRNS_6TensorERKS6_S9_T1_EUlS5_hE_St5arrayIPcLm3EEEEviT0_SA_)
        .other          _ZN2at6native29vectorized_elementwise_kernelILi8EZNS0_43_GLOBAL__N__7cc8d1ed_10_Dropout_cu_0e96ed3819masked_scale_kernelIhN3c108BFloat16EfEEvRNS_6TensorERKS6_S9_T1_EUlS5_hE_St5arrayIPcLm3EEEEviT0_SA_,@"STO_CUDA_ENTRY STV_DEFAULT"
_ZN2at6native29vectorized_elementwise_kernelILi8EZNS0_43_GLOBAL__N__7cc8d1ed_10_Dropout_cu_0e96ed3819masked_scale_kernelIhN3c108BFloat16EfEEvRNS_6TensorERKS6_S9_T1_EUlS5_hE_St5arrayIPcLm3EEEEviT0_SA_:
.text._ZN2at6native29vectorized_elementwise_kernelILi8EZNS0_43_GLOBAL__N__7cc8d1ed_10_Dropout_cu_0e96ed3819masked_scale_kernelIhN3c108BFloat16EfEEvRNS_6TensorERKS6_S9_T1_EUlS5_hE_St5arrayIPcLm3EEEEviT0_SA_:
        /* <DEDUP_REMOVED lines=192> */
.L_x_8337:
[----:B------:R-:W-:-:S13]  /*0c00*/  ISETP.GE.U32.AND P0, PT, R2, R23, PT ;  /* 0x000000170200720c */ /* 0x000fda0003f06070 */
[----:B------:R-:W-:Y:S05]  /*0c10*/  @P0 BRA `(.L_x_8339) ;  /* 0x0000000000300947 */ /* 0x000fea0003800000 */
[----:B0-----:R-:W0:Y:S01]  /*0c20*/  LDC.64 R4, c[0x0][0x398] ;  /* 0x0000e600ff047b82 */ /* 0x001e220000000a00 */
[----:B------:R-:W-:Y:S01]  /*0c30*/  IMAD.IADD R3, R25, 0x1, R2 ;  /* 0x0000000119037824 */ /* 0x000fe200078e0202 */
[----:B------:R-:W-:-:S03]  /*0c40*/  IADD3 R2, PT, PT, R2, 0x80, RZ ;  /* 0x0000008002027810 */ /* 0x000fc60007ffe0ff */
[----:B0-----:R-:W-:-:S05]  /*0c50*/  IMAD.WIDE.U32 R4, R3, 0x2, R4 ;  /* 0x0000000203047825 */ /* 0x001fca00078e0004 */
[----:B------:R1:W-:Y:S02]  /*0c60*/  STG.E.U16 desc[UR4][R4.64], R11 ;  /* 0x0000000b04007986 */ /* 0x0003e4000c101504 */
.L_x_8338:
[----:B------:R-:W-:-:S13]  /*0c70*/  ISETP.GE.U32.AND P0, PT, R2, R23, PT ;  /* 0x000000170200720c */ /* 0x000fda0003f06070 */
[----:B------:R-:W-:Y:S05]  /*0c80*/  @P0 BRA `(.L_x_8340) ;  /* 0x0000000000340947 */ /* 0x000fea0003800000 */
[----:B01----:R-:W0:Y:S01]  /*0c90*/  LDC.64 R4, c[0x0][0x398] ;  /* 0x0000e600ff047b82 */ /* 0x003e220000000a00 */
[----:B------:R-:W-:Y:S02]  /*0ca0*/  IMAD.IADD R3, R25, 0x1, R2 ;  /* 0x0000000119037824 */ /* 0x000fe400078e0202 */
[----:B------:R-:W-:Y:S02]  /*0cb0*/  VIADD R2, R2, 0x80 ;  /* 0x0000008002027836 */ /* 0x000fe40000000000 */
[----:B0-----:R-:W-:-:S05]  /*0cc0*/  IMAD.WIDE.U32 R4, R3, 0x2, R4 ;  /* 0x0000000203047825 */ /* 0x001fca00078e0004 */
[----:B------:R1:W-:Y:S02]  /*0cd0*/  STG.E.U16 desc[UR4][R4.64], R18 ;  /* 0x0000001204007986 */ /* 0x0003e4000c101504 */
.L_x_8339:
        /* <DEDUP_REMOVED lines=8> */
.L_x_8340:
[----:B------:R-:W-:Y:S05]  /*0d60*/  BSYNC.RELIABLE B1 ;  /* 0x0000000000017941 */ /* 0x000fea0003800100 */
.L_x_8336:
[----:B------:R-:W-:-:S13]  /*0d70*/  ISETP.GE.U32.AND P0, PT, R2, R23, PT ;  /* 0x000000170200720c */ /* 0x000fda0003f06070 */
[----:B012---:R-:W0:Y:S01]  /*0d80*/  @!P0 LDC.64 R4, c[0x0][0x398] ;  /* 0x0000e600ff048b82 */ /* 0x007e220000000a00 */
[----:B------:R-:W-:Y:S01]  /*0d90*/  @!P0 IMAD.IADD R3, R25, 0x1, R2 ;  /* 0x0000000119038824 */ /* 0x000fe200078e0202 */
[----:B------:R-:W-:-:S03]  /*0da0*/  @!P0 IADD3 R2, PT, PT, R2, 0x80, RZ ;  /* 0x0000008002028810 */ /* 0x000fc60007ffe0ff */
[----:B0-----:R-:W-:-:S05]  /*0db0*/  @!P0 IMAD.WIDE.U32 R4, R3, 0x2, R4 ;  /* 0x0000000203048825 */ /* 0x001fca00078e0004 */
[----:B------:R2:W-:Y:S02]  /*0dc0*/  @!P0 STG.E.U16 desc[UR4][R4.64], R20 ;  /* 0x0000001404008986 */ /* 0x0005e4000c101504 */
.L_x_8341:
[----:B------:R-:W-:Y:S05]  /*0dd0*/  BSYNC.RECONVERGENT B0 ;  /* 0x0000000000007941 */ /* 0x000fea0003800200 */
.L_x_8335:
        /* <DEDUP_REMOVED lines=8> */
.L_x_8334:
        /* <DEDUP_REMOVED lines=9> */
[----:B------:R-:W-:Y:S02]  /*0ef0*/  IMAD.WIDE.U32 R8, R0, 0x8, R8 ;  /* 0x0000000800087825 */ /* 0x000fe400078e0008 */
[----:B------:R-:W3:Y:S04]  /*0f00*/  LDG.E.128 R4, desc[UR4][R6.64] ;  /* 0x0000000406047981 */ /* 0x000ee8000c1e1d00 */
[----:B------:R-:W4:Y:S01]  /*0f10*/  LDG.E.64 R8, desc[UR4][R8.64] ;  /* 0x0000000408087981 */ /* 0x000f22000c1e1b00 */
[----:B0-----:R-:W-:-:S04]  /*0f20*/  IMAD.WIDE.U32 R2, R25, 0x2, R2 ;  /* 0x0000000219027825 */ /* 0x001fc800078e0002 */
[----:B------:R-:W-:Y:S01]  /*0f30*/  IMAD.WIDE.U32 R2, R0, 0x10, R2 ;  /* 0x0000001000027825 */ /* 0x000fe200078e0002 */
[----:B---3--:R-:W-:-:S03]  /*0f40*/  PRMT R10, R7, 0x7632, R10 ;  /* 0x00007632070a7816 */ /* 0x008fc6000000000a */
[C---:B------:R-:W-:Y:S01]  /*0f50*/  IMAD.U32 R14, R6.reuse, 0x10000, RZ ;  /* 0x00010000060e7824 */ /* 0x040fe200078e00ff */
[----:B------:R-:W-:Y:S02]  /*0f60*/  SHF.L.U32 R15, R7, 0x10, RZ ;  /* 0x00000010070f7819 */ /* 0x000fe400000006ff */
[----:B------:R-:W-:Y:S02]  /*0f70*/  PRMT R11, R6, 0x7632, R11 ;  /* 0x00007632060b7816 */ /* 0x000fe4000000000b */
[C---:B----4-:R-:W-:Y:S02]  /*0f80*/  PRMT R13, R9.reuse, 0x7773, RZ ;  /* 0x00007773090d7816 */ /* 0x050fe400000000ff */
[----:B------:R-:W-:Y:S01]  /*0f90*/  PRMT R6, R9, 0x7772, RZ ;  /* 0x0000777209067816 */ /* 0x000fe200000000ff */
[----:B------:R-:W-:Y:S01]  /*0fa0*/  IMAD.U32 R18, R11, 0x10000, RZ ;  /* 0x000100000b127824 */ /* 0x000fe200078e00ff */
[----:B------:R-:W-:Y:S02]  /*0fb0*/  PRMT R7, R9, 0x7770, RZ ;  /* 0x0000777009077816 */ /* 0x000fe400000000ff */
[----:B------:R-:W-:Y:S01]  /*0fc0*/  SHF.L.U32 R17, R10, 0x10, RZ ;  /* 0x000000100a117819 */ /* 0x000fe200000006ff */
[----:B------:R-:W-:Y:S01]  /*0fd0*/  IMAD.U32 R10, R4, 0x10000, RZ ;  /* 0x00010000040a7824 */ /* 0x000fe200078e00ff */
[----:B------:R-:W-:-:S02]  /*0fe0*/  I2FP.F32.U32 R16, R13 ;  /* 0x0000000d00107245 */ /* 0x000fc40000201000 */
[----:B------:R-:W-:Y:S02]  /*0ff0*/  I2FP.F32.U32 R6, R6 ;  /* 0x0000000600067245 */ /* 0x000fe40000201000 */
[----:B------:R-:W-:Y:S02]  /*1000*/  I2FP.F32.U32 R7, R7 ;  /* 0x0000000700077245 */ /* 0x000fe40000201000 */
[----:B------:R-:W-:Y:S01]  /*1010*/  PRMT R13, R4, 0x7632, R13 ;  /* 0x00007632040d7816 */ /* 0x000fe2000000000d */
[----:B------:R-:W-:Y:S01]  /*1020*/  FMUL.FTZ R4, R16, R17 ;  /* 0x0000001110047220 */ /* 0x000fe20000410000 */
[----:B------:R-:W-:Y:S01]  /*1030*/  FMUL.FTZ R6, R6, R15 ;  /* 0x0000000f06067220 */ /* 0x000fe20000410000 */
[----:B------:R-:W-:Y:S01]  /*1040*/  FMUL.FTZ R7, R7, R14 ;  /* 0x0000000e07077220 */ /* 0x000fe20000410000 */
[C---:B------:R-:W-:Y:S01]  /*1050*/  PRMT R12, R5.reuse, 0x7632, R12 ;  /* 0x00007632050c7816 */ /* 0x040fe2000000000c */
[----:B------:R-:W-:Y:S01]  /*1060*/  IMAD.U32 R5, R5, 0x10000, RZ ;  /* 0x0001000005057824 */ /* 0x000fe200078e00ff */
[----:B------:R-:W-:Y:S01]  /*1070*/  PRMT R9, R9, 0x7771, RZ ;  /* 0x0000777109097816 */ /* 0x000fe200000000ff */
[----:B------:R-:W-:Y:S01]  /*1080*/  IMAD.U32 R13, R13, 0x10000, RZ ;  /* 0x000100000d0d7824 */ /* 0x000fe200078e00ff */
[----:B------:R-:W-:-:S02]  /*1090*/  PRMT R14, R8, 0x7773, RZ ;  /* 0x00007773080e7816 */ /* 0x000fc400000000ff */
[C---:B------:R-:W-:Y:S02]  /*10a0*/  PRMT R15, R8.reuse, 0x7772, RZ ;  /* 0x00007772080f7816 */ /* 0x040fe400000000ff */
[C---:B------:R-:W-:Y:S02]  /*10b0*/  PRMT R16, R8.reuse, 0x7771, RZ ;  /* 0x0000777108107816 */ /* 0x040fe400000000ff */
[----:B------:R-:W-:Y:S02]  /*10c0*/  PRMT R8, R8, 0x7770, RZ ;  /* 0x0000777008087816 */ /* 0x000fe400000000ff */
[----:B------:R-:W-:Y:S02]  /*10d0*/  SHF.L.U32 R11, R12, 0x10, RZ ;  /* 0x000000100c0b7819 */ /* 0x000fe400000006ff */
[----:B------:R-:W-:Y:S02]  /*10e0*/  I2FP.F32.U32 R17, R9 ;  /* 0x0000000900117245 */ /* 0x000fe40000201000 */
[----:B------:R-:W-:-:S02]  /*10f0*/  I2FP.F32.U32 R14, R14 ;  /* 0x0000000e000e7245 */ /* 0x000fc40000201000 */
[----:B------:R-:W-:Y:S01]  /*1100*/  I2FP.F32.U32 R12, R15 ;  /* 0x0000000f000c7245 */ /* 0x000fe20000201000 */
[----:B------:R-:W-:Y:S01]  /*1110*/  FMUL.FTZ R17, R17, R18 ;  /* 0x0000001211117220 */ /* 0x000fe20000410000 */
[----:B------:R-:W-:Y:S01]  /*1120*/  I2FP.F32.U32 R9, R8 ;  /* 0x0000000800097245 */ /* 0x000fe20000201000 */
[----:B------:R-:W-:Y:S01]  /*1130*/  FMUL.FTZ R11, R14, R11 ;  /* 0x0000000b0e0b7220 */ /* 0x000fe20000410000 */
[----:B------:R-:W-:Y:S01]  /*1140*/  I2FP.F32.U32 R16, R16 ;  /* 0x0000001000107245 */ /* 0x000fe20000201000 */
[----:B------:R-:W-:Y:S01]  /*1150*/  FMUL.FTZ R5, R12, R5 ;  /* 0x000000050c057220 */ /* 0x000fe20000410000 */
[----:B--2---:R-:W-:Y:S01]  /*1160*/  FMUL.FTZ R17, R17, UR6 ;  /* 0x0000000611117c20 */ /* 0x004fe20008410000 */
[----:B------:R-:W-:Y:S01]  /*1170*/  FMUL.FTZ R9, R9, R10 ;  /* 0x0000000a09097220 */ /* 0x000fe20000410000 */
[----:B------:R-:W-:Y:S01]  /*1180*/  FMUL.FTZ R10, R6, UR6 ;  /* 0x00000006060a7c20 */ /* 0x000fe20008410000 */
[----:B------:R-:W-:Y:S01]  /*1190*/  FMUL.FTZ R13, R16, R13 ;  /* 0x0000000d100d7220 */ /* 0x000fe20000410000 */
[----:B------:R-:W-:Y:S01]  /*11a0*/  FMUL.FTZ R6, R7, UR6 ;  /* 0x0000000607067c20 */ /* 0x000fe20008410000 */
[----:B------:R-:W-:Y:S01]  /*11b0*/  FMUL.FTZ R7, R4, UR6 ;  /* 0x0000000604077c20 */ /* 0x000fe20008410000 */
[----:B------:R-:W-:Y:S01]  /*11c0*/  FMUL.FTZ R8, R11, UR6 ;  /* 0x000000060b087c20 */ /* 0x000fe20008410000 */
[----:B------:R-:W-:Y:S01]  /*11d0*/  FMUL.FTZ R5, R5, UR6 ;  /* 0x0000000605057c20 */ /* 0x000fe20008410000 */
[----:B------:R-:W-:Y:S01]  /*11e0*/  FMUL.FTZ R4, R9, UR6 ;  /* 0x0000000609047c20 */ /* 0x000fe20008410000 */
[----:B------:R-:W-:Y:S01]  /*11f0*/  FMUL.FTZ R13, R13, UR6 ;  /* 0x000000060d0d7c20 */ /* 0x000fe20008410000 */
[----:B------:R-:W-:-:S02]  /*1200*/  F2FP.BF16.F32.PACK_AB R6, R17, R6 ;  /* 0x000000061106723e */ /* 0x000fc400000010ff */
[----:B------:R-:W-:Y:S02]  /*1210*/  F2FP.BF16.F32.PACK_AB R5, R8, R5 ;  /* 0x000000050805723e */ /* 0x000fe400000010ff */
[----:B------:R-:W-:Y:S02]  /*1220*/  F2FP.BF16.F32.PACK_AB R7, R7, R10 ;  /* 0x0000000a0707723e */ /* 0x000fe400000010ff */
[----:B------:R-:W-:-:S05]  /*1230*/  F2FP.BF16.F32.PACK_AB R4, R13, R4 ;  /* 0x000000040d04723e */ /* 0x000fca00000010ff */
[----:B------:R-:W-:Y:S01]  /*1240*/  STG.E.128 desc[UR4][R2.64], R4 ;  /* 0x0000000402007986 */ /* 0x000fe2000c101d04 */
[----:B------:R-:W-:Y:S05]  /*1250*/  EXIT ;  /* 0x000000000000794d */ /* 0x000fea0003800000 */
.L_x_8342:
        /* <DEDUP_REMOVED lines=10> */
.L_x_14302:


//--------------------- .text._ZN2at6native18elementwise_kernelILi128ELi4EZNS0_15gpu_kernel_implIZNS0_43_GLOBAL__N__7cc8d1ed_10_Dropout_cu_0e96ed3819masked_scale_kernelIhN3c104HalfEfEEvRNS_6TensorERKS7_SA_T1_EUlS6_hE_EEvRNS_18TensorIteratorBaseERKT_EUliE_EEviSB_ --------------------------
	.section	.text._ZN2at6native18elementwise_kernelILi128ELi4EZNS0_15gpu_kernel_implIZNS0_43_GLOBAL__N__7cc8d1ed_10_Dropout_cu_0e96ed3819masked_scale_kernelIhN3c104HalfEfEEvRNS_6TensorERKS7_SA_T1_EUlS6_hE_EEvRNS_18TensorIteratorBaseERKT_EUliE_EEviSB_,"ax",@progbits
	.align	128
        .global         _ZN2at6native18elementwise_kernelILi128ELi4EZNS0_15gpu_kernel_implIZNS0_43_GLOBAL__N__7cc8d1ed_10_Dropout_cu_0e96ed3819masked_scale_kernelIhN3c104HalfEfEEvRNS_6TensorERKS7_SA_T1_EUlS6_hE_EEvRNS_18TensorIteratorBaseERKT_EUliE_EEviSB_
        .type           _ZN2at6native18elementwise_kernelILi128ELi4EZNS0_15gpu_kernel_implIZNS0_43_GLOBAL__N__7cc8d1ed_10_Dropout_cu_0e96ed3819masked_scale_kernelIhN3c104HalfEfEEvRNS_6TensorERKS7_SA_T1_EUlS6_hE_EEvRNS_18TensorIteratorBaseERKT_EUliE_EEviSB_,@function
        .size           _ZN2at6native18elementwise_kernelILi128ELi4EZNS0_15gpu_kernel_implIZNS0_43_GLOBAL__N__7cc8d1ed_10_Dropout_cu_0e96ed3819masked_scale_kernelIhN3c104HalfEfEEvRNS_6TensorERKS7_SA_T1_EUlS6_hE_EEvRNS_18TensorIteratorBaseERKT_EUliE_EEviSB_,(.L_x_14303 - _ZN2at6native18elementwise_kernelILi128ELi4EZNS0_15gpu_kernel_implIZNS0_43_GLOBAL__N__7cc8d1ed_10_Dropout_cu_0e96ed3819masked_scale_kernelIhN3c104HalfEfEEvRNS_6TensorERKS7_SA_T1_EUlS6_hE_EEvRNS_18TensorIteratorBaseERKT_EUliE_EEviSB_)
        .other          _ZN2at6native18elementwise_kernelILi128ELi4EZNS0_15gpu_kernel_implIZNS0_43_GLOBAL__N__7cc8d1ed_10_Dropout_cu_0e96ed3819masked_scale_kernelIhN3c104HalfEfEEvRNS_6TensorERKS7_SA_T1_EUlS6_hE_EEvRNS_18TensorIteratorBaseERKT_EUliE_EEviSB_,@"STO_CUDA_ENTRY STV_DEFAULT"
_ZN2at6native18elementwise_kernelILi128ELi4EZNS0_15gpu_kernel_implIZNS0_43_GLOBAL__N__7cc8d1ed_10_Dropout_cu_0e96ed3819masked_scale_kernelIhN3c104HalfEfEEvRNS_6TensorERKS7_SA_T1_EUlS6_hE_EEvRNS_18TensorIteratorBaseERKT_EUliE_EEviSB_:
.text._ZN2at6native18elementwise_kernelILi128ELi4EZNS0_15gpu_kernel_implIZNS0_43_GLOBAL__N__7cc8d1ed_10_Dropout_cu_0e96ed3819masked_scale_kernelIhN3c104HalfEfEEvRNS_6TensorERKS7_SA_T1_EUlS6_hE_EEvRNS_18TensorIteratorBaseERKT_EUliE_EEviSB_:
        /* <DEDUP_REMOVED lines=372> */
.L_x_8345:
        /* <DEDUP_REMOVED lines=16> */
[----:B0-----:R-:W-:-:S04]  /*1840*/  F2FP.F16.F32.PACK_AB R0, RZ, R0 ;  /* 0x00000000ff00723e */ /* 0x001fc800000000ff */
[----:B------:R-:W-:Y:S01]  /*1850*/  PRMT R19, R0, 0x7610, R19 ;  /* 0x0000761000137816 */ /* 0x000fe20000000013 */
[----:B------:R-:W-:Y:S06]  /*1860*/  BRA `(.L_x_8351) ;  /* 0x0000000c00c87947 */ /* 0x000fec0003800000 */
.L_x_8349:
[----:B------:R-:W2:Y:S02]  /*1870*/  LDG.E.U8 R2, desc[UR36][R2.64] ;  /* 0x0000002402027981 */ /* 0x000ea4000c1e1100 */
[----:B--2---:R-:W-:-:S04]  /*1880*/  I2FP.F32.U32 R0, R2 ;  /* 0x0000000200007245 */ /* 0x004fc80000201000 */
[----:B------:R-:W-:-:S04]  /*1890*/  F2FP.F16.F32.PACK_AB R0, RZ, R0 ;  /* 0x00000000ff00723e */ /* 0x000fc800000000ff */
[----:B------:R-:W-:Y:S01]  /*18a0*/  PRMT R19, R0, 0x7610, R19 ;  /* 0x0000761000137816 */ /* 0x000fe20000000013 */
[----:B------:R-:W-:Y:S06]  /*18b0*/  BRA `(.L_x_8351) ;  /* 0x0000000c00b47947 */ /* 0x000fec0003800000 */
.L_x_8348:
        /* <DEDUP_REMOVED lines=8> */
[----:B0-----:R-:W-:-:S04]  /*1940*/  F2FP.F16.F32.PACK_AB R0, RZ, R0 ;  /* 0x00000000ff00723e */ /* 0x001fc800000000ff */
[----:B------:R-:W-:Y:S01]  /*1950*/  PRMT R19, R0, 0x7610, R19 ;  /* 0x0000761000137816 */ /* 0x000fe20000000013 */
[----:B------:R-:W-:Y:S06]  /*1960*/  BRA `(.L_x_8351) ;  /* 0x0000000c00887947 */ /* 0x000fec0003800000 */
.L_x_8353:
[----:B------:R-:W2:Y:S02]  /*1970*/  LDG.E R2, desc[UR36][R2.64] ;  /* 0x0000002402027981 */ /* 0x000ea4000c1e1900 */
[----:B--2---:R-:W-:-:S04]  /*1980*/  I2FP.F32.S32 R0, R2 ;  /* 0x0000000200007245 */ /* 0x004fc80000201400 */
[----:B------:R-:W-:-:S04]  /*1990*/  F2FP.F16.F32.PACK_AB R0, RZ, R0 ;  /* 0x00000000ff00723e */ /* 0x000fc800000000ff */
[----:B------:R-:W-:Y:S01]  /*19a0*/  PRMT R19, R0, 0x7610, R19 ;  /* 0x0000761000137816 */ /* 0x000fe20000000013 */
[----:B------:R-:W-:Y:S06]  /*19b0*/  BRA `(.L_x_8351) ;  /* 0x0000000c00747947 */ /* 0x000fec0003800000 */
.L_x_8352:
[----:B------:R-:W2:Y:S02]  /*19c0*/  LDG.E.U16 R2, desc[UR36][R2.64] ;  /* 0x0000002402027981 */ /* 0x000ea4000c1e1500 */
[----:B--2---:R-:W0:Y:S02]  /*19d0*/  I2F.S16 R0, R2 ;  /* 0x0000000200007306 */ /* 0x004e240000101400 */
[----:B0-----:R-:W-:-:S04]  /*19e0*/  F2FP.F16.F32.PACK_AB R0, RZ, R0 ;  /* 0x00000000ff00723e */ /* 0x001fc800000000ff */
[----:B------:R-:W-:Y:S01]  /*19f0*/  PRMT R19, R0, 0x7610, R19 ;  /* 0x0000761000137816 */ /* 0x000fe20000000013 */
[----:B------:R-:W-:Y:S06]  /*1a00*/  BRA `(.L_x_8351) ;  /* 0x0000000c00607947 */ /* 0x000fec0003800000 */
.L_x_8347:
[----:B------:R-:W-:-:S09]  /*1a10*/  UISETP.GT.AND UP0, UPT, UR4, 0x6, UPT ;  /* 0x000000060400788c */ /* 0x000fd2000bf04270 */
[----:B------:R-:W-:Y:S05]  /*1a20*/  BRA.U UP0, `(.L_x_8354) ;  /* 0x0000000100247547 */ /* 0x000fea000b800000 */
[----:B------:R-:W-:-:S09]  /*1a30*/  UISETP.NE.AND UP0, UPT, UR4, 0x5, UPT ;  /* 0x000000050400788c */ /* 0x000fd2000bf05270 */
[----:B------:R-:W-:Y:S05]  /*1a40*/  BRA.U !UP0, `(.L_x_8355) ;  /* 0x0000000108147547 */ /* 0x000fea000b800000 */
[----:B------:R-:W-:-:S09]  /*1a50*/  UISETP.NE.AND UP0, UPT, UR4, 0x6, UPT ;  /* 0x000000060400788c */ /* 0x000fd2000bf05270 */
[----:B------:R-:W-:Y:S05]  /*1a60*/  BRA.U UP0, `(.L_x_8350) ;  /* 0x0000000900ac7547 */ /* 0x000fea000b800000 */
[----:B------:R-:W2:Y:S02]  /*1a70*/  LDG.E R2, desc[UR36][R2.64] ;  /* 0x0000002402027981 */ /* 0x000ea4000c1e1900 */
[----:B--2---:R-:W-:Y:S01]  /*1a80*/  F2FP.F16.F32.PACK_AB R19, RZ, R2 ;  /* 0x00000002ff13723e */ /* 0x004fe200000000ff */
[----:B------:R-:W-:Y:S06]  /*1a90*/  BRA `(.L_x_8351) ;  /* 0x0000000c003c7947 */ /* 0x000fec0003800000 */
.L_x_8355:
[----:B------:R0:W5:Y:S01]  /*1aa0*/  LDG.E.U16 R19, desc[UR36][R2.64] ;  /* 0x0000002402137981 */ /* 0x000162000c1e1500 */
[----:B------:R-:W-:Y:S05]  /*1ab0*/  BRA `(.L_x_8351) ;  /* 0x0000000c00347947 */ /* 0x000fea0003800000 */
.L_x_8354:
[----:B------:R-:W-:-:S09]  /*1ac0*/  UISETP.NE.AND UP0, UPT, UR4, 0x7, UPT ;  /* 0x000000070400788c */ /* 0x000fd2000bf05270 */
[----:B------:R-:W-:Y:S05]  /*1ad0*/  BRA.U !UP0, `(.L_x_8356) ;  /* 0x0000000108247547 */ /* 0x000fea000b800000 */
[----:B------:R-:W-:-:S09]  /*1ae0*/  UISETP.NE.AND UP0, UPT, UR4, 0x8, UPT ;  /* 0x000000080400788c */ /* 0x000fd2000bf05270 */
[----:B------:R-:W-:Y:S05]  /*1af0*/  BRA.U !UP0, `(.L_x_8357) ;  /* 0x0000000108147547 */ /* 0x000fea000b800000 */
[----:B------:R-:W-:-:S09]  /*1b00*/  UISETP.NE.AND UP0, UPT, UR4, 0x9, UPT ;  /* 0x000000090400788c */ /* 0x000fd2000bf05270 */
[----:B------:R-:W-:Y:S05]  /*1b10*/  BRA.U UP0, `(.L_x_8350) ;  /* 0x0000000900807547 */ /* 0x000fea000b800000 */
[----:B------:R-:W2:Y:S02]  /*1b20*/  LDG.E R2, desc[UR36][R2.64] ;  /* 0x0000002402027981 */ /* 0x000ea4000c1e1900 */
[----:B--2---:R-:W-:Y:S01]  /*1b30*/  F2FP.F16.F32.PACK_AB R19, RZ, R2 ;  /* 0x00000002ff13723e */ /* 0x004fe200000000ff */
[----:B------:R-:W-:Y:S06]  /*1b40*/  BRA `(.L_x_8351) ;  /* 0x0000000c00107947 */ /* 0x000fec0003800000 */
.L_x_8357:
[----:B------:R1:W5:Y:S01]  /*1b50*/  LDG.E.U16 R19, desc[UR36][R2.64] ;  /* 0x0000002402137981 */ /* 0x000362000c1e1500 */
[----:B------:R-:W-:Y:S05]  /*1b60*/  BRA `(.L_x_8351) ;  /* 0x0000000c00087947 */ /* 0x000fea0003800000 */
.L_x_8356:
[----:B------:R-:W2:Y:S01]  /*1b70*/  LDG.E.64 R2, desc[UR36][R2.64] ;  /* 0x0000002402027981 */ /* 0x000ea2000c1e1b00 */
[----:B------:R-:W-:Y:S01]  /*1b80*/  UMOV UR4, 0xf0000000 ;  /* 0xf000000000047882 */ /* 0x000fe20000000000 */
[----:B------:R-:W-:Y:S01]  /*1b90*/  UMOV UR5, 0x380fffff ;  /* 0x380fffff00057882 */ /* 0x000fe20000000000 */
[----:B--2---:R-:W0:Y:S01]  /*1ba0*/  F2F.F32.F64 R0, R2 ;  /* 0x0000000200007310 */ /* 0x004e220000301000 */
[----:B------:R-:W-:-:S14]  /*1bb0*/  DSETP.GEU.AND P0, PT, |R2|, UR4, PT ;  /* 0x0000000402007e2a */ /* 0x000fdc000bf0e200 */
[----:B0-----:R-:W-:-:S05]  /*1bc0*/  @!P0 FMUL R0, R0, 1.175494350822287508e-38 ;  /* 0x0080000000008820 */ /* 0x001fca0000400000 */
[----:B------:R-:W-:-:S04]  /*1bd0*/  F2FP.F16.F32.PACK_AB R0, RZ, R0 ;  /* 0x00000000ff00723e */ /* 0x000fc800000000ff */
[----:B------:R-:W-:Y:S01]  /*1be0*/  PRMT R19, R0, 0x7610, R19 ;  /* 0x0000761000137816 */ /* 0x000fe20000000013 */
[----:B------:R-:W-:Y:S06]  /*1bf0*/  BRA `(.L_x_8351) ;  /* 0x0000000800e47947 */ /* 0x000fec0003800000 */
.L_x_8346:
        /* <DEDUP_REMOVED lines=11> */
[----:B------:R-:W-:-:S04]  /*1cb0*/  F2FP.F16.F32.PACK_AB R0, RZ, R0 ;  /* 0x00000000ff00723e */ /* 0x000fc800000000ff */
[----:B------:R-:W-:Y:S01]  /*1cc0*/  PRMT R19, R0, 0x7610, R19 ;  /* 0x0000761000137816 */ /* 0x000fe20000000013 */
[----:B------:R-:W-:Y:S06]  /*1cd0*/  BRA `(.L_x_8351) ;  /* 0x0000000800ac7947 */ /* 0x000fec0003800000 */
.L_x_8360:
        /* <DEDUP_REMOVED lines=9> */
.L_x_8359:
        /* <DEDUP_REMOVED lines=24> */
[----:B------:R-:W-:-:S04]  /*1ef0*/  F2FP.F16.F32.PACK_AB R5, RZ, R5 ;  /* 0x00000005ff05723e */ /* 0x000fc800000000ff */
[----:B------:R-:W-:Y:S01]  /*1f00*/  PRMT R19, R5, 0x7610, R19 ;  /* 0x0000761005137816 */ /* 0x000fe20000000013 */
[----:B------:R-:W-:Y:S06]  /*1f10*/  BRA `(.L_x_8351) ;  /* 0x00000008001c7947 */ /* 0x000fec0003800000 */
.L_x_8362:
        /* <DEDUP_REMOVED lines=11> */
[----:B------:R-:W-:-:S04]  /*1fd0*/  F2FP.F16.F32.PACK_AB R0, RZ, R0 ;  /* 0x00000000ff00723e */ /* 0x000fc800000000ff */
[----:B------:R-:W-:Y:S01]  /*1fe0*/  PRMT R19, R0, 0x7610, R19 ;  /* 0x0000761000137816 */ /* 0x000fe20000000013 */
[----:B------:R-:W-:Y:S06]  /*1ff0*/  BRA `(.L_x_8351) ;  /* 0x0000000400e47947 */ /* 0x000fec0003800000 */
.L_x_8361:
[----:B------:R-:W2:Y:S02]  /*2000*/  LDG.E.U16 R0, desc[UR36][R2.64] ;  /* 0x0000002402007981 */ /* 0x000ea4000c1e1500 */
[----:B--2---:R-:W-:-:S05]  /*2010*/  IMAD.U32 R0, R0, 0x10000, RZ ;  /* 0x0001000000007824 */ /* 0x004fca00078e00ff */
[----:B------:R-:W-:-:S04]  /*2020*/  F2FP.F16.F32.PACK_AB R0, RZ, R0 ;  /* 0x00000000ff00723e */ /* 0x000fc800000000ff */
[----:B------:R-:W-:Y:S01]  /*2030*/  PRMT R19, R0, 0x7610, R19 ;  /* 0x0000761000137816 */ /* 0x000fe20000000013 */
[----:B------:R-:W-:Y:S06]  /*2040*/  BRA `(.L_x_8351) ;  /* 0x0000000400d07947 */ /* 0x000fec0003800000 */
.L_x_8358:
        /* <DEDUP_REMOVED lines=10> */
[----:B------:R-:W-:-:S04]  /*20f0*/  F2FP.F16.F32.PACK_AB R0, RZ, R0 ;  /* 0x00000000ff00723e */ /* 0x000fc800000000ff */
[----:B------:R-:W-:Y:S01]  /*2100*/  PRMT R19, R0, 0x7610, R19 ;  /* 0x0000761000137816 */ /* 0x000fe20000000013 */
[----:B------:R-:W-:Y:S06]  /*2110*/  BRA `(.L_x_8351) ;  /* 0x00000004009c7947 */ /* 0x000fec0003800000 */
.L_x_8365:
[----:B------:R-:W2:Y:S01]  /*2120*/  LDG.E.U8 R3, desc[UR36][R2.64] ;  /* 0x0000002402037981 */ /* 0x000ea2000c1e1100 */
[----:B------:R-:W-:Y:S01]  /*2130*/  BSSY.RECONVERGENT B0, `(.L_x_8366) ;  /* 0x0000018000007945 */ /* 0x000fe20003800200 */
[----:B------:R-:W-:Y:S02]  /*2140*/  MOV R0, RZ ;  /* 0x000000ff00007202 */ /* 0x000fe40000000f00 */
        /* <DEDUP_REMOVED lines=18> */
.L_x_8369:
[----:B------:R-:W-:Y:S05]  /*2270*/  BSYNC.RECONVERGENT B1 ;  /* 0x0000000000017941 */ /* 0x000fea0003800200 */
.L_x_8368:
[----:B------:R-:W-:Y:S01]  /*2280*/  IMAD.SHL.U32 R0, R0, 0x100000, RZ ;  /* 0x0010000000007824 */ /* 0x000fe200078e00ff */
[----:B------:R-:W-:-:S04]  /*2290*/  LEA R2, R2, 0x3b800000, 0x17 ;  /* 0x3b80000002027811 */ /* 0x000fc800078eb8ff */
[----:B------:R-:W-:-:S07]  /*22a0*/  LOP3.LUT R0, R2, R0, R7, 0xfe, !PT ;  /* 0x0000000002007212 */ /* 0x000fce00078efe07 */
.L_x_8367:
[----:B------:R-:W-:Y:S05]  /*22b0*/  BSYNC.RECONVERGENT B0 ;  /* 0x0000000000007941 */ /* 0x000fea0003800200 */
.L_x_8366:
[----:B------:R-:W-:-:S04]  /*22c0*/  F2FP.F16.F32.PACK_AB R0, RZ, R0 ;  /* 0x00000000ff00723e */ /* 0x000fc800000000ff */
[----:B------:R-:W-:Y:S01]  /*22d0*/  PRMT R19, R0, 0x7610, R19 ;  /* 0x0000761000137816 */ /* 0x000fe20000000013 */
[----:B------:R-:W-:Y:S06]  /*22e0*/  BRA `(.L_x_8351) ;  /* 0x0000000400287947 */ /* 0x000fec0003800000 */
.L_x_8364:
[----:B------:R-:W2:Y:S01]  /*22f0*/  LDG.E.U8 R3, desc[UR36][R2.64] ;  /* 0x0000002402037981 */ /* 0x000ea2000c1e1100 */
[----:B------:R-:W-:Y:S01]  /*2300*/  BSSY.RECONVERGENT B0, `(.L_x_8370) ;  /* 0x0000018000007945 */ /* 0x000fe20003800200 */
[----:B------:R-:W-:Y:S01]  /*2310*/  HFMA2 R0, -RZ, RZ, 0, 0 ;  /* 0x00000000ff007431 */ /* 0x000fe200000001ff */
        /* <DEDUP_REMOVED lines=18> */
.L_x_8373:
[----:B------:R-:W-:Y:S05]  /*2440*/  BSYNC.RECONVERGENT B1 ;  /* 0x0000000000017941 */ /* 0x000fea0003800200 */
.L_x_8372:
[----:B------:R-:W-:Y:S01]  /*2450*/  IMAD.SHL.U32 R0, R0, 0x200000, RZ ;  /* 0x0020000000007824 */ /* 0x000fe200078e00ff */
[----:B------:R-:W-:-:S04]  /*2460*/  LEA R2, R2, 0x37800000, 0x17 ;  /* 0x3780000002027811 */ /* 0x000fc800078eb8ff */
[----:B------:R-:W-:-:S07]  /*2470*/  LOP3.LUT R0, R2, R0, R7, 0xfe, !PT ;  /* 0x0000000002007212 */ /* 0x000fce00078efe07 */
.L_x_8371:
[----:B------:R-:W-:Y:S05]  /*2480*/  BSYNC.RECONVERGENT B0 ;  /* 0x0000000000007941 */ /* 0x000fea0003800200 */
.L_x_8370:
[----:B------:R-:W-:-:S04]  /*2490*/  F2FP.F16.F32.PACK_AB R0, RZ, R0 ;  /* 0x00000000ff00723e */ /* 0x000fc800000000ff */
[----:B------:R-:W-:Y:S01]  /*24a0*/  PRMT R19, R0, 0x7610, R19 ;  /* 0x0000761000137816 */ /* 0x000fe20000000013 */
[----:B------:R-:W-:Y:S06]  /*24b0*/  BRA `(.L_x_8351) ;  /* 0x0000000000b47947 */ /* 0x000fec0003800000 */
.L_x_8363:
[----:B------:R-:W-:-:S09]  /*24c0*/  UISETP.NE.AND UP0, UPT, UR4, 0x1c, UPT ;  /* 0x0000001c0400788c */ /* 0x000fd2000bf05270 */
[----:B------:R-:W-:Y:S05]  /*24d0*/  BRA.U !UP0, `(.L_x_8374) ;  /* 0x00000001089c7547 */ /* 0x000fea000b800000 */
[----:B------:R-:W-:-:S09]  /*24e0*/  UISETP.NE.AND UP0, UPT, UR4, 0x1d, UPT ;  /* 0x0000001d0400788c */ /* 0x000fd2000bf05270 */
[----:B------:R-:W-:Y:S05]  /*24f0*/  BRA.U !UP0, `(.L_x_8375) ;  /* 0x0000000108807547 */ /* 0x000fea000b800000 */
[----:B------:R-:W-:-:S09]  /*2500*/  UISETP.NE.AND UP0, UPT, UR4, 0x2c, UPT ;  /* 0x0000002c0400788c */ /* 0x000fd2000bf05270 */
[----:B------:R-:W-:Y:S05]  /*2510*/  BRA.U !UP0, `(.L_x_8376) ;  /* 0x0000000108487547 */ /* 0x000fea000b800000 */
.L_x_8350:
        /* <DEDUP_REMOVED lines=15> */
[----:B--2---:R-:W-:Y:S05]  /*2610*/  CALL.ABS.NOINC R2 ;  /* 0x0000000002007343 */ /* 0x004fea0003c00000 */
.L_x_8377:
[----:B------:R-:W-:Y:S01]  /*2620*/  PRMT R19, RZ, 0x7610, R19 ;  /* 0x00007610ff137816 */ /* 0x000fe20000000013 */
[----:B------:R-:W-:Y:S06]  /*2630*/  BRA `(.L_x_8351) ;  /* 0x0000000000547947 */ /* 0x000fec0003800000 */
.L_x_8376:
        /* <DEDUP_REMOVED lines=8> */
.L_x_8379:
[----:B------:R-:W-:Y:S05]  /*26c0*/  BSYNC.RECONVERGENT B0 ;  /* 0x0000000000007941 */ /* 0x000fea0003800200 */
.L_x_8378:
[----:B------:R-:W-:-:S04]  /*26d0*/  F2FP.F16.F32.PACK_AB R0, RZ, R0 ;  /* 0x00000000ff00723e */ /* 0x000fc800000000ff */
[----:B------:R-:W-:Y:S01]  /*26e0*/  PRMT R19, R0, 0x7610, R19 ;  /* 0x0000761000137816 */ /* 0x000fe20000000013 */
[----:B------:R-:W-:Y:S06]  /*26f0*/  BRA `(.L_x_8351) ;  /* 0x0000000000247947 */ /* 0x000fec0003800000 */
.L_x_8375:
[----:B------:R-:W2:Y:S02]  /*2700*/  LDG.E.64 R2, desc[UR36][R2.64] ;  /* 0x0000002402027981 */ /* 0x000ea4000c1e1b00 */
[----:B--2---:R-:W0:Y:S02]  /*2710*/  I2F.U64 R0, R2 ;  /* 0x0000000200007312 */ /* 0x004e240000301000 */
[----:B0-----:R-:W-:-:S04]  /*2720*/  F2FP.F16.F32.PACK_AB R0, RZ, R0 ;  /* 0x00000000ff00723e */ /* 0x001fc800000000ff */
[----:B------:R-:W-:Y:S01]  /*2730*/  PRMT R19, R0, 0x7610, R19 ;  /* 0x0000761000137816 */ /* 0x000fe20000000013 */
[----:B------:R-:W-:Y:S06]  /*2740*/  BRA `(.L_x_8351) ;  /* 0x0000000000107947 */ /* 0x000fec0003800000 */
.L_x_8374:
[----:B------:R-:W2:Y:S02]  /*2750*/  LDG.E R2, desc[UR36][R2.64] ;  /* 0x0000002402027981 */ /* 0x000ea4000c1e1900 */
[----:B--2---:R-:W-:-:S04]  /*2760*/  I2FP.F32.U32 R0, R2 ;  /* 0x0000000200007245 */ /* 0x004fc80000201000 */
[----:B------:R-:W-:-:S04]  /*2770*/  F2FP.F16.F32.PACK_AB R0, RZ, R0 ;  /* 0x00000000ff00723e */ /* 0x000fc800000000ff */
[----:B------:R-:W-:-:S07]  /*2780*/  PRMT R19, R0, 0x7610, R19 ;  /* 0x0000761000137816 */ /* 0x000fce0000000013 */
.L_x_8351:
[----:B------:R-:W2:Y:S01]  /*2790*/  LDCU.64 UR6, c[0x0][0x5f8] ;  /* 0x0000bf00ff0677ac */ /* 0x000ea20008000a00 */
[----:B------:R-:W-:-:S04]  /*27a0*/  UPRMT UR4, UR40, 0x7772, URZ ;  /* 0x0000777228047896 */ /* 0x000fc800080000ff */
[----:B------:R-:W-:Y:S01]  /*27b0*/  UISETP.GT.AND UP0, UPT, UR4, 0x9, UPT ;  /* 0x000000090400788c */ /* 0x000fe2000bf04270 */
[----:B--2---:R-:W-:-:S05]  /*27c0*/  IADD3 R4, P0, PT, R18, UR6, RZ ;  /* 0x0000000612047c10 */ /* 0x004fca000ff1e0ff */
        /* <DEDUP_REMOVED lines=12> */
.L_x_8383:
[----:B------:R2:W5:Y:S01]  /*2890*/  LDG.E.U8 R0, desc[UR36][R4.64] ;  /* 0x0000002404007981 */ /* 0x000562000c1e1100 */
[----:B------:R-:W-:Y:S05]  /*28a0*/  BRA `(.L_x_8385) ;  /* 0x0000000c005c7947 */ /* 0x000fea0003800000 */
.L_x_8382:
        /* <DEDUP_REMOVED lines=8> */
.L_x_8387:
[----:B------:R3:W5:Y:S01]  /*2930*/  LDG.E.U8 R0, desc[UR36][R4.64] ;  /* 0x0000002404007981 */ /* 0x000762000c1e1100 */
[----:B------:R-:W-:Y:S05]  /*2940*/  BRA `(.L_x_8385) ;  /* 0x0000000c00347947 */ /* 0x000fea0003800000 */
.L_x_8386:
[----:B------:R4:W5:Y:S01]  /*2950*/  LDG.E.U16 R0, desc[UR36][R4.64] ;  /* 0x0000002404007981 */ /* 0x000962000c1e1500 */
[----:B------:R-:W-:Y:S05]  /*2960*/  BRA `(.L_x_8385) ;  /* 0x0000000c002c7947 */ /* 0x000fea0003800000 */
.L_x_8381:
[----:B------:R-:W-:-:S09]  /*2970*/  UISETP.GT.AND UP0, UPT, UR4, 0x6, UPT ;  /* 0x000000060400788c */ /* 0x000fd2000bf04270 */
[----:B------:R-:W-:Y:S05]  /*2980*/  BRA.U UP0, `(.L_x_8388) ;  /* 0x0000000100347547 */ /* 0x000fea000b800000 */
[----:B------:R-:W-:-:S09]  /*2990*/  UISETP.NE.AND UP0, UPT, UR4, 0x5, UPT ;  /* 0x000000050400788c */ /* 0x000fd2000bf05270 */
[----:B------:R-:W-:Y:S05]  /*29a0*/  BRA.U !UP0, `(.L_x_8389) ;  /* 0x0000000108187547 */ /* 0x000fea000b800000 */
[----:B------:R-:W-:-:S09]  /*29b0*/  UISETP.NE.AND UP0, UPT, UR4, 0x6, UPT ;  /* 0x000000060400788c */ /* 0x000fd2000bf05270 */
[----:B------:R-:W-:Y:S05]  /*29c0*/  BRA.U UP0, `(.L_x_8384) ;  /* 0x0000000900907547 */ /* 0x000fea000b800000 */
[----:B01----:R-:W2:Y:S02]  /*29d0*/  LDG.E R2, desc[UR36][R4.64] ;  /* 0x0000002404027981 */ /* 0x003ea4000c1e1900 */
[----:B--2---:R-:W0:Y:S02]  /*29e0*/  F2I.S64.TRUNC R2, R2 ;  /* 0x0000000200027311 */ /* 0x004e24000020d900 */
[----:B0-----:R-:W-:Y:S01]  /*29f0*/  PRMT R0, R2, 0x7610, R0 ;  /* 0x0000761002007816 */ /* 0x001fe20000000000 */
[----:B------:R-:W-:Y:S06]  /*2a00*/  BRA `(.L_x_8385) ;  /* 0x0000000c00047947 */ /* 0x000fec0003800000 */
.L_x_8389:
[----:B01----:R-:W2:Y:S02]  /*2a10*/  LDG.E.U16 R2, desc[UR36][R4.64] ;  /* 0x0000002404027981 */ /* 0x003ea4000c1e1500 */
[----:B--2---:R-:W-:-:S06]  /*2a20*/  HADD2.F32 R2, -RZ, R2.H0_H0 ;  /* 0x20000002ff027230 */ /* 0x004fcc0000004100 */
[----:B------:R-:W0:Y:S02]  /*2a30*/  F2I.S64.TRUNC R2, R2 ;  /* 0x0000000200027311 */ /* 0x000e24000020d900 */
[----:B0-----:R-:W-:Y:S01]  /*2a40*/  PRMT R0, R2, 0x7610, R0 ;  /* 0x0000761002007816 */ /* 0x001fe20000000000 */
[----:B------:R-:W-:Y:S06]  /*2a50*/  BRA `(.L_x_8385) ;  /* 0x0000000800f07947 */ /* 0x000fec0003800000 */
.L_x_8388:
[----:B------:R-:W-:-:S09]  /*2a60*/  UISETP.NE.AND UP0, UPT, UR4, 0x7, UPT ;  /* 0x000000070400788c */ /* 0x000fd2000bf05270 */
[----:B------:R-:W-:Y:S05]  /*2a70*/  BRA.U !UP0, `(.L_x_8390) ;  /* 0x0000000108347547 */ /* 0x000fea000b800000 */
        /* <DEDUP_REMOVED lines=8> */
.L_x_8391:
[----:B------:R-:W0:Y:S02]  /*2b00*/  LDG.E.U16 R4, desc[UR36][R4.64] ;  /* 0x0000002404047981 */ /* 0x000e24000c1e1500 */
[----:B01----:R-:W-:-:S06]  /*2b10*/  HADD2.F32 R2, -RZ, R4.H0_H0 ;  /* 0x20000004ff027230 */ /* 0x003fcc0000004100 */
[----:B------:R-:W0:Y:S02]  /*2b20*/  F2I.S64.TRUNC R2, R2 ;  /* 0x0000000200027311 */ /* 0x000e24000020d900 */
[----:B0-----:R-:W-:Y:S01]  /*2b30*/  PRMT R0, R2, 0x7610, R0 ;  /* 0x0000761002007816 */ /* 0x001fe20000000000 */
[----:B------:R-:W-:Y:S06]  /*2b40*/  BRA `(.L_x_8385) ;  /* 0x0000000800b47947 */ /* 0x000fec0003800000 */
.L_x_8390:
[----:B01----:R-:W2:Y:S02]  /*2b50*/  LDG.E.64 R2, desc[UR36][R4.64] ;  /* 0x0000002404027981 */ /* 0x003ea4000c1e1b00 */
[----:B--2---:R-:W0:Y:S02]  /*2b60*/  F2I.S64.F64.TRUNC R2, R2 ;  /* 0x0000000200027311 */ /* 0x004e24000030d900 */
[----:B0-----:R-:W-:Y:S01]  /*2b70*/  PRMT R0, R2, 0x7610, R0 ;  /* 0x0000761002007816 */ /* 0x001fe20000000000 */
[----:B------:R-:W-:Y:S06]  /*2b80*/  BRA `(.L_x_8385) ;  /* 0x0000000800a47947 */ /* 0x000fec0003800000 */
.L_x_8380:
        /* <DEDUP_REMOVED lines=12> */
.L_x_8394:
[----:B------:R-:W0:Y:S02]  /*2c50*/  LDG.E.64 R4, desc[UR36][R4.64] ;  /* 0x0000002404047981 */ /* 0x000e24000c1e1b00 */
[----:B01----:R-:W0:Y:S02]  /*2c60*/  F2I.S64.F64.TRUNC R2, R4 ;  /* 0x0000000400027311 */ /* 0x003e24000030d900 */
[----:B0-----:R-:W-:Y:S01]  /*2c70*/  PRMT R0, R2, 0x7610, R0 ;  /* 0x0000761002007816 */ /* 0x001fe20000000000 */
[----:B------:R-:W-:Y:S06]  /*2c80*/  BRA `(.L_x_8385) ;  /* 0x0000000800647947 */ /* 0x000fec0003800000 */
.L_x_8393:
        /* <DEDUP_REMOVED lines=9> */
[C---:B01----:R-:W-:Y:S02]  /*2d20*/  LOP3.LUT R2, R0.reuse, 0x7f000000, RZ, 0xc0, !PT ;  /* 0x7f00000000027812 */ /* 0x043fe400078ec0ff */
[----:B------:R-:W-:Y:S02]  /*2d30*/  LOP3.LUT P0, RZ, R0, 0x7f000000, RZ, 0xc0, !PT ;  /* 0x7f00000000ff7812 */ /* 0x000fe4000780c0ff */
[----:B------:R-:W0:Y:S02]  /*2d40*/  FLO.U32 R3, R2 ;  /* 0x0000000200037300 */ /* 0x000e2400000e0000 */
[----:B0-----:R-:W-:-:S04]  /*2d50*/  IADD3 R3, PT, PT, -R3, RZ, RZ ;  /* 0x000000ff03037210 */ /* 0x001fc80007ffe1ff */
        /* <DEDUP_REMOVED lines=14> */
.L_x_8396:
[----:B01----:R-:W2:Y:S02]  /*2e40*/  LDG.E.U8 R3, desc[UR36][R4.64] ;  /* 0x0000002404037981 */ /* 0x003ea4000c1e1100 */
[C---:B--2---:R-:W-:Y:S01]  /*2e50*/  SHF.L.U32 R2, R3.reuse, 0x19, RZ ;  /* 0x0000001903027819 */ /* 0x044fe200000006ff */
        /* <DEDUP_REMOVED lines=12> */
.L_x_8395:
[----:B01----:R-:W2:Y:S02]  /*2f20*/  LDG.E.U16 R2, desc[UR36][R4.64] ;  /* 0x0000002404027981 */ /* 0x003ea4000c1e1500 */
[----:B--2---:R-:W-:-:S06]  /*2f30*/  IMAD.U32 R2, R2, 0x10000, RZ ;  /* 0x0001000002027824 */ /* 0x004fcc00078e00ff */
[----:B------:R-:W0:Y:S02]  /*2f40*/  F2I.S64.TRUNC R2, R2 ;  /* 0x0000000200027311 */ /* 0x000e24000020d900 */
[----:B0-----:R-:W-:Y:S01]  /*2f50*/  PRMT R0, R2, 0x7610, R0 ;  /* 0x0000761002007816 */ /* 0x001fe20000000000 */
[----:B------:R-:W-:Y:S06]  /*2f60*/  BRA `(.L_x_8385) ;  /* 0x0000000400ac7947 */ /* 0x000fec0003800000 */
.L_x_8392:
        /* <DEDUP_REMOVED lines=10> */
.L_x_8399:
[----:B------:R-:W2:Y:S01]  /*3010*/  LDG.E.U8 R4, desc[UR36][R4.64] ;  /* 0x0000002404047981 */ /* 0x000ea2000c1e1100 */
[----:B------:R-:W-:Y:S01]  /*3020*/  BSSY.RECONVERGENT B0, `(.L_x_8400) ;  /* 0x0000018000007945 */ /* 0x000fe20003800200 */
[----:B01----:R-:W-:Y:S01]  /*3030*/  IMAD.MOV.U32 R2, RZ, RZ, RZ ;  /* 0x000000ffff027224 */ /* 0x003fe200078e00ff */
        /* <DEDUP_REMOVED lines=18> */
.L_x_8403:
[----:B------:R-:W-:Y:S05]  /*3160*/  BSYNC.RECONVERGENT B1 ;  /* 0x0000000000017941 */ /* 0x000fea0003800200 */
.L_x_8402:
[----:B------:R-:W-:Y:S01]  /*3170*/  IMAD.SHL.U32 R0, R0, 0x100000, RZ ;  /* 0x0010000000007824 */ /* 0x000fe200078e00ff */
[----:B------:R-:W-:-:S04]  /*3180*/  LEA R2, R2, 0x3b800000, 0x17 ;  /* 0x3b80000002027811 */ /* 0x000fc800078eb8ff */
[----:B------:R-:W-:-:S07]  /*3190*/  LOP3.LUT R2, R2, R0, R7, 0xfe, !PT ;  /* 0x0000000002027212 */ /* 0x000fce00078efe07 */
.L_x_8401:
[----:B------:R-:W-:Y:S05]  /*31a0*/  BSYNC.RECONVERGENT B0 ;  /* 0x0000000000007941 */ /* 0x000fea0003800200 */
.L_x_8400:
[----:B------:R-:W0:Y:S02]  /*31b0*/  F2I.S64.TRUNC R2, R2 ;  /* 0x0000000200027311 */ /* 0x000e24000020d900 */
[----:B0-----:R-:W-:Y:S01]  /*31c0*/  PRMT R0, R2, 0x7610, R0 ;  /* 0x0000761002007816 */ /* 0x001fe20000000000 */
[----:B------:R-:W-:Y:S06]  /*31d0*/  BRA `(.L_x_8385) ;  /* 0x0000000400107947 */ /* 0x000fec0003800000 */
.L_x_8398:
        /* <DEDUP_REMOVED lines=21> */
.L_x_8407:
[----:B------:R-:W-:Y:S05]  /*3330*/  BSYNC.RECONVERGENT B1 ;  /* 0x0000000000017941 */ /* 0x000fea0003800200 */
.L_x_8406:
[----:B------:R-:W-:Y:S01]  /*3340*/  IMAD.SHL.U32 R0, R0, 0x200000, RZ ;  /* 0x0020000000007824 */ /* 0x000fe200078e00ff */
[----:B------:R-:W-:-:S04]  /*3350*/  LEA R2, R2, 0x37800000, 0x17 ;  /* 0x3780000002027811 */ /* 0x000fc800078eb8ff */
[----:B------:R-:W-:-:S07]  /*3360*/  LOP3.LUT R2, R2, R0, R7, 0xfe, !PT ;  /* 0x0000000002027212 */ /* 0x000fce00078efe07 */
.L_x_8405:
[----:B------:R-:W-:Y:S05]  /*3370*/  BSYNC.RECONVERGENT B0 ;  /* 0x0000000000007941 */ /* 0x000fea0003800200 */
.L_x_8404:
[----:B------:R-:W0:Y:S02]  /*3380*/  F2I.S64.TRUNC R2, R2 ;  /* 0x0000000200027311 */ /* 0x000e24000020d900 */
[----:B0-----:R-:W-:Y:S01]  /*3390*/  PRMT R0, R2, 0x7610, R0 ;  /* 0x0000761002007816 */ /* 0x001fe20000000000 */
[----:B------:R-:W-:Y:S06]  /*33a0*/  BRA `(.L_x_8385) ;  /* 0x00000000009c7947 */ /* 0x000fec0003800000 */
.L_x_8397:
[----:B------:R-:W-:-:S09]  /*33b0*/  UISETP.NE.AND UP0, UPT, UR4, 0x1c, UPT ;  /* 0x0000001c0400788c */ /* 0x000fd2000bf05270 */
[----:B------:R-:W-:Y:S05]  /*33c0*/  BRA.U !UP0, `(.L_x_8408) ;  /* 0x0000000108907547 */ /* 0x000fea000b800000 */
[----:B------:R-:W-:-:S09]  /*33d0*/  UISETP.NE.AND UP0, UPT, UR4, 0x1d, UPT ;  /* 0x0000001d0400788c */ /* 0x000fd2000bf05270 */
[----:B------:R-:W-:Y:S05]  /*33e0*/  BRA.U !UP0, `(.L_x_8409) ;  /* 0x0000000108807547 */ /* 0x000fea000b800000 */
[----:B------:R-:W-:-:S09]  /*33f0*/  UISETP.NE.AND UP0, UPT, UR4, 0x2c, UPT ;  /* 0x0000002c0400788c */ /* 0x000fd2000bf05270 */
[----:B------:R-:W-:Y:S05]  /*3400*/  BRA.U !UP0, `(.L_x_8410) ;  /* 0x0000000108487547 */ /* 0x000fea000b800000 */
.L_x_8384:
[----:B01----:R-:W-:Y:S01]  /*3410*/  MOV R2, 0x180 ;  /* 0x0000018000027802 */ /* 0x003fe20000000f00 */
[----:B------:R-:W0:Y:S01]  /*3420*/  LDCU.64 UR6, c[0x4][0x170] ;  /* 0x01002e00ff0677ac */ /* 0x000e220008000a00 */
[----:B------:R-:W-:Y:S02]  /*3430*/  HFMA2 R12, -RZ, RZ, 0, 5.9604644775390625e-08 ;  /* 0x00000001ff0c7431 */ /* 0x000fe400000001ff */
[----:B------:R-:W-:Y:S01]  /*3440*/  IMAD.MOV.U32 R8, RZ, RZ, 0x4e ;  /* 0x0000004eff087424 */ /* 0x000fe200078e00ff */
[----:B------:R-:W1:Y:S01]  /*3450*/  LDCU.64 UR8, c[0x4][0x178] ;  /* 0x01002f00ff0877ac */ /* 0x000e620008000a00 */
[----:B------:R-:W2:Y:S01]  /*3460*/  LDC.64 R2, c[0x4][R2] ;  /* 0x0100000002027b82 */ /* 0x000ea20000000a00 */
[----:B------:R-:W-:Y:S01]  /*3470*/  IMAD.MOV.U32 R13, RZ, RZ, RZ ;  /* 0x000000ffff0d7224 */ /* 0x000fe200078e00ff */
[----:B------:R-:W3:Y:S01]  /*3480*/  LDCU.64 UR4, c[0x4][0x88] ;  /* 0x01001100ff0477ac */ /* 0x000ee20008000a00 */
[----:B0-----:R-:W-:Y:S02]  /*3490*/  IMAD.U32 R4, RZ, RZ, UR6 ;  /* 0x00000006ff047e24 */ /* 0x001fe4000f8e00ff */
[----:B------:R-:W-:Y:S01]  /*34a0*/  IMAD.U32 R5, RZ, RZ, UR7 ;  /* 0x00000007ff057e24 */ /* 0x000fe2000f8e00ff */
[----:B-1----:R-:W-:Y:S01]  /*34b0*/  MOV R6, UR8 ;  /* 0x0000000800067c02 */ /* 0x002fe20008000f00 */
[----:B------:R-:W-:-:S02]  /*34c0*/  IMAD.U32 R7, RZ, RZ, UR9 ;  /* 0x00000009ff077e24 */ /* 0x000fc4000f8e00ff */
[----:B---3--:R-:W-:Y:S02]  /*34d0*/  IMAD.U32 R10, RZ, RZ, UR4 ;  /* 0x00000004ff0a7e24 */ /* 0x008fe4000f8e00ff */
[----:B------:R-:W-:-:S07]  /*34e0*/  IMAD.U32 R11, RZ, RZ, UR5 ;  /* 0x00000005ff0b7e24 */ /* 0x000fce000f8e00ff */
[----:B------:R-:W-:-:S07]  /*34f0*/  LEPC R20, `(.L_x_8411) ;  /* 0x000000001014794e */ /* 0x000fce0000000000 */
[----:B--2--5:R-:W-:Y:S05]  /*3500*/  CALL.ABS.NOINC R2 ;  /* 0x0000000002007343 */ /* 0x024fea0003c00000 */
.L_x_8411:
[----:B------:R-:W-:Y:S01]  /*3510*/  PRMT R0, RZ, 0x7610, R0 ;  /* 0x00007610ff007816 */ /* 0x000fe20000000000 */
[----:B------:R-:W-:Y:S06]  /*3520*/  BRA `(.L_x_8385) ;  /* 0x00000000003c7947 */ /* 0x000fec0003800000 */
.L_x_8410:
[----:B------:R-:W2:Y:S01]  /*3530*/  LDG.E.U8 R4, desc[UR36][R4.64] ;  /* 0x0000002404047981 */ /* 0x000ea2000c1e1100 */
[----:B------:R-:W-:Y:S01]  /*3540*/  BSSY.RECONVERGENT B0, `(.L_x_8412) ;  /* 0x0000007000007945 */ /* 0x000fe20003800200 */
[----:B01----:R-:W-:Y:S01]  /*3550*/  IMAD.MOV.U32 R2, RZ, RZ, 0x400000 ;  /* 0x00400000ff027424 */ /* 0x003fe200078e00ff */
[----:B--2---:R-:W-:-:S13]  /*3560*/  ISETP.NE.AND P0, PT, R4, RZ, PT ;  /* 0x000000ff0400720c */ /* 0x004fda0003f05270 */
[----:B------:R-:W-:Y:S05]  /*3570*/  @!P0 BRA `(.L_x_8413) ;  /* 0x00000000000c8947 */ /* 0x000fea0003800000 */
[----:B------:R-:W-:-:S13]  /*3580*/  ISETP.NE.AND P0, PT, R4, 0xff, PT ;  /* 0x000000ff0400780c */ /* 0x000fda0003f05270 */
[----:B------:R-:W-:Y:S02]  /*3590*/  @!P0 IMAD.MOV.U32 R2, RZ, RZ, 0x7f800001 ;  /* 0x7f800001ff028424 */ /* 0x000fe400078e00ff */
[----:B------:R-:W-:-:S07]  /*35a0*/  @P0 IMAD.SHL.U32 R2, R4, 0x800000, RZ ;  /* 0x0080000004020824 */ /* 0x000fce00078e00ff */
.L_x_8413:
[----:B------:R-:W-:Y:S05]  /*35b0*/  BSYNC.RECONVERGENT B0 ;  /* 0x0000000000007941 */ /* 0x000fea0003800200 */
.L_x_8412:
[----:B------:R-:W0:Y:S02]  /*35c0*/  F2I.S64.TRUNC R2, R2 ;  /* 0x0000000200027311 */ /* 0x000e24000020d900 */
[----:B0-----:R-:W-:Y:S01]  /*35d0*/  PRMT R0, R2, 0x7610, R0 ;  /* 0x0000761002007816 */ /* 0x001fe20000000000 */
[----:B------:R-:W-:Y:S06]  /*35e0*/  BRA `(.L_x_8385) ;  /* 0x00000000000c7947 */ /* 0x000fec0003800000 */
.L_x_8409:
[----:B------:R2:W5:Y:S01]  /*35f0*/  LDG.E.U8 R0, desc[UR36][R4.64] ;  /* 0x0000002404007981 */ /* 0x000562000c1e1100 */
[----:B------:R-:W-:Y:S05]  /*3600*/  BRA `(.L_x_8385) ;  /* 0x0000000000047947 */ /* 0x000fea0003800000 */
.L_x_8408:
[----:B------:R2:W5:Y:S02]  /*3610*/  LDG.E.U8 R0, desc[UR36][R4.64] ;  /* 0x0000002404007981 */ /* 0x000564000c1e1100 */
.L_x_8385:
[----:B-----5:R-:W-:Y:S01]  /*3620*/  LOP3.LUT R0, R0, 0xff, RZ, 0xc0, !PT ;  /* 0x000000ff00007812 */ /* 0x020fe200078ec0ff */
[----:B------:R-:W3:Y:S01]  /*3630*/  LDCU UR5, c[0x0][0x600] ;  /* 0x0000c000ff0577ac */ /* 0x000ee20008000800 */
[----:B------:R-:W-:Y:S01]  /*3640*/  HADD2.F32 R19, -RZ, R19.H0_H0 ;  /* 0x20000013ff137230 */ /* 0x000fe20000004100 */
[----:B------:R-:W0:Y:S03]  /*3650*/  LDCU.64 UR6, c[0x0][0x5e8] ;  /* 0x0000bd00ff0677ac */ /* 0x000e260008000a00 */
[----:B------:R-:W1:Y:S01]  /*3660*/  I2F.U16 R0, R0 ;  /* 0x0000000000007306 */ /* 0x000e620000101000 */
[----:B------:R-:W-:-:S04]  /*3670*/  ULOP3.LUT UR4, UR40, 0xff, URZ, 0xc0, !UPT ;  /* 0x000000ff28047892 */ /* 0x000fc8000f8ec0ff */
[----:B------:R-:W-:Y:S01]  /*3680*/  UISETP.GT.AND UP0, UPT, UR4, 0x9, UPT ;  /* 0x000000090400788c */ /* 0x000fe2000bf04270 */
[----:B-1----:R-:W-:Y:S01]  /*3690*/  FMUL.FTZ R19, R0, R19 ;  /* 0x0000001300137220 */ /* 0x002fe20000410000 */
[----:B0-----:R-:W-:-:S03]  /*36a0*/  IADD3 R2, P0, PT, R16, UR6, RZ ;  /* 0x0000000610027c10 */ /* 0x001fc6000ff1e0ff */
[----:B---3--:R-:W-:Y:S01]  /*36b0*/  FMUL.FTZ R19, R19, UR5 ;  /* 0x0000000513137c20 */ /* 0x008fe20008410000 */
[----:B------:R-:W-:-:S04]  /*36c0*/  IADD3.X R3, PT, PT, RZ, UR7, RZ, P0, !PT ;  /* 0x00000007ff037c10 */ /* 0x000fc800087fe4ff */
[----:B------:R-:W-:Y:S01]  /*36d0*/  F2FP.F16.F32.PACK_AB R19, RZ, R19 ;  /* 0x00000013ff13723e */ /* 0x000fe200000000ff */
[----:B------:R-:W-:Y:S06]  /*36e0*/  BRA.U UP0, `(.L_x_8414) ;  /* 0x0000000500047547 */ /* 0x000fec000b800000 */
        /* <DEDUP_REMOVED lines=8> */
[----:B------:R-:W-:-:S04]  /*3770*/  HADD2.F32 R0, -RZ, R19.H0_H0 ;  /* 0x20000013ff007230 */ /* 0x000fc80000004100 */
[----:B--2-4-:R-:W0:Y:S02]  /*3780*/  F2I.FTZ.TRUNC.NTZ R5, R0 ;  /* 0x0000000000057305 */ /* 0x014e24000021f100 */
[----:B0-----:R0:W-:Y:S01]  /*3790*/  STG.E.U8 desc[UR36][R2.64], R5 ;  /* 0x0000000502007986 */ /* 0x0011e2000c101124 */
[----:B------:R-:W-:Y:S05]  /*37a0*/  BRA `(.L_x_8419) ;  /* 0x0000000c00807947 */ /* 0x000fea0003800000 */
.L_x_8417:
[----:B--2-4-:R-:W-:-:S06]  /*37b0*/  HADD2.F32 R5, -RZ, R19.H0_H0 ;  /* 0x20000013ff057230 */ /* 0x014fcc0000004100 */
[----:B------:R-:W0:Y:S02]  /*37c0*/  F2I.S64.TRUNC R4, R5 ;  /* 0x0000000500047311 */ /* 0x000e24000020d900 */
[----:B0-----:R1:W-:Y:S01]  /*37d0*/  STG.E.U8 desc[UR36][R2.64], R4 ;  /* 0x0000000402007986 */ /* 0x0013e2000c101124 */
[----:B------:R-:W-:Y:S05]  /*37e0*/  BRA `(.L_x_8419) ;  /* 0x0000000c00707947 */ /* 0x000fea0003800000 */
.L_x_8416:
[----:B------:R-:W-:-:S09]  /*37f0*/  UISETP.NE.AND UP0, UPT, UR4, 0x2, UPT ;  /* 0x000000020400788c */ /* 0x000fd2000bf05270 */
[----:B------:R-:W-:Y:S05]  /*3800*/  BRA.U !UP0, `(.L_x_8420) ;  /* 0x0000000108307547 */ /* 0x000fea000b800000 */
[----:B------:R-:W-:-:S09]  /*3810*/  UISETP.NE.AND UP0, UPT, UR4, 0x3, UPT ;  /* 0x000000030400788c */ /* 0x000fd2000bf05270 */
[----:B------:R-:W-:Y:S05]  /*3820*/  BRA.U !UP0, `(.L_x_8421) ;  /* 0x0000000108187547 */ /* 0x000fea000b800000 */
[----:B------:R-:W-:-:S09]  /*3830*/  UISETP.NE.AND UP0, UPT, UR4, 0x4, UPT ;  /* 0x000000040400788c */ /* 0x000fd2000bf05270 */
[----:B------:R-:W-:Y:S05]  /*3840*/  BRA.U UP0, `(.L_x_8418) ;  /* 0x0000000900b87547 */ /* 0x000fea000b800000 */
[----:B--2-4-:R-:W-:-:S06]  /*3850*/  HADD2.F32 R4, -RZ, R19.H0_H0 ;  /* 0x20000013ff047230 */ /* 0x014fcc0000004100 */
[----:B------:R-:W0:Y:S02]  /*3860*/  F2I.S64.TRUNC R4, R4 ;  /* 0x0000000400047311 */ /* 0x000e24000020d900 */
[----:B0-----:R0:W-:Y:S01]  /*3870*/  STG.E.64 desc[UR36][R2.64], R4 ;  /* 0x0000000402007986 */ /* 0x0011e2000c101b24 */
[----:B------:R-:W-:Y:S05]  /*3880*/  BRA `(.L_x_8419) ;  /* 0x0000000c00487947 */ /* 0x000fea0003800000 */
.L_x_8421:
[----:B------:R-:W-:-:S06]  /*3890*/  HADD2.F32 R19, -RZ, R19.H0_H0 ;  /* 0x20000013ff137230 */ /* 0x000fcc0000004100 */
[----:B------:R-:W0:Y:S02]  /*38a0*/  F2I.FTZ.TRUNC.NTZ R19, R19 ;  /* 0x0000001300137305 */ /* 0x000e24000021f100 */
[----:B0-----:R0:W-:Y:S01]  /*38b0*/  STG.E desc[UR36][R2.64], R19 ;  /* 0x0000001302007986 */ /* 0x0011e2000c101924 */
[----:B------:R-:W-:Y:S05]  /*38c0*/  BRA `(.L_x_8419) ;  /* 0x0000000c00387947 */ /* 0x000fea0003800000 */
.L_x_8420:
[----:B------:R-:W-:-:S06]  /*38d0*/  HADD2.F32 R19, -RZ, R19.H0_H0 ;  /* 0x20000013ff137230 */ /* 0x000fcc0000004100 */
[----:B------:R-:W0:Y:S02]  /*38e0*/  F2I.FTZ.TRUNC.NTZ R19, R19 ;  /* 0x0000001300137305 */ /* 0x000e24000021f100 */
[----:B0-----:R3:W-:Y:S01]  /*38f0*/  STG.E.U16 desc[UR36][R2.64], R19 ;  /* 0x0000001302007986 */ /* 0x0017e2000c101524 */
[----:B------:R-:W-:Y:S05]  /*3900*/  BRA `(.L_x_8419) ;  /* 0x0000000c00287947 */ /* 0x000fea0003800000 */
.L_x_8415:
[----:B------:R-:W-:-:S09]  /*3910*/  UISETP.GT.AND UP0, UPT, UR4, 0x6, UPT ;  /* 0x000000060400788c */ /* 0x000fd2000bf04270 */
[----:B------:R-:W-:Y:S05]  /*3920*/  BRA.U UP0, `(.L_x_8422) ;  /* 0x0000000100247547 */ /* 0x000fea000b800000 */
[----:B------:R-:W-:-:S09]  /*3930*/  UISETP.NE.AND UP0, UPT, UR4, 0x5, UPT ;  /* 0x000000050400788c */ /* 0x000fd2000bf05270 */
[----:B------:R-:W-:Y:S05]  /*3940*/  BRA.U !UP0, `(.L_x_8423) ;  /* 0x0000000108147547 */ /* 0x000fea000b800000 */
[----:B------:R-:W-:-:S09]  /*3950*/  UISETP.NE.AND UP0, UPT, UR4, 0x6, UPT ;  /* 0x000000060400788c */ /* 0x000fd2000bf05270 */
[----:B------:R-:W-:Y:S05]  /*3960*/  BRA.U UP0, `(.L_x_8418) ;  /* 0x0000000900707547 */ /* 0x000fea000b800000 */
[----:B------:R-:W-:-:S05]  /*3970*/  HADD2.F32 R19, -RZ, R19.H0_H0 ;  /* 0x20000013ff137230 */ /* 0x000fca0000004100 */
[----:B------:R0:W-:Y:S01]  /*3980*/  STG.E desc[UR36][R2.64], R19 ;  /* 0x0000001302007986 */ /* 0x0001e2000c101924 */
[----:B------:R-:W-:Y:S05]  /*3990*/  BRA `(.L_x_8419) ;  /* 0x0000000c00047947 */ /* 0x000fea0003800000 */
.L_x_8423:
[----:B------:R0:W-:Y:S01]  /*39a0*/  STG.E.U16 desc[UR36][R2.64], R19 ;  /* 0x0000001302007986 */ /* 0x0001e2000c101524 */
[----:B------:R-:W-:Y:S05]  /*39b0*/  BRA `(.L_x_8419) ;  /* 0x0000000800fc7947 */ /* 0x000fea0003800000 */
.L_x_8422:
[----:B------:R-:W-:-:S09]  /*39c0*/  UISETP.NE.AND UP0, UPT, UR4, 0x7, UPT ;  /* 0x000000070400788c */ /* 0x000fd2000bf05270 */
[----:B------:R-:W-:Y:S05]  /*39d0*/  BRA.U !UP0, `(.L_x_8424) ;  /* 0x0000000108347547 */ /* 0x000fea000b800000 */
[----:B------:R-:W-:-:S09]  /*39e0*/  UISETP.NE.AND UP0, UPT, UR4, 0x8, UPT ;  /* 0x000000080400788c */ /* 0x000fd2000bf05270 */
[----:B------:R-:W-:Y:S05]  /*39f0*/  BRA.U !UP0, `(.L_x_8425) ;  /* 0x0000000108187547 */ /* 0x000fea000b800000 */
[----:B------:R-:W-:-:S09]  /*3a00*/  UISETP.NE.AND UP0, UPT, UR4, 0x9, UPT ;  /* 0x000000090400788c */ /* 0x000fd2000bf05270 */
[----:B------:R-:W-:Y:S05]  /*3a10*/  BRA.U UP0, `(.L_x_8418) ;  /* 0x0000000900447547 */ /* 0x000fea000b800000 */
[----:B--2-4-:R-:W-:Y:S02]  /*3a20*/  HADD2.F32 R4, -RZ, R19.H0_H0 ;  /* 0x20000013ff047230 */ /* 0x014fe40000004100 */
[----:B------:R-:W-:-:S05]  /*3a30*/  IMAD.MOV.U32 R5, RZ, RZ, RZ ;  /* 0x000000ffff057224 */ /* 0x000fca00078e00ff */
[----:B------:R0:W-:Y:S01]  /*3a40*/  STG.E.64 desc[UR36][R2.64], R4 ;  /* 0x0000000402007986 */ /* 0x0001e2000c101b24 */
[----:B------:R-:W-:Y:S05]  /*3a50*/  BRA `(.L_x_8419) ;  /* 0x0000000800d47947 */ /* 0x000fea0003800000 */
.L_x_8425:
[----:B------:R-:W-:-:S05]  /*3a60*/  HADD2.F32 R0, -RZ, R19.H0_H0 ;  /* 0x20000013ff007230 */ /* 0x000fca0000004100 */
[----:B------:R-:W-:-:S04]  /*3a70*/  F2FP.F16.F32.PACK_AB R0, RZ, R0 ;  /* 0x00000000ff00723e */ /* 0x000fc800000000ff */
[----:B------:R-:W-:-:S05]  /*3a80*/  PRMT R0, R0, 0x5410, RZ ;  /* 0x0000541000007816 */ /* 0x000fca00000000ff */
[----:B------:R0:W-:Y:S01]  /*3a90*/  STG.E desc[UR36][R2.64], R0 ;  /* 0x0000000002007986 */ /* 0x0001e2000c101924 */
[----:B------:R-:W-:Y:S05]  /*3aa0*/  BRA `(.L_x_8419) ;  /* 0x0000000800c07947 */ /* 0x000fea0003800000 */
.L_x_8424:
[----:B--2-4-:R-:W-:-:S05]  /*3ab0*/  HADD2.F32 R4, -RZ, R19.H0_H0 ;  /* 0x20000013ff047230 */ /* 0x014fca0000004100 */
[----:B------:R-:W-:-:S06]  /*3ac0*/  FMUL.FTZ R4, R4, 1 ;  /* 0x3f80000004047820 */ /* 0x000fcc0000410000 */
[----:B------:R-:W0:Y:S02]  /*3ad0*/  F2F.F64.F32 R4, R4 ;  /* 0x0000000400047310 */ /* 0x000e240000201800 */
[----:B0-----:R0:W-:Y:S01]  /*3ae0*/  STG.E.64 desc[UR36][R2.64], R4 ;  /* 0x0000000402007986 */ /* 0x0011e2000c101b24 */
[----:B------:R-:W-:Y:S05]  /*3af0*/  BRA `(.L_x_8419) ;  /* 0x0000000800ac7947 */ /* 0x000fea0003800000 */
.L_x_8414:
        /* <DEDUP_REMOVED lines=8> */
[----:B------:R-:W-:-:S05]  /*3b80*/  HADD2.F32 R19, -RZ, R19.H0_H0 ;  /* 0x20000013ff137230 */ /* 0x000fca0000004100 */
[----:B------:R-:W-:-:S04]  /*3b90*/  FSETP.NEU.FTZ.AND P0, PT, R19, RZ, PT ;  /* 0x000000ff1300720b */ /* 0x000fc80003f1d000 */
[----:B--2-4-:R-:W-:-:S05]  /*3ba0*/  SEL R5, RZ, 0x1, !P0 ;  /* 0x00000001ff057807 */ /* 0x014fca0004000000 */
[----:B------:R0:W-:Y:S01]  /*3bb0*/  STG.E.U8 desc[UR36][R2.64], R5 ;  /* 0x0000000502007986 */ /* 0x0001e2000c101124 */
[----:B------:R-:W-:Y:S05]  /*3bc0*/  BRA `(.L_x_8419) ;  /* 0x0000000800787947 */ /* 0x000fea0003800000 */
.L_x_8428:
[----:B------:R-:W-:Y:S01]  /*3bd0*/  HADD2.F32 R19, -RZ, R19.H0_H0 ;  /* 0x20000013ff137230 */ /* 0x000fe20000004100 */
[----:B------:R-:W-:-:S04]  /*3be0*/  CS2R R6, SRZ ;  /* 0x0000000000067805 */ /* 0x000fc8000001ff00 */
[----:B--2-4-:R-:W-:-:S06]  /*3bf0*/  FMUL.FTZ R4, R19, 1 ;  /* 0x3f80000013047820 */ /* 0x014fcc0000410000 */
[----:B------:R-:W0:Y:S02]  /*3c00*/  F2F.F64.F32 R4, R4 ;  /* 0x0000000400047310 */ /* 0x000e240000201800 */
[----:B0-----:R0:W-:Y:S01]  /*3c10*/  STG.E.128 desc[UR36][R2.64], R4 ;  /* 0x0000000402007986 */ /* 0x0011e2000c101d24 */
[----:B------:R-:W-:Y:S05]  /*3c20*/  BRA `(.L_x_8419) ;  /* 0x0000000800607947 */ /* 0x000fea0003800000 */
.L_x_8427:
[----:B------:R-:W-:-:S09]  /*3c30*/  UISETP.NE.AND UP0, UPT, UR4, 0xf, UPT ;  /* 0x0000000f0400788c */ /* 0x000fd2000bf05270 */
[----:B------:R-:W-:Y:S05]  /*3c40*/  BRA.U !UP0, `(.L_x_8429) ;  /* 0x0000000108a07547 */ /* 0x000fea000b800000 */
[----:B------:R-:W-:-:S09]  /*3c50*/  UISETP.NE.AND UP0, UPT, UR4, 0x17, UPT ;  /* 0x000000170400788c */ /* 0x000fd2000bf05270 */
[----:B------:R-:W-:Y:S05]  /*3c60*/  BRA.U !UP0, `(.L_x_8430) ;  /* 0x00000001084c7547 */ /* 0x000fea000b800000 */
[----:B------:R-:W-:-:S09]  /*3c70*/  UISETP.NE.AND UP0, UPT, UR4, 0x18, UPT ;  /* 0x000000180400788c */ /* 0x000fd2000bf05270 */
[----:B------:R-:W-:Y:S05]  /*3c80*/  BRA.U UP0, `(.L_x_8418) ;  /* 0x0000000500a87547 */ /* 0x000fea000b800000 */
[----:B------:R-:W-:Y:S01]  /*3c90*/  HADD2.F32 R19, -RZ, R19.H0_H0 ;  /* 0x20000013ff137230 */ /* 0x000fe20000004100 */
[----:B------:R-:W-:Y:S01]  /*3ca0*/  BSSY.RECONVERGENT B0, `(.L_x_8431) ;  /* 0x000000c000007945 */ /* 0x000fe20003800200 */
[----:B------:R-:W-:-:S03]  /*3cb0*/  IMAD.MOV.U32 R0, RZ, RZ, 0x7f ;  /* 0x0000007fff007424 */ /* 0x000fc600078e00ff */
[----:B------:R-:W-:Y:S02]  /*3cc0*/  LOP3.LUT R6, R19, 0x7fffffff, RZ, 0xc0, !PT ;  /* 0x7fffffff13067812 */ /* 0x000fe400078ec0ff */
[----:B--2-4-:R-:W-:Y:S02]  /*3cd0*/  SHF.R.U32.HI R5, RZ, 0x18, R19 ;  /* 0x00000018ff057819 */ /* 0x014fe40000011613 */
        /* <DEDUP_REMOVED lines=8> */
.L_x_8432:
[----:B------:R-:W-:Y:S05]  /*3d60*/  BSYNC.RECONVERGENT B0 ;  /* 0x0000000000007941 */ /* 0x000fea0003800200 */
.L_x_8431:
[----:B------:R-:W-:-:S05]  /*3d70*/  LOP3.LUT R5, R0, 0x80, R5, 0xf8, !PT ;  /* 0x0000008000057812 */ /* 0x000fca00078ef805 */
[----:B------:R0:W-:Y:S01]  /*3d80*/  STG.E.U8 desc[UR36][R2.64], R5 ;  /* 0x0000000502007986 */ /* 0x0001e2000c101124 */
[----:B------:R-:W-:Y:S05]  /*3d90*/  BRA `(.L_x_8419) ;  /* 0x0000000800047947 */ /* 0x000fea0003800000 */
.L_x_8430:
[----:B------:R-:W-:Y:S01]  /*3da0*/  HADD2.F32 R19, -RZ, R19.H0_H0 ;  /* 0x20000013ff137230 */ /* 0x000fe20000004100 */
[----:B------:R-:W-:Y:S04]  /*3db0*/  BSSY.RECONVERGENT B0, `(.L_x_8433) ;  /* 0x000000e000007945 */ /* 0x000fe80003800200 */
[----:B------:R-:W-:Y:S02]  /*3dc0*/  LOP3.LUT R6, R19, 0x7fffffff, RZ, 0xc0, !PT ;  /* 0x7fffffff13067812 */ /* 0x000fe400078ec0ff */
[----:B--2-4-:R-:W-:Y:S02]  /*3dd0*/  SHF.R.U32.HI R5, RZ, 0x18, R19 ;  /* 0x00000018ff057819 */ /* 0x014fe40000011613 */
        /* <DEDUP_REMOVED lines=11> */
.L_x_8434:
[----:B------:R-:W-:Y:S05]  /*3e90*/  BSYNC.RECONVERGENT B0 ;  /* 0x0000000000007941 */ /* 0x000fea0003800200 */
.L_x_8433:
[----:B------:R-:W-:-:S05]  /*3ea0*/  LOP3.LUT R5, R0, 0x80, R5, 0xf8, !PT ;  /* 0x0000008000057812 */ /* 0x000fca00078ef805 */
[----:B------:R0:W-:Y:S01]  /*3eb0*/  STG.E.U8 desc[UR36][R2.64], R5 ;  /* 0x0000000502007986 */ /* 0x0001e2000c101124 */
[----:B------:R-:W-:Y:S05]  /*3ec0*/  BRA `(.L_x_8419) ;  /* 0x0000000400b87947 */ /* 0x000fea0003800000 */
.L_x_8429:
[----:B------:R-:W-:-:S05]  /*3ed0*/  HADD2.F32 R0, -RZ, R19.H0_H0 ;  /* 0x20000013ff007230 */ /* 0x000fca0000004100 */
[----:B------:R-:W-:-:S05]  /*3ee0*/  F2FP.BF16.F32.PACK_AB R0, RZ, R0 ;  /* 0x00000000ff00723e */ /* 0x000fca00000010ff */
[----:B------:R0:W-:Y:S01]  /*3ef0*/  STG.E.U16 desc[UR36][R2.64], R0 ;  /* 0x0000000002007986 */ /* 0x0001e2000c101524 */
[----:B------:R-:W-:Y:S05]  /*3f00*/  BRA `(.L_x_8419) ;  /* 0x0000000400a87947 */ /* 0x000fea0003800000 */
.L_x_8426:
        /* <DEDUP_REMOVED lines=8> */
[----:B--2-4-:R-:W-:-:S06]  /*3f90*/  HADD2.F32 R5, -RZ, R19.H0_H0 ;  /* 0x20000013ff057230 */ /* 0x014fcc0000004100 */
[----:B------:R-:W0:Y:S02]  /*3fa0*/  F2I.FTZ.U32.TRUNC.NTZ R5, R5 ;  /* 0x0000000500057305 */ /* 0x000e24000021f000 */
[----:B0-----:R0:W-:Y:S01]  /*3fb0*/  STG.E.U16 desc[UR36][R2.64], R5 ;  /* 0x0000000502007986 */ /* 0x0011e2000c101524 */
[----:B------:R-:W-:Y:S05]  /*3fc0*/  BRA `(.L_x_8419) ;  /* 0x0000000400787947 */ /* 0x000fea0003800000 */
.L_x_8437:
[----:B--2-4-:R-:W-:Y:S01]  /*3fd0*/  HADD2.F32 R5, -RZ, R19.H0_H0 ;  /* 0x20000013ff057230 */ /* 0x014fe20000004100 */
        /* <DEDUP_REMOVED lines=12> */
.L_x_8440:
[----:B------:R-:W-:-:S04]  /*40a0*/  SHF.R.U32.HI R0, RZ, 0x14, R5 ;  /* 0x00000014ff007819 */ /* 0x000fc80000011605 */
[----:B------:R-:W-:-:S04]  /*40b0*/  LOP3.LUT R0, R0, 0x1, RZ, 0xc0, !PT ;  /* 0x0000000100007812 */ /* 0x000fc800078ec0ff */
[----:B------:R-:W-:-:S04]  /*40c0*/  IADD3 R0, PT, PT, R5, 0x487ffff, R0 ;  /* 0x0487ffff05007810 */ /* 0x000fc80007ffe000 */
[----:B------:R-:W-:-:S04]  /*40d0*/  SHF.R.U32.HI R0, RZ, 0x14, R0 ;  /* 0x00000014ff007819 */ /* 0x000fc80000011600 */
[----:B------:R-:W-:-:S07]  /*40e0*/  LOP3.LUT R4, R0, 0xff, RZ, 0xc0, !PT ;  /* 0x000000ff00047812 */ /* 0x000fce00078ec0ff */
.L_x_8441:
[----:B------:R-:W-:-:S04]  /*40f0*/  SHF.R.U32.HI R5, RZ, 0x18, R5 ;  /* 0x00000018ff057819 */ /* 0x000fc80000011605 */
[----:B------:R-:W-:-:S04]  /*4100*/  LOP3.LUT R4, R4, 0x80, R5, 0xf8, !PT ;  /* 0x0000008004047812 */ /* 0x000fc800078ef805 */
[----:B------:R-:W-:-:S07]  /*4110*/  PRMT R0, R4, 0x7610, R0 ;  /* 0x0000761004007816 */ /* 0x000fce0000000000 */
.L_x_8439:
[----:B------:R-:W-:Y:S05]  /*4120*/  BSYNC.RECONVERGENT B0 ;  /* 0x0000000000007941 */ /* 0x000fea0003800200 */
.L_x_8438:
[----:B------:R0:W-:Y:S01]  /*4130*/  STG.E.U8 desc[UR36][R2.64], R0 ;  /* 0x0000000002007986 */ /* 0x0001e2000c101124 */
[----:B------:R-:W-:Y:S05]  /*4140*/  BRA `(.L_x_8419) ;  /* 0x0000000400187947 */ /* 0x000fea0003800000 */
.L_x_8436:
[----:B--2-4-:R-:W-:Y:S01]  /*4150*/  HADD2.F32 R5, -RZ, R19.H0_H0 ;  /* 0x20000013ff057230 */ /* 0x014fe20000004100 */
[----:B------:R-:W-:Y:S01]  /*4160*/  BSSY.RECONVERGENT B0, `(.L_x_8442) ;  /* 0x0000014000007945 */ /* 0x000fe20003800200 */
[----:B------:R-:W-:-:S03]  /*4170*/  MOV R0, 0x80 ;  /* 0x0000008000007802 */ /* 0x000fc60000000f00 */
        /* <DEDUP_REMOVED lines=10> */
.L_x_8444:
[----:B------:R-:W-:-:S04]  /*4220*/  SHF.R.U32.HI R0, RZ, 0x15, R5 ;  /* 0x00000015ff007819 */ /* 0x000fc80000011605 */
[----:B------:R-:W-:-:S04]  /*4230*/  LOP3.LUT R0, R0, 0x1, RZ, 0xc0, !PT ;  /* 0x0000000100007812 */ /* 0x000fc800078ec0ff */
[----:B------:R-:W-:-:S04]  /*4240*/  IADD3 R0, PT, PT, R5, 0x88fffff, R0 ;  /* 0x088fffff05007810 */ /* 0x000fc80007ffe000 */
[----:B------:R-:W-:-:S04]  /*4250*/  SHF.R.U32.HI R0, RZ, 0x15, R0 ;  /* 0x00000015ff007819 */ /* 0x000fc80000011600 */
[----:B------:R-:W-:-:S07]  /*4260*/  LOP3.LUT R4, R0, 0xff, RZ, 0xc0, !PT ;  /* 0x000000ff00047812 */ /* 0x000fce00078ec0ff */
.L_x_8445:
[----:B------:R-:W-:-:S04]  /*4270*/  SHF.R.U32.HI R5, RZ, 0x18, R5 ;  /* 0x00000018ff057819 */ /* 0x000fc80000011605 */
[----:B------:R-:W-:-:S04]  /*4280*/  LOP3.LUT R4, R4, 0x80, R5, 0xf8, !PT ;  /* 0x0000008004047812 */ /* 0x000fc800078ef805 */
[----:B------:R-:W-:-:S07]  /*4290*/  PRMT R0, R4, 0x7610, R0 ;  /* 0x0000761004007816 */ /* 0x000fce0000000000 */
.L_x_8443:
[----:B------:R-:W-:Y:S05]  /*42a0*/  BSYNC.RECONVERGENT B0 ;  /* 0x0000000000007941 */ /* 0x000fea0003800200 */
.L_x_8442:
[----:B------:R0:W-:Y:S01]  /*42b0*/  STG.E.U8 desc[UR36][R2.64], R0 ;  /* 0x0000000002007986 */ /* 0x0001e2000c101124 */
[----:B------:R-:W-:Y:S05]  /*42c0*/  BRA `(.L_x_8419) ;  /* 0x0000000000b87947 */ /* 0x000fea0003800000 */
.L_x_8435:
[----:B------:R-:W-:-:S09]  /*42d0*/  UISETP.NE.AND UP0, UPT, UR4, 0x1c, UPT ;  /* 0x0000001c0400788c */ /* 0x000fd2000bf05270 */
[----:B------:R-:W-:Y:S05]  /*42e0*/  BRA.U !UP0, `(.L_x_8446) ;  /* 0x0000000108a47547 */ /* 0x000fea000b800000 */
[----:B------:R-:W-:-:S09]  /*42f0*/  UISETP.NE.AND UP0, UPT, UR4, 0x1d, UPT ;  /* 0x0000001d0400788c */ /* 0x000fd2000bf05270 */
[----:B------:R-:W-:Y:S05]  /*4300*/  BRA.U !UP0, `(.L_x_8447) ;  /* 0x00000001088c7547 */ /* 0x000fea000b800000 */
[----:B------:R-:W-:-:S09]  /*4310*/  UISETP.NE.AND UP0, UPT, UR4, 0x2c, UPT ;  /* 0x0000002c0400788c */ /* 0x000fd2000bf05270 */
[----:B------:R-:W-:Y:S05]  /*4320*/  BRA.U !UP0, `(.L_x_8448) ;  /* 0x0000000108447547 */ /* 0x000fea000b800000 */
.L_x_8418:
[----:B------:R-:W-:Y:S01]  /*4330*/  MOV R0, 0x180 ;  /* 0x0000018000007802 */ /* 0x000fe20000000f00 */
[----:B------:R-:W2:Y:S01]  /*4340*/  LDCU.64 UR6, c[0x4][0x170] ;  /* 0x01002e00ff0677ac */ /* 0x000ea20008000a00 */
[----:B------:R-:W-:Y:S02]  /*4350*/  IMAD.MOV.U32 R8, RZ, RZ, 0x65 ;  /* 0x00000065ff087424 */ /* 0x000fe400078e00ff */
[----:B------:R0:W1:Y:S01]  /*4360*/  LDC.64 R2, c[0x4][R0] ;  /* 0x0100000000027b82 */ /* 0x0000620000000a00 */
[----:B------:R-:W3:Y:S01]  /*4370*/  LDCU.64 UR8, c[0x4][0x178] ;  /* 0x01002f00ff0877ac */ /* 0x000ee20008000a00 */
[----:B------:R-:W-:Y:S02]  /*4380*/  IMAD.MOV.U32 R12, RZ, RZ, 0x1 ;  /* 0x00000001ff0c7424 */ /* 0x000fe400078e00ff */
[----:B------:R-:W-:Y:S01]  /*4390*/  IMAD.MOV.U32 R13, RZ, RZ, RZ ;  /* 0x000000ffff0d7224 */ /* 0x000fe200078e00ff */
[----:B------:R-:W5:Y:S01]  /*43a0*/  LDCU.64 UR4, c[0x4][0x70] ;  /* 0x01000e00ff0477ac */ /* 0x000f620008000a00 */
[----:B--2-4-:R-:W-:-:S02]  /*43b0*/  IMAD.U32 R4, RZ, RZ, UR6 ;  /* 0x00000006ff047e24 */ /* 0x014fc4000f8e00ff */
[----:B------:R-:W-:Y:S02]  /*43c0*/  IMAD.U32 R5, RZ, RZ, UR7 ;  /* 0x00000007ff057e24 */ /* 0x000fe4000f8e00ff */
[----:B---3--:R-:W-:Y:S02]  /*43d0*/  IMAD.U32 R6, RZ, RZ, UR8 ;  /* 0x00000008ff067e24 */ /* 0x008fe4000f8e00ff */
[----:B------:R-:W-:Y:S01]  /*43e0*/  IMAD.U32 R7, RZ, RZ, UR9 ;  /* 0x00000009ff077e24 */ /* 0x000fe2000f8e00ff */
[----:B-----5:R-:W-:Y:S01]  /*43f0*/  MOV R10, UR4 ;  /* 0x00000004000a7c02 */ /* 0x020fe20008000f00 */
[----:B0-----:R-:W-:-:S07]  /*4400*/  IMAD.U32 R11, RZ, RZ, UR5 ;  /* 0x00000005ff0b7e24 */ /* 0x001fce000f8e00ff */
[----:B------:R-:W-:-:S07]  /*4410*/  LEPC R20, `(.L_x_8449) ;  /* 0x000000001014794e */ /* 0x000fce0000000000 */
[----:B-1----:R-:W-:Y:S05]  /*4420*/  CALL.ABS.NOINC R2 ;  /* 0x0000000002007343 */ /* 0x002fea0003c00000 */
.L_x_8449:
[----:B------:R-:W-:Y:S05]  /*4430*/  BRA `(.L_x_8419) ;  /* 0x00000000005c7947 */ /* 0x000fea0003800000 */
.L_x_8448:
[----:B------:R-:W-:Y:S02]  /*4440*/  HADD2.F32 R19, -RZ, R19.H0_H0 ;  /* 0x20000013ff137230 */ /* 0x000fe40000004100 */
[----:B--2-4-:R-:W-:-:S03]  /*4450*/  HFMA2 R5, -RZ, RZ, 0, 1.5199184417724609375e-05 ;  /* 0x000000ffff057431 */ /* 0x014fc600000001ff */
        /* <DEDUP_REMOVED lines=14> */
.L_x_8447:
[----:B--2-4-:R-:W-:-:S06]  /*4540*/  HADD2.F32 R4, -RZ, R19.H0_H0 ;  /* 0x20000013ff047230 */ /* 0x014fcc0000004100 */
[----:B------:R-:W0:Y:S02]  /*4550*/  F2I.U64.TRUNC R4, R4 ;  /* 0x0000000400047311 */ /* 0x000e24000020d800 */
[----:B0-----:R0:W-:Y:S01]  /*4560*/  STG.E.64 desc[UR36][R2.64], R4 ;  /* 0x0000000402007986 */ /* 0x0011e2000c101b24 */
[----:B------:R-:W-:Y:S05]  /*4570*/  BRA `(.L_x_8419) ;  /* 0x00000000000c7947 */ /* 0x000fea0003800000 */
.L_x_8446:
[----:B------:R-:W-:-:S06]  /*4580*/  HADD2.F32 R19, -RZ, R19.H0_H0 ;  /* 0x20000013ff137230 */ /* 0x000fcc0000004100 */
[----:B------:R-:W0:Y:S02]  /*4590*/  F2I.FTZ.U32.TRUNC.NTZ R19, R19 ;  /* 0x0000001300137305 */ /* 0x000e24000021f000 */
[----:B0-----:R0:W-:Y:S02]  /*45a0*/  STG.E desc[UR36][R2.64], R19 ;  /* 0x0000001302007986 */ /* 0x0011e4000c101924 */
.L_x_8419:
[----:B------:R-:W-:-:S07]  /*45b0*/  VIADD R17, R17, 0x80 ;  /* 0x0000008011117836 */ /* 0x000fce0000000000 */
.L_x_8344:
[----:B------:R-:W-:Y:S05]  /*45c0*/  BSYNC.RECONVERGENT B6 ;  /* 0x0000000000067941 */ /* 0x000fea0003800200 */
.L_x_8343:
[----:B------:R-:W5:Y:S01]  /*45d0*/  LDCU UR4, c[0x0][0x380] ;  /* 0x00007000ff0477ac */ /* 0x000f620008000800 */
[----:B------:R-:W-:Y:S01]  /*45e0*/  BSSY.RECONVERGENT B6, `(.L_x_8450) ;  /* 0x000044c000067945 */ /* 0x000fe20003800200 */
[----:B-----5:R-:W-:-:S13]  /*45f0*/  ISETP.GE.AND P0, PT, R17, UR4, PT ;  /* 0x0000000411007c0c */ /* 0x020fda000bf06270 */
[----:B------:R-:W-:Y:S05]  /*4600*/  @P0 BRA `(.L_x_8451) ;  /* 0x0000004400240947 */ /* 0x000fea0003800000 */
[----:B------:R-:W5:Y:S01]  /*4610*/  LDCU UR4, c[0x0][0x388] ;  /* 0x00007100ff0477ac */ /* 0x000f620008000800 */
[----:B------:R-:W-:Y:S01]  /*4620*/  MOV R18, RZ ;  /* 0x000000ff00127202 */ /* 0x000fe20000000f00 */
        /* <DEDUP_REMOVED lines=9> */
[----:B-1-3--:R-:W-:Y:S01]  /*46c0*/  IMAD.HI.U32 R2, R17, UR4, R16 ;  /* 0x0000000411027c27 */ /* 0x00afe2000f8e0010 */
        /* <DEDUP_REMOVED lines=8> */
[----:B------:R-:W2:Y:S01]  /*4750*/  LDCU.64 UR6, c[0x0][0x398] ;  /* 0x00007300ff0677ac */ /* 0x000ea20008000a00 */
[----:B------:R-:W-:Y:S01]  /*4760*/  HFMA2 R2, -RZ, RZ, 0, 0 ;  /* 0x00000000ff027431 */ /* 0x000fe200000001ff */
[----:B------:R-:W0:Y:S01]  /*4770*/  LDCU UR4, c[0x0][0x3a0] ;  /* 0x00007400ff0477ac */ /* 0x000e220008000800 */
[----:B------:R-:W1:Y:S01]  /*4780*/  LDCU UR5, c[0x0][0x4c4] ;  /* 0x00009880ff0577ac */ /* 0x000e620008000800 */
[----:B------:R-:W3:Y:S01]  /*4790*/  LDCU.64 UR8, c[0x0][0x4c8] ;  /* 0x00009900ff0877ac */ /* 0x000ee20008000a00 */
[----:B------:R-:W-:Y:S01]  /*47a0*/  UISETP.NE.AND UP0, UPT, UR38, 0x2, UPT ;  /* 0x000000022600788c */ /* 0x000fe2000bf05270 */
[----:B--2-4-:R-:W-:-:S05]  /*47b0*/  IMAD.HI.U32 R4, R3, UR7, R2 ;  /* 0x0000000703047c27 */ /* 0x014fca000f8e0002 */
[----:B0-----:R-:W-:-:S05]  /*47c0*/  SHF.R.U32.HI R5, RZ, UR4, R4 ;  /* 0x00000004ff057c19 */ /* 0x001fca0008011604 */
[----:B------:R-:W-:-:S04]  /*47d0*/  IMAD.MOV R2, RZ, RZ, -R5 ;  /* 0x000000ffff027224 */ /* 0x000fc800078e0a05 */
[----:B------:R-:W-:-:S04]  /*47e0*/  IMAD R3, R2, UR6, R3 ;  /* 0x0000000602037c24 */ /* 0x000fc8000f8e0203 */
[C---:B-1----:R-:W-:Y:S02]  /*47f0*/  IMAD R16, R3.reuse, UR5, R16 ;  /* 0x0000000503107c24 */ /* 0x042fe4000f8e0210 */
        /* <DEDUP_REMOVED lines=323> */
.L_x_8452:
[----:B------:R-:W1:Y:S01]  /*5c30*/  LDCU.64 UR6, c[0x0][0x5f0] ;  /* 0x0000be00ff0677ac */ /* 0x000e620008000a00 */
[----:B------:R-:W-:-:S04]  /*5c40*/  UPRMT UR4, UR40, 0x7771, URZ ;  /* 0x0000777128047896 */ /* 0x000fc800080000ff */
[----:B------:R-:W-:Y:S01]  /*5c50*/  UISETP.GT.AND UP0, UPT, UR4, 0x9, UPT ;  /* 0x000000090400788c */ /* 0x000fe2000bf04270 */
[----:B-1-3--:R-:W-:-:S04]  /*5c60*/  IADD3 R2, P0, PT, R0, UR6, RZ ;  /* 0x0000000600027c10 */ /* 0x00afc8000ff1e0ff */
        /* <DEDUP_REMOVED lines=10> */
[----:B------:R-:W3:Y:S02]  /*5d10*/  LDG.E.S8 R2, desc[UR36][R2.64] ;  /* 0x0000002402027981 */ /* 0x000ee4000c1e1300 */
[----:B---3--:R-:W0:Y:S02]  /*5d20*/  I2F.S16 R0, R2 ;  /* 0x0000000200007306 */ /* 0x008e240000101400 */
[----:B0-----:R-:W-:-:S04]  /*5d30*/  F2FP.F16.F32.PACK_AB R0, RZ, R0 ;  /* 0x00000000ff00723e */ /* 0x001fc800000000ff */
[----:B------:R-:W-:Y:S01]  /*5d40*/  PRMT R19, R0, 0x7610, R19 ;  /* 0x0000761000137816 */ /* 0x000fe20000000013 */
[----:B------:R-:W-:Y:S06]  /*5d50*/  BRA `(.L_x_8458) ;  /* 0x0000000c00c87947 */ /* 0x000fec0003800000 */
.L_x_8456:
[----:B------:R-:W3:Y:S02]  /*5d60*/  LDG.E.U8 R2, desc[UR36][R2.64] ;  /* 0x0000002402027981 */ /* 0x000ee4000c1e1100 */
[----:B---3--:R-:W-:-:S04]  /*5d70*/  I2FP.F32.U32 R0, R2 ;  /* 0x0000000200007245 */ /* 0x008fc80000201000 */
[----:B------:R-:W-:-:S04]  /*5d80*/  F2FP.F16.F32.PACK_AB R0, RZ, R0 ;  /* 0x00000000ff00723e */ /* 0x000fc800000000ff */
[----:B------:R-:W-:Y:S01]  /*5d90*/  PRMT R19, R0, 0x7610, R19 ;  /* 0x0000761000137816 */ /* 0x000fe20000000013 */
[----:B------:R-:W-:Y:S06]  /*5da0*/  BRA `(.L_x_8458) ;  /* 0x0000000c00b47947 */ /* 0x000fec0003800000 */
.L_x_8455:
[----:B------:R-:W-:-:S09]  /*5db0*/  UISETP.NE.AND UP0, UPT, UR4, 0x2, UPT ;  /* 0x000000020400788c */ /* 0x000fd2000bf05270 */
[----:B------:R-:W-:Y:S05]  /*5dc0*/  BRA.U !UP0, `(.L_x_8459) ;  /* 0x0000000108387547 */ /* 0x000fea000b800000 */
[----:B------:R-:W-:-:S09]  /*5dd0*/  UISETP.NE.AND UP0, UPT, UR4, 0x3, UPT ;  /* 0x000000030400788c */ /* 0x000fd2000bf05270 */
[----:B------:R-:W-:Y:S05]  /*5de0*/  BRA.U !UP0, `(.L_x_8460) ;  /* 0x00000001081c7547 */ /* 0x000fea000b800000 */
[----:B------:R-:W-:-:S09]  /*5df0*/  UISETP.NE.AND UP0, UPT, UR4, 0x4, UPT ;  /* 0x000000040400788c */ /* 0x000fd2000bf05270 */
[----:B------:R-:W-:Y:S05]  /*5e00*/  BRA.U UP0, `(.L_x_8457) ;  /* 0x0000000d00307547 */ /* 0x000fea000b800000 */
[----:B------:R-:W3:Y:S02]  /*5e10*/  LDG.E.64 R2, desc[UR36][R2.64] ;  /* 0x0000002402027981 */ /* 0x000ee4000c1e1b00 */
[----:B---3--:R-:W0:Y:S02]  /*5e20*/  I2F.S64 R0, R2 ;  /* 0x0000000200007312 */ /* 0x008e240000301400 */
[----:B0-----:R-:W-:-:S04]  /*5e30*/  F2FP.F16.F32.PACK_AB R0, RZ, R0 ;  /* 0x00000000ff00723e */ /* 0x001fc800000000ff */
[----:B------:R-:W-:Y:S01]  /*5e40*/  PRMT R19, R0, 0x7610, R19 ;  /* 0x0000761000137816 */ /* 0x000fe20000000013 */
[----:B------:R-:W-:Y:S06]  /*5e50*/  BRA `(.L_x_8458) ;  /* 0x0000000c00887947 */ /* 0x000fec0003800000 */
.L_x_8460:
[----:B------:R-:W3:Y:S02]  /*5e60*/  LDG.E R2, desc[UR36][R2.64] ;  /* 0x0000002402027981 */ /* 0x000ee4000c1e1900 */
[----:B---3--:R-:W-:-:S04]  /*5e70*/  I2FP.F32.S32 R0, R2 ;  /* 0x0000000200007245 */ /* 0x008fc80000201400 */
[----:B------:R-:W-:-:S04]  /*5e80*/  F2FP.F16.F32.PACK_AB R0, RZ, R0 ;  /* 0x00000000ff00723e */ /* 0x000fc800000000ff */
[----:B------:R-:W-:Y:S01]  /*5e90*/  PRMT R19, R0, 0x7610, R19 ;  /* 0x0000761000137816 */ /* 0x000fe20000000013 */
[----:B------:R-:W-:Y:S06]  /*5ea0*/  BRA `(.L_x_8458) ;  /* 0x0000000c00747947 */ /* 0x000fec0003800000 */
.L_x_8459:
[----:B------:R-:W3:Y:S02]  /*5eb0*/  LDG.E.U16 R2, desc[UR36][R2.64] ;  /* 0x0000002402027981 */ /* 0x000ee4000c1e1500 */
[----:B---3--:R-:W0:Y:S02]  /*5ec0*/  I2F.S16 R0, R2 ;  /* 0x0000000200007306 */ /* 0x008e240000101400 */
[----:B0-----:R-:W-:-:S04]  /*5ed0*/  F2FP.F16.F32.PACK_AB R0, RZ, R0 ;  /* 0x00000000ff00723e */ /* 0x001fc800000000ff */
[----:B------:R-:W-:Y:S01]  /*5ee0*/  PRMT R19, R0, 0x7610, R19 ;  /* 0x0000761000137816 */ /* 0x000fe20000000013 */
[----:B------:R-:W-:Y:S06]  /*5ef0*/  BRA `(.L_x_8458) ;  /* 0x0000000c00607947 */ /* 0x000fec0003800000 */
.L_x_8454:
[----:B------:R-:W-:-:S09]  /*5f00*/  UISETP.GT.AND UP0, UPT, UR4, 0x6, UPT ;  /* 0x000000060400788c */ /* 0x000fd2000bf04270 */
[----:B------:R-:W-:Y:S05]  /*5f10*/  BRA.U UP0, `(.L_x_8461) ;  /* 0x0000000100247547 */ /* 0x000fea000b800000 */
[----:B------:R-:W-:-:S09]  /*5f20*/  UISETP.NE.AND UP0, UPT, UR4, 0x5, UPT ;  /* 0x000000050400788c */ /* 0x000fd2000bf05270 */
[----:B------:R-:W-:Y:S05]  /*5f30*/  BRA.U !UP0, `(.L_x_8462) ;  /* 0x0000000108147547 */ /* 0x000fea000b800000 */
[----:B------:R-:W-:-:S09]  /*5f40*/  UISETP.NE.AND UP0, UPT, UR4, 0x6, UPT ;  /* 0x000000060400788c */ /* 0x000fd2000bf05270 */
[----:B------:R-:W-:Y:S05]  /*5f50*/  BRA.U UP0, `(.L_x_8457) ;  /* 0x0000000900dc7547 */ /* 0x000fea000b800000 */
[----:B------:R-:W3:Y:S02]  /*5f60*/  LDG.E R2, desc[UR36][R2.64] ;  /* 0x0000002402027981 */ /* 0x000ee4000c1e1900 */
[----:B---3--:R-:W-:Y:S01]  /*5f70*/  F2FP.F16.F32.PACK_AB R19, RZ, R2 ;  /* 0x00000002ff13723e */ /* 0x008fe200000000ff */
[----:B------:R-:W-:Y:S06]  /*5f80*/  BRA `(.L_x_8458) ;  /* 0x0000000c003c7947 */ /* 0x000fec0003800000 */
.L_x_8462:
[----:B------:R1:W5:Y:S01]  /*5f90*/  LDG.E.U16 R19, desc[UR36][R2.64] ;  /* 0x0000002402137981 */ /* 0x000362000c1e1500 */
[----:B------:R-:W-:Y:S05]  /*5fa0*/  BRA `(.L_x_8458) ;  /* 0x0000000c00347947 */ /* 0x000fea0003800000 */
.L_x_8461:
[----:B------:R-:W-:-:S09]  /*5fb0*/  UISETP.NE.AND UP0, UPT, UR4, 0x7, UPT ;  /* 0x000000070400788c */ /* 0x000fd2000bf05270 */
[----:B------:R-:W-:Y:S05]  /*5fc0*/  BRA.U !UP0, `(.L_x_8463) ;  /* 0x0000000108247547 */ /* 0x000fea000b800000 */
[----:B------:R-:W-:-:S09]  /*5fd0*/  UISETP.NE.AND UP0, UPT, UR4, 0x8, UPT ;  /* 0x000000080400788c */ /* 0x000fd2000bf05270 */
[----:B------:R-:W-:Y:S05]  /*5fe0*/  BRA.U !UP0, `(.L_x_8464) ;  /* 0x0000000108147547 */ /* 0x000fea000b800000 */
[----:B------:R-:W-:-:S09]  /*5ff0*/  UISETP.NE.AND UP0, UPT, UR4, 0x9, UPT ;  /* 0x000000090400788c */ /* 0x000fd2000bf05270 */
[----:B------:R-:W-:Y:S05]  /*6000*/  BRA.U UP0, `(.L_x_8457) ;  /* 0x0000000900b07547 */ /* 0x000fea000b800000 */
[----:B------:R-:W3:Y:S02]  /*6010*/  LDG.E R2, desc[UR36][R2.64] ;  /* 0x0000002402027981 */ /* 0x000ee4000c1e1900 */
[----:B---3--:R-:W-:Y:S01]  /*6020*/  F2FP.F16.F32.PACK_AB R19, RZ, R2 ;  /* 0x00000002ff13723e */ /* 0x008fe200000000ff */
[----:B------:R-:W-:Y:S06]  /*6030*/  BRA `(.L_x_8458) ;  /* 0x0000000c00107947 */ /* 0x000fec0003800000 */
.L_x_8464:
[----:B------:R0:W5:Y:S01]  /*6040*/  LDG.E.U16 R19, desc[UR36][R2.64] ;  /* 0x0000002402137981 */ /* 0x000162000c1e1500 */
[----:B------:R-:W-:Y:S05]  /*6050*/  BRA `(.L_x_8458) ;  /* 0x0000000c00087947 */ /* 0x000fea0003800000 */
.L_x_8463:
[----:B------:R-:W3:Y:S01]  /*6060*/  LDG.E.64 R2, desc[UR36][R2.64] ;  /* 0x0000002402027981 */ /* 0x000ee2000c1e1b00 */
[----:B------:R-:W-:Y:S01]  /*6070*/  UMOV UR4, 0xf0000000 ;  /* 0xf000000000047882 */ /* 0x000fe20000000000 */
[----:B------:R-:W-:Y:S01]  /*6080*/  UMOV UR5, 0x380fffff ;  /* 0x380fffff00057882 */ /* 0x000fe20000000000 */
[----:B---3--:R-:W0:Y:S01]  /*6090*/  F2F.F32.F64 R0, R2 ;  /* 0x0000000200007310 */ /* 0x008e220000301000 */
[----:B------:R-:W-:-:S14]  /*60a0*/  DSETP.GEU.AND P0, PT, |R2|, UR4, PT ;  /* 0x0000000402007e2a */ /* 0x000fdc000bf0e200 */
[----:B0-----:R-:W-:-:S05]  /*60b0*/  @!P0 FMUL R0, R0, 1.175494350822287508e-38 ;  /* 0x0080000000008820 */ /* 0x001fca0000400000 */
[----:B------:R-:W-:-:S04]  /*60c0*/  F2FP.F16.F32.PACK_AB R0, RZ, R0 ;  /* 0x00000000ff00723e */ /* 0x000fc800000000ff */
[----:B------:R-:W-:Y:S01]  /*60d0*/  PRMT R19, R0, 0x7610, R19 ;  /* 0x0000761000137816 */ /* 0x000fe20000000013 */
[----:B------:R-:W-:Y:S06]  /*60e0*/  BRA `(.L_x_8458) ;  /* 0x0000000800e47947 */ /* 0x000fec0003800000 */
.L_x_8453:
        /* <DEDUP_REMOVED lines=8> */
[----:B------:R-:W3:Y:S02]  /*6170*/  LDG.E.U8 R2, desc[UR36][R2.64] ;  /* 0x0000002402027981 */ /* 0x000ee4000c1e1100 */
[----:B---3--:R-:W-:-:S04]  /*6180*/  ISETP.NE.AND P0, PT, R2, RZ, PT ;  /* 0x000000ff0200720c */ /* 0x008fc80003f05270 */
[----:B------:R-:W-:-:S04]  /*6190*/  FSEL R0, RZ, 1, !P0 ;  /* 0x3f800000ff007808 */ /* 0x000fc80004000000 */
[----:B------:R-:W-:-:S04]  /*61a0*/  F2FP.F16.F32.PACK_AB R0, RZ, R0 ;  /* 0x00000000ff00723e */ /* 0x000fc800000000ff */
[----:B------:R-:W-:Y:S01]  /*61b0*/  PRMT R19, R0, 0x7610, R19 ;  /* 0x0000761000137816 */ /* 0x000fe20000000013 */
[----:B------:R-:W-:Y:S06]  /*61c0*/  BRA `(.L_x_8458) ;  /* 0x0000000800ac7947 */ /* 0x000fec0003800000 */
.L_x_8467:
        /* <DEDUP_REMOVED lines=9> */
.L_x_8466:
[----:B------:R-:W-:-:S09]  /*6260*/  UISETP.NE.AND UP0, UPT, UR4, 0xf, UPT ;  /* 0x0000000f0400788c */ /* 0x000fd2000bf05270 */
[----:B------:R-:W-:Y:S05]  /*6270*/  BRA.U !UP0, `(.L_x_8468) ;  /* 0x00000001089c7547 */ /* 0x000fea000b800000 */
[----:B------:R-:W-:-:S09]  /*6280*/  UISETP.NE.AND UP0, UPT, UR4, 0x17, UPT ;  /* 0x000000170400788c */ /* 0x000fd2000bf05270 */
[----:B------:R-:W-:Y:S05]  /*6290*/  BRA.U !UP0, `(.L_x_8469) ;  /* 0x00000001085c7547 */ /* 0x000fea000b800000 */
[----:B------:R-:W-:-:S09]  /*62a0*/  UISETP.NE.AND UP0, UPT, UR4, 0x18, UPT ;  /* 0x000000180400788c */ /* 0x000fd2000bf05270 */
[----:B------:R-:W-:Y:S05]  /*62b0*/  BRA.U UP0, `(.L_x_8457) ;  /* 0x0000000900047547 */ /* 0x000fea000b800000 */
[----:B------:R-:W3:Y:S01]  /*62c0*/  LDG.E.U8 R0, desc[UR36][R2.64] ;  /* 0x0000002402007981 */ /* 0x000ee2000c1e1100 */
[----:B------:R-:W-:Y:S02]  /*62d0*/  IMAD.MOV.U32 R6, RZ, RZ, 0x1f ;  /* 0x0000001fff067424 */ /* 0x000fe400078e00ff */
[----:B---3--:R-:W-:-:S05]  /*62e0*/  IMAD.SHL.U32 R0, R0, 0x1000000, RZ ;  /* 0x0100000000007824 */ /* 0x008fca00078e00ff */
[C---:B--2-4-:R-:W-:Y:S02]  /*62f0*/  LOP3.LUT R4, R0.reuse, 0x7f000000, RZ, 0xc0, !PT ;  /* 0x7f00000000047812 */ /* 0x054fe400078ec0ff */
        /* <DEDUP_REMOVED lines=17> */
.L_x_8469:
[----:B------:R-:W3:Y:S02]  /*6410*/  LDG.E.U8 R2, desc[UR36][R2.64] ;  /* 0x0000002402027981 */ /* 0x000ee4000c1e1100 */
[C---:B---3--:R-:W-:Y:S01]  /*6420*/  SHF.L.U32 R0, R2.reuse, 0x19, RZ ;  /* 0x0000001902007819 */ /* 0x048fe200000006ff */
[----:B--2-4-:R-:W-:-:S03]  /*6430*/  IMAD.SHL.U32 R5, R2, 0x100, RZ ;  /* 0x0000010002057824 */ /* 0x014fc600078e00ff */
        /* <DEDUP_REMOVED lines=8> */
[----:B------:R-:W-:-:S04]  /*64c0*/  F2FP.F16.F32.PACK_AB R0, RZ, R0 ;  /* 0x00000000ff00723e */ /* 0x000fc800000000ff */
[----:B------:R-:W-:Y:S01]  /*64d0*/  PRMT R19, R0, 0x7610, R19 ;  /* 0x0000761000137816 */ /* 0x000fe20000000013 */
[----:B------:R-:W-:Y:S06]  /*64e0*/  BRA `(.L_x_8458) ;  /* 0x0000000400e47947 */ /* 0x000fec0003800000 */
.L_x_8468:
[----:B------:R-:W3:Y:S02]  /*64f0*/  LDG.E.U16 R0, desc[UR36][R2.64] ;  /* 0x0000002402007981 */ /* 0x000ee4000c1e1500 */
[----:B---3--:R-:W-:-:S05]  /*6500*/  IMAD.U32 R0, R0, 0x10000, RZ ;  /* 0x0001000000007824 */ /* 0x008fca00078e00ff */
[----:B------:R-:W-:-:S04]  /*6510*/  F2FP.F16.F32.PACK_AB R0, RZ, R0 ;  /* 0x00000000ff00723e */ /* 0x000fc800000000ff */
[----:B------:R-:W-:Y:S01]  /*6520*/  PRMT R19, R0, 0x7610, R19 ;  /* 0x0000761000137816 */ /* 0x000fe20000000013 */
[----:B------:R-:W-:Y:S06]  /*6530*/  BRA `(.L_x_8458) ;  /* 0x0000000400d07947 */ /* 0x000fec0003800000 */
.L_x_8465:
        /* <DEDUP_REMOVED lines=8> */
[----:B------:R-:W3:Y:S02]  /*65c0*/  LDG.E.U16 R0, desc[UR36][R2.64] ;  /* 0x0000002402007981 */ /* 0x000ee4000c1e1500 */
[----:B---3--:R-:W-:-:S04]  /*65d0*/  I2FP.F32.U32 R0, R0 ;  /* 0x0000000000007245 */ /* 0x008fc80000201000 */
[----:B------:R-:W-:-:S04]  /*65e0*/  F2FP.F16.F32.PACK_AB R0, RZ, R0 ;  /* 0x00000000ff00723e */ /* 0x000fc800000000ff */
[----:B------:R-:W-:Y:S01]  /*65f0*/  PRMT R19, R0, 0x7610, R19 ;  /* 0x0000761000137816 */ /* 0x000fe20000000013 */
[----:B------:R-:W-:Y:S06]  /*6600*/  BRA `(.L_x_8458) ;  /* 0x00000004009c7947 */ /* 0x000fec0003800000 */
.L_x_8472:
[----:B------:R-:W3:Y:S01]  /*6610*/  LDG.E.U8 R3, desc[UR36][R2.64] ;  /* 0x0000002402037981 */ /* 0x000ee2000c1e1100 */
[----:B------:R-:W-:Y:S01]  /*6620*/  BSSY.RECONVERGENT B0, `(.L_x_8473) ;  /* 0x0000018000007945 */ /* 0x000fe20003800200 */
[----:B------:R-:W-:Y:S01]  /*6630*/  IMAD.MOV.U32 R0, RZ, RZ, RZ ;  /* 0x000000ffff007224 */ /* 0x000fe200078e00ff */
[----:B---3--:R-:W-:-:S13]  /*6640*/  ISETP.NE.AND P0, PT, R3, RZ, PT ;  /* 0x000000ff0300720c */ /* 0x008fda0003f05270 */
        /* <DEDUP_REMOVED lines=14> */
[----:B--2-4-:R-:W-:-:S05]  /*6730*/  VIADD R5, R3, 0xffffffe4 ;  /* 0xffffffe403057836 */ /* 0x014fca0000000000 */
[----:B------:R-:W-:-:S04]  /*6740*/  SHF.L.U32 R5, R0, R5, RZ ;  /* 0x0000000500057219 */ /* 0x000fc800000006ff */
[----:B------:R-:W-:-:S07]  /*6750*/  LOP3.LUT R0, R5, 0x7, RZ, 0xc0, !PT ;  /* 0x0000000705007812 */ /* 0x000fce00078ec0ff */
.L_x_8476:
[----:B------:R-:W-:Y:S05]  /*6760*/  BSYNC.RECONVERGENT B1 ;  /* 0x0000000000017941 */ /* 0x000fea0003800200 */
.L_x_8475:
[----:B------:R-:W-:Y:S01]  /*6770*/  IMAD.SHL.U32 R0, R0, 0x100000, RZ ;  /* 0x0010000000007824 */ /* 0x000fe200078e00ff */
[----:B------:R-:W-:-:S04]  /*6780*/  LEA R2, R2, 0x3b800000, 0x17 ;  /* 0x3b80000002027811 */ /* 0x000fc800078eb8ff */
[----:B------:R-:W-:-:S07]  /*6790*/  LOP3.LUT R0, R2, R0, R7, 0xfe, !PT ;  /* 0x0000000002007212 */ /* 0x000fce00078efe07 */
.L_x_8474:
[----:B------:R-:W-:Y:S05]  /*67a0*/  BSYNC.RECONVERGENT B0 ;  /* 0x0000000000007941 */ /* 0x000fea0003800200 */
.L_x_8473:
[----:B------:R-:W-:-:S04]  /*67b0*/  F2FP.F16.F32.PACK_AB R0, RZ, R0 ;  /* 0x00000000ff00723e */ /* 0x000fc800000000ff */
[----:B------:R-:W-:Y:S01]  /*67c0*/  PRMT R19, R0, 0x7610, R19 ;  /* 0x0000761000137816 */ /* 0x000fe20000000013 */
[----:B------:R-:W-:Y:S06]  /*67d0*/  BRA `(.L_x_8458) ;  /* 0x0000000400287947 */ /* 0x000fec0003800000 */
.L_x_8471:
[----:B------:R-:W3:Y:S01]  /*67e0*/  LDG.E.U8 R3, desc[UR36][R2.64] ;  /* 0x0000002402037981 */ /* 0x000ee2000c1e1100 */
[----:B------:R-:W-:Y:S01]  /*67f0*/  BSSY.RECONVERGENT B0, `(.L_x_8477) ;  /* 0x0000018000007945 */ /* 0x000fe20003800200 */
[----:B------:R-:W-:Y:S01]  /*6800*/  HFMA2 R0, -RZ, RZ, 0, 0 ;  /* 0x00000000ff007431 */ /* 0x000fe200000001ff */
[----:B---3--:R-:W-:-:S13]  /*6810*/  ISETP.NE.AND P0, PT, R3, RZ, PT ;  /* 0x000000ff0300720c */ /* 0x008fda0003f05270 */
        /* <DEDUP_REMOVED lines=17> */
.L_x_8480:
[----:B------:R-:W-:Y:S05]  /*6930*/  BSYNC.RECONVERGENT B1 ;  /* 0x0000000000017941 */ /* 0x000fea0003800200 */
.L_x_8479:
[----:B------:R-:W-:Y:S02]  /*6940*/  SHF.L.U32 R0, R0, 0x15, RZ ;  /* 0x0000001500007819 */ /* 0x000fe400000006ff */
[----:B------:R-:W-:-:S04]  /*6950*/  LEA R2, R2, 0x37800000, 0x17 ;  /* 0x3780000002027811 */ /* 0x000fc800078eb8ff */
[----:B------:R-:W-:-:S07]  /*6960*/  LOP3.LUT R0, R2, R0, R7, 0xfe, !PT ;  /* 0x0000000002007212 */ /* 0x000fce00078efe07 */
.L_x_8478:
[----:B------:R-:W-:Y:S05]  /*6970*/  BSYNC.RECONVERGENT B0 ;  /* 0x0000000000007941 */ /* 0x000fea0003800200 */
.L_x_8477:
[----:B------:R-:W-:-:S04]  /*6980*/  F2FP.F16.F32.PACK_AB R0, RZ, R0 ;  /* 0x00000000ff00723e */ /* 0x000fc800000000ff */
[----:B------:R-:W-:Y:S01]  /*6990*/  PRMT R19, R0, 0x7610, R19 ;  /* 0x0000761000137816 */ /* 0x000fe20000000013 */
[----:B------:R-:W-:Y:S06]  /*69a0*/  BRA `(.L_x_8458) ;  /* 0x0000000000b47947 */ /* 0x000fec0003800000 */
.L_x_8470:
[----:B------:R-:W-:-:S09]  /*69b0*/  UISETP.NE.AND UP0, UPT, UR4, 0x1c, UPT ;  /* 0x0000001c0400788c */ /* 0x000fd2000bf05270 */
[----:B------:R-:W-:Y:S05]  /*69c0*/  BRA.U !UP0, `(.L_x_8481) ;  /* 0x00000001089c7547 */ /* 0x000fea000b800000 */
[----:B------:R-:W-:-:S09]  /*69d0*/  UISETP.NE.AND UP0, UPT, UR4, 0x1d, UPT ;  /* 0x0000001d0400788c */ /* 0x000fd2000bf05270 */
[----:B------:R-:W-:Y:S05]  /*69e0*/  BRA.U !UP0, `(.L_x_8482) ;  /* 0x0000000108807547 */ /* 0x000fea000b800000 */
[----:B------:R-:W-:-:S09]  /*69f0*/  UISETP.NE.AND UP0, UPT, UR4, 0x2c, UPT ;  /* 0x0000002c0400788c */ /* 0x000fd2000bf05270 */
[----:B------:R-:W-:Y:S05]  /*6a00*/  BRA.U UP0, `(.L_x_8457) ;  /* 0x0000000100307547 */ /* 0x000fea000b800000 */
[----:B------:R-:W3:Y:S01]  /*6a10*/  LDG.E.U8 R2, desc[UR36][R2.64] ;  /* 0x0000002402027981 */ /* 0x000ee2000c1e1100 */
[----:B------:R-:W-:Y:S01]  /*6a20*/  BSSY.RECONVERGENT B0, `(.L_x_8483) ;  /* 0x0000007000007945 */ /* 0x000fe20003800200 */
[----:B------:R-:W-:Y:S01]  /*6a30*/  IMAD.MOV.U32 R0, RZ, RZ, 0x400000 ;  /* 0x00400000ff007424 */ /* 0x000fe200078e00ff */
[----:B---3--:R-:W-:-:S13]  /*6a40*/  ISETP.NE.AND P0, PT, R2, RZ, PT ;  /* 0x000000ff0200720c */ /* 0x008fda0003f05270 */
[----:B------:R-:W-:Y:S05]  /*6a50*/  @!P0 BRA `(.L_x_8484) ;  /* 0x00000000000c8947 */ /* 0x000fea0003800000 */
[----:B------:R-:W-:-:S13]  /*6a60*/  ISETP.NE.AND P0, PT, R2, 0xff, PT ;  /* 0x000000ff0200780c */ /* 0x000fda0003f05270 */
[----:B------:R-:W-:Y:S02]  /*6a70*/  @!P0 IMAD.MOV.U32 R0, RZ, RZ, 0x7f800001 ;  /* 0x7f800001ff008424 */ /* 0x000fe400078e00ff */
[----:B------:R-:W-:-:S07]  /*6a80*/  @P0 IMAD.SHL.U32 R0, R2, 0x800000, RZ ;  /* 0x0080000002000824 */ /* 0x000fce00078e00ff */
.L_x_8484:
[----:B------:R-:W-:Y:S05]  /*6a90*/  BSYNC.RECONVERGENT B0 ;  /* 0x0000000000007941 */ /* 0x000fea0003800200 */
.L_x_8483:
[----:B------:R-:W-:-:S04]  /*6aa0*/  F2FP.F16.F32.PACK_AB R0, RZ, R0 ;  /* 0x00000000ff00723e */ /* 0x000fc800000000ff */
[----:B------:R-:W-:Y:S01]  /*6ab0*/  PRMT R19, R0, 0x7610, R19 ;  /* 0x0000761000137816 */ /* 0x000fe20000000013 */
[----:B------:R-:W-:Y:S06]  /*6ac0*/  BRA `(.L_x_8458) ;  /* 0x00000000006c7947 */ /* 0x000fec0003800000 */
.L_x_8457:
[----:B------:R-:W-:Y:S01]  /*6ad0*/  MOV R2, 0x180 ;  /* 0x0000018000027802 */ /* 0x000fe20000000f00 */
[----:B------:R-:W2:Y:S01]  /*6ae0*/  LDCU.64 UR4, c[0x4][0x170] ;  /* 0x01002e00ff0477ac */ /* 0x000ea20008000a00 */
[----:B------:R-:W-:Y:S02]  /*6af0*/  HFMA2 R13, -RZ, RZ, 0, 0 ;  /* 0x00000000ff0d7431 */ /* 0x000fe400000001ff */
[----:B------:R-:W-:Y:S01]  /*6b00*/  IMAD.MOV.U32 R8, RZ, RZ, 0x4e ;  /* 0x0000004eff087424 */ /* 0x000fe200078e00ff */
[----:B------:R-:W0:Y:S01]  /*6b10*/  LDCU.64 UR6, c[0x4][0x178] ;  /* 0x01002f00ff0677ac */ /* 0x000e220008000a00 */
[----:B------:R-:W1:Y:S01]  /*6b20*/  LDC.64 R2, c[0x4][R2] ;  /* 0x0100000002027b82 */ /* 0x000e620000000a00 */
[----:B------:R-:W-:Y:S01]  /*6b30*/  IMAD.MOV.U32 R12, RZ, RZ, 0x1 ;  /* 0x00000001ff0c7424 */ /* 0x000fe200078e00ff */
[----:B------:R-:W3:Y:S01]  /*6b40*/  LDCU.64 UR8, c[0x4][0x68] ;  /* 0x01000d00ff0877ac */ /* 0x000ee20008000a00 */
[----:B--2-4-:R-:W-:Y:S01]  /*6b50*/  MOV R4, UR4 ;  /* 0x0000000400047c02 */ /* 0x014fe20008000f00 */
[----:B------:R-:W-:-:S02]  /*6b60*/  IMAD.U32 R5, RZ, RZ, UR5 ;  /* 0x00000005ff057e24 */ /* 0x000fc4000f8e00ff */
[----:B0-----:R-:W-:Y:S02]  /*6b70*/  IMAD.U32 R6, RZ, RZ, UR6 ;  /* 0x00000006ff067e24 */ /* 0x001fe4000f8e00ff */
[----:B------:R-:W-:Y:S01]  /*6b80*/  IMAD.U32 R7, RZ, RZ, UR7 ;  /* 0x00000007ff077e24 */ /* 0x000fe2000f8e00ff */
[----:B---3--:R-:W-:Y:S01]  /*6b90*/  MOV R10, UR8 ;  /* 0x00000008000a7c02 */ /* 0x008fe20008000f00 */
[----:B------:R-:W-:-:S07]  /*6ba0*/  IMAD.U32 R11, RZ, RZ, UR9 ;  /* 0x00000009ff0b7e24 */ /* 0x000fce000f8e00ff */
[----:B------:R-:W-:-:S07]  /*6bb0*/  LEPC R20, `(.L_x_8485) ;  /* 0x000000001014794e */ /* 0x000fce0000000000 */
[----:B-1----:R-:W-:Y:S05]  /*6bc0*/  CALL.ABS.NOINC R2 ;  /* 0x0000000002007343 */ /* 0x002fea0003c00000 */
.L_x_8485:
[----:B------:R-:W-:Y:S01]  /*6bd0*/  PRMT R19, RZ, 0x7610, R19 ;  /* 0x00007610ff137816 */ /* 0x000fe20000000013 */
[----:B------:R-:W-:Y:S06]  /*6be0*/  BRA `(.L_x_8458) ;  /* 0x0000000000247947 */ /* 0x000fec0003800000 */
.L_x_8482:
[----:B------:R-:W3:Y:S02]  /*6bf0*/  LDG.E.64 R2, desc[UR36][R2.64] ;  /* 0x0000002402027981 */ /* 0x000ee4000c1e1b00 */
[----:B---3--:R-:W0:Y:S02]  /*6c00*/  I2F.U64 R0, R2 ;  /* 0x0000000200007312 */ /* 0x008e240000301000 */
[----:B0-----:R-:W-:-:S04]  /*6c10*/  F2FP.F16.F32.PACK_AB R0, RZ, R0 ;  /* 0x00000000ff00723e */ /* 0x001fc800000000ff */
[----:B------:R-:W-:Y:S01]  /*6c20*/  PRMT R19, R0, 0x7610, R19 ;  /* 0x0000761000137816 */ /* 0x000fe20000000013 */
[----:B------:R-:W-:Y:S06]  /*6c30*/  BRA `(.L_x_8458) ;  /* 0x0000000000107947 */ /* 0x000fec0003800000 */
.L_x_8481:
[----:B------:R-:W3:Y:S02]  /*6c40*/  LDG.E R2, desc[UR36][R2.64] ;  /* 0x0000002402027981 */ /* 0x000ee4000c1e1900 */
[----:B---3--:R-:W-:-:S04]  /*6c50*/  I2FP.F32.U32 R0, R2 ;  /* 0x0000000200007245 */ /* 0x008fc80000201000 */
[----:B------:R-:W-:-:S04]  /*6c60*/  F2FP.F16.F32.PACK_AB R0, RZ, R0 ;  /* 0x00000000ff00723e */ /* 0x000fc800000000ff */
[----:B------:R-:W-:-:S07]  /*6c70*/  PRMT R19, R0, 0x7610, R19 ;  /* 0x0000761000137816 */ /* 0x000fce0000000013 */
.L_x_8458:
[----:B------:R-:W2:Y:S01]  /*6c80*/  LDCU.64 UR6, c[0x0][0x5f8] ;  /* 0x0000bf00ff0677ac */ /* 0x000ea20008000a00 */
[----:B------:R-:W-:-:S04]  /*6c90*/  UPRMT UR4, UR40, 0x7772, URZ ;  /* 0x0000777228047896 */ /* 0x000fc800080000ff */
[----:B------:R-:W-:Y:S01]  /*6ca0*/  UISETP.GT.AND UP0, UPT, UR4, 0x9, UPT ;  /* 0x000000090400788c */ /* 0x000fe2000bf04270 */
[----:B--2-4-:R-:W-:-:S05]  /*6cb0*/  IADD3 R4, P0, PT, R18, UR6, RZ ;  /* 0x0000000612047c10 */ /* 0x014fca000ff1e0ff */
        /* <DEDUP_REMOVED lines=12> */
.L_x_8489:
[----:B------:R2:W5:Y:S01]  /*6d80*/  LDG.E.U8 R0, desc[UR36][R4.64] ;  /* 0x0000002404007981 */ /* 0x000562000c1e1100 */
[----:B------:R-:W-:Y:S05]  /*6d90*/  BRA `(.L_x_8491) ;  /* 0x0000000c005c7947 */ /* 0x000fea0003800000 */
.L_x_8488:
        /* <DEDUP_REMOVED lines=8> */
.L_x_8493:
[----:B------:R4:W5:Y:S01]  /*6e20*/  LDG.E.U8 R0, desc[UR36][R4.64] ;  /* 0x0000002404007981 */ /* 0x000962000c1e1100 */
[----:B------:R-:W-:Y:S05]  /*6e30*/  BRA `(.L_x_8491) ;  /* 0x0000000c00347947 */ /* 0x000fea0003800000 */
.L_x_8492:
[----:B------:R2:W5:Y:S01]  /*6e40*/  LDG.E.U16 R0, desc[UR36][R4.64] ;  /* 0x0000002404007981 */ /* 0x000562000c1e1500 */
[----:B------:R-:W-:Y:S05]  /*6e50*/  BRA `(.L_x_8491) ;  /* 0x0000000c002c7947 */ /* 0x000fea0003800000 */
.L_x_8487:
        /* <DEDUP_REMOVED lines=10> */
.L_x_8495:
[----:B01----:R-:W2:Y:S02]  /*6f00*/  LDG.E.U16 R2, desc[UR36][R4.64] ;  /* 0x0000002404027981 */ /* 0x003ea4000c1e1500 */
[----:B--2---:R-:W-:-:S06]  /*6f10*/  HADD2.F32 R2, -RZ, R2.H0_H0 ;  /* 0x20000002ff027230 */ /* 0x004fcc0000004100 */
[----:B------:R-:W0:Y:S02]  /*6f20*/  F2I.S64.TRUNC R2, R2 ;  /* 0x0000000200027311 */ /* 0x000e24000020d900 */
[----:B0-----:R-:W-:Y:S01]  /*6f30*/  PRMT R0, R2, 0x7610, R0 ;  /* 0x0000761002007816 */ /* 0x001fe20000000000 */
[----:B------:R-:W-:Y:S06]  /*6f40*/  BRA `(.L_x_8491) ;  /* 0x0000000800f07947 */ /* 0x000fec0003800000 */
.L_x_8494:
        /* <DEDUP_REMOVED lines=10> */
.L_x_8497:
[----:B------:R-:W0:Y:S02]  /*6ff0*/  LDG.E.U16 R4, desc[UR36][R4.64] ;  /* 0x0000002404047981 */ /* 0x000e24000c1e1500 */
[----:B01----:R-:W-:-:S06]  /*7000*/  HADD2.F32 R2, -RZ, R4.H0_H0 ;  /* 0x20000004ff027230 */ /* 0x003fcc0000004100 */
[----:B------:R-:W0:Y:S02]  /*7010*/  F2I.S64.TRUNC R2, R2 ;  /* 0x0000000200027311 */ /* 0x000e24000020d900 */
[----:B0-----:R-:W-:Y:S01]  /*7020*/  PRMT R0, R2, 0x7610, R0 ;  /* 0x0000761002007816 */ /* 0x001fe20000000000 */
[----:B------:R-:W-:Y:S06]  /*7030*/  BRA `(.L_x_8491) ;  /* 0x0000000800b47947 */ /* 0x000fec0003800000 */
.L_x_8496:
[----:B01----:R-:W2:Y:S02]  /*7040*/  LDG.E.64 R2, desc[UR36][R4.64] ;  /* 0x0000002404027981 */ /* 0x003ea4000c1e1b00 */
[----:B--2---:R-:W0:Y:S02]  /*7050*/  F2I.S64.F64.TRUNC R2, R2 ;  /* 0x0000000200027311 */ /* 0x004e24000030d900 */
[----:B0-----:R-:W-:Y:S01]  /*7060*/  PRMT R0, R2, 0x7610, R0 ;  /* 0x0000761002007816 */ /* 0x001fe20000000000 */
[----:B------:R-:W-:Y:S06]  /*7070*/  BRA `(.L_x_8491) ;  /* 0x0000000800a47947 */ /* 0x000fec0003800000 */
.L_x_8486:
        /* <DEDUP_REMOVED lines=12> */
.L_x_8500:
[----:B------:R-:W0:Y:S02]  /*7140*/  LDG.E.64 R4, desc[UR36][R4.64] ;  /* 0x0000002404047981 */ /* 0x000e24000c1e1b00 */
[----:B01----:R-:W0:Y:S02]  /*7150*/  F2I.S64.F64.TRUNC R2, R4 ;  /* 0x0000000400027311 */ /* 0x003e24000030d900 */
[----:B0-----:R-:W-:Y:S01]  /*7160*/  PRMT R0, R2, 0x7610, R0 ;  /* 0x0000761002007816 */ /* 0x001fe20000000000 */
[----:B------:R-:W-:Y:S06]  /*7170*/  BRA `(.L_x_8491) ;  /* 0x0000000800647947 */ /* 0x000fec0003800000 */
.L_x_8499:
        /* <DEDUP_REMOVED lines=27> */
.L_x_8502:
[----:B01----:R-:W2:Y:S02]  /*7330*/  LDG.E.U8 R3, desc[UR36][R4.64] ;  /* 0x0000002404037981 */ /* 0x003ea4000c1e1100 */
        /* <DEDUP_REMOVED lines=13> */
.L_x_8501:
[----:B01----:R-:W2:Y:S02]  /*7410*/  LDG.E.U16 R2, desc[UR36][R4.64] ;  /* 0x0000002404027981 */ /* 0x003ea4000c1e1500 */
[----:B--2---:R-:W-:-:S06]  /*7420*/  IMAD.U32 R2, R2, 0x10000, RZ ;  /* 0x0001000002027824 */ /* 0x004fcc00078e00ff */
[----:B------:R-:W0:Y:S02]  /*7430*/  F2I.S64.TRUNC R2, R2 ;  /* 0x0000000200027311 */ /* 0x000e24000020d900 */
[----:B0-----:R-:W-:Y:S01]  /*7440*/  PRMT R0, R2, 0x7610, R0 ;  /* 0x0000761002007816 */ /* 0x001fe20000000000 */
[----:B------:R-:W-:Y:S06]  /*7450*/  BRA `(.L_x_8491) ;  /* 0x0000000400ac7947 */ /* 0x000fec0003800000 */
.L_x_8498:
        /* <DEDUP_REMOVED lines=10> */
.L_x_8505:
[----:B------:R-:W2:Y:S01]  /*7500*/  LDG.E.U8 R4, desc[UR36][R4.64] ;  /* 0x0000002404047981 */ /* 0x000ea2000c1e1100 */
[----:B------:R-:W-:Y:S01]  /*7510*/  BSSY.RECONVERGENT B0, `(.L_x_8506) ;  /* 0x0000018000007945 */ /* 0x000fe20003800200 */
[----:B01----:R-:W-:Y:S02]  /*7520*/  MOV R2, RZ ;  /* 0x000000ff00027202 */ /* 0x003fe40000000f00 */
        /* <DEDUP_REMOVED lines=18> */
.L_x_8509:
[----:B------:R-:W-:Y:S05]  /*7650*/  BSYNC.RECONVERGENT B1 ;  /* 0x0000000000017941 */ /* 0x000fea0003800200 */
.L_x_8508:
[----:B------:R-:W-:Y:S02]  /*7660*/  SHF.L.U32 R0, R0, 0x14, RZ ;  /* 0x0000001400007819 */ /* 0x000fe400000006ff */
[----:B------:R-:W-:-:S04]  /*7670*/  LEA R2, R2, 0x3b800000, 0x17 ;  /* 0x3b80000002027811 */ /* 0x000fc800078eb8ff */
[----:B------:R-:W-:-:S07]  /*7680*/  LOP3.LUT R2, R2, R0, R7, 0xfe, !PT ;  /* 0x0000000002027212 */ /* 0x000fce00078efe07 */
.L_x_8507:
[----:B------:R-:W-:Y:S05]  /*7690*/  BSYNC.RECONVERGENT B0 ;  /* 0x0000000000007941 */ /* 0x000fea0003800200 */
.L_x_8506:
[----:B------:R-:W0:Y:S02]  /*76a0*/  F2I.S64.TRUNC R2, R2 ;  /* 0x0000000200027311 */ /* 0x000e24000020d900 */
[----:B0-----:R-:W-:Y:S01]  /*76b0*/  PRMT R0, R2, 0x7610, R0 ;  /* 0x0000761002007816 */ /* 0x001fe20000000000 */
[----:B------:R-:W-:Y:S06]  /*76c0*/  BRA `(.L_x_8491) ;  /* 0x0000000400107947 */ /* 0x000fec0003800000 */
.L_x_8504:
        /* <DEDUP_REMOVED lines=21> */
.L_x_8513:
[----:B------:R-:W-:Y:S05]  /*7820*/  BSYNC.RECONVERGENT B1 ;  /* 0x0000000000017941 */ /* 0x000fea0003800200 */
.L_x_8512:
[----:B------:R-:W-:Y:S01]  /*7830*/  IMAD.SHL.U32 R0, R0, 0x200000, RZ ;  /* 0x0020000000007824 */ /* 0x000fe200078e00ff */
[----:B------:R-:W-:-:S04]  /*7840*/  LEA R2, R2, 0x37800000, 0x17 ;  /* 0x3780000002027811 */ /* 0x000fc800078eb8ff */
[----:B------:R-:W-:-:S07]  /*7850*/  LOP3.LUT R2, R2, R0, R7, 0xfe, !PT ;  /* 0x0000000002027212 */ /* 0x000fce00078efe07 */
.L_x_8511:
[----:B------:R-:W-:Y:S05]  /*7860*/  BSYNC.RECONVERGENT B0 ;  /* 0x0000000000007941 */ /* 0x000fea0003800200 */
.L_x_8510:
[----:B------:R-:W0:Y:S02]  /*7870*/  F2I.S64.TRUNC R2, R2 ;  /* 0x0000000200027311 */ /* 0x000e24000020d900 */
[----:B0-----:R-:W-:Y:S01]  /*7880*/  PRMT R0, R2, 0x7610, R0 ;  /* 0x0000761002007816 */ /* 0x001fe20000000000 */
[----:B------:R-:W-:Y:S06]  /*7890*/  BRA `(.L_x_8491) ;  /* 0x00000000009c7947 */ /* 0x000fec0003800000 */
.L_x_8503:
        /* <DEDUP_REMOVED lines=8> */
[----:B01----:R-:W-:Y:S01]  /*7920*/  IMAD.MOV.U32 R2, RZ, RZ, 0x400000 ;  /* 0x00400000ff027424 */ /* 0x003fe200078e00ff */
[----:B--2---:R-:W-:-:S13]  /*7930*/  ISETP.NE.AND P0, PT, R4, RZ, PT ;  /* 0x000000ff0400720c */ /* 0x004fda0003f05270 */
[----:B------:R-:W-:Y:S05]  /*7940*/  @!P0 BRA `(.L_x_8517) ;  /* 0x00000000000c8947 */ /* 0x000fea0003800000 */
[----:B------:R-:W-:-:S13]  /*7950*/  ISETP.NE.AND P0, PT, R4, 0xff, PT ;  /* 0x000000ff0400780c */ /* 0x000fda0003f05270 */
[----:B------:R-:W-:Y:S01]  /*7960*/  @!P0 IMAD.MOV.U32 R2, RZ, RZ, 0x7f800001 ;  /* 0x7f800001ff028424 */ /* 0x000fe200078e00ff */
[----:B------:R-:W-:-:S07]  /*7970*/  @P0 SHF.L.U32 R2, R4, 0x17, RZ ;  /* 0x0000001704020819 */ /* 0x000fce00000006ff */
.L_x_8517:
[----:B------:R-:W-:Y:S05]  /*7980*/  BSYNC.RECONVERGENT B0 ;  /* 0x0000000000007941 */ /* 0x000fea0003800200 */
.L_x_8516:
[----:B------:R-:W0:Y:S02]  /*7990*/  F2I.S64.TRUNC R2, R2 ;  /* 0x0000000200027311 */ /* 0x000e24000020d900 */
[----:B0-----:R-:W-:Y:S01]  /*79a0*/  PRMT R0, R2, 0x7610, R0 ;  /* 0x0000761002007816 */ /* 0x001fe20000000000 */
[----:B------:R-:W-:Y:S06]  /*79b0*/  BRA `(.L_x_8491) ;  /* 0x0000000000547947 */ /* 0x000fec0003800000 */
.L_x_8490:
        /* <DEDUP_REMOVED lines=16> */
.L_x_8518:
[----:B------:R-:W-:Y:S01]  /*7ac0*/  PRMT R0, RZ, 0x7610, R0 ;  /* 0x00007610ff007816 */ /* 0x000fe20000000000 */
[----:B------:R-:W-:Y:S06]  /*7ad0*/  BRA `(.L_x_8491) ;  /* 0x00000000000c7947 */ /* 0x000fec0003800000 */
.L_x_8515:
[----:B------:R2:W5:Y:S01]  /*7ae0*/  LDG.E.U8 R0, desc[UR36][R4.64] ;  /* 0x0000002404007981 */ /* 0x000562000c1e1100 */
[----:B------:R-:W-:Y:S05]  /*7af0*/  BRA `(.L_x_8491) ;  /* 0x0000000000047947 */ /* 0x000fea0003800000 */
.L_x_8514:
[----:B------:R2:W5:Y:S02]  /*7b00*/  LDG.E.U8 R0, desc[UR36][R4.64] ;  /* 0x0000002404007981 */ /* 0x000564000c1e1100 */
.L_x_8491:
[----:B-----5:R-:W-:Y:S01]  /*7b10*/  LOP3.LUT R0, R0, 0xff, RZ, 0xc0, !PT ;  /* 0x000000ff00007812 */ /* 0x020fe200078ec0ff */
[----:B------:R-:W0:Y:S01]  /*7b20*/  LDCU.64 UR4, c[0x0][0x5e8] ;  /* 0x0000bd00ff0477ac */ /* 0x000e220008000a00 */
[----:B------:R-:W-:Y:S01]  /*7b30*/  HADD2.F32 R19, -RZ, R19.H0_H0 ;  /* 0x20000013ff137230 */ /* 0x000fe20000004100 */
[----:B------:R-:W3:Y:S03]  /*7b40*/  LDCU UR6, c[0x0][0x600] ;  /* 0x0000c000ff0677ac */ /* 0x000ee60008000800 */
[----:B------:R-:W4:Y:S01]  /*7b50*/  I2F.U16 R0, R0 ;  /* 0x0000000000007306 */ /* 0x000f220000101000 */
[----:B------:R-:W-:-:S04]  /*7b60*/  ULOP3.LUT UR7, UR40, 0xff, URZ, 0xc0, !UPT ;  /* 0x000000ff28077892 */ /* 0x000fc8000f8ec0ff */
[----:B------:R-:W-:Y:S01]  /*7b70*/  UISETP.GT.AND UP0, UPT, UR7, 0x9, UPT ;  /* 0x000000090700788c */ /* 0x000fe2000bf04270 */
[----:B01----:R-:W-:Y:S01]  /*7b80*/  IADD3 R2, P0, PT, R16, UR4, RZ ;  /* 0x0000000410027c10 */ /* 0x003fe2000ff1e0ff */
[----:B----4-:R-:W-:-:S04]  /*7b90*/  FMUL.FTZ R19, R0, R19 ;  /* 0x0000001300137220 */ /* 0x010fc80000410000 */
[----:B------:R-:W-:Y:S02]  /*7ba0*/  IMAD.X R3, RZ, RZ, UR5, P0 ;  /* 0x00000005ff037e24 */ /* 0x000fe400080e06ff */
[----:B---3--:R-:W-:-:S05]  /*7bb0*/  FMUL.FTZ R19, R19, UR6 ;  /* 0x0000000613137c20 */ /* 0x008fca0008410000 */
        /* <DEDUP_REMOVED lines=11> */
[----:B--2---:R-:W0:Y:S02]  /*7c70*/  F2I.FTZ.TRUNC.NTZ R5, R0 ;  /* 0x0000000000057305 */ /* 0x004e24000021f100 */
[----:B0-----:R0:W-:Y:S01]  /*7c80*/  STG.E.U8 desc[UR36][R2.64], R5 ;  /* 0x0000000502007986 */ /* 0x0011e2000c101124 */
[----:B------:R-:W-:Y:S05]  /*7c90*/  BRA `(.L_x_8524) ;  /* 0x0000000c007c7947 */ /* 0x000fea0003800000 */
.L_x_8522:
[----:B--2---:R-:W-:-:S06]  /*7ca0*/  HADD2.F32 R5, -RZ, R19.H0_H0 ;  /* 0x20000013ff057230 */ /* 0x004fcc0000004100 */
[----:B------:R-:W0:Y:S02]  /*7cb0*/  F2I.S64.TRUNC R4, R5 ;  /* 0x0000000500047311 */ /* 0x000e24000020d900 */
[----:B0-----:R0:W-:Y:S01]  /*7cc0*/  STG.E.U8 desc[UR36][R2.64], R4 ;  /* 0x0000000402007986 */ /* 0x0011e2000c101124 */
[----:B------:R-:W-:Y:S05]  /*7cd0*/  BRA `(.L_x_8524) ;  /* 0x0000000c006c7947 */ /* 0x000fea0003800000 */
.L_x_8521:
[----:B------:R-:W-:-:S09]  /*7ce0*/  UISETP.NE.AND UP0, UPT, UR7, 0x2, UPT ;  /* 0x000000020700788c */ /* 0x000fd2000bf05270 */
[----:B------:R-:W-:Y:S05]  /*7cf0*/  BRA.U !UP0, `(.L_x_8525) ;  /* 0x0000000108307547 */ /* 0x000fea000b800000 */
[----:B------:R-:W-:-:S09]  /*7d00*/  UISETP.NE.AND UP0, UPT, UR7, 0x3, UPT ;  /* 0x000000030700788c */ /* 0x000fd2000bf05270 */
[----:B------:R-:W-:Y:S05]  /*7d10*/  BRA.U !UP0, `(.L_x_8526) ;  /* 0x0000000108187547 */ /* 0x000fea000b800000 */
[----:B------:R-:W-:-:S09]  /*7d20*/  UISETP.NE.AND UP0, UPT, UR7, 0x4, UPT ;  /* 0x000000040700788c */ /* 0x000fd2000bf05270 */
[----:B------:R-:W-:Y:S05]  /*7d30*/  BRA.U UP0, `(.L_x_8523) ;  /* 0x0000000900707547 */ /* 0x000fea000b800000 */
[----:B--2---:R-:W-:-:S06]  /*7d40*/  HADD2.F32 R4, -RZ, R19.H0_H0 ;  /* 0x20000013ff047230 */ /* 0x004fcc0000004100 */
[----:B------:R-:W0:Y:S02]  /*7d50*/  F2I.S64.TRUNC R4, R4 ;  /* 0x0000000400047311 */ /* 0x000e24000020d900 */
[----:B0-----:R0:W-:Y:S01]  /*7d60*/  STG.E.64 desc[UR36][R2.64], R4 ;  /* 0x0000000402007986 */ /* 0x0011e2000c101b24 */
[----:B------:R-:W-:Y:S05]  /*7d70*/  BRA `(.L_x_8524) ;  /* 0x0000000c00447947 */ /* 0x000fea0003800000 */
.L_x_8526:
[----:B------:R-:W-:-:S06]  /*7d80*/  HADD2.F32 R19, -RZ, R19.H0_H0 ;  /* 0x20000013ff137230 */ /* 0x000fcc0000004100 */
[----:B------:R-:W0:Y:S02]  /*7d90*/  F2I.FTZ.TRUNC.NTZ R19, R19 ;  /* 0x0000001300137305 */ /* 0x000e24000021f100 */
[----:B0-----:R0:W-:Y:S01]  /*7da0*/  STG.E desc[UR36][R2.64], R19 ;  /* 0x0000001302007986 */ /* 0x0011e2000c101924 */
[----:B------:R-:W-:Y:S05]  /*7db0*/  BRA `(.L_x_8524) ;  /* 0x0000000c00347947 */ /* 0x000fea0003800000 */
.L_x_8525:
[----:B------:R-:W-:-:S06]  /*7dc0*/  HADD2.F32 R19, -RZ, R19.H0_H0 ;  /* 0x20000013ff137230 */ /* 0x000fcc0000004100 */
[----:B------:R-:W0:Y:S02]  /*7dd0*/  F2I.FTZ.TRUNC.NTZ R19, R19 ;  /* 0x0000001300137305 */ /* 0x000e24000021f100 */
[----:B0-----:R0:W-:Y:S01]  /*7de0*/  STG.E.U16 desc[UR36][R2.64], R19 ;  /* 0x0000001302007986 */ /* 0x0011e2000c101524 */
[----:B------:R-:W-:Y:S05]  /*7df0*/  BRA `(.L_x_8524) ;  /* 0x0000000c00247947 */ /* 0x000fea0003800000 */
.L_x_8520:
        /* <DEDUP_REMOVED lines=9> */
.L_x_8528:
[----:B------:R0:W-:Y:S01]  /*7e90*/  STG.E.U16 desc[UR36][R2.64], R19 ;  /* 0x0000001302007986 */ /* 0x0001e2000c101524 */
[----:B------:R-:W-:Y:S05]  /*7ea0*/  BRA `(.L_x_8524) ;  /* 0x0000000800f87947 */ /* 0x000fea0003800000 */
.L_x_8527:
[----:B------:R-:W-:-:S09]  /*7eb0*/  UISETP.NE.AND UP0, UPT, UR7, 0x7, UPT ;  /* 0x000000070700788c */ /* 0x000fd2000bf05270 */
[----:B------:R-:W-:Y:S05]  /*7ec0*/  BRA.U !UP0, `(.L_x_8529) ;  /* 0x0000000108347547 */ /* 0x000fea000b800000 */
[----:B------:R-:W-:-:S09]  /*7ed0*/  UISETP.NE.AND UP0, UPT, UR7, 0x8, UPT ;  /* 0x000000080700788c */ /* 0x000fd2000bf05270 */
[----:B------:R-:W-:Y:S05]  /*7ee0*/  BRA.U !UP0, `(.L_x_8530) ;  /* 0x0000000108187547 */ /* 0x000fea000b800000 */
[----:B------:R-:W-:-:S09]  /*7ef0*/  UISETP.NE.AND UP0, UPT, UR7, 0x9, UPT ;  /* 0x000000090700788c */ /* 0x000fd2000bf05270 */
[----:B------:R-:W-:Y:S05]  /*7f00*/  BRA.U UP0, `(.L_x_8523) ;  /* 0x0000000500fc7547 */ /* 0x000fea000b800000 */
[----:B--2---:R-:W-:Y:S02]  /*7f10*/  HADD2.F32 R4, -RZ, R19.H0_H0 ;  /* 0x20000013ff047230 */ /* 0x004fe40000004100 */
[----:B------:R-:W-:-:S05]  /*7f20*/  IMAD.MOV.U32 R5, RZ, RZ, RZ ;  /* 0x000000ffff057224 */ /* 0x000fca00078e00ff */
[----:B------:R0:W-:Y:S01]  /*7f30*/  STG.E.64 desc[UR36][R2.64], R4 ;  /* 0x0000000402007986 */ /* 0x0001e2000c101b24 */
[----:B------:R-:W-:Y:S05]  /*7f40*/  BRA `(.L_x_8524) ;  /* 0x0000000800d07947 */ /* 0x000fea0003800000 */
.L_x_8530:
[----:B------:R-:W-:-:S05]  /*7f50*/  HADD2.F32 R0, -RZ, R19.H0_H0 ;  /* 0x20000013ff007230 */ /* 0x000fca0000004100 */
[----:B------:R-:W-:-:S04]  /*7f60*/  F2FP.F16.F32.PACK_AB R0, RZ, R0 ;  /* 0x00000000ff00723e */ /* 0x000fc800000000ff */
[----:B------:R-:W-:-:S05]  /*7f70*/  PRMT R0, R0, 0x5410, RZ ;  /* 0x0000541000007816 */ /* 0x000fca00000000ff */
[----:B------:R0:W-:Y:S01]  /*7f80*/  STG.E desc[UR36][R2.64], R0 ;  /* 0x0000000002007986 */ /* 0x0001e2000c101924 */
[----:B------:R-:W-:Y:S05]  /*7f90*/  BRA `(.L_x_8524) ;  /* 0x0000000800bc7947 */ /* 0x000fea0003800000 */
.L_x_8529:
[----:B--2---:R-:W-:-:S05]  /*7fa0*/  HADD2.F32 R4, -RZ, R19.H0_H0 ;  /* 0x20000013ff047230 */ /* 0x004fca0000004100 */
[----:B------:R-:W-:-:S06]  /*7fb0*/  FMUL.FTZ R4, R4, 1 ;  /* 0x3f80000004047820 */ /* 0x000fcc0000410000 */
[----:B------:R-:W0:Y:S02]  /*7fc0*/  F2F.F64.F32 R4, R4 ;  /* 0x0000000400047310 */ /* 0x000e240000201800 */
[----:B0-----:R0:W-:Y:S01]  /*7fd0*/  STG.E.64 desc[UR36][R2.64], R4 ;  /* 0x0000000402007986 */ /* 0x0011e2000c101b24 */
[----:B------:R-:W-:Y:S05]  /*7fe0*/  BRA `(.L_x_8524) ;  /* 0x0000000800a87947 */ /* 0x000fea0003800000 */
.L_x_8519:
        /* <DEDUP_REMOVED lines=10> */
[----:B--2---:R-:W-:-:S06]  /*8090*/  HADD2.F32 R5, -RZ, R19.H0_H0 ;  /* 0x20000013ff057230 */ /* 0x004fcc0000004100 */
[----:B------:R-:W0:Y:S02]  /*80a0*/  F2I.FTZ.U32.TRUNC.NTZ R5, R5 ;  /* 0x0000000500057305 */ /* 0x000e24000021f000 */
[----:B0-----:R0:W-:Y:S01]  /*80b0*/  STG.E.U16 desc[UR36][R2.64], R5 ;  /* 0x0000000502007986 */ /* 0x0011e2000c101524 */
[----:B------:R-:W-:Y:S05]  /*80c0*/  BRA `(.L_x_8524) ;  /* 0x0000000800707947 */ /* 0x000fea0003800000 */
.L_x_8534:
[----:B--2---:R-:W-:Y:S01]  /*80d0*/  HADD2.F32 R5, -RZ, R19.H0_H0 ;  /* 0x20000013ff057230 */ /* 0x004fe20000004100 */
[----:B------:R-:W-:Y:S01]  /*80e0*/  BSSY.RECONVERGENT B0, `(.L_x_8535) ;  /* 0x0000013000007945 */ /* 0x000fe20003800200 */
[----:B------:R-:W-:-:S03]  /*80f0*/  MOV R0, 0x80 ;  /* 0x0000008000007802 */ /* 0x000fc60000000f00 */
        /* <DEDUP_REMOVED lines=15> */
.L_x_8537:
[----:B------:R-:W-:-:S04]  /*81f0*/  SHF.R.U32.HI R5, RZ, 0x18, R5 ;  /* 0x00000018ff057819 */ /* 0x000fc80000011605 */
[----:B------:R-:W-:-:S07]  /*8200*/  LOP3.LUT R0, R0, 0x80, R5, 0xf8, !PT ;  /* 0x0000008000007812 */ /* 0x000fce00078ef805 */
.L_x_8536:
[----:B------:R-:W-:Y:S05]  /*8210*/  BSYNC.RECONVERGENT B0 ;  /* 0x0000000000007941 */ /* 0x000fea0003800200 */
.L_x_8535:
[----:B------:R4:W-:Y:S01]  /*8220*/  STG.E.U8 desc[UR36][R2.64], R0 ;  /* 0x0000000002007986 */ /* 0x0009e2000c101124 */
[----:B------:R-:W-:Y:S05]  /*8230*/  BRA `(.L_x_8524) ;  /* 0x0000000800147947 */ /* 0x000fea0003800000 */
.L_x_8533:
[----:B--2---:R-:W-:Y:S01]  /*8240*/  HADD2.F32 R5, -RZ, R19.H0_H0 ;  /* 0x20000013ff057230 */ /* 0x004fe20000004100 */
        /* <DEDUP_REMOVED lines=17> */
.L_x_8540:
[----:B------:R-:W-:-:S04]  /*8360*/  SHF.R.U32.HI R5, RZ, 0x18, R5 ;  /* 0x00000018ff057819 */ /* 0x000fc80000011605 */
[----:B------:R-:W-:-:S07]  /*8370*/  LOP3.LUT R0, R0, 0x80, R5, 0xf8, !PT ;  /* 0x0000008000007812 */ /* 0x000fce00078ef805 */
.L_x_8539:
[----:B------:R-:W-:Y:S05]  /*8380*/  BSYNC.RECONVERGENT B0 ;  /* 0x0000000000007941 */ /* 0x000fea0003800200 */
.L_x_8538:
[----:B------:R0:W-:Y:S01]  /*8390*/  STG.E.U8 desc[UR36][R2.64], R0 ;  /* 0x0000000002007986 */ /* 0x0001e2000c101124 */
[----:B------:R-:W-:Y:S05]  /*83a0*/  BRA `(.L_x_8524) ;  /* 0x0000000400b87947 */ /* 0x000fea0003800000 */
.L_x_8532:
[----:B------:R-:W-:-:S09]  /*83b0*/  UISETP.NE.AND UP0, UPT, UR7, 0x1c, UPT ;  /* 0x0000001c0700788c */ /* 0x000fd2000bf05270 */
[----:B------:R-:W-:Y:S05]  /*83c0*/  BRA.U !UP0, `(.L_x_8541) ;  /* 0x0000000108607547 */ /* 0x000fea000b800000 */
[----:B------:R-:W-:-:S09]  /*83d0*/  UISETP.NE.AND UP0, UPT, UR7, 0x1d, UPT ;  /* 0x0000001d0700788c */ /* 0x000fd2000bf05270 */
[----:B------:R-:W-:Y:S05]  /*83e0*/  BRA.U !UP0, `(.L_x_8542) ;  /* 0x0000000108487547 */ /* 0x000fea000b800000 */
[----:B------:R-:W-:-:S09]  /*83f0*/  UISETP.NE.AND UP0, UPT, UR7, 0x2c, UPT ;  /* 0x0000002c0700788c */ /* 0x000fd2000bf05270 */
[----:B------:R-:W-:Y:S05]  /*8400*/  BRA.U UP0, `(.L_x_8523) ;  /* 0x0000000100bc7547 */ /* 0x000fea000b800000 */
[----:B------:R-:W-:Y:S02]  /*8410*/  HADD2.F32 R19, -RZ, R19.H0_H0 ;  /* 0x20000013ff137230 */ /* 0x000fe40000004100 */
[----:B--2---:R-:W-:-:S03]  /*8420*/  HFMA2 R5, -RZ, RZ, 0, 1.5199184417724609375e-05 ;  /* 0x000000ffff057431 */ /* 0x004fc600000001ff */
        /* <DEDUP_REMOVED lines=14> */
.L_x_8542:
[----:B--2---:R-:W-:-:S06]  /*8510*/  HADD2.F32 R4, -RZ, R19.H0_H0 ;  /* 0x20000013ff047230 */ /* 0x004fcc0000004100 */
[----:B------:R-:W0:Y:S02]  /*8520*/  F2I.U64.TRUNC R4, R4 ;  /* 0x0000000400047311 */ /* 0x000e24000020d800 */
[----:B0-----:R1:W-:Y:S01]  /*8530*/  STG.E.64 desc[UR36][R2.64], R4 ;  /* 0x0000000402007986 */ /* 0x0013e2000c101b24 */
[----:B------:R-:W-:Y:S05]  /*8540*/  BRA `(.L_x_8524) ;  /* 0x0000000400507947 */ /* 0x000fea0003800000 */
.L_x_8541:
[----:B------:R-:W-:-:S06]  /*8550*/  HADD2.F32 R19, -RZ, R19.H0_H0 ;  /* 0x20000013ff137230 */ /* 0x000fcc0000004100 */
[----:B------:R-:W0:Y:S02]  /*8560*/  F2I.FTZ.U32.TRUNC.NTZ R19, R19 ;  /* 0x0000001300137305 */ /* 0x000e24000021f000 */
[----:B0-----:R0:W-:Y:S01]  /*8570*/  STG.E desc[UR36][R2.64], R19 ;  /* 0x0000001302007986 */ /* 0x0011e2000c101924 */
[----:B------:R-:W-:Y:S05]  /*8580*/  BRA `(.L_x_8524) ;  /* 0x0000000400407947 */ /* 0x000fea0003800000 */
.L_x_8531:
        /* <DEDUP_REMOVED lines=8> */
[----:B--2---:R-:W-:-:S05]  /*8610*/  SEL R5, RZ, 0x1, !P0 ;  /* 0x00000001ff057807 */ /* 0x004fca0004000000 */
[----:B------:R0:W-:Y:S01]  /*8620*/  STG.E.U8 desc[UR36][R2.64], R5 ;  /* 0x0000000502007986 */ /* 0x0001e2000c101124 */
[----:B------:R-:W-:Y:S05]  /*8630*/  BRA `(.L_x_8524) ;  /* 0x0000000400147947 */ /* 0x000fea0003800000 */
.L_x_8544:
[----:B------:R-:W-:Y:S01]  /*8640*/  HADD2.F32 R19, -RZ, R19.H0_H0 ;  /* 0x20000013ff137230 */ /* 0x000fe20000004100 */
[----:B------:R-:W-:-:S04]  /*8650*/  CS2R R6, SRZ ;  /* 0x0000000000067805 */ /* 0x000fc8000001ff00 */
[----:B--2---:R-:W-:-:S06]  /*8660*/  FMUL.FTZ R4, R19, 1 ;  /* 0x3f80000013047820 */ /* 0x004fcc0000410000 */
[----:B------:R-:W0:Y:S02]  /*8670*/  F2F.F64.F32 R4, R4 ;  /* 0x0000000400047310 */ /* 0x000e240000201800 */
[----:B0-----:R0:W-:Y:S01]  /*8680*/  STG.E.128 desc[UR36][R2.64], R4 ;  /* 0x0000000402007986 */ /* 0x0011e2000c101d24 */
[----:B------:R-:W-:Y:S05]  /*8690*/  BRA `(.L_x_8524) ;  /* 0x0000000000fc7947 */ /* 0x000fea0003800000 */
.L_x_8543:
[----:B------:R-:W-:-:S09]  /*86a0*/  UISETP.NE.AND UP0, UPT, UR7, 0xf, UPT ;  /* 0x0000000f0700788c */ /* 0x000fd2000bf05270 */
[----:B------:R-:W-:Y:S05]  /*86b0*/  BRA.U !UP0, `(.L_x_8545) ;  /* 0x0000000108e87547 */ /* 0x000fea000b800000 */
[----:B------:R-:W-:-:S09]  /*86c0*/  UISETP.NE.AND UP0, UPT, UR7, 0x17, UPT ;  /* 0x000000170700788c */ /* 0x000fd2000bf05270 */
[----:B------:R-:W-:Y:S05]  /*86d0*/  BRA.U !UP0, `(.L_x_8546) ;  /* 0x0000000108907547 */ /* 0x000fea000b800000 */
[----:B------:R-:W-:-:S09]  /*86e0*/  UISETP.NE.AND UP0, UPT, UR7, 0x18, UPT ;  /* 0x000000180700788c */ /* 0x000fd2000bf05270 */
[----:B------:R-:W-:Y:S05]  /*86f0*/  BRA.U !UP0, `(.L_x_8547) ;  /* 0x0000000108447547 */ /* 0x000fea000b800000 */
.L_x_8523:
[----:B------:R-:W-:Y:S01]  /*8700*/  MOV R0, 0x180 ;  /* 0x0000018000007802 */ /* 0x000fe20000000f00 */
[----:B------:R-:W2:Y:S01]  /*8710*/  LDCU.64 UR4, c[0x4][0x170] ;  /* 0x01002e00ff0477ac */ /* 0x000ea20008000a00 */
[----:B------:R-:W-:Y:S02]  /*8720*/  HFMA2 R13, -RZ, RZ, 0, 0 ;  /* 0x00000000ff0d7431 */ /* 0x000fe400000001ff */
[----:B------:R-:W-:Y:S01]  /*8730*/  IMAD.MOV.U32 R8, RZ, RZ, 0x65 ;  /* 0x00000065ff087424 */ /* 0x000fe200078e00ff */
[----:B------:R0:W1:Y:S01]  /*8740*/  LDC.64 R2, c[0x4][R0] ;  /* 0x0100000000027b82 */ /* 0x0000620000000a00 */
[----:B------:R-:W3:Y:S01]  /*8750*/  LDCU.64 UR6, c[0x4][0x178] ;  /* 0x01002f00ff0677ac */ /* 0x000ee20008000a00 */
[----:B------:R-:W-:Y:S01]  /*8760*/  IMAD.MOV.U32 R12, RZ, RZ, 0x1 ;  /* 0x00000001ff0c7424 */ /* 0x000fe200078e00ff */
[----:B------:R-:W4:Y:S01]  /*8770*/  LDCU.64 UR8, c[0x4][0x70] ;  /* 0x01000e00ff0877ac */ /* 0x000f220008000a00 */
[----:B--2---:R-:W-:Y:S01]  /*8780*/  MOV R4, UR4 ;  /* 0x0000000400047c02 */ /* 0x004fe20008000f00 */
[----:B------:R-:W-:-:S02]  /*8790*/  IMAD.U32 R5, RZ, RZ, UR5 ;  /* 0x00000005ff057e24 */ /* 0x000fc4000f8e00ff */
[----:B---3--:R-:W-:Y:S02]  /*87a0*/  IMAD.U32 R6, RZ, RZ, UR6 ;  /* 0x00000006ff067e24 */ /* 0x008fe4000f8e00ff */
[----:B------:R-:W-:Y:S01]  /*87b0*/  IMAD.U32 R7, RZ, RZ, UR7 ;  /* 0x00000007ff077e24 */ /* 0x000fe2000f8e00ff */
[----:B----4-:R-:W-:Y:S01]  /*87c0*/  MOV R10, UR8 ;  /* 0x00000008000a7c02 */ /* 0x010fe20008000f00 */
[----:B0-----:R-:W-:-:S07]  /*87d0*/  IMAD.U32 R11, RZ, RZ, UR9 ;  /* 0x00000009ff0b7e24 */ /* 0x001fce000f8e00ff */
[----:B------:R-:W-:-:S07]  /*87e0*/  LEPC R20, `(.L_x_8548) ;  /* 0x000000001014794e */ /* 0x000fce0000000000 */
[----:B-1----:R-:W-:Y:S05]  /*87f0*/  CALL.ABS.NOINC R2 ;  /* 0x0000000002007343 */ /* 0x002fea0003c00000 */
.L_x_8548:
[----:B------:R-:W-:Y:S05]  /*8800*/  BRA `(.L_x_8524) ;  /* 0x0000000000a07947 */ /* 0x000fea0003800000 */
.L_x_8547:
[----:B------:R-:W-:Y:S01]  /*8810*/  HADD2.F32 R19, -RZ, R19.H0_H0 ;  /* 0x20000013ff137230 */ /* 0x000fe20000004100 */
[----:B------:R-:W-:Y:S01]  /*8820*/  BSSY.RECONVERGENT B0, `(.L_x_8549) ;  /* 0x000000c000007945 */ /* 0x000fe20003800200 */
[----:B------:R-:W-:-:S03]  /*8830*/  IMAD.MOV.U32 R0, RZ, RZ, 0x7f ;  /* 0x0000007fff007424 */ /* 0x000fc600078e00ff */
[----:B--2---:R-:W-:Y:S02]  /*8840*/  LOP3.LUT R4, R19, 0x7fffffff, RZ, 0xc0, !PT ;  /* 0x7fffffff13047812 */ /* 0x004fe400078ec0ff */
        /* <DEDUP_REMOVED lines=9> */
.L_x_8550:
[----:B------:R-:W-:Y:S05]  /*88e0*/  BSYNC.RECONVERGENT B0 ;  /* 0x0000000000007941 */ /* 0x000fea0003800200 */
.L_x_8549:
[----:B------:R-:W-:-:S05]  /*88f0*/  LOP3.LUT R5, R0, 0x80, R5, 0xf8, !PT ;  /* 0x0000008000057812 */ /* 0x000fca00078ef805 */
[----:B------:R0:W-:Y:S01]  /*8900*/  STG.E.U8 desc[UR36][R2.64], R5 ;  /* 0x0000000502007986 */ /* 0x0001e2000c101124 */
[----:B------:R-:W-:Y:S05]  /*8910*/  BRA `(.L_x_8524) ;  /* 0x00000000005c7947 */ /* 0x000fea0003800000 */
.L_x_8546:
[----:B--2---:R-:W-:Y:S01]  /*8920*/  HADD2.F32 R5, -RZ, R19.H0_H0 ;  /* 0x20000013ff057230 */ /* 0x004fe20000004100 */
        /* <DEDUP_REMOVED lines=11> */
.L_x_8552:
[----:B------:R-:W-:Y:S01]  /*89e0*/  IMAD.MOV.U32 R0, RZ, RZ, 0x7f ;  /* 0x0000007fff007424 */ /* 0x000fe200078e00ff */
[----:B------:R-:W-:-:S04]  /*89f0*/  ISETP.GT.U32.AND P0, PT, R4, 0x7f800000, PT ;  /* 0x7f8000000400780c */ /* 0x000fc80003f04070 */
[----:B------:R-:W-:-:S09]  /*8a00*/  SEL R0, R0, 0x7c, P0 ;  /* 0x0000007c00007807 */ /* 0x000fd20000000000 */
.L_x_8553:
[----:B------:R-:W-:Y:S05]  /*8a10*/  BSYNC.RECONVERGENT B0 ;  /* 0x0000000000007941 */ /* 0x000fea0003800200 */
.L_x_8551:
[----:B------:R-:W-:-:S04]  /*8a20*/  SHF.R.U32.HI R5, RZ, 0x18, R5 ;  /* 0x00000018ff057819 */ /* 0x000fc80000011605 */
[----:B------:R-:W-:-:S05]  /*8a30*/  LOP3.LUT R5, R0, 0x80, R5, 0xf8, !PT ;  /* 0x0000008000057812 */ /* 0x000fca00078ef805 */
[----:B------:R0:W-:Y:S01]  /*8a40*/  STG.E.U8 desc[UR36][R2.64], R5 ;  /* 0x0000000502007986 */ /* 0x0001e2000c101124 */
[----:B------:R-:W-:Y:S05]  /*8a50*/  BRA `(.L_x_8524) ;  /* 0x00000000000c7947 */ /* 0x000fea0003800000 */
.L_x_8545:
[----:B------:R-:W-:-:S05]  /*8a60*/  HADD2.F32 R0, -RZ, R19.H0_H0 ;  /* 0x20000013ff007230 */ /* 0x000fca0000004100 */
[----:B------:R-:W-:-:S05]  /*8a70*/  F2FP.BF16.F32.PACK_AB R0, RZ, R0 ;  /* 0x00000000ff00723e */ /* 0x000fca00000010ff */
[----:B------:R0:W-:Y:S02]  /*8a80*/  STG.E.U16 desc[UR36][R2.64], R0 ;  /* 0x0000000002007986 */ /* 0x0001e4000c101524 */
.L_x_8524:
[----:B------:R-:W-:-:S07]  /*8a90*/  VIADD R17, R17, 0x80 ;  /* 0x0000008011117836 */ /* 0x000fce0000000000 */
.L_x_8451:
[----:B------:R-:W-:Y:S05]  /*8aa0*/  BSYNC.RECONVERGENT B6 ;  /* 0x0000000000067941 */ /* 0x000fea0003800200 */
.L_x_8450:
[----:B------:R-:W5:Y:S01]  /*8ab0*/  LDCU UR4, c[0x0][0x380] ;  /* 0x00007000ff0477ac */ /* 0x000f620008000800 */
[----:B------:R-:W-:Y:S01]  /*8ac0*/  BSSY.RECONVERGENT B6, `(.L_x_8554) ;  /* 0x000044c000067945 */ /* 0x000fe20003800200 */
[----:B-----5:R-:W-:-:S13]  /*8ad0*/  ISETP.GE.AND P0, PT, R17, UR4, PT ;  /* 0x0000000411007c0c */ /* 0x020fda000bf06270 */
[----:B------:R-:W-:Y:S05]  /*8ae0*/  @P0 BRA `(.L_x_8555) ;  /* 0x0000004400240947 */ /* 0x000fea0003800000 */
[----:B------:R-:W5:Y:S01]  /*8af0*/  LDCU UR4, c[0x0][0x388] ;  /* 0x00007100ff0477ac */ /* 0x000f620008000800 */
[----:B------:R-:W-:Y:S01]  /*8b00*/  MOV R18, RZ ;  /* 0x000000ff00127202 */ /* 0x000fe20000000f00 */
[----:B0---4-:R-:W-:Y:S02]  /*8b10*/  IMAD.MOV.U32 R0, RZ, RZ, RZ ;  /* 0x000000ffff007224 */ /* 0x011fe400078e00ff */
[----:B------:R-:W-:Y:S01]  /*8b20*/  IMAD.MOV.U32 R16, RZ, RZ, RZ ;  /* 0x000000ffff107224 */ /* 0x000fe200078e00ff */
[----:B-----5:R-:W-:-:S09]  /*8b30*/  UISETP.NE.AND UP0, UPT, UR4, URZ, UPT ;  /* 0x000000ff0400728c */ /* 0x020fd2000bf05270 */
[----:B------:R-:W-:Y:S05]  /*8b40*/  BRA.U !UP0, `(.L_x_8556) ;  /* 0x0000001508707547 */ /* 0x000fea000b800000 */
[----:B------:R-:W1:Y:S01]  /*8b50*/  LDCU.64 UR4, c[0x0][0x390] ;  /* 0x00007200ff0477ac */ /* 0x000e620008000a00 */
[----:B------:R-:W-:Y:S01]  /*8b60*/  IMAD.MOV.U32 R16, RZ, RZ, RZ ;  /* 0x000000ffff107224 */ /* 0x000fe200078e00ff */
[----:B------:R-:W0:Y:S01]  /*8b70*/  LDCU UR6, c[0x0][0x38c] ;  /* 0x00007180ff0677ac */ /* 0x000e220008000800 */
[----:B------:R-:W4:Y:S01]  /*8b80*/  LDCU.64 UR8, c[0x0][0x4b8] ;  /* 0x00009700ff0877ac */ /* 0x000f220008000a00 */
[----:B------:R-:W-:Y:S01]  /*8b90*/  UISETP.NE.AND UP0, UPT, UR39, URZ, UPT ;  /* 0x000000ff2700728c */ /* 0x000fe2000bf05270 */
[----:B-1-3--:R-:W-:Y:S01]  /*8ba0*/  IMAD.HI.U32 R2, R17, UR4, R16 ;  /* 0x0000000411027c27 */ /* 0x00afe2000f8e0010 */
[----:B------:R-:W1:Y:S04]  /*8bb0*/  LDCU UR4, c[0x0][0x4c0] ;  /* 0x00009800ff0477ac */ /* 0x000e680008000800 */
[----:B------:R-:W-:-:S04]  /*8bc0*/  SHF.R.U32.HI R3, RZ, UR5, R2 ;  /* 0x00000005ff037c19 */ /* 0x000fc80008011602 */
[----:B------:R-:W-:-:S05]  /*8bd0*/  IADD3 R18, PT, PT, -R3, RZ, RZ ;  /* 0x000000ff03127210 */ /* 0x000fca0007ffe1ff */
[----:B0-----:R-:W-:-:S04]  /*8be0*/  IMAD R18, R18, UR6, R17 ;  /* 0x0000000612127c24 */ /* 0x001fc8000f8e0211 */
[C---:B----4-:R-:W-:Y:S02]  /*8bf0*/  IMAD R16, R18.reuse, UR8, RZ ;  /* 0x0000000812107c24 */ /* 0x050fe4000f8e02ff */
[C---:B------:R-:W-:Y:S02]  /*8c00*/  IMAD R0, R18.reuse, UR9, RZ ;  /* 0x0000000912007c24 */ /* 0x040fe4000f8e02ff */
[----:B-1----:R-:W-:Y:S01]  /*8c10*/  IMAD R18, R18, UR4, RZ ;  /* 0x0000000412127c24 */ /* 0x002fe2000f8e02ff */
[----:B------:R-:W-:Y:S06]  /*8c20*/  BRA.U !UP0, `(.L_x_8556) ;  /* 0x0000001508387547 */ /* 0x000fec000b800000 */
[----:B------:R-:W2:Y:S01]  /*8c30*/  LDCU.64 UR6, c[0x0][0x398] ;  /* 0x00007300ff0677ac */ /* 0x000ea20008000a00 */
[----:B------:R-:W-:Y:S01]  /*8c40*/  IMAD.MOV.U32 R2, RZ, RZ, RZ ;  /* 0x000000ffff027224 */ /* 0x000fe200078e00ff */
[----:B------:R-:W0:Y:S01]  /*8c50*/  LDCU UR4, c[0x0][0x3a0] ;  /* 0x00007400ff0477ac */ /* 0x000e220008000800 */
[----:B------:R-:W1:Y:S01]  /*8c60*/  LDCU UR5, c[0x0][0x4c4] ;  /* 0x00009880ff0577ac */ /* 0x000e620008000800 */
[----:B------:R-:W3:Y:S01]  /*8c70*/  LDCU.64 UR8, c[0x0][0x4c8] ;  /* 0x00009900ff0877ac */ /* 0x000ee20008000a00 */
[----:B------:R-:W-:Y:S01]  /*8c80*/  UISETP.NE.AND UP0, UPT, UR38, 0x2, UPT ;  /* 0x000000022600788c */ /* 0x000fe2000bf05270 */
[----:B--2---:R-:W-:-:S05]  /*8c90*/  IMAD.HI.U32 R4, R3, UR7, R2 ;  /* 0x0000000703047c27 */ /* 0x004fca000f8e0002 */
        /* <DEDUP_REMOVED lines=326> */
[----:B0-----:R-:W-:-:S07]  /*a100*/  IMAD R18, R5, UR4, R18 ;  /* 0x0000000405127c24 */ /* 0x001fce000f8e0212 */
.L_x_8556:
[----:B------:R-:W1:Y:S01]  /*a110*/  LDCU.64 UR6, c[0x0][0x5f0] ;  /* 0x0000be00ff0677ac */ /* 0x000e620008000a00 */
[----:B------:R-:W-:-:S04]  /*a120*/  UPRMT UR4, UR40, 0x7771, URZ ;  /* 0x0000777128047896 */ /* 0x000fc800080000ff */
[----:B------:R-:W-:Y:S01]  /*a130*/  UISETP.GT.AND UP0, UPT, UR4, 0x9, UPT ;  /* 0x000000090400788c */ /* 0x000fe2000bf04270 */
[----:B-1-3--:R-:W-:-:S05]  /*a140*/  IADD3 R2, P0, PT, R0, UR6, RZ ;  /* 0x0000000600027c10 */ /* 0x00afca000ff1e0ff */
        /* <DEDUP_REMOVED lines=15> */
.L_x_8560:
[----:B------:R-:W3:Y:S02]  /*a240*/  LDG.E.U8 R2, desc[UR36][R2.64] ;  /* 0x0000002402027981 */ /* 0x000ee4000c1e1100 */
[----:B---3--:R-:W-:-:S04]  /*a250*/  I2FP.F32.U32 R0, R2 ;  /* 0x0000000200007245 */ /* 0x008fc80000201000 */
[----:B------:R-:W-:-:S04]  /*a260*/  F2FP.F16.F32.PACK_AB R0, RZ, R0 ;  /* 0x00000000ff00723e */ /* 0x000fc800000000ff */
[----:B------:R-:W-:Y:S01]  /*a270*/  PRMT R19, R0, 0x7610, R19 ;  /* 0x0000761000137816 */ /* 0x000fe20000000013 */
[----:B------:R-:W-:Y:S06]  /*a280*/  BRA `(.L_x_8562) ;  /* 0x0000000c00b47947 */ /* 0x000fec0003800000 */
.L_x_8559:
        /* <DEDUP_REMOVED lines=11> */
.L_x_8564:
[----:B------:R-:W3:Y:S02]  /*a340*/  LDG.E R2, desc[UR36][R2.64] ;  /* 0x0000002402027981 */ /* 0x000ee4000c1e1900 */
[----:B---3--:R-:W-:-:S04]  /*a350*/  I2FP.F32.S32 R0, R2 ;  /* 0x0000000200007245 */ /* 0x008fc80000201400 */
[----:B------:R-:W-:-:S04]  /*a360*/  F2FP.F16.F32.PACK_AB R0, RZ, R0 ;  /* 0x00000000ff00723e */ /* 0x000fc800000000ff */
[----:B------:R-:W-:Y:S01]  /*a370*/  PRMT R19, R0, 0x7610, R19 ;  /* 0x0000761000137816 */ /* 0x000fe20000000013 */
[----:B------:R-:W-:Y:S06]  /*a380*/  BRA `(.L_x_8562) ;  /* 0x0000000c00747947 */ /* 0x000fec0003800000 */
.L_x_8563:
[----:B------:R-:W3:Y:S02]  /*a390*/  LDG.E.U16 R2, desc[UR36][R2.64] ;  /* 0x0000002402027981 */ /* 0x000ee4000c1e1500 */
[----:B---3--:R-:W0:Y:S02]  /*a3a0*/  I2F.S16 R0, R2 ;  /* 0x0000000200007306 */ /* 0x008e240000101400 */
[----:B0-----:R-:W-:-:S04]  /*a3b0*/  F2FP.F16.F32.PACK_AB R0, RZ, R0 ;  /* 0x00000000ff00723e */ /* 0x001fc800000000ff */
[----:B------:R-:W-:Y:S01]  /*a3c0*/  PRMT R19, R0, 0x7610, R19 ;  /* 0x0000761000137816 */ /* 0x000fe20000000013 */
[----:B------:R-:W-:Y:S06]  /*a3d0*/  BRA `(.L_x_8562) ;  /* 0x0000000c00607947 */ /* 0x000fec0003800000 */
.L_x_8558:
        /* <DEDUP_REMOVED lines=9> */
.L_x_8566:
[----:B------:R1:W5:Y:S01]  /*a470*/  LDG.E.U16 R19, desc[UR36][R2.64] ;  /* 0x0000002402137981 */ /* 0x000362000c1e1500 */
[----:B------:R-:W-:Y:S05]  /*a480*/  BRA `(.L_x_8562) ;  /* 0x0000000c00347947 */ /* 0x000fea0003800000 */
.L_x_8565:
        /* <DEDUP_REMOVED lines=9> */
.L_x_8568:
[----:B------:R0:W5:Y:S01]  /*a520*/  LDG.E.U16 R19, desc[UR36][R2.64] ;  /* 0x0000002402137981 */ /* 0x000162000c1e1500 */
[----:B------:R-:W-:Y:S05]  /*a530*/  BRA `(.L_x_8562) ;  /* 0x0000000c00087947 */ /* 0x000fea0003800000 */
.L_x_8567:
        /* <DEDUP_REMOVED lines=9> */
.L_x_8557:
        /* <DEDUP_REMOVED lines=14> */
.L_x_8571:
        /* <DEDUP_REMOVED lines=9> */
.L_x_8570:
        /* <DEDUP_REMOVED lines=9> */
[C---:B--2---:R-:W-:Y:S02]  /*a7d0*/  LOP3.LUT R4, R0.reuse, 0x7f000000, RZ, 0xc0, !PT ;  /* 0x7f00000000047812 */ /* 0x044fe400078ec0ff */
        /* <DEDUP_REMOVED lines=14> */
[----:B------:R-:W-:-:S04]  /*a8c0*/  F2FP.F16.F32.PACK_AB R5, RZ, R5 ;  /* 0x00000005ff05723e */ /* 0x000fc800000000ff */
[----:B------:R-:W-:Y:S01]  /*a8d0*/  PRMT R19, R5, 0x7610, R19 ;  /* 0x0000761005137816 */ /* 0x000fe20000000013 */
[----:B------:R-:W-:Y:S06]  /*a8e0*/  BRA `(.L_x_8562) ;  /* 0x00000008001c7947 */ /* 0x000fec0003800000 */
.L_x_8573:
[----:B------:R-:W3:Y:S02]  /*a8f0*/  LDG.E.U8 R2, desc[UR36][R2.64] ;  /* 0x0000002402027981 */ /* 0x000ee4000c1e1100 */
[C---:B---3--:R-:W-:Y:S02]  /*a900*/  IMAD.SHL.U32 R0, R2.reuse, 0x2000000, RZ ;  /* 0x0200000002007824 */ /* 0x048fe400078e00ff */
[----:B--2---:R-:W-:-:S03]  /*a910*/  IMAD.SHL.U32 R5, R2, 0x100, RZ ;  /* 0x0000010002057824 */ /* 0x004fc600078e00ff */
        /* <DEDUP_REMOVED lines=11> */
.L_x_8572:
[----:B------:R-:W3:Y:S02]  /*a9d0*/  LDG.E.U16 R0, desc[UR36][R2.64] ;  /* 0x0000002402007981 */ /* 0x000ee4000c1e1500 */
[----:B---3--:R-:W-:-:S05]  /*a9e0*/  IMAD.U32 R0, R0, 0x10000, RZ ;  /* 0x0001000000007824 */ /* 0x008fca00078e00ff */
[----:B------:R-:W-:-:S04]  /*a9f0*/  F2FP.F16.F32.PACK_AB R0, RZ, R0 ;  /* 0x00000000ff00723e */ /* 0x000fc800000000ff */
[----:B------:R-:W-:Y:S01]  /*aa00*/  PRMT R19, R0, 0x7610, R19 ;  /* 0x0000761000137816 */ /* 0x000fe20000000013 */
[----:B------:R-:W-:Y:S06]  /*aa10*/  BRA `(.L_x_8562) ;  /* 0x0000000400d07947 */ /* 0x000fec0003800000 */
.L_x_8569:
        /* <DEDUP_REMOVED lines=13> */
.L_x_8576:
[----:B------:R-:W3:Y:S01]  /*aaf0*/  LDG.E.U8 R3, desc[UR36][R2.64] ;  /* 0x0000002402037981 */ /* 0x000ee2000c1e1100 */
[----:B------:R-:W-:Y:S01]  /*ab00*/  BSSY.RECONVERGENT B0, `(.L_x_8577) ;  /* 0x0000018000007945 */ /* 0x000fe20003800200 */
[----:B------:R-:W-:Y:S02]  /*ab10*/  MOV R0, RZ ;  /* 0x000000ff00007202 */ /* 0x000fe40000000f00 */
        /* <DEDUP_REMOVED lines=15> */
[----:B--2---:R-:W-:-:S05]  /*ac10*/  VIADD R5, R3, 0xffffffe4 ;  /* 0xffffffe403057836 */ /* 0x004fca0000000000 */
[----:B------:R-:W-:-:S04]  /*ac20*/  SHF.L.U32 R5, R0, R5, RZ ;  /* 0x0000000500057219 */ /* 0x000fc800000006ff */
[----:B------:R-:W-:-:S07]  /*ac30*/  LOP3.LUT R0, R5, 0x7, RZ, 0xc0, !PT ;  /* 0x0000000705007812 */ /* 0x000fce00078ec0ff */
.L_x_8580:
[----:B------:R-:W-:Y:S05]  /*ac40*/  BSYNC.RECONVERGENT B1 ;  /* 0x0000000000017941 */ /* 0x000fea0003800200 */
.L_x_8579:
[----:B------:R-:W-:Y:S02]  /*ac50*/  SHF.L.U32 R0, R0, 0x14, RZ ;  /* 0x0000001400007819 */ /* 0x000fe400000006ff */
[----:B------:R-:W-:-:S04]  /*ac60*/  LEA R2, R2, 0x3b800000, 0x17 ;  /* 0x3b80000002027811 */ /* 0x000fc800078eb8ff */
[----:B------:R-:W-:-:S07]  /*ac70*/  LOP3.LUT R0, R2, R0, R7, 0xfe, !PT ;  /* 0x0000000002007212 */ /* 0x000fce00078efe07 */
.L_x_8578:
[----:B------:R-:W-:Y:S05]  /*ac80*/  BSYNC.RECONVERGENT B0 ;  /* 0x0000000000007941 */ /* 0x000fea0003800200 */
.L_x_8577:
[----:B------:R-:W-:-:S04]  /*ac90*/  F2FP.F16.F32.PACK_AB R0, RZ, R0 ;  /* 0x00000000ff00723e */ /* 0x000fc800000000ff */
[----:B------:R-:W-:Y:S01]  /*aca0*/  PRMT R19, R0, 0x7610, R19 ;  /* 0x0000761000137816 */ /* 0x000fe20000000013 */
[----:B------:R-:W-:Y:S06]  /*acb0*/  BRA `(.L_x_8562) ;  /* 0x0000000400287947 */ /* 0x000fec0003800000 */
.L_x_8575:
[----:B------:R-:W3:Y:S01]  /*acc0*/  LDG.E.U8 R3, desc[UR36][R2.64] ;  /* 0x0000002402037981 */ /* 0x000ee2000c1e1100 */
[----:B------:R-:W-:Y:S01]  /*acd0*/  BSSY.RECONVERGENT B0, `(.L_x_8581) ;  /* 0x0000018000007945 */ /* 0x000fe20003800200 */
[----:B------:R-:W-:Y:S01]  /*ace0*/  IMAD.MOV.U32 R0, RZ, RZ, RZ ;  /* 0x000000ffff007224 */ /* 0x000fe200078e00ff */
        /* <DEDUP_REMOVED lines=14> */
[----:B--2---:R-:W-:Y:S02]  /*add0*/  IADD3 R5, PT, PT, R3, -0x1d, RZ ;  /* 0xffffffe303057810 */ /* 0x004fe40007ffe0ff */
[----:B------:R-:W-:Y:S02]  /*ade0*/  IADD3 R2, PT, PT, R2, 0x1e, -R3 ;  /* 0x0000001e02027810 */ /* 0x000fe40007ffe803 */
[----:B------:R-:W-:-:S04]  /*adf0*/  SHF.L.U32 R5, R0, R5, RZ ;  /* 0x0000000500057219 */ /* 0x000fc800000006ff */
[----:B------:R-:W-:-:S07]  /*ae00*/  LOP3.LUT R0, R5, 0x3, RZ, 0xc0, !PT ;  /* 0x0000000305007812 */ /* 0x000fce00078ec0ff */
.L_x_8584:
[----:B------:R-:W-:Y:S05]  /*ae10*/  BSYNC.RECONVERGENT B1 ;  /* 0x0000000000017941 */ /* 0x000fea0003800200 */
.L_x_8583:
[----:B------:R-:W-:Y:S01]  /*ae20*/  IMAD.SHL.U32 R0, R0, 0x200000, RZ ;  /* 0x0020000000007824 */ /* 0x000fe200078e00ff */
[----:B------:R-:W-:-:S04]  /*ae30*/  LEA R2, R2, 0x37800000, 0x17 ;  /* 0x3780000002027811 */ /* 0x000fc800078eb8ff */
[----:B------:R-:W-:-:S07]  /*ae40*/  LOP3.LUT R0, R2, R0, R7, 0xfe, !PT ;  /* 0x0000000002007212 */ /* 0x000fce00078efe07 */
.L_x_8582:
[----:B------:R-:W-:Y:S05]  /*ae50*/  BSYNC.RECONVERGENT B0 ;  /* 0x0000000000007941 */ /* 0x000fea0003800200 */
.L_x_8581:
[----:B------:R-:W-:-:S04]  /*ae60*/  F2FP.F16.F32.PACK_AB R0, RZ, R0 ;  /* 0x00000000ff00723e */ /* 0x000fc800000000ff */
[----:B------:R-:W-:Y:S01]  /*ae70*/  PRMT R19, R0, 0x7610, R19 ;  /* 0x0000761000137816 */ /* 0x000fe20000000013 */
[----:B------:R-:W-:Y:S06]  /*ae80*/  BRA `(.L_x_8562) ;  /* 0x0000000000b47947 */ /* 0x000fec0003800000 */
.L_x_8574:
        /* <DEDUP_REMOVED lines=12> */
[----:B------:R-:W-:Y:S01]  /*af50*/  @!P0 IMAD.MOV.U32 R0, RZ, RZ, 0x7f800001 ;  /* 0x7f800001ff008424 */ /* 0x000fe200078e00ff */
[----:B------:R-:W-:-:S07]  /*af60*/  @P0 SHF.L.U32 R0, R2, 0x17, RZ ;  /* 0x0000001702000819 */ /* 0x000fce00000006ff */
.L_x_8588:
[----:B------:R-:W-:Y:S05]  /*af70*/  BSYNC.RECONVERGENT B0 ;  /* 0x0000000000007941 */ /* 0x000fea0003800200 */
.L_x_8587:
[----:B------:R-:W-:-:S04]  /*af80*/  F2FP.F16.F32.PACK_AB R0, RZ, R0 ;  /* 0x00000000ff00723e */ /* 0x000fc800000000ff */
[----:B------:R-:W-:Y:S01]  /*af90*/  PRMT R19, R0, 0x7610, R19 ;  /* 0x0000761000137816 */ /* 0x000fe20000000013 */
[----:B------:R-:W-:Y:S06]  /*afa0*/  BRA `(.L_x_8562) ;  /* 0x00000000006c7947 */ /* 0x000fec0003800000 */
.L_x_8561:
[----:B------:R-:W-:Y:S01]  /*afb0*/  MOV R2, 0x180 ;  /* 0x0000018000027802 */ /* 0x000fe20000000f00 */
[----:B------:R-:W2:Y:S01]  /*afc0*/  LDCU.64 UR4, c[0x4][0x170] ;  /* 0x01002e00ff0477ac */ /* 0x000ea20008000a00 */
[----:B------:R-:W-:Y:S02]  /*afd0*/  HFMA2 R12, -RZ, RZ, 0, 5.9604644775390625e-08 ;  /* 0x00000001ff0c7431 */ /* 0x000fe400000001ff */
[----:B------:R-:W-:Y:S01]  /*afe0*/  IMAD.MOV.U32 R8, RZ, RZ, 0x4e ;  /* 0x0000004eff087424 */ /* 0x000fe200078e00ff */
[----:B------:R-:W0:Y:S01]  /*aff0*/  LDCU.64 UR6, c[0x4][0x178] ;  /* 0x01002f00ff0677ac */ /* 0x000e220008000a00 */
[----:B------:R-:W1:Y:S01]  /*b000*/  LDC.64 R2, c[0x4][R2] ;  /* 0x0100000002027b82 */ /* 0x000e620000000a00 */
[----:B------:R-:W-:Y:S01]  /*b010*/  IMAD.MOV.U32 R13, RZ, RZ, RZ ;  /* 0x000000ffff0d7224 */ /* 0x000fe200078e00ff */
[----:B------:R-:W3:Y:S01]  /*b020*/  LDCU.64 UR8, c[0x4][0x68] ;  /* 0x01000d00ff0877ac */ /* 0x000ee20008000a00 */
[----:B--2---:R-:W-:Y:S02]  /*b030*/  IMAD.U32 R4, RZ, RZ, UR4 ;  /* 0x00000004ff047e24 */ /* 0x004fe4000f8e00ff */
[----:B------:R-:W-:-:S02]  /*b040*/  IMAD.U32 R5, RZ, RZ, UR5 ;  /* 0x00000005ff057e24 */ /* 0x000fc4000f8e00ff */
[----:B0-----:R-:W-:Y:S01]  /*b050*/  IMAD.U32 R6, RZ, RZ, UR6 ;  /* 0x00000006ff067e24 */ /* 0x001fe2000f8e00ff */
[----:B------:R-:W-:Y:S01]  /*b060*/  MOV R7, UR7 ;  /* 0x0000000700077c02 */ /* 0x000fe20008000f00 */
[----:B---3--:R-:W-:Y:S02]  /*b070*/  IMAD.U32 R10, RZ, RZ, UR8 ;  /* 0x00000008ff0a7e24 */ /* 0x008fe4000f8e00ff */
[----:B------:R-:W-:-:S07]  /*b080*/  IMAD.U32 R11, RZ, RZ, UR9 ;  /* 0x00000009ff0b7e24 */ /* 0x000fce000f8e00ff */
[----:B------:R-:W-:-:S07]  /*b090*/  LEPC R20, `(.L_x_8589) ;  /* 0x000000001014794e */ /* 0x000fce0000000000 */
[----:B-1----:R-:W-:Y:S05]  /*b0a0*/  CALL.ABS.NOINC R2 ;  /* 0x0000000002007343 */ /* 0x002fea0003c00000 */
.L_x_8589:
[----:B------:R-:W-:Y:S01]  /*b0b0*/  PRMT R19, RZ, 0x7610, R19 ;  /* 0x00007610ff137816 */ /* 0x000fe20000000013 */
[----:B------:R-:W-:Y:S06]  /*b0c0*/  BRA `(.L_x_8562) ;  /* 0x0000000000247947 */ /* 0x000fec0003800000 */
.L_x_8586:
[----:B------:R-:W3:Y:S02]  /*b0d0*/  LDG.E.64 R2, desc[UR36][R2.64] ;  /* 0x0000002402027981 */ /* 0x000ee4000c1e1b00 */
[----:B---3--:R-:W0:Y:S02]  /*b0e0*/  I2F.U64 R0, R2 ;  /* 0x0000000200007312 */ /* 0x008e240000301000 */
[----:B0-----:R-:W-:-:S04]  /*b0f0*/  F2FP.F16.F32.PACK_AB R0, RZ, R0 ;  /* 0x00000000ff00723e */ /* 0x001fc800000000ff */
[----:B------:R-:W-:Y:S01]  /*b100*/  PRMT R19, R0, 0x7610, R19 ;  /* 0x0000761000137816 */ /* 0x000fe20000000013 */
[----:B------:R-:W-:Y:S06]  /*b110*/  BRA `(.L_x_8562) ;  /* 0x0000000000107947 */ /* 0x000fec0003800000 */
.L_x_8585:
[----:B------:R-:W3:Y:S02]  /*b120*/  LDG.E R2, desc[UR36][R2.64] ;  /* 0x0000002402027981 */ /* 0x000ee4000c1e1900 */
[----:B---3--:R-:W-:-:S04]  /*b130*/  I2FP.F32.U32 R0, R2 ;  /* 0x0000000200007245 */ /* 0x008fc80000201000 */
[----:B------:R-:W-:-:S04]  /*b140*/  F2FP.F16.F32.PACK_AB R0, RZ, R0 ;  /* 0x00000000ff00723e */ /* 0x000fc800000000ff */
[----:B------:R-:W-:-:S07]  /*b150*/  PRMT R19, R0, 0x7610, R19 ;  /* 0x0000761000137816 */ /* 0x000fce0000000013 */
.L_x_8562:
        /* <DEDUP_REMOVED lines=16> */
.L_x_8593:
[----:B------:R3:W5:Y:S01]  /*b260*/  LDG.E.U8 R0, desc[UR36][R4.64] ;  /* 0x0000002404007981 */ /* 0x000762000c1e1100 */
[----:B------:R-:W-:Y:S05]  /*b270*/  BRA `(.L_x_8595) ;  /* 0x0000000c005c7947 */ /* 0x000fea0003800000 */
.L_x_8592:
        /* <DEDUP_REMOVED lines=8> */
.L_x_8597:
[----:B------:R2:W5:Y:S01]  /*b300*/  LDG.E.U8 R0, desc[UR36][R4.64] ;  /* 0x0000002404007981 */ /* 0x000562000c1e1100 */
[----:B------:R-:W-:Y:S05]  /*b310*/  BRA `(.L_x_8595) ;  /* 0x0000000c00347947 */ /* 0x000fea0003800000 */
.L_x_8596:
[----:B------:R4:W5:Y:S01]  /*b320*/  LDG.E.U16 R0, desc[UR36][R4.64] ;  /* 0x0000002404007981 */ /* 0x000962000c1e1500 */
[----:B------:R-:W-:Y:S05]  /*b330*/  BRA `(.L_x_8595) ;  /* 0x0000000c002c7947 */ /* 0x000fea0003800000 */
.L_x_8591:
        /* <DEDUP_REMOVED lines=10> */
.L_x_8599:
[----:B01----:R-:W2:Y:S02]  /*b3e0*/  LDG.E.U16 R2, desc[UR36][R4.64] ;  /* 0x0000002404027981 */ /* 0x003ea4000c1e1500 */
[----:B--2---:R-:W-:-:S06]  /*b3f0*/  HADD2.F32 R2, -RZ, R2.H0_H0 ;  /* 0x20000002ff027230 */ /* 0x004fcc0000004100 */
[----:B------:R-:W0:Y:S02]  /*b400*/  F2I.S64.TRUNC R2, R2 ;  /* 0x0000000200027311 */ /* 0x000e24000020d900 */
[----:B0-----:R-:W-:Y:S01]  /*b410*/  PRMT R0, R2, 0x7610, R0 ;  /* 0x0000761002007816 */ /* 0x001fe20000000000 */
[----:B------:R-:W-:Y:S06]  /*b420*/  BRA `(.L_x_8595) ;  /* 0x0000000800f07947 */ /* 0x000fec0003800000 */
.L_x_8598:
        /* <DEDUP_REMOVED lines=10> */
.L_x_8601:
[----:B------:R-:W0:Y:S02]  /*b4d0*/  LDG.E.U16 R4, desc[UR36][R4.64] ;  /* 0x0000002404047981 */ /* 0x000e24000c1e1500 */
[----:B01----:R-:W-:-:S06]  /*b4e0*/  HADD2.F32 R2, -RZ, R4.H0_H0 ;  /* 0x20000004ff027230 */ /* 0x003fcc0000004100 */
[----:B------:R-:W0:Y:S02]  /*b4f0*/  F2I.S64.TRUNC R2, R2 ;  /* 0x0000000200027311 */ /* 0x000e24000020d900 */
[----:B0-----:R-:W-:Y:S01]  /*b500*/  PRMT R0, R2, 0x7610, R0 ;  /* 0x0000761002007816 */ /* 0x001fe20000000000 */
[----:B------:R-:W-:Y:S06]  /*b510*/  BRA `(.L_x_8595) ;  /* 0x0000000800b47947 */ /* 0x000fec0003800000 */
.L_x_8600:
[----:B01----:R-:W2:Y:S02]  /*b520*/  LDG.E.64 R2, desc[UR36][R4.64] ;  /* 0x0000002404027981 */ /* 0x003ea4000c1e1b00 */
[----:B--2---:R-:W0:Y:S02]  /*b530*/  F2I.S64.F64.TRUNC R2, R2 ;  /* 0x0000000200027311 */ /* 0x004e24000030d900 */
[----:B0-----:R-:W-:Y:S01]  /*b540*/  PRMT R0, R2, 0x7610, R0 ;  /* 0x0000761002007816 */ /* 0x001fe20000000000 */
[----:B------:R-:W-:Y:S06]  /*b550*/  BRA `(.L_x_8595) ;  /* 0x0000000800a47947 */ /* 0x000fec0003800000 */
.L_x_8590:
        /* <DEDUP_REMOVED lines=12> */
.L_x_8604:
[----:B------:R-:W0:Y:S02]  /*b620*/  LDG.E.64 R4, desc[UR36][R4.64] ;  /* 0x0000002404047981 */ /* 0x000e24000c1e1b00 */
[----:B01----:R-:W0:Y:S02]  /*b630*/  F2I.S64.F64.TRUNC R2, R4 ;  /* 0x0000000400027311 */ /* 0x003e24000030d900 */
[----:B0-----:R-:W-:Y:S01]  /*b640*/  PRMT R0, R2, 0x7610, R0 ;  /* 0x0000761002007816 */ /* 0x001fe20000000000 */
[----:B------:R-:W-:Y:S06]  /*b650*/  BRA `(.L_x_8595) ;  /* 0x0000000800647947 */ /* 0x000fec0003800000 */
.L_x_8603:
        /* <DEDUP_REMOVED lines=9> */
[C---:B01----:R-:W-:Y:S02]  /*b6f0*/  LOP3.LUT R2, R0.reuse, 0x7f000000, RZ, 0xc0, !PT ;  /* 0x7f00000000027812 */ /* 0x043fe400078ec0ff */
        /* <DEDUP_REMOVED lines=17> */
.L_x_8606:
        /* <DEDUP_REMOVED lines=14> */
.L_x_8605:
[----:B01----:R-:W2:Y:S02]  /*b8f0*/  LDG.E.U16 R2, desc[UR36][R4.64] ;  /* 0x0000002404027981 */ /* 0x003ea4000c1e1500 */
[----:B--2---:R-:W-:-:S06]  /*b900*/  SHF.L.U32 R2, R2, 0x10, RZ ;  /* 0x0000001002027819 */ /* 0x004fcc00000006ff */
[----:B------:R-:W0:Y:S02]  /*b910*/  F2I.S64.TRUNC R2, R2 ;  /* 0x0000000200027311 */ /* 0x000e24000020d900 */
[----:B0-----:R-:W-:Y:S01]  /*b920*/  PRMT R0, R2, 0x7610, R0 ;  /* 0x0000761002007816 */ /* 0x001fe20000000000 */
[----:B------:R-:W-:Y:S06]  /*b930*/  BRA `(.L_x_8595) ;  /* 0x0000000400ac7947 */ /* 0x000fec0003800000 */
.L_x_8602:
        /* <DEDUP_REMOVED lines=10> */
.L_x_8609:
        /* <DEDUP_REMOVED lines=21> */
.L_x_8613:
[----:B------:R-:W-:Y:S05]  /*bb30*/  BSYNC.RECONVERGENT B1 ;  /* 0x0000000000017941 */ /* 0x000fea0003800200 */
.L_x_8612:
[----:B------:R-:W-:Y:S01]  /*bb40*/  IMAD.SHL.U32 R0, R0, 0x100000, RZ ;  /* 0x0010000000007824 */ /* 0x000fe200078e00ff */
[----:B------:R-:W-:-:S04]  /*bb50*/  LEA R2, R2, 0x3b800000, 0x17 ;  /* 0x3b80000002027811 */ /* 0x000fc800078eb8ff */
[----:B------:R-:W-:-:S07]  /*bb60*/  LOP3.LUT R2, R2, R0, R7, 0xfe, !PT ;  /* 0x0000000002027212 */ /* 0x000fce00078efe07 */
.L_x_8611:
[----:B------:R-:W-:Y:S05]  /*bb70*/  BSYNC.RECONVERGENT B0 ;  /* 0x0000000000007941 */ /* 0x000fea0003800200 */
.L_x_8610:
[----:B------:R-:W0:Y:S02]  /*bb80*/  F2I.S64.TRUNC R2, R2 ;  /* 0x0000000200027311 */ /* 0x000e24000020d900 */
[----:B0-----:R-:W-:Y:S01]  /*bb90*/  PRMT R0, R2, 0x7610, R0 ;  /* 0x0000761002007816 */ /* 0x001fe20000000000 */
[----:B------:R-:W-:Y:S06]  /*bba0*/  BRA `(.L_x_8595) ;  /* 0x0000000400107947 */ /* 0x000fec0003800000 */
.L_x_8608:
        /* <DEDUP_REMOVED lines=21> */
.L_x_8617:
[----:B------:R-:W-:Y:S05]  /*bd00*/  BSYNC.RECONVERGENT B1 ;  /* 0x0000000000017941 */ /* 0x000fea0003800200 */
.L_x_8616:
[----:B------:R-:W-:Y:S01]  /*bd10*/  IMAD.SHL.U32 R0, R0, 0x200000, RZ ;  /* 0x0020000000007824 */ /* 0x000fe200078e00ff */
[----:B------:R-:W-:-:S04]  /*bd20*/  LEA R2, R2, 0x37800000, 0x17 ;  /* 0x3780000002027811 */ /* 0x000fc800078eb8ff */
[----:B------:R-:W-:-:S07]  /*bd30*/  LOP3.LUT R2, R2, R0, R7, 0xfe, !PT ;  /* 0x0000000002027212 */ /* 0x000fce00078efe07 */
.L_x_8615:
[----:B------:R-:W-:Y:S05]  /*bd40*/  BSYNC.RECONVERGENT B0 ;  /* 0x0000000000007941 */ /* 0x000fea0003800200 */
.L_x_8614:
[----:B------:R-:W0:Y:S02]  /*bd50*/  F2I.S64.TRUNC R2, R2 ;  /* 0x0000000200027311 */ /* 0x000e24000020d900 */
[----:B0-----:R-:W-:Y:S01]  /*bd60*/  PRMT R0, R2, 0x7610, R0 ;  /* 0x0000761002007816 */ /* 0x001fe20000000000 */
[----:B------:R-:W-:Y:S06]  /*bd70*/  BRA `(.L_x_8595) ;  /* 0x00000000009c7947 */ /* 0x000fec0003800000 */
.L_x_8607:
        /* <DEDUP_REMOVED lines=12> */
[----:B------:R-:W-:Y:S01]  /*be40*/  @!P0 MOV R2, 0x7f800001 ;  /* 0x7f80000100028802 */ /* 0x000fe20000000f00 */
[----:B------:R-:W-:-:S07]  /*be50*/  @P0 IMAD.SHL.U32 R2, R4, 0x800000, RZ ;  /* 0x0080000004020824 */ /* 0x000fce00078e00ff */
.L_x_8621:
[----:B------:R-:W-:Y:S05]  /*be60*/  BSYNC.RECONVERGENT B0 ;  /* 0x0000000000007941 */ /* 0x000fea0003800200 */
.L_x_8620:
[----:B------:R-:W0:Y:S02]  /*be70*/  F2I.S64.TRUNC R2, R2 ;  /* 0x0000000200027311 */ /* 0x000e24000020d900 */
[----:B0-----:R-:W-:Y:S01]  /*be80*/  PRMT R0, R2, 0x7610, R0 ;  /* 0x0000761002007816 */ /* 0x001fe20000000000 */
[----:B------:R-:W-:Y:S06]  /*be90*/  BRA `(.L_x_8595) ;  /* 0x0000000000547947 */ /* 0x000fec0003800000 */
.L_x_8594:
[----:B01----:R-:W-:Y:S01]  /*bea0*/  MOV R2, 0x180 ;  /* 0x0000018000027802 */ /* 0x003fe20000000f00 */
[----:B------:R-:W0:Y:S01]  /*beb0*/  LDCU.64 UR4, c[0x4][0x170] ;  /* 0x01002e00ff0477ac */ /* 0x000e220008000a00 */
[----:B------:R-:W-:Y:S02]  /*bec0*/  HFMA2 R8, -RZ, RZ, 0, 4.64916229248046875e-06 ;  /* 0x0000004eff087431 */ /* 0x000fe400000001ff */
        /* <DEDUP_REMOVED lines=13> */
.L_x_8622:
[----:B------:R-:W-:Y:S01]  /*bfa0*/  PRMT R0, RZ, 0x7610, R0 ;  /* 0x00007610ff007816 */ /* 0x000fe20000000000 */
[----:B------:R-:W-:Y:S06]  /*bfb0*/  BRA `(.L_x_8595) ;  /* 0x00000000000c7947 */ /* 0x000fec0003800000 */
.L_x_8619:
[----:B------:R2:W5:Y:S01]  /*bfc0*/  LDG.E.U8 R0, desc[UR36][R4.64] ;  /* 0x0000002404007981 */ /* 0x000562000c1e1100 */
[----:B------:R-:W-:Y:S05]  /*bfd0*/  BRA `(.L_x_8595) ;  /* 0x0000000000047947 */ /* 0x000fea0003800000 */
.L_x_8618:
[----:B------:R2:W5:Y:S02]  /*bfe0*/  LDG.E.U8 R0, desc[UR36][R4.64] ;  /* 0x0000002404007981 */ /* 0x000564000c1e1100 */
.L_x_8595:
        /* <DEDUP_REMOVED lines=25> */
.L_x_8626:
[----:B--2---:R-:W-:-:S06]  /*c180*/  HADD2.F32 R5, -RZ, R19.H0_H0 ;  /* 0x20000013ff057230 */ /* 0x004fcc0000004100 */
[----:B------:R-:W0:Y:S02]  /*c190*/  F2I.S64.TRUNC R4, R5 ;  /* 0x0000000500047311 */ /* 0x000e24000020d900 */
[----:B0-----:R0:W-:Y:S01]  /*c1a0*/  STG.E.U8 desc[UR36][R2.64], R4 ;  /* 0x0000000402007986 */ /* 0x0011e2000c101124 */
[----:B------:R-:W-:Y:S05]  /*c1b0*/  BRA `(.L_x_8628) ;  /* 0x0000000c006c7947 */ /* 0x000fea0003800000 */
.L_x_8625:
        /* <DEDUP_REMOVED lines=10> */
.L_x_8630:
[----:B------:R-:W-:-:S06]  /*c260*/  HADD2.F32 R19, -RZ, R19.H0_H0 ;  /* 0x20000013ff137230 */ /* 0x000fcc0000004100 */
[----:B------:R-:W0:Y:S02]  /*c270*/  F2I.FTZ.TRUNC.NTZ R19, R19 ;  /* 0x0000001300137305 */ /* 0x000e24000021f100 */
[----:B0-----:R0:W-:Y:S01]  /*c280*/  STG.E desc[UR36][R2.64], R19 ;  /* 0x0000001302007986 */ /* 0x0011e2000c101924 */
[----:B------:R-:W-:Y:S05]  /*c290*/  BRA `(.L_x_8628) ;  /* 0x0000000c00347947 */ /* 0x000fea0003800000 */
.L_x_8629:
[----:B------:R-:W-:-:S06]  /*c2a0*/  HADD2.F32 R19, -RZ, R19.H0_H0 ;  /* 0x20000013ff137230 */ /* 0x000fcc0000004100 */
[----:B------:R-:W0:Y:S02]  /*c2b0*/  F2I.FTZ.TRUNC.NTZ R19, R19 ;  /* 0x0000001300137305 */ /* 0x000e24000021f100 */
[----:B0-----:R0:W-:Y:S01]  /*c2c0*/  STG.E.U16 desc[UR36][R2.64], R19 ;  /* 0x0000001302007986 */ /* 0x0011e2000c101524 */
[----:B------:R-:W-:Y:S05]  /*c2d0*/  BRA `(.L_x_8628) ;  /* 0x0000000c00247947 */ /* 0x000fea0003800000 */
.L_x_8624:
        /* <DEDUP_REMOVED lines=9> */
.L_x_8632:
[----:B------:R0:W-:Y:S01]  /*c370*/  STG.E.U16 desc[UR36][R2.64], R19 ;  /* 0x0000001302007986 */ /* 0x0001e2000c101524 */
[----:B------:R-:W-:Y:S05]  /*c380*/  BRA `(.L_x_8628) ;  /* 0x0000000800f87947 */ /* 0x000fea0003800000 */
.L_x_8631:
[----:B------:R-:W-:-:S09]  /*c390*/  UISETP.NE.AND UP0, UPT, UR7, 0x7, UPT ;  /* 0x000000070700788c */ /* 0x000fd2000bf05270 */
[----:B------:R-:W-:Y:S05]  /*c3a0*/  BRA.U !UP0, `(.L_x_8633) ;  /* 0x0000000108347547 */ /* 0x000fea000b800000 */
[----:B------:R-:W-:-:S09]  /*c3b0*/  UISETP.NE.AND UP0, UPT, UR7, 0x8, UPT ;  /* 0x000000080700788c */ /* 0x000fd2000bf05270 */
[----:B------:R-:W-:Y:S05]  /*c3c0*/  BRA.U !UP0, `(.L_x_8634) ;  /* 0x0000000108187547 */ /* 0x000fea000b800000 */
[----:B------:R-:W-:-:S09]  /*c3d0*/  UISETP.NE.AND UP0, UPT, UR7, 0x9, UPT ;  /* 0x000000090700788c */ /* 0x000fd2000bf05270 */
[----:B------:R-:W-:Y:S05]  /*c3e0*/  BRA.U UP0, `(.L_x_8627) ;  /* 0x0000000500fc7547 */ /* 0x000fea000b800000 */
[----:B--2---:R-:W-:Y:S01]  /*c3f0*/  HADD2.F32 R4, -RZ, R19.H0_H0 ;  /* 0x20000013ff047230 */ /* 0x004fe20000004100 */
[----:B------:R-:W-:-:S05]  /*c400*/  MOV R5, RZ ;  /* 0x000000ff00057202 */ /* 0x000fca0000000f00 */
[----:B------:R0:W-:Y:S01]  /*c410*/  STG.E.64 desc[UR36][R2.64], R4 ;  /* 0x0000000402007986 */ /* 0x0001e2000c101b24 */
[----:B------:R-:W-:Y:S05]  /*c420*/  BRA `(.L_x_8628) ;  /* 0x0000000800d07947 */ /* 0x000fea0003800000 */
.L_x_8634:
[----:B------:R-:W-:-:S05]  /*c430*/  HADD2.F32 R0, -RZ, R19.H0_H0 ;  /* 0x20000013ff007230 */ /* 0x000fca0000004100 */
[----:B------:R-:W-:-:S04]  /*c440*/  F2FP.F16.F32.PACK_AB R0, RZ, R0 ;  /* 0x00000000ff00723e */ /* 0x000fc800000000ff */
[----:B------:R-:W-:-:S05]  /*c450*/  PRMT R0, R0, 0x5410, RZ ;  /* 0x0000541000007816 */ /* 0x000fca00000000ff */
[----:B------:R0:W-:Y:S01]  /*c460*/  STG.E desc[UR36][R2.64], R0 ;  /* 0x0000000002007986 */ /* 0x0001e2000c101924 */
[----:B------:R-:W-:Y:S05]  /*c470*/  BRA `(.L_x_8628) ;  /* 0x0000000800bc7947 */ /* 0x000fea0003800000 */
.L_x_8633:
[----:B--2---:R-:W-:-:S05]  /*c480*/  HADD2.F32 R4, -RZ, R19.H0_H0 ;  /* 0x20000013ff047230 */ /* 0x004fca0000004100 */
[----:B------:R-:W-:-:S06]  /*c490*/  FMUL.FTZ R4, R4, 1 ;  /* 0x3f80000004047820 */ /* 0x000fcc0000410000 */
[----:B------:R-:W0:Y:S02]  /*c4a0*/  F2F.F64.F32 R4, R4 ;  /* 0x0000000400047310 */ /* 0x000e240000201800 */
[----:B0-----:R0:W-:Y:S01]  /*c4b0*/  STG.E.64 desc[UR36][R2.64], R4 ;  /* 0x0000000402007986 */ /* 0x0011e2000c101b24 */
[----:B------:R-:W-:Y:S05]  /*c4c0*/  BRA `(.L_x_8628) ;  /* 0x0000000800a87947 */ /* 0x000fea0003800000 */
.L_x_8623:
        /* <DEDUP_REMOVED lines=14> */
.L_x_8638:
        /* <DEDUP_REMOVED lines=18> */
.L_x_8641:
[----:B------:R-:W-:-:S04]  /*c6d0*/  SHF.R.U32.HI R5, RZ, 0x18, R5 ;  /* 0x00000018ff057819 */ /* 0x000fc80000011605 */
[----:B------:R-:W-:-:S07]  /*c6e0*/  LOP3.LUT R0, R0, 0x80, R5, 0xf8, !PT ;  /* 0x0000008000007812 */ /* 0x000fce00078ef805 */
.L_x_8640:
[----:B------:R-:W-:Y:S05]  /*c6f0*/  BSYNC.RECONVERGENT B0 ;  /* 0x0000000000007941 */ /* 0x000fea0003800200 */
.L_x_8639:
[----:B------:R0:W-:Y:S01]  /*c700*/  STG.E.U8 desc[UR36][R2.64], R0 ;  /* 0x0000000002007986 */ /* 0x0001e2000c101124 */
[----:B------:R-:W-:Y:S05]  /*c710*/  BRA `(.L_x_8628) ;  /* 0x0000000800147947 */ /* 0x000fea0003800000 */
.L_x_8637:
        /* <DEDUP_REMOVED lines=18> */
.L_x_8644:
[----:B------:R-:W-:-:S04]  /*c840*/  SHF.R.U32.HI R5, RZ, 0x18, R5 ;  /* 0x00000018ff057819 */ /* 0x000fc80000011605 */
[----:B------:R-:W-:-:S07]  /*c850*/  LOP3.LUT R0, R0, 0x80, R5, 0xf8, !PT ;  /* 0x0000008000007812 */ /* 0x000fce00078ef805 */
.L_x_8643:
[----:B------:R-:W-:Y:S05]  /*c860*/  BSYNC.RECONVERGENT B0 ;  /* 0x0000000000007941 */ /* 0x000fea0003800200 */
.L_x_8642:
[----:B------:R0:W-:Y:S01]  /*c870*/  STG.E.U8 desc[UR36][R2.64], R0 ;  /* 0x0000000002007986 */ /* 0x0001e2000c101124 */
[----:B------:R-:W-:Y:S05]  /*c880*/  BRA `(.L_x_8628) ;  /* 0x0000000400b87947 */ /* 0x000fea0003800000 */
.L_x_8636:
[----:B------:R-:W-:-:S09]  /*c890*/  UISETP.NE.AND UP0, UPT, UR7, 0x1c, UPT ;  /* 0x0000001c0700788c */ /* 0x000fd2000bf05270 */
[----:B------:R-:W-:Y:S05]  /*c8a0*/  BRA.U !UP0, `(.L_x_8645) ;  /* 0x0000000108607547 */ /* 0x000fea000b800000 */
[----:B------:R-:W-:-:S09]  /*c8b0*/  UISETP.NE.AND UP0, UPT, UR7, 0x1d, UPT ;  /* 0x0000001d0700788c */ /* 0x000fd2000bf05270 */
[----:B------:R-:W-:Y:S05]  /*c8c0*/  BRA.U !UP0, `(.L_x_8646) ;  /* 0x0000000108487547 */ /* 0x000fea000b800000 */
[----:B------:R-:W-:-:S09]  /*c8d0*/  UISETP.NE.AND UP0, UPT, UR7, 0x2c, UPT ;  /* 0x0000002c0700788c */ /* 0x000fd2000bf05270 */
[----:B------:R-:W-:Y:S05]  /*c8e0*/  BRA.U UP0, `(.L_x_8627) ;  /* 0x0000000100bc7547 */ /* 0x000fea000b800000 */
[----:B------:R-:W-:Y:S02]  /*c8f0*/  HADD2.F32 R19, -RZ, R19.H0_H0 ;  /* 0x20000013ff137230 */ /* 0x000fe40000004100 */
[----:B--2---:R-:W-:-:S03]  /*c900*/  IMAD.MOV.U32 R5, RZ, RZ, 0xff ;  /* 0x000000ffff057424 */ /* 0x004fc600078e00ff */
        /* <DEDUP_REMOVED lines=10> */
[----:B------:R-:W-:-:S05]  /*c9b0*/  @!P0 IMAD.MOV R0, RZ, RZ, R6 ;  /* 0x000000ffff008224 */ /* 0x000fca00078e0206 */
[----:B------:R-:W-:-:S05]  /*c9c0*/  @P1 MOV R5, R0 ;  /* 0x0000000000051202 */ /* 0x000fca0000000f00 */
[----:B------:R0:W-:Y:S01]  /*c9d0*/  STG.E.U8 desc[UR36][R2.64], R5 ;  /* 0x0000000502007986 */ /* 0x0001e2000c101124 */
[----:B------:R-:W-:Y:S05]  /*c9e0*/  BRA `(.L_x_8628) ;  /* 0x0000000400607947 */ /* 0x000fea0003800000 */
.L_x_8646:
[----:B--2---:R-:W-:-:S06]  /*c9f0*/  HADD2.F32 R4, -RZ, R19.H0_H0 ;  /* 0x20000013ff047230 */ /* 0x004fcc0000004100 */
[----:B------:R-:W0:Y:S02]  /*ca00*/  F2I.U64.TRUNC R4, R4 ;  /* 0x0000000400047311 */ /* 0x000e24000020d800 */
[----:B0-----:R0:W-:Y:S01]  /*ca10*/  STG.E.64 desc[UR36][R2.64], R4 ;  /* 0x0000000402007986 */ /* 0x0011e2000c101b24 */
[----:B------:R-:W-:Y:S05]  /*ca20*/  BRA `(.L_x_8628) ;  /* 0x0000000400507947 */ /* 0x000fea0003800000 */
.L_x_8645:
[----:B------:R-:W-:-:S06]  /*ca30*/  HADD2.F32 R19, -RZ, R19.H0_H0 ;  /* 0x20000013ff137230 */ /* 0x000fcc0000004100 */
[----:B------:R-:W0:Y:S02]  /*ca40*/  F2I.FTZ.U32.TRUNC.NTZ R19, R19 ;  /* 0x0000001300137305 */ /* 0x000e24000021f000 */
[----:B0-----:R0:W-:Y:S01]  /*ca50*/  STG.E desc[UR36][R2.64], R19 ;  /* 0x0000001302007986 */ /* 0x0011e2000c101924 */
[----:B------:R-:W-:Y:S05]  /*ca60*/  BRA `(.L_x_8628) ;  /* 0x0000000400407947 */ /* 0x000fea0003800000 */
.L_x_8635:
        /* <DEDUP_REMOVED lines=11> */
.L_x_8648:
[----:B------:R-:W-:Y:S01]  /*cb20*/  HADD2.F32 R19, -RZ, R19.H0_H0 ;  /* 0x20000013ff137230 */ /* 0x000fe20000004100 */
[----:B------:R-:W-:-:S04]  /*cb30*/  CS2R R6, SRZ ;  /* 0x0000000000067805 */ /* 0x000fc8000001ff00 */
[----:B--2---:R-:W-:-:S06]  /*cb40*/  FMUL.FTZ R4, R19, 1 ;  /* 0x3f80000013047820 */ /* 0x004fcc0000410000 */
[----:B------:R-:W0:Y:S02]  /*cb50*/  F2F.F64.F32 R4, R4 ;  /* 0x0000000400047310 */ /* 0x000e240000201800 */
[----:B0-----:R0:W-:Y:S01]  /*cb60*/  STG.E.128 desc[UR36][R2.64], R4 ;  /* 0x0000000402007986 */ /* 0x0011e2000c101d24 */
[----:B------:R-:W-:Y:S05]  /*cb70*/  BRA `(.L_x_8628) ;  /* 0x0000000000fc7947 */ /* 0x000fea0003800000 */
.L_x_8647:
[----:B------:R-:W-:-:S09]  /*cb80*/  UISETP.NE.AND UP0, UPT, UR7, 0xf, UPT ;  /* 0x0000000f0700788c */ /* 0x000fd2000bf05270 */
[----:B------:R-:W-:Y:S05]  /*cb90*/  BRA.U !UP0, `(.L_x_8649) ;  /* 0x0000000108e87547 */ /* 0x000fea000b800000 */
[----:B------:R-:W-:-:S09]  /*cba0*/  UISETP.NE.AND UP0, UPT, UR7, 0x17, UPT ;  /* 0x000000170700788c */ /* 0x000fd2000bf05270 */
[----:B------:R-:W-:Y:S05]  /*cbb0*/  BRA.U !UP0, `(.L_x_8650) ;  /* 0x0000000108907547 */ /* 0x000fea000b800000 */
[----:B------:R-:W-:-:S09]  /*cbc0*/  UISETP.NE.AND UP0, UPT, UR7, 0x18, UPT ;  /* 0x000000180700788c */ /* 0x000fd2000bf05270 */
[----:B------:R-:W-:Y:S05]  /*cbd0*/  BRA.U !UP0, `(.L_x_8651) ;  /* 0x0000000108447547 */ /* 0x000fea000b800000 */
.L_x_8627:
[----:B------:R-:W-:Y:S01]  /*cbe0*/  MOV R0, 0x180 ;  /* 0x0000018000007802 */ /* 0x000fe20000000f00 */
[----:B------:R-:W2:Y:S01]  /*cbf0*/  LDCU.64 UR4, c[0x4][0x170] ;  /* 0x01002e00ff0477ac */ /* 0x000ea20008000a00 */
[----:B------:R-:W-:Y:S02]  /*cc00*/  HFMA2 R12, -RZ, RZ, 0, 5.9604644775390625e-08 ;  /* 0x00000001ff0c7431 */ /* 0x000fe400000001ff */
[----:B------:R-:W-:Y:S01]  /*cc10*/  IMAD.MOV.U32 R8, RZ, RZ, 0x65 ;  /* 0x00000065ff087424 */ /* 0x000fe200078e00ff */
[----:B------:R0:W1:Y:S01]  /*cc20*/  LDC.64 R2, c[0x4][R0] ;  /* 0x0100000000027b82 */ /* 0x0000620000000a00 */
[----:B------:R-:W3:Y:S01]  /*cc30*/  LDCU.64 UR6, c[0x4][0x178] ;  /* 0x01002f00ff0677ac */ /* 0x000ee20008000a00 */
[----:B------:R-:W-:Y:S01]  /*cc40*/  IMAD.MOV.U32 R13, RZ, RZ, RZ ;  /* 0x000000ffff0d7224 */ /* 0x000fe200078e00ff */
[----:B------:R-:W4:Y:S01]  /*cc50*/  LDCU.64 UR8, c[0x4][0x70] ;  /* 0x01000e00ff0877ac */ /* 0x000f220008000a00 */
[----:B--2---:R-:W-:Y:S02]  /*cc60*/  IMAD.U32 R4, RZ, RZ, UR4 ;  /* 0x00000004ff047e24 */ /* 0x004fe4000f8e00ff */
[----:B------:R-:W-:-:S02]  /*cc70*/  IMAD.U32 R5, RZ, RZ, UR5 ;  /* 0x00000005ff057e24 */ /* 0x000fc4000f8e00ff */
[----:B---3--:R-:W-:Y:S01]  /*cc80*/  IMAD.U32 R6, RZ, RZ, UR6 ;  /* 0x00000006ff067e24 */ /* 0x008fe2000f8e00ff */
[----:B------:R-:W-:Y:S01]  /*cc90*/  MOV R7, UR7 ;  /* 0x0000000700077c02 */ /* 0x000fe20008000f00 */
[----:B----4-:R-:W-:Y:S02]  /*cca0*/  IMAD.U32 R10, RZ, RZ, UR8 ;  /* 0x00000008ff0a7e24 */ /* 0x010fe4000f8e00ff */
[----:B0-----:R-:W-:-:S07]  /*ccb0*/  IMAD.U32 R11, RZ, RZ, UR9 ;  /* 0x00000009ff0b7e24 */ /* 0x001fce000f8e00ff */
[----:B------:R-:W-:-:S07]  /*ccc0*/  LEPC R20, `(.L_x_8652) ;  /* 0x000000001014794e */ /* 0x000fce0000000000 */
[----:B-1----:R-:W-:Y:S05]  /*ccd0*/  CALL.ABS.NOINC R2 ;  /* 0x0000000002007343 */ /* 0x002fea0003c00000 */
.L_x_8652:
[----:B------:R-:W-:Y:S05]  /*cce0*/  BRA `(.L_x_8628) ;  /* 0x0000000000a07947 */ /* 0x000fea0003800000 */
.L_x_8651:
        /* <DEDUP_REMOVED lines=13> */
.L_x_8654:
[----:B------:R-:W-:Y:S05]  /*cdc0*/  BSYNC.RECONVERGENT B0 ;  /* 0x0000000000007941 */ /* 0x000fea0003800200 */
.L_x_8653:
[----:B------:R-:W-:-:S05]  /*cdd0*/  LOP3.LUT R5, R0, 0x80, R5, 0xf8, !PT ;  /* 0x0000008000057812 */ /* 0x000fca00078ef805 */
[----:B------:R3:W-:Y:S01]  /*cde0*/  STG.E.U8 desc[UR36][R2.64], R5 ;  /* 0x0000000502007986 */ /* 0x0007e2000c101124 */
[----:B------:R-:W-:Y:S05]  /*cdf0*/  BRA `(.L_x_8628) ;  /* 0x00000000005c7947 */ /* 0x000fea0003800000 */
.L_x_8650:
        /* <DEDUP_REMOVED lines=12> */
.L_x_8656:
[----:B------:R-:W-:Y:S01]  /*cec0*/  IMAD.MOV.U32 R0, RZ, RZ, 0x7f ;  /* 0x0000007fff007424 */ /* 0x000fe200078e00ff */
[----:B------:R-:W-:-:S04]  /*ced0*/  ISETP.GT.U32.AND P0, PT, R4, 0x7f800000, PT ;  /* 0x7f8000000400780c */ /* 0x000fc80003f04070 */
[----:B------:R-:W-:-:S09]  /*cee0*/  SEL R0, R0, 0x7c, P0 ;  /* 0x0000007c00007807 */ /* 0x000fd20000000000 */
.L_x_8657:
[----:B------:R-:W-:Y:S05]  /*cef0*/  BSYNC.RECONVERGENT B0 ;  /* 0x0000000000007941 */ /* 0x000fea0003800200 */
.L_x_8655:
[----:B------:R-:W-:-:S04]  /*cf00*/  SHF.R.U32.HI R5, RZ, 0x18, R5 ;  /* 0x00000018ff057819 */ /* 0x000fc80000011605 */
[----:B------:R-:W-:-:S05]  /*cf10*/  LOP3.LUT R5, R0, 0x80, R5, 0xf8, !PT ;  /* 0x0000008000057812 */ /* 0x000fca00078ef805 */
[----:B------:R2:W-:Y:S01]  /*cf20*/  STG.E.U8 desc[UR36][R2.64], R5 ;  /* 0x0000000502007986 */ /* 0x0005e2000c101124 */
[----:B------:R-:W-:Y:S05]  /*cf30*/  BRA `(.L_x_8628) ;  /* 0x00000000000c7947 */ /* 0x000fea0003800000 */
.L_x_8649:
[----:B------:R-:W-:-:S05]  /*cf40*/  HADD2.F32 R0, -RZ, R19.H0_H0 ;  /* 0x20000013ff007230 */ /* 0x000fca0000004100 */
[----:B------:R-:W-:-:S05]  /*cf50*/  F2FP.BF16.F32.PACK_AB R0, RZ, R0 ;  /* 0x00000000ff00723e */ /* 0x000fca00000010ff */
[----:B------:R4:W-:Y:S02]  /*cf60*/  STG.E.U16 desc[UR36][R2.64], R0 ;  /* 0x0000000002007986 */ /* 0x0009e4000c101524 */
.L_x_8628:
[----:B------:R-:W-:-:S07]  /*cf70*/  IADD3 R17, PT, PT, R17, 0x80, RZ ;  /* 0x0000008011117810 */ /* 0x000fce0007ffe0ff */
.L_x_8555:
[----:B------:R-:W-:Y:S05]  /*cf80*/  BSYNC.RECONVERGENT B6 ;  /* 0x0000000000067941 */ /* 0x000fea0003800200 */
.L_x_8554:
[----:B------:R-:W5:Y:S02]  /*cf90*/  LDCU UR4, c[0x0][0x380] ;  /* 0x00007000ff0477ac */ /* 0x000f640008000800 */
[----:B-----5:R-:W-:-:S13]  /*cfa0*/  ISETP.GE.AND P0, PT, R17, UR4, PT ;  /* 0x0000000411007c0c */ /* 0x020fda000bf06270 */
[----:B------:R-:W-:Y:S05]  /*cfb0*/  @P0 EXIT ;  /* 0x000000000000094d */ /* 0x000fea0003800000 */
[----:B------:R-:W5:Y:S01]  /*cfc0*/  LDCU UR4, c[0x0][0x388] ;  /* 0x00007100ff0477ac */ /* 0x000f620008000800 */
[----:B------:R-:W-:Y:S02]  /*cfd0*/  IMAD.MOV.U32 R18, RZ, RZ, RZ ;  /* 0x000000ffff127224 */ /* 0x000fe400078e00ff */
[----:B0---4-:R-:W-:Y:S02]  /*cfe0*/  IMAD.MOV.U32 R0, RZ, RZ, RZ ;  /* 0x000000ffff007224 */ /* 0x011fe400078e00ff */
[----:B------:R-:W-:Y:S01]  /*cff0*/  IMAD.MOV.U32 R16, RZ, RZ, RZ ;  /* 0x000000ffff107224 */ /* 0x000fe200078e00ff */
[----:B-----5:R-:W-:-:S09]  /*d000*/  UISETP.NE.AND UP0, UPT, UR4, URZ, UPT ;  /* 0x000000ff0400728c */ /* 0x020fd2000bf05270 */
[----:B------:R-:W-:Y:S05]  /*d010*/  BRA.U !UP0, `(.L_x_8658) ;  /* 0x0000001508707547 */ /* 0x000fea000b800000 */
[----:B------:R-:W1:Y:S01]  /*d020*/  LDCU.64 UR4, c[0x0][0x390] ;  /* 0x00007200ff0477ac */ /* 0x000e620008000a00 */
[----:B------:R-:W-:Y:S01]  /*d030*/  MOV R16, RZ ;  /* 0x000000ff00107202 */ /* 0x000fe20000000f00 */
[----:B------:R-:W0:Y:S01]  /*d040*/  LDCU UR6, c[0x0][0x38c] ;  /* 0x00007180ff0677ac */ /* 0x000e220008000800 */
[----:B------:R-:W4:Y:S01]  /*d050*/  LDCU.64 UR8, c[0x0][0x4b8] ;  /* 0x00009700ff0877ac */ /* 0x000f220008000a00 */
[----:B------:R-:W-:Y:S02]  /*d060*/  UISETP.NE.AND UP0, UPT, UR39, URZ, UPT ;  /* 0x000000ff2700728c */ /* 0x000fe4000bf05270 */
[----:B-123--:R-:W-:Y:S01]  /*d070*/  IMAD.HI.U32 R2, R17, UR4, R16 ;  /* 0x0000000411027c27 */ /* 0x00efe2000f8e0010 */
[----:B------:R-:W1:Y:S04]  /*d080*/  LDCU UR4, c[0x0][0x4c0] ;  /* 0x00009800ff0477ac */ /* 0x000e680008000800 */
[----:B------:R-:W-:-:S05]  /*d090*/  SHF.R.U32.HI R3, RZ, UR5, R2 ;  /* 0x00000005ff037c19 */ /* 0x000fca0008011602 */
[----:B------:R-:W-:-:S04]  /*d0a0*/  IMAD.MOV R0, RZ, RZ, -R3 ;  /* 0x000000ffff007224 */ /* 0x000fc800078e0a03 */
[----:B0-----:R-:W-:-:S04]  /*d0b0*/  IMAD R17, R0, UR6, R17 ;  /* 0x0000000600117c24 */ /* 0x001fc8000f8e0211 */
[C---:B----4-:R-:W-:Y:S02]  /*d0c0*/  IMAD R16, R17.reuse, UR8, RZ ;  /* 0x0000000811107c24 */ /* 0x050fe4000f8e02ff */
[C---:B------:R-:W-:Y:S02]  /*d0d0*/  IMAD R0, R17.reuse, UR9, RZ ;  /* 0x0000000911007c24 */ /* 0x040fe4000f8e02ff */
[----:B-1----:R-:W-:Y:S01]  /*d0e0*/  IMAD R18, R17, UR4, RZ ;  /* 0x0000000411127c24 */ /* 0x002fe2000f8e02ff */
        /* <DEDUP_REMOVED lines=326> */
[----:B------:R-:W2:Y:S03]  /*e550*/  LDCU.64 UR8, c[0x0][0x5d8] ;  /* 0x0000bb00ff0877ac */ /* 0x000ea60008000a00 */
        /* <DEDUP_REMOVED lines=8> */
.L_x_8658:
[----:B------:R-:W0:Y:S01]  /*e5e0*/  LDCU.64 UR6, c[0x0][0x5e8] ;  /* 0x0000bd00ff0677ac */ /* 0x000e220008000a00 */
[----:B------:R-:W1:Y:S01]  /*e5f0*/  LDCU.64 UR8, c[0x0][0x5f0] ;  /* 0x0000be00ff0877ac */ /* 0x000e620008000a00 */
[----:B------:R-:W-:-:S04]  /*e600*/  UPRMT UR4, UR40, 0x7771, URZ ;  /* 0x0000777128047896 */ /* 0x000fc800080000ff */
[----:B------:R-:W-:Y:S01]  /*e610*/  UISETP.GT.AND UP0, UPT, UR4, 0x9, UPT ;  /* 0x000000090400788c */ /* 0x000fe2000bf04270 */
[----:B0-----:R-:W-:Y:S02]  /*e620*/  IADD3 R16, P0, PT, R16, UR6, RZ ;  /* 0x0000000610107c10 */ /* 0x001fe4000ff1e0ff */
[----:B-123--:R-:W-:-:S03]  /*e630*/  IADD3 R2, P1, PT, R0, UR8, RZ ;  /* 0x0000000800027c10 */ /* 0x00efc6000ff3e0ff */
[----:B------:R-:W-:Y:S02]  /*e640*/  IMAD.X R17, RZ, RZ, UR7, P0 ;  /* 0x00000007ff117e24 */ /* 0x000fe400080e06ff */
[----:B------:R-:W-:Y:S01]  /*e650*/  IMAD.X R3, RZ, RZ, UR9, P1 ;  /* 0x00000009ff037e24 */ /* 0x000fe200088e06ff */
        /* <DEDUP_REMOVED lines=14> */
.L_x_8662:
[----:B------:R-:W2:Y:S02]  /*e740*/  LDG.E.U8 R2, desc[UR36][R2.64] ;  /* 0x0000002402027981 */ /* 0x000ea4000c1e1100 */
[----:B--2---:R-:W-:-:S04]  /*e750*/  I2FP.F32.U32 R0, R2 ;  /* 0x0000000200007245 */ /* 0x004fc80000201000 */
[----:B------:R-:W-:-:S04]  /*e760*/  F2FP.F16.F32.PACK_AB R0, RZ, R0 ;  /* 0x00000000ff00723e */ /* 0x000fc800000000ff */
[----:B------:R-:W-:Y:S01]  /*e770*/  PRMT R19, R0, 0x7610, R19 ;  /* 0x0000761000137816 */ /* 0x000fe20000000013 */
[----:B------:R-:W-:Y:S06]  /*e780*/  BRA `(.L_x_8664) ;  /* 0x0000000c00b47947 */ /* 0x000fec0003800000 */
.L_x_8661:
        /* <DEDUP_REMOVED lines=11> */
.L_x_8666:
[----:B------:R-:W2:Y:S02]  /*e840*/  LDG.E R2, desc[UR36][R2.64] ;  /* 0x0000002402027981 */ /* 0x000ea4000c1e1900 */
[----:B--2---:R-:W-:-:S04]  /*e850*/  I2FP.F32.S32 R0, R2 ;  /* 0x0000000200007245 */ /* 0x004fc80000201400 */
[----:B------:R-:W-:-:S04]  /*e860*/  F2FP.F16.F32.PACK_AB R0, RZ, R0 ;  /* 0x00000000ff00723e */ /* 0x000fc800000000ff */
[----:B------:R-:W-:Y:S01]  /*e870*/  PRMT R19, R0, 0x7610, R19 ;  /* 0x0000761000137816 */ /* 0x000fe20000000013 */
[----:B------:R-:W-:Y:S06]  /*e880*/  BRA `(.L_x_8664) ;  /* 0x0000000c00747947 */ /* 0x000fec0003800000 */
.L_x_8665:
[----:B------:R-:W2:Y:S02]  /*e890*/  LDG.E.U16 R2, desc[UR36][R2.64] ;  /* 0x0000002402027981 */ /* 0x000ea4000c1e1500 */
[----:B--2---:R-:W0:Y:S02]  /*e8a0*/  I2F.S16 R0, R2 ;  /* 0x0000000200007306 */ /* 0x004e240000101400 */
[----:B0-----:R-:W-:-:S04]  /*e8b0*/  F2FP.F16.F32.PACK_AB R0, RZ, R0 ;  /* 0x00000000ff00723e */ /* 0x001fc800000000ff */
[----:B------:R-:W-:Y:S01]  /*e8c0*/  PRMT R19, R0, 0x7610, R19 ;  /* 0x0000761000137816 */ /* 0x000fe20000000013 */
[----:B------:R-:W-:Y:S06]  /*e8d0*/  BRA `(.L_x_8664) ;  /* 0x0000000c00607947 */ /* 0x000fec0003800000 */
.L_x_8660:
        /* <DEDUP_REMOVED lines=9> */
.L_x_8668:
[----:B------:R0:W5:Y:S01]  /*e970*/  LDG.E.U16 R19, desc[UR36][R2.64] ;  /* 0x0000002402137981 */ /* 0x000162000c1e1500 */
[----:B------:R-:W-:Y:S05]  /*e980*/  BRA `(.L_x_8664) ;  /* 0x0000000c00347947 */ /* 0x000fea0003800000 */
.L_x_8667:
        /* <DEDUP_REMOVED lines=9> */
.L_x_8670:
[----:B------:R1:W5:Y:S01]  /*ea20*/  LDG.E.U16 R19, desc[UR36][R2.64] ;  /* 0x0000002402137981 */ /* 0x000362000c1e1500 */
[----:B------:R-:W-:Y:S05]  /*ea30*/  BRA `(.L_x_8664) ;  /* 0x0000000c00087947 */ /* 0x000fea0003800000 */
.L_x_8669:
        /* <DEDUP_REMOVED lines=9> */
.L_x_8659:
        /* <DEDUP_REMOVED lines=14> */
.L_x_8673:
        /* <DEDUP_REMOVED lines=9> */
.L_x_8672:
        /* <DEDUP_REMOVED lines=27> */
.L_x_8675:
[----:B------:R-:W2:Y:S02]  /*edf0*/  LDG.E.U8 R2, desc[UR36][R2.64] ;  /* 0x0000002402027981 */ /* 0x000ea4000c1e1100 */
        /* <DEDUP_REMOVED lines=13> */
.L_x_8674:
[----:B------:R-:W2:Y:S02]  /*eed0*/  LDG.E.U16 R0, desc[UR36][R2.64] ;  /* 0x0000002402007981 */ /* 0x000ea4000c1e1500 */
[----:B--2---:R-:W-:-:S05]  /*eee0*/  IMAD.U32 R0, R0, 0x10000, RZ ;  /* 0x0001000000007824 */ /* 0x004fca00078e00ff */
[----:B------:R-:W-:-:S04]  /*eef0*/  F2FP.F16.F32.PACK_AB R0, RZ, R0 ;  /* 0x00000000ff00723e */ /* 0x000fc800000000ff */
[----:B------:R-:W-:Y:S01]  /*ef00*/  PRMT R19, R0, 0x7610, R19 ;  /* 0x0000761000137816 */ /* 0x000fe20000000013 */
[----:B------:R-:W-:Y:S06]  /*ef10*/  BRA `(.L_x_8664) ;  /* 0x0000000400d07947 */ /* 0x000fec0003800000 */
.L_x_8671:
        /* <DEDUP_REMOVED lines=13> */
.L_x_8678:
        /* <DEDUP_REMOVED lines=21> */
.L_x_8682:
[----:B------:R-:W-:Y:S05]  /*f140*/  BSYNC.RECONVERGENT B1 ;  /* 0x0000000000017941 */ /* 0x000fea0003800200 */
.L_x_8681:
[----:B------:R-:W-:Y:S01]  /*f150*/  IMAD.SHL.U32 R0, R0, 0x100000, RZ ;  /* 0x0010000000007824 */ /* 0x000fe200078e00ff */
[----:B------:R-:W-:-:S04]  /*f160*/  LEA R2, R2, 0x3b800000, 0x17 ;  /* 0x3b80000002027811 */ /* 0x000fc800078eb8ff */
[----:B------:R-:W-:-:S07]  /*f170*/  LOP3.LUT R0, R2, R0, R7, 0xfe, !PT ;  /* 0x0000000002007212 */ /* 0x000fce00078efe07 */
.L_x_8680:
[----:B------:R-:W-:Y:S05]  /*f180*/  BSYNC.RECONVERGENT B0 ;  /* 0x0000000000007941 */ /* 0x000fea0003800200 */
.L_x_8679:
[----:B------:R-:W-:-:S04]  /*f190*/  F2FP.F16.F32.PACK_AB R0, RZ, R0 ;  /* 0x00000000ff00723e */ /* 0x000fc800000000ff */
[----:B------:R-:W-:Y:S01]  /*f1a0*/  PRMT R19, R0, 0x7610, R19 ;  /* 0x0000761000137816 */ /* 0x000fe20000000013 */
[----:B------:R-:W-:Y:S06]  /*f1b0*/  BRA `(.L_x_8664) ;  /* 0x0000000400287947 */ /* 0x000fec0003800000 */
.L_x_8677:
        /* <DEDUP_REMOVED lines=21> */
.L_x_8686:
[----:B------:R-:W-:Y:S05]  /*f310*/  BSYNC.RECONVERGENT B1 ;  /* 0x0000000000017941 */ /* 0x000fea0003800200 */
.L_x_8685:
[----:B------:R-:W-:Y:S01]  /*f320*/  IMAD.SHL.U32 R0, R0, 0x200000, RZ ;  /* 0x0020000000007824 */ /* 0x000fe200078e00ff */
[----:B------:R-:W-:-:S04]  /*f330*/  LEA R2, R2, 0x37800000, 0x17 ;  /* 0x3780000002027811 */ /* 0x000fc800078eb8ff */
[----:B------:R-:W-:-:S07]  /*f340*/  LOP3.LUT R0, R2, R0, R7, 0xfe, !PT ;  /* 0x0000000002007212 */ /* 0x000fce00078efe07 */
.L_x_8684:
[----:B------:R-:W-:Y:S05]  /*f350*/  BSYNC.RECONVERGENT B0 ;  /* 0x0000000000007941 */ /* 0x000fea0003800200 */
.L_x_8683:
[----:B------:R-:W-:-:S04]  /*f360*/  F2FP.F16.F32.PACK_AB R0, RZ, R0 ;  /* 0x00000000ff00723e */ /* 0x000fc800000000ff */
[----:B------:R-:W-:Y:S01]  /*f370*/  PRMT R19, R0, 0x7610, R19 ;  /* 0x0000761000137816 */ /* 0x000fe20000000013 */
[----:B------:R-:W-:Y:S06]  /*f380*/  BRA `(.L_x_8664) ;  /* 0x0000000000b47947 */ /* 0x000fec0003800000 */
.L_x_8676:
        /* <DEDUP_REMOVED lines=8> */
[----:B------:R-:W-:Y:S01]  /*f410*/  HFMA2 R0, -RZ, RZ, 3.814697265625e-06, 0 ;  /* 0x00400000ff007431 */ /* 0x000fe200000001ff */
[----:B--2---:R-:W-:-:S13]  /*f420*/  ISETP.NE.AND P0, PT, R2, RZ, PT ;  /* 0x000000ff0200720c */ /* 0x004fda0003f05270 */
[----:B------:R-:W-:Y:S05]  /*f430*/  @!P0 BRA `(.L_x_8690) ;  /* 0x00000000000c8947 */ /* 0x000fea0003800000 */
[----:B------:R-:W-:-:S13]  /*f440*/  ISETP.NE.AND P0, PT, R2, 0xff, PT ;  /* 0x000000ff0200780c */ /* 0x000fda0003f05270 */
[----:B------:R-:W-:Y:S02]  /*f450*/  @!P0 IMAD.MOV.U32 R0, RZ, RZ, 0x7f800001 ;  /* 0x7f800001ff008424 */ /* 0x000fe400078e00ff */
[----:B------:R-:W-:-:S07]  /*f460*/  @P0 IMAD.SHL.U32 R0, R2, 0x800000, RZ ;  /* 0x0080000002000824 */ /* 0x000fce00078e00ff */
.L_x_8690:
[----:B------:R-:W-:Y:S05]  /*f470*/  BSYNC.RECONVERGENT B0 ;  /* 0x0000000000007941 */ /* 0x000fea0003800200 */
.L_x_8689:
[----:B------:R-:W-:-:S04]  /*f480*/  F2FP.F16.F32.PACK_AB R0, RZ, R0 ;  /* 0x00000000ff00723e */ /* 0x000fc800000000ff */
[----:B------:R-:W-:Y:S01]  /*f490*/  PRMT R19, R0, 0x7610, R19 ;  /* 0x0000761000137816 */ /* 0x000fe20000000013 */
[----:B------:R-:W-:Y:S06]  /*f4a0*/  BRA `(.L_x_8664) ;  /* 0x00000000006c7947 */ /* 0x000fec0003800000 */
.L_x_8663:
        /* <DEDUP_REMOVED lines=15> */
[----:B--2---:R-:W-:Y:S05]  /*f5a0*/  CALL.ABS.NOINC R2 ;  /* 0x0000000002007343 */ /* 0x004fea0003c00000 */
.L_x_8691:
[----:B------:R-:W-:Y:S01]  /*f5b0*/  PRMT R19, RZ, 0x7610, R19 ;  /* 0x00007610ff137816 */ /* 0x000fe20000000013 */
[----:B------:R-:W-:Y:S06]  /*f5c0*/  BRA `(.L_x_8664) ;  /* 0x0000000000247947 */ /* 0x000fec0003800000 */
.L_x_8688:
[----:B------:R-:W2:Y:S02]  /*f5d0*/  LDG.E.64 R2, desc[UR36][R2.64] ;  /* 0x0000002402027981 */ /* 0x000ea4000c1e1b00 */
[----:B--2---:R-:W0:Y:S02]  /*f5e0*/  I2F.U64 R0, R2 ;  /* 0x0000000200007312 */ /* 0x004e240000301000 */
[----:B0-----:R-:W-:-:S04]  /*f5f0*/  F2FP.F16.F32.PACK_AB R0, RZ, R0 ;  /* 0x00000000ff00723e */ /* 0x001fc800000000ff */
[----:B------:R-:W-:Y:S01]  /*f600*/  PRMT R19, R0, 0x7610, R19 ;  /* 0x0000761000137816 */ /* 0x000fe20000000013 */
[----:B------:R-:W-:Y:S06]  /*f610*/  BRA `(.L_x_8664) ;  /* 0x0000000000107947 */ /* 0x000fec0003800000 */
.L_x_8687:
[----:B------:R-:W2:Y:S02]  /*f620*/  LDG.E R2, desc[UR36][R2.64] ;  /* 0x0000002402027981 */ /* 0x000ea4000c1e1900 */
[----:B--2---:R-:W-:-:S04]  /*f630*/  I2FP.F32.U32 R0, R2 ;  /* 0x0000000200007245 */ /* 0x004fc80000201000 */
[----:B------:R-:W-:-:S04]  /*f640*/  F2FP.F16.F32.PACK_AB R0, RZ, R0 ;  /* 0x00000000ff00723e */ /* 0x000fc800000000ff */
[----:B------:R-:W-:-:S07]  /*f650*/  PRMT R19, R0, 0x7610, R19 ;  /* 0x0000761000137816 */ /* 0x000fce0000000013 */
.L_x_8664:
[----:B------:R-:W2:Y:S01]  /*f660*/  LDCU.64 UR6, c[0x0][0x5f8] ;  /* 0x0000bf00ff0677ac */ /* 0x000ea20008000a00 */
[----:B------:R-:W-:-:S04]  /*f670*/  UPRMT UR4, UR40, 0x7772, URZ ;  /* 0x0000777228047896 */ /* 0x000fc800080000ff */
[----:B------:R-:W-:Y:S01]  /*f680*/  UISETP.GT.AND UP0, UPT, UR4, 0x9, UPT ;  /* 0x000000090400788c */ /* 0x000fe2000bf04270 */
[----:B--2---:R-:W-:-:S04]  /*f690*/  IADD3 R4, P0, PT, R18, UR6, RZ ;  /* 0x0000000612047c10 */ /* 0x004fc8000ff1e0ff */
        /* <DEDUP_REMOVED lines=12> */
.L_x_8695:
[----:B------:R3:W5:Y:S01]  /*f760*/  LDG.E.U8 R0, desc[UR36][R4.64] ;  /* 0x0000002404007981 */ /* 0x000762000c1e1100 */
[----:B------:R-:W-:Y:S05]  /*f770*/  BRA `(.L_x_8697) ;  /* 0x0000000c005c7947 */ /* 0x000fea0003800000 */
.L_x_8694:
        /* <DEDUP_REMOVED lines=8> */
.L_x_8699:
[----:B------:R2:W5:Y:S01]  /*f800*/  LDG.E.U8 R0, desc[UR36][R4.64] ;  /* 0x0000002404007981 */ /* 0x000562000c1e1100 */
[----:B------:R-:W-:Y:S05]  /*f810*/  BRA `(.L_x_8697) ;  /* 0x0000000c00347947 */ /* 0x000fea0003800000 */
.L_x_8698:
[----:B------:R4:W5:Y:S01]  /*f820*/  LDG.E.U16 R0, desc[UR36][R4.64] ;  /* 0x0000002404007981 */ /* 0x000962000c1e1500 */
[----:B------:R-:W-:Y:S05]  /*f830*/  BRA `(.L_x_8697) ;  /* 0x0000000c002c7947 */ /* 0x000fea0003800000 */
.L_x_8693:
        /* <DEDUP_REMOVED lines=10> */
.L_x_8701:
[----:B01----:R-:W2:Y:S02]  /*f8e0*/  LDG.E.U16 R2, desc[UR36][R4.64] ;  /* 0x0000002404027981 */ /* 0x003ea4000c1e1500 */
[----:B--2---:R-:W-:-:S06]  /*f8f0*/  HADD2.F32 R2, -RZ, R2.H0_H0 ;  /* 0x20000002ff027230 */ /* 0x004fcc0000004100 */
[----:B------:R-:W0:Y:S02]  /*f900*/  F2I.S64.TRUNC R2, R2 ;  /* 0x0000000200027311 */ /* 0x000e24000020d900 */
[----:B0-----:R-:W-:Y:S01]  /*f910*/  PRMT R0, R2, 0x7610, R0 ;  /* 0x0000761002007816 */ /* 0x001fe20000000000 */
[----:B------:R-:W-:Y:S06]  /*f920*/  BRA `(.L_x_8697) ;  /* 0x0000000800f07947 */ /* 0x000fec0003800000 */
.L_x_8700:
        /* <DEDUP_REMOVED lines=10> */
.L_x_8703:
[----:B------:R-:W0:Y:S02]  /*f9d0*/  LDG.E.U16 R4, desc[UR36][R4.64] ;  /* 0x0000002404047981 */ /* 0x000e24000c1e1500 */
[----:B01----:R-:W-:-:S06]  /*f9e0*/  HADD2.F32 R2, -RZ, R4.H0_H0 ;  /* 0x20000004ff027230 */ /* 0x003fcc0000004100 */
[----:B------:R-:W0:Y:S02]  /*f9f0*/  F2I.S64.TRUNC R2, R2 ;  /* 0x0000000200027311 */ /* 0x000e24000020d900 */
[----:B0-----:R-:W-:Y:S01]  /*fa00*/  PRMT R0, R2, 0x7610, R0 ;  /* 0x0000761002007816 */ /* 0x001fe20000000000 */
[----:B------:R-:W-:Y:S06]  /*fa10*/  BRA `(.L_x_8697) ;  /* 0x0000000800b47947 */ /* 0x000fec0003800000 */
.L_x_8702:
[----:B01----:R-:W2:Y:S02]  /*fa20*/  LDG.E.64 R2, desc[UR36][R4.64] ;  /* 0x0000002404027981 */ /* 0x003ea4000c1e1b00 */
[----:B--2---:R-:W0:Y:S02]  /*fa30*/  F2I.S64.F64.TRUNC R2, R2 ;  /* 0x0000000200027311 */ /* 0x004e24000030d900 */
[----:B0-----:R-:W-:Y:S01]  /*fa40*/  PRMT R0, R2, 0x7610, R0 ;  /* 0x0000761002007816 */ /* 0x001fe20000000000 */
[----:B------:R-:W-:Y:S06]  /*fa50*/  BRA `(.L_x_8697) ;  /* 0x0000000800a47947 */ /* 0x000fec0003800000 */
.L_x_8692:
        /* <DEDUP_REMOVED lines=12> */
.L_x_8706:
[----:B------:R-:W0:Y:S02]  /*fb20*/  LDG.E.64 R4, desc[UR36][R4.64] ;  /* 0x0000002404047981 */ /* 0x000e24000c1e1b00 */
[----:B01----:R-:W0:Y:S02]  /*fb30*/  F2I.S64.F64.TRUNC R2, R4 ;  /* 0x0000000400027311 */ /* 0x003e24000030d900 */
[----:B0-----:R-:W-:Y:S01]  /*fb40*/  PRMT R0, R2, 0x7610, R0 ;  /* 0x0000761002007816 */ /* 0x001fe20000000000 */
[----:B------:R-:W-:Y:S06]  /*fb50*/  BRA `(.L_x_8697) ;  /* 0x0000000800647947 */ /* 0x000fec0003800000 */
.L_x_8705:
        /* <DEDUP_REMOVED lines=27> */
.L_x_8708:
[----:B01----:R-:W2:Y:S02]  /*fd10*/  LDG.E.U8 R3, desc[UR36][R4.64] ;  /* 0x0000002404037981 */ /* 0x003ea4000c1e1100 */
[C---:B--2---:R-:W-:Y:S01]  /*fd20*/  SHF.L.U32 R0, R3.reuse, 0x19, RZ ;  /* 0x0000001903007819 */ /* 0x044fe200000006ff */
        /* <DEDUP_REMOVED lines=12> */
.L_x_8707:
[----:B01----:R-:W2:Y:S02]  /*fdf0*/  LDG.E.U16 R2, desc[UR36][R4.64] ;  /* 0x0000002404027981 */ /* 0x003ea4000c1e1500 */
[----:B--2---:R-:W-:-:S06]  /*fe00*/  IMAD.U32 R2, R2, 0x10000, RZ ;  /* 0x0001000002027824 */ /* 0x004fcc00078e00ff */
[----:B------:R-:W0:Y:S02]  /*fe10*/  F2I.S64.TRUNC R2, R2 ;  /* 0x0000000200027311 */ /* 0x000e24000020d900 */
[----:B0-----:R-:W-:Y:S01]  /*fe20*/  PRMT R0, R2, 0x7610, R0 ;  /* 0x0000761002007816 */ /* 0x001fe20000000000 */
[----:B------:R-:W-:Y:S06]  /*fe30*/  BRA `(.L_x_8697) ;  /* 0x0000000400ac7947 */ /* 0x000fec0003800000 */
.L_x_8704:
        /* <DEDUP_REMOVED lines=10> */
.L_x_8711:
[----:B------:R-:W2:Y:S01]  /*fee0*/  LDG.E.U8 R4, desc[UR36][R4.64] ;  /* 0x0000002404047981 */ /* 0x000ea2000c1e1100 */
[----:B------:R-:W-:Y:S01]  /*fef0*/  BSSY.RECONVERGENT B0, `(.L_x_8712) ;  /* 0x0000018000007945 */ /* 0x000fe20003800200 */
[----:B01----:R-:W-:Y:S01]  /*ff00*/  IMAD.MOV.U32 R2, RZ, RZ, RZ ;  /* 0x000000ffff027224 */ /* 0x003fe200078e00ff */
        /* <DEDUP_REMOVED lines=18> */
.L_x_8715:
[----:B------:R-:W-:Y:S05]  /*10030*/  BSYNC.RECONVERGENT B1 ;  /* 0x0000000000017941 */ /* 0x000fea0003800200 */
.L_x_8714:
[----:B------:R-:W-:Y:S01]  /*10040*/  IMAD.SHL.U32 R0, R0, 0x100000, RZ ;  /* 0x0010000000007824 */ /* 0x000fe200078e00ff */
[----:B------:R-:W-:-:S04]  /*10050*/  LEA R2, R2, 0x3b800000, 0x17 ;  /* 0x3b80000002027811 */ /* 0x000fc800078eb8ff */
[----:B------:R-:W-:-:S07]  /*10060*/  LOP3.LUT R2, R2, R0, R7, 0xfe, !PT ;  /* 0x0000000002027212 */ /* 0x000fce00078efe07 */
.L_x_8713:
[----:B------:R-:W-:Y:S05]  /*10070*/  BSYNC.RECONVERGENT B0 ;  /* 0x0000000000007941 */ /* 0x000fea0003800200 */
.L_x_8712:
[----:B------:R-:W0:Y:S02]  /*10080*/  F2I.S64.TRUNC R2, R2 ;  /* 0x0000000200027311 */ /* 0x000e24000020d900 */
[----:B0-----:R-:W-:Y:S01]  /*10090*/  PRMT R0, R2, 0x7610, R0 ;  /* 0x0000761002007816 */ /* 0x001fe20000000000 */
[----:B------:R-:W-:Y:S06]  /*100a0*/  BRA `(.L_x_8697) ;  /* 0x0000000400107947 */ /* 0x000fec0003800000 */
.L_x_8710:
[----:B------:R-:W2:Y:S01]  /*100b0*/  LDG.E.U8 R4, desc[UR36][R4.64] ;  /* 0x0000002404047981 */ /* 0x000ea2000c1e1100 */
[----:B------:R-:W-:Y:S01]  /*100c0*/  BSSY.RECONVERGENT B0, `(.L_x_8716) ;  /* 0x0000018000007945 */ /* 0x000fe20003800200 */
[----:B01----:R-:W-:Y:S01]  /*100d0*/  HFMA2 R2, -RZ, RZ, 0, 0 ;  /* 0x00000000ff027431 */ /* 0x003fe200000001ff */
        /* <DEDUP_REMOVED lines=18> */
.L_x_8719:
[----:B------:R-:W-:Y:S05]  /*10200*/  BSYNC.RECONVERGENT B1 ;  /* 0x0000000000017941 */ /* 0x000fea0003800200 */
.L_x_8718:
[----:B------:R-:W-:Y:S02]  /*10210*/  SHF.L.U32 R0, R0, 0x15, RZ ;  /* 0x0000001500007819 */ /* 0x000fe400000006ff */
[----:B------:R-:W-:-:S04]  /*10220*/  LEA R2, R2, 0x37800000, 0x17 ;  /* 0x3780000002027811 */ /* 0x000fc800078eb8ff */
[----:B------:R-:W-:-:S07]  /*10230*/  LOP3.LUT R2, R2, R0, R7, 0xfe, !PT ;  /* 0x0000000002027212 */ /* 0x000fce00078efe07 */
.L_x_8717:
[----:B------:R-:W-:Y:S05]  /*10240*/  BSYNC.RECONVERGENT B0 ;  /* 0x0000000000007941 */ /* 0x000fea0003800200 */
.L_x_8716:
[----:B------:R-:W0:Y:S02]  /*10250*/  F2I.S64.TRUNC R2, R2 ;  /* 0x0000000200027311 */ /* 0x000e24000020d900 */
[----:B0-----:R-:W-:Y:S01]  /*10260*/  PRMT R0, R2, 0x7610, R0 ;  /* 0x0000761002007816 */ /* 0x001fe20000000000 */
[----:B------:R-:W-:Y:S06]  /*10270*/  BRA `(.L_x_8697) ;  /* 0x00000000009c7947 */ /* 0x000fec0003800000 */
.L_x_8709:
        /* <DEDUP_REMOVED lines=14> */
.L_x_8723:
[----:B------:R-:W-:Y:S05]  /*10360*/  BSYNC.RECONVERGENT B0 ;  /* 0x0000000000007941 */ /* 0x000fea0003800200 */
.L_x_8722:
[----:B------:R-:W0:Y:S02]  /*10370*/  F2I.S64.TRUNC R2, R2 ;  /* 0x0000000200027311 */ /* 0x000e24000020d900 */
[----:B0-----:R-:W-:Y:S01]  /*10380*/  PRMT R0, R2, 0x7610, R0 ;  /* 0x0000761002007816 */ /* 0x001fe20000000000 */
[----:B------:R-:W-:Y:S06]  /*10390*/  BRA `(.L_x_8697) ;  /* 0x0000000000547947 */ /* 0x000fec0003800000 */
.L_x_8696:
[----:B01----:R-:W-:Y:S01]  /*103a0*/  MOV R2, 0x180 ;  /* 0x0000018000027802 */ /* 0x003fe20000000f00 */
[----:B------:R-:W0:Y:S01]  /*103b0*/  LDCU.64 UR4, c[0x4][0x170] ;  /* 0x01002e00ff0477ac */ /* 0x000e220008000a00 */
[----:B------:R-:W-:Y:S02]  /*103c0*/  HFMA2 R13, -RZ, RZ, 0, 0 ;  /* 0x00000000ff0d7431 */ /* 0x000fe400000001ff */
[----:B------:R-:W-:Y:S01]  /*103d0*/  IMAD.MOV.U32 R8, RZ, RZ, 0x4e ;  /* 0x0000004eff087424 */ /* 0x000fe200078e00ff */
[----:B------:R-:W1:Y:S01]  /*103e0*/  LDCU.64 UR6, c[0x4][0x178] ;  /* 0x01002f00ff0677ac */ /* 0x000e620008000a00 */
[----:B------:R-:W2:Y:S01]  /*103f0*/  LDC.64 R2, c[0x4][R2] ;  /* 0x0100000002027b82 */ /* 0x000ea20000000a00 */
[----:B------:R-:W-:Y:S01]  /*10400*/  IMAD.MOV.U32 R12, RZ, RZ, 0x1 ;  /* 0x00000001ff0c7424 */ /* 0x000fe200078e00ff */
[----:B------:R-:W3:Y:S01]  /*10410*/  LDCU.64 UR8, c[0x4][0x88] ;  /* 0x01001100ff0877ac */ /* 0x000ee20008000a00 */
[----:B0-----:R-:W-:Y:S01]  /*10420*/  MOV R4, UR4 ;  /* 0x0000000400047c02 */ /* 0x001fe20008000f00 */
[----:B------:R-:W-:-:S02]  /*10430*/  IMAD.U32 R5, RZ, RZ, UR5 ;  /* 0x00000005ff057e24 */ /* 0x000fc4000f8e00ff */
[----:B-1----:R-:W-:Y:S02]  /*10440*/  IMAD.U32 R6, RZ, RZ, UR6 ;  /* 0x00000006ff067e24 */ /* 0x002fe4000f8e00ff */
[----:B------:R-:W-:Y:S01]  /*10450*/  IMAD.U32 R7, RZ, RZ, UR7 ;  /* 0x00000007ff077e24 */ /* 0x000fe2000f8e00ff */
[----:B---3--:R-:W-:Y:S01]  /*10460*/  MOV R10, UR8 ;  /* 0x00000008000a7c02 */ /* 0x008fe20008000f00 */
[----:B------:R-:W-:-:S07]  /*10470*/  IMAD.U32 R11, RZ, RZ, UR9 ;  /* 0x00000009ff0b7e24 */ /* 0x000fce000f8e00ff */
[----:B------:R-:W-:-:S07]  /*10480*/  LEPC R20, `(.L_x_8724) ;  /* 0x000000001014794e */ /* 0x000fce0000000000 */
[----:B--2--5:R-:W-:Y:S05]  /*10490*/  CALL.ABS.NOINC R2 ;  /* 0x0000000002007343 */ /* 0x024fea0003c00000 */
.L_x_8724:
[----:B------:R-:W-:Y:S01]  /*104a0*/  PRMT R0, RZ, 0x7610, R0 ;  /* 0x00007610ff007816 */ /* 0x000fe20000000000 */
[----:B------:R-:W-:Y:S06]  /*104b0*/  BRA `(.L_x_8697) ;  /* 0x00000000000c7947 */ /* 0x000fec0003800000 */
.L_x_8721:
[----:B------:R2:W5:Y:S01]  /*104c0*/  LDG.E.U8 R0, desc[UR36][R4.64] ;  /* 0x0000002404007981 */ /* 0x000562000c1e1100 */
[----:B------:R-:W-:Y:S05]  /*104d0*/  BRA `(.L_x_8697) ;  /* 0x0000000000047947 */ /* 0x000fea0003800000 */
.L_x_8720:
[----:B------:R2:W5:Y:S02]  /*104e0*/  LDG.E.U8 R0, desc[UR36][R4.64] ;  /* 0x0000002404007981 */ /* 0x000564000c1e1100 */
.L_x_8697:
[----:B-----5:R-:W-:Y:S01]  /*104f0*/  LOP3.LUT R0, R0, 0xff, RZ, 0xc0, !PT ;  /* 0x000000ff00007812 */ /* 0x020fe200078ec0ff */
[----:B------:R-:W0:Y:S01]  /*10500*/  LDCU UR4, c[0x0][0x600] ;  /* 0x0000c000ff0477ac */ /* 0x000e220008000800 */
[----:B------:R-:W-:Y:S01]  /*10510*/  HADD2.F32 R19, -RZ, R19.H0_H0 ;  /* 0x20000013ff137230 */ /* 0x000fe20000004100 */
[----:B------:R-:W-:-:S03]  /*10520*/  ULOP3.LUT UR5, UR40, 0xff, URZ, 0xc0, !UPT ;  /* 0x000000ff28057892 */ /* 0x000fc6000f8ec0ff */
[----:B------:R-:W1:Y:S01]  /*10530*/  I2F.U16 R0, R0 ;  /* 0x0000000000007306 */ /* 0x000e620000101000 */
[----:B------:R-:W-:Y:S01]  /*10540*/  UISETP.GT.AND UP0, UPT, UR5, 0x9, UPT ;  /* 0x000000090500788c */ /* 0x000fe2000bf04270 */
[----:B-1----:R-:W-:-:S04]  /*10550*/  FMUL.FTZ R19, R0, R19 ;  /* 0x0000001300137220 */ /* 0x002fc80000410000 */
[----:B0-----:R-:W-:-:S05]  /*10560*/  FMUL.FTZ R19, R19, UR4 ;  /* 0x0000000413137c20 */ /* 0x001fca0008410000 */
        /* <DEDUP_REMOVED lines=11> */
[----:B------:R-:W0:Y:S02]  /*10620*/  F2I.FTZ.TRUNC.NTZ R3, R0 ;  /* 0x0000000000037305 */ /* 0x000e24000021f100 */
[----:B0-----:R-:W-:Y:S01]  /*10630*/  STG.E.U8 desc[UR36][R16.64], R3 ;  /* 0x0000000310007986 */ /* 0x001fe2000c101124 */
[----:B------:R-:W-:Y:S05]  /*10640*/  EXIT ;  /* 0x000000000000794d */ /* 0x000fea0003800000 */
.L_x_8728:
[----:B------:R-:W-:-:S06]  /*10650*/  HADD2.F32 R3, -RZ, R19.H0_H0 ;  /* 0x20000013ff037230 */ /* 0x000fcc0000004100 */
[----:B------:R-:W0:Y:S02]  /*10660*/  F2I.S64.TRUNC R2, R3 ;  /* 0x0000000300027311 */ /* 0x000e24000020d900 */
[----:B0-----:R-:W-:Y:S01]  /*10670*/  STG.E.U8 desc[UR36][R16.64], R2 ;  /* 0x0000000210007986 */ /* 0x001fe2000c101124 */
[----:B------:R-:W-:Y:S05]  /*10680*/  EXIT ;  /* 0x000000000000794d */ /* 0x000fea0003800000 */
.L_x_8727:
[----:B------:R-:W-:-:S09]  /*10690*/  UISETP.NE.AND UP0, UPT, UR5, 0x2, UPT ;  /* 0x000000020500788c */ /* 0x000fd2000bf05270 */
[----:B------:R-:W-:Y:S05]  /*106a0*/  BRA.U !UP0, `(.L_x_8730) ;  /* 0x0000000108307547 */ /* 0x000fea000b800000 */
[----:B------:R-:W-:-:S09]  /*106b0*/  UISETP.NE.AND UP0, UPT, UR5, 0x3, UPT ;  /* 0x000000030500788c */ /* 0x000fd2000bf05270 */
[----:B------:R-:W-:Y:S05]  /*106c0*/  BRA.U !UP0, `(.L_x_8731) ;  /* 0x0000000108187547 */ /* 0x000fea000b800000 */
[----:B------:R-:W-:-:S09]  /*106d0*/  UISETP.NE.AND UP0, UPT, UR5, 0x4, UPT ;  /* 0x000000040500788c */ /* 0x000fd2000bf05270 */
[----:B------:R-:W-:Y:S05]  /*106e0*/  BRA.U UP0, `(.L_x_8729) ;  /* 0x0000000900707547 */ /* 0x000fea000b800000 */
[----:B------:R-:W-:-:S06]  /*106f0*/  HADD2.F32 R2, -RZ, R19.H0_H0 ;  /* 0x20000013ff027230 */ /* 0x000fcc0000004100 */
[----:B------:R-:W0:Y:S02]  /*10700*/  F2I.S64.TRUNC R2, R2 ;  /* 0x0000000200027311 */ /* 0x000e24000020d900 */
[----:B0-----:R-:W-:Y:S01]  /*10710*/  STG.E.64 desc[UR36][R16.64], R2 ;  /* 0x0000000210007986 */ /* 0x001fe2000c101b24 */
[----:B------:R-:W-:Y:S05]  /*10720*/  EXIT ;  /* 0x000000000000794d */ /* 0x000fea0003800000 */
.L_x_8731:
[----:B------:R-:W-:-:S06]  /*10730*/  HADD2.F32 R19, -RZ, R19.H0_H0 ;  /* 0x20000013ff137230 */ /* 0x000fcc0000004100 */
[----:B------:R-:W0:Y:S02]  /*10740*/  F2I.FTZ.TRUNC.NTZ R19, R19 ;  /* 0x0000001300137305 */ /* 0x000e24000021f100 */
[----:B0-----:R-:W-:Y:S01]  /*10750*/  STG.E desc[UR36][R16.64], R19 ;  /* 0x0000001310007986 */ /* 0x001fe2000c101924 */
[----:B------:R-:W-:Y:S05]  /*10760*/  EXIT ;  /* 0x000000000000794d */ /* 0x000fea0003800000 */
.L_x_8730:
[----:B------:R-:W-:-:S06]  /*10770*/  HADD2.F32 R19, -RZ, R19.H0_H0 ;  /* 0x20000013ff137230 */ /* 0x000fcc0000004100 */
[----:B------:R-:W0:Y:S02]  /*10780*/  F2I.FTZ.TRUNC.NTZ R19, R19 ;  /* 0x0000001300137305 */ /* 0x000e24000021f100 */
[----:B0-----:R-:W-:Y:S01]  /*10790*/  STG.E.U16 desc[UR36][R16.64], R19 ;  /* 0x0000001310007986 */ /* 0x001fe2000c101524 */
[----:B------:R-:W-:Y:S05]  /*107a0*/  EXIT ;  /* 0x000000000000794d */ /* 0x000fea0003800000 */
.L_x_8726:
[----:B------:R-:W-:-:S09]  /*107b0*/  UISETP.GT.AND UP0, UPT, UR5, 0x6, UPT ;  /* 0x000000060500788c */ /* 0x000fd2000bf04270 */
[----:B------:R-:W-:Y:S05]  /*107c0*/  BRA.U UP0, `(.L_x_8732) ;  /* 0x0000000100247547 */ /* 0x000fea000b800000 */
[----:B------:R-:W-:-:S09]  /*107d0*/  UISETP.NE.AND UP0, UPT, UR5, 0x5, UPT ;  /* 0x000000050500788c */ /* 0x000fd2000bf05270 */
[----:B------:R-:W-:Y:S05]  /*107e0*/  BRA.U !UP0, `(.L_x_8733) ;  /* 0x0000000108147547 */ /* 0x000fea000b800000 */
[----:B------:R-:W-:-:S09]  /*107f0*/  UISETP.NE.AND UP0, UPT, UR5, 0x6, UPT ;  /* 0x000000060500788c */ /* 0x000fd2000bf05270 */
[----:B------:R-:W-:Y:S05]  /*10800*/  BRA.U UP0, `(.L_x_8729) ;  /* 0x0000000900287547 */ /* 0x000fea000b800000 */
[----:B------:R-:W-:-:S05]  /*10810*/  HADD2.F32 R19, -RZ, R19.H0_H0 ;  /* 0x20000013ff137230 */ /* 0x000fca0000004100 */
[----:B------:R-:W-:Y:S01]  /*10820*/  STG.E desc[UR36][R16.64], R19 ;  /* 0x0000001310007986 */ /* 0x000fe2000c101924 */
[----:B------:R-:W-:Y:S05]  /*10830*/  EXIT ;  /* 0x000000000000794d */ /* 0x000fea0003800000 */
.L_x_8733:
[----:B------:R-:W-:Y:S01]  /*10840*/  STG.E.U16 desc[UR36][R16.64], R19 ;  /* 0x0000001310007986 */ /* 0x000fe2000c101524 */
[----:B------:R-:W-:Y:S05]  /*10850*/  EXIT ;  /* 0x000000000000794d */ /* 0x000fea0003800000 */
.L_x_8732:
[----:B------:R-:W-:-:S09]  /*10860*/  UISETP.NE.AND UP0, UPT, UR5, 0x7, UPT ;  /* 0x000000070500788c */ /* 0x000fd2000bf05270 */
[----:B------:R-:W-:Y:S05]  /*10870*/  BRA.U !UP0, `(.L_x_8734) ;  /* 0x0000000108347547 */ /* 0x000fea000b800000 */
[----:B------:R-:W-:-:S09]  /*10880*/  UISETP.NE.AND UP0, UPT, UR5, 0x8, UPT ;  /* 0x000000080500788c */ /* 0x000fd2000bf05270 */
[----:B------:R-:W-:Y:S05]  /*10890*/  BRA.U !UP0, `(.L_x_8735) ;  /* 0x0000000108187547 */ /* 0x000fea000b800000 */
[----:B------:R-:W-:-:S09]  /*108a0*/  UISETP.NE.AND UP0, UPT, UR5, 0x9, UPT ;  /* 0x000000090500788c */ /* 0x000fd2000bf05270 */
[----:B------:R-:W-:Y:S05]  /*108b0*/  BRA.U UP0, `(.L_x_8729) ;  /* 0x0000000500fc7547 */ /* 0x000fea000b800000 */
[----:B------:R-:W-:Y:S02]  /*108c0*/  HADD2.F32 R2, -RZ, R19.H0_H0 ;  /* 0x20000013ff027230 */ /* 0x000fe40000004100 */
[----:B------:R-:W-:-:S05]  /*108d0*/  IMAD.MOV.U32 R3, RZ, RZ, RZ ;  /* 0x000000ffff037224 */ /* 0x000fca00078e00ff */
[----:B------:R-:W-:Y:S01]  /*108e0*/  STG.E.64 desc[UR36][R16.64], R2 ;  /* 0x0000000210007986 */ /* 0x000fe2000c101b24 */
[----:B------:R-:W-:Y:S05]  /*108f0*/  EXIT ;  /* 0x000000000000794d */ /* 0x000fea0003800000 */
.L_x_8735:
[----:B------:R-:W-:-:S05]  /*10900*/  HADD2.F32 R0, -RZ, R19.H0_H0 ;  /* 0x20000013ff007230 */ /* 0x000fca0000004100 */
[----:B------:R-:W-:-:S04]  /*10910*/  F2FP.F16.F32.PACK_AB R0, RZ, R0 ;  /* 0x00000000ff00723e */ /* 0x000fc800000000ff */
[----:B------:R-:W-:-:S05]  /*10920*/  PRMT R0, R0, 0x5410, RZ ;  /* 0x0000541000007816 */ /* 0x000fca00000000ff */
[----:B------:R-:W-:Y:S01]  /*10930*/  STG.E desc[UR36][R16.64], R0 ;  /* 0x0000000010007986 */ /* 0x000fe2000c101924 */
[----:B------:R-:W-:Y:S05]  /*10940*/  EXIT ;  /* 0x000000000000794d */ /* 0x000fea0003800000 */
.L_x_8734:
[----:B------:R-:W-:-:S05]  /*10950*/  HADD2.F32 R2, -RZ, R19.H0_H0 ;  /* 0x20000013ff027230 */ /* 0x000fca0000004100 */
[----:B------:R-:W-:-:S06]  /*10960*/  FMUL.FTZ R2, R2, 1 ;  /* 0x3f80000002027820 */ /* 0x000fcc0000410000 */
[----:B------:R-:W0:Y:S02]  /*10970*/  F2F.F64.F32 R2, R2 ;  /* 0x0000000200027310 */ /* 0x000e240000201800 */
[----:B0-----:R-:W-:Y:S01]  /*10980*/  STG.E.64 desc[UR36][R16.64], R2 ;  /* 0x0000000210007986 */ /* 0x001fe2000c101b24 */
[----:B------:R-:W-:Y:S05]  /*10990*/  EXIT ;  /* 0x000000000000794d */ /* 0x000fea0003800000 */
.L_x_8725:
        /* <DEDUP_REMOVED lines=10> */
[----:B------:R-:W-:-:S06]  /*10a40*/  HADD2.F32 R3, -RZ, R19.H0_H0 ;  /* 0x20000013ff037230 */ /* 0x000fcc0000004100 */
[----:B------:R-:W0:Y:S02]  /*10a50*/  F2I.FTZ.U32.TRUNC.NTZ R3, R3 ;  /* 0x0000000300037305 */ /* 0x000e24000021f000 */
[----:B0-----:R-:W-:Y:S01]  /*10a60*/  STG.E.U16 desc[UR36][R16.64], R3 ;  /* 0x0000000310007986 */ /* 0x001fe2000c101524 */
[----:B------:R-:W-:Y:S05]  /*10a70*/  EXIT ;  /* 0x000000000000794d */ /* 0x000fea0003800000 */
.L_x_8739:
[----:B------:R-:W-:Y:S01]  /*10a80*/  HADD2.F32 R3, -RZ, R19.H0_H0 ;  /* 0x20000013ff037230 */ /* 0x000fe20000004100 */
        /* <DEDUP_REMOVED lines=16> */
.L_x_8742:
[----:B------:R-:W-:-:S04]  /*10b90*/  SHF.R.U32.HI R3, RZ, 0x18, R3 ;  /* 0x00000018ff037819 */ /* 0x000fc80000011603 */
[----:B------:R-:W-:-:S04]  /*10ba0*/  LOP3.LUT R0, R0, 0x80, R3, 0xf8, !PT ;  /* 0x0000008000007812 */ /* 0x000fc800078ef803 */
[----:B------:R-:W-:-:S07]  /*10bb0*/  PRMT R8, R0, 0x7610, R8 ;  /* 0x0000761000087816 */ /* 0x000fce0000000008 */
.L_x_8741:
[----:B------:R-:W-:Y:S05]  /*10bc0*/  BSYNC.RECONVERGENT B0 ;  /* 0x0000000000007941 */ /* 0x000fea0003800200 */
.L_x_8740:
[----:B------:R-:W-:Y:S01]  /*10bd0*/  STG.E.U8 desc[UR36][R16.64], R8 ;  /* 0x0000000810007986 */ /* 0x000fe2000c101124 */
[----:B------:R-:W-:Y:S05]  /*10be0*/  EXIT ;  /* 0x000000000000794d */ /* 0x000fea0003800000 */
.L_x_8738:
        /* <DEDUP_REMOVED lines=17> */
.L_x_8745:
[----:B------:R-:W-:-:S04]  /*10d00*/  SHF.R.U32.HI R3, RZ, 0x18, R3 ;  /* 0x00000018ff037819 */ /* 0x000fc80000011603 */
[----:B------:R-:W-:-:S04]  /*10d10*/  LOP3.LUT R0, R0, 0x80, R3, 0xf8, !PT ;  /* 0x0000008000007812 */ /* 0x000fc800078ef803 */
[----:B------:R-:W-:-:S07]  /*10d20*/  PRMT R8, R0, 0x7610, R8 ;  /* 0x0000761000087816 */ /* 0x000fce0000000008 */
.L_x_8744:
[----:B------:R-:W-:Y:S05]  /*10d30*/  BSYNC.RECONVERGENT B0 ;  /* 0x0000000000007941 */ /* 0x000fea0003800200 */
.L_x_8743:
[----:B------:R-:W-:Y:S01]  /*10d40*/  STG.E.U8 desc[UR36][R16.64], R8 ;  /* 0x0000000810007986 */ /* 0x000fe2000c101124 */
[----:B------:R-:W-:Y:S05]  /*10d50*/  EXIT ;  /* 0x000000000000794d */ /* 0x000fea0003800000 */
.L_x_8737:
[----:B------:R-:W-:-:S09]  /*10d60*/  UISETP.NE.AND UP0, UPT, UR5, 0x1c, UPT ;  /* 0x0000001c0500788c */ /* 0x000fd2000bf05270 */
[----:B------:R-:W-:Y:S05]  /*10d70*/  BRA.U !UP0, `(.L_x_8746) ;  /* 0x0000000108607547 */ /* 0x000fea000b800000 */
[----:B------:R-:W-:-:S09]  /*10d80*/  UISETP.NE.AND UP0, UPT, UR5, 0x1d, UPT ;  /* 0x0000001d0500788c */ /* 0x000fd2000bf05270 */
[----:B------:R-:W-:Y:S05]  /*10d90*/  BRA.U !UP0, `(.L_x_8747) ;  /* 0x0000000108487547 */ /* 0x000fea000b800000 */
[----:B------:R-:W-:-:S09]  /*10da0*/  UISETP.NE.AND UP0, UPT, UR5, 0x2c, UPT ;  /* 0x0000002c0500788c */ /* 0x000fd2000bf05270 */
[----:B------:R-:W-:Y:S05]  /*10db0*/  BRA.U UP0, `(.L_x_8729) ;  /* 0x0000000100bc7547 */ /* 0x000fea000b800000 */
[----:B------:R-:W-:Y:S02]  /*10dc0*/  HADD2.F32 R19, -RZ, R19.H0_H0 ;  /* 0x20000013ff137230 */ /* 0x000fe40000004100 */
[----:B------:R-:W-:-:S03]  /*10dd0*/  HFMA2 R3, -RZ, RZ, 0, 1.5199184417724609375e-05 ;  /* 0x000000ffff037431 */ /* 0x000fc600000001ff */
[----:B--234-:R-:W-:-:S04]  /*10de0*/  SHF.R.U32.HI R4, RZ, 0x17, R19 ;  /* 0x00000017ff047819 */ /* 0x01cfc80000011613 */
        /* <DEDUP_REMOVED lines=13> */
.L_x_8747:
[----:B------:R-:W-:-:S06]  /*10ec0*/  HADD2.F32 R2, -RZ, R19.H0_H0 ;  /* 0x20000013ff027230 */ /* 0x000fcc0000004100 */
[----:B------:R-:W0:Y:S02]  /*10ed0*/  F2I.U64.TRUNC R2, R2 ;  /* 0x0000000200027311 */ /* 0x000e24000020d800 */
[----:B0-----:R-:W-:Y:S01]  /*10ee0*/  STG.E.64 desc[UR36][R16.64], R2 ;  /* 0x0000000210007986 */ /* 0x001fe2000c101b24 */
[----:B------:R-:W-:Y:S05]  /*10ef0*/  EXIT ;  /* 0x000000000000794d */ /* 0x000fea0003800000 */
.L_x_8746:
[----:B------:R-:W-:-:S06]  /*10f00*/  HADD2.F32 R19, -RZ, R19.H0_H0 ;  /* 0x20000013ff137230 */ /* 0x000fcc0000004100 */
[----:B------:R-:W0:Y:S02]  /*10f10*/  F2I.FTZ.U32.TRUNC.NTZ R19, R19 ;  /* 0x0000001300137305 */ /* 0x000e24000021f000 */
[----:B0-----:R-:W-:Y:S01]  /*10f20*/  STG.E desc[UR36][R16.64], R19 ;  /* 0x0000001310007986 */ /* 0x001fe2000c101924 */
[----:B------:R-:W-:Y:S05]  /*10f30*/  EXIT ;  /* 0x000000000000794d */ /* 0x000fea0003800000 */
.L_x_8736:
        /* <DEDUP_REMOVED lines=8> */
[----:B------:R-:W-:-:S05]  /*10fc0*/  SEL R3, RZ, 0x1, !P0 ;  /* 0x00000001ff037807 */ /* 0x000fca0004000000 */
[----:B------:R-:W-:Y:S01]  /*10fd0*/  STG.E.U8 desc[UR36][R16.64], R3 ;  /* 0x0000000310007986 */ /* 0x000fe2000c101124 */
[----:B------:R-:W-:Y:S05]  /*10fe0*/  EXIT ;  /* 0x000000000000794d */ /* 0x000fea0003800000 */
.L_x_8749:
[----:B------:R-:W-:Y:S01]  /*10ff0*/  HADD2.F32 R19, -RZ, R19.H0_H0 ;  /* 0x20000013ff137230 */ /* 0x000fe20000004100 */
[----:B------:R-:W-:-:S04]  /*11000*/  CS2R R6, SRZ ;  /* 0x0000000000067805 */ /* 0x000fc8000001ff00 */
[----:B--234-:R-:W-:-:S06]  /*11010*/  FMUL.FTZ R4, R19, 1 ;  /* 0x3f80000013047820 */ /* 0x01cfcc0000410000 */
[----:B------:R-:W0:Y:S02]  /*11020*/  F2F.F64.F32 R4, R4 ;  /* 0x0000000400047310 */ /* 0x000e240000201800 */
[----:B0-----:R-:W-:Y:S01]  /*11030*/  STG.E.128 desc[UR36][R16.64], R4 ;  /* 0x0000000410007986 */ /* 0x001fe2000c101d24 */
[----:B------:R-:W-:Y:S05]  /*11040*/  EXIT ;  /* 0x000000000000794d */ /* 0x000fea0003800000 */
.L_x_8748:
[----:B------:R-:W-:-:S09]  /*11050*/  UISETP.NE.AND UP0, UPT, UR5, 0xf, UPT ;  /* 0x0000000f0500788c */ /* 0x000fd2000bf05270 */
[----:B------:R-:W-:Y:S05]  /*11060*/  BRA.U !UP0, `(.L_x_8750) ;  /* 0x0000000108e87547 */ /* 0x000fea000b800000 */
[----:B------:R-:W-:-:S09]  /*11070*/  UISETP.NE.AND UP0, UPT, UR5, 0x17, UPT ;  /* 0x000000170500788c */ /* 0x000fd2000bf05270 */
[----:B------:R-:W-:Y:S05]  /*11080*/  BRA.U !UP0, `(.L_x_8751) ;  /* 0x0000000108907547 */ /* 0x000fea000b800000 */
[----:B------:R-:W-:-:S09]  /*11090*/  UISETP.NE.AND UP0, UPT, UR5, 0x18, UPT ;  /* 0x000000180500788c */ /* 0x000fd2000bf05270 */
[----:B------:R-:W-:Y:S05]  /*110a0*/  BRA.U !UP0, `(.L_x_8752) ;  /* 0x0000000108447547 */ /* 0x000fea000b800000 */
.L_x_8729:
[----:B------:R-:W-:Y:S01]  /*110b0*/  MOV R0, 0x180 ;  /* 0x0000018000007802 */ /* 0x000fe20000000f00 */
[----:B------:R-:W2:Y:S01]  /*110c0*/  LDCU.64 UR4, c[0x4][0x170] ;  /* 0x01002e00ff0477ac */ /* 0x000ea20008000a00 */
[----:B------:R-:W-:Y:S02]  /*110d0*/  HFMA2 R13, -RZ, RZ, 0, 0 ;  /* 0x00000000ff0d7431 */ /* 0x000fe400000001ff */
[----:B------:R-:W-:Y:S01]  /*110e0*/  IMAD.MOV.U32 R8, RZ, RZ, 0x65 ;  /* 0x00000065ff087424 */ /* 0x000fe200078e00ff */
[----:B------:R0:W1:Y:S01]  /*110f0*/  LDC.64 R2, c[0x4][R0] ;  /* 0x0100000000027b82 */ /* 0x0000620000000a00 */
[----:B------:R-:W5:Y:S01]  /*11100*/  LDCU.64 UR6, c[0x4][0x178] ;  /* 0x01002f00ff0677ac */ /* 0x000f620008000a00 */
[----:B------:R-:W-:Y:S01]  /*11110*/  IMAD.MOV.U32 R12, RZ, RZ, 0x1 ;  /* 0x00000001ff0c7424 */ /* 0x000fe200078e00ff */
[----:B------:R-:W0:Y:S01]  /*11120*/  LDCU.64 UR8, c[0x4][0x70] ;  /* 0x01000e00ff0877ac */ /* 0x000e220008000a00 */
[----:B--234-:R-:W-:Y:S01]  /*11130*/  MOV R4, UR4 ;  /* 0x0000000400047c02 */ /* 0x01cfe20008000f00 */
[----:B------:R-:W-:-:S02]  /*11140*/  IMAD.U32 R5, RZ, RZ, UR5 ;  /* 0x00000005ff057e24 */ /* 0x000fc4000f8e00ff */
[----:B-----5:R-:W-:Y:S02]  /*11150*/  IMAD.U32 R6, RZ, RZ, UR6 ;  /* 0x00000006ff067e24 */ /* 0x020fe4000f8e00ff */
[----:B------:R-:W-:Y:S01]  /*11160*/  IMAD.U32 R7, RZ, RZ, UR7 ;  /* 0x00000007ff077e24 */ /* 0x000fe2000f8e00ff */
[----:B0-----:R-:W-:Y:S01]  /*11170*/  MOV R10, UR8 ;  /* 0x00000008000a7c02 */ /* 0x001fe20008000f00 */
[----:B------:R-:W-:-:S07]  /*11180*/  IMAD.U32 R11, RZ, RZ, UR9 ;  /* 0x00000009ff0b7e24 */ /* 0x000fce000f8e00ff */
[----:B------:R-:W-:-:S07]  /*11190*/  LEPC R20, `(.L_x_8753) ;  /* 0x000000001014794e */ /* 0x000fce0000000000 */
[----:B-1----:R-:W-:Y:S05]  /*111a0*/  CALL.ABS.NOINC R2 ;  /* 0x0000000002007343 */ /* 0x002fea0003c00000 */
.L_x_8753:
[----:B------:R-:W-:Y:S05]  /*111b0*/  EXIT ;  /* 0x000000000000794d */ /* 0x000fea0003800000 */
.L_x_8752:
[----:B------:R-:W-:Y:S01]  /*111c0*/  HADD2.F32 R19, -RZ, R19.H0_H0 ;  /* 0x20000013ff137230 */ /* 0x000fe20000004100 */
        /* <DEDUP_REMOVED lines=12> */
.L_x_8755:
[----:B------:R-:W-:Y:S05]  /*11290*/  BSYNC.RECONVERGENT B0 ;  /* 0x0000000000007941 */ /* 0x000fea0003800200 */
.L_x_8754:
[----:B------:R-:W-:-:S05]  /*112a0*/  LOP3.LUT R3, R0, 0x80, R3, 0xf8, !PT ;  /* 0x0000008000037812 */ /* 0x000fca00078ef803 */
[----:B------:R-:W-:Y:S01]  /*112b0*/  STG.E.U8 desc[UR36][R16.64], R3 ;  /* 0x0000000310007986 */ /* 0x000fe2000c101124 */
[----:B------:R-:W-:Y:S05]  /*112c0*/  EXIT ;  /* 0x000000000000794d */ /* 0x000fea0003800000 */
.L_x_8751:
[----:B------:R-:W-:Y:S01]  /*112d0*/  HADD2.F32 R3, -RZ, R19.H0_H0 ;  /* 0x20000013ff037230 */ /* 0x000fe20000004100 */
        /* <DEDUP_REMOVED lines=11> */
.L_x_8757:
[----:B------:R-:W-:Y:S01]  /*11390*/  IMAD.MOV.U32 R0, RZ, RZ, 0x7f ;  /* 0x0000007fff007424 */ /* 0x000fe200078e00ff */
[----:B------:R-:W-:-:S04]  /*113a0*/  ISETP.GT.U32.AND P0, PT, R2, 0x7f800000, PT ;  /* 0x7f8000000200780c */ /* 0x000fc80003f04070 */
[----:B------:R-:W-:-:S09]  /*113b0*/  SEL R0, R0, 0x7c, P0 ;  /* 0x0000007c00007807 */ /* 0x000fd20000000000 */
.L_x_8758:
[----:B------:R-:W-:Y:S05]  /*113c0*/  BSYNC.RECONVERGENT B0 ;  /* 0x0000000000007941 */ /* 0x000fea0003800200 */
.L_x_8756:
[----:B------:R-:W-:-:S04]  /*113d0*/  SHF.R.U32.HI R3, RZ, 0x18, R3 ;  /* 0x00000018ff037819 */ /* 0x000fc80000011603 */
[----:B------:R-:W-:-:S05]  /*113e0*/  LOP3.LUT R3, R0, 0x80, R3, 0xf8, !PT ;  /* 0x0000008000037812 */ /* 0x000fca00078ef803 */
[----:B------:R-:W-:Y:S01]  /*113f0*/  STG.E.U8 desc[UR36][R16.64], R3 ;  /* 0x0000000310007986 */ /* 0x000fe2000c101124 */
[----:B------:R-:W-:Y:S05]  /*11400*/  EXIT ;  /* 0x000000000000794d */ /* 0x000fea0003800000 */
.L_x_8750:
[----:B------:R-:W-:-:S05]  /*11410*/  HADD2.F32 R0, -RZ, R19.H0_H0 ;  /* 0x20000013ff007230 */ /* 0x000fca0000004100 */
[----:B------:R-:W-:-:S05]  /*11420*/  F2FP.BF16.F32.PACK_AB R0, RZ, R0 ;  /* 0x00000000ff00723e */ /* 0x000fca00000010ff */
[----:B------:R-:W-:Y:S01]  /*11430*/  STG.E.U16 desc[UR36][R16.64], R0 ;  /* 0x0000000010007986 */ /* 0x000fe2000c101524 */
[----:B------:R-:W-:Y:S05]  /*11440*/  EXIT ;  /* 0x000000000000794d */ /* 0x000fea0003800000 */
.L_x_8759:
        /* <DEDUP_REMOVED lines=11> */
.L_x_14303:


//--------------------- .text._ZN2at6native27unrolled_elementwise_kernelIZNS0_43_GLOBAL__N__7cc8d1ed_10_Dropout_cu_0e96ed3819masked_scale_kernelIhN3c104HalfEfEEvRNS_6TensorERKS6_S9_T1_EUlS5_hE_St5arrayIPcLm3EELi4E23TrivialOffsetCalculatorILi2EjESF_ILi1EjENS0_6memory12LoadWithCastILi2EEENSI_13StoreWithCastILi1EEEEEviT_T0_T2_T3_T4_T5_ --------------------------
	.section	.text._ZN2at6native27unrolled_elementwise_kernelIZNS0_43_GLOBAL__N__7cc8d1ed_10_Dropout_cu_0e96ed3819masked_scale_kernelIhN3c104HalfEfEEvRNS_6TensorERKS6_S9_T1_EUlS5_hE_St5arrayIPcLm3EELi4E23TrivialOffsetCalculatorILi2EjESF_ILi1EjENS0_6memory12LoadWithCastILi2EEENSI_13StoreWithCastILi1EEEEEviT_T0_T2_T3_T4_T5_,"ax",@progbits
	.align	128
        .global         _ZN2at6native27unrolled_elementwise_kernelIZNS0_43_GLOBAL__N__7cc8d1ed_10_Dropout_cu_0e96ed3819masked_scale_kernelIhN3c104HalfEfEEvRNS_6TensorERKS6_S9_T1_EUlS5_hE_St5arrayIPcLm3EELi4E23TrivialOffsetCalculatorILi2EjESF_ILi1EjENS0_6memory12LoadWithCastILi2EEENSI_13StoreWithCastILi1EEEEEviT_T0_T2_T3_T4_T5_
        .type           _ZN2at6native27unrolled_elementwise_kernelIZNS0_43_GLOBAL__N__7cc8d1ed_10_Dropout_cu_0e96ed3819masked_scale_kernelIhN3c104HalfEfEEvRNS_6TensorERKS6_S9_T1_EUlS5_hE_St5arrayIPcLm3EELi4E23TrivialOffsetCalculatorILi2EjESF_ILi1EjENS0_6memory12LoadWithCastILi2EEENSI_13StoreWithCastILi1EEEEEviT_T0_T2_T3_T4_T5_,@function
        .size           _ZN2at6native27unrolled_elementwise_kernelIZNS0_43_GLOBAL__N__7cc8d1ed_10_Dropout_cu_0e96ed3819masked_scale_kernelIhN3c104HalfEfEEvRNS_6TensorERKS6_S9_T1_EUlS5_hE_St5arrayIPcLm3EELi4E23TrivialOffsetCalculatorILi2EjESF_ILi1EjENS0_6memory12LoadWithCastILi2EEENSI_13StoreWithCastILi1EEEEEviT_T0_T2_T3_T4_T5_,(.L_x_14304 - _ZN2at6native27unrolled_elementwise_kernelIZNS0_43_GLOBAL__N__7cc8d1ed_10_Dropout_cu_0e96ed3819masked_scale_kernelIhN3c104HalfEfEEvRNS_6TensorERKS6_S9_T1_EUlS5_hE_St5arrayIPcLm3EELi4E23TrivialOffsetCalculatorILi2EjESF_ILi1EjENS0_6memory12LoadWithCastILi2EEENSI_13StoreWithCastILi1EEEEEviT_T0_T2_T3_T4_T5_)
        .other          _ZN2at6native27unrolled_elementwise_kernelIZNS0_43_GLOBAL__N__7cc8d1ed_10_Dropout_cu_0e96ed3819masked_scale_kernelIhN3c104HalfEfEEvRNS_6TensorERKS6_S9_T1_EUlS5_hE_St5arrayIPcLm3EELi4E23TrivialOffsetCalculatorILi2EjESF_ILi1EjENS0_6memory12LoadWithCastILi2EEENSI_13StoreWithCastILi1EEEEEviT_T0_T2_T3_T4_T5_,@"STO_CUDA_ENTRY STV_DEFAULT"
_ZN2at6native27unrolled_elementwise_kernelIZNS0_43_GLOBAL__N__7cc8d1ed_10_Dropout_cu_0e96ed3819masked_scale_kernelIhN3c104HalfEfEEvRNS_6TensorERKS6_S9_T1_EUlS5_hE_St5arrayIPcLm3EELi4E23TrivialOffsetCalculatorILi2EjESF_ILi1EjENS0_6memory12LoadWithCastILi2EEENSI_13StoreWithCastILi1EEEEEviT_T0_T2_T3_T4_T5_:
.text._ZN2at6native27unrolled_elementwise_kernelIZNS0_43_GLOBAL__N__7cc8d1ed_10_Dropout_cu_0e96ed3819masked_scale_kernelIhN3c104HalfEfEEvRNS_6TensorERKS6_S9_T1_EUlS5_hE_St5arrayIPcLm3EELi4E23TrivialOffsetCalculatorILi2EjESF_ILi1EjENS0_6memory12LoadWithCastILi2EEENSI_13StoreWithCastILi1EEEEEviT_T0_T2_T3_T4_T5_:
        /* <DEDUP_REMOVED lines=36> */
.L_x_8765:
[----:B------:R-:W2:Y:S02]  /*0240*/  LDG.E.U8 R4, desc[UR36][R4.64] ;  /* 0x0000002404047981 */ /* 0x000ea4000c1e1100 */
[----:B--2---:R-:W-:-:S04]  /*0250*/  I2FP.F32.U32 R0, R4 ;  /* 0x0000000400007245 */ /* 0x004fc80000201000 */
[----:B------:R-:W-:-:S04]  /*0260*/  F2FP.F16.F32.PACK_AB R0, RZ, R0 ;  /* 0x00000000ff00723e */ /* 0x000fc800000000ff */
[----:B------:R-:W-:Y:S01]  /*0270*/  PRMT R17, R0, 0x7610, R17 ;  /* 0x0000761000117816 */ /* 0x000fe20000000011 */
[----:B------:R-:W-:Y:S06]  /*0280*/  BRA `(.L_x_8767) ;  /* 0x0000000c00b87947 */ /* 0x000fec0003800000 */
.L_x_8764:
        /* <DEDUP_REMOVED lines=11> */
.L_x_8769:
[----:B------:R-:W2:Y:S02]  /*0340*/  LDG.E R4, desc[UR36][R4.64] ;  /* 0x0000002404047981 */ /* 0x000ea4000c1e1900 */
[----:B--2---:R-:W-:-:S04]  /*0350*/  I2FP.F32.S32 R0, R4 ;  /* 0x0000000400007245 */ /* 0x004fc80000201400 */
[----:B------:R-:W-:-:S04]  /*0360*/  F2FP.F16.F32.PACK_AB R0, RZ, R0 ;  /* 0x00000000ff00723e */ /* 0x000fc800000000ff */
[----:B------:R-:W-:Y:S01]  /*0370*/  PRMT R17, R0, 0x7610, R17 ;  /* 0x0000761000117816 */ /* 0x000fe20000000011 */
[----:B------:R-:W-:Y:S06]  /*0380*/  BRA `(.L_x_8767) ;  /* 0x0000000c00787947 */ /* 0x000fec0003800000 */
.L_x_8768:
[----:B------:R-:W2:Y:S02]  /*0390*/  LDG.E.U16 R4, desc[UR36][R4.64] ;  /* 0x0000002404047981 */ /* 0x000ea4000c1e1500 */
[----:B--2---:R-:W0:Y:S02]  /*03a0*/  I2F.S16 R0, R4 ;  /* 0x0000000400007306 */ /* 0x004e240000101400 */
[----:B0-----:R-:W-:-:S04]  /*03b0*/  F2FP.F16.F32.PACK_AB R0, RZ, R0 ;  /* 0x00000000ff00723e */ /* 0x001fc800000000ff */
[----:B------:R-:W-:Y:S01]  /*03c0*/  PRMT R17, R0, 0x7610, R17 ;  /* 0x0000761000117816 */ /* 0x000fe20000000011 */
[----:B------:R-:W-:Y:S06]  /*03d0*/  BRA `(.L_x_8767) ;  /* 0x0000000c00647947 */ /* 0x000fec0003800000 */
.L_x_8763:
        /* <DEDUP_REMOVED lines=9> */
.L_x_8771:
[----:B------:R1:W5:Y:S01]  /*0470*/  LDG.E.U16 R17, desc[UR36][R4.64] ;  /* 0x0000002404117981 */ /* 0x000362000c1e1500 */
[----:B------:R-:W-:Y:S05]  /*0480*/  BRA `(.L_x_8767) ;  /* 0x0000000c00387947 */ /* 0x000fea0003800000 */
.L_x_8770:
        /* <DEDUP_REMOVED lines=9> */
.L_x_8773:
[----:B------:R0:W5:Y:S01]  /*0520*/  LDG.E.U16 R17, desc[UR36][R4.64] ;  /* 0x0000002404117981 */ /* 0x000162000c1e1500 */
[----:B------:R-:W-:Y:S05]  /*0530*/  BRA `(.L_x_8767) ;  /* 0x0000000c000c7947 */ /* 0x000fea0003800000 */
.L_x_8772:
        /* <DEDUP_REMOVED lines=9> */
.L_x_8762:
        /* <DEDUP_REMOVED lines=14> */
.L_x_8776:
        /* <DEDUP_REMOVED lines=9> */
.L_x_8775:
        /* <DEDUP_REMOVED lines=27> */
.L_x_8778:
        /* <DEDUP_REMOVED lines=12> */
[----:B------:R-:W-:-:S04]  /*09b0*/  F2FP.F16.F32.PACK_AB R0, RZ, R0 ;  /* 0x00000000ff00723e */ /* 0x000fc800000000ff */
[----:B------:R-:W-:Y:S01]  /*09c0*/  PRMT R17, R0, 0x7610, R17 ;  /* 0x0000761000117816 */ /* 0x000fe20000000011 */
[----:B------:R-:W-:Y:S06]  /*09d0*/  BRA `(.L_x_8767) ;  /* 0x0000000400e47947 */ /* 0x000fec0003800000 */
.L_x_8777:
[----:B------:R-:W2:Y:S02]  /*09e0*/  LDG.E.U16 R0, desc[UR36][R4.64] ;  /* 0x0000002404007981 */ /* 0x000ea4000c1e1500 */
[----:B--2---:R-:W-:-:S05]  /*09f0*/  IMAD.U32 R0, R0, 0x10000, RZ ;  /* 0x0001000000007824 */ /* 0x004fca00078e00ff */
[----:B------:R-:W-:-:S04]  /*0a00*/  F2FP.F16.F32.PACK_AB R0, RZ, R0 ;  /* 0x00000000ff00723e */ /* 0x000fc800000000ff */
[----:B------:R-:W-:Y:S01]  /*0a10*/  PRMT R17, R0, 0x7610, R17 ;  /* 0x0000761000117816 */ /* 0x000fe20000000011 */
[----:B------:R-:W-:Y:S06]  /*0a20*/  BRA `(.L_x_8767) ;  /* 0x0000000400d07947 */ /* 0x000fec0003800000 */
.L_x_8774:
        /* <DEDUP_REMOVED lines=13> */
.L_x_8781:
        /* <DEDUP_REMOVED lines=21> */
.L_x_8785:
[----:B------:R-:W-:Y:S05]  /*0c50*/  BSYNC.RECONVERGENT B1 ;  /* 0x0000000000017941 */ /* 0x000fea0003800200 */
.L_x_8784:
[----:B------:R-:W-:Y:S01]  /*0c60*/  IMAD.SHL.U32 R0, R0, 0x100000, RZ ;  /* 0x0010000000007824 */ /* 0x000fe200078e00ff */
[----:B------:R-:W-:-:S04]  /*0c70*/  LEA R3, R3, 0x3b800000, 0x17 ;  /* 0x3b80000003037811 */ /* 0x000fc800078eb8ff */
[----:B------:R-:W-:-:S07]  /*0c80*/  LOP3.LUT R0, R3, R0, R7, 0xfe, !PT ;  /* 0x0000000003007212 */ /* 0x000fce00078efe07 */
.L_x_8783:
[----:B------:R-:W-:Y:S05]  /*0c90*/  BSYNC.RECONVERGENT B0 ;  /* 0x0000000000007941 */ /* 0x000fea0003800200 */
.L_x_8782:
[----:B------:R-:W-:-:S04]  /*0ca0*/  F2FP.F16.F32.PACK_AB R0, RZ, R0 ;  /* 0x00000000ff00723e */ /* 0x000fc800000000ff */
[----:B------:R-:W-:Y:S01]  /*0cb0*/  PRMT R17, R0, 0x7610, R17 ;  /* 0x0000761000117816 */ /* 0x000fe20000000011 */
[----:B------:R-:W-:Y:S06]  /*0cc0*/  BRA `(.L_x_8767) ;  /* 0x0000000400287947 */ /* 0x000fec0003800000 */
.L_x_8780:
        /* <DEDUP_REMOVED lines=21> */
.L_x_8789:
[----:B------:R-:W-:Y:S05]  /*0e20*/  BSYNC.RECONVERGENT B1 ;  /* 0x0000000000017941 */ /* 0x000fea0003800200 */
.L_x_8788:
[----:B------:R-:W-:Y:S01]  /*0e30*/  IMAD.SHL.U32 R0, R0, 0x200000, RZ ;  /* 0x0020000000007824 */ /* 0x000fe200078e00ff */
[----:B------:R-:W-:-:S04]  /*0e40*/  LEA R3, R3, 0x37800000, 0x17 ;  /* 0x3780000003037811 */ /* 0x000fc800078eb8ff */
[----:B------:R-:W-:-:S07]  /*0e50*/  LOP3.LUT R0, R3, R0, R7, 0xfe, !PT ;  /* 0x0000000003007212 */ /* 0x000fce00078efe07 */
.L_x_8787:
[----:B------:R-:W-:Y:S05]  /*0e60*/  BSYNC.RECONVERGENT B0 ;  /* 0x0000000000007941 */ /* 0x000fea0003800200 */
.L_x_8786:
[----:B------:R-:W-:-:S04]  /*0e70*/  F2FP.F16.F32.PACK_AB R0, RZ, R0 ;  /* 0x00000000ff00723e */ /* 0x000fc800000000ff */
[----:B------:R-:W-:Y:S01]  /*0e80*/  PRMT R17, R0, 0x7610, R17 ;  /* 0x0000761000117816 */ /* 0x000fe20000000011 */
[----:B------:R-:W-:Y:S06]  /*0e90*/  BRA `(.L_x_8767) ;  /* 0x0000000000b47947 */ /* 0x000fec0003800000 */
.L_x_8779:
[----:B------:R-:W-:-:S09]  /*0ea0*/  UISETP.NE.AND UP0, UPT, UR4, 0x1c, UPT ;  /* 0x0000001c0400788c */ /* 0x000fd2000bf05270 */
[----:B------:R-:W-:Y:S05]  /*0eb0*/  BRA.U !UP0, `(.L_x_8790) ;  /* 0x00000001089c7547 */ /* 0x000fea000b800000 */
[----:B------:R-:W-:-:S09]  /*0ec0*/  UISETP.NE.AND UP0, UPT, UR4, 0x1d, UPT ;  /* 0x0000001d0400788c */ /* 0x000fd2000bf05270 */
[----:B------:R-:W-:Y:S05]  /*0ed0*/  BRA.U !UP0, `(.L_x_8791) ;  /* 0x0000000108807547 */ /* 0x000fea000b800000 */
[----:B------:R-:W-:-:S09]  /*0ee0*/  UISETP.NE.AND UP0, UPT, UR4, 0x2c, UPT ;  /* 0x0000002c0400788c */ /* 0x000fd2000bf05270 */
[----:B------:R-:W-:Y:S05]  /*0ef0*/  BRA.U !UP0, `(.L_x_8792) ;  /* 0x0000000108487547 */ /* 0x000fea000b800000 */
.L_x_8766:
        /* <DEDUP_REMOVED lines=16> */
.L_x_8793:
[----:B------:R-:W-:Y:S01]  /*1000*/  PRMT R17, RZ, 0x7610, R17 ;  /* 0x00007610ff117816 */ /* 0x000fe20000000011 */
[----:B------:R-:W-:Y:S06]  /*1010*/  BRA `(.L_x_8767) ;  /* 0x0000000000547947 */ /* 0x000fec0003800000 */
.L_x_8792:
        /* <DEDUP_REMOVED lines=8> */
.L_x_8795:
[----:B------:R-:W-:Y:S05]  /*10a0*/  BSYNC.RECONVERGENT B0 ;  /* 0x0000000000007941 */ /* 0x000fea0003800200 */
.L_x_8794:
[----:B------:R-:W-:-:S04]  /*10b0*/  F2FP.F16.F32.PACK_AB R0, RZ, R0 ;  /* 0x00000000ff00723e */ /* 0x000fc800000000ff */
[----:B------:R-:W-:Y:S01]  /*10c0*/  PRMT R17, R0, 0x7610, R17 ;  /* 0x0000761000117816 */ /* 0x000fe20000000011 */
[----:B------:R-:W-:Y:S06]  /*10d0*/  BRA `(.L_x_8767) ;  /* 0x0000000000247947 */ /* 0x000fec0003800000 */
.L_x_8791:
[----:B------:R-:W2:Y:S02]  /*10e0*/  LDG.E.64 R4, desc[UR36][R4.64] ;  /* 0x0000002404047981 */ /* 0x000ea4000c1e1b00 */
[----:B--2---:R-:W0:Y:S02]  /*10f0*/  I2F.U64 R0, R4 ;  /* 0x0000000400007312 */ /* 0x004e240000301000 */
[----:B0-----:R-:W-:-:S04]  /*1100*/  F2FP.F16.F32.PACK_AB R0, RZ, R0 ;  /* 0x00000000ff00723e */ /* 0x001fc800000000ff */
[----:B------:R-:W-:Y:S01]  /*1110*/  PRMT R17, R0, 0x7610, R17 ;  /* 0x0000761000117816 */ /* 0x000fe20000000011 */
[----:B------:R-:W-:Y:S06]  /*1120*/  BRA `(.L_x_8767) ;  /* 0x0000000000107947 */ /* 0x000fec0003800000 */
.L_x_8790:
[----:B------:R-:W2:Y:S02]  /*1130*/  LDG.E R4, desc[UR36][R4.64] ;  /* 0x0000002404047981 */ /* 0x000ea4000c1e1900 */
[----:B--2---:R-:W-:-:S04]  /*1140*/  I2FP.F32.U32 R0, R4 ;  /* 0x0000000400007245 */ /* 0x004fc80000201000 */
[----:B------:R-:W-:-:S04]  /*1150*/  F2FP.F16.F32.PACK_AB R0, RZ, R0 ;  /* 0x00000000ff00723e */ /* 0x000fc800000000ff */
[----:B------:R-:W-:-:S07]  /*1160*/  PRMT R17, R0, 0x7610, R17 ;  /* 0x0000761000117816 */ /* 0x000fce0000000011 */
.L_x_8767:
[----:B------:R-:W2:Y:S01]  /*1170*/  LDC.64 R6, c[0x0][0x3a8] ;  /* 0x0000ea00ff067b82 */ /* 0x000ea20000000a00 */
[----:B------:R-:W3:Y:S01]  /*1180*/  LDCU UR5, c[0x0][0x3bc] ;  /* 0x00007780ff0577ac */ /* 0x000ee20008000800 */
[----:B------:R-:W-:-:S04]  /*1190*/  UPRMT UR4, UR39, 0x9910, URZ ;  /* 0x0000991027047896 */ /* 0x000fc800080000ff */
[----:B------:R-:W-:Y:S01]  /*11a0*/  UISETP.GT.AND UP0, UPT, UR4, 0x9, UPT ;  /* 0x000000090400788c */ /* 0x000fe2000bf04270 */
[----:B---3--:R-:W-:-:S05]  /*11b0*/  IMAD R3, R16, UR5, RZ ;  /* 0x0000000510037c24 */ /* 0x008fca000f8e02ff */
[----:B--2---:R-:W-:-:S05]  /*11c0*/  IADD3 R6, P0, PT, R3, R6, RZ ;  /* 0x0000000603067210 */ /* 0x004fca0007f1e0ff */
        /* <DEDUP_REMOVED lines=12> */
.L_x_8799:
[----:B------:R3:W5:Y:S01]  /*1290*/  LDG.E.U8 R0, desc[UR36][R6.64] ;  /* 0x0000002406007981 */ /* 0x000762000c1e1100 */
[----:B------:R-:W-:Y:S05]  /*12a0*/  BRA `(.L_x_8801) ;  /* 0x0000000c00607947 */ /* 0x000fea0003800000 */
.L_x_8798:
        /* <DEDUP_REMOVED lines=8> */
.L_x_8803:
[----:B------:R2:W5:Y:S01]  /*1330*/  LDG.E.U8 R0, desc[UR36][R6.64] ;  /* 0x0000002406007981 */ /* 0x000562000c1e1100 */
[----:B------:R-:W-:Y:S05]  /*1340*/  BRA `(.L_x_8801) ;  /* 0x0000000c00387947 */ /* 0x000fea0003800000 */
.L_x_8802:
[----:B------:R4:W5:Y:S01]  /*1350*/  LDG.E.U16 R0, desc[UR36][R6.64] ;  /* 0x0000002406007981 */ /* 0x000962000c1e1500 */
[----:B------:R-:W-:Y:S05]  /*1360*/  BRA `(.L_x_8801) ;  /* 0x0000000c00307947 */ /* 0x000fea0003800000 */
.L_x_8797:
        /* <DEDUP_REMOVED lines=10> */
.L_x_8805:
[----:B01----:R-:W2:Y:S02]  /*1410*/  LDG.E.U16 R4, desc[UR36][R6.64] ;  /* 0x0000002406047981 */ /* 0x003ea4000c1e1500 */
[----:B--2---:R-:W-:-:S06]  /*1420*/  HADD2.F32 R4, -RZ, R4.H0_H0 ;  /* 0x20000004ff047230 */ /* 0x004fcc0000004100 */
[----:B------:R-:W0:Y:S02]  /*1430*/  F2I.S64.TRUNC R4, R4 ;  /* 0x0000000400047311 */ /* 0x000e24000020d900 */
[----:B0-----:R-:W-:Y:S01]  /*1440*/  PRMT R0, R4, 0x7610, R0 ;  /* 0x0000761004007816 */ /* 0x001fe20000000000 */
[----:B------:R-:W-:Y:S06]  /*1450*/  BRA `(.L_x_8801) ;  /* 0x0000000800f47947 */ /* 0x000fec0003800000 */
.L_x_8804:
        /* <DEDUP_REMOVED lines=10> */
.L_x_8807:
[----:B------:R-:W0:Y:S02]  /*1500*/  LDG.E.U16 R6, desc[UR36][R6.64] ;  /* 0x0000002406067981 */ /* 0x000e24000c1e1500 */
[----:B01----:R-:W-:-:S06]  /*1510*/  HADD2.F32 R4, -RZ, R6.H0_H0 ;  /* 0x20000006ff047230 */ /* 0x003fcc0000004100 */
[----:B------:R-:W0:Y:S02]  /*1520*/  F2I.S64.TRUNC R4, R4 ;  /* 0x0000000400047311 */ /* 0x000e24000020d900 */
[----:B0-----:R-:W-:Y:S01]  /*1530*/  PRMT R0, R4, 0x7610, R0 ;  /* 0x0000761004007816 */ /* 0x001fe20000000000 */
[----:B------:R-:W-:Y:S06]  /*1540*/  BRA `(.L_x_8801) ;  /* 0x0000000800b87947 */ /* 0x000fec0003800000 */
.L_x_8806:
[----:B01----:R-:W2:Y:S02]  /*1550*/  LDG.E.64 R4, desc[UR36][R6.64] ;  /* 0x0000002406047981 */ /* 0x003ea4000c1e1b00 */
[----:B--2---:R-:W0:Y:S02]  /*1560*/  F2I.S64.F64.TRUNC R4, R4 ;  /* 0x0000000400047311 */ /* 0x004e24000030d900 */
[----:B0-----:R-:W-:Y:S01]  /*1570*/  PRMT R0, R4, 0x7610, R0 ;  /* 0x0000761004007816 */ /* 0x001fe20000000000 */
[----:B------:R-:W-:Y:S06]  /*1580*/  BRA `(.L_x_8801) ;  /* 0x0000000800a87947 */ /* 0x000fec0003800000 */
.L_x_8796:
        /* <DEDUP_REMOVED lines=12> */
.L_x_8810:
[----:B------:R-:W0:Y:S02]  /*1650*/  LDG.E.64 R6, desc[UR36][R6.64] ;  /* 0x0000002406067981 */ /* 0x000e24000c1e1b00 */
[----:B01----:R-:W0:Y:S02]  /*1660*/  F2I.S64.F64.TRUNC R4, R6 ;  /* 0x0000000600047311 */ /* 0x003e24000030d900 */
[----:B0-----:R-:W-:Y:S01]  /*1670*/  PRMT R0, R4, 0x7610, R0 ;  /* 0x0000761004007816 */ /* 0x001fe20000000000 */
[----:B------:R-:W-:Y:S06]  /*1680*/  BRA `(.L_x_8801) ;  /* 0x0000000800687947 */ /* 0x000fec0003800000 */
.L_x_8809:
[----:B------:R-:W-:-:S09]  /*1690*/  UISETP.NE.AND UP0, UPT, UR4, 0xf, UPT ;  /* 0x0000000f0400788c */ /* 0x000fd2000bf05270 */
[----:B------:R-:W-:Y:S05]  /*16a0*/  BRA.U !UP0, `(.L_x_8811) ;  /* 0x0000000108a07547 */ /* 0x000fea000b800000 */
[----:B------:R-:W-:-:S09]  /*16b0*/  UISETP.NE.AND UP0, UPT, UR4, 0x17, UPT ;  /* 0x000000170400788c */ /* 0x000fd2000bf05270 */
[----:B------:R-:W-:Y:S05]  /*16c0*/  BRA.U !UP0, `(.L_x_8812) ;  /* 0x00000001085c7547 */ /* 0x000fea000b800000 */
[----:B------:R-:W-:-:S09]  /*16d0*/  UISETP.NE.AND UP0, UPT, UR4, 0x18, UPT ;  /* 0x000000180400788c */ /* 0x000fd2000bf05270 */
[----:B------:R-:W-:Y:S05]  /*16e0*/  BRA.U UP0, `(.L_x_8800) ;  /* 0x0000000500cc7547 */ /* 0x000fea000b800000 */
[----:B------:R-:W2:Y:S01]  /*16f0*/  LDG.E.U8 R0, desc[UR36][R6.64] ;  /* 0x0000002406007981 */ /* 0x000ea2000c1e1100 */
[----:B01----:R-:W-:Y:S02]  /*1700*/  IMAD.MOV.U32 R5, RZ, RZ, 0x1f ;  /* 0x0000001fff057424 */ /* 0x003fe400078e00ff */
        /* <DEDUP_REMOVED lines=19> */
.L_x_8812:
[----:B01----:R-:W2:Y:S02]  /*1840*/  LDG.E.U8 R4, desc[UR36][R6.64] ;  /* 0x0000002406047981 */ /* 0x003ea4000c1e1100 */
        /* <DEDUP_REMOVED lines=14> */
.L_x_8811:
[----:B01----:R-:W2:Y:S02]  /*1930*/  LDG.E.U16 R4, desc[UR36][R6.64] ;  /* 0x0000002406047981 */ /* 0x003ea4000c1e1500 */
[----:B--2---:R-:W-:-:S06]  /*1940*/  IMAD.U32 R4, R4, 0x10000, RZ ;  /* 0x0001000004047824 */ /* 0x004fcc00078e00ff */
[----:B------:R-:W0:Y:S02]  /*1950*/  F2I.S64.TRUNC R4, R4 ;  /* 0x0000000400047311 */ /* 0x000e24000020d900 */
[----:B0-----:R-:W-:Y:S01]  /*1960*/  PRMT R0, R4, 0x7610, R0 ;  /* 0x0000761004007816 */ /* 0x001fe20000000000 */
[----:B------:R-:W-:Y:S06]  /*1970*/  BRA `(.L_x_8801) ;  /* 0x0000000400ac7947 */ /* 0x000fec0003800000 */
.L_x_8808:
        /* <DEDUP_REMOVED lines=10> */
.L_x_8815:
        /* <DEDUP_REMOVED lines=21> */
.L_x_8819:
[----:B------:R-:W-:Y:S05]  /*1b70*/  BSYNC.RECONVERGENT B1 ;  /* 0x0000000000017941 */ /* 0x000fea0003800200 */
.L_x_8818:
[----:B------:R-:W-:Y:S01]  /*1b80*/  IMAD.SHL.U32 R0, R0, 0x100000, RZ ;  /* 0x0010000000007824 */ /* 0x000fe200078e00ff */
[----:B------:R-:W-:-:S04]  /*1b90*/  LEA R3, R3, 0x3b800000, 0x17 ;  /* 0x3b80000003037811 */ /* 0x000fc800078eb8ff */
[----:B------:R-:W-:-:S07]  /*1ba0*/  LOP3.LUT R4, R3, R0, R7, 0xfe, !PT ;  /* 0x0000000003047212 */ /* 0x000fce00078efe07 */
.L_x_8817:
[----:B------:R-:W-:Y:S05]  /*1bb0*/  BSYNC.RECONVERGENT B0 ;  /* 0x0000000000007941 */ /* 0x000fea0003800200 */
.L_x_8816:
[----:B------:R-:W0:Y:S02]  /*1bc0*/  F2I.S64.TRUNC R4, R4 ;  /* 0x0000000400047311 */ /* 0x000e24000020d900 */
[----:B0-----:R-:W-:Y:S01]  /*1bd0*/  PRMT R0, R4, 0x7610, R0 ;  /* 0x0000761004007816 */ /* 0x001fe20000000000 */
[----:B------:R-:W-:Y:S06]  /*1be0*/  BRA `(.L_x_8801) ;  /* 0x0000000400107947 */ /* 0x000fec0003800000 */
.L_x_8814:
        /* <DEDUP_REMOVED lines=21> */
.L_x_8823:
[----:B------:R-:W-:Y:S05]  /*1d40*/  BSYNC.RECONVERGENT B1 ;  /* 0x0000000000017941 */ /* 0x000fea0003800200 */
.L_x_8822:
[----:B------:R-:W-:Y:S01]  /*1d50*/  IMAD.SHL.U32 R0, R0, 0x200000, RZ ;  /* 0x0020000000007824 */ /* 0x000fe200078e00ff */
[----:B------:R-:W-:-:S04]  /*1d60*/  LEA R3, R3, 0x37800000, 0x17 ;  /* 0x3780000003037811 */ /* 0x000fc800078eb8ff */
[----:B------:R-:W-:-:S07]  /*1d70*/  LOP3.LUT R4, R3, R0, R7, 0xfe, !PT ;  /* 0x0000000003047212 */ /* 0x000fce00078efe07 */
.L_x_8821:
[----:B------:R-:W-:Y:S05]  /*1d80*/  BSYNC.RECONVERGENT B0 ;  /* 0x0000000000007941 */ /* 0x000fea0003800200 */
.L_x_8820:
[----:B------:R-:W0:Y:S02]  /*1d90*/  F2I.S64.TRUNC R4, R4 ;  /* 0x0000000400047311 */ /* 0x000e24000020d900 */
[----:B0-----:R-:W-:Y:S01]  /*1da0*/  PRMT R0, R4, 0x7610, R0 ;  /* 0x0000761004007816 */ /* 0x001fe20000000000 */
[----:B------:R-:W-:Y:S06]  /*1db0*/  BRA `(.L_x_8801) ;  /* 0x00000000009c7947 */ /* 0x000fec0003800000 */
.L_x_8813:
[----:B------:R-:W-:-:S09]  /*1dc0*/  UISETP.NE.AND UP0, UPT, UR4, 0x1c, UPT ;  /* 0x0000001c0400788c */ /* 0x000fd2000bf05270 */
[----:B------:R-:W-:Y:S05]  /*1dd0*/  BRA.U !UP0, `(.L_x_8824) ;  /* 0x0000000108907547 */ /* 0x000fea000b800000 */
[----:B------:R-:W-:-:S09]  /*1de0*/  UISETP.NE.AND UP0, UPT, UR4, 0x1d, UPT ;  /* 0x0000001d0400788c */ /* 0x000fd2000bf05270 */
[----:B------:R-:W-:Y:S05]  /*1df0*/  BRA.U !UP0, `(.L_x_8825) ;  /* 0x0000000108807547 */ /* 0x000fea000b800000 */
[----:B------:R-:W-:-:S09]  /*1e00*/  UISETP.NE.AND UP0, UPT, UR4, 0x2c, UPT ;  /* 0x0000002c0400788c */ /* 0x000fd2000bf05270 */
[----:B------:R-:W-:Y:S05]  /*1e10*/  BRA.U !UP0, `(.L_x_8826) ;  /* 0x0000000108487547 */ /* 0x000fea000b800000 */
.L_x_8800:
[----:B------:R-:W-:Y:S01]  /*1e20*/  MOV R14, 0x180 ;  /* 0x00000180000e7802 */ /* 0x000fe20000000f00 */
[----:B------:R-:W0:Y:S01]  /*1e30*/  LDCU.64 UR6, c[0x4][0x170] ;  /* 0x01002e00ff0677ac */ /* 0x000e220008000a00 */
[----:B------:R-:W-:Y:S02]  /*1e40*/  IMAD.MOV.U32 R8, RZ, RZ, 0x4e ;  /* 0x0000004eff087424 */ /* 0x000fe400078e00ff */
[----:B------:R-:W-:Y:S01]  /*1e50*/  IMAD.MOV.U32 R12, RZ, RZ, 0x1 ;  /* 0x00000001ff0c7424 */ /* 0x000fe200078e00ff */
[----:B------:R-:W2:Y:S01]  /*1e60*/  LDCU.64 UR8, c[0x4][0x178] ;  /* 0x01002f00ff0877ac */ /* 0x000ea20008000a00 */
[----:B------:R-:W3:Y:S01]  /*1e70*/  LDC.64 R14, c[0x4][R14] ;  /* 0x010000000e0e7b82 */ /* 0x000ee20000000a00 */
[----:B------:R-:W-:Y:S01]  /*1e80*/  IMAD.MOV.U32 R13, RZ, RZ, RZ ;  /* 0x000000ffff0d7224 */ /* 0x000fe200078e00ff */
[----:B------:R-:W4:Y:S01]  /*1e90*/  LDCU.64 UR4, c[0x4][0x88] ;  /* 0x01001100ff0477ac */ /* 0x000f220008000a00 */
[----:B01----:R-:W-:Y:S02]  /*1ea0*/  IMAD.U32 R4, RZ, RZ, UR6 ;  /* 0x00000006ff047e24 */ /* 0x003fe4000f8e00ff */
[----:B------:R-:W-:-:S02]  /*1eb0*/  IMAD.U32 R5, RZ, RZ, UR7 ;  /* 0x00000007ff057e24 */ /* 0x000fc4000f8e00ff */
[----:B--2---:R-:W-:Y:S02]  /*1ec0*/  IMAD.U32 R6, RZ, RZ, UR8 ;  /* 0x00000008ff067e24 */ /* 0x004fe4000f8e00ff */
[----:B------:R-:W-:Y:S02]  /*1ed0*/  IMAD.U32 R7, RZ, RZ, UR9 ;  /* 0x00000009ff077e24 */ /* 0x000fe4000f8e00ff */
[----:B----4-:R-:W-:Y:S02]  /*1ee0*/  IMAD.U32 R10, RZ, RZ, UR4 ;  /* 0x00000004ff0a7e24 */ /* 0x010fe4000f8e00ff */
[----:B------:R-:W-:-:S07]  /*1ef0*/  IMAD.U32 R11, RZ, RZ, UR5 ;  /* 0x00000005ff0b7e24 */ /* 0x000fce000f8e00ff */
[----:B------:R-:W-:-:S07]  /*1f00*/  LEPC R20, `(.L_x_8827) ;  /* 0x000000001014794e */ /* 0x000fce0000000000 */
[----:B---3-5:R-:W-:Y:S05]  /*1f10*/  CALL.ABS.NOINC R14 ;  /* 0x000000000e007343 */ /* 0x028fea0003c00000 */
.L_x_8827:
[----:B------:R-:W-:Y:S01]  /*1f20*/  PRMT R0, RZ, 0x7610, R0 ;  /* 0x00007610ff007816 */ /* 0x000fe20000000000 */
[----:B------:R-:W-:Y:S06]  /*1f30*/  BRA `(.L_x_8801) ;  /* 0x00000000003c7947 */ /* 0x000fec0003800000 */
.L_x_8826:
        /* <DEDUP_REMOVED lines=8> */
.L_x_8829:
[----:B------:R-:W-:Y:S05]  /*1fc0*/  BSYNC.RECONVERGENT B0 ;  /* 0x0000000000007941 */ /* 0x000fea0003800200 */
.L_x_8828:
[----:B------:R-:W0:Y:S02]  /*1fd0*/  F2I.S64.TRUNC R4, R4 ;  /* 0x0000000400047311 */ /* 0x000e24000020d900 */
[----:B0-----:R-:W-:Y:S01]  /*1fe0*/  PRMT R0, R4, 0x7610, R0 ;  /* 0x0000761004007816 */ /* 0x001fe20000000000 */
[----:B------:R-:W-:Y:S06]  /*1ff0*/  BRA `(.L_x_8801) ;  /* 0x00000000000c7947 */ /* 0x000fec0003800000 */
.L_x_8825:
[----:B------:R2:W5:Y:S01]  /*2000*/  LDG.E.U8 R0, desc[UR36][R6.64] ;  /* 0x0000002406007981 */ /* 0x000562000c1e1100 */
[----:B------:R-:W-:Y:S05]  /*2010*/  BRA `(.L_x_8801) ;  /* 0x0000000000047947 */ /* 0x000fea0003800000 */
.L_x_8824:
[----:B------:R2:W5:Y:S02]  /*2020*/  LDG.E.U8 R0, desc[UR36][R6.64] ;  /* 0x0000002406007981 */ /* 0x000564000c1e1100 */
.L_x_8801:
[----:B-----5:R-:W-:Y:S01]  /*2030*/  LOP3.LUT R0, R0, 0xff, RZ, 0xc0, !PT ;  /* 0x000000ff00007812 */ /* 0x020fe200078ec0ff */
[----:B------:R-:W-:-:S03]  /*2040*/  VIADD R27, R19, 0x80 ;  /* 0x00000080131b7836 */ /* 0x000fc60000000000 */
[----:B------:R0:W0:Y:S04]  /*2050*/  I2F.U16 R16, R0 ;  /* 0x0000000000107306 */ /* 0x0000280000101000 */
.L_x_8761:
[----:B------:R-:W-:Y:S05]  /*2060*/  BSYNC.RECONVERGENT B6 ;  /* 0x0000000000067941 */ /* 0x000fea0003800200 */
.L_x_8760:
[----:B------:R-:W-:Y:S01]  /*2070*/  ISETP.GE.AND P0, PT, R27, R28, PT ;  /* 0x0000001c1b00720c */ /* 0x000fe20003f06270 */
[----:B------:R-:W-:Y:S01]  /*2080*/  BSSY.RECONVERGENT B6, `(.L_x_8830) ;  /* 0x00001fc000067945 */ /* 0x000fe20003800200 */
[----:B------:R-:W-:Y:S01]  /*2090*/  IMAD.MOV.U32 R18, RZ, RZ, RZ ;  /* 0x000000ffff127224 */ /* 0x000fe200078e00ff */
[----:B------:R-:W-:-:S10]  /*20a0*/  PRMT R22, RZ, 0x7610, R22 ;  /* 0x00007610ff167816 */ /* 0x000fd40000000016 */
[----:B------:R-:W-:Y:S05]  /*20b0*/  @P0 BRA `(.L_x_8831) ;  /* 0x0000001c00e00947 */ /* 0x000fea0003800000 */
[----:B01----:R-:W0:Y:S01]  /*20c0*/  LDC.64 R4, c[0x0][0x3a0] ;  /* 0x0000e800ff047b82 */ /* 0x003e220000000a00 */
        /* <DEDUP_REMOVED lines=18> */
[----:B0-----:R-:W-:-:S04]  /*21f0*/  F2FP.F16.F32.PACK_AB R0, RZ, R0 ;  /* 0x00000000ff00723e */ /* 0x001fc800000000ff */
[----:B------:R-:W-:Y:S01]  /*2200*/  PRMT R22, R0, 0x7610, R22 ;  /* 0x0000761000167816 */ /* 0x000fe20000000016 */
[----:B------:R-:W-:Y:S06]  /*2210*/  BRA `(.L_x_8837) ;  /* 0x0000000c00cc7947 */ /* 0x000fec0003800000 */
.L_x_8835:
[----:B------:R-:W5:Y:S02]  /*2220*/  LDG.E.U8 R4, desc[UR36][R4.64] ;  /* 0x0000002404047981 */ /* 0x000f64000c1e1100 */
[----:B-----5:R-:W-:-:S04]  /*2230*/  I2FP.F32.U32 R0, R4 ;  /* 0x0000000400007245 */ /* 0x020fc80000201000 */
[----:B------:R-:W-:-:S04]  /*2240*/  F2FP.F16.F32.PACK_AB R0, RZ, R0 ;  /* 0x00000000ff00723e */ /* 0x000fc800000000ff */
[----:B------:R-:W-:Y:S01]  /*2250*/  PRMT R22, R0, 0x7610, R22 ;  /* 0x0000761000167816 */ /* 0x000fe20000000016 */
[----:B------:R-:W-:Y:S06]  /*2260*/  BRA `(.L_x_8837) ;  /* 0x0000000c00b87947 */ /* 0x000fec0003800000 */
.L_x_8834:
        /* <DEDUP_REMOVED lines=8> */
[----:B0-----:R-:W-:-:S04]  /*22f0*/  F2FP.F16.F32.PACK_AB R0, RZ, R0 ;  /* 0x00000000ff00723e */ /* 0x001fc800000000ff */
[----:B------:R-:W-:Y:S01]  /*2300*/  PRMT R22, R0, 0x7610, R22 ;  /* 0x0000761000167816 */ /* 0x000fe20000000016 */
[----:B------:R-:W-:Y:S06]  /*2310*/  BRA `(.L_x_8837) ;  /* 0x0000000c008c7947 */ /* 0x000fec0003800000 */
.L_x_8839:
[----:B------:R-:W5:Y:S02]  /*2320*/  LDG.E R4, desc[UR36][R4.64] ;  /* 0x0000002404047981 */ /* 0x000f64000c1e1900 */
[----:B-----5:R-:W-:-:S04]  /*2330*/  I2FP.F32.S32 R0, R4 ;  /* 0x0000000400007245 */ /* 0x020fc80000201400 */
[----:B------:R-:W-:-:S04]  /*2340*/  F2FP.F16.F32.PACK_AB R0, RZ, R0 ;  /* 0x00000000ff00723e */ /* 0x000fc800000000ff */
[----:B------:R-:W-:Y:S01]  /*2350*/  PRMT R22, R0, 0x7610, R22 ;  /* 0x0000761000167816 */ /* 0x000fe20000000016 */
[----:B------:R-:W-:Y:S06]  /*2360*/  BRA `(.L_x_8837) ;  /* 0x0000000c00787947 */ /* 0x000fec0003800000 */
.L_x_8838:
[----:B------:R-:W5:Y:S02]  /*2370*/  LDG.E.U16 R4, desc[UR36][R4.64] ;  /* 0x0000002404047981 */ /* 0x000f64000c1e1500 */
[----:B-----5:R-:W0:Y:S02]  /*2380*/  I2F.S16 R0, R4 ;  /* 0x0000000400007306 */ /* 0x020e240000101400 */
[----:B0-----:R-:W-:-:S04]  /*2390*/  F2FP.F16.F32.PACK_AB R0, RZ, R0 ;  /* 0x00000000ff00723e */ /* 0x001fc800000000ff */
[----:B------:R-:W-:Y:S01]  /*23a0*/  PRMT R22, R0, 0x7610, R22 ;  /* 0x0000761000167816 */ /* 0x000fe20000000016 */
[----:B------:R-:W-:Y:S06]  /*23b0*/  BRA `(.L_x_8837) ;  /* 0x0000000c00647947 */ /* 0x000fec0003800000 */
.L_x_8833:
[----:B------:R-:W-:-:S09]  /*23c0*/  UISETP.GT.AND UP0, UPT, UR4, 0x6, UPT ;  /* 0x000000060400788c */ /* 0x000fd2000bf04270 */
[----:B------:R-:W-:Y:S05]  /*23d0*/  BRA.U UP0, `(.L_x_8840) ;  /* 0x0000000100247547 */ /* 0x000fea000b800000 */
[----:B------:R-:W-:-:S09]  /*23e0*/  UISETP.NE.AND UP0, UPT, UR4, 0x5, UPT ;  /* 0x000000050400788c */ /* 0x000fd2000bf05270 */
[----:B------:R-:W-:Y:S05]  /*23f0*/  BRA.U !UP0, `(.L_x_8841) ;  /* 0x0000000108147547 */ /* 0x000fea000b800000 */
[----:B------:R-:W-:-:S09]  /*2400*/  UISETP.NE.AND UP0, UPT, UR4, 0x6, UPT ;  /* 0x000000060400788c */ /* 0x000fd2000bf05270 */
[----:B------:R-:W-:Y:S05]  /*2410*/  BRA.U UP0, `(.L_x_8836) ;  /* 0x0000000900e07547 */ /* 0x000fea000b800000 */
[----:B------:R-:W5:Y:S02]  /*2420*/  LDG.E R4, desc[UR36][R4.64] ;  /* 0x0000002404047981 */ /* 0x000f64000c1e1900 */
[----:B-----5:R-:W-:Y:S01]  /*2430*/  F2FP.F16.F32.PACK_AB R22, RZ, R4 ;  /* 0x00000004ff16723e */ /* 0x020fe200000000ff */
[----:B------:R-:W-:Y:S06]  /*2440*/  BRA `(.L_x_8837) ;  /* 0x0000000c00407947 */ /* 0x000fec0003800000 */
.L_x_8841:
[----:B------:R1:W5:Y:S01]  /*2450*/  LDG.E.U16 R22, desc[UR36][R4.64] ;  /* 0x0000002404167981 */ /* 0x000362000c1e1500 */
[----:B------:R-:W-:Y:S05]  /*2460*/  BRA `(.L_x_8837) ;  /* 0x0000000c00387947 */ /* 0x000fea0003800000 */
.L_x_8840:
[----:B------:R-:W-:-:S09]  /*2470*/  UISETP.NE.AND UP0, UPT, UR4, 0x7, UPT ;  /* 0x000000070400788c */ /* 0x000fd2000bf05270 */
[----:B------:R-:W-:Y:S05]  /*2480*/  BRA.U !UP0, `(.L_x_8842) ;  /* 0x0000000108247547 */ /* 0x000fea000b800000 */
[----:B------:R-:W-:-:S09]  /*2490*/  UISETP.NE.AND UP0, UPT, UR4, 0x8, UPT ;  /* 0x000000080400788c */ /* 0x000fd2000bf05270 */
[----:B------:R-:W-:Y:S05]  /*24a0*/  BRA.U !UP0, `(.L_x_8843) ;  /* 0x0000000108147547 */ /* 0x000fea000b800000 */
[----:B------:R-:W-:-:S09]  /*24b0*/  UISETP.NE.AND UP0, UPT, UR4, 0x9, UPT ;  /* 0x000000090400788c */ /* 0x000fd2000bf05270 */
[----:B------:R-:W-:Y:S05]  /*24c0*/  BRA.U UP0, `(.L_x_8836) ;  /* 0x0000000900b47547 */ /* 0x000fea000b800000 */
[----:B------:R-:W5:Y:S02]  /*24d0*/  LDG.E R4, desc[UR36][R4.64] ;  /* 0x0000002404047981 */ /* 0x000f64000c1e1900 */
[----:B-----5:R-:W-:Y:S01]  /*24e0*/  F2FP.F16.F32.PACK_AB R22, RZ, R4 ;  /* 0x00000004ff16723e */ /* 0x020fe200000000ff */
[----:B------:R-:W-:Y:S06]  /*24f0*/  BRA `(.L_x_8837) ;  /* 0x0000000c00147947 */ /* 0x000fec0003800000 */
.L_x_8843:
[----:B------:R0:W5:Y:S01]  /*2500*/  LDG.E.U16 R22, desc[UR36][R4.64] ;  /* 0x0000002404167981 */ /* 0x000162000c1e1500 */
[----:B------:R-:W-:Y:S05]  /*2510*/  BRA `(.L_x_8837) ;  /* 0x0000000c000c7947 */ /* 0x000fea0003800000 */
.L_x_8842:
[----:B------:R-:W5:Y:S01]  /*2520*/  LDG.E.64 R4, desc[UR36][R4.64] ;  /* 0x0000002404047981 */ /* 0x000f62000c1e1b00 */
[----:B------:R-:W-:Y:S01]  /*2530*/  UMOV UR4, 0xf0000000 ;  /* 0xf000000000047882 */ /* 0x000fe20000000000 */
[----:B------:R-:W-:Y:S01]  /*2540*/  UMOV UR5, 0x380fffff ;  /* 0x380fffff00057882 */ /* 0x000fe20000000000 */
[----:B-----5:R-:W0:Y:S01]  /*2550*/  F2F.F32.F64 R0, R4 ;  /* 0x0000000400007310 */ /* 0x020e220000301000 */
[----:B------:R-:W-:-:S14]  /*2560*/  DSETP.GEU.AND P0, PT, |R4|, UR4, PT ;  /* 0x0000000404007e2a */ /* 0x000fdc000bf0e200 */
[----:B0-----:R-:W-:-:S05]  /*2570*/  @!P0 FMUL R0, R0, 1.175494350822287508e-38 ;  /* 0x0080000000008820 */ /* 0x001fca0000400000 */
[----:B------:R-:W-:-:S04]  /*2580*/  F2FP.F16.F32.PACK_AB R0, RZ, R0 ;  /* 0x00000000ff00723e */ /* 0x000fc800000000ff */
[----:B------:R-:W-:Y:S01]  /*2590*/  PRMT R22, R0, 0x7610, R22 ;  /* 0x0000761000167816 */ /* 0x000fe20000000016 */
[----:B------:R-:W-:Y:S06]  /*25a0*/  BRA `(.L_x_8837) ;  /* 0x0000000800e87947 */ /* 0x000fec0003800000 */
.L_x_8832:
        /* <DEDUP_REMOVED lines=11> */
[----:B------:R-:W-:-:S04]  /*2660*/  F2FP.F16.F32.PACK_AB R0, RZ, R0 ;  /* 0x00000000ff00723e */ /* 0x000fc800000000ff */
[----:B------:R-:W-:Y:S01]  /*2670*/  PRMT R22, R0, 0x7610, R22 ;  /* 0x0000761000167816 */ /* 0x000fe20000000016 */
[----:B------:R-:W-:Y:S06]  /*2680*/  BRA `(.L_x_8837) ;  /* 0x0000000800b07947 */ /* 0x000fec0003800000 */
.L_x_8846:
        /* <DEDUP_REMOVED lines=9> */
.L_x_8845:
[----:B------:R-:W-:-:S09]  /*2720*/  UISETP.NE.AND UP0, UPT, UR4, 0xf, UPT ;  /* 0x0000000f0400788c */ /* 0x000fd2000bf05270 */
[----:B------:R-:W-:Y:S05]  /*2730*/  BRA.U !UP0, `(.L_x_8847) ;  /* 0x0000000108a07547 */ /* 0x000fea000b800000 */
[----:B------:R-:W-:-:S09]  /*2740*/  UISETP.NE.AND UP0, UPT, UR4, 0x17, UPT ;  /* 0x000000170400788c */ /* 0x000fd2000bf05270 */
[----:B------:R-:W-:Y:S05]  /*2750*/  BRA.U !UP0, `(.L_x_8848) ;  /* 0x00000001085c7547 */ /* 0x000fea000b800000 */
[----:B------:R-:W-:-:S09]  /*2760*/  UISETP.NE.AND UP0, UPT, UR4, 0x18, UPT ;  /* 0x000000180400788c */ /* 0x000fd2000bf05270 */
[----:B------:R-:W-:Y:S05]  /*2770*/  BRA.U UP0, `(.L_x_8836) ;  /* 0x0000000900087547 */ /* 0x000fea000b800000 */
[----:B------:R-:W5:Y:S01]  /*2780*/  LDG.E.U8 R0, desc[UR36][R4.64] ;  /* 0x0000002404007981 */ /* 0x000f62000c1e1100 */
[----:B--234-:R-:W-:Y:S02]  /*2790*/  IMAD.MOV.U32 R7, RZ, RZ, 0x1f ;  /* 0x0000001fff077424 */ /* 0x01cfe400078e00ff */
        /* <DEDUP_REMOVED lines=19> */
.L_x_8848:
[----:B------:R-:W5:Y:S02]  /*28d0*/  LDG.E.U8 R4, desc[UR36][R4.64] ;  /* 0x0000002404047981 */ /* 0x000f64000c1e1100 */
[C---:B-----5:R-:W-:Y:S02]  /*28e0*/  IMAD.SHL.U32 R0, R4.reuse, 0x2000000, RZ ;  /* 0x0200000004007824 */ /* 0x060fe400078e00ff */
[----:B--234-:R-:W-:-:S03]  /*28f0*/  IMAD.SHL.U32 R6, R4, 0x100, RZ ;  /* 0x0000010004067824 */ /* 0x01cfc600078e00ff */
        /* <DEDUP_REMOVED lines=9> */
[----:B------:R-:W-:-:S04]  /*2990*/  F2FP.F16.F32.PACK_AB R0, RZ, R0 ;  /* 0x00000000ff00723e */ /* 0x000fc800000000ff */
[----:B------:R-:W-:Y:S01]  /*29a0*/  PRMT R22, R0, 0x7610, R22 ;  /* 0x0000761000167816 */ /* 0x000fe20000000016 */
[----:B------:R-:W-:Y:S06]  /*29b0*/  BRA `(.L_x_8837) ;  /* 0x0000000400e47947 */ /* 0x000fec0003800000 */
.L_x_8847:
[----:B------:R-:W5:Y:S02]  /*29c0*/  LDG.E.U16 R0, desc[UR36][R4.64] ;  /* 0x0000002404007981 */ /* 0x000f64000c1e1500 */
[----:B-----5:R-:W-:-:S05]  /*29d0*/  IMAD.U32 R0, R0, 0x10000, RZ ;  /* 0x0001000000007824 */ /* 0x020fca00078e00ff */
[----:B------:R-:W-:-:S04]  /*29e0*/  F2FP.F16.F32.PACK_AB R0, RZ, R0 ;  /* 0x00000000ff00723e */ /* 0x000fc800000000ff */
[----:B------:R-:W-:Y:S01]  /*29f0*/  PRMT R22, R0, 0x7610, R22 ;  /* 0x0000761000167816 */ /* 0x000fe20000000016 */
[----:B------:R-:W-:Y:S06]  /*2a00*/  BRA `(.L_x_8837) ;  /* 0x0000000400d07947 */ /* 0x000fec0003800000 */
.L_x_8844:
        /* <DEDUP_REMOVED lines=10> */
[----:B------:R-:W-:-:S04]  /*2ab0*/  F2FP.F16.F32.PACK_AB R0, RZ, R0 ;  /* 0x00000000ff00723e */ /* 0x000fc800000000ff */
[----:B------:R-:W-:Y:S01]  /*2ac0*/  PRMT R22, R0, 0x7610, R22 ;  /* 0x0000761000167816 */ /* 0x000fe20000000016 */
[----:B------:R-:W-:Y:S06]  /*2ad0*/  BRA `(.L_x_8837) ;  /* 0x00000004009c7947 */ /* 0x000fec0003800000 */
.L_x_8851:
        /* <DEDUP_REMOVED lines=12> */
[----:B--234-:R-:W-:Y:S01]  /*2ba0*/  IMAD.U32 R7, R0, -0x80000000, RZ ;  /* 0x8000000000077824 */ /* 0x01cfe200078e00ff */
        /* <DEDUP_REMOVED lines=8> */
.L_x_8855:
[----:B------:R-:W-:Y:S05]  /*2c30*/  BSYNC.RECONVERGENT B1 ;  /* 0x0000000000017941 */ /* 0x000fea0003800200 */
.L_x_8854:
[----:B------:R-:W-:Y:S01]  /*2c40*/  IMAD.SHL.U32 R0, R0, 0x100000, RZ ;  /* 0x0010000000007824 */ /* 0x000fe200078e00ff */
[----:B------:R-:W-:-:S04]  /*2c50*/  LEA R3, R3, 0x3b800000, 0x17 ;  /* 0x3b80000003037811 */ /* 0x000fc800078eb8ff */
[----:B------:R-:W-:-:S07]  /*2c60*/  LOP3.LUT R0, R3, R0, R7, 0xfe, !PT ;  /* 0x0000000003007212 */ /* 0x000fce00078efe07 */
.L_x_8853:
[----:B------:R-:W-:Y:S05]  /*2c70*/  BSYNC.RECONVERGENT B0 ;  /* 0x0000000000007941 */ /* 0x000fea0003800200 */
.L_x_8852:
[----:B------:R-:W-:-:S04]  /*2c80*/  F2FP.F16.F32.PACK_AB R0, RZ, R0 ;  /* 0x00000000ff00723e */ /* 0x000fc800000000ff */
[----:B------:R-:W-:Y:S01]  /*2c90*/  PRMT R22, R0, 0x7610, R22 ;  /* 0x0000761000167816 */ /* 0x000fe20000000016 */
[----:B------:R-:W-:Y:S06]  /*2ca0*/  BRA `(.L_x_8837) ;  /* 0x0000000400287947 */ /* 0x000fec0003800000 */
.L_x_8850:
        /* <DEDUP_REMOVED lines=21> */
.L_x_8859:
[----:B------:R-:W-:Y:S05]  /*2e00*/  BSYNC.RECONVERGENT B1 ;  /* 0x0000000000017941 */ /* 0x000fea0003800200 */
.L_x_8858:
[----:B------:R-:W-:Y:S01]  /*2e10*/  IMAD.SHL.U32 R0, R0, 0x200000, RZ ;  /* 0x0020000000007824 */ /* 0x000fe200078e00ff */
[----:B------:R-:W-:-:S04]  /*2e20*/  LEA R3, R3, 0x37800000, 0x17 ;  /* 0x3780000003037811 */ /* 0x000fc800078eb8ff */
[----:B------:R-:W-:-:S07]  /*2e30*/  LOP3.LUT R0, R3, R0, R7, 0xfe, !PT ;  /* 0x0000000003007212 */ /* 0x000fce00078efe07 */
.L_x_8857:
[----:B------:R-:W-:Y:S05]  /*2e40*/  BSYNC.RECONVERGENT B0 ;  /* 0x0000000000007941 */ /* 0x000fea0003800200 */
.L_x_8856:
[----:B------:R-:W-:-:S04]  /*2e50*/  F2FP.F16.F32.PACK_AB R0, RZ, R0 ;  /* 0x00000000ff00723e */ /* 0x000fc800000000ff */
[----:B------:R-:W-:Y:S01]  /*2e60*/  PRMT R22, R0, 0x7610, R22 ;  /* 0x0000761000167816 */ /* 0x000fe20000000016 */
[----:B------:R-:W-:Y:S06]  /*2e70*/  BRA `(.L_x_8837) ;  /* 0x0000000000b47947 */ /* 0x000fec0003800000 */
.L_x_8849:
        /* <DEDUP_REMOVED lines=14> */
.L_x_8863:
[----:B------:R-:W-:Y:S05]  /*2f60*/  BSYNC.RECONVERGENT B0 ;  /* 0x0000000000007941 */ /* 0x000fea0003800200 */
.L_x_8862:
[----:B------:R-:W-:-:S04]  /*2f70*/  F2FP.F16.F32.PACK_AB R0, RZ, R0 ;  /* 0x00000000ff00723e */ /* 0x000fc800000000ff */
[----:B------:R-:W-:Y:S01]  /*2f80*/  PRMT R22, R0, 0x7610, R22 ;  /* 0x0000761000167816 */ /* 0x000fe20000000016 */
[----:B------:R-:W-:Y:S06]  /*2f90*/  BRA `(.L_x_8837) ;  /* 0x00000000006c7947 */ /* 0x000fec0003800000 */
.L_x_8836:
[----:B------:R-:W-:Y:S01]  /*2fa0*/  MOV R14, 0x180 ;  /* 0x00000180000e7802 */ /* 0x000fe20000000f00 */
[----:B------:R-:W0:Y:S01]  /*2fb0*/  LDCU.64 UR4, c[0x4][0x170] ;  /* 0x01002e00ff0477ac */ /* 0x000e220008000a00 */
[----:B------:R-:W-:Y:S02]  /*2fc0*/  IMAD.MOV.U32 R8, RZ, RZ, 0x4e ;  /* 0x0000004eff087424 */ /* 0x000fe400078e00ff */
[----:B------:R-:W-:Y:S01]  /*2fd0*/  IMAD.MOV.U32 R12, RZ, RZ, 0x1 ;  /* 0x00000001ff0c7424 */ /* 0x000fe200078e00ff */
[----:B------:R-:W2:Y:S01]  /*2fe0*/  LDCU.64 UR6, c[0x4][0x178] ;  /* 0x01002f00ff0677ac */ /* 0x000ea20008000a00 */
[----:B------:R-:W1:Y:S01]  /*2ff0*/  LDC.64 R14, c[0x4][R14] ;  /* 0x010000000e0e7b82 */ /* 0x000e620000000a00 */
[----:B------:R-:W-:Y:S01]  /*3000*/  IMAD.MOV.U32 R13, RZ, RZ, RZ ;  /* 0x000000ffff0d7224 */ /* 0x000fe200078e00ff */
[----:B------:R-:W5:Y:S01]  /*3010*/  LDCU.64 UR8, c[0x4][0x68] ;  /* 0x01000d00ff0877ac */ /* 0x000f620008000a00 */
[----:B0-----:R-:W-:Y:S02]  /*3020*/  IMAD.U32 R4, RZ, RZ, UR4 ;  /* 0x00000004ff047e24 */ /* 0x001fe4000f8e00ff */
[----:B------:R-:W-:-:S02]  /*3030*/  IMAD.U32 R5, RZ, RZ, UR5 ;  /* 0x00000005ff057e24 */ /* 0x000fc4000f8e00ff */
[----:B--234-:R-:W-:Y:S02]  /*3040*/  IMAD.U32 R6, RZ, RZ, UR6 ;  /* 0x00000006ff067e24 */ /* 0x01cfe4000f8e00ff */
[----:B------:R-:W-:Y:S02]  /*3050*/  IMAD.U32 R7, RZ, RZ, UR7 ;  /* 0x00000007ff077e24 */ /* 0x000fe4000f8e00ff */
[----:B-----5:R-:W-:Y:S02]  /*3060*/  IMAD.U32 R10, RZ, RZ, UR8 ;  /* 0x00000008ff0a7e24 */ /* 0x020fe4000f8e00ff */
[----:B------:R-:W-:-:S07]  /*3070*/  IMAD.U32 R11, RZ, RZ, UR9 ;  /* 0x00000009ff0b7e24 */ /* 0x000fce000f8e00ff */
[----:B------:R-:W-:-:S07]  /*3080*/  LEPC R20, `(.L_x_8864) ;  /* 0x000000001014794e */ /* 0x000fce0000000000 */
[----:B-1----:R-:W-:Y:S05]  /*3090*/  CALL.ABS.NOINC R14 ;  /* 0x000000000e007343 */ /* 0x002fea0003c00000 */
.L_x_8864:
[----:B------:R-:W-:Y:S01]  /*30a0*/  PRMT R22, RZ, 0x7610, R22 ;  /* 0x00007610ff167816 */ /* 0x000fe20000000016 */
[----:B------:R-:W-:Y:S06]  /*30b0*/  BRA `(.L_x_8837) ;  /* 0x0000000000247947 */ /* 0x000fec0003800000 */
.L_x_8861:
[----:B------:R-:W5:Y:S02]  /*30c0*/  LDG.E.64 R4, desc[UR36][R4.64] ;  /* 0x0000002404047981 */ /* 0x000f64000c1e1b00 */
[----:B-----5:R-:W0:Y:S02]  /*30d0*/  I2F.U64 R0, R4 ;  /* 0x0000000400007312 */ /* 0x020e240000301000 */
[----:B0-----:R-:W-:-:S04]  /*30e0*/  F2FP.F16.F32.PACK_AB R0, RZ, R0 ;  /* 0x00000000ff00723e */ /* 0x001fc800000000ff */
[----:B------:R-:W-:Y:S01]  /*30f0*/  PRMT R22, R0, 0x7610, R22 ;  /* 0x0000761000167816 */ /* 0x000fe20000000016 */
[----:B------:R-:W-:Y:S06]  /*3100*/  BRA `(.L_x_8837) ;  /* 0x0000000000107947 */ /* 0x000fec0003800000 */
.L_x_8860:
[----:B------:R-:W5:Y:S02]  /*3110*/  LDG.E R4, desc[UR36][R4.64] ;  /* 0x0000002404047981 */ /* 0x000f64000c1e1900 */
[----:B-----5:R-:W-:-:S04]  /*3120*/  I2FP.F32.U32 R0, R4 ;  /* 0x0000000400007245 */ /* 0x020fc80000201000 */
[----:B------:R-:W-:-:S04]  /*3130*/  F2FP.F16.F32.PACK_AB R0, RZ, R0 ;  /* 0x00000000ff00723e */ /* 0x000fc800000000ff */
[----:B------:R-:W-:-:S07]  /*3140*/  PRMT R22, R0, 0x7610, R22 ;  /* 0x0000761000167816 */ /* 0x000fce0000000016 */
.L_x_8837:
[----:B--234-:R-:W2:Y:S01]  /*3150*/  LDC.64 R6, c[0x0][0x3a8] ;  /* 0x0000ea00ff067b82 */ /* 0x01cea20000000a00 */
        /* <DEDUP_REMOVED lines=17> */
.L_x_8868:
[----:B------:R2:W5:Y:S01]  /*3270*/  LDG.E.U8 R0, desc[UR36][R6.64] ;  /* 0x0000002406007981 */ /* 0x000562000c1e1100 */
[----:B------:R-:W-:Y:S05]  /*3280*/  BRA `(.L_x_8870) ;  /* 0x0000000c00607947 */ /* 0x000fea0003800000 */
.L_x_8867:
        /* <DEDUP_REMOVED lines=8> */
.L_x_8872:
[----:B------:R2:W5:Y:S01]  /*3310*/  LDG.E.U8 R0, desc[UR36][R6.64] ;  /* 0x0000002406007981 */ /* 0x000562000c1e1100 */
[----:B------:R-:W-:Y:S05]  /*3320*/  BRA `(.L_x_8870) ;  /* 0x0000000c00387947 */ /* 0x000fea0003800000 */
.L_x_8871:
[----:B------:R2:W5:Y:S01]  /*3330*/  LDG.E.U16 R0, desc[UR36][R6.64] ;  /* 0x0000002406007981 */ /* 0x000562000c1e1500 */
[----:B------:R-:W-:Y:S05]  /*3340*/  BRA `(.L_x_8870) ;  /* 0x0000000c00307947 */ /* 0x000fea0003800000 */
.L_x_8866:
        /* <DEDUP_REMOVED lines=10> */
.L_x_8874:
[----:B01----:R-:W2:Y:S02]  /*33f0*/  LDG.E.U16 R4, desc[UR36][R6.64] ;  /* 0x0000002406047981 */ /* 0x003ea4000c1e1500 */
[----:B--2---:R-:W-:-:S06]  /*3400*/  HADD2.F32 R4, -RZ, R4.H0_H0 ;  /* 0x20000004ff047230 */ /* 0x004fcc0000004100 */
[----:B------:R-:W0:Y:S02]  /*3410*/  F2I.S64.TRUNC R4, R4 ;  /* 0x0000000400047311 */ /* 0x000e24000020d900 */
[----:B0-----:R-:W-:Y:S01]  /*3420*/  PRMT R0, R4, 0x7610, R0 ;  /* 0x0000761004007816 */ /* 0x001fe20000000000 */
[----:B------:R-:W-:Y:S06]  /*3430*/  BRA `(.L_x_8870) ;  /* 0x0000000800f47947 */ /* 0x000fec0003800000 */
.L_x_8873:
        /* <DEDUP_REMOVED lines=10> */
.L_x_8876:
[----:B------:R-:W0:Y:S02]  /*34e0*/  LDG.E.U16 R6, desc[UR36][R6.64] ;  /* 0x0000002406067981 */ /* 0x000e24000c1e1500 */
[----:B01----:R-:W-:-:S06]  /*34f0*/  HADD2.F32 R4, -RZ, R6.H0_H0 ;  /* 0x20000006ff047230 */ /* 0x003fcc0000004100 */
[----:B------:R-:W0:Y:S02]  /*3500*/  F2I.S64.TRUNC R4, R4 ;  /* 0x0000000400047311 */ /* 0x000e24000020d900 */
[----:B0-----:R-:W-:Y:S01]  /*3510*/  PRMT R0, R4, 0x7610, R0 ;  /* 0x0000761004007816 */ /* 0x001fe20000000000 */
[----:B------:R-:W-:Y:S06]  /*3520*/  BRA `(.L_x_8870) ;  /* 0x0000000800b87947 */ /* 0x000fec0003800000 */
.L_x_8875:
[----:B01----:R-:W2:Y:S02]  /*3530*/  LDG.E.64 R4, desc[UR36][R6.64] ;  /* 0x0000002406047981 */ /* 0x003ea4000c1e1b00 */
[----:B--2---:R-:W0:Y:S02]  /*3540*/  F2I.S64.F64.TRUNC R4, R4 ;  /* 0x0000000400047311 */ /* 0x004e24000030d900 */
[----:B0-----:R-:W-:Y:S01]  /*3550*/  PRMT R0, R4, 0x7610, R0 ;  /* 0x0000761004007816 */ /* 0x001fe20000000000 */
[----:B------:R-:W-:Y:S06]  /*3560*/  BRA `(.L_x_8870) ;  /* 0x0000000800a87947 */ /* 0x000fec0003800000 */
.L_x_8865:
        /* <DEDUP_REMOVED lines=12> */
.L_x_8879:
[----:B------:R-:W0:Y:S02]  /*3630*/  LDG.E.64 R6, desc[UR36][R6.64] ;  /* 0x0000002406067981 */ /* 0x000e24000c1e1b00 */
[----:B01----:R-:W0:Y:S02]  /*3640*/  F2I.S64.F64.TRUNC R4, R6 ;  /* 0x0000000600047311 */ /* 0x003e24000030d900 */
[----:B0-----:R-:W-:Y:S01]  /*3650*/  PRMT R0, R4, 0x7610, R0 ;  /* 0x0000761004007816 */ /* 0x001fe20000000000 */
[----:B------:R-:W-:Y:S06]  /*3660*/  BRA `(.L_x_8870) ;  /* 0x0000000800687947 */ /* 0x000fec0003800000 */
.L_x_8878:
        /* <DEDUP_REMOVED lines=27> */
.L_x_8881:
[----:B01----:R-:W2:Y:S02]  /*3820*/  LDG.E.U8 R4, desc[UR36][R6.64] ;  /* 0x0000002406047981 */ /* 0x003ea4000c1e1100 */
        /* <DEDUP_REMOVED lines=14> */
.L_x_8880:
[----:B01----:R-:W2:Y:S02]  /*3910*/  LDG.E.U16 R4, desc[UR36][R6.64] ;  /* 0x0000002406047981 */ /* 0x003ea4000c1e1500 */
[----:B--2---:R-:W-:-:S06]  /*3920*/  IMAD.U32 R4, R4, 0x10000, RZ ;  /* 0x0001000004047824 */ /* 0x004fcc00078e00ff */
[----:B------:R-:W0:Y:S02]  /*3930*/  F2I.S64.TRUNC R4, R4 ;  /* 0x0000000400047311 */ /* 0x000e24000020d900 */
[----:B0-----:R-:W-:Y:S01]  /*3940*/  PRMT R0, R4, 0x7610, R0 ;  /* 0x0000761004007816 */ /* 0x001fe20000000000 */
[----:B------:R-:W-:Y:S06]  /*3950*/  BRA `(.L_x_8870) ;  /* 0x0000000400ac7947 */ /* 0x000fec0003800000 */
.L_x_8877:
        /* <DEDUP_REMOVED lines=10> */
.L_x_8884:
        /* <DEDUP_REMOVED lines=21> */
.L_x_8888:
[----:B------:R-:W-:Y:S05]  /*3b50*/  BSYNC.RECONVERGENT B1 ;  /* 0x0000000000017941 */ /* 0x000fea0003800200 */
.L_x_8887:
[----:B------:R-:W-:Y:S01]  /*3b60*/  IMAD.SHL.U32 R0, R0, 0x100000, RZ ;  /* 0x0010000000007824 */ /* 0x000fe200078e00ff */
[----:B------:R-:W-:-:S04]  /*3b70*/  LEA R3, R3, 0x3b800000, 0x17 ;  /* 0x3b80000003037811 */ /* 0x000fc800078eb8ff */
[----:B------:R-:W-:-:S07]  /*3b80*/  LOP3.LUT R4, R3, R0, R7, 0xfe, !PT ;  /* 0x0000000003047212 */ /* 0x000fce00078efe07 */
.L_x_8886:
[----:B------:R-:W-:Y:S05]  /*3b90*/  BSYNC.RECONVERGENT B0 ;  /* 0x0000000000007941 */ /* 0x000fea0003800200 */
.L_x_8885:
[----:B------:R-:W0:Y:S02]  /*3ba0*/  F2I.S64.TRUNC R4, R4 ;  /* 0x0000000400047311 */ /* 0x000e24000020d900 */
[----:B0-----:R-:W-:Y:S01]  /*3bb0*/  PRMT R0, R4, 0x7610, R0 ;  /* 0x0000761004007816 */ /* 0x001fe20000000000 */
[----:B------:R-:W-:Y:S06]  /*3bc0*/  BRA `(.L_x_8870) ;  /* 0x0000000400107947 */ /* 0x000fec0003800000 */
.L_x_8883:
        /* <DEDUP_REMOVED lines=21> */
.L_x_8892:
[----:B------:R-:W-:Y:S05]  /*3d20*/  BSYNC.RECONVERGENT B1 ;  /* 0x0000000000017941 */ /* 0x000fea0003800200 */
.L_x_8891:
[----:B------:R-:W-:Y:S01]  /*3d30*/  IMAD.SHL.U32 R0, R0, 0x200000, RZ ;  /* 0x0020000000007824 */ /* 0x000fe200078e00ff */
[----:B------:R-:W-:-:S04]  /*3d40*/  LEA R3, R3, 0x37800000, 0x17 ;  /* 0x3780000003037811 */ /* 0x000fc800078eb8ff */
[----:B------:R-:W-:-:S07]  /*3d50*/  LOP3.LUT R4, R3, R0, R7, 0xfe, !PT ;  /* 0x0000000003047212 */ /* 0x000fce00078efe07 */
.L_x_8890:
[----:B------:R-:W-:Y:S05]  /*3d60*/  BSYNC.RECONVERGENT B0 ;  /* 0x0000000000007941 */ /* 0x000fea0003800200 */
.L_x_8889:
[----:B------:R-:W0:Y:S02]  /*3d70*/  F2I.S64.TRUNC R4, R4 ;  /* 0x0000000400047311 */ /* 0x000e24000020d900 */
[----:B0-----:R-:W-:Y:S01]  /*3d80*/  PRMT R0, R4, 0x7610, R0 ;  /* 0x0000761004007816 */ /* 0x001fe20000000000 */
[----:B------:R-:W-:Y:S06]  /*3d90*/  BRA `(.L_x_8870) ;  /* 0x00000000009c7947 */ /* 0x000fec0003800000 */
.L_x_8882:
        /* <DEDUP_REMOVED lines=14> */
.L_x_8896:
[----:B------:R-:W-:Y:S05]  /*3e80*/  BSYNC.RECONVERGENT B0 ;  /* 0x0000000000007941 */ /* 0x000fea0003800200 */
.L_x_8895:
[----:B------:R-:W0:Y:S02]  /*3e90*/  F2I.S64.TRUNC R4, R4 ;  /* 0x0000000400047311 */ /* 0x000e24000020d900 */
[----:B0-----:R-:W-:Y:S01]  /*3ea0*/  PRMT R0, R4, 0x7610, R0 ;  /* 0x0000761004007816 */ /* 0x001fe20000000000 */
[----:B------:R-:W-:Y:S06]  /*3eb0*/  BRA `(.L_x_8870) ;  /* 0x0000000000547947 */ /* 0x000fec0003800000 */
.L_x_8869:
        /* <DEDUP_REMOVED lines=16> */
.L_x_8897:
[----:B------:R-:W-:Y:S01]  /*3fc0*/  PRMT R0, RZ, 0x7610, R0 ;  /* 0x00007610ff007816 */ /* 0x000fe20000000000 */
[----:B------:R-:W-:Y:S06]  /*3fd0*/  BRA `(.L_x_8870) ;  /* 0x00000000000c7947 */ /* 0x000fec0003800000 */
.L_x_8894:
[----:B------:R3:W5:Y:S01]  /*3fe0*/  LDG.E.U8 R0, desc[UR36][R6.64] ;  /* 0x0000002406007981 */ /* 0x000762000c1e1100 */
[----:B------:R-:W-:Y:S05]  /*3ff0*/  BRA `(.L_x_8870) ;  /* 0x0000000000047947 */ /* 0x000fea0003800000 */
.L_x_8893:
[----:B------:R4:W5:Y:S02]  /*4000*/  LDG.E.U8 R0, desc[UR36][R6.64] ;  /* 0x0000002406007981 */ /* 0x000964000c1e1100 */
.L_x_8870:
[----:B-----5:R-:W-:Y:S01]  /*4010*/  LOP3.LUT R0, R0, 0xff, RZ, 0xc0, !PT ;  /* 0x000000ff00007812 */ /* 0x020fe200078ec0ff */
[----:B------:R-:W-:-:S03]  /*4020*/  VIADD R27, R27, 0x80 ;  /* 0x000000801b1b7836 */ /* 0x000fc60000000000 */
[----:B------:R0:W0:Y:S04]  /*4030*/  I2F.U16 R18, R0 ;  /* 0x0000000000127306 */ /* 0x0000280000101000 */
.L_x_8831:
[----:B------:R-:W-:Y:S05]  /*4040*/  BSYNC.RECONVERGENT B6 ;  /* 0x0000000000067941 */ /* 0x000fea0003800200 */
.L_x_8830:
        /* <DEDUP_REMOVED lines=27> */
.L_x_8903:
[----:B------:R-:W5:Y:S02]  /*4200*/  LDG.E.U8 R4, desc[UR36][R4.64] ;  /* 0x0000002404047981 */ /* 0x000f64000c1e1100 */
[----:B-----5:R-:W-:-:S04]  /*4210*/  I2FP.F32.U32 R0, R4 ;  /* 0x0000000400007245 */ /* 0x020fc80000201000 */
[----:B------:R-:W-:-:S04]  /*4220*/  F2FP.F16.F32.PACK_AB R0, RZ, R0 ;  /* 0x00000000ff00723e */ /* 0x000fc800000000ff */
[----:B------:R-:W-:Y:S01]  /*4230*/  PRMT R24, R0, 0x7610, R24 ;  /* 0x0000761000187816 */ /* 0x000fe20000000018 */
[----:B------:R-:W-:Y:S06]  /*4240*/  BRA `(.L_x_8905) ;  /* 0x0000000c00b87947 */ /* 0x000fec0003800000 */
.L_x_8902:
        /* <DEDUP_REMOVED lines=11> */
.L_x_8907:
[----:B------:R-:W5:Y:S02]  /*4300*/  LDG.E R4, desc[UR36][R4.64] ;  /* 0x0000002404047981 */ /* 0x000f64000c1e1900 */
[----:B-----5:R-:W-:-:S04]  /*4310*/  I2FP.F32.S32 R0, R4 ;  /* 0x0000000400007245 */ /* 0x020fc80000201400 */
[----:B------:R-:W-:-:S04]  /*4320*/  F2FP.F16.F32.PACK_AB R0, RZ, R0 ;  /* 0x00000000ff00723e */ /* 0x000fc800000000ff */
[----:B------:R-:W-:Y:S01]  /*4330*/  PRMT R24, R0, 0x7610, R24 ;  /* 0x0000761000187816 */ /* 0x000fe20000000018 */
[----:B------:R-:W-:Y:S06]  /*4340*/  BRA `(.L_x_8905) ;  /* 0x0000000c00787947 */ /* 0x000fec0003800000 */
.L_x_8906:
[----:B------:R-:W5:Y:S02]  /*4350*/  LDG.E.U16 R4, desc[UR36][R4.64] ;  /* 0x0000002404047981 */ /* 0x000f64000c1e1500 */
[----:B-----5:R-:W0:Y:S02]  /*4360*/  I2F.S16 R0, R4 ;  /* 0x0000000400007306 */ /* 0x020e240000101400 */
[----:B0-----:R-:W-:-:S04]  /*4370*/  F2FP.F16.F32.PACK_AB R0, RZ, R0 ;  /* 0x00000000ff00723e */ /* 0x001fc800000000ff */
[----:B------:R-:W-:Y:S01]  /*4380*/  PRMT R24, R0, 0x7610, R24 ;  /* 0x0000761000187816 */ /* 0x000fe20000000018 */
[----:B------:R-:W-:Y:S06]  /*4390*/  BRA `(.L_x_8905) ;  /* 0x0000000c00647947 */ /* 0x000fec0003800000 */
.L_x_8901:
        /* <DEDUP_REMOVED lines=9> */
.L_x_8909:
[----:B------:R1:W5:Y:S01]  /*4430*/  LDG.E.U16 R24, desc[UR36][R4.64] ;  /* 0x0000002404187981 */ /* 0x000362000c1e1500 */
[----:B------:R-:W-:Y:S05]  /*4440*/  BRA `(.L_x_8905) ;  /* 0x0000000c00387947 */ /* 0x000fea0003800000 */
.L_x_8908:
        /* <DEDUP_REMOVED lines=9> */
.L_x_8911:
[----:B------:R0:W5:Y:S01]  /*44e0*/  LDG.E.U16 R24, desc[UR36][R4.64] ;  /* 0x0000002404187981 */ /* 0x000162000c1e1500 */
[----:B------:R-:W-:Y:S05]  /*44f0*/  BRA `(.L_x_8905) ;  /* 0x0000000c000c7947 */ /* 0x000fea0003800000 */
.L_x_8910:
        /* <DEDUP_REMOVED lines=9> */
.L_x_8900:
        /* <DEDUP_REMOVED lines=14> */
.L_x_8914:
        /* <DEDUP_REMOVED lines=9> */
.L_x_8913:
        /* <DEDUP_REMOVED lines=27> */
.L_x_8916:
        /* <DEDUP_REMOVED lines=15> */
.L_x_8915:
[----:B------:R-:W5:Y:S02]  /*49a0*/  LDG.E.U16 R0, desc[UR36][R4.64] ;  /* 0x0000002404007981 */ /* 0x000f64000c1e1500 */
[----:B-----5:R-:W-:-:S05]  /*49b0*/  IMAD.U32 R0, R0, 0x10000, RZ ;  /* 0x0001000000007824 */ /* 0x020fca00078e00ff */
[----:B------:R-:W-:-:S04]  /*49c0*/  F2FP.F16.F32.PACK_AB R0, RZ, R0 ;  /* 0x00000000ff00723e */ /* 0x000fc800000000ff */
[----:B------:R-:W-:Y:S01]  /*49d0*/  PRMT R24, R0, 0x7610, R24 ;  /* 0x0000761000187816 */ /* 0x000fe20000000018 */
[----:B------:R-:W-:Y:S06]  /*49e0*/  BRA `(.L_x_8905) ;  /* 0x0000000400d07947 */ /* 0x000fec0003800000 */
.L_x_8912:
        /* <DEDUP_REMOVED lines=13> */
.L_x_8919:
        /* <DEDUP_REMOVED lines=21> */
.L_x_8923:
[----:B------:R-:W-:Y:S05]  /*4c10*/  BSYNC.RECONVERGENT B1 ;  /* 0x0000000000017941 */ /* 0x000fea0003800200 */
.L_x_8922:
[----:B------:R-:W-:Y:S01]  /*4c20*/  IMAD.SHL.U32 R0, R0, 0x100000, RZ ;  /* 0x0010000000007824 */ /* 0x000fe200078e00ff */
[----:B------:R-:W-:-:S04]  /*4c30*/  LEA R3, R3, 0x3b800000, 0x17 ;  /* 0x3b80000003037811 */ /* 0x000fc800078eb8ff */
[----:B------:R-:W-:-:S07]  /*4c40*/  LOP3.LUT R0, R3, R0, R7, 0xfe, !PT ;  /* 0x0000000003007212 */ /* 0x000fce00078efe07 */
.L_x_8921:
[----:B------:R-:W-:Y:S05]  /*4c50*/  BSYNC.RECONVERGENT B0 ;  /* 0x0000000000007941 */ /* 0x000fea0003800200 */
.L_x_8920:
[----:B------:R-:W-:-:S04]  /*4c60*/  F2FP.F16.F32.PACK_AB R0, RZ, R0 ;  /* 0x00000000ff00723e */ /* 0x000fc800000000ff */
[----:B------:R-:W-:Y:S01]  /*4c70*/  PRMT R24, R0, 0x7610, R24 ;  /* 0x0000761000187816 */ /* 0x000fe20000000018 */
[----:B------:R-:W-:Y:S06]  /*4c80*/  BRA `(.L_x_8905) ;  /* 0x0000000400287947 */ /* 0x000fec0003800000 */
.L_x_8918:
        /* <DEDUP_REMOVED lines=21> */
.L_x_8927:
[----:B------:R-:W-:Y:S05]  /*4de0*/  BSYNC.RECONVERGENT B1 ;  /* 0x0000000000017941 */ /* 0x000fea0003800200 */
.L_x_8926:
[----:B------:R-:W-:Y:S01]  /*4df0*/  IMAD.SHL.U32 R0, R0, 0x200000, RZ ;  /* 0x0020000000007824 */ /* 0x000fe200078e00ff */
[----:B------:R-:W-:-:S04]  /*4e00*/  LEA R3, R3, 0x37800000, 0x17 ;  /* 0x3780000003037811 */ /* 0x000fc800078eb8ff */
[----:B------:R-:W-:-:S07]  /*4e10*/  LOP3.LUT R0, R3, R0, R7, 0xfe, !PT ;  /* 0x0000000003007212 */ /* 0x000fce00078efe07 */
.L_x_8925:
[----:B------:R-:W-:Y:S05]  /*4e20*/  BSYNC.RECONVERGENT B0 ;  /* 0x0000000000007941 */ /* 0x000fea0003800200 */
.L_x_8924:
[----:B------:R-:W-:-:S04]  /*4e30*/  F2FP.F16.F32.PACK_AB R0, RZ, R0 ;  /* 0x00000000ff00723e */ /* 0x000fc800000000ff */
[----:B------:R-:W-:Y:S01]  /*4e40*/  PRMT R24, R0, 0x7610, R24 ;  /* 0x0000761000187816 */ /* 0x000fe20000000018 */
[----:B------:R-:W-:Y:S06]  /*4e50*/  BRA `(.L_x_8905) ;  /* 0x0000000000b47947 */ /* 0x000fec0003800000 */
.L_x_8917:
        /* <DEDUP_REMOVED lines=14> */
.L_x_8931:
[----:B------:R-:W-:Y:S05]  /*4f40*/  BSYNC.RECONVERGENT B0 ;  /* 0x0000000000007941 */ /* 0x000fea0003800200 */
.L_x_8930:
[----:B------:R-:W-:-:S04]  /*4f50*/  F2FP.F16.F32.PACK_AB R0, RZ, R0 ;  /* 0x00000000ff00723e */ /* 0x000fc800000000ff */
[----:B------:R-:W-:Y:S01]  /*4f60*/  PRMT R24, R0, 0x7610, R24 ;  /* 0x0000761000187816 */ /* 0x000fe20000000018 */
[----:B------:R-:W-:Y:S06]  /*4f70*/  BRA `(.L_x_8905) ;  /* 0x00000000006c7947 */ /* 0x000fec0003800000 */
.L_x_8904:
        /* <DEDUP_REMOVED lines=16> */
.L_x_8932:
[----:B------:R-:W-:Y:S01]  /*5080*/  PRMT R24, RZ, 0x7610, R24 ;  /* 0x00007610ff187816 */ /* 0x000fe20000000018 */
[----:B------:R-:W-:Y:S06]  /*5090*/  BRA `(.L_x_8905) ;  /* 0x0000000000247947 */ /* 0x000fec0003800000 */
.L_x_8929:
[----:B------:R-:W5:Y:S02]  /*50a0*/  LDG.E.64 R4, desc[UR36][R4.64] ;  /* 0x0000002404047981 */ /* 0x000f64000c1e1b00 */
[----:B-----5:R-:W0:Y:S02]  /*50b0*/  I2F.U64 R0, R4 ;  /* 0x0000000400007312 */ /* 0x020e240000301000 */
[----:B0-----:R-:W-:-:S04]  /*50c0*/  F2FP.F16.F32.PACK_AB R0, RZ, R0 ;  /* 0x00000000ff00723e */ /* 0x001fc800000000ff */
[----:B------:R-:W-:Y:S01]  /*50d0*/  PRMT R24, R0, 0x7610, R24 ;  /* 0x0000761000187816 */ /* 0x000fe20000000018 */
[----:B------:R-:W-:Y:S06]  /*50e0*/  BRA `(.L_x_8905) ;  /* 0x0000000000107947 */ /* 0x000fec0003800000 */
.L_x_8928:
[----:B------:R-:W5:Y:S02]  /*50f0*/  LDG.E R4, desc[UR36][R4.64] ;  /* 0x0000002404047981 */ /* 0x000f64000c1e1900 */
[----:B-----5:R-:W-:-:S04]  /*5100*/  I2FP.F32.U32 R0, R4 ;  /* 0x0000000400007245 */ /* 0x020fc80000201000 */
[----:B------:R-:W-:-:S04]  /*5110*/  F2FP.F16.F32.PACK_AB R0, RZ, R0 ;  /* 0x00000000ff00723e */ /* 0x000fc800000000ff */
[----:B------:R-:W-:-:S07]  /*5120*/  PRMT R24, R0, 0x7610, R24 ;  /* 0x0000761000187816 */ /* 0x000fce0000000018 */
.L_x_8905:
[----:B------:R-:W0:Y:S01]  /*5130*/  LDCU.U8 UR6, c[0x0][0x3b5] ;  /* 0x000076a0ff0677ac */ /* 0x000e220008000000 */
[----:B--234-:R-:W2:Y:S01]  /*5140*/  LDC.64 R6, c[0x0][0x3a8] ;  /* 0x0000ea00ff067b82 */ /* 0x01cea20000000a00 */
[----:B------:R-:W3:Y:S01]  /*5150*/  LDCU UR5, c[0x0][0x3bc] ;  /* 0x00007780ff0577ac */ /* 0x000ee20008000800 */
[----:B0-----:R-:W-:-:S04]  /*5160*/  UPRMT UR4, UR6, 0x9910, URZ ;  /* 0x0000991006047896 */ /* 0x001fc800080000ff */
        /* <DEDUP_REMOVED lines=15> */
.L_x_8936:
[----:B------:R0:W5:Y:S01]  /*5260*/  LDG.E.U8 R0, desc[UR36][R6.64] ;  /* 0x0000002406007981 */ /* 0x000162000c1e1100 */
[----:B------:R-:W-:Y:S05]  /*5270*/  BRA `(.L_x_8938) ;  /* 0x0000000c00607947 */ /* 0x000fea0003800000 */
.L_x_8935:
        /* <DEDUP_REMOVED lines=8> */
.L_x_8940:
[----:B------:R0:W5:Y:S01]  /*5300*/  LDG.E.U8 R0, desc[UR36][R6.64] ;  /* 0x0000002406007981 */ /* 0x000162000c1e1100 */
[----:B------:R-:W-:Y:S05]  /*5310*/  BRA `(.L_x_8938) ;  /* 0x0000000c00387947 */ /* 0x000fea0003800000 */
.L_x_8939:
[----:B------:R4:W5:Y:S01]  /*5320*/  LDG.E.U16 R0, desc[UR36][R6.64] ;  /* 0x0000002406007981 */ /* 0x000962000c1e1500 */
[----:B------:R-:W-:Y:S05]  /*5330*/  BRA `(.L_x_8938) ;  /* 0x0000000c00307947 */ /* 0x000fea0003800000 */
.L_x_8934:
[----:B------:R-:W-:-:S09]  /*5340*/  UISETP.GT.AND UP0, UPT, UR4, 0x6, UPT ;  /* 0x000000060400788c */ /* 0x000fd2000bf04270 */
[----:B------:R-:W-:Y:S05]  /*5350*/  BRA.U UP0, `(.L_x_8941) ;  /* 0x0000000100347547 */ /* 0x000fea000b800000 */
[----:B------:R-:W-:-:S09]  /*5360*/  UISETP.NE.AND UP0, UPT, UR4, 0x5, UPT ;  /* 0x000000050400788c */ /* 0x000fd2000bf05270 */
[----:B------:R-:W-:Y:S05]  /*5370*/  BRA.U !UP0, `(.L_x_8942) ;  /* 0x0000000108187547 */ /* 0x000fea000b800000 */
[----:B------:R-:W-:-:S09]  /*5380*/  UISETP.NE.AND UP0, UPT, UR4, 0x6, UPT ;  /* 0x000000060400788c */ /* 0x000fd2000bf05270 */
[----:B------:R-:W-:Y:S05]  /*5390*/  BRA.U UP0, `(.L_x_8937) ;  /* 0x0000000900c47547 */ /* 0x000fea000b800000 */
[----:B-1----:R-:W2:Y:S02]  /*53a0*/  LDG.E R4, desc[UR36][R6.64] ;  /* 0x0000002406047981 */ /* 0x002ea4000c1e1900 */
[----:B--2---:R-:W0:Y:S02]  /*53b0*/  F2I.S64.TRUNC R4, R4 ;  /* 0x0000000400047311 */ /* 0x004e24000020d900 */
[----:B0-----:R-:W-:Y:S01]  /*53c0*/  PRMT R0, R4, 0x7610, R0 ;  /* 0x0000761004007816 */ /* 0x001fe20000000000 */
[----:B------:R-:W-:Y:S06]  /*53d0*/  BRA `(.L_x_8938) ;  /* 0x0000000c00087947 */ /* 0x000fec0003800000 */
.L_x_8942:
[----:B-1----:R-:W2:Y:S02]  /*53e0*/  LDG.E.U16 R4, desc[UR36][R6.64] ;  /* 0x0000002406047981 */ /* 0x002ea4000c1e1500 */
[----:B--2---:R-:W-:-:S06]  /*53f0*/  HADD2.F32 R4, -RZ, R4.H0_H0 ;  /* 0x20000004ff047230 */ /* 0x004fcc0000004100 */
[----:B------:R-:W0:Y:S02]  /*5400*/  F2I.S64.TRUNC R4, R4 ;  /* 0x0000000400047311 */ /* 0x000e24000020d900 */
[----:B0-----:R-:W-:Y:S01]  /*5410*/  PRMT R0, R4, 0x7610, R0 ;  /* 0x0000761004007816 */ /* 0x001fe20000000000 */
[----:B------:R-:W-:Y:S06]  /*5420*/  BRA `(.L_x_8938) ;  /* 0x0000000800f47947 */ /* 0x000fec0003800000 */
.L_x_8941:
[----:B------:R-:W-:-:S09]  /*5430*/  UISETP.NE.AND UP0, UPT, UR4, 0x7, UPT ;  /* 0x000000070400788c */ /* 0x000fd2000bf05270 */
[----:B------:R-:W-:Y:S05]  /*5440*/  BRA.U !UP0, `(.L_x_8943) ;  /* 0x0000000108347547 */ /* 0x000fea000b800000 */
        /* <DEDUP_REMOVED lines=8> */
.L_x_8944:
[----:B------:R-:W1:Y:S02]  /*54d0*/  LDG.E.U16 R6, desc[UR36][R6.64] ;  /* 0x0000002406067981 */ /* 0x000e64000c1e1500 */
[----:B-1----:R-:W-:-:S06]  /*54e0*/  HADD2.F32 R4, -RZ, R6.H0_H0 ;  /* 0x20000006ff047230 */ /* 0x002fcc0000004100 */
[----:B------:R-:W0:Y:S02]  /*54f0*/  F2I.S64.TRUNC R4, R4 ;  /* 0x0000000400047311 */ /* 0x000e24000020d900 */
[----:B0-----:R-:W-:Y:S01]  /*5500*/  PRMT R0, R4, 0x7610, R0 ;  /* 0x0000761004007816 */ /* 0x001fe20000000000 */
[----:B------:R-:W-:Y:S06]  /*5510*/  BRA `(.L_x_8938) ;  /* 0x0000000800b87947 */ /* 0x000fec0003800000 */
.L_x_8943:
[----:B-1----:R-:W2:Y:S02]  /*5520*/  LDG.E.64 R4, desc[UR36][R6.64] ;  /* 0x0000002406047981 */ /* 0x002ea4000c1e1b00 */
[----:B--2---:R-:W0:Y:S02]  /*5530*/  F2I.S64.F64.TRUNC R4, R4 ;  /* 0x0000000400047311 */ /* 0x004e24000030d900 */
[----:B0-----:R-:W-:Y:S01]  /*5540*/  PRMT R0, R4, 0x7610, R0 ;  /* 0x0000761004007816 */ /* 0x001fe20000000000 */
[----:B------:R-:W-:Y:S06]  /*5550*/  BRA `(.L_x_8938) ;  /* 0x0000000800a87947 */ /* 0x000fec0003800000 */
.L_x_8933:
        /* <DEDUP_REMOVED lines=12> */
.L_x_8947:
[----:B------:R-:W1:Y:S02]  /*5620*/  LDG.E.64 R6, desc[UR36][R6.64] ;  /* 0x0000002406067981 */ /* 0x000e64000c1e1b00 */
[----:B-1----:R-:W0:Y:S02]  /*5630*/  F2I.S64.F64.TRUNC R4, R6 ;  /* 0x0000000600047311 */ /* 0x002e24000030d900 */
[----:B0-----:R-:W-:Y:S01]  /*5640*/  PRMT R0, R4, 0x7610, R0 ;  /* 0x0000761004007816 */ /* 0x001fe20000000000 */
[----:B------:R-:W-:Y:S06]  /*5650*/  BRA `(.L_x_8938) ;  /* 0x0000000800687947 */ /* 0x000fec0003800000 */
.L_x_8946:
[----:B------:R-:W-:-:S09]  /*5660*/  UISETP.NE.AND UP0, UPT, UR4, 0xf, UPT ;  /* 0x0000000f0400788c */ /* 0x000fd2000bf05270 */
[----:B------:R-:W-:Y:S05]  /*5670*/  BRA.U !UP0, `(.L_x_8948) ;  /* 0x0000000108a07547 */ /* 0x000fea000b800000 */
[----:B------:R-:W-:-:S09]  /*5680*/  UISETP.NE.AND UP0, UPT, UR4, 0x17, UPT ;  /* 0x000000170400788c */ /* 0x000fd2000bf05270 */
[----:B------:R-:W-:Y:S05]  /*5690*/  BRA.U !UP0, `(.L_x_8949) ;  /* 0x00000001085c7547 */ /* 0x000fea000b800000 */
[----:B------:R-:W-:-:S09]  /*56a0*/  UISETP.NE.AND UP0, UPT, UR4, 0x18, UPT ;  /* 0x000000180400788c */ /* 0x000fd2000bf05270 */
[----:B------:R-:W-:Y:S05]  /*56b0*/  BRA.U UP0, `(.L_x_8937) ;  /* 0x0000000500fc7547 */ /* 0x000fea000b800000 */
[----:B------:R-:W2:Y:S01]  /*56c0*/  LDG.E.U8 R0, desc[UR36][R6.64] ;  /* 0x0000002406007981 */ /* 0x000ea2000c1e1100 */
[----:B-1----:R-:W-:Y:S02]  /*56d0*/  IMAD.MOV.U32 R5, RZ, RZ, 0x1f ;  /* 0x0000001fff057424 */ /* 0x002fe400078e00ff */
        /* <DEDUP_REMOVED lines=19> */
.L_x_8949:
[----:B-1----:R-:W2:Y:S02]  /*5810*/  LDG.E.U8 R4, desc[UR36][R6.64] ;  /* 0x0000002406047981 */ /* 0x002ea4000c1e1100 */
        /* <DEDUP_REMOVED lines=14> */
.L_x_8948:
[----:B-1----:R-:W2:Y:S02]  /*5900*/  LDG.E.U16 R4, desc[UR36][R6.64] ;  /* 0x0000002406047981 */ /* 0x002ea4000c1e1500 */
[----:B--2---:R-:W-:-:S06]  /*5910*/  IMAD.U32 R4, R4, 0x10000, RZ ;  /* 0x0001000004047824 */ /* 0x004fcc00078e00ff */
[----:B------:R-:W0:Y:S02]  /*5920*/  F2I.S64.TRUNC R4, R4 ;  /* 0x0000000400047311 */ /* 0x000e24000020d900 */
[----:B0-----:R-:W-:Y:S01]  /*5930*/  PRMT R0, R4, 0x7610, R0 ;  /* 0x0000761004007816 */ /* 0x001fe20000000000 */
[----:B------:R-:W-:Y:S06]  /*5940*/  BRA `(.L_x_8938) ;  /* 0x0000000400ac7947 */ /* 0x000fec0003800000 */
.L_x_8945:
        /* <DEDUP_REMOVED lines=10> */
.L_x_8952:
[----:B------:R-:W2:Y:S01]  /*59f0*/  LDG.E.U8 R6, desc[UR36][R6.64] ;  /* 0x0000002406067981 */ /* 0x000ea2000c1e1100 */
[----:B------:R-:W-:Y:S01]  /*5a00*/  BSSY.RECONVERGENT B0, `(.L_x_8953) ;  /* 0x0000018000007945 */ /* 0x000fe20003800200 */
[----:B-1----:R-:W-:Y:S01]  /*5a10*/  IMAD.MOV.U32 R4, RZ, RZ, RZ ;  /* 0x000000ffff047224 */ /* 0x002fe200078e00ff */
        /* <DEDUP_REMOVED lines=18> */
.L_x_8956:
[----:B------:R-:W-:Y:S05]  /*5b40*/  BSYNC.RECONVERGENT B1 ;  /* 0x0000000000017941 */ /* 0x000fea0003800200 */
.L_x_8955:
[----:B------:R-:W-:Y:S01]  /*5b50*/  IMAD.SHL.U32 R0, R0, 0x100000, RZ ;  /* 0x0010000000007824 */ /* 0x000fe200078e00ff */
[----:B------:R-:W-:-:S04]  /*5b60*/  LEA R3, R3, 0x3b800000, 0x17 ;  /* 0x3b80000003037811 */ /* 0x000fc800078eb8ff */
[----:B------:R-:W-:-:S07]  /*5b70*/  LOP3.LUT R4, R3, R0, R7, 0xfe, !PT ;  /* 0x0000000003047212 */ /* 0x000fce00078efe07 */
.L_x_8954:
[----:B------:R-:W-:Y:S05]  /*5b80*/  BSYNC.RECONVERGENT B0 ;  /* 0x0000000000007941 */ /* 0x000fea0003800200 */
.L_x_8953:
[----:B------:R-:W0:Y:S02]  /*5b90*/  F2I.S64.TRUNC R4, R4 ;  /* 0x0000000400047311 */ /* 0x000e24000020d900 */
[----:B0-----:R-:W-:Y:S01]  /*5ba0*/  PRMT R0, R4, 0x7610, R0 ;  /* 0x0000761004007816 */ /* 0x001fe20000000000 */
[----:B------:R-:W-:Y:S06]  /*5bb0*/  BRA `(.L_x_8938) ;  /* 0x0000000400107947 */ /* 0x000fec0003800000 */
.L_x_8951:
        /* <DEDUP_REMOVED lines=21> */
.L_x_8960:
[----:B------:R-:W-:Y:S05]  /*5d10*/  BSYNC.RECONVERGENT B1 ;  /* 0x0000000000017941 */ /* 0x000fea0003800200 */
.L_x_8959:
[----:B------:R-:W-:Y:S01]  /*5d20*/  IMAD.SHL.U32 R0, R0, 0x200000, RZ ;  /* 0x0020000000007824 */ /* 0x000fe200078e00ff */
[----:B------:R-:W-:-:S04]  /*5d30*/  LEA R3, R3, 0x37800000, 0x17 ;  /* 0x3780000003037811 */ /* 0x000fc800078eb8ff */
[----:B------:R-:W-:-:S07]  /*5d40*/  LOP3.LUT R4, R3, R0, R7, 0xfe, !PT ;  /* 0x0000000003047212 */ /* 0x000fce00078efe07 */
.L_x_8958:
[----:B------:R-:W-:Y:S05]  /*5d50*/  BSYNC.RECONVERGENT B0 ;  /* 0x0000000000007941 */ /* 0x000fea0003800200 */
.L_x_8957:
[----:B------:R-:W0:Y:S02]  /*5d60*/  F2I.S64.TRUNC R4, R4 ;  /* 0x0000000400047311 */ /* 0x000e24000020d900 */
[----:B0-----:R-:W-:Y:S01]  /*5d70*/  PRMT R0, R4, 0x7610, R0 ;  /* 0x0000761004007816 */ /* 0x001fe20000000000 */
[----:B------:R-:W-:Y:S06]  /*5d80*/  BRA `(.L_x_8938) ;  /* 0x00000000009c7947 */ /* 0x000fec0003800000 */
.L_x_8950:
        /* <DEDUP_REMOVED lines=8> */
[----:B-1----:R-:W-:Y:S01]  /*5e10*/  IMAD.MOV.U32 R4, RZ, RZ, 0x400000 ;  /* 0x00400000ff047424 */ /* 0x002fe200078e00ff */
[----:B--2---:R-:W-:-:S13]  /*5e20*/  ISETP.NE.AND P0, PT, R6, RZ, PT ;  /* 0x000000ff0600720c */ /* 0x004fda0003f05270 */
[----:B------:R-:W-:Y:S05]  /*5e30*/  @!P0 BRA `(.L_x_8964) ;  /* 0x00000000000c8947 */ /* 0x000fea0003800000 */
[----:B------:R-:W-:-:S13]  /*5e40*/  ISETP.NE.AND P0, PT, R6, 0xff, PT ;  /* 0x000000ff0600780c */ /* 0x000fda0003f05270 */
[----:B------:R-:W-:Y:S02]  /*5e50*/  @!P0 IMAD.MOV.U32 R4, RZ, RZ, 0x7f800001 ;  /* 0x7f800001ff048424 */ /* 0x000fe400078e00ff */
[----:B------:R-:W-:-:S07]  /*5e60*/  @P0 IMAD.SHL.U32 R4, R6, 0x800000, RZ ;  /* 0x0080000006040824 */ /* 0x000fce00078e00ff */
.L_x_8964:
[----:B------:R-:W-:Y:S05]  /*5e70*/  BSYNC.RECONVERGENT B0 ;  /* 0x0000000000007941 */ /* 0x000fea0003800200 */
.L_x_8963:
[----:B------:R-:W0:Y:S02]  /*5e80*/  F2I.S64.TRUNC R4, R4 ;  /* 0x0000000400047311 */ /* 0x000e24000020d900 */
[----:B0-----:R-:W-:Y:S01]  /*5e90*/  PRMT R0, R4, 0x7610, R0 ;  /* 0x0000761004007816 */ /* 0x001fe20000000000 */
[----:B------:R-:W-:Y:S06]  /*5ea0*/  BRA `(.L_x_8938) ;  /* 0x0000000000547947 */ /* 0x000fec0003800000 */
.L_x_8937:
[----:B------:R-:W-:Y:S01]  /*5eb0*/  MOV R14, 0x180 ;  /* 0x00000180000e7802 */ /* 0x000fe20000000f00 */
[----:B------:R-:W1:Y:S01]  /*5ec0*/  LDCU.64 UR4, c[0x4][0x170] ;  /* 0x01002e00ff0477ac */ /* 0x000e620008000a00 */
[----:B------:R-:W-:Y:S02]  /*5ed0*/  IMAD.MOV.U32 R8, RZ, RZ, 0x4e ;  /* 0x0000004eff087424 */ /* 0x000fe400078e00ff */
[----:B------:R-:W-:Y:S01]  /*5ee0*/  IMAD.MOV.U32 R12, RZ, RZ, 0x1 ;  /* 0x00000001ff0c7424 */ /* 0x000fe200078e00ff */
[----:B------:R-:W0:Y:S01]  /*5ef0*/  LDCU.64 UR6, c[0x4][0x178] ;  /* 0x01002f00ff0677ac */ /* 0x000e220008000a00 */
[----:B------:R-:W2:Y:S01]  /*5f00*/  LDC.64 R14, c[0x4][R14] ;  /* 0x010000000e0e7b82 */ /* 0x000ea20000000a00 */
[----:B------:R-:W-:Y:S01]  /*5f10*/  IMAD.MOV.U32 R13, RZ, RZ, RZ ;  /* 0x000000ffff0d7224 */ /* 0x000fe200078e00ff */
[----:B------:R-:W3:Y:S01]  /*5f20*/  LDCU.64 UR8, c[0x4][0x88] ;  /* 0x01001100ff0877ac */ /* 0x000ee20008000a00 */
[----:B-1----:R-:W-:Y:S02]  /*5f30*/  IMAD.U32 R4, RZ, RZ, UR4 ;  /* 0x00000004ff047e24 */ /* 0x002fe4000f8e00ff */
[----:B------:R-:W-:-:S02]  /*5f40*/  IMAD.U32 R5, RZ, RZ, UR5 ;  /* 0x00000005ff057e24 */ /* 0x000fc4000f8e00ff */
[----:B0-----:R-:W-:Y:S02]  /*5f50*/  IMAD.U32 R6, RZ, RZ, UR6 ;  /* 0x00000006ff067e24 */ /* 0x001fe4000f8e00ff */
[----:B------:R-:W-:Y:S02]  /*5f60*/  IMAD.U32 R7, RZ, RZ, UR7 ;  /* 0x00000007ff077e24 */ /* 0x000fe4000f8e00ff */
[----:B---3--:R-:W-:Y:S02]  /*5f70*/  IMAD.U32 R10, RZ, RZ, UR8 ;  /* 0x00000008ff0a7e24 */ /* 0x008fe4000f8e00ff */
[----:B------:R-:W-:-:S07]  /*5f80*/  IMAD.U32 R11, RZ, RZ, UR9 ;  /* 0x00000009ff0b7e24 */ /* 0x000fce000f8e00ff */
[----:B------:R-:W-:-:S07]  /*5f90*/  LEPC R20, `(.L_x_8965) ;  /* 0x000000001014794e */ /* 0x000fce0000000000 */
[----:B--2--5:R-:W-:Y:S05]  /*5fa0*/  CALL.ABS.NOINC R14 ;  /* 0x000000000e007343 */ /* 0x024fea0003c00000 */
.L_x_8965:
[----:B------:R-:W-:Y:S01]  /*5fb0*/  PRMT R0, RZ, 0x7610, R0 ;  /* 0x00007610ff007816 */ /* 0x000fe20000000000 */
[----:B------:R-:W-:Y:S06]  /*5fc0*/  BRA `(.L_x_8938) ;  /* 0x00000000000c7947 */ /* 0x000fec0003800000 */
.L_x_8962:
[----:B------:R2:W5:Y:S01]  /*5fd0*/  LDG.E.U8 R0, desc[UR36][R6.64] ;  /* 0x0000002406007981 */ /* 0x000562000c1e1100 */
[----:B------:R-:W-:Y:S05]  /*5fe0*/  BRA `(.L_x_8938) ;  /* 0x0000000000047947 */ /* 0x000fea0003800000 */
.L_x_8961:
[----:B------:R3:W5:Y:S02]  /*5ff0*/  LDG.E.U8 R0, desc[UR36][R6.64] ;  /* 0x0000002406007981 */ /* 0x000764000c1e1100 */
.L_x_8938:
[----:B-----5:R-:W-:Y:S01]  /*6000*/  LOP3.LUT R0, R0, 0xff, RZ, 0xc0, !PT ;  /* 0x000000ff00007812 */ /* 0x020fe200078ec0ff */
[----:B------:R-:W-:-:S03]  /*6010*/  VIADD R27, R27, 0x80 ;  /* 0x000000801b1b7836 */ /* 0x000fc60000000000 */
[----:B------:R0:W0:Y:S04]  /*6020*/  I2F.U16 R23, R0 ;  /* 0x0000000000177306 */ /* 0x0000280000101000 */
.L_x_8899:
[----:B------:R-:W-:Y:S05]  /*6030*/  BSYNC.RECONVERGENT B6 ;  /* 0x0000000000067941 */ /* 0x000fea0003800200 */
.L_x_8898:
[----:B------:R-:W-:Y:S01]  /*6040*/  ISETP.GE.AND P0, PT, R27, R28, PT ;  /* 0x0000001c1b00720c */ /* 0x000fe20003f06270 */
[----:B------:R-:W-:Y:S01]  /*6050*/  BSSY.RECONVERGENT B6, `(.L_x_8966) ;  /* 0x00001fc000067945 */ /* 0x000fe20003800200 */
[----:B01----:R-:W-:Y:S01]  /*6060*/  IMAD.MOV.U32 R4, RZ, RZ, RZ ;  /* 0x000000ffff047224 */ /* 0x003fe200078e00ff */
[----:B------:R-:W-:-:S10]  /*6070*/  PRMT R25, RZ, 0x7610, R25 ;  /* 0x00007610ff197816 */ /* 0x000fd40000000019 */
[----:B------:R-:W-:Y:S05]  /*6080*/  @P0 BRA `(.L_x_8967) ;  /* 0x0000001c00e00947 */ /* 0x000fea0003800000 */
        /* <DEDUP_REMOVED lines=22> */
.L_x_8971:
[----:B------:R-:W5:Y:S02]  /*61f0*/  LDG.E.U8 R4, desc[UR36][R4.64] ;  /* 0x0000002404047981 */ /* 0x000f64000c1e1100 */
[----:B-----5:R-:W-:-:S04]  /*6200*/  I2FP.F32.U32 R0, R4 ;  /* 0x0000000400007245 */ /* 0x020fc80000201000 */
[----:B------:R-:W-:-:S04]  /*6210*/  F2FP.F16.F32.PACK_AB R0, RZ, R0 ;  /* 0x00000000ff00723e */ /* 0x000fc800000000ff */
[----:B------:R-:W-:Y:S01]  /*6220*/  PRMT R25, R0, 0x7610, R25 ;  /* 0x0000761000197816 */ /* 0x000fe20000000019 */
[----:B------:R-:W-:Y:S06]  /*6230*/  BRA `(.L_x_8973) ;  /* 0x0000000c00b87947 */ /* 0x000fec0003800000 */
.L_x_8970:
        /* <DEDUP_REMOVED lines=11> */
.L_x_8975:
[----:B------:R-:W5:Y:S02]  /*62f0*/  LDG.E R4, desc[UR36][R4.64] ;  /* 0x0000002404047981 */ /* 0x000f64000c1e1900 */
[----:B-----5:R-:W-:-:S04]  /*6300*/  I2FP.F32.S32 R0, R4 ;  /* 0x0000000400007245 */ /* 0x020fc80000201400 */
[----:B------:R-:W-:-:S04]  /*6310*/  F2FP.F16.F32.PACK_AB R0, RZ, R0 ;  /* 0x00000000ff00723e */ /* 0x000fc800000000ff */
[----:B------:R-:W-:Y:S01]  /*6320*/  PRMT R25, R0, 0x7610, R25 ;  /* 0x0000761000197816 */ /* 0x000fe20000000019 */
[----:B------:R-:W-:Y:S06]  /*6330*/  BRA `(.L_x_8973) ;  /* 0x0000000c00787947 */ /* 0x000fec0003800000 */
.L_x_8974:
[----:B------:R-:W5:Y:S02]  /*6340*/  LDG.E.U16 R4, desc[UR36][R4.64] ;  /* 0x0000002404047981 */ /* 0x000f64000c1e1500 */
[----:B-----5:R-:W0:Y:S02]  /*6350*/  I2F.S16 R0, R4 ;  /* 0x0000000400007306 */ /* 0x020e240000101400 */
[----:B0-----:R-:W-:-:S04]  /*6360*/  F2FP.F16.F32.PACK_AB R0, RZ, R0 ;  /* 0x00000000ff00723e */ /* 0x001fc800000000ff */
[----:B------:R-:W-:Y:S01]  /*6370*/  PRMT R25, R0, 0x7610, R25 ;  /* 0x0000761000197816 */ /* 0x000fe20000000019 */
[----:B------:R-:W-:Y:S06]  /*6380*/  BRA `(.L_x_8973) ;  /* 0x0000000c00647947 */ /* 0x000fec0003800000 */
.L_x_8969:
        /* <DEDUP_REMOVED lines=9> */
.L_x_8977:
[----:B------:R0:W5:Y:S01]  /*6420*/  LDG.E.U16 R25, desc[UR36][R4.64] ;  /* 0x0000002404197981 */ /* 0x000162000c1e1500 */
[----:B------:R-:W-:Y:S05]  /*6430*/  BRA `(.L_x_8973) ;  /* 0x0000000c00387947 */ /* 0x000fea0003800000 */
.L_x_8976:
        /* <DEDUP_REMOVED lines=9> */
.L_x_8979:
[----:B------:R1:W5:Y:S01]  /*64d0*/  LDG.E.U16 R25, desc[UR36][R4.64] ;  /* 0x0000002404197981 */ /* 0x000362000c1e1500 */
[----:B------:R-:W-:Y:S05]  /*64e0*/  BRA `(.L_x_8973) ;  /* 0x0000000c000c7947 */ /* 0x000fea0003800000 */
.L_x_8978:
        /* <DEDUP_REMOVED lines=9> */
.L_x_8968:
        /* <DEDUP_REMOVED lines=14> */
.L_x_8982:
        /* <DEDUP_REMOVED lines=9> */
.L_x_8981:
        /* <DEDUP_REMOVED lines=27> */
.L_x_8984:
        /* <DEDUP_REMOVED lines=15> */
.L_x_8983:
[----:B------:R-:W5:Y:S02]  /*6990*/  LDG.E.U16 R0, desc[UR36][R4.64] ;  /* 0x0000002404007981 */ /* 0x000f64000c1e1500 */
[----:B-----5:R-:W-:-:S05]  /*69a0*/  IMAD.U32 R0, R0, 0x10000, RZ ;  /* 0x0001000000007824 */ /* 0x020fca00078e00ff */
[----:B------:R-:W-:-:S04]  /*69b0*/  F2FP.F16.F32.PACK_AB R0, RZ, R0 ;  /* 0x00000000ff00723e */ /* 0x000fc800000000ff */
[----:B------:R-:W-:Y:S01]  /*69c0*/  PRMT R25, R0, 0x7610, R25 ;  /* 0x0000761000197816 */ /* 0x000fe20000000019 */
[----:B------:R-:W-:Y:S06]  /*69d0*/  BRA `(.L_x_8973) ;  /* 0x0000000400d07947 */ /* 0x000fec0003800000 */
.L_x_8980:
        /* <DEDUP_REMOVED lines=13> */
.L_x_8987:
        /* <DEDUP_REMOVED lines=21> */
.L_x_8991:
[----:B------:R-:W-:Y:S05]  /*6c00*/  BSYNC.RECONVERGENT B1 ;  /* 0x0000000000017941 */ /* 0x000fea0003800200 */
.L_x_8990:
[----:B------:R-:W-:Y:S01]  /*6c10*/  IMAD.SHL.U32 R0, R0, 0x100000, RZ ;  /* 0x0010000000007824 */ /* 0x000fe200078e00ff */
[----:B------:R-:W-:-:S04]  /*6c20*/  LEA R3, R3, 0x3b800000, 0x17 ;  /* 0x3b80000003037811 */ /* 0x000fc800078eb8ff */
[----:B------:R-:W-:-:S07]  /*6c30*/  LOP3.LUT R0, R3, R0, R7, 0xfe, !PT ;  /* 0x0000000003007212 */ /* 0x000fce00078efe07 */
.L_x_8989:
[----:B------:R-:W-:Y:S05]  /*6c40*/  BSYNC.RECONVERGENT B0 ;  /* 0x0000000000007941 */ /* 0x000fea0003800200 */
.L_x_8988:
[----:B------:R-:W-:-:S04]  /*6c50*/  F2FP.F16.F32.PACK_AB R0, RZ, R0 ;  /* 0x00000000ff00723e */ /* 0x000fc800000000ff */
[----:B------:R-:W-:Y:S01]  /*6c60*/  PRMT R25, R0, 0x7610, R25 ;  /* 0x0000761000197816 */ /* 0x000fe20000000019 */
[----:B------:R-:W-:Y:S06]  /*6c70*/  BRA `(.L_x_8973) ;  /* 0x0000000400287947 */ /* 0x000fec0003800000 */
.L_x_8986:
        /* <DEDUP_REMOVED lines=21> */
.L_x_8995:
[----:B------:R-:W-:Y:S05]  /*6dd0*/  BSYNC.RECONVERGENT B1 ;  /* 0x0000000000017941 */ /* 0x000fea0003800200 */
.L_x_8994:
[----:B------:R-:W-:Y:S01]  /*6de0*/  IMAD.SHL.U32 R0, R0, 0x200000, RZ ;  /* 0x0020000000007824 */ /* 0x000fe200078e00ff */
[----:B------:R-:W-:-:S04]  /*6df0*/  LEA R3, R3, 0x37800000, 0x17 ;  /* 0x3780000003037811 */ /* 0x000fc800078eb8ff */
[----:B------:R-:W-:-:S07]  /*6e00*/  LOP3.LUT R0, R3, R0, R7, 0xfe, !PT ;  /* 0x0000000003007212 */ /* 0x000fce00078efe07 */
.L_x_8993:
[----:B------:R-:W-:Y:S05]  /*6e10*/  BSYNC.RECONVERGENT B0 ;  /* 0x0000000000007941 */ /* 0x000fea0003800200 */
.L_x_8992:
[----:B------:R-:W-:-:S04]  /*6e20*/  F2FP.F16.F32.PACK_AB R0, RZ, R0 ;  /* 0x00000000ff00723e */ /* 0x000fc800000000ff */
[----:B------:R-:W-:Y:S01]  /*6e30*/  PRMT R25, R0, 0x7610, R25 ;  /* 0x0000761000197816 */ /* 0x000fe20000000019 */
[----:B------:R-:W-:Y:S06]  /*6e40*/  BRA `(.L_x_8973) ;  /* 0x0000000000b47947 */ /* 0x000fec0003800000 */
.L_x_8985:
        /* <DEDUP_REMOVED lines=14> */
.L_x_8999:
[----:B------:R-:W-:Y:S05]  /*6f30*/  BSYNC.RECONVERGENT B0 ;  /* 0x0000000000007941 */ /* 0x000fea0003800200 */
.L_x_8998:
[----:B------:R-:W-:-:S04]  /*6f40*/  F2FP.F16.F32.PACK_AB R0, RZ, R0 ;  /* 0x00000000ff00723e */ /* 0x000fc800000000ff */
[----:B------:R-:W-:Y:S01]  /*6f50*/  PRMT R25, R0, 0x7610, R25 ;  /* 0x0000761000197816 */ /* 0x000fe20000000019 */
[----:B------:R-:W-:Y:S06]  /*6f60*/  BRA `(.L_x_8973) ;  /* 0x00000000006c7947 */ /* 0x000fec0003800000 */
.L_x_8972:
        /* <DEDUP_REMOVED lines=16> */
.L_x_9000:
[----:B------:R-:W-:Y:S01]  /*7070*/  PRMT R25, RZ, 0x7610, R25 ;  /* 0x00007610ff197816 */ /* 0x000fe20000000019 */
[----:B------:R-:W-:Y:S06]  /*7080*/  BRA `(.L_x_8973) ;  /* 0x0000000000247947 */ /* 0x000fec0003800000 */
.L_x_8997:
[----:B------:R-:W5:Y:S02]  /*7090*/  LDG.E.64 R4, desc[UR36][R4.64] ;  /* 0x0000002404047981 */ /* 0x000f64000c1e1b00 */
[----:B-----5:R-:W0:Y:S02]  /*70a0*/  I2F.U64 R0, R4 ;  /* 0x0000000400007312 */ /* 0x020e240000301000 */
[----:B0-----:R-:W-:-:S04]  /*70b0*/  F2FP.F16.F32.PACK_AB R0, RZ, R0 ;  /* 0x00000000ff00723e */ /* 0x001fc800000000ff */
[----:B------:R-:W-:Y:S01]  /*70c0*/  PRMT R25, R0, 0x7610, R25 ;  /* 0x0000761000197816 */ /* 0x000fe20000000019 */
[----:B------:R-:W-:Y:S06]  /*70d0*/  BRA `(.L_x_8973) ;  /* 0x0000000000107947 */ /* 0x000fec0003800000 */
.L_x_8996:
[----:B------:R-:W5:Y:S02]  /*70e0*/  LDG.E R4, desc[UR36][R4.64] ;  /* 0x0000002404047981 */ /* 0x000f64000c1e1900 */
[----:B-----5:R-:W-:-:S04]  /*70f0*/  I2FP.F32.U32 R0, R4 ;  /* 0x0000000400007245 */ /* 0x020fc80000201000 */
[----:B------:R-:W-:-:S04]  /*7100*/  F2FP.F16.F32.PACK_AB R0, RZ, R0 ;  /* 0x00000000ff00723e */ /* 0x000fc800000000ff */
[----:B------:R-:W-:-:S07]  /*7110*/  PRMT R25, R0, 0x7610, R25 ;  /* 0x0000761000197816 */ /* 0x000fce0000000019 */
.L_x_8973:
        /* <DEDUP_REMOVED lines=19> */
.L_x_9004:
[----:B------:R4:W5:Y:S01]  /*7250*/  LDG.E.U8 R0, desc[UR36][R6.64] ;  /* 0x0000002406007981 */ /* 0x000962000c1e1100 */
[----:B------:R-:W-:Y:S05]  /*7260*/  BRA `(.L_x_9006) ;  /* 0x0000000c00607947 */ /* 0x000fea0003800000 */
.L_x_9003:
        /* <DEDUP_REMOVED lines=8> */
.L_x_9008:
[----:B------:R0:W5:Y:S01]  /*72f0*/  LDG.E.U8 R0, desc[UR36][R6.64] ;  /* 0x0000002406007981 */ /* 0x000162000c1e1100 */
[----:B------:R-:W-:Y:S05]  /*7300*/  BRA `(.L_x_9006) ;  /* 0x0000000c00387947 */ /* 0x000fea0003800000 */
.L_x_9007:
[----:B------:R0:W5:Y:S01]  /*7310*/  LDG.E.U16 R0, desc[UR36][R6.64] ;  /* 0x0000002406007981 */ /* 0x000162000c1e1500 */
[----:B------:R-:W-:Y:S05]  /*7320*/  BRA `(.L_x_9006) ;  /* 0x0000000c00307947 */ /* 0x000fea0003800000 */
.L_x_9002:
        /* <DEDUP_REMOVED lines=10> */
.L_x_9010:
[----:B-1----:R-:W2:Y:S02]  /*73d0*/  LDG.E.U16 R4, desc[UR36][R6.64] ;  /* 0x0000002406047981 */ /* 0x002ea4000c1e1500 */
[----:B--2---:R-:W-:-:S06]  /*73e0*/  HADD2.F32 R4, -RZ, R4.H0_H0 ;  /* 0x20000004ff047230 */ /* 0x004fcc0000004100 */
[----:B------:R-:W0:Y:S02]  /*73f0*/  F2I.S64.TRUNC R4, R4 ;  /* 0x0000000400047311 */ /* 0x000e24000020d900 */
[----:B0-----:R-:W-:Y:S01]  /*7400*/  PRMT R0, R4, 0x7610, R0 ;  /* 0x0000761004007816 */ /* 0x001fe20000000000 */
[----:B------:R-:W-:Y:S06]  /*7410*/  BRA `(.L_x_9006) ;  /* 0x0000000800f47947 */ /* 0x000fec0003800000 */
.L_x_9009:
        /* <DEDUP_REMOVED lines=10> */
.L_x_9012:
[----:B------:R-:W1:Y:S02]  /*74c0*/  LDG.E.U16 R6, desc[UR36][R6.64] ;  /* 0x0000002406067981 */ /* 0x000e64000c1e1500 */
[----:B-1----:R-:W-:-:S06]  /*74d0*/  HADD2.F32 R4, -RZ, R6.H0_H0 ;  /* 0x20000006ff047230 */ /* 0x002fcc0000004100 */
[----:B------:R-:W0:Y:S02]  /*74e0*/  F2I.S64.TRUNC R4, R4 ;  /* 0x0000000400047311 */ /* 0x000e24000020d900 */
[----:B0-----:R-:W-:Y:S01]  /*74f0*/  PRMT R0, R4, 0x7610, R0 ;  /* 0x0000761004007816 */ /* 0x001fe20000000000 */
[----:B------:R-:W-:Y:S06]  /*7500*/  BRA `(.L_x_9006) ;  /* 0x0000000800b87947 */ /* 0x000fec0003800000 */
.L_x_9011:
[----:B-1----:R-:W2:Y:S02]  /*7510*/  LDG.E.64 R4, desc[UR36][R6.64] ;  /* 0x0000002406047981 */ /* 0x002ea4000c1e1b00 */
[----:B--2---:R-:W0:Y:S02]  /*7520*/  F2I.S64.F64.TRUNC R4, R4 ;  /* 0x0000000400047311 */ /* 0x004e24000030d900 */
[----:B0-----:R-:W-:Y:S01]  /*7530*/  PRMT R0, R4, 0x7610, R0 ;  /* 0x0000761004007816 */ /* 0x001fe20000000000 */
[----:B------:R-:W-:Y:S06]  /*7540*/  BRA `(.L_x_9006) ;  /* 0x0000000800a87947 */ /* 0x000fec0003800000 */
.L_x_9001:
        /* <DEDUP_REMOVED lines=12> */
.L_x_9015:
[----:B------:R-:W1:Y:S02]  /*7610*/  LDG.E.64 R6, desc[UR36][R6.64] ;  /* 0x0000002406067981 */ /* 0x000e64000c1e1b00 */
[----:B-1----:R-:W0:Y:S02]  /*7620*/  F2I.S64.F64.TRUNC R4, R6 ;  /* 0x0000000600047311 */ /* 0x002e24000030d900 */
[----:B0-----:R-:W-:Y:S01]  /*7630*/  PRMT R0, R4, 0x7610, R0 ;  /* 0x0000761004007816 */ /* 0x001fe20000000000 */
[----:B------:R-:W-:Y:S06]  /*7640*/  BRA `(.L_x_9006) ;  /* 0x0000000800687947 */ /* 0x000fec0003800000 */
.L_x_9014:
        /* <DEDUP_REMOVED lines=27> */
.L_x_9017:
        /* <DEDUP_REMOVED lines=15> */
.L_x_9016:
[----:B-1----:R-:W2:Y:S02]  /*78f0*/  LDG.E.U16 R4, desc[UR36][R6.64] ;  /* 0x0000002406047981 */ /* 0x002ea4000c1e1500 */
[----:B--2---:R-:W-:-:S06]  /*7900*/  IMAD.U32 R4, R4, 0x10000, RZ ;  /* 0x0001000004047824 */ /* 0x004fcc00078e00ff */
[----:B------:R-:W0:Y:S02]  /*7910*/  F2I.S64.TRUNC R4, R4 ;  /* 0x0000000400047311 */ /* 0x000e24000020d900 */
[----:B0-----:R-:W-:Y:S01]  /*7920*/  PRMT R0, R4, 0x7610, R0 ;  /* 0x0000761004007816 */ /* 0x001fe20000000000 */
[----:B------:R-:W-:Y:S06]  /*7930*/  BRA `(.L_x_9006) ;  /* 0x0000000400ac7947 */ /* 0x000fec0003800000 */
.L_x_9013:
        /* <DEDUP_REMOVED lines=10> */
.L_x_9020:
        /* <DEDUP_REMOVED lines=21> */
.L_x_9024:
[----:B------:R-:W-:Y:S05]  /*7b30*/  BSYNC.RECONVERGENT B1 ;  /* 0x0000000000017941 */ /* 0x000fea0003800200 */
.L_x_9023:
[----:B------:R-:W-:Y:S01]  /*7b40*/  IMAD.SHL.U32 R0, R0, 0x100000, RZ ;  /* 0x0010000000007824 */ /* 0x000fe200078e00ff */
[----:B------:R-:W-:-:S04]  /*7b50*/  LEA R3, R3, 0x3b800000, 0x17 ;  /* 0x3b80000003037811 */ /* 0x000fc800078eb8ff */
[----:B------:R-:W-:-:S07]  /*7b60*/  LOP3.LUT R4, R3, R0, R7, 0xfe, !PT ;  /* 0x0000000003047212 */ /* 0x000fce00078efe07 */
.L_x_9022:
[----:B------:R-:W-:Y:S05]  /*7b70*/  BSYNC.RECONVERGENT B0 ;  /* 0x0000000000007941 */ /* 0x000fea0003800200 */
.L_x_9021:
[----:B------:R-:W0:Y:S02]  /*7b80*/  F2I.S64.TRUNC R4, R4 ;  /* 0x0000000400047311 */ /* 0x000e24000020d900 */
[----:B0-----:R-:W-:Y:S01]  /*7b90*/  PRMT R0, R4, 0x7610, R0 ;  /* 0x0000761004007816 */ /* 0x001fe20000000000 */
[----:B------:R-:W-:Y:S06]  /*7ba0*/  BRA `(.L_x_9006) ;  /* 0x0000000400107947 */ /* 0x000fec0003800000 */
.L_x_9019:
        /* <DEDUP_REMOVED lines=21> */
.L_x_9028:
[----:B------:R-:W-:Y:S05]  /*7d00*/  BSYNC.RECONVERGENT B1 ;  /* 0x0000000000017941 */ /* 0x000fea0003800200 */
.L_x_9027:
[----:B------:R-:W-:Y:S01]  /*7d10*/  IMAD.SHL.U32 R0, R0, 0x200000, RZ ;  /* 0x0020000000007824 */ /* 0x000fe200078e00ff */
[----:B------:R-:W-:-:S04]  /*7d20*/  LEA R3, R3, 0x37800000, 0x17 ;  /* 0x3780000003037811 */ /* 0x000fc800078eb8ff */
[----:B------:R-:W-:-:S07]  /*7d30*/  LOP3.LUT R4, R3, R0, R7, 0xfe, !PT ;  /* 0x0000000003047212 */ /* 0x000fce00078efe07 */
.L_x_9026:
[----:B------:R-:W-:Y:S05]  /*7d40*/  BSYNC.RECONVERGENT B0 ;  /* 0x0000000000007941 */ /* 0x000fea0003800200 */
.L_x_9025:
[----:B------:R-:W0:Y:S02]  /*7d50*/  F2I.S64.TRUNC R4, R4 ;  /* 0x0000000400047311 */ /* 0x000e24000020d900 */
[----:B0-----:R-:W-:Y:S01]  /*7d60*/  PRMT R0, R4, 0x7610, R0 ;  /* 0x0000761004007816 */ /* 0x001fe20000000000 */
[----:B------:R-:W-:Y:S06]  /*7d70*/  BRA `(.L_x_9006) ;  /* 0x00000000009c7947 */ /* 0x000fec0003800000 */
.L_x_9018:
        /* <DEDUP_REMOVED lines=14> */
.L_x_9032:
[----:B------:R-:W-:Y:S05]  /*7e60*/  BSYNC.RECONVERGENT B0 ;  /* 0x0000000000007941 */ /* 0x000fea0003800200 */
.L_x_9031:
[----:B------:R-:W0:Y:S02]  /*7e70*/  F2I.S64.TRUNC R4, R4 ;  /* 0x0000000400047311 */ /* 0x000e24000020d900 */
[----:B0-----:R-:W-:Y:S01]  /*7e80*/  PRMT R0, R4, 0x7610, R0 ;  /* 0x0000761004007816 */ /* 0x001fe20000000000 */
[----:B------:R-:W-:Y:S06]  /*7e90*/  BRA `(.L_x_9006) ;  /* 0x0000000000547947 */ /* 0x000fec0003800000 */
.L_x_9005:
        /* <DEDUP_REMOVED lines=16> */
.L_x_9033:
[----:B------:R-:W-:Y:S01]  /*7fa0*/  PRMT R0, RZ, 0x7610, R0 ;  /* 0x00007610ff007816 */ /* 0x000fe20000000000 */
[----:B------:R-:W-:Y:S06]  /*7fb0*/  BRA `(.L_x_9006) ;  /* 0x00000000000c7947 */ /* 0x000fec0003800000 */
.L_x_9030:
[----:B------:R2:W5:Y:S01]  /*7fc0*/  LDG.E.U8 R0, desc[UR36][R6.64] ;  /* 0x0000002406007981 */ /* 0x000562000c1e1100 */
[----:B------:R-:W-:Y:S05]  /*7fd0*/  BRA `(.L_x_9006) ;  /* 0x0000000000047947 */ /* 0x000fea0003800000 */
.L_x_9029:
[----:B------:R0:W5:Y:S02]  /*7fe0*/  LDG.E.U8 R0, desc[UR36][R6.64] ;  /* 0x0000002406007981 */ /* 0x000164000c1e1100 */
.L_x_9006:
[----:B-----5:R-:W-:-:S04]  /*7ff0*/  LOP3.LUT R0, R0, 0xff, RZ, 0xc0, !PT ;  /* 0x000000ff00007812 */ /* 0x020fc800078ec0ff */
[----:B-1----:R1:W0:Y:S03]  /*8000*/  I2F.U16 R4, R0 ;  /* 0x0000000000047306 */ /* 0x0022260000101000 */
.L_x_8967:
[----:B------:R-:W-:Y:S05]  /*8010*/  BSYNC.RECONVERGENT B6 ;  /* 0x0000000000067941 */ /* 0x000fea0003800200 */
.L_x_8966:
[C---:B------:R-:W-:Y:S01]  /*8020*/  VIADD R3, R19.reuse, 0x100 ;  /* 0x0000010013037836 */ /* 0x040fe20000000000 */
[CC--:B------:R-:W-:Y:S01]  /*8030*/  ISETP.GE.AND P0, PT, R19.reuse, R28.reuse, PT ;  /* 0x0000001c1300720c */ /* 0x0c0fe20003f06270 */
[C---:B------:R-:W-:Y:S01]  /*8040*/  VIADD R5, R19.reuse, 0x180 ;  /* 0x0000018013057836 */ /* 0x040fe20000000000 */
[----:B------:R-:W1:Y:S01]  /*8050*/  LDC.U8 R27, c[0x0][0x3c0] ;  /* 0x0000f000ff1b7b82 */ /* 0x000e620000000000 */
[----:B------:R-:W-:Y:S01]  /*8060*/  VIADD R26, R19, 0x80 ;  /* 0x00000080131a7836 */ /* 0x000fe20000000000 */
[-C--:B------:R-:W-:Y:S01]  /*8070*/  ISETP.GE.AND P2, PT, R3, R28.reuse, PT ;  /* 0x0000001c0300720c */ /* 0x080fe20003f46270 */
[----:B------:R-:W-:Y:S01]  /*8080*/  BSSY.RECONVERGENT B6, `(.L_x_9034) ;  /* 0x0000124000067945 */ /* 0x000fe20003800200 */
[-C--:B------:R-:W-:Y:S02]  /*8090*/  ISETP.GE.AND P3, PT, R5, R28.reuse, PT ;  /* 0x0000001c0500720c */ /* 0x080fe40003f66270 */
[----:B------:R-:W-:-:S05]  /*80a0*/  ISETP.GE.AND P1, PT, R26, R28, PT ;  /* 0x0000001c1a00720c */ /* 0x000fca0003f26270 */
[----:B------:R-:W5:Y:S01]  /*80b0*/  @!P0 LDC R8, c[0x0][0x388] ;  /* 0x0000e200ff088b82 */ /* 0x000f620000000800 */
[----:B0-234-:R-:W-:-:S03]  /*80c0*/  @!P0 HADD2.F32 R7, -RZ, R17.H0_H0 ;  /* 0x20000011ff078230 */ /* 0x01dfc60000004100 */
[----:B------:R-:W-:Y:S02]  /*80d0*/  @!P2 HADD2.F32 R24, -RZ, R24.H0_H0 ;  /* 0x20000018ff18a230 */ /* 0x000fe40000004100 */
[----:B------:R-:W-:Y:S02]  /*80e0*/  @!P3 HADD2.F32 R25, -RZ, R25.H0_H0 ;  /* 0x20000019ff19b230 */ /* 0x000fe40000004100 */
[----:B------:R-:W-:Y:S01]  /*80f0*/  @!P0 FMUL.FTZ R7, R7, R16 ;  /* 0x0000001007078220 */ /* 0x000fe20000410000 */
[----:B------:R-:W0:Y:S01]  /*8100*/  @!P2 LDC R5, c[0x0][0x388] ;  /* 0x0000e200ff05ab82 */ /* 0x000e220000000800 */
[----:B------:R-:W-:Y:S02]  /*8110*/  @!P1 HADD2.F32 R9, -RZ, R22.H0_H0 ;  /* 0x20000016ff099230 */ /* 0x000fe40000004100 */
[----:B------:R-:W-:Y:S01]  /*8120*/  @!P2 FMUL.FTZ R24, R24, R23 ;  /* 0x000000171818a220 */ /* 0x000fe20000410000 */
[----:B------:R-:W-:Y:S02]  /*8130*/  @!P3 FMUL.FTZ R6, R25, R4 ;  /* 0x000000041906b220 */ /* 0x000fe40000410000 */
[----:B------:R-:W-:-:S02]  /*8140*/  @!P1 FMUL.FTZ R9, R9, R18 ;  /* 0x0000001209099220 */ /* 0x000fc40000410000 */
[----:B------:R-:W2:Y:S08]  /*8150*/  @!P3 LDC R3, c[0x0][0x388] ;  /* 0x0000e200ff03bb82 */ /* 0x000eb00000000800 */
[----:B-1----:R-:W1:Y:S01]  /*8160*/  @!P1 LDC R0, c[0x0][0x388] ;  /* 0x0000e200ff009b82 */ /* 0x002e620000000800 */
[----:B-----5:R-:W-:-:S05]  /*8170*/  @!P0 FMUL.FTZ R7, R7, R8 ;  /* 0x0000000807078220 */ /* 0x020fca0000410000 */
[----:B------:R-:W-:Y:S01]  /*8180*/  @!P0 F2FP.F16.F32.PACK_AB R4, RZ, R7 ;  /* 0x00000007ff04823e */ /* 0x000fe200000000ff */
[----:B0-----:R-:W-:-:S05]  /*8190*/  @!P2 FMUL.FTZ R5, R24, R5 ;  /* 0x000000051805a220 */ /* 0x001fca0000410000 */
[----:B------:R-:W-:Y:S01]  /*81a0*/  @!P2 F2FP.F16.F32.PACK_AB R17, RZ, R5 ;  /* 0x00000005ff11a23e */ /* 0x000fe200000000ff */
[----:B--2---:R-:W-:-:S05]  /*81b0*/  @!P3 FMUL.FTZ R3, R6, R3 ;  /* 0x000000030603b220 */ /* 0x004fca0000410000 */
[----:B------:R-:W-:Y:S01]  /*81c0*/  @!P3 F2FP.F16.F32.PACK_AB R16, RZ, R3 ;  /* 0x00000003ff10b23e */ /* 0x000fe200000000ff */
[----:B-1----:R-:W-:-:S05]  /*81d0*/  @!P1 FMUL.FTZ R0, R9, R0 ;  /* 0x0000000009009220 */ /* 0x002fca0000410000 */
[----:B------:R-:W-:Y:S01]  /*81e0*/  @!P1 F2FP.F16.F32.PACK_AB R18, RZ, R0 ;  /* 0x00000000ff12923e */ /* 0x000fe200000000ff */
[----:B------:R-:W-:Y:S06]  /*81f0*/  @P0 BRA `(.L_x_9035) ;  /* 0x0000001000300947 */ /* 0x000fec0003800000 */
[----:B------:R-:W0:Y:S01]  /*8200*/  LDCU UR4, c[0x0][0x3c4] ;  /* 0x00007880ff0477ac */ /* 0x000e220008000800 */
[----:B------:R-:W1:Y:S01]  /*8210*/  LDC.64 R8, c[0x0][0x398] ;  /* 0x0000e600ff087b82 */ /* 0x000e620000000a00 */
[----:B------:R-:W-:Y:S01]  /*8220*/  IMAD R0, R2, 0x200, R19 ;  /* 0x0000020002007824 */ /* 0x000fe200078e0213 */
[----:B------:R-:W-:-:S03]  /*8230*/  PRMT R5, R27, 0x9910, RZ ;  /* 0x000099101b057816 */ /* 0x000fc600000000ff */
[----:B0-----:R-:W-:Y:S02]  /*8240*/  IMAD R3, R0, UR4, RZ ;  /* 0x0000000400037c24 */ /* 0x001fe4000f8e02ff */
[----:B------:R-:W-:-:S05]  /*8250*/  IMAD.MOV.U32 R0, RZ, RZ, R5 ;  /* 0x000000ffff007224 */ /* 0x000fca00078e0005 */
[----:B------:R-:W-:Y:S02]  /*8260*/  ISETP.GT.AND P0, PT, R0, 0x9, PT ;  /* 0x000000090000780c */ /* 0x000fe40003f04270 */
[----:B-1----:R-:W-:-:S05]  /*8270*/  IADD3 R8, P1, PT, R3, R8, RZ ;  /* 0x0000000803087210 */ /* 0x002fca0007f3e0ff */
        /* <DEDUP_REMOVED lines=10> */
[----:B------:R-:W-:Y:S02]  /*8320*/  HADD2.F32 R4, -RZ, R4.H0_H0 ;  /* 0x20000004ff047230 */ /* 0x000fe40000004100 */
[----:B------:R-:W-:Y:S02]  /*8330*/  IMAD.MOV.U32 R19, RZ, RZ, R26 ;  /* 0x000000ffff137224 */ /* 0x000fe400078e001a */
[----:B------:R-:W0:Y:S02]  /*8340*/  F2I.FTZ.TRUNC.NTZ R3, R4 ;  /* 0x0000000400037305 */ /* 0x000e24000021f100 */
[----:B0-----:R0:W-:Y:S01]  /*8350*/  STG.E.U8 desc[UR36][R8.64], R3 ;  /* 0x0000000308007986 */ /* 0x0011e2000c101124 */
[----:B------:R-:W-:Y:S05]  /*8360*/  BRA `(.L_x_9035) ;  /* 0x0000000c00d47947 */ /* 0x000fea0003800000 */
.L_x_9039:
[----:B------:R-:W-:Y:S02]  /*8370*/  HADD2.F32 R5, -RZ, R4.H0_H0 ;  /* 0x20000004ff057230 */ /* 0x000fe40000004100 */
[----:B------:R-:W-:-:S04]  /*8380*/  IMAD.MOV.U32 R19, RZ, RZ, R26 ;  /* 0x000000ffff137224 */ /* 0x000fc800078e001a */
[----:B------:R-:W0:Y:S02]  /*8390*/  F2I.S64.TRUNC R4, R5 ;  /* 0x0000000500047311 */ /* 0x000e24000020d900 */
[----:B0-----:R0:W-:Y:S01]  /*83a0*/  STG.E.U8 desc[UR36][R8.64], R4 ;  /* 0x0000000408007986 */ /* 0x0011e2000c101124 */
[----:B------:R-:W-:Y:S05]  /*83b0*/  BRA `(.L_x_9035) ;  /* 0x0000000c00c07947 */ /* 0x000fea0003800000 */
.L_x_9038:
[----:B------:R-:W-:-:S13]  /*83c0*/  ISETP.NE.AND P0, PT, R0, 0x2, PT ;  /* 0x000000020000780c */ /* 0x000fda0003f05270 */
[----:B------:R-:W-:Y:S05]  /*83d0*/  @!P0 BRA `(.L_x_9041) ;  /* 0x0000000000388947 */ /* 0x000fea0003800000 */
[----:B------:R-:W-:-:S13]  /*83e0*/  ISETP.NE.AND P0, PT, R0, 0x3, PT ;  /* 0x000000030000780c */ /* 0x000fda0003f05270 */
[----:B------:R-:W-:Y:S05]  /*83f0*/  @!P0 BRA `(.L_x_9042) ;  /* 0x00000000001c8947 */ /* 0x000fea0003800000 */
[----:B------:R-:W-:-:S13]  /*8400*/  ISETP.NE.AND P0, PT, R0, 0x4, PT ;  /* 0x000000040000780c */ /* 0x000fda0003f05270 */
[----:B------:R-:W-:Y:S05]  /*8410*/  @P0 BRA `(.L_x_9040) ;  /* 0x0000000800f80947 */ /* 0x000fea0003800000 */
[----:B------:R-:W-:Y:S02]  /*8420*/  HADD2.F32 R4, -RZ, R4.H0_H0 ;  /* 0x20000004ff047230 */ /* 0x000fe40000004100 */
[----:B------:R-:W-:-:S04]  /*8430*/  IMAD.MOV.U32 R19, RZ, RZ, R26 ;  /* 0x000000ffff137224 */ /* 0x000fc800078e001a */
[----:B------:R-:W0:Y:S02]  /*8440*/  F2I.S64.TRUNC R4, R4 ;  /* 0x0000000400047311 */ /* 0x000e24000020d900 */
[----:B0-----:R0:W-:Y:S01]  /*8450*/  STG.E.64 desc[UR36][R8.64], R4 ;  /* 0x0000000408007986 */ /* 0x0011e2000c101b24 */
[----:B------:R-:W-:Y:S05]  /*8460*/  BRA `(.L_x_9035) ;  /* 0x0000000c00947947 */ /* 0x000fea0003800000 */
.L_x_9042:
[----:B------:R-:W-:Y:S02]  /*8470*/  HADD2.F32 R4, -RZ, R4.H0_H0 ;  /* 0x20000004ff047230 */ /* 0x000fe40000004100 */
[----:B------:R-:W-:Y:S02]  /*8480*/  IMAD.MOV.U32 R19, RZ, RZ, R26 ;  /* 0x000000ffff137224 */ /* 0x000fe400078e001a */
[----:B------:R-:W0:Y:S02]  /*8490*/  F2I.FTZ.TRUNC.NTZ R3, R4 ;  /* 0x0000000400037305 */ /* 0x000e24000021f100 */
[----:B0-----:R0:W-:Y:S01]  /*84a0*/  STG.E desc[UR36][R8.64], R3 ;  /* 0x0000000308007986 */ /* 0x0011e2000c101924 */
[----:B------:R-:W-:Y:S05]  /*84b0*/  BRA `(.L_x_9035) ;  /* 0x0000000c00807947 */ /* 0x000fea0003800000 */
.L_x_9041:
[----:B------:R-:W-:Y:S02]  /*84c0*/  HADD2.F32 R4, -RZ, R4.H0_H0 ;  /* 0x20000004ff047230 */ /* 0x000fe40000004100 */
[----:B------:R-:W-:Y:S02]  /*84d0*/  IMAD.MOV.U32 R19, RZ, RZ, R26 ;  /* 0x000000ffff137224 */ /* 0x000fe400078e001a */
[----:B------:R-:W0:Y:S02]  /*84e0*/  F2I.FTZ.TRUNC.NTZ R3, R4 ;  /* 0x0000000400037305 */ /* 0x000e24000021f100 */
[----:B0-----:R0:W-:Y:S01]  /*84f0*/  STG.E.U16 desc[UR36][R8.64], R3 ;  /* 0x0000000308007986 */ /* 0x0011e2000c101524 */
[----:B------:R-:W-:Y:S05]  /*8500*/  BRA `(.L_x_9035) ;  /* 0x0000000c006c7947 */ /* 0x000fea0003800000 */
.L_x_9037:
[----:B------:R-:W-:-:S13]  /*8510*/  ISETP.GT.AND P0, PT, R0, 0x6, PT ;  /* 0x000000060000780c */ /* 0x000fda0003f04270 */
[----:B------:R-:W-:Y:S05]  /*8520*/  @P0 BRA `(.L_x_9043) ;  /* 0x00000000002c0947 */ /* 0x000fea0003800000 */
[----:B------:R-:W-:-:S13]  /*8530*/  ISETP.NE.AND P0, PT, R0, 0x5, PT ;  /* 0x000000050000780c */ /* 0x000fda0003f05270 */
[----:B------:R-:W-:Y:S05]  /*8540*/  @!P0 BRA `(.L_x_9044) ;  /* 0x0000000000188947 */ /* 0x000fea0003800000 */
[----:B------:R-:W-:-:S13]  /*8550*/  ISETP.NE.AND P0, PT, R0, 0x6, PT ;  /* 0x000000060000780c */ /* 0x000fda0003f05270 */
[----:B------:R-:W-:Y:S05]  /*8560*/  @P0 BRA `(.L_x_9040) ;  /* 0x0000000800a40947 */ /* 0x000fea0003800000 */
[----:B------:R-:W-:Y:S02]  /*8570*/  HADD2.F32 R3, -RZ, R4.H0_H0 ;  /* 0x20000004ff037230 */ /* 0x000fe40000004100 */
[----:B------:R-:W-:-:S03]  /*8580*/  IMAD.MOV.U32 R19, RZ, RZ, R26 ;  /* 0x000000ffff137224 */ /* 0x000fc600078e001a */
[----:B------:R0:W-:Y:S01]  /*8590*/  STG.E desc[UR36][R8.64], R3 ;  /* 0x0000000308007986 */ /* 0x0001e2000c101924 */
[----:B------:R-:W-:Y:S05]  /*85a0*/  BRA `(.L_x_9035) ;  /* 0x0000000c00447947 */ /* 0x000fea0003800000 */
.L_x_9044:
[----:B------:R0:W-:Y:S01]  /*85b0*/  STG.E.U16 desc[UR36][R8.64], R4 ;  /* 0x0000000408007986 */ /* 0x0001e2000c101524 */
[----:B------:R-:W-:Y:S01]  /*85c0*/  IMAD.MOV.U32 R19, RZ, RZ, R26 ;  /* 0x000000ffff137224 */ /* 0x000fe200078e001a */
[----:B------:R-:W-:Y:S06]  /*85d0*/  BRA `(.L_x_9035) ;  /* 0x0000000c00387947 */ /* 0x000fec0003800000 */
.L_x_9043:
[----:B------:R-:W-:-:S13]  /*85e0*/  ISETP.NE.AND P0, PT, R0, 0x7, PT ;  /* 0x000000070000780c */ /* 0x000fda0003f05270 */
[----:B------:R-:W-:Y:S05]  /*85f0*/  @!P0 BRA `(.L_x_9045) ;  /* 0x00000000003c8947 */ /* 0x000fea0003800000 */
[----:B------:R-:W-:-:S13]  /*8600*/  ISETP.NE.AND P0, PT, R0, 0x8, PT ;  /* 0x000000080000780c */ /* 0x000fda0003f05270 */
[----:B------:R-:W-:Y:S05]  /*8610*/  @!P0 BRA `(.L_x_9046) ;  /* 0x00000000001c8947 */ /* 0x000fea0003800000 */
[----:B------:R-:W-:-:S13]  /*8620*/  ISETP.NE.AND P0, PT, R0, 0x9, PT ;  /* 0x000000090000780c */ /* 0x000fda0003f05270 */
[----:B------:R-:W-:Y:S05]  /*8630*/  @P0 BRA `(.L_x_9040) ;  /* 0x0000000800700947 */ /* 0x000fea0003800000 */
[----:B------:R-:W-:Y:S02]  /*8640*/  HADD2.F32 R4, -RZ, R4.H0_H0 ;  /* 0x20000004ff047230 */ /* 0x000fe40000004100 */
[----:B------:R-:W-:Y:S02]  /*8650*/  IMAD.MOV.U32 R5, RZ, RZ, RZ ;  /* 0x000000ffff057224 */ /* 0x000fe400078e00ff */
[----:B------:R-:W-:-:S03]  /*8660*/  IMAD.MOV.U32 R19, RZ, RZ, R26 ;  /* 0x000000ffff137224 */ /* 0x000fc600078e001a */
[----:B------:R0:W-:Y:S01]  /*8670*/  STG.E.64 desc[UR36][R8.64], R4 ;  /* 0x0000000408007986 */ /* 0x0001e2000c101b24 */
[----:B------:R-:W-:Y:S05]  /*8680*/  BRA `(.L_x_9035) ;  /* 0x0000000c000c7947 */ /* 0x000fea0003800000 */
.L_x_9046:
[----:B------:R-:W-:Y:S02]  /*8690*/  HADD2.F32 R0, -RZ, R4.H0_H0 ;  /* 0x20000004ff007230 */ /* 0x000fe40000004100 */
[----:B------:R-:W-:-:S03]  /*86a0*/  IMAD.MOV.U32 R19, RZ, RZ, R26 ;  /* 0x000000ffff137224 */ /* 0x000fc600078e001a */
[----:B------:R-:W-:-:S04]  /*86b0*/  F2FP.F16.F32.PACK_AB R0, RZ, R0 ;  /* 0x00000000ff00723e */ /* 0x000fc800000000ff */
[----:B------:R-:W-:-:S05]  /*86c0*/  PRMT R0, R0, 0x5410, RZ ;  /* 0x0000541000007816 */ /* 0x000fca00000000ff */
[----:B------:R0:W-:Y:S01]  /*86d0*/  STG.E desc[UR36][R8.64], R0 ;  /* 0x0000000008007986 */ /* 0x0001e2000c101924 */
[----:B------:R-:W-:Y:S05]  /*86e0*/  BRA `(.L_x_9035) ;  /* 0x0000000800f47947 */ /* 0x000fea0003800000 */
.L_x_9045:
[----:B------:R-:W-:Y:S02]  /*86f0*/  HADD2.F32 R4, -RZ, R4.H0_H0 ;  /* 0x20000004ff047230 */ /* 0x000fe40000004100 */
[----:B------:R-:W-:-:S03]  /*8700*/  IMAD.MOV.U32 R19, RZ, RZ, R26 ;  /* 0x000000ffff137224 */ /* 0x000fc600078e001a */
[----:B------:R-:W-:-:S06]  /*8710*/  FMUL.FTZ R4, R4, 1 ;  /* 0x3f80000004047820 */ /* 0x000fcc0000410000 */
[----:B------:R-:W0:Y:S02]  /*8720*/  F2F.F64.F32 R4, R4 ;  /* 0x0000000400047310 */ /* 0x000e240000201800 */
[----:B0-----:R0:W-:Y:S01]  /*8730*/  STG.E.64 desc[UR36][R8.64], R4 ;  /* 0x0000000408007986 */ /* 0x0011e2000c101b24 */
[----:B------:R-:W-:Y:S05]  /*8740*/  BRA `(.L_x_9035) ;  /* 0x0000000800dc7947 */ /* 0x000fea0003800000 */
.L_x_9036:
        /* <DEDUP_REMOVED lines=10> */
[----:B------:R-:W-:-:S04]  /*87f0*/  FSETP.NEU.FTZ.AND P0, PT, R4, RZ, PT ;  /* 0x000000ff0400720b */ /* 0x000fc80003f1d000 */
[----:B------:R-:W-:-:S05]  /*8800*/  SEL R3, RZ, 0x1, !P0 ;  /* 0x00000001ff037807 */ /* 0x000fca0004000000 */
[----:B------:R0:W-:Y:S01]  /*8810*/  STG.E.U8 desc[UR36][R8.64], R3 ;  /* 0x0000000308007986 */ /* 0x0001e2000c101124 */
[----:B------:R-:W-:Y:S05]  /*8820*/  BRA `(.L_x_9035) ;  /* 0x0000000800a47947 */ /* 0x000fea0003800000 */
.L_x_9049:
[----:B------:R-:W-:Y:S01]  /*8830*/  HADD2.F32 R4, -RZ, R4.H0_H0 ;  /* 0x20000004ff047230 */ /* 0x000fe20000004100 */
[----:B------:R-:W-:Y:S01]  /*8840*/  CS2R R6, SRZ ;  /* 0x0000000000067805 */ /* 0x000fe2000001ff00 */
[----:B------:R-:W-:-:S03]  /*8850*/  IMAD.MOV.U32 R19, RZ, RZ, R26 ;  /* 0x000000ffff137224 */ /* 0x000fc600078e001a */
[----:B------:R-:W-:-:S06]  /*8860*/  FMUL.FTZ R4, R4, 1 ;  /* 0x3f80000004047820 */ /* 0x000fcc0000410000 */
[----:B------:R-:W0:Y:S02]  /*8870*/  F2F.F64.F32 R4, R4 ;  /* 0x0000000400047310 */ /* 0x000e240000201800 */
[----:B0-----:R0:W-:Y:S01]  /*8880*/  STG.E.128 desc[UR36][R8.64], R4 ;  /* 0x0000000408007986 */ /* 0x0011e2000c101d24 */
[----:B------:R-:W-:Y:S05]  /*8890*/  BRA `(.L_x_9035) ;  /* 0x0000000800887947 */ /* 0x000fea0003800000 */
.L_x_9048:
[----:B------:R-:W-:-:S13]  /*88a0*/  ISETP.NE.AND P0, PT, R0, 0xf, PT ;  /* 0x0000000f0000780c */ /* 0x000fda0003f05270 */
[----:B------:R-:W-:Y:S05]  /*88b0*/  @!P0 BRA `(.L_x_9050) ;  /* 0x0000000000a88947 */ /* 0x000fea0003800000 */
[----:B------:R-:W-:-:S13]  /*88c0*/  ISETP.NE.AND P0, PT, R0, 0x17, PT ;  /* 0x000000170000780c */ /* 0x000fda0003f05270 */
[----:B------:R-:W-:Y:S05]  /*88d0*/  @!P0 BRA `(.L_x_9051) ;  /* 0x0000000000508947 */ /* 0x000fea0003800000 */
[----:B------:R-:W-:-:S13]  /*88e0*/  ISETP.NE.AND P0, PT, R0, 0x18, PT ;  /* 0x000000180000780c */ /* 0x000fda0003f05270 */
[----:B------:R-:W-:Y:S05]  /*88f0*/  @P0 BRA `(.L_x_9040) ;  /* 0x0000000400c00947 */ /* 0x000fea0003800000 */
[----:B------:R-:W-:Y:S01]  /*8900*/  HADD2.F32 R6, -RZ, R4.H0_H0 ;  /* 0x20000004ff067230 */ /* 0x000fe20000004100 */
        /* <DEDUP_REMOVED lines=12> */
.L_x_9053:
[----:B------:R-:W-:Y:S05]  /*89d0*/  BSYNC.RECONVERGENT B0 ;  /* 0x0000000000007941 */ /* 0x000fea0003800200 */
.L_x_9052:
[----:B------:R-:W-:Y:S01]  /*89e0*/  LOP3.LUT R5, R0, 0x80, R5, 0xf8, !PT ;  /* 0x0000008000057812 */ /* 0x000fe200078ef805 */
[----:B------:R-:W-:-:S04]  /*89f0*/  IMAD.MOV.U32 R19, RZ, RZ, R26 ;  /* 0x000000ffff137224 */ /* 0x000fc800078e001a */
[----:B------:R0:W-:Y:S01]  /*8a00*/  STG.E.U8 desc[UR36][R8.64], R5 ;  /* 0x0000000508007986 */ /* 0x0001e2000c101124 */
[----:B------:R-:W-:Y:S05]  /*8a10*/  BRA `(.L_x_9035) ;  /* 0x0000000800287947 */ /* 0x000fea0003800000 */
.L_x_9051:
[----:B------:R-:W-:Y:S01]  /*8a20*/  HADD2.F32 R6, -RZ, R4.H0_H0 ;  /* 0x20000004ff067230 */ /* 0x000fe20000004100 */
        /* <DEDUP_REMOVED lines=14> */
.L_x_9055:
[----:B------:R-:W-:Y:S05]  /*8b10*/  BSYNC.RECONVERGENT B0 ;  /* 0x0000000000007941 */ /* 0x000fea0003800200 */
.L_x_9054:
[----:B------:R-:W-:Y:S01]  /*8b20*/  LOP3.LUT R5, R0, 0x80, R5, 0xf8, !PT ;  /* 0x0000008000057812 */ /* 0x000fe200078ef805 */
[----:B------:R-:W-:-:S04]  /*8b30*/  IMAD.MOV.U32 R19, RZ, RZ, R26 ;  /* 0x000000ffff137224 */ /* 0x000fc800078e001a */
[----:B------:R0:W-:Y:S01]  /*8b40*/  STG.E.U8 desc[UR36][R8.64], R5 ;  /* 0x0000000508007986 */ /* 0x0001e2000c101124 */
[----:B------:R-:W-:Y:S05]  /*8b50*/  BRA `(.L_x_9035) ;  /* 0x0000000400d87947 */ /* 0x000fea0003800000 */
.L_x_9050:
[----:B------:R-:W-:Y:S02]  /*8b60*/  HADD2.F32 R0, -RZ, R4.H0_H0 ;  /* 0x20000004ff007230 */ /* 0x000fe40000004100 */
[----:B------:R-:W-:-:S03]  /*8b70*/  IMAD.MOV.U32 R19, RZ, RZ, R26 ;  /* 0x000000ffff137224 */ /* 0x000fc600078e001a */
[----:B------:R-:W-:-:S05]  /*8b80*/  F2FP.BF16.F32.PACK_AB R0, RZ, R0 ;  /* 0x00000000ff00723e */ /* 0x000fca00000010ff */
[----:B------:R0:W-:Y:S01]  /*8b90*/  STG.E.U16 desc[UR36][R8.64], R0 ;  /* 0x0000000008007986 */ /* 0x0001e2000c101524 */
[----:B------:R-:W-:Y:S05]  /*8ba0*/  BRA `(.L_x_9035) ;  /* 0x0000000400c47947 */ /* 0x000fea0003800000 */
.L_x_9047:
        /* <DEDUP_REMOVED lines=10> */
[----:B------:R-:W0:Y:S02]  /*8c50*/  F2I.FTZ.U32.TRUNC.NTZ R3, R3 ;  /* 0x0000000300037305 */ /* 0x000e24000021f000 */
[----:B0-----:R1:W-:Y:S01]  /*8c60*/  STG.E.U16 desc[UR36][R8.64], R3 ;  /* 0x0000000308007986 */ /* 0x0013e2000c101524 */
[----:B------:R-:W-:Y:S05]  /*8c70*/  BRA `(.L_x_9035) ;  /* 0x0000000400907947 */ /* 0x000fea0003800000 */
.L_x_9058:
[----:B------:R-:W-:Y:S01]  /*8c80*/  HADD2.F32 R3, -RZ, R4.H0_H0 ;  /* 0x20000004ff037230 */ /* 0x000fe20000004100 */
        /* <DEDUP_REMOVED lines=12> */
.L_x_9061:
[----:B------:R-:W-:-:S04]  /*8d50*/  SHF.R.U32.HI R0, RZ, 0x14, R3 ;  /* 0x00000014ff007819 */ /* 0x000fc80000011603 */
[----:B------:R-:W-:-:S04]  /*8d60*/  LOP3.LUT R0, R0, 0x1, RZ, 0xc0, !PT ;  /* 0x0000000100007812 */ /* 0x000fc800078ec0ff */
[----:B------:R-:W-:-:S04]  /*8d70*/  IADD3 R0, PT, PT, R3, 0x487ffff, R0 ;  /* 0x0487ffff03007810 */ /* 0x000fc80007ffe000 */
[----:B------:R-:W-:-:S04]  /*8d80*/  SHF.R.U32.HI R0, RZ, 0x14, R0 ;  /* 0x00000014ff007819 */ /* 0x000fc80000011600 */
[----:B------:R-:W-:-:S07]  /*8d90*/  LOP3.LUT R0, R0, 0xff, RZ, 0xc0, !PT ;  /* 0x000000ff00007812 */ /* 0x000fce00078ec0ff */
.L_x_9062:
[----:B------:R-:W-:-:S04]  /*8da0*/  SHF.R.U32.HI R3, RZ, 0x18, R3 ;  /* 0x00000018ff037819 */ /* 0x000fc80000011603 */
[----:B------:R-:W-:-:S04]  /*8db0*/  LOP3.LUT R0, R0, 0x80, R3, 0xf8, !PT ;  /* 0x0000008000007812 */ /* 0x000fc800078ef803 */
[----:B------:R-:W-:-:S07]  /*8dc0*/  PRMT R4, R0, 0x7610, R4 ;  /* 0x0000761000047816 */ /* 0x000fce0000000004 */
.L_x_9060:
[----:B------:R-:W-:Y:S05]  /*8dd0*/  BSYNC.RECONVERGENT B0 ;  /* 0x0000000000007941 */ /* 0x000fea0003800200 */
.L_x_9059:
[----:B------:R2:W-:Y:S01]  /*8de0*/  STG.E.U8 desc[UR36][R8.64], R4 ;  /* 0x0000000408007986 */ /* 0x0005e2000c101124 */
[----:B------:R-:W-:Y:S01]  /*8df0*/  IMAD.MOV.U32 R19, RZ, RZ, R26 ;  /* 0x000000ffff137224 */ /* 0x000fe200078e001a */
[----:B------:R-:W-:Y:S06]  /*8e00*/  BRA `(.L_x_9035) ;  /* 0x00000004002c7947 */ /* 0x000fec0003800000 */
.L_x_9057:
        /* <DEDUP_REMOVED lines=13> */
.L_x_9065:
[----:B------:R-:W-:-:S04]  /*8ee0*/  SHF.R.U32.HI R0, RZ, 0x15, R3 ;  /* 0x00000015ff007819 */ /* 0x000fc80000011603 */
[----:B------:R-:W-:-:S04]  /*8ef0*/  LOP3.LUT R0, R0, 0x1, RZ, 0xc0, !PT ;  /* 0x0000000100007812 */ /* 0x000fc800078ec0ff */
[----:B------:R-:W-:-:S04]  /*8f00*/  IADD3 R0, PT, PT, R3, 0x88fffff, R0 ;  /* 0x088fffff03007810 */ /* 0x000fc80007ffe000 */
[----:B------:R-:W-:-:S04]  /*8f10*/  SHF.R.U32.HI R0, RZ, 0x15, R0 ;  /* 0x00000015ff007819 */ /* 0x000fc80000011600 */
[----:B------:R-:W-:-:S07]  /*8f20*/  LOP3.LUT R0, R0, 0xff, RZ, 0xc0, !PT ;  /* 0x000000ff00007812 */ /* 0x000fce00078ec0ff */
.L_x_9066:
[----:B------:R-:W-:-:S04]  /*8f30*/  SHF.R.U32.HI R3, RZ, 0x18, R3 ;  /* 0x00000018ff037819 */ /* 0x000fc80000011603 */
[----:B------:R-:W-:-:S04]  /*8f40*/  LOP3.LUT R0, R0, 0x80, R3, 0xf8, !PT ;  /* 0x0000008000007812 */ /* 0x000fc800078ef803 */
[----:B------:R-:W-:-:S07]  /*8f50*/  PRMT R4, R0, 0x7610, R4 ;  /* 0x0000761000047816 */ /* 0x000fce0000000004 */
.L_x_9064:
[----:B------:R-:W-:Y:S05]  /*8f60*/  BSYNC.RECONVERGENT B0 ;  /* 0x0000000000007941 */ /* 0x000fea0003800200 */
.L_x_9063:
[----:B------:R0:W-:Y:S01]  /*8f70*/  STG.E.U8 desc[UR36][R8.64], R4 ;  /* 0x0000000408007986 */ /* 0x0001e2000c101124 */
[----:B------:R-:W-:Y:S01]  /*8f80*/  IMAD.MOV.U32 R19, RZ, RZ, R26 ;  /* 0x000000ffff137224 */ /* 0x000fe200078e001a */
[----:B------:R-:W-:Y:S06]  /*8f90*/  BRA `(.L_x_9035) ;  /* 0x0000000000c87947 */ /* 0x000fec0003800000 */
.L_x_9056:
[----:B------:R-:W-:-:S13]  /*8fa0*/  ISETP.NE.AND P0, PT, R0, 0x1c, PT ;  /* 0x0000001c0000780c */ /* 0x000fda0003f05270 */
[----:B------:R-:W-:Y:S05]  /*8fb0*/  @!P0 BRA `(.L_x_9067) ;  /* 0x0000000000b08947 */ /* 0x000fea0003800000 */
[----:B------:R-:W-:-:S13]  /*8fc0*/  ISETP.NE.AND P0, PT, R0, 0x1d, PT ;  /* 0x0000001d0000780c */ /* 0x000fda0003f05270 */
[----:B------:R-:W-:Y:S05]  /*8fd0*/  @!P0 BRA `(.L_x_9068) ;  /* 0x0000000000948947 */ /* 0x000fea0003800000 */
[----:B------:R-:W-:-:S13]  /*8fe0*/  ISETP.NE.AND P0, PT, R0, 0x2c, PT ;  /* 0x0000002c0000780c */ /* 0x000fda0003f05270 */
[----:B------:R-:W-:Y:S05]  /*8ff0*/  @!P0 BRA `(.L_x_9069) ;  /* 0x0000000000488947 */ /* 0x000fea0003800000 */
.L_x_9040:
        /* <DEDUP_REMOVED lines=16> */
.L_x_9070:
[----:B------:R-:W-:Y:S01]  /*9100*/  IMAD.MOV.U32 R19, RZ, RZ, R26 ;  /* 0x000000ffff137224 */ /* 0x000fe200078e001a */
[----:B------:R-:W-:Y:S06]  /*9110*/  BRA `(.L_x_9035) ;  /* 0x0000000000687947 */ /* 0x000fec0003800000 */
.L_x_9069:
[----:B------:R-:W-:Y:S02]  /*9120*/  HADD2.F32 R4, -RZ, R4.H0_H0 ;  /* 0x20000004ff047230 */ /* 0x000fe40000004100 */
        /* <DEDUP_REMOVED lines=16> */
.L_x_9068:
[----:B------:R-:W-:Y:S02]  /*9230*/  HADD2.F32 R4, -RZ, R4.H0_H0 ;  /* 0x20000004ff047230 */ /* 0x000fe40000004100 */
[----:B------:R-:W-:-:S04]  /*9240*/  IMAD.MOV.U32 R19, RZ, RZ, R26 ;  /* 0x000000ffff137224 */ /* 0x000fc800078e001a */
[----:B------:R-:W0:Y:S02]  /*9250*/  F2I.U64.TRUNC R4, R4 ;  /* 0x0000000400047311 */ /* 0x000e24000020d800 */
[----:B0-----:R4:W-:Y:S01]  /*9260*/  STG.E.64 desc[UR36][R8.64], R4 ;  /* 0x0000000408007986 */ /* 0x0019e2000c101b24 */
[----:B------:R-:W-:Y:S05]  /*9270*/  BRA `(.L_x_9035) ;  /* 0x0000000000107947 */ /* 0x000fea0003800000 */
.L_x_9067:
[----:B------:R-:W-:Y:S02]  /*9280*/  HADD2.F32 R4, -RZ, R4.H0_H0 ;  /* 0x20000004ff047230 */ /* 0x000fe40000004100 */
[----:B------:R-:W-:Y:S02]  /*9290*/  IMAD.MOV.U32 R19, RZ, RZ, R26 ;  /* 0x000000ffff137224 */ /* 0x000fe400078e001a */
[----:B------:R-:W0:Y:S02]  /*92a0*/  F2I.FTZ.U32.TRUNC.NTZ R3, R4 ;  /* 0x0000000400037305 */ /* 0x000e24000021f000 */
[----:B0-----:R3:W-:Y:S03]  /*92b0*/  STG.E desc[UR36][R8.64], R3 ;  /* 0x0000000308007986 */ /* 0x0017e6000c101924 */
.L_x_9035:
[----:B------:R-:W-:Y:S05]  /*92c0*/  BSYNC.RECONVERGENT B6 ;  /* 0x0000000000067941 */ /* 0x000fea0003800200 */
.L_x_9034:
[----:B------:R-:W-:Y:S01]  /*92d0*/  ISETP.GE.AND P0, PT, R19, R28, PT ;  /* 0x0000001c1300720c */ /* 0x000fe20003f06270 */
[----:B------:R-:W-:-:S12]  /*92e0*/  BSSY.RECONVERGENT B6, `(.L_x_9071) ;  /* 0x00001f0000067945 */ /* 0x000fd80003800200 */
        /* <DEDUP_REMOVED lines=19> */
[----:B------:R-:W-:-:S04]  /*9420*/  HADD2.F32 R18, -RZ, R18.H0_H0 ;  /* 0x20000012ff127230 */ /* 0x000fc80000004100 */
[----:B------:R-:W0:Y:S02]  /*9430*/  F2I.FTZ.TRUNC.NTZ R3, R18 ;  /* 0x0000001200037305 */ /* 0x000e24000021f100 */
[----:B0-----:R0:W-:Y:S01]  /*9440*/  STG.E.U8 desc[UR36][R8.64], R3 ;  /* 0x0000000308007986 */ /* 0x0011e2000c101124 */
[----:B------:R-:W-:Y:S05]  /*9450*/  BRA `(.L_x_9078) ;  /* 0x0000000c007c7947 */ /* 0x000fea0003800000 */
.L_x_9076:
[----:B------:R-:W-:-:S06]  /*9460*/  HADD2.F32 R5, -RZ, R18.H0_H0 ;  /* 0x20000012ff057230 */ /* 0x000fcc0000004100 */
[----:B------:R-:W0:Y:S02]  /*9470*/  F2I.S64.TRUNC R4, R5 ;  /* 0x0000000500047311 */ /* 0x000e24000020d900 */
[----:B0-----:R0:W-:Y:S01]  /*9480*/  STG.E.U8 desc[UR36][R8.64], R4 ;  /* 0x0000000408007986 */ /* 0x0011e2000c101124 */
[----:B------:R-:W-:Y:S05]  /*9490*/  BRA `(.L_x_9078) ;  /* 0x0000000c006c7947 */ /* 0x000fea0003800000 */
.L_x_9075:
[----:B------:R-:W-:-:S13]  /*94a0*/  ISETP.NE.AND P0, PT, R0, 0x2, PT ;  /* 0x000000020000780c */ /* 0x000fda0003f05270 */
[----:B------:R-:W-:Y:S05]  /*94b0*/  @!P0 BRA `(.L_x_9079) ;  /* 0x0000000000308947 */ /* 0x000fea0003800000 */
[----:B------:R-:W-:-:S13]  /*94c0*/  ISETP.NE.AND P0, PT, R0, 0x3, PT ;  /* 0x000000030000780c */ /* 0x000fda0003f05270 */
[----:B------:R-:W-:Y:S05]  /*94d0*/  @!P0 BRA `(.L_x_9080) ;  /* 0x0000000000188947 */ /* 0x000fea0003800000 */
[----:B------:R-:W-:-:S13]  /*94e0*/  ISETP.NE.AND P0, PT, R0, 0x4, PT ;  /* 0x000000040000780c */ /* 0x000fda0003f05270 */
[----:B------:R-:W-:Y:S05]  /*94f0*/  @P0 BRA `(.L_x_9077) ;  /* 0x0000000800700947 */ /* 0x000fea0003800000 */
[----:B------:R-:W-:-:S06]  /*9500*/  HADD2.F32 R4, -RZ, R18.H0_H0 ;  /* 0x20000012ff047230 */ /* 0x000fcc0000004100 */
[----:B------:R-:W0:Y:S02]  /*9510*/  F2I.S64.TRUNC R4, R4 ;  /* 0x0000000400047311 */ /* 0x000e24000020d900 */
[----:B0-----:R0:W-:Y:S01]  /*9520*/  STG.E.64 desc[UR36][R8.64], R4 ;  /* 0x0000000408007986 */ /* 0x0011e2000c101b24 */
[----:B------:R-:W-:Y:S05]  /*9530*/  BRA `(.L_x_9078) ;  /* 0x0000000c00447947 */ /* 0x000fea0003800000 */
.L_x_9080:
[----:B------:R-:W-:-:S04]  /*9540*/  HADD2.F32 R18, -RZ, R18.H0_H0 ;  /* 0x20000012ff127230 */ /* 0x000fc80000004100 */
[----:B------:R-:W0:Y:S02]  /*9550*/  F2I.FTZ.TRUNC.NTZ R3, R18 ;  /* 0x0000001200037305 */ /* 0x000e24000021f100 */
[----:B0-----:R0:W-:Y:S01]  /*9560*/  STG.E desc[UR36][R8.64], R3 ;  /* 0x0000000308007986 */ /* 0x0011e2000c101924 */
[----:B------:R-:W-:Y:S05]  /*9570*/  BRA `(.L_x_9078) ;  /* 0x0000000c00347947 */ /* 0x000fea0003800000 */
.L_x_9079:
[----:B------:R-:W-:-:S04]  /*9580*/  HADD2.F32 R18, -RZ, R18.H0_H0 ;  /* 0x20000012ff127230 */ /* 0x000fc80000004100 */
[----:B------:R-:W0:Y:S02]  /*9590*/  F2I.FTZ.TRUNC.NTZ R3, R18 ;  /* 0x0000001200037305 */ /* 0x000e24000021f100 */
[----:B0-----:R0:W-:Y:S01]  /*95a0*/  STG.E.U16 desc[UR36][R8.64], R3 ;  /* 0x0000000308007986 */ /* 0x0011e2000c101524 */
[----:B------:R-:W-:Y:S05]  /*95b0*/  BRA `(.L_x_9078) ;  /* 0x0000000c00247947 */ /* 0x000fea0003800000 */
.L_x_9074:
[----:B------:R-:W-:-:S13]  /*95c0*/  ISETP.GT.AND P0, PT, R0, 0x6, PT ;  /* 0x000000060000780c */ /* 0x000fda0003f04270 */
[----:B------:R-:W-:Y:S05]  /*95d0*/  @P0 BRA `(.L_x_9081) ;  /* 0x0000000000240947 */ /* 0x000fea0003800000 */
[----:B------:R-:W-:-:S13]  /*95e0*/  ISETP.NE.AND P0, PT, R0, 0x5, PT ;  /* 0x000000050000780c */ /* 0x000fda0003f05270 */
[----:B------:R-:W-:Y:S05]  /*95f0*/  @!P0 BRA `(.L_x_9082) ;  /* 0x0000000000148947 */ /* 0x000fea0003800000 */
[----:B------:R-:W-:-:S13]  /*9600*/  ISETP.NE.AND P0, PT, R0, 0x6, PT ;  /* 0x000000060000780c */ /* 0x000fda0003f05270 */
[----:B------:R-:W-:Y:S05]  /*9610*/  @P0 BRA `(.L_x_9077) ;  /* 0x0000000800280947 */ /* 0x000fea0003800000 */
[----:B------:R-:W-:-:S05]  /*9620*/  HADD2.F32 R3, -RZ, R18.H0_H0 ;  /* 0x20000012ff037230 */ /* 0x000fca0000004100 */
[----:B------:R0:W-:Y:S01]  /*9630*/  STG.E desc[UR36][R8.64], R3 ;  /* 0x0000000308007986 */ /* 0x0001e2000c101924 */
[----:B------:R-:W-:Y:S05]  /*9640*/  BRA `(.L_x_9078) ;  /* 0x0000000c00007947 */ /* 0x000fea0003800000 */
.L_x_9082:
[----:B------:R0:W-:Y:S01]  /*9650*/  STG.E.U16 desc[UR36][R8.64], R18 ;  /* 0x0000001208007986 */ /* 0x0001e2000c101524 */
[----:B------:R-:W-:Y:S05]  /*9660*/  BRA `(.L_x_9078) ;  /* 0x0000000800f87947 */ /* 0x000fea0003800000 */
.L_x_9081:
[----:B------:R-:W-:-:S13]  /*9670*/  ISETP.NE.AND P0, PT, R0, 0x7, PT ;  /* 0x000000070000780c */ /* 0x000fda0003f05270 */
[----:B------:R-:W-:Y:S05]  /*9680*/  @!P0 BRA `(.L_x_9083) ;  /* 0x0000000000348947 */ /* 0x000fea0003800000 */
[----:B------:R-:W-:-:S13]  /*9690*/  ISETP.NE.AND P0, PT, R0, 0x8, PT ;  /* 0x000000080000780c */ /* 0x000fda0003f05270 */
[----:B------:R-:W-:Y:S05]  /*96a0*/  @!P0 BRA `(.L_x_9084) ;  /* 0x0000000000188947 */ /* 0x000fea0003800000 */
[----:B------:R-:W-:-:S13]  /*96b0*/  ISETP.NE.AND P0, PT, R0, 0x9, PT ;  /* 0x000000090000780c */ /* 0x000fda0003f05270 */
[----:B------:R-:W-:Y:S05]  /*96c0*/  @P0 BRA `(.L_x_9077) ;  /* 0x0000000400fc0947 */ /* 0x000fea0003800000 */
[----:B------:R-:W-:Y:S02]  /*96d0*/  HADD2.F32 R4, -RZ, R18.H0_H0 ;  /* 0x20000012ff047230 */ /* 0x000fe40000004100 */
[----:B------:R-:W-:-:S05]  /*96e0*/  IMAD.MOV.U32 R5, RZ, RZ, RZ ;  /* 0x000000ffff057224 */ /* 0x000fca00078e00ff */
[----:B------:R0:W-:Y:S01]  /*96f0*/  STG.E.64 desc[UR36][R8.64], R4 ;  /* 0x0000000408007986 */ /* 0x0001e2000c101b24 */
[----:B------:R-:W-:Y:S05]  /*9700*/  BRA `(.L_x_9078) ;  /* 0x0000000800d07947 */ /* 0x000fea0003800000 */
.L_x_9084:
[----:B------:R-:W-:-:S05]  /*9710*/  HADD2.F32 R0, -RZ, R18.H0_H0 ;  /* 0x20000012ff007230 */ /* 0x000fca0000004100 */
[----:B------:R-:W-:-:S04]  /*9720*/  F2FP.F16.F32.PACK_AB R0, RZ, R0 ;  /* 0x00000000ff00723e */ /* 0x000fc800000000ff */
[----:B------:R-:W-:-:S05]  /*9730*/  PRMT R0, R0, 0x5410, RZ ;  /* 0x0000541000007816 */ /* 0x000fca00000000ff */
[----:B------:R0:W-:Y:S01]  /*9740*/  STG.E desc[UR36][R8.64], R0 ;  /* 0x0000000008007986 */ /* 0x0001e2000c101924 */
[----:B------:R-:W-:Y:S05]  /*9750*/  BRA `(.L_x_9078) ;  /* 0x0000000800bc7947 */ /* 0x000fea0003800000 */
.L_x_9083:
[----:B------:R-:W-:-:S05]  /*9760*/  HADD2.F32 R4, -RZ, R18.H0_H0 ;  /* 0x20000012ff047230 */ /* 0x000fca0000004100 */
[----:B------:R-:W-:-:S06]  /*9770*/  FMUL.FTZ R4, R4, 1 ;  /* 0x3f80000004047820 */ /* 0x000fcc0000410000 */
[----:B------:R-:W0:Y:S02]  /*9780*/  F2F.F64.F32 R4, R4 ;  /* 0x0000000400047310 */ /* 0x000e240000201800 */
[----:B0-----:R0:W-:Y:S01]  /*9790*/  STG.E.64 desc[UR36][R8.64], R4 ;  /* 0x0000000408007986 */ /* 0x0011e2000c101b24 */
[----:B------:R-:W-:Y:S05]  /*97a0*/  BRA `(.L_x_9078) ;  /* 0x0000000800a87947 */ /* 0x000fea0003800000 */
.L_x_9073:
        /* <DEDUP_REMOVED lines=10> */
[----:B------:R-:W-:-:S06]  /*9850*/  HADD2.F32 R3, -RZ, R18.H0_H0 ;  /* 0x20000012ff037230 */ /* 0x000fcc0000004100 */
[----:B------:R-:W0:Y:S02]  /*9860*/  F2I.FTZ.U32.TRUNC.NTZ R3, R3 ;  /* 0x0000000300037305 */ /* 0x000e24000021f000 */
[----:B0-----:R0:W-:Y:S01]  /*9870*/  STG.E.U16 desc[UR36][R8.64], R3 ;  /* 0x0000000308007986 */ /* 0x0011e2000c101524 */
[----:B------:R-:W-:Y:S05]  /*9880*/  BRA `(.L_x_9078) ;  /* 0x0000000800707947 */ /* 0x000fea0003800000 */
.L_x_9088:
        /* <DEDUP_REMOVED lines=17> */
.L_x_9091:
[----:B------:R-:W-:-:S04]  /*99a0*/  SHF.R.U32.HI R3, RZ, 0x18, R5 ;  /* 0x00000018ff037819 */ /* 0x000fc80000011605 */
[----:B------:R-:W-:-:S04]  /*99b0*/  LOP3.LUT R0, R0, 0x80, R3, 0xf8, !PT ;  /* 0x0000008000007812 */ /* 0x000fc800078ef803 */
[----:B------:R-:W-:-:S07]  /*99c0*/  PRMT R4, R0, 0x7610, R4 ;  /* 0x0000761000047816 */ /* 0x000fce0000000004 */
.L_x_9090:
[----:B------:R-:W-:Y:S05]  /*99d0*/  BSYNC.RECONVERGENT B0 ;  /* 0x0000000000007941 */ /* 0x000fea0003800200 */
.L_x_9089:
[----:B------:R0:W-:Y:S01]  /*99e0*/  STG.E.U8 desc[UR36][R8.64], R4 ;  /* 0x0000000408007986 */ /* 0x0001e2000c101124 */
[----:B------:R-:W-:Y:S05]  /*99f0*/  BRA `(.L_x_9078) ;  /* 0x0000000800147947 */ /* 0x000fea0003800000 */
.L_x_9087:
        /* <DEDUP_REMOVED lines=17> */
.L_x_9094:
[----:B------:R-:W-:-:S04]  /*9b10*/  SHF.R.U32.HI R3, RZ, 0x18, R5 ;  /* 0x00000018ff037819 */ /* 0x000fc80000011605 */
[----:B------:R-:W-:-:S04]  /*9b20*/  LOP3.LUT R0, R0, 0x80, R3, 0xf8, !PT ;  /* 0x0000008000007812 */ /* 0x000fc800078ef803 */
[----:B------:R-:W-:-:S07]  /*9b30*/  PRMT R4, R0, 0x7610, R4 ;  /* 0x0000761000047816 */ /* 0x000fce0000000004 */
.L_x_9093:
[----:B------:R-:W-:Y:S05]  /*9b40*/  BSYNC.RECONVERGENT B0 ;  /* 0x0000000000007941 */ /* 0x000fea0003800200 */
.L_x_9092:
[----:B------:R0:W-:Y:S01]  /*9b50*/  STG.E.U8 desc[UR36][R8.64], R4 ;  /* 0x0000000408007986 */ /* 0x0001e2000c101124 */
[----:B------:R-:W-:Y:S05]  /*9b60*/  BRA `(.L_x_9078) ;  /* 0x0000000400b87947 */ /* 0x000fea0003800000 */
.L_x_9086:
[----:B------:R-:W-:-:S13]  /*9b70*/  ISETP.NE.AND P0, PT, R0, 0x1c, PT ;  /* 0x0000001c0000780c */ /* 0x000fda0003f05270 */
[----:B------:R-:W-:Y:S05]  /*9b80*/  @!P0 BRA `(.L_x_9095) ;  /* 0x0000000000608947 */ /* 0x000fea0003800000 */
[----:B------:R-:W-:-:S13]  /*9b90*/  ISETP.NE.AND P0, PT, R0, 0x1d, PT ;  /* 0x0000001d0000780c */ /* 0x000fda0003f05270 */
[----:B------:R-:W-:Y:S05]  /*9ba0*/  @!P0 BRA `(.L_x_9096) ;  /* 0x0000000000488947 */ /* 0x000fea0003800000 */
[----:B------:R-:W-:-:S13]  /*9bb0*/  ISETP.NE.AND P0, PT, R0, 0x2c, PT ;  /* 0x0000002c0000780c */ /* 0x000fda0003f05270 */
[----:B------:R-:W-:Y:S05]  /*9bc0*/  @P0 BRA `(.L_x_9077) ;  /* 0x0000000000bc0947 */ /* 0x000fea0003800000 */
[----:B------:R-:W-:-:S05]  /*9bd0*/  HADD2.F32 R18, -RZ, R18.H0_H0 ;  /* 0x20000012ff127230 */ /* 0x000fca0000004100 */
        /* <DEDUP_REMOVED lines=15> */
.L_x_9096:
[----:B------:R-:W-:-:S06]  /*9cd0*/  HADD2.F32 R4, -RZ, R18.H0_H0 ;  /* 0x20000012ff047230 */ /* 0x000fcc0000004100 */
[----:B------:R-:W0:Y:S02]  /*9ce0*/  F2I.U64.TRUNC R4, R4 ;  /* 0x0000000400047311 */ /* 0x000e24000020d800 */
[----:B0-----:R0:W-:Y:S01]  /*9cf0*/  STG.E.64 desc[UR36][R8.64], R4 ;  /* 0x0000000408007986 */ /* 0x0011e2000c101b24 */
[----:B------:R-:W-:Y:S05]  /*9d00*/  BRA `(.L_x_9078) ;  /* 0x0000000400507947 */ /* 0x000fea0003800000 */
.L_x_9095:
[----:B------:R-:W-:-:S04]  /*9d10*/  HADD2.F32 R18, -RZ, R18.H0_H0 ;  /* 0x20000012ff127230 */ /* 0x000fc80000004100 */
[----:B------:R-:W0:Y:S02]  /*9d20*/  F2I.FTZ.U32.TRUNC.NTZ R3, R18 ;  /* 0x0000001200037305 */ /* 0x000e24000021f000 */
[----:B0-----:R0:W-:Y:S01]  /*9d30*/  STG.E desc[UR36][R8.64], R3 ;  /* 0x0000000308007986 */ /* 0x0011e2000c101924 */
[----:B------:R-:W-:Y:S05]  /*9d40*/  BRA `(.L_x_9078) ;  /* 0x0000000400407947 */ /* 0x000fea0003800000 */
.L_x_9085:
[----:B------:R-:W-:-:S13]  /*9d50*/  ISETP.GT.AND P0, PT, R0, 0xe, PT ;  /* 0x0000000e0000780c */ /* 0x000fda0003f04270 */
[----:B------:R-:W-:Y:S05]  /*9d60*/  @P0 BRA `(.L_x_9097) ;  /* 0x00000000003c0947 */ /* 0x000fea0003800000 */
[----:B------:R-:W-:-:S13]  /*9d70*/  ISETP.NE.AND P0, PT, R0, 0xa, PT ;  /* 0x0000000a0000780c */ /* 0x000fda0003f05270 */
[----:B------:R-:W-:Y:S05]  /*9d80*/  @!P0 BRA `(.L_x_9098) ;  /* 0x00000000001c8947 */ /* 0x000fea0003800000 */
[----:B------:R-:W-:-:S13]  /*9d90*/  ISETP.NE.AND P0, PT, R0, 0xb, PT ;  /* 0x0000000b0000780c */ /* 0x000fda0003f05270 */
[----:B------:R-:W-:Y:S05]  /*9da0*/  @P0 BRA `(.L_x_9077) ;  /* 0x0000000000440947 */ /* 0x000fea0003800000 */
[----:B------:R-:W-:-:S05]  /*9db0*/  HADD2.F32 R18, -RZ, R18.H0_H0 ;  /* 0x20000012ff127230 */ /* 0x000fca0000004100 */
[----:B------:R-:W-:-:S04]  /*9dc0*/  FSETP.NEU.FTZ.AND P0, PT, R18, RZ, PT ;  /* 0x000000ff1200720b */ /* 0x000fc80003f1d000 */
[----:B------:R-:W-:-:S05]  /*9dd0*/  SEL R3, RZ, 0x1, !P0 ;  /* 0x00000001ff037807 */ /* 0x000fca0004000000 */
[----:B------:R3:W-:Y:S01]  /*9de0*/  STG.E.U8 desc[UR36][R8.64], R3 ;  /* 0x0000000308007986 */ /* 0x0007e2000c101124 */
[----:B------:R-:W-:Y:S05]  /*9df0*/  BRA `(.L_x_9078) ;  /* 0x0000000400147947 */ /* 0x000fea0003800000 */
.L_x_9098:
[----:B------:R-:W-:Y:S01]  /*9e00*/  HADD2.F32 R18, -RZ, R18.H0_H0 ;  /* 0x20000012ff127230 */ /* 0x000fe20000004100 */
[----:B------:R-:W-:-:S04]  /*9e10*/  CS2R R6, SRZ ;  /* 0x0000000000067805 */ /* 0x000fc8000001ff00 */
[----:B------:R-:W-:-:S06]  /*9e20*/  FMUL.FTZ R4, R18, 1 ;  /* 0x3f80000012047820 */ /* 0x000fcc0000410000 */
[----:B------:R-:W0:Y:S02]  /*9e30*/  F2F.F64.F32 R4, R4 ;  /* 0x0000000400047310 */ /* 0x000e240000201800 */
[----:B0-----:R4:W-:Y:S01]  /*9e40*/  STG.E.128 desc[UR36][R8.64], R4 ;  /* 0x0000000408007986 */ /* 0x0019e2000c101d24 */
[----:B------:R-:W-:Y:S05]  /*9e50*/  BRA `(.L_x_9078) ;  /* 0x0000000000fc7947 */ /* 0x000fea0003800000 */
.L_x_9097:
[----:B------:R-:W-:-:S13]  /*9e60*/  ISETP.NE.AND P0, PT, R0, 0xf, PT ;  /* 0x0000000f0000780c */ /* 0x000fda0003f05270 */
[----:B------:R-:W-:Y:S05]  /*9e70*/  @!P0 BRA `(.L_x_9099) ;  /* 0x0000000000e88947 */ /* 0x000fea0003800000 */
[----:B------:R-:W-:-:S13]  /*9e80*/  ISETP.NE.AND P0, PT, R0, 0x17, PT ;  /* 0x000000170000780c */ /* 0x000fda0003f05270 */
[----:B------:R-:W-:Y:S05]  /*9e90*/  @!P0 BRA `(.L_x_9100) ;  /* 0x0000000000908947 */ /* 0x000fea0003800000 */
[----:B------:R-:W-:-:S13]  /*9ea0*/  ISETP.NE.AND P0, PT, R0, 0x18, PT ;  /* 0x000000180000780c */ /* 0x000fda0003f05270 */
[----:B------:R-:W-:Y:S05]  /*9eb0*/  @!P0 BRA `(.L_x_9101) ;  /* 0x0000000000448947 */ /* 0x000fea0003800000 */
.L_x_9077:
        /* <DEDUP_REMOVED lines=16> */
.L_x_9102:
[----:B------:R-:W-:Y:S05]  /*9fc0*/  BRA `(.L_x_9078) ;  /* 0x0000000000a07947 */ /* 0x000fea0003800000 */
.L_x_9101:
        /* <DEDUP_REMOVED lines=13> */
.L_x_9104:
[----:B------:R-:W-:Y:S05]  /*a0a0*/  BSYNC.RECONVERGENT B0 ;  /* 0x0000000000007941 */ /* 0x000fea0003800200 */
.L_x_9103:
[----:B------:R-:W-:-:S05]  /*a0b0*/  LOP3.LUT R3, R0, 0x80, R3, 0xf8, !PT ;  /* 0x0000008000037812 */ /* 0x000fca00078ef803 */
[----:B------:R2:W-:Y:S01]  /*a0c0*/  STG.E.U8 desc[UR36][R8.64], R3 ;  /* 0x0000000308007986 */ /* 0x0005e2000c101124 */
[----:B------:R-:W-:Y:S05]  /*a0d0*/  BRA `(.L_x_9078) ;  /* 0x00000000005c7947 */ /* 0x000fea0003800000 */
.L_x_9100:
        /* <DEDUP_REMOVED lines=12> */
.L_x_9106:
[----:B------:R-:W-:Y:S01]  /*a1a0*/  IMAD.MOV.U32 R0, RZ, RZ, 0x7f ;  /* 0x0000007fff007424 */ /* 0x000fe200078e00ff */
[----:B------:R-:W-:-:S04]  /*a1b0*/  ISETP.GT.U32.AND P0, PT, R4, 0x7f800000, PT ;  /* 0x7f8000000400780c */ /* 0x000fc80003f04070 */
[----:B------:R-:W-:-:S09]  /*a1c0*/  SEL R0, R0, 0x7c, P0 ;  /* 0x0000007c00007807 */ /* 0x000fd20000000000 */
.L_x_9107:
[----:B------:R-:W-:Y:S05]  /*a1d0*/  BSYNC.RECONVERGENT B0 ;  /* 0x0000000000007941 */ /* 0x000fea0003800200 */
.L_x_9105:
[----:B------:R-:W-:-:S04]  /*a1e0*/  SHF.R.U32.HI R3, RZ, 0x18, R3 ;  /* 0x00000018ff037819 */ /* 0x000fc80000011603 */
[----:B------:R-:W-:-:S05]  /*a1f0*/  LOP3.LUT R3, R0, 0x80, R3, 0xf8, !PT ;  /* 0x0000008000037812 */ /* 0x000fca00078ef803 */
[----:B------:R1:W-:Y:S01]  /*a200*/  STG.E.U8 desc[UR36][R8.64], R3 ;  /* 0x0000000308007986 */ /* 0x0003e2000c101124 */
[----:B------:R-:W-:Y:S05]  /*a210*/  BRA `(.L_x_9078) ;  /* 0x00000000000c7947 */ /* 0x000fea0003800000 */
.L_x_9099:
[----:B------:R-:W-:-:S05]  /*a220*/  HADD2.F32 R0, -RZ, R18.H0_H0 ;  /* 0x20000012ff007230 */ /* 0x000fca0000004100 */
[----:B------:R-:W-:-:S05]  /*a230*/  F2FP.BF16.F32.PACK_AB R0, RZ, R0 ;  /* 0x00000000ff00723e */ /* 0x000fca00000010ff */
[----:B------:R0:W-:Y:S02]  /*a240*/  STG.E.U16 desc[UR36][R8.64], R0 ;  /* 0x0000000008007986 */ /* 0x0001e4000c101524 */
.L_x_9078:
        /* <DEDUP_REMOVED lines=21> */
[----:B------:R-:W-:-:S06]  /*a3a0*/  HADD2.F32 R17, -RZ, R17.H0_H0 ;  /* 0x20000011ff117230 */ /* 0x000fcc0000004100 */
[----:B------:R-:W0:Y:S02]  /*a3b0*/  F2I.FTZ.TRUNC.NTZ R17, R17 ;  /* 0x0000001100117305 */ /* 0x000e24000021f100 */
[----:B0-----:R0:W-:Y:S01]  /*a3c0*/  STG.E.U8 desc[UR36][R8.64], R17 ;  /* 0x0000001108007986 */ /* 0x0011e2000c101124 */
[----:B------:R-:W-:Y:S05]  /*a3d0*/  BRA `(.L_x_9113) ;  /* 0x0000000c007c7947 */ /* 0x000fea0003800000 */
.L_x_9111:
[----:B------:R-:W-:-:S06]  /*a3e0*/  HADD2.F32 R5, -RZ, R17.H0_H0 ;  /* 0x20000011ff057230 */ /* 0x000fcc0000004100 */
[----:B------:R-:W0:Y:S02]  /*a3f0*/  F2I.S64.TRUNC R4, R5 ;  /* 0x0000000500047311 */ /* 0x000e24000020d900 */
[----:B0-----:R0:W-:Y:S01]  /*a400*/  STG.E.U8 desc[UR36][R8.64], R4 ;  /* 0x0000000408007986 */ /* 0x0011e2000c101124 */
[----:B------:R-:W-:Y:S05]  /*a410*/  BRA `(.L_x_9113) ;  /* 0x0000000c006c7947 */ /* 0x000fea0003800000 */
.L_x_9110:
        /* <DEDUP_REMOVED lines=10> */
.L_x_9115:
[----:B------:R-:W-:-:S06]  /*a4c0*/  HADD2.F32 R17, -RZ, R17.H0_H0 ;  /* 0x20000011ff117230 */ /* 0x000fcc0000004100 */
[----:B------:R-:W0:Y:S02]  /*a4d0*/  F2I.FTZ.TRUNC.NTZ R17, R17 ;  /* 0x0000001100117305 */ /* 0x000e24000021f100 */
[----:B0-----:R0:W-:Y:S01]  /*a4e0*/  STG.E desc[UR36][R8.64], R17 ;  /* 0x0000001108007986 */ /* 0x0011e2000c101924 */
[----:B------:R-:W-:Y:S05]  /*a4f0*/  BRA `(.L_x_9113) ;  /* 0x0000000c00347947 */ /* 0x000fea0003800000 */
.L_x_9114:
[----:B------:R-:W-:-:S06]  /*a500*/  HADD2.F32 R17, -RZ, R17.H0_H0 ;  /* 0x20000011ff117230 */ /* 0x000fcc0000004100 */
[----:B------:R-:W0:Y:S02]  /*a510*/  F2I.FTZ.TRUNC.NTZ R17, R17 ;  /* 0x0000001100117305 */ /* 0x000e24000021f100 */
[----:B0-----:R0:W-:Y:S01]  /*a520*/  STG.E.U16 desc[UR36][R8.64], R17 ;  /* 0x0000001108007986 */ /* 0x0011e2000c101524 */
[----:B------:R-:W-:Y:S05]  /*a530*/  BRA `(.L_x_9113) ;  /* 0x0000000c00247947 */ /* 0x000fea0003800000 */
.L_x_9109:
        /* <DEDUP_REMOVED lines=9> */
.L_x_9117:
[----:B------:R0:W-:Y:S01]  /*a5d0*/  STG.E.U16 desc[UR36][R8.64], R17 ;  /* 0x0000001108007986 */ /* 0x0001e2000c101524 */
[----:B------:R-:W-:Y:S05]  /*a5e0*/  BRA `(.L_x_9113) ;  /* 0x0000000800f87947 */ /* 0x000fea0003800000 */
.L_x_9116:
        /* <DEDUP_REMOVED lines=10> */
.L_x_9119:
[----:B------:R-:W-:-:S05]  /*a690*/  HADD2.F32 R0, -RZ, R17.H0_H0 ;  /* 0x20000011ff007230 */ /* 0x000fca0000004100 */
[----:B------:R-:W-:-:S04]  /*a6a0*/  F2FP.F16.F32.PACK_AB R0, RZ, R0 ;  /* 0x00000000ff00723e */ /* 0x000fc800000000ff */
[----:B------:R-:W-:-:S05]  /*a6b0*/  PRMT R0, R0, 0x5410, RZ ;  /* 0x0000541000007816 */ /* 0x000fca00000000ff */
[----:B------:R2:W-:Y:S01]  /*a6c0*/  STG.E desc[UR36][R8.64], R0 ;  /* 0x0000000008007986 */ /* 0x0005e2000c101924 */
[----:B------:R-:W-:Y:S05]  /*a6d0*/  BRA `(.L_x_9113) ;  /* 0x0000000800bc7947 */ /* 0x000fea0003800000 */
.L_x_9118:
[----:B------:R-:W-:-:S05]  /*a6e0*/  HADD2.F32 R4, -RZ, R17.H0_H0 ;  /* 0x20000011ff047230 */ /* 0x000fca0000004100 */
[----:B------:R-:W-:-:S06]  /*a6f0*/  FMUL.FTZ R4, R4, 1 ;  /* 0x3f80000004047820 */ /* 0x000fcc0000410000 */
[----:B------:R-:W0:Y:S02]  /*a700*/  F2F.F64.F32 R4, R4 ;  /* 0x0000000400047310 */ /* 0x000e240000201800 */
[----:B0-----:R4:W-:Y:S01]  /*a710*/  STG.E.64 desc[UR36][R8.64], R4 ;  /* 0x0000000408007986 */ /* 0x0019e2000c101b24 */
[----:B------:R-:W-:Y:S05]  /*a720*/  BRA `(.L_x_9113) ;  /* 0x0000000800a87947 */ /* 0x000fea0003800000 */
.L_x_9108:
        /* <DEDUP_REMOVED lines=14> */
.L_x_9123:
        /* <DEDUP_REMOVED lines=17> */
.L_x_9126:
[----:B------:R-:W-:-:S04]  /*a920*/  SHF.R.U32.HI R3, RZ, 0x18, R17 ;  /* 0x00000018ff037819 */ /* 0x000fc80000011611 */
[----:B------:R-:W-:-:S04]  /*a930*/  LOP3.LUT R0, R0, 0x80, R3, 0xf8, !PT ;  /* 0x0000008000007812 */ /* 0x000fc800078ef803 */
[----:B------:R-:W-:-:S07]  /*a940*/  PRMT R4, R0, 0x7610, R4 ;  /* 0x0000761000047816 */ /* 0x000fce0000000004 */
.L_x_9125:
[----:B------:R-:W-:Y:S05]  /*a950*/  BSYNC.RECONVERGENT B0 ;  /* 0x0000000000007941 */ /* 0x000fea0003800200 */
.L_x_9124:
[----:B------:R0:W-:Y:S01]  /*a960*/  STG.E.U8 desc[UR36][R8.64], R4 ;  /* 0x0000000408007986 */ /* 0x0001e2000c101124 */
[----:B------:R-:W-:Y:S05]  /*a970*/  BRA `(.L_x_9113) ;  /* 0x0000000800147947 */ /* 0x000fea0003800000 */
.L_x_9122:
        /* <DEDUP_REMOVED lines=17> */
.L_x_9129:
[----:B------:R-:W-:-:S04]  /*aa90*/  SHF.R.U32.HI R3, RZ, 0x18, R17 ;  /* 0x00000018ff037819 */ /* 0x000fc80000011611 */
[----:B------:R-:W-:-:S04]  /*aaa0*/  LOP3.LUT R0, R0, 0x80, R3, 0xf8, !PT ;  /* 0x0000008000007812 */ /* 0x000fc800078ef803 */
[----:B------:R-:W-:-:S07]  /*aab0*/  PRMT R4, R0, 0x7610, R4 ;  /* 0x0000761000047816 */ /* 0x000fce0000000004 */
.L_x_9128:
[----:B------:R-:W-:Y:S05]  /*aac0*/  BSYNC.RECONVERGENT B0 ;  /* 0x0000000000007941 */ /* 0x000fea0003800200 */
.L_x_9127:
[----:B------:R0:W-:Y:S01]  /*aad0*/  STG.E.U8 desc[UR36][R8.64], R4 ;  /* 0x0000000408007986 */ /* 0x0001e2000c101124 */
[----:B------:R-:W-:Y:S05]  /*aae0*/  BRA `(.L_x_9113) ;  /* 0x0000000400b87947 */ /* 0x000fea0003800000 */
.L_x_9121:
        /* <DEDUP_REMOVED lines=22> */
.L_x_9131:
[----:B------:R-:W-:-:S06]  /*ac50*/  HADD2.F32 R4, -RZ, R17.H0_H0 ;  /* 0x20000011ff047230 */ /* 0x000fcc0000004100 */
[----:B------:R-:W0:Y:S02]  /*ac60*/  F2I.U64.TRUNC R4, R4 ;  /* 0x0000000400047311 */ /* 0x000e24000020d800 */
[----:B0-----:R0:W-:Y:S01]  /*ac70*/  STG.E.64 desc[UR36][R8.64], R4 ;  /* 0x0000000408007986 */ /* 0x0011e2000c101b24 */
[----:B------:R-:W-:Y:S05]  /*ac80*/  BRA `(.L_x_9113) ;  /* 0x0000000400507947 */ /* 0x000fea0003800000 */
.L_x_9130:
[----:B------:R-:W-:-:S06]  /*ac90*/  HADD2.F32 R17, -RZ, R17.H0_H0 ;  /* 0x20000011ff117230 */ /* 0x000fcc0000004100 */
[----:B------:R-:W0:Y:S02]  /*aca0*/  F2I.FTZ.U32.TRUNC.NTZ R17, R17 ;  /* 0x0000001100117305 */ /* 0x000e24000021f000 */
[----:B0-----:R0:W-:Y:S01]  /*acb0*/  STG.E desc[UR36][R8.64], R17 ;  /* 0x0000001108007986 */ /* 0x0011e2000c101924 */
[----:B------:R-:W-:Y:S05]  /*acc0*/  BRA `(.L_x_9113) ;  /* 0x0000000400407947 */ /* 0x000fea0003800000 */
.L_x_9120:
        /* <DEDUP_REMOVED lines=11> */
.L_x_9133:
[----:B------:R-:W-:Y:S01]  /*ad80*/  HADD2.F32 R17, -RZ, R17.H0_H0 ;  /* 0x20000011ff117230 */ /* 0x000fe20000004100 */
[----:B------:R-:W-:-:S04]  /*ad90*/  CS2R R6, SRZ ;  /* 0x0000000000067805 */ /* 0x000fc8000001ff00 */
[----:B------:R-:W-:-:S06]  /*ada0*/  FMUL.FTZ R4, R17, 1 ;  /* 0x3f80000011047820 */ /* 0x000fcc0000410000 */
[----:B------:R-:W0:Y:S02]  /*adb0*/  F2F.F64.F32 R4, R4 ;  /* 0x0000000400047310 */ /* 0x000e240000201800 */
[----:B0-----:R0:W-:Y:S01]  /*adc0*/  STG.E.128 desc[UR36][R8.64], R4 ;  /* 0x0000000408007986 */ /* 0x0011e2000c101d24 */
[----:B------:R-:W-:Y:S05]  /*add0*/  BRA `(.L_x_9113) ;  /* 0x0000000000fc7947 */ /* 0x000fea0003800000 */
.L_x_9132:
[----:B------:R-:W-:-:S13]  /*ade0*/  ISETP.NE.AND P0, PT, R0, 0xf, PT ;  /* 0x0000000f0000780c */ /* 0x000fda0003f05270 */
[----:B------:R-:W-:Y:S05]  /*adf0*/  @!P0 BRA `(.L_x_9134) ;  /* 0x0000000000e88947 */ /* 0x000fea0003800000 */
[----:B------:R-:W-:-:S13]  /*ae00*/  ISETP.NE.AND P0, PT, R0, 0x17, PT ;  /* 0x000000170000780c */ /* 0x000fda0003f05270 */
[----:B------:R-:W-:Y:S05]  /*ae10*/  @!P0 BRA `(.L_x_9135) ;  /* 0x0000000000908947 */ /* 0x000fea0003800000 */
[----:B------:R-:W-:-:S13]  /*ae20*/  ISETP.NE.AND P0, PT, R0, 0x18, PT ;  /* 0x000000180000780c */ /* 0x000fda0003f05270 */
[----:B------:R-:W-:Y:S05]  /*ae30*/  @!P0 BRA `(.L_x_9136) ;  /* 0x0000000000448947 */ /* 0x000fea0003800000 */
.L_x_9112:
        /* <DEDUP_REMOVED lines=16> */
.L_x_9137:
[----:B------:R-:W-:Y:S05]  /*af40*/  BRA `(.L_x_9113) ;  /* 0x0000000000a07947 */ /* 0x000fea0003800000 */
.L_x_9136:
        /* <DEDUP_REMOVED lines=13> */
.L_x_9139:
[----:B------:R-:W-:Y:S05]  /*b020*/  BSYNC.RECONVERGENT B0 ;  /* 0x0000000000007941 */ /* 0x000fea0003800200 */
.L_x_9138:
[----:B------:R-:W-:-:S05]  /*b030*/  LOP3.LUT R3, R0, 0x80, R3, 0xf8, !PT ;  /* 0x0000008000037812 */ /* 0x000fca00078ef803 */
[----:B------:R0:W-:Y:S01]  /*b040*/  STG.E.U8 desc[UR36][R8.64], R3 ;  /* 0x0000000308007986 */ /* 0x0001e2000c101124 */
[----:B------:R-:W-:Y:S05]  /*b050*/  BRA `(.L_x_9113) ;  /* 0x00000000005c7947 */ /* 0x000fea0003800000 */
.L_x_9135:
        /* <DEDUP_REMOVED lines=12> */
.L_x_9141:
[----:B------:R-:W-:Y:S01]  /*b120*/  IMAD.MOV.U32 R0, RZ, RZ, 0x7f ;  /* 0x0000007fff007424 */ /* 0x000fe200078e00ff */
[----:B------:R-:W-:-:S04]  /*b130*/  ISETP.GT.U32.AND P0, PT, R4, 0x7f800000, PT ;  /* 0x7f8000000400780c */ /* 0x000fc80003f04070 */
[----:B------:R-:W-:-:S09]  /*b140*/  SEL R0, R0, 0x7c, P0 ;  /* 0x0000007c00007807 */ /* 0x000fd20000000000 */
.L_x_9142:
[----:B------:R-:W-:Y:S05]  /*b150*/  BSYNC.RECONVERGENT B0 ;  /* 0x0000000000007941 */ /* 0x000fea0003800200 */
.L_x_9140:
[----:B------:R-:W-:-:S04]  /*b160*/  SHF.R.U32.HI R3, RZ, 0x18, R3 ;  /* 0x00000018ff037819 */ /* 0x000fc80000011603 */
[----:B------:R-:W-:-:S05]  /*b170*/  LOP3.LUT R3, R0, 0x80, R3, 0xf8, !PT ;  /* 0x0000008000037812 */ /* 0x000fca00078ef803 */
[----:B------:R0:W-:Y:S01]  /*b180*/  STG.E.U8 desc[UR36][R8.64], R3 ;  /* 0x0000000308007986 */ /* 0x0001e2000c101124 */
[----:B------:R-:W-:Y:S05]  /*b190*/  BRA `(.L_x_9113) ;  /* 0x00000000000c7947 */ /* 0x000fea0003800000 */
.L_x_9134:
[----:B------:R-:W-:-:S05]  /*b1a0*/  HADD2.F32 R0, -RZ, R17.H0_H0 ;  /* 0x20000011ff007230 */ /* 0x000fca0000004100 */
[----:B------:R-:W-:-:S05]  /*b1b0*/  F2FP.BF16.F32.PACK_AB R0, RZ, R0 ;  /* 0x00000000ff00723e */ /* 0x000fca00000010ff */
[----:B------:R0:W-:Y:S02]  /*b1c0*/  STG.E.U16 desc[UR36][R8.64], R0 ;  /* 0x0000000008007986 */ /* 0x0001e4000c101524 */
.L_x_9113:
[----:B------:R-:W-:-:S07]  /*b1d0*/  VIADD R19, R19, 0x80 ;  /* 0x0000008013137836 */ /* 0x000fce0000000000 */
.L_x_9072:
[----:B------:R-:W-:Y:S05]  /*b1e0*/  BSYNC.RECONVERGENT B6 ;  /* 0x0000000000067941 */ /* 0x000fea0003800200 */
.L_x_9071:
[----:B------:R-:W-:-:S13]  /*b1f0*/  ISETP.GE.AND P0, PT, R19, R28, PT ;  /* 0x0000001c1300720c */ /* 0x000fda0003f06270 */
[----:B------:R-:W-:Y:S05]  /*b200*/  @P0 EXIT ;  /* 0x000000000000094d */ /* 0x000fea0003800000 */
[----:B0-234-:R-:W0:Y:S01]  /*b210*/  LDC.64 R4, c[0x0][0x398] ;  /* 0x0000e600ff047b82 */ /* 0x01de220000000a00 */
[----:B------:R-:W1:Y:S01]  /*b220*/  LDCU UR4, c[0x0][0x3c4] ;  /* 0x00007880ff0477ac */ /* 0x000e620008000800 */
[----:B------:R-:W-:Y:S01]  /*b230*/  PRMT R0, R27, 0x9910, RZ ;  /* 0x000099101b007816 */ /* 0x000fe200000000ff */
[----:B------:R-:W-:-:S03]  /*b240*/  IMAD R2, R2, 0x200, R19 ;  /* 0x0000020002027824 */ /* 0x000fc600078e0213 */
[----:B------:R-:W-:Y:S01]  /*b250*/  ISETP.GT.AND P1, PT, R0, 0x9, PT ;  /* 0x000000090000780c */ /* 0x000fe20003f24270 */
[----:B-1----:R-:W-:-:S05]  /*b260*/  IMAD R3, R2, UR4, RZ ;  /* 0x0000000402037c24 */ /* 0x002fca000f8e02ff */
        /* <DEDUP_REMOVED lines=13> */
[----:B0-----:R-:W-:Y:S01]  /*b340*/  STG.E.U8 desc[UR36][R2.64], R5 ;  /* 0x0000000502007986 */ /* 0x001fe2000c101124 */
[----:B------:R-:W-:Y:S05]  /*b350*/  EXIT ;  /* 0x000000000000794d */ /* 0x000fea0003800000 */
.L_x_9146:
[----:B------:R-:W-:-:S06]  /*b360*/  HADD2.F32 R5, -RZ, R16.H0_H0 ;  /* 0x20000010ff057230 */ /* 0x000fcc0000004100 */
[----:B------:R-:W0:Y:S02]  /*b370*/  F2I.S64.TRUNC R4, R5 ;  /* 0x0000000500047311 */ /* 0x000e24000020d900 */
[----:B0-----:R-:W-:Y:S01]  /*b380*/  STG.E.U8 desc[UR36][R2.64], R4 ;  /* 0x0000000402007986 */ /* 0x001fe2000c101124 */
[----:B------:R-:W-:Y:S05]  /*b390*/  EXIT ;  /* 0x000000000000794d */ /* 0x000fea0003800000 */
.L_x_9145:
        /* <DEDUP_REMOVED lines=8> */
[----:B0-----:R-:W-:Y:S01]  /*b420*/  STG.E.64 desc[UR36][R2.64], R4 ;  /* 0x0000000402007986 */ /* 0x001fe2000c101b24 */
[----:B------:R-:W-:Y:S05]  /*b430*/  EXIT ;  /* 0x000000000000794d */ /* 0x000fea0003800000 */
.L_x_9149:
[----:B------:R-:W-:-:S04]  /*b440*/  HADD2.F32 R16, -RZ, R16.H0_H0 ;  /* 0x20000010ff107230 */ /* 0x000fc80000004100 */
[----:B------:R-:W0:Y:S02]  /*b450*/  F2I.FTZ.TRUNC.NTZ R5, R16 ;  /* 0x0000001000057305 */ /* 0x000e24000021f100 */
[----:B0-----:R-:W-:Y:S01]  /*b460*/  STG.E desc[UR36][R2.64], R5 ;  /* 0x0000000502007986 */ /* 0x001fe2000c101924 */
[----:B------:R-:W-:Y:S05]  /*b470*/  EXIT ;  /* 0x000000000000794d */ /* 0x000fea0003800000 */
.L_x_9148:
[----:B------:R-:W-:-:S04]  /*b480*/  HADD2.F32 R16, -RZ, R16.H0_H0 ;  /* 0x20000010ff107230 */ /* 0x000fc80000004100 */
[----:B------:R-:W0:Y:S02]  /*b490*/  F2I.FTZ.TRUNC.NTZ R5, R16 ;  /* 0x0000001000057305 */ /* 0x000e24000021f100 */
[----:B0-----:R-:W-:Y:S01]  /*b4a0*/  STG.E.U16 desc[UR36][R2.64], R5 ;  /* 0x0000000502007986 */ /* 0x001fe2000c101524 */
[----:B------:R-:W-:Y:S05]  /*b4b0*/  EXIT ;  /* 0x000000000000794d */ /* 0x000fea0003800000 */
.L_x_9144:
[----:B------:R-:W-:-:S13]  /*b4c0*/  ISETP.GT.AND P0, PT, R0, 0x6, PT ;  /* 0x000000060000780c */ /* 0x000fda0003f04270 */
[----:B------:R-:W-:Y:S05]  /*b4d0*/  @P0 BRA `(.L_x_9150) ;  /* 0x0000000000240947 */ /* 0x000fea0003800000 */
[----:B------:R-:W-:-:S13]  /*b4e0*/  ISETP.NE.AND P0, PT, R0, 0x5, PT ;  /* 0x000000050000780c */ /* 0x000fda0003f05270 */
[----:B------:R-:W-:Y:S05]  /*b4f0*/  @!P0 BRA `(.L_x_9151) ;  /* 0x0000000000148947 */ /* 0x000fea0003800000 */
[----:B------:R-:W-:-:S13]  /*b500*/  ISETP.NE.AND P0, PT, R0, 0x6, PT ;  /* 0x000000060000780c */ /* 0x000fda0003f05270 */
[----:B------:R-:W-:Y:S05]  /*b510*/  @P0 BRA `(.L_x_9147) ;  /* 0x0000000800280947 */ /* 0x000fea0003800000 */
[----:B------:R-:W-:-:S05]  /*b520*/  HADD2.F32 R5, -RZ, R16.H0_H0 ;  /* 0x20000010ff057230 */ /* 0x000fca0000004100 */
[----:B------:R-:W-:Y:S01]  /*b530*/  STG.E desc[UR36][R2.64], R5 ;  /* 0x0000000502007986 */ /* 0x000fe2000c101924 */
[----:B------:R-:W-:Y:S05]  /*b540*/  EXIT ;  /* 0x000000000000794d */ /* 0x000fea0003800000 */
.L_x_9151:
[----:B------:R-:W-:Y:S01]  /*b550*/  STG.E.U16 desc[UR36][R2.64], R16 ;  /* 0x0000001002007986 */ /* 0x000fe2000c101524 */
[----:B------:R-:W-:Y:S05]  /*b560*/  EXIT ;  /* 0x000000000000794d */ /* 0x000fea0003800000 */
.L_x_9150:
        /* <DEDUP_REMOVED lines=8> */
[----:B------:R-:W-:Y:S01]  /*b5f0*/  STG.E.64 desc[UR36][R2.64], R16 ;  /* 0x0000001002007986 */ /* 0x000fe2000c101b24 */
[----:B------:R-:W-:Y:S05]  /*b600*/  EXIT ;  /* 0x000000000000794d */ /* 0x000fea0003800000 */
.L_x_9153:
[----:B------:R-:W-:-:S05]  /*b610*/  HADD2.F32 R0, -RZ, R16.H0_H0 ;  /* 0x20000010ff007230 */ /* 0x000fca0000004100 */
[----:B------:R-:W-:-:S04]  /*b620*/  F2FP.F16.F32.PACK_AB R0, RZ, R0 ;  /* 0x00000000ff00723e */ /* 0x000fc800000000ff */
[----:B------:R-:W-:-:S05]  /*b630*/  PRMT R0, R0, 0x5410, RZ ;  /* 0x0000541000007816 */ /* 0x000fca00000000ff */
[----:B------:R-:W-:Y:S01]  /*b640*/  STG.E desc[UR36][R2.64], R0 ;  /* 0x0000000002007986 */ /* 0x000fe2000c101924 */
[----:B------:R-:W-:Y:S05]  /*b650*/  EXIT ;  /* 0x000000000000794d */ /* 0x000fea0003800000 */
.L_x_9152:
[----:B------:R-:W-:-:S05]  /*b660*/  HADD2.F32 R4, -RZ, R16.H0_H0 ;  /* 0x20000010ff047230 */ /* 0x000fca0000004100 */
[----:B------:R-:W-:-:S06]  /*b670*/  FMUL.FTZ R4, R4, 1 ;  /* 0x3f80000004047820 */ /* 0x000fcc0000410000 */
[----:B------:R-:W0:Y:S02]  /*b680*/  F2F.F64.F32 R4, R4 ;  /* 0x0000000400047310 */ /* 0x000e240000201800 */
[----:B0-----:R-:W-:Y:S01]  /*b690*/  STG.E.64 desc[UR36][R2.64], R4 ;  /* 0x0000000402007986 */ /* 0x001fe2000c101b24 */
[----:B------:R-:W-:Y:S05]  /*b6a0*/  EXIT ;  /* 0x000000000000794d */ /* 0x000fea0003800000 */
.L_x_9143:
        /* <DEDUP_REMOVED lines=12> */
[----:B0-----:R-:W-:Y:S01]  /*b770*/  STG.E.U16 desc[UR36][R2.64], R5 ;  /* 0x0000000502007986 */ /* 0x001fe2000c101524 */
[----:B------:R-:W-:Y:S05]  /*b780*/  EXIT ;  /* 0x000000000000794d */ /* 0x000fea0003800000 */
.L_x_9157:
        /* <DEDUP_REMOVED lines=18> */
.L_x_9160:
[----:B------:R-:W-:-:S04]  /*b8b0*/  SHF.R.U32.HI R5, RZ, 0x18, R5 ;  /* 0x00000018ff057819 */ /* 0x000fc80000011605 */
[----:B------:R-:W-:-:S07]  /*b8c0*/  LOP3.LUT R0, R0, 0x80, R5, 0xf8, !PT ;  /* 0x0000008000007812 */ /* 0x000fce00078ef805 */
.L_x_9159:
[----:B------:R-:W-:Y:S05]  /*b8d0*/  BSYNC.RECONVERGENT B0 ;  /* 0x0000000000007941 */ /* 0x000fea0003800200 */
.L_x_9158:
[----:B------:R-:W-:Y:S01]  /*b8e0*/  STG.E.U8 desc[UR36][R2.64], R0 ;  /* 0x0000000002007986 */ /* 0x000fe2000c101124 */
[----:B------:R-:W-:Y:S05]  /*b8f0*/  EXIT ;  /* 0x000000000000794d */ /* 0x000fea0003800000 */
.L_x_9156:
        /* <DEDUP_REMOVED lines=18> */
.L_x_9163:
[----:B------:R-:W-:-:S04]  /*ba20*/  SHF.R.U32.HI R5, RZ, 0x18, R5 ;  /* 0x00000018ff057819 */ /* 0x000fc80000011605 */
[----:B------:R-:W-:-:S07]  /*ba30*/  LOP3.LUT R0, R0, 0x80, R5, 0xf8, !PT ;  /* 0x0000008000007812 */ /* 0x000fce00078ef805 */
.L_x_9162:
[----:B------:R-:W-:Y:S05]  /*ba40*/  BSYNC.RECONVERGENT B0 ;  /* 0x0000000000007941 */ /* 0x000fea0003800200 */
.L_x_9161:
[----:B------:R-:W-:Y:S01]  /*ba50*/  STG.E.U8 desc[UR36][R2.64], R0 ;  /* 0x0000000002007986 */ /* 0x000fe2000c101124 */
[----:B------:R-:W-:Y:S05]  /*ba60*/  EXIT ;  /* 0x000000000000794d */ /* 0x000fea0003800000 */
.L_x_9155:
        /* <DEDUP_REMOVED lines=22> */
.L_x_9165:
[----:B------:R-:W-:-:S06]  /*bbd0*/  HADD2.F32 R4, -RZ, R16.H0_H0 ;  /* 0x20000010ff047230 */ /* 0x000fcc0000004100 */
[----:B------:R-:W0:Y:S02]  /*bbe0*/  F2I.U64.TRUNC R4, R4 ;  /* 0x0000000400047311 */ /* 0x000e24000020d800 */
[----:B0-----:R-:W-:Y:S01]  /*bbf0*/  STG.E.64 desc[UR36][R2.64], R4 ;  /* 0x0000000402007986 */ /* 0x001fe2000c101b24 */
[----:B------:R-:W-:Y:S05]  /*bc00*/  EXIT ;  /* 0x000000000000794d */ /* 0x000fea0003800000 */
.L_x_9164:
[----:B------:R-:W-:-:S04]  /*bc10*/  HADD2.F32 R16, -RZ, R16.H0_H0 ;  /* 0x20000010ff107230 */ /* 0x000fc80000004100 */
[----:B------:R-:W0:Y:S02]  /*bc20*/  F2I.FTZ.U32.TRUNC.NTZ R5, R16 ;  /* 0x0000001000057305 */ /* 0x000e24000021f000 */
[----:B0-----:R-:W-:Y:S01]  /*bc30*/  STG.E desc[UR36][R2.64], R5 ;  /* 0x0000000502007986 */ /* 0x001fe2000c101924 */
[----:B------:R-:W-:Y:S05]  /*bc40*/  EXIT ;  /* 0x000000000000794d */ /* 0x000fea0003800000 */
.L_x_9154:
        /* <DEDUP_REMOVED lines=9> */
[----:B------:R-:W-:Y:S01]  /*bce0*/  STG.E.U8 desc[UR36][R2.64], R5 ;  /* 0x0000000502007986 */ /* 0x000fe2000c101124 */
[----:B------:R-:W-:Y:S05]  /*bcf0*/  EXIT ;  /* 0x000000000000794d */ /* 0x000fea0003800000 */
.L_x_9167:
[----:B------:R-:W-:Y:S01]  /*bd00*/  HADD2.F32 R16, -RZ, R16.H0_H0 ;  /* 0x20000010ff107230 */ /* 0x000fe20000004100 */
[----:B------:R-:W-:-:S04]  /*bd10*/  CS2R R6, SRZ ;  /* 0x0000000000067805 */ /* 0x000fc8000001ff00 */
[----:B------:R-:W-:-:S06]  /*bd20*/  FMUL.FTZ R4, R16, 1 ;  /* 0x3f80000010047820 */ /* 0x000fcc0000410000 */
[----:B------:R-:W0:Y:S02]  /*bd30*/  F2F.F64.F32 R4, R4 ;  /* 0x0000000400047310 */ /* 0x000e240000201800 */
[----:B0-----:R-:W-:Y:S01]  /*bd40*/  STG.E.128 desc[UR36][R2.64], R4 ;  /* 0x0000000402007986 */ /* 0x001fe2000c101d24 */
[----:B------:R-:W-:Y:S05]  /*bd50*/  EXIT ;  /* 0x000000000000794d */ /* 0x000fea0003800000 */
.L_x_9166:
[----:B------:R-:W-:-:S13]  /*bd60*/  ISETP.NE.AND P0, PT, R0, 0xf, PT ;  /* 0x0000000f0000780c */ /* 0x000fda0003f05270 */
[----:B------:R-:W-:Y:S05]  /*bd70*/  @!P0 BRA `(.L_x_9168) ;  /* 0x0000000000e88947 */ /* 0x000fea0003800000 */
[----:B------:R-:W-:-:S13]  /*bd80*/  ISETP.NE.AND P0, PT, R0, 0x17, PT ;  /* 0x000000170000780c */ /* 0x000fda0003f05270 */
[----:B------:R-:W-:Y:S05]  /*bd90*/  @!P0 BRA `(.L_x_9169) ;  /* 0x0000000000908947 */ /* 0x000fea0003800000 */
[----:B------:R-:W-:-:S13]  /*bda0*/  ISETP.NE.AND P0, PT, R0, 0x18, PT ;  /* 0x000000180000780c */ /* 0x000fda0003f05270 */
[----:B------:R-:W-:Y:S05]  /*bdb0*/  @!P0 BRA `(.L_x_9170) ;  /* 0x0000000000448947 */ /* 0x000fea0003800000 */
.L_x_9147:
        /* <DEDUP_REMOVED lines=16> */
.L_x_9171:
[----:B------:R-:W-:Y:S05]  /*bec0*/  EXIT ;  /* 0x000000000000794d */ /* 0x000fea0003800000 */
.L_x_9170:
        /* <DEDUP_REMOVED lines=13> */
.L_x_9173:
[----:B------:R-:W-:Y:S05]  /*bfa0*/  BSYNC.RECONVERGENT B0 ;  /* 0x0000000000007941 */ /* 0x000fea0003800200 */
.L_x_9172:
[----:B------:R-:W-:-:S05]  /*bfb0*/  LOP3.LUT R5, R0, 0x80, R5, 0xf8, !PT ;  /* 0x0000008000057812 */ /* 0x000fca00078ef805 */
[----:B------:R-:W-:Y:S01]  /*bfc0*/  STG.E.U8 desc[UR36][R2.64], R5 ;  /* 0x0000000502007986 */ /* 0x000fe2000c101124 */
[----:B------:R-:W-:Y:S05]  /*bfd0*/  EXIT ;  /* 0x000000000000794d */ /* 0x000fea0003800000 */
.L_x_9169:
        /* <DEDUP_REMOVED lines=12> */
.L_x_9175:
[----:B------:R-:W-:Y:S01]  /*c0a0*/  IMAD.MOV.U32 R0, RZ, RZ, 0x7f ;  /* 0x0000007fff007424 */ /* 0x000fe200078e00ff */
[----:B------:R-:W-:-:S04]  /*c0b0*/  ISETP.GT.U32.AND P0, PT, R4, 0x7f800000, PT ;  /* 0x7f8000000400780c */ /* 0x000fc80003f04070 */
[----:B------:R-:W-:-:S09]  /*c0c0*/  SEL R0, R0, 0x7c, P0 ;  /* 0x0000007c00007807 */ /* 0x000fd20000000000 */
.L_x_9176:
[----:B------:R-:W-:Y:S05]  /*c0d0*/  BSYNC.RECONVERGENT B0 ;  /* 0x0000000000007941 */ /* 0x000fea0003800200 */
.L_x_9174:
[----:B------:R-:W-:-:S04]  /*c0e0*/  SHF.R.U32.HI R5, RZ, 0x18, R5 ;  /* 0x00000018ff057819 */ /* 0x000fc80000011605 */
[----:B------:R-:W-:-:S05]  /*c0f0*/  LOP3.LUT R5, R0, 0x80, R5, 0xf8, !PT ;  /* 0x0000008000057812 */ /* 0x000fca00078ef805 */
[----:B------:R-:W-:Y:S01]  /*c100*/  STG.E.U8 desc[UR36][R2.64], R5 ;  /* 0x0000000502007986 */ /* 0x000fe2000c101124 */
[----:B------:R-:W-:Y:S05]  /*c110*/  EXIT ;  /* 0x000000000000794d */ /* 0x000fea0003800000 */
.L_x_9168:
[----:B------:R-:W-:-:S05]  /*c120*/  HADD2.F32 R0, -RZ, R16.H0_H0 ;  /* 0x20000010ff007230 */ /* 0x000fca0000004100 */
[----:B------:R-:W-:-:S05]  /*c130*/  F2FP.BF16.F32.PACK_AB R0, RZ, R0 ;  /* 0x00000000ff00723e */ /* 0x000fca00000010ff */
[----:B------:R-:W-:Y:S01]  /*c140*/  STG.E.U16 desc[UR36][R2.64], R0 ;  /* 0x0000000002007986 */ /* 0x000fe2000c101524 */
[----:B------:R-:W-:Y:S05]  /*c150*/  EXIT ;  /* 0x000000000000794d */ /* 0x000fea0003800000 */
.L_x_9177:
        /* <DEDUP_REMOVED lines=10> */
.L_x_14304:


//--------------------- .text._ZN2at6native18elementwise_kernelILi128ELi4EZNS0_22gpu_kernel_impl_nocastIZNS0_43_GLOBAL__N__7cc8d1ed_10_Dropout_cu_0e96ed3819masked_scale_kernelIhN3c104HalfEfEEvRNS_6TensorERKS7_SA_T1_EUlS6_hE_EEvRNS_18TensorIteratorBaseERKT_EUliE_EEviSB_ --------------------------
	.section	.text._ZN2at6native18elementwise_kernelILi128ELi4EZNS0_22gpu_kernel_impl_nocastIZNS0_43_GLOBAL__N__7cc8d1ed_10_Dropout_cu_0e96ed3819masked_scale_kernelIhN3c104HalfEfEEvRNS_6TensorERKS7_SA_T1_EUlS6_hE_EEvRNS_18TensorIteratorBaseERKT_EUliE_EEviSB_,"ax",@progbits
	.align	128
        .global         _ZN2at6native18elementwise_kernelILi128ELi4EZNS0_22gpu_kernel_impl_nocastIZNS0_43_GLOBAL__N__7cc8d1ed_10_Dropout_cu_0e96ed3819masked_scale_kernelIhN3c104HalfEfEEvRNS_6TensorERKS7_SA_T1_EUlS6_hE_EEvRNS_18TensorIteratorBaseERKT_EUliE_EEviSB_
        .type           _ZN2at6native18elementwise_kernelILi128ELi4EZNS0_22gpu_kernel_impl_nocastIZNS0_43_GLOBAL__N__7cc8d1ed_10_Dropout_cu_0e96ed3819masked_scale_kernelIhN3c104HalfEfEEvRNS_6TensorERKS7_SA_T1_EUlS6_hE_EEvRNS_18TensorIteratorBaseERKT_EUliE_EEviSB_,@function
        .size           _ZN2at6native18elementwise_kernelILi128ELi4EZNS0_22gpu_kernel_impl_nocastIZNS0_43_GLOBAL__N__7cc8d1ed_10_Dropout_cu_0e96ed3819masked_scale_kernelIhN3c104HalfEfEEvRNS_6TensorERKS7_SA_T1_EUlS6_hE_EEvRNS_18TensorIteratorBaseERKT_EUliE_EEviSB_,(.L_x_14305 - _ZN2at6native18elementwise_kernelILi128ELi4EZNS0_22gpu_kernel_impl_nocastIZNS0_43_GLOBAL__N__7cc8d1ed_10_Dropout_cu_0e96ed3819masked_scale_kernelIhN3c104HalfEfEEvRNS_6TensorERKS7_SA_T1_EUlS6_hE_EEvRNS_18TensorIteratorBaseERKT_EUliE_EEviSB_)
        .other          _ZN2at6native18elementwise_kernelILi128ELi4EZNS0_22gpu_kernel_impl_nocastIZNS0_43_GLOBAL__N__7cc8d1ed_10_Dropout_cu_0e96ed3819masked_scale_kernelIhN3c104HalfEfEEvRNS_6TensorERKS7_SA_T1_EUlS6_hE_EEvRNS_18TensorIteratorBaseERKT_EUliE_EEviSB_,@"STO_CUDA_ENTRY STV_DEFAULT"
_ZN2at6native18elementwise_kernelILi128ELi4EZNS0_22gpu_kernel_impl_nocastIZNS0_43_GLOBAL__N__7cc8d1ed_10_Dropout_cu_0e96ed3819masked_scale_kernelIhN3c104HalfEfEEvRNS_6TensorERKS7_SA_T1_EUlS6_hE_EEvRNS_18TensorIteratorBaseERKT_EUliE_EEviSB_:
.text._ZN2at6native18elementwise_kernelILi128ELi4EZNS0_22gpu_kernel_impl_nocastIZNS0_43_GLOBAL__N__7cc8d1ed_10_Dropout_cu_0e96ed3819masked_scale_kernelIhN3c104HalfEfEEvRNS_6TensorERKS7_SA_T1_EUlS6_hE_EEvRNS_18TensorIteratorBaseERKT_EUliE_EEviSB_:
        /* <DEDUP_REMOVED lines=21> */
[----:B------:R-:W-:Y:S01]  /*0150*/  ISETP.GE.AND P0, PT, R3, UR4, PT ;  /* 0x0000000403007c0c */ /* 0x000fe2000bf06270 */
[----:B---3--:R-:W-:Y:S01]  /*0160*/  HADD2.F32 R11, -RZ, R4.H0_H0 ;  /* 0x20000004ff0b7230 */ /* 0x008fe20000004100 */
[----:B--2---:R-:W-:-:S05]  /*0170*/  I2FP.F32.U32 R0, R6 ;  /* 0x0000000600007245 */ /* 0x004fca0000201000 */
[----:B------:R-:W-:-:S04]  /*0180*/  FMUL.FTZ R0, R0, R11 ;  /* 0x0000000b00007220 */ /* 0x000fc80000410000 */
[----:B-1----:R-:W-:Y:S02]  /*0190*/  FMUL.FTZ R0, R0, UR5 ;  /* 0x0000000500007c20 */ /* 0x002fe40008410000 */
[----:B------:R-:W-:Y:S05]  /*01a0*/  @P0 BREAK.RELIABLE B1 ;  /* 0x0000000000010942 */ /* 0x000fea0003800100 */
[----:B------:R-:W-:-:S05]  /*01b0*/  F2FP.F16.F32.PACK_AB R0, RZ, R0 ;  /* 0x00000000ff00723e */ /* 0x000fca00000000ff */
        /* <DEDUP_REMOVED lines=8> */
[----:B------:R-:W-:Y:S01]  /*0240*/  IADD3 R3, PT, PT, R3, 0x80, RZ ;  /* 0x0000008003037810 */ /* 0x000fe20007ffe0ff */
[----:B----4-:R-:W-:Y:S01]  /*0250*/  HADD2.F32 R11, -RZ, R4.H0_H0 ;  /* 0x20000004ff0b7230 */ /* 0x010fe20000004100 */
[----:B---3--:R-:W-:-:S05]  /*0260*/  I2FP.F32.U32 R0, R6 ;  /* 0x0000000600007245 */ /* 0x008fca0000201000 */
[----:B------:R-:W-:-:S04]  /*0270*/  FMUL.FTZ R0, R0, R11 ;  /* 0x0000000b00007220 */ /* 0x000fc80000410000 */
[----:B--2---:R-:W-:-:S05]  /*0280*/  FMUL.FTZ R0, R0, UR5 ;  /* 0x0000000500007c20 */ /* 0x004fca0008410000 */
[----:B------:R-:W-:-:S05]  /*0290*/  F2FP.F16.F32.PACK_AB R0, RZ, R0 ;  /* 0x00000000ff00723e */ /* 0x000fca00000000ff */
[----:B0-----:R0:W-:Y:S02]  /*02a0*/  STG.E.U16 desc[UR6][R8.64], R0 ;  /* 0x0000000008007986 */ /* 0x0011e4000c101506 */
.L_x_9181:
[----:B------:R-:W-:-:S13]  /*02b0*/  ISETP.GE.AND P0, PT, R3, UR4, PT ;  /* 0x0000000403007c0c */ /* 0x000fda000bf06270 */
[----:B------:R-:W-:Y:S05]  /*02c0*/  @P0 BREAK.RELIABLE B1 ;  /* 0x0000000000010942 */ /* 0x000fea0003800100 */
[----:B------:R-:W-:Y:S05]  /*02d0*/  @P0 BRA `(.L_x_9182) ;  /* 0x0000000000380947 */ /* 0x000fea0003800000 */
[----:B------:R-:W-:Y:S05]  /*02e0*/  BSYNC.RELIABLE B1 ;  /* 0x0000000000017941 */ /* 0x000fea0003800100 */
.L_x_9180:
        /* <DEDUP_REMOVED lines=13> */
.L_x_9182:
[----:B------:R-:W-:Y:S05]  /*03c0*/  BSYNC.RECONVERGENT B0 ;  /* 0x0000000000007941 */ /* 0x000fea0003800200 */
.L_x_9179:
        /* <DEDUP_REMOVED lines=9> */
[----:B01----:R-:W-:Y:S01]  /*0460*/  HADD2.F32 R9, -RZ, R2.H0_H0 ;  /* 0x20000002ff097230 */ /* 0x003fe20000004100 */
[----:B--2---:R-:W-:-:S05]  /*0470*/  I2FP.F32.U32 R0, R4 ;  /* 0x0000000400007245 */ /* 0x004fca0000201000 */
[----:B------:R-:W-:-:S04]  /*0480*/  FMUL.FTZ R0, R0, R9 ;  /* 0x0000000900007220 */ /* 0x000fc80000410000 */
[----:B---3--:R-:W-:-:S05]  /*0490*/  FMUL.FTZ R0, R0, UR4 ;  /* 0x0000000400007c20 */ /* 0x008fca0008410000 */
[----:B------:R-:W-:-:S05]  /*04a0*/  F2FP.F16.F32.PACK_AB R0, RZ, R0 ;  /* 0x00000000ff00723e */ /* 0x000fca00000000ff */
[----:B----4-:R-:W-:Y:S01]  /*04b0*/  STG.E.U16 desc[UR6][R6.64], R0 ;  /* 0x0000000006007986 */ /* 0x010fe2000c101506 */
[----:B------:R-:W-:Y:S05]  /*04c0*/  EXIT ;  /* 0x000000000000794d */ /* 0x000fea0003800000 */
.L_x_9178:
        /* <DEDUP_REMOVED lines=356> */
.L_x_9186:
        /* <DEDUP_REMOVED lines=9> */
[----:B------:R-:W-:Y:S01]  /*1ba0*/  IADD3 R3, PT, PT, R3, 0x80, RZ ;  /* 0x0000008003037810 */ /* 0x000fe20007ffe0ff */
[----:B--2---:R-:W-:Y:S01]  /*1bb0*/  HADD2.F32 R11, -RZ, R6.H0_H0 ;  /* 0x20000006ff0b7230 */ /* 0x004fe20000004100 */
[----:B---3--:R-:W-:-:S05]  /*1bc0*/  I2FP.F32.U32 R4, R8 ;  /* 0x0000000800047245 */ /* 0x008fca0000201000 */
[----:B------:R-:W-:-:S04]  /*1bd0*/  FMUL.FTZ R4, R4, R11 ;  /* 0x0000000b04047220 */ /* 0x000fc80000410000 */
[----:B-1----:R-:W-:Y:S01]  /*1be0*/  FMUL.FTZ R10, R4, UR5 ;  /* 0x00000005040a7c20 */ /* 0x002fe20008410000 */
[----:B0-----:R-:W-:-:S04]  /*1bf0*/  IADD3 R4, P0, PT, R5, UR8, RZ ;  /* 0x0000000805047c10 */ /* 0x001fc8000ff1e0ff */
[----:B------:R-:W-:Y:S02]  /*1c00*/  F2FP.F16.F32.PACK_AB R10, RZ, R10 ;  /* 0x0000000aff0a723e */ /* 0x000fe400000000ff */
        /* <DEDUP_REMOVED lines=353> */
.L_x_9188:
        /* <DEDUP_REMOVED lines=16> */
[----:B------:R-:W-:-:S05]  /*3320*/  IADD3.X R5, PT, PT, RZ, UR9, RZ, P0, !PT ;  /* 0x00000009ff057c10 */ /* 0x000fca00087fe4ff */
[----:B------:R0:W-:Y:S02]  /*3330*/  STG.E.U16 desc[UR6][R4.64], R10 ;  /* 0x0000000a04007986 */ /* 0x0001e4000c101506 */
.L_x_9185:
[----:B------:R-:W-:-:S13]  /*3340*/  ISETP.GE.AND P0, PT, R3, UR4, PT ;  /* 0x0000000403007c0c */ /* 0x000fda000bf06270 */
[----:B------:R-:W-:Y:S05]  /*3350*/  @P0 BREAK.RELIABLE B1 ;  /* 0x0000000000010942 */ /* 0x000fea0003800100 */
[----:B------:R-:W-:Y:S05]  /*3360*/  @P0 BRA `(.L_x_9187) ;  /* 0x0000001400bc0947 */ /* 0x000fea0003800000 */
[----:B------:R-:W-:Y:S05]  /*3370*/  BSYNC.RELIABLE B1 ;  /* 0x0000000000017941 */ /* 0x000fea0003800100 */
.L_x_9184:
        /* <DEDUP_REMOVED lines=348> */
.L_x_9189:
        /* <DEDUP_REMOVED lines=18> */
.L_x_9187:
[----:B------:R-:W-:Y:S05]  /*4a60*/  BSYNC.RECONVERGENT B0 ;  /* 0x0000000000007941 */ /* 0x000fea0003800200 */
.L_x_9183:
        /* <DEDUP_REMOVED lines=351> */
.L_x_9190:
        /* <DEDUP_REMOVED lines=10> */
[----:B------:R-:W-:Y:S01]  /*6100*/  IADD3.X R3, PT, PT, RZ, UR5, RZ, P0, !PT ;  /* 0x00000005ff037c10 */ /* 0x000fe200087fe4ff */
[----:B--2---:R-:W-:Y:S01]  /*6110*/  HADD2.F32 R9, -RZ, R4.H0_H0 ;  /* 0x20000004ff097230 */ /* 0x004fe20000004100 */
[----:B---3--:R-:W-:-:S05]  /*6120*/  I2FP.F32.U32 R0, R6 ;  /* 0x0000000600007245 */ /* 0x008fca0000201000 */
[----:B------:R-:W-:-:S04]  /*6130*/  FMUL.FTZ R0, R0, R9 ;  /* 0x0000000900007220 */ /* 0x000fc80000410000 */
[----:B0-----:R-:W-:-:S05]  /*6140*/  FMUL.FTZ R0, R0, UR8 ;  /* 0x0000000800007c20 */ /* 0x001fca0008410000 */
[----:B------:R-:W-:-:S05]  /*6150*/  F2FP.F16.F32.PACK_AB R0, RZ, R0 ;  /* 0x00000000ff00723e */ /* 0x000fca00000000ff */
[----:B------:R-:W-:Y:S01]  /*6160*/  STG.E.U16 desc[UR6][R2.64], R0 ;  /* 0x0000000002007986 */ /* 0x000fe2000c101506 */
[----:B------:R-:W-:Y:S05]  /*6170*/  EXIT ;  /* 0x000000000000794d */ /* 0x000fea0003800000 */
.L_x_9191:
        /* <DEDUP_REMOVED lines=16> */
.L_x_14305:


//--------------------- .text._ZN2at6native27unrolled_elementwise_kernelIZNS0_43_GLOBAL__N__7cc8d1ed_10_Dropout_cu_0e96ed3819masked_scale_kernelIhN3c104HalfEfEEvRNS_6TensorERKS6_S9_T1_EUlS5_hE_St5arrayIPcLm3EELi4E23TrivialOffsetCalculatorILi2EjESF_ILi1EjENS0_6memory15LoadWithoutCastENSI_16StoreWithoutCastEEEviT_T0_T2_T3_T4_T5_ --------------------------
	.section	.text._ZN2at6native27unrolled_elementwise_kernelIZNS0_43_GLOBAL__N__7cc8d1ed_10_Dropout_cu_0e96ed3819masked_scale_kernelIhN3c104HalfEfEEvRNS_6TensorERKS6_S9_T1_EUlS5_hE_St5arrayIPcLm3EELi4E23TrivialOffsetCalculatorILi2EjESF_ILi1EjENS0_6memory15LoadWithoutCastENSI_16StoreWithoutCastEEEviT_T0_T2_T3_T4_T5_,"ax",@progbits
	.align	128
        .global         _ZN2at6native27unrolled_elementwise_kernelIZNS0_43_GLOBAL__N__7cc8d1ed_10_Dropout_cu_0e96ed3819masked_scale_kernelIhN3c104HalfEfEEvRNS_6TensorERKS6_S9_T1_EUlS5_hE_St5arrayIPcLm3EELi4E23TrivialOffsetCalculatorILi2EjESF_ILi1EjENS0_6memory15LoadWithoutCastENSI_16StoreWithoutCastEEEviT_T0_T2_T3_T4_T5_
        .type           _ZN2at6native27unrolled_elementwise_kernelIZNS0_43_GLOBAL__N__7cc8d1ed_10_Dropout_cu_0e96ed3819masked_scale_kernelIhN3c104HalfEfEEvRNS_6TensorERKS6_S9_T1_EUlS5_hE_St5arrayIPcLm3EELi4E23TrivialOffsetCalculatorILi2EjESF_ILi1EjENS0_6memory15LoadWithoutCastENSI_16StoreWithoutCastEEEviT_T0_T2_T3_T4_T5_,@function
        .size           _ZN2at6native27unrolled_elementwise_kernelIZNS0_43_GLOBAL__N__7cc8d1ed_10_Dropout_cu_0e96ed3819masked_scale_kernelIhN3c104HalfEfEEvRNS_6TensorERKS6_S9_T1_EUlS5_hE_St5arrayIPcLm3EELi4E23TrivialOffsetCalculatorILi2EjESF_ILi1EjENS0_6memory15LoadWithoutCastENSI_16StoreWithoutCastEEEviT_T0_T2_T3_T4_T5_,(.L_x_14306 - _ZN2at6native27unrolled_elementwise_kernelIZNS0_43_GLOBAL__N__7cc8d1ed_10_Dropout_cu_0e96ed3819masked_scale_kernelIhN3c104HalfEfEEvRNS_6TensorERKS6_S9_T1_EUlS5_hE_St5arrayIPcLm3EELi4E23TrivialOffsetCalculatorILi2EjESF_ILi1EjENS0_6memory15LoadWithoutCastENSI_16StoreWithoutCastEEEviT_T0_T2_T3_T4_T5_)
        .other          _ZN2at6native27unrolled_elementwise_kernelIZNS0_43_GLOBAL__N__7cc8d1ed_10_Dropout_cu_0e96ed3819masked_scale_kernelIhN3c104HalfEfEEvRNS_6TensorERKS6_S9_T1_EUlS5_hE_St5arrayIPcLm3EELi4E23TrivialOffsetCalculatorILi2EjESF_ILi1EjENS0_6memory15LoadWithoutCastENSI_16StoreWithoutCastEEEviT_T0_T2_T3_T4_T5_,@"STO_CUDA_ENTRY STV_DEFAULT"
_ZN2at6native27unrolled_elementwise_kernelIZNS0_43_GLOBAL__N__7cc8d1ed_10_Dropout_cu_0e96ed3819masked_scale_kernelIhN3c104HalfEfEEvRNS_6TensorERKS6_S9_T1_EUlS5_hE_St5arrayIPcLm3EELi4E23TrivialOffsetCalculatorILi2EjESF_ILi1EjENS0_6memory15LoadWithoutCastENSI_16StoreWithoutCastEEEviT_T0_T2_T3_T4_T5_:
.text._ZN2at6native27unrolled_elementwise_kernelIZNS0_43_GLOBAL__N__7cc8d1ed_10_Dropout_cu_0e96ed3819masked_scale_kernelIhN3c104HalfEfEEvRNS_6TensorERKS6_S9_T1_EUlS5_hE_St5arrayIPcLm3EELi4E23TrivialOffsetCalculatorILi2EjESF_ILi1EjENS0_6memory15LoadWithoutCastENSI_16StoreWithoutCastEEEviT_T0_T2_T3_T4_T5_:
        /* <DEDUP_REMOVED lines=32> */
[----:B------:R0:W2:Y:S04]  /*0200*/  @!P1 LDG.E.U8 R4, desc[UR4][R4.64] ;  /* 0x0000000404049981 */ /* 0x0000a8000c1e1100 */
        /* <DEDUP_REMOVED lines=8> */
[----:B----4-:R-:W4:Y:S01]  /*0290*/  @!P0 LDC.64 R12, c[0x0][0x3a8] ;  /* 0x0000ea00ff0c8b82 */ /* 0x010f220000000a00 */
[----:B------:R-:W-:Y:S01]  /*02a0*/  @!P0 IMAD R3, R0, 0x200, R17 ;  /* 0x0000020000038824 */ /* 0x000fe200078e0211 */
[C---:B0-----:R-:W-:Y:S01]  /*02b0*/  IADD3 R5, PT, PT, R15.reuse, 0x100, RZ ;  /* 0x000001000f057810 */ /* 0x041fe20007ffe0ff */
[----:B-1----:R-:W-:-:S05]  /*02c0*/  VIADD R11, R15, 0x80 ;  /* 0x000000800f0b7836 */ /* 0x002fca0000000000 */
[----:B------:R-:W0:Y:S01]  /*02d0*/  @!P0 LDC.64 R22, c[0x0][0x3a0] ;  /* 0x0000e800ff168b82 */ /* 0x000e220000000a00 */
[----:B----4-:R-:W-:-:S04]  /*02e0*/  @!P0 IADD3 R12, P3, PT, R3, R12, RZ ;  /* 0x0000000c030c8210 */ /* 0x010fc80007f7e0ff */
[----:B------:R-:W-:Y:S02]  /*02f0*/  @!P0 IADD3.X R13, PT, PT, RZ, R13, RZ, P3, !PT ;  /* 0x0000000dff0d8210 */ /* 0x000fe40001ffe4ff */
[-C--:B------:R-:W-:Y:S02]  /*0300*/  ISETP.GE.AND P3, PT, R15, R14.reuse, PT ;  /* 0x0000000e0f00720c */ /* 0x080fe40003f66270 */
[-C--:B------:R-:W-:Y:S02]  /*0310*/  ISETP.GE.AND P4, PT, R11, R14.reuse, PT ;  /* 0x0000000e0b00720c */ /* 0x080fe40003f86270 */
[----:B------:R-:W-:Y:S01]  /*0320*/  ISETP.GE.AND P5, PT, R5, R14, PT ;  /* 0x0000000e0500720c */ /* 0x000fe20003fa6270 */
[----:B------:R-:W-:Y:S01]  /*0330*/  IMAD.MOV.U32 R10, RZ, RZ, RZ ;  /* 0x000000ffff0a7224 */ /* 0x000fe200078e00ff */
[----:B------:R1:W5:Y:S07]  /*0340*/  @!P0 LDG.E.U8 R12, desc[UR4][R12.64] ;  /* 0x000000040c0c8981 */ /* 0x00036e000c1e1100 */
[----:B------:R-:W4:Y:S08]  /*0350*/  @!P3 LDC R25, c[0x0][0x388] ;  /* 0x0000e200ff19bb82 */ /* 0x000f300000000800 */
[----:B------:R-:W4:Y:S01]  /*0360*/  @!P3 LDC.64 R6, c[0x0][0x398] ;  /* 0x0000e600ff06bb82 */ /* 0x000f220000000a00 */
[----:B0-----:R-:W-:Y:S01]  /*0370*/  @!P0 IMAD.WIDE.U32 R22, R3, 0x2, R22 ;  /* 0x0000000203168825 */ /* 0x001fe200078e0016 */
[----:B------:R-:W-:-:S06]  /*0380*/  PRMT R3, RZ, 0x7610, R3 ;  /* 0x00007610ff037816 */ /* 0x000fcc0000000003 */
[----:B------:R-:W0:Y:S01]  /*0390*/  @!P4 LDC R9, c[0x0][0x388] ;  /* 0x0000e200ff09cb82 */ /* 0x000e220000000800 */
[----:B------:R1:W5:Y:S07]  /*03a0*/  @!P0 LDG.E.U16 R3, desc[UR4][R22.64] ;  /* 0x0000000416038981 */ /* 0x00036e000c1e1500 */
[----:B------:R-:W0:Y:S01]  /*03b0*/  @!P5 LDC R5, c[0x0][0x388] ;  /* 0x0000e200ff05db82 */ /* 0x000e220000000800 */
[----:B-1----:R-:W-:Y:S01]  /*03c0*/  HFMA2 R13, -RZ, RZ, 0, 0 ;  /* 0x00000000ff0d7431 */ /* 0x002fe200000001ff */
[----:B------:R-:W-:Y:S01]  /*03d0*/  IADD3 R23, PT, PT, R15, 0x180, RZ ;  /* 0x000001800f177810 */ /* 0x000fe20007ffe0ff */
[----:B------:R-:W-:Y:S01]  /*03e0*/  BSSY.RECONVERGENT B0, `(.L_x_9192) ;  /* 0x0000022000007945 */ /* 0x000fe20003800200 */
[----:B--2---:R-:W-:Y:S01]  /*03f0*/  @!P6 I2FP.F32.U32 R10, R2 ;  /* 0x00000002000ae245 */ /* 0x004fe20000201000 */
[----:B------:R-:W-:-:S05]  /*0400*/  @!P3 HADD2.F32 R17, -RZ, R20.H0_H0 ;  /* 0x20000014ff11b230 */ /* 0x000fca0000004100 */
[----:B------:R-:W-:Y:S01]  /*0410*/  @!P3 FMUL.FTZ R10, R17, R10 ;  /* 0x0000000a110ab220 */ /* 0x000fe20000410000 */
[----:B------:R-:W-:-:S03]  /*0420*/  @!P3 IMAD R17, R0, 0x200, R15 ;  /* 0x000002000011b824 */ /* 0x000fc600078e020f */
[----:B----4-:R-:W-:Y:S01]  /*0430*/  @!P3 FMUL.FTZ R10, R10, R25 ;  /* 0x000000190a0ab220 */ /* 0x010fe20000410000 */
[----:B------:R-:W-:-:S04]  /*0440*/  @!P3 IMAD.WIDE.U32 R6, R17, 0x2, R6 ;  /* 0x000000021106b825 */ /* 0x000fc800078e0006 */
[----:B------:R-:W-:Y:S02]  /*0450*/  @!P3 F2FP.F16.F32.PACK_AB R19, RZ, R10 ;  /* 0x0000000aff13b23e */ /* 0x000fe400000000ff */
[----:B------:R-:W-:-:S03]  /*0460*/  @!P3 MOV R15, R11 ;  /* 0x0000000b000fb202 */ /* 0x000fc60000000f00 */
[----:B------:R1:W-:Y:S01]  /*0470*/  @!P3 STG.E.U16 desc[UR4][R6.64], R19 ;  /* 0x000000130600b986 */ /* 0x0003e2000c101504 */
[----:B------:R-:W-:Y:S01]  /*0480*/  IMAD.MOV.U32 R2, RZ, RZ, RZ ;  /* 0x000000ffff027224 */ /* 0x000fe200078e00ff */
[----:B------:R-:W-:Y:S01]  /*0490*/  @!P1 I2FP.F32.U32 R2, R4 ;  /* 0x0000000400029245 */ /* 0x000fe20000201000 */
[----:B------:R-:W-:Y:S01]  /*04a0*/  @!P4 HADD2.F32 R21, -RZ, R21.H0_H0 ;  /* 0x20000015ff15c230 */ /* 0x000fe20000004100 */
[----:B------:R-:W-:-:S04]  /*04b0*/  ISETP.GE.AND P1, PT, R15, R14, PT ;  /* 0x0000000e0f00720c */ /* 0x000fc80003f26270 */
[----:B------:R-:W-:Y:S01]  /*04c0*/  @!P4 FMUL.FTZ R2, R21, R2 ;  /* 0x000000021502c220 */ /* 0x000fe20000410000 */
[----:B---3--:R-:W-:Y:S01]  /*04d0*/  @!P2 I2FP.F32.U32 R13, R8 ;  /* 0x00000008000da245 */ /* 0x008fe20000201000 */
[----:B------:R-:W-:Y:S02]  /*04e0*/  @!P5 HADD2.F32 R24, -RZ, R24.H0_H0 ;  /* 0x20000018ff18d230 */ /* 0x000fe40000004100 */
[----:B0-----:R-:W-:-:S03]  /*04f0*/  @!P4 FMUL.FTZ R2, R2, R9 ;  /* 0x000000090202c220 */ /* 0x001fc60000410000 */
[----:B------:R-:W-:-:S04]  /*0500*/  @!P5 FMUL.FTZ R24, R24, R13 ;  /* 0x0000000d1818d220 */ /* 0x000fc80000410000 */
[----:B------:R-:W-:Y:S01]  /*0510*/  @!P5 FMUL.FTZ R5, R24, R5 ;  /* 0x000000051805d220 */ /* 0x000fe20000410000 */
[----:B------:R-:W-:Y:S02]  /*0520*/  ISETP.GE.AND P6, PT, R23, R14, PT ;  /* 0x0000000e1700720c */ /* 0x000fe40003fc6270 */
[----:B------:R-:W-:Y:S02]  /*0530*/  @!P4 F2FP.F16.F32.PACK_AB R16, RZ, R2 ;  /* 0x00000002ff10c23e */ /* 0x000fe400000000ff */
[----:B------:R-:W-:Y:S01]  /*0540*/  @!P5 F2FP.F16.F32.PACK_AB R18, RZ, R5 ;  /* 0x00000005ff12d23e */ /* 0x000fe200000000ff */
[----:B-1----:R-:W-:Y:S08]  /*0550*/  @P1 BRA `(.L_x_9193) ;  /* 0x0000000000281947 */ /* 0x002ff00003800000 */
[----:B------:R-:W0:Y:S01]  /*0560*/  LDC.64 R4, c[0x0][0x398] ;  /* 0x0000e600ff047b82 */ /* 0x000e220000000a00 */
[----:B------:R-:W-:Y:S01]  /*0570*/  IMAD R7, R0, 0x200, R15 ;  /* 0x0000020000077824 */ /* 0x000fe200078e020f */
[----:B------:R-:W-:-:S04]  /*0580*/  IADD3 R15, PT, PT, R15, 0x80, RZ ;  /* 0x000000800f0f7810 */ /* 0x000fc80007ffe0ff */
[----:B------:R-:W-:-:S13]  /*0590*/  ISETP.GE.AND P1, PT, R15, R14, PT ;  /* 0x0000000e0f00720c */ /* 0x000fda0003f26270 */
[----:B------:R-:W-:Y:S01]  /*05a0*/  @!P1 IMAD R9, R0, 0x200, R15 ;  /* 0x0000020000099824 */ /* 0x000fe200078e020f */
[----:B------:R-:W-:Y:S01]  /*05b0*/  @!P1 IADD3 R15, PT, PT, R15, 0x80, RZ ;  /* 0x000000800f0f9810 */ /* 0x000fe20007ffe0ff */
[----:B0-----:R-:W-:-:S04]  /*05c0*/  IMAD.WIDE.U32 R6, R7, 0x2, R4 ;  /* 0x0000000207067825 */ /* 0x001fc800078e0004 */
[----:B------:R-:W-:Y:S01]  /*05d0*/  @!P1 IMAD.WIDE.U32 R4, R9, 0x2, R4 ;  /* 0x0000000209049825 */ /* 0x000fe200078e0004 */
[----:B------:R0:W-:Y:S04]  /*05e0*/  STG.E.U16 desc[UR4][R6.64], R16 ;  /* 0x0000001006007986 */ /* 0x0001e8000c101504 */
[----:B------:R0:W-:Y:S02]  /*05f0*/  @!P1 STG.E.U16 desc[UR4][R4.64], R18 ;  /* 0x0000001204009986 */ /* 0x0001e4000c101504 */
.L_x_9193:
[----:B------:R-:W-:Y:S05]  /*0600*/  BSYNC.RECONVERGENT B0 ;  /* 0x0000000000007941 */ /* 0x000fea0003800200 */
.L_x_9192:
[----:B0-----:R-:W0:Y:S01]  /*0610*/  @!P6 LDC R7, c[0x0][0x388] ;  /* 0x0000e200ff07eb82 */ /* 0x001e220000000800 */
[----:B------:R-:W-:Y:S01]  /*0620*/  ISETP.GE.AND P1, PT, R15, R14, PT ;  /* 0x0000000e0f00720c */ /* 0x000fe20003f26270 */
[----:B------:R-:W-:-:S12]  /*0630*/  IMAD.MOV.U32 R2, RZ, RZ, RZ ;  /* 0x000000ffff027224 */ /* 0x000fd800078e00ff */
[----:B------:R-:W-:Y:S05]  /*0640*/  @P1 EXIT ;  /* 0x000000000000194d */ /* 0x000fea0003800000 */
[----:B------:R-:W1:Y:S01]  /*0650*/  LDC.64 R4, c[0x0][0x398] ;  /* 0x0000e600ff047b82 */ /* 0x000e620000000a00 */
[----:B-----5:R-:W-:Y:S01]  /*0660*/  @!P0 I2FP.F32.U32 R2, R12 ;  /* 0x0000000c00028245 */ /* 0x020fe20000201000 */
[----:B------:R-:W-:-:S05]  /*0670*/  @!P6 HADD2.F32 R3, -RZ, R3.H0_H0 ;  /* 0x20000003ff03e230 */ /* 0x000fca0000004100 */
[----:B------:R-:W-:Y:S01]  /*0680*/  @!P6 FMUL.FTZ R2, R3, R2 ;  /* 0x000000020302e220 */ /* 0x000fe20000410000 */
[----:B------:R-:W-:-:S03]  /*0690*/  LEA R3, R0, R15, 0x9 ;  /* 0x0000000f00037211 */ /* 0x000fc600078e48ff */
[----:B0-----:R-:W-:-:S05]  /*06a0*/  @!P6 FMUL.FTZ R2, R2, R7 ;  /* 0x000000070202e220 */ /* 0x001fca0000410000 */
[----:B------:R-:W-:Y:S01]  /*06b0*/  @!P6 F2FP.F16.F32.PACK_AB R6, RZ, R2 ;  /* 0x00000002ff06e23e */ /* 0x000fe200000000ff */
[----:B-1----:R-:W-:-:S05]  /*06c0*/  IMAD.WIDE.U32 R2, R3, 0x2, R4 ;  /* 0x0000000203027825 */ /* 0x002fca00078e0004 */
[----:B------:R-:W-:Y:S01]  /*06d0*/  STG.E.U16 desc[UR4][R2.64], R6 ;  /* 0x0000000602007986 */ /* 0x000fe2000c101504 */
[----:B------:R-:W-:Y:S05]  /*06e0*/  EXIT ;  /* 0x000000000000794d */ /* 0x000fea0003800000 */
.L_x_9194:
        /* <DEDUP_REMOVED lines=9> */
.L_x_14306:


//--------------------- .text._ZN2at6native29vectorized_elementwise_kernelILi2EZNS0_43_GLOBAL__N__7cc8d1ed_10_Dropout_cu_0e96ed3819masked_scale_kernelIhN3c104HalfEfEEvRNS_6TensorERKS6_S9_T1_EUlS5_hE_St5arrayIPcLm3EEEEviT0_SA_ --------------------------
	.section	.text._ZN2at6native29vectorized_elementwise_kernelILi2EZNS0_43_GLOBAL__N__7cc8d1ed_10_Dropout_cu_0e96ed3819masked_scale_kernelIhN3c104HalfEfEEvRNS_6TensorERKS6_S9_T1_EUlS5_hE_St5arrayIPcLm3EEEEviT0_SA_,"ax",@progbits
	.align	128
        .global         _ZN2at6native29vectorized_elementwise_kernelILi2EZNS0_43_GLOBAL__N__7cc8d1ed_10_Dropout_cu_0e96ed3819masked_scale_kernelIhN3c104HalfEfEEvRNS_6TensorERKS6_S9_T1_EUlS5_hE_St5arrayIPcLm3EEEEviT0_SA_
        .type           _ZN2at6native29vectorized_elementwise_kernelILi2EZNS0_43_GLOBAL__N__7cc8d1ed_10_Dropout_cu_0e96ed3819masked_scale_kernelIhN3c104HalfEfEEvRNS_6TensorERKS6_S9_T1_EUlS5_hE_St5arrayIPcLm3EEEEviT0_SA_,@function
        .size           _ZN2at6native29vectorized_elementwise_kernelILi2EZNS0_43_GLOBAL__N__7cc8d1ed_10_Dropout_cu_0e96ed3819masked_scale_kernelIhN3c104HalfEfEEvRNS_6TensorERKS6_S9_T1_EUlS5_hE_St5arrayIPcLm3EEEEviT0_SA_,(.L_x_14307 - _ZN2at6native29vectorized_elementwise_kernelILi2EZNS0_43_GLOBAL__N__7cc8d1ed_10_Dropout_cu_0e96ed3819masked_scale_kernelIhN3c104HalfEfEEvRNS_6TensorERKS6_S9_T1_EUlS5_hE_St5arrayIPcLm3EEEEviT0_SA_)
        .other          _ZN2at6native29vectorized_elementwise_kernelILi2EZNS0_43_GLOBAL__N__7cc8d1ed_10_Dropout_cu_0e96ed3819masked_scale_kernelIhN3c104HalfEfEEvRNS_6TensorERKS6_S9_T1_EUlS5_hE_St5arrayIPcLm3EEEEviT0_SA_,@"STO_CUDA_ENTRY STV_DEFAULT"
_ZN2at6native29vectorized_elementwise_kernelILi2EZNS0_43_GLOBAL__N__7cc8d1ed_10_Dropout_cu_0e96ed3819masked_scale_kernelIhN3c104HalfEfEEvRNS_6TensorERKS6_S9_T1_EUlS5_hE_St5arrayIPcLm3EEEEviT0_SA_:
.text._ZN2at6native29vectorized_elementwise_kernelILi2EZNS0_43_GLOBAL__N__7cc8d1ed_10_Dropout_cu_0e96ed3819masked_scale_kernelIhN3c104HalfEfEEvRNS_6TensorERKS6_S9_T1_EUlS5_hE_St5arrayIPcLm3EEEEviT0_SA_:
        /* <DEDUP_REMOVED lines=12> */
[----:B------:R-:W-:-:S07]  /*00c0*/  @!P2 IADD3 R3, PT, PT, R25, R2, RZ ;  /* 0x000000021903a210 */ /* 0x000fce0007ffe0ff */
[----:B------:R-:W1:Y:S01]  /*00d0*/  @!P2 LDC.64 R6, c[0x0][0x3a0] ;  /* 0x0000e800ff06ab82 */ /* 0x000e620000000a00 */
[----:B0-----:R-:W-:-:S05]  /*00e0*/  @!P2 IADD3 R4, P0, PT, R3, R4, RZ ;  /* 0x000000040304a210 */ /* 0x001fca0007f1e0ff */
[----:B------:R-:W-:-:S05]  /*00f0*/  @!P2 IMAD.X R5, RZ, RZ, R5, P0 ;  /* 0x000000ffff05a224 */ /* 0x000fca00000e0605 */
        /* <DEDUP_REMOVED lines=8> */
[----:B------:R-:W-:Y:S01]  /*0180*/  @!P6 IADD3 R31, PT, PT, R25, R0, RZ ;  /* 0x00000000191fe210 */ /* 0x000fe20007ffe0ff */
[----:B------:R-:W-:Y:S01]  /*0190*/  @!P6 VIADD R0, R0, 0x80 ;  /* 0x000000800000e836 */ /* 0x000fe20000000000 */
[----:B------:R-:W1:Y:S04]  /*01a0*/  @!P6 LDC.64 R26, c[0x0][0x3a0] ;  /* 0x0000e800ff1aeb82 */ /* 0x000e680000000a00 */
[----:B------:R-:W-:-:S04]  /*01b0*/  ISETP.GE.U32.AND P1, PT, R0, R23, PT ;  /* 0x000000170000720c */ /* 0x000fc80003f26070 */
[----:B------:R-:W4:Y:S09]  /*01c0*/  @!P6 LDC.64 R12, c[0x0][0x3a8] ;  /* 0x0000ea00ff0ceb82 */ /* 0x000f320000000a00 */
[----:B------:R-:W-:Y:S01]  /*01d0*/  @!P1 IMAD.IADD R29, R25, 0x1, R0 ;  /* 0x00000001191d9824 */ /* 0x000fe200078e0200 */
[----:B------:R-:W-:Y:S01]  /*01e0*/  @!P1 IADD3 R0, PT, PT, R0, 0x80, RZ ;  /* 0x0000008000009810 */ /* 0x000fe20007ffe0ff */
[----:B------:R-:W5:Y:S03]  /*01f0*/  @!P1 LDC.64 R34, c[0x0][0x3a0] ;  /* 0x0000e800ff229b82 */ /* 0x000f660000000a00 */
[----:B------:R-:W-:Y:S01]  /*0200*/  ISETP.GE.U32.AND P0, PT, R0, R23, PT ;  /* 0x000000170000720c */ /* 0x000fe20003f06070 */
[----:B-1----:R-:W-:-:S04]  /*0210*/  @!P6 IMAD.WIDE.U32 R26, R31, 0x2, R26 ;  /* 0x000000021f1ae825 */ /* 0x002fc800078e001a */
[----:B------:R-:W1:Y:S01]  /*0220*/  @!P1 LDC.64 R14, c[0x0][0x3a8] ;  /* 0x0000ea00ff0e9b82 */ /* 0x000e620000000a00 */
[----:B------:R4:W3:Y:S07]  /*0230*/  @!P6 LDG.E.U16 R4, desc[UR4][R26.64] ;  /* 0x000000041a04e981 */ /* 0x0008ee000c1e1500 */
[----:B------:R-:W-:Y:S01]  /*0240*/  @!P0 IMAD.IADD R37, R25, 0x1, R0 ;  /* 0x0000000119258824 */ /* 0x000fe200078e0200 */
[----:B------:R-:W1:Y:S01]  /*0250*/  @!P0 LDC.64 R32, c[0x0][0x3a0] ;  /* 0x0000e800ff208b82 */ /* 0x000e620000000a00 */
        /* <DEDUP_REMOVED lines=9> */
[----:B-1----:R-:W-:-:S05]  /*02f0*/  @!P1 IADD3 R34, P3, PT, R29, R14, RZ ;  /* 0x0000000e1d229210 */ /* 0x002fca0007f7e0ff */
[----:B------:R-:W-:Y:S02]  /*0300*/  @!P1 IMAD.X R35, RZ, RZ, R15, P3 ;  /* 0x000000ffff239224 */ /* 0x000fe400018e060f */
[----:B------:R-:W0:Y:S04]  /*0310*/  @!P5 LDC.64 R14, c[0x0][0x3a8] ;  /* 0x0000ea00ff0edb82 */ /* 0x000e280000000a00 */
[----:B------:R-:W-:Y:S01]  /*0320*/  @!P4 IMAD.IADD R29, R25, 0x1, R0 ;  /* 0x00000001191dc824 */ /* 0x000fe200078e0200 */
[----:B------:R-:W-:Y:S01]  /*0330*/  @!P4 IADD3 R0, PT, PT, R0, 0x80, RZ ;  /* 0x000000800000c810 */ /* 0x000fe20007ffe0ff */
[----:B------:R-:W-:Y:S01]  /*0340*/  @!P0 IMAD.WIDE.U32 R32, R37, 0x2, R32 ;  /* 0x0000000225208825 */ /* 0x000fe200078e0020 */
[----:B------:R-:W-:Y:S02]  /*0350*/  PRMT R6, RZ, 0x7610, R6 ;  /* 0x00007610ff067816 */ /* 0x000fe40000000006 */
[----:B------:R-:W-:-:S02]  /*0360*/  ISETP.GE.U32.AND P3, PT, R0, R23, PT ;  /* 0x000000170000720c */ /* 0x000fc40003f66070 */
[----:B------:R-:W-:Y:S02]  /*0370*/  PRMT R28, RZ, 0x7610, R28 ;  /* 0x00007610ff1c7816 */ /* 0x000fe4000000001c */
[----:B------:R1:W4:Y:S02]  /*0380*/  @!P0 LDG.E.U16 R6, desc[UR4][R32.64] ;  /* 0x0000000420068981 */ /* 0x000324000c1e1500 */
[----:B-1----:R-:W1:Y:S01]  /*0390*/  @!P5 LDC.64 R32, c[0x0][0x3a0] ;  /* 0x0000e800ff20db82 */ /* 0x002e620000000a00 */
[----:B------:R-:W-:Y:S01]  /*03a0*/  PRMT R26, RZ, 0x7610, R26 ;  /* 0x00007610ff1a7816 */ /* 0x000fe2000000001a */
[----:B-1----:R-:W-:-:S05]  /*03b0*/  @!P5 IMAD.WIDE.U32 R32, R27, 0x2, R32 ;  /* 0x000000021b20d825 */ /* 0x002fca00078e0020 */
[----:B------:R1:W4:Y:S02]  /*03c0*/  @!P5 LDG.E.U16 R26, desc[UR4][R32.64] ;  /* 0x00000004201ad981 */ /* 0x000324000c1e1500 */
[----:B-1----:R-:W1:Y:S01]  /*03d0*/  @!P3 LDC.64 R32, c[0x0][0x3a0] ;  /* 0x0000e800ff20bb82 */ /* 0x002e620000000a00 */
[----:B------:R-:W-:Y:S02]  /*03e0*/  P2R R24, PR, RZ, 0x40 ;  /* 0x00000040ff187803 */ /* 0x000fe40000000000 */
[----:B--2---:R-:W-:Y:S02]  /*03f0*/  @!P2 I2FP.F32.U32 R7, R22 ;  /* 0x000000160007a245 */ /* 0x004fe40000201000 */
[----:B------:R-:W-:-:S03]  /*0400*/  @!P6 IADD3 R12, P2, PT, R31, R12, RZ ;  /* 0x0000000c1f0ce210 */ /* 0x000fc60007f5e0ff */
[----:B------:R-:W2:Y:S01]  /*0410*/  @!P4 LDC.64 R30, c[0x0][0x3a0] ;  /* 0x0000e800ff1ecb82 */ /* 0x000ea20000000a00 */
[----:B------:R-:W-:Y:S02]  /*0420*/  @!P6 IADD3.X R13, PT, PT, RZ, R13, RZ, P2, !PT ;  /* 0x0000000dff0de210 */ /* 0x000fe400017fe4ff */
[----:B-----5:R-:W-:Y:S02]  /*0430*/  @!P0 IADD3 R36, P2, PT, R37, R16, RZ ;  /* 0x0000001025248210 */ /* 0x020fe40007f5e0ff */
[----:B------:R-:W5:Y:S03]  /*0440*/  @!P1 LDG.E.U8 R16, desc[UR4][R34.64] ;  /* 0x0000000422109981 */ /* 0x000f66000c1e1100 */
[----:B------:R-:W-:Y:S01]  /*0450*/  @!P0 IMAD.X R37, RZ, RZ, R17, P2 ;  /* 0x000000ffff258224 */ /* 0x000fe200010e0611 */
[----:B------:R0:W3:Y:S04]  /*0460*/  @!P6 LDG.E.U8 R22, desc[UR4][R12.64] ;  /* 0x000000040c16e981 */ /* 0x0000e8000c1e1100 */
[----:B------:R-:W4:Y:S01]  /*0470*/  @!P0 LDG.E.U8 R17, desc[UR4][R36.64] ;  /* 0x0000000424118981 */ /* 0x000f22000c1e1100 */
[----:B0-----:R-:W0:Y:S01]  /*0480*/  @!P4 LDC.64 R12, c[0x0][0x3a8] ;  /* 0x0000ea00ff0ccb82 */ /* 0x001e220000000a00 */
[----:B--2---:R-:W-:-:S05]  /*0490*/  @!P4 IMAD.WIDE.U32 R30, R29, 0x2, R30 ;  /* 0x000000021d1ec825 */ /* 0x004fca00078e001e */
[----:B------:R2:W4:Y:S02]  /*04a0*/  @!P4 LDG.E.U16 R28, desc[UR4][R30.64] ;  /* 0x000000041e1cc981 */ /* 0x000524000c1e1500 */
[----:B--2---:R-:W-:-:S04]  /*04b0*/  @!P5 IADD3 R30, P2, PT, R27, R14, RZ ;  /* 0x0000000e1b1ed210 */ /* 0x004fc80007f5e0ff */
[----:B------:R-:W-:Y:S02]  /*04c0*/  @!P5 IADD3.X R31, PT, PT, RZ, R15, RZ, P2, !PT ;  /* 0x0000000fff1fd210 */ /* 0x000fe400017fe4ff */
[----:B------:R-:W2:Y:S01]  /*04d0*/  @!P3 LDC.64 R14, c[0x0][0x3a8] ;  /* 0x0000ea00ff0ebb82 */ /* 0x000ea20000000a00 */
[----:B0-----:R-:W-:Y:S01]  /*04e0*/  @!P4 IADD3 R34, P2, PT, R29, R12, RZ ;  /* 0x0000000c1d22c210 */ /* 0x001fe20007f5e0ff */
[----:B------:R-:W-:Y:S01]  /*04f0*/  @!P3 IMAD.IADD R27, R25, 0x1, R0 ;  /* 0x00000001191bb824 */ /* 0x000fe200078e0200 */
[----:B------:R-:W4:Y:S01]  /*0500*/  @!P5 LDG.E.U8 R30, desc[UR4][R30.64] ;  /* 0x000000041e1ed981 */ /* 0x000f22000c1e1100 */
[----:B------:R-:W-:Y:S02]  /*0510*/  @!P3 VIADD R0, R0, 0x80 ;  /* 0x000000800000b836 */ /* 0x000fe40000000000 */
[----:B------:R-:W-:Y:S02]  /*0520*/  @!P4 IMAD.X R35, RZ, RZ, R13, P2 ;  /* 0x000000ffff23c224 */ /* 0x000fe400010e060d */
[----:B-1----:R-:W-:-:S03]  /*0530*/  @!P3 IMAD.WIDE.U32 R32, R27, 0x2, R32 ;  /* 0x000000021b20b825 */ /* 0x002fc600078e0020 */
[----:B------:R-:W4:Y:S01]  /*0540*/  @!P4 LDG.E.U8 R34, desc[UR4][R34.64] ;  /* 0x000000042222c981 */ /* 0x000f22000c1e1100 */
        /* <DEDUP_REMOVED lines=16> */
[----:B------:R-:W-:Y:S02]  /*0650*/  HFMA2 R24, -RZ, RZ, 0, 0 ;  /* 0x00000000ff187431 */ /* 0x000fe400000001ff */
[----:B------:R-:W-:Y:S02]  /*0660*/  IMAD.MOV.U32 R27, RZ, RZ, RZ ;  /* 0x000000ffff1b7224 */ /* 0x000fe400078e00ff */
[----:B0-----:R-:W-:Y:S01]  /*0670*/  IMAD.MOV.U32 R13, RZ, RZ, RZ ;  /* 0x000000ffff0d7224 */ /* 0x001fe200078e00ff */
[C---:B-1----:R-:W-:Y:S01]  /*0680*/  IADD3 R32, PT, PT, R2.reuse, 0x100, RZ ;  /* 0x0000010002207810 */ /* 0x042fe20007ffe0ff */
[----:B------:R-:W-:Y:S04]  /*0690*/  BSSY.RECONVERGENT B0, `(.L_x_9196) ;  /* 0x0000074000007945 */ /* 0x000fe80003800200 */
[----:B------:R-:W-:Y:S02]  /*06a0*/  BSSY.RELIABLE B1, `(.L_x_9197) ;  /* 0x000006c000017945 */ /* 0x000fe40003800100 */
[----:B---3--:R-:W-:Y:S01]  /*06b0*/  @!P6 I2FP.F32.U32 R24, R22 ;  /* 0x000000160018e245 */ /* 0x008fe20000201000 */
[----:B------:R-:W-:Y:S01]  /*06c0*/  VIADD R22, R2, 0x80 ;  /* 0x0000008002167836 */ /* 0x000fe20000000000 */
[----:B-----5:R-:W-:-:S04]  /*06d0*/  @!P1 I2FP.F32.U32 R27, R16 ;  /* 0x00000010001b9245 */ /* 0x020fc80000201000 */
[-C--:B------:R-:W-:Y:S02]  /*06e0*/  ISETP.GE.U32.AND P1, PT, R22, R23.reuse, PT ;  /* 0x000000171600720c */ /* 0x080fe40003f26070 */
[----:B------:R-:W-:-:S11]  /*06f0*/  ISETP.GE.U32.AND P6, PT, R2, R23, PT ;  /* 0x000000170200720c */ /* 0x000fd60003fc6070 */
[----:B------:R-:W0:Y:S02]  /*0700*/  @!P1 LDC R15, c[0x0][0x388] ;  /* 0x0000e200ff0f9b82 */ /* 0x000e240000000800 */
[----:B------:R-:W-:Y:S01]  /*0710*/  @!P6 HADD2.F32 R16, -RZ, R3.H0_H0 ;  /* 0x20000003ff10e230 */ /* 0x000fe20000004100 */
[----:B------:R-:W-:-:S04]  /*0720*/  MOV R3, RZ ;  /* 0x000000ff00037202 */ /* 0x000fc80000000f00 */
[----:B------:R-:W-:Y:S01]  /*0730*/  @!P6 FMUL.FTZ R7, R16, R7 ;  /* 0x000000071007e220 */ /* 0x000fe20000410000 */
[----:B------:R-:W-:Y:S01]  /*0740*/  HFMA2 R16, -RZ, RZ, 0, 0 ;  /* 0x00000000ff107431 */ /* 0x000fe200000001ff */
[----:B----4-:R-:W-:Y:S01]  /*0750*/  @!P0 I2FP.F32.U32 R3, R17 ;  /* 0x0000001100038245 */ /* 0x010fe20000201000 */
[----:B------:R-:W-:Y:S02]  /*0760*/  @!P1 HADD2.F32 R17, -RZ, R4.H0_H0 ;  /* 0x20000004ff119230 */ /* 0x000fe40000004100 */
[----:B------:R-:W-:-:S03]  /*0770*/  IMAD.MOV.U32 R4, RZ, RZ, RZ ;  /* 0x000000ffff047224 */ /* 0x000fc600078e00ff */
[----:B------:R-:W-:Y:S01]  /*0780*/  @!P1 FMUL.FTZ R24, R17, R24 ;  /* 0x0000001811189220 */ /* 0x000fe20000410000 */
[----:B------:R-:W-:Y:S02]  /*0790*/  @!P5 I2FP.F32.U32 R13, R30 ;  /* 0x0000001e000dd245 */ /* 0x000fe40000201000 */
[----:B------:R-:W1:Y:S01]  /*07a0*/  @!P6 LDC R30, c[0x0][0x388] ;  /* 0x0000e200ff1eeb82 */ /* 0x000e620000000800 */
[----:B------:R-:W-:Y:S02]  /*07b0*/  @!P4 I2FP.F32.U32 R16, R34 ;  /* 0x000000220010c245 */ /* 0x000fe40000201000 */
[----:B------:R-:W-:Y:S01]  /*07c0*/  ISETP.GE.U32.AND P4, PT, R32, R23, PT ;  /* 0x000000172000720c */ /* 0x000fe20003f86070 */
[----:B0-----:R-:W-:-:S04]  /*07d0*/  @!P1 FMUL.FTZ R15, R24, R15 ;  /* 0x0000000f180f9220 */ /* 0x001fc80000410000 */
[----:B------:R-:W0:Y:S01]  /*07e0*/  @!P6 LDC.64 R32, c[0x0][0x398] ;  /* 0x0000e600ff20eb82 */ /* 0x000e220000000a00 */
[----:B------:R-:W-:Y:S02]  /*07f0*/  IADD3 R24, PT, PT, R2, 0x200, RZ ;  /* 0x0000020002187810 */ /* 0x000fe40007ffe0ff */
[----:B------:R-:W-:-:S05]  /*0800*/  @!P1 F2FP.F16.F32.PACK_AB R8, RZ, R15 ;  /* 0x0000000fff08923e */ /* 0x000fca00000000ff */
[----:B------:R-:W3:Y:S01]  /*0810*/  @!P4 LDC R15, c[0x0][0x388] ;  /* 0x0000e200ff0fcb82 */ /* 0x000ee20000000800 */
[----:B--2---:R-:W-:Y:S01]  /*0820*/  @!P3 I2FP.F32.U32 R4, R14 ;  /* 0x0000000e0004b245 */ /* 0x004fe20000201000 */
[----:B------:R-:W-:-:S05]  /*0830*/  VIADD R14, R2, 0x180 ;  /* 0x00000180020e7836 */ /* 0x000fca0000000000 */
[-C--:B------:R-:W-:Y:S01]  /*0840*/  ISETP.GE.U32.AND P0, PT, R14, R23.reuse, PT ;  /* 0x000000170e00720c */ /* 0x080fe20003f06070 */
[----:B------:R-:W-:Y:S01]  /*0850*/  IMAD.MOV.U32 R14, RZ, RZ, RZ ;  /* 0x000000ffff0e7224 */ /* 0x000fe200078e00ff */
[----:B------:R-:W-:Y:S01]  /*0860*/  ISETP.GE.U32.AND P3, PT, R24, R23, PT ;  /* 0x000000171800720c */ /* 0x000fe20003f66070 */
[----:B------:R-:W-:Y:S02]  /*0870*/  VIADD R24, R2, 0x300 ;  /* 0x0000030002187836 */ /* 0x000fe40000000000 */
[----:B-1----:R-:W-:Y:S01]  /*0880*/  @!P6 FMUL.FTZ R7, R7, R30 ;  /* 0x0000001e0707e220 */ /* 0x002fe20000410000 */
[----:B------:R-:W-:-:S07]  /*0890*/  @!P6 IMAD.IADD R17, R25, 0x1, R2 ;  /* 0x000000011911e824 */ /* 0x000fce00078e0202 */
[----:B------:R-:W-:Y:S01]  /*08a0*/  @!P0 HADD2.F32 R6, -RZ, R6.H0_H0 ;  /* 0x20000006ff068230 */ /* 0x000fe20000004100 */
[----:B------:R-:W-:Y:S01]  /*08b0*/  @!P6 F2FP.F16.F32.PACK_AB R9, RZ, R7 ;  /* 0x00000007ff09e23e */ /* 0x000fe200000000ff */
[----:B------:R-:W-:Y:S01]  /*08c0*/  @!P3 HADD2.F32 R26, -RZ, R26.H0_H0 ;  /* 0x2000001aff1ab230 */ /* 0x000fe20000004100 */
[----:B------:R-:W-:Y:S02]  /*08d0*/  @!P2 I2FP.F32.U32 R14, R12 ;  /* 0x0000000c000ea245 */ /* 0x000fe40000201000 */
[----:B------:R-:W-:-:S04]  /*08e0*/  IADD3 R12, PT, PT, R2, 0x280, RZ ;  /* 0x00000280020c7810 */ /* 0x000fc80007ffe0ff */
[-C--:B------:R-:W-:Y:S02]  /*08f0*/  ISETP.GE.U32.AND P5, PT, R12, R23.reuse, PT ;  /* 0x000000170c00720c */ /* 0x080fe40003fa6070 */
[----:B------:R-:W-:Y:S02]  /*0900*/  IADD3 R12, PT, PT, R2, 0x380, RZ ;  /* 0x00000380020c7810 */ /* 0x000fe40007ffe0ff */
[-C--:B------:R-:W-:Y:S02]  /*0910*/  ISETP.GE.U32.AND P2, PT, R24, R23.reuse, PT ;  /* 0x000000171800720c */ /* 0x080fe40003f46070 */
[----:B------:R-:W-:Y:S01]  /*0920*/  ISETP.GE.U32.AND P1, PT, R12, R23, PT ;  /* 0x000000170c00720c */ /* 0x000fe20003f26070 */
[----:B------:R-:W-:Y:S02]  /*0930*/  @!P4 HADD2.F32 R24, -RZ, R5.H0_H0 ;  /* 0x20000005ff18c230 */ /* 0x000fe40000004100 */
[----:B------:R-:W-:Y:S01]  /*0940*/  @!P0 FMUL.FTZ R3, R6, R3 ;  /* 0x0000000306038220 */ /* 0x000fe20000410000 */
[----:B0-----:R-:W-:Y:S01]  /*0950*/  @!P6 IMAD.WIDE.U32 R32, R17, 0x2, R32 ;  /* 0x000000021120e825 */ /* 0x001fe200078e0020 */
[----:B------:R-:W0:Y:S03]  /*0960*/  @!P0 LDC R12, c[0x0][0x388] ;  /* 0x0000e200ff0c8b82 */ /* 0x000e260000000800 */
[----:B------:R-:W-:Y:S01]  /*0970*/  @!P3 FMUL.FTZ R13, R26, R13 ;  /* 0x0000000d1a0db220 */ /* 0x000fe20000410000 */
[----:B------:R-:W-:Y:S01]  /*0980*/  @!P4 FMUL.FTZ R24, R24, R27 ;  /* 0x0000001b1818c220 */ /* 0x000fe20000410000 */
[----:B------:R-:W-:-:S03]  /*0990*/  PRMT R26, R9, 0x7610, R26 ;  /* 0x00007610091a7816 */ /* 0x000fc6000000001a */
[----:B------:R-:W1:Y:S08]  /*09a0*/  @!P3 LDC R6, c[0x0][0x388] ;  /* 0x0000e200ff06bb82 */ /* 0x000e700000000800 */
[----:B------:R-:W2:Y:S08]  /*09b0*/  @!P5 LDC R7, c[0x0][0x388] ;  /* 0x0000e200ff07db82 */ /* 0x000eb00000000800 */
[----:B------:R-:W4:Y:S08]  /*09c0*/  @!P2 LDC R5, c[0x0][0x388] ;  /* 0x0000e200ff05ab82 */ /* 0x000f300000000800 */
[----:B------:R-:W5:Y:S01]  /*09d0*/  @!P1 LDC R17, c[0x0][0x388] ;  /* 0x0000e200ff119b82 */ /* 0x000f620000000800 */
[----:B---3--:R-:W-:Y:S01]  /*09e0*/  @!P4 FMUL.FTZ R15, R24, R15 ;  /* 0x0000000f180fc220 */ /* 0x008fe20000410000 */
[----:B------:R3:W-:Y:S01]  /*09f0*/  @!P6 STG.E.U16 desc[UR4][R32.64], R26 ;  /* 0x0000001a2000e986 */ /* 0x0007e2000c101504 */
[----:B------:R-:W-:Y:S01]  /*0a00*/  @!P6 MOV R2, R22 ;  /* 0x000000160002e202 */ /* 0x000fe20000000f00 */
[----:B------:R-:W-:-:S02]  /*0a10*/  @!P5 HADD2.F32 R9, -RZ, R28.H0_H0 ;  /* 0x2000001cff09d230 */ /* 0x000fc40000004100 */
[----:B------:R-:W-:Y:S01]  /*0a20*/  @!P4 F2FP.F16.F32.PACK_AB R10, RZ, R15 ;  /* 0x0000000fff0ac23e */ /* 0x000fe200000000ff */
[----:B------:R-:W-:Y:S01]  /*0a30*/  @!P2 HADD2.F32 R29, -RZ, R29.H0_H0 ;  /* 0x2000001dff1da230 */ /* 0x000fe20000004100 */
[----:B------:R-:W-:Y:S01]  /*0a40*/  ISETP.GE.U32.AND P4, PT, R2, R23, PT ;  /* 0x000000170200720c */ /* 0x000fe20003f86070 */
[----:B------:R-:W-:Y:S02]  /*0a50*/  @!P1 HADD2.F32 R27, -RZ, R0.H0_H0 ;  /* 0x20000000ff1b9230 */ /* 0x000fe40000004100 */
[----:B------:R-:W-:Y:S01]  /*0a60*/  @!P5 FMUL.FTZ R16, R9, R16 ;  /* 0x000000100910d220 */ /* 0x000fe20000410000 */
[----:B------:R-:W-:Y:S02]  /*0a70*/  @!P2 FMUL.FTZ R4, R29, R4 ;  /* 0x000000041d04a220 */ /* 0x000fe40000410000 */
[----:B------:R-:W-:Y:S01]  /*0a80*/  @!P1 FMUL.FTZ R14, R27, R14 ;  /* 0x0000000e1b0e9220 */ /* 0x000fe20000410000 */
[----:B0-----:R-:W-:Y:S01]  /*0a90*/  @!P0 FMUL.FTZ R3, R3, R12 ;  /* 0x0000000c03038220 */ /* 0x001fe20000410000 */
[----:B-1----:R-:W-:Y:S01]  /*0aa0*/  @!P3 FMUL.FTZ R6, R13, R6 ;  /* 0x000000060d06b220 */ /* 0x002fe20000410000 */
[----:B--2---:R-:W-:Y:S01]  /*0ab0*/  @!P5 FMUL.FTZ R7, R16, R7 ;  /* 0x000000071007d220 */ /* 0x004fe20000410000 */
[----:B----4-:R-:W-:Y:S01]  /*0ac0*/  @!P2 FMUL.FTZ R4, R4, R5 ;  /* 0x000000050404a220 */ /* 0x010fe20000410000 */
[----:B-----5:R-:W-:Y:S01]  /*0ad0*/  @!P1 FMUL.FTZ R14, R14, R17 ;  /* 0x000000110e0e9220 */ /* 0x020fe20000410000 */
[----:B------:R-:W-:-:S02]  /*0ae0*/  @!P0 F2FP.F16.F32.PACK_AB R11, RZ, R3 ;  /* 0x00000003ff0b823e */ /* 0x000fc400000000ff */
[----:B------:R-:W-:Y:S02]  /*0af0*/  @!P3 F2FP.F16.F32.PACK_AB R18, RZ, R6 ;  /* 0x00000006ff12b23e */ /* 0x000fe400000000ff */
[----:B------:R-:W-:Y:S02]  /*0b00*/  @!P5 F2FP.F16.F32.PACK_AB R19, RZ, R7 ;  /* 0x00000007ff13d23e */ /* 0x000fe400000000ff */
[----:B------:R-:W-:Y:S02]  /*0b10*/  @!P2 F2FP.F16.F32.PACK_AB R20, RZ, R4 ;  /* 0x00000004ff14a23e */ /* 0x000fe400000000ff */
[----:B------:R-:W-:Y:S01]  /*0b20*/  @!P1 F2FP.F16.F32.PACK_AB R21, RZ, R14 ;  /* 0x0000000eff15923e */ /* 0x000fe200000000ff */
[----:B---3--:R-:W-:Y:S06]  /*0b30*/  @P4 BRA `(.L_x_9198) ;  /* 0x0000000000304947 */ /* 0x008fec0003800000 */
[----:B------:R-:W0:Y:S01]  /*0b40*/  LDC.64 R4, c[0x0][0x398] ;  /* 0x0000e600ff047b82 */ /* 0x000e220000000a00 */
[----:B------:R-:W-:Y:S01]  /*0b50*/  IMAD.IADD R3, R25, 0x1, R2 ;  /* 0x0000000119037824 */ /* 0x000fe200078e0202 */
[----:B------:R-:W-:-:S04]  /*0b60*/  IADD3 R2, PT, PT, R2, 0x80, RZ ;  /* 0x0000008002027810 */ /* 0x000fc80007ffe0ff */
[----:B------:R-:W-:Y:S01]  /*0b70*/  ISETP.GE.U32.AND P0, PT, R2, R23, PT ;  /* 0x000000170200720c */ /* 0x000fe20003f06070 */
[----:B0-----:R-:W-:-:S05]  /*0b80*/  IMAD.WIDE.U32 R4, R3, 0x2, R4 ;  /* 0x0000000203047825 */ /* 0x001fca00078e0004 */
[----:B------:R0:W-:Y:S07]  /*0b90*/  STG.E.U16 desc[UR4][R4.64], R8 ;  /* 0x0000000804007986 */ /* 0x0001ee000c101504 */
[----:B------:R-:W-:Y:S05]  /*0ba0*/  @P0 BRA `(.L_x_9199) ;  /* 0x0000000000300947 */ /* 0x000fea0003800000 */
[----:B0-----:R-:W0:Y:S01]  /*0bb0*/  LDC.64 R4, c[0x0][0x398] ;  /* 0x0000e600ff047b82 */ /* 0x001e220000000a00 */
[----:B------:R-:W-:Y:S01]  /*0bc0*/  IMAD.IADD R3, R25, 0x1, R2 ;  /* 0x0000000119037824 */ /* 0x000fe200078e0202 */
[----:B------:R-:W-:-:S03]  /*0bd0*/  IADD3 R2, PT, PT, R2, 0x80, RZ ;  /* 0x0000008002027810 */ /* 0x000fc60007ffe0ff */
[----:B0-----:R-:W-:-:S05]  /*0be0*/  IMAD.WIDE.U32 R4, R3, 0x2, R4 ;  /* 0x0000000203047825 */ /* 0x001fca00078e0004 */
[----:B------:R0:W-:Y:S02]  /*0bf0*/  STG.E.U16 desc[UR4][R4.64], R10 ;  /* 0x0000000a04007986 */ /* 0x0001e4000c101504 */
.L_x_9198:
[----:B------:R-:W-:-:S13]  /*0c00*/  ISETP.GE.U32.AND P0, PT, R2, R23, PT ;  /* 0x000000170200720c */ /* 0x000fda0003f06070 */
[----:B------:R-:W-:Y:S05]  /*0c10*/  @P0 BRA `(.L_x_9200) ;  /* 0x0000000000300947 */ /* 0x000fea0003800000 */
[----:B0-----:R-:W0:Y:S01]  /*0c20*/  LDC.64 R4, c[0x0][0x398] ;  /* 0x0000e600ff047b82 */ /* 0x001e220000000a00 */
[----:B------:R-:W-:Y:S01]  /*0c30*/  IMAD.IADD R3, R25, 0x1, R2 ;  /* 0x0000000119037824 */ /* 0x000fe200078e0202 */
[----:B------:R-:W-:-:S03]  /*0c40*/  IADD3 R2, PT, PT, R2, 0x80, RZ ;  /* 0x0000008002027810 */ /* 0x000fc60007ffe0ff */
[----:B0-----:R-:W-:-:S05]  /*0c50*/  IMAD.WIDE.U32 R4, R3, 0x2, R4 ;  /* 0x0000000203047825 */ /* 0x001fca00078e0004 */
[----:B------:R1:W-:Y:S02]  /*0c60*/  STG.E.U16 desc[UR4][R4.64], R11 ;  /* 0x0000000b04007986 */ /* 0x0003e4000c101504 */
.L_x_9199:
[----:B------:R-:W-:-:S13]  /*0c70*/  ISETP.GE.U32.AND P0, PT, R2, R23, PT ;  /* 0x000000170200720c */ /* 0x000fda0003f06070 */
[----:B------:R-:W-:Y:S05]  /*0c80*/  @P0 BRA `(.L_x_9201) ;  /* 0x0000000000340947 */ /* 0x000fea0003800000 */
[----:B01----:R-:W0:Y:S01]  /*0c90*/  LDC.64 R4, c[0x0][0x398] ;  /* 0x0000e600ff047b82 */ /* 0x003e220000000a00 */
[----:B------:R-:W-:Y:S01]  /*0ca0*/  IMAD.IADD R3, R25, 0x1, R2 ;  /* 0x0000000119037824 */ /* 0x000fe200078e0202 */
[----:B------:R-:W-:-:S03]  /*0cb0*/  IADD3 R2, PT, PT, R2, 0x80, RZ ;  /* 0x0000008002027810 */ /* 0x000fc60007ffe0ff */
[----:B0-----:R-:W-:-:S05]  /*0cc0*/  IMAD.WIDE.U32 R4, R3, 0x2, R4 ;  /* 0x0000000203047825 */ /* 0x001fca00078e0004 */
[----:B------:R1:W-:Y:S02]  /*0cd0*/  STG.E.U16 desc[UR4][R4.64], R18 ;  /* 0x0000001204007986 */ /* 0x0003e4000c101504 */
.L_x_9200:
[----:B------:R-:W-:-:S13]  /*0ce0*/  ISETP.GE.U32.AND P0, PT, R2, R23, PT ;  /* 0x000000170200720c */ /* 0x000fda0003f06070 */
[----:B------:R-:W-:Y:S05]  /*0cf0*/  @P0 BREAK.RELIABLE B1 ;  /* 0x0000000000010942 */ /* 0x000fea0003800100 */
[----:B------:R-:W-:Y:S05]  /*0d00*/  @P0 BRA `(.L_x_9202) ;  /* 0x0000000000300947 */ /* 0x000fea0003800000 */
[----:B01----:R-:W0:Y:S01]  /*0d10*/  LDC.64 R4, c[0x0][0x398] ;  /* 0x0000e600ff047b82 */ /* 0x003e220000000a00 */
[----:B------:R-:W-:Y:S01]  /*0d20*/  IMAD.IADD R3, R25, 0x1, R2 ;  /* 0x0000000119037824 */ /* 0x000fe200078e0202 */
[----:B------:R-:W-:-:S03]  /*0d30*/  IADD3 R2, PT, PT, R2, 0x80, RZ ;  /* 0x0000008002027810 */ /* 0x000fc60007ffe0ff */
[----:B0-----:R-:W-:-:S05]  /*0d40*/  IMAD.WIDE.U32 R4, R3, 0x2, R4 ;  /* 0x0000000203047825 */ /* 0x001fca00078e0004 */
[----:B------:R2:W-:Y:S02]  /*0d50*/  STG.E.U16 desc[UR4][R4.64], R19 ;  /* 0x0000001304007986 */ /* 0x0005e4000c101504 */
.L_x_9201:
[----:B------:R-:W-:Y:S05]  /*0d60*/  BSYNC.RELIABLE B1 ;  /* 0x0000000000017941 */ /* 0x000fea0003800100 */
.L_x_9197:
[----:B------:R-:W-:-:S13]  /*0d70*/  ISETP.GE.U32.AND P0, PT, R2, R23, PT ;  /* 0x000000170200720c */ /* 0x000fda0003f06070 */
[----:B012---:R-:W0:Y:S01]  /*0d80*/  @!P0 LDC.64 R4, c[0x0][0x398] ;  /* 0x0000e600ff048b82 */ /* 0x007e220000000a00 */
[----:B------:R-:W-:Y:S01]  /*0d90*/  @!P0 IMAD.IADD R3, R25, 0x1, R2 ;  /* 0x0000000119038824 */ /* 0x000fe200078e0202 */
[----:B------:R-:W-:-:S03]  /*0da0*/  @!P0 IADD3 R2, PT, PT, R2, 0x80, RZ ;  /* 0x0000008002028810 */ /* 0x000fc60007ffe0ff */
[----:B0-----:R-:W-:-:S05]  /*0db0*/  @!P0 IMAD.WIDE.U32 R4, R3, 0x2, R4 ;  /* 0x0000000203048825 */ /* 0x001fca00078e0004 */
[----:B------:R2:W-:Y:S02]  /*0dc0*/  @!P0 STG.E.U16 desc[UR4][R4.64], R20 ;  /* 0x0000001404008986 */ /* 0x0005e4000c101504 */
.L_x_9202:
[----:B------:R-:W-:Y:S05]  /*0dd0*/  BSYNC.RECONVERGENT B0 ;  /* 0x0000000000007941 */ /* 0x000fea0003800200 */
.L_x_9196:
        /* <DEDUP_REMOVED lines=8> */
.L_x_9195:
[----:B------:R-:W0:Y:S01]  /*0e60*/  S2R R0, SR_TID.X ;  /* 0x0000000000007919 */ /* 0x000e220000002100 */
[----:B------:R-:W1:Y:S01]  /*0e70*/  LDC.64 R2, c[0x0][0x3a0] ;  /* 0x0000e800ff027b82 */ /* 0x000e620000000a00 */
[----:B------:R-:W2:Y:S02]  /*0e80*/  LDCU.64 UR6, c[0x0][0x3a8] ;  /* 0x00007500ff0677ac */ /* 0x000ea40008000a00 */
[C---:B--2---:R-:W-:Y:S01]  /*0e90*/  IADD3 R10, P0, PT, R25.reuse, UR6, RZ ;  /* 0x00000006190a7c10 */ /* 0x044fe2000ff1e0ff */
[----:B------:R-:W2:Y:S03]  /*0ea0*/  LDCU UR6, c[0x0][0x388] ;  /* 0x00007100ff0677ac */ /* 0x000ea60008000800 */
[----:B------:R-:W-:Y:S01]  /*0eb0*/  IADD3.X R11, PT, PT, RZ, UR7, RZ, P0, !PT ;  /* 0x00000007ff0b7c10 */ /* 0x000fe200087fe4ff */
[----:B-1----:R-:W-:-:S04]  /*0ec0*/  IMAD.WIDE.U32 R2, R25, 0x2, R2 ;  /* 0x0000000219027825 */ /* 0x002fc800078e0002 */
[C---:B0-----:R-:W-:Y:S02]  /*0ed0*/  IMAD.WIDE.U32 R8, R0.reuse, 0x4, R2 ;  /* 0x0000000400087825 */ /* 0x041fe400078e0002 */
[----:B------:R-:W0:Y:S02]  /*0ee0*/  LDC.64 R2, c[0x0][0x398] ;  /* 0x0000e600ff027b82 */ /* 0x000e240000000a00 */
[----:B------:R-:W-:Y:S01]  /*0ef0*/  IMAD.WIDE.U32 R10, R0, 0x2, R10 ;  /* 0x00000002000a7825 */ /* 0x000fe200078e000a */
[----:B------:R-:W3:Y:S04]  /*0f00*/  LDG.E R12, desc[UR4][R8.64] ;  /* 0x00000004080c7981 */ /* 0x000ee8000c1e1900 */
[----:B------:R-:W4:Y:S04]  /*0f10*/  LDG.E.U16 R14, desc[UR4][R10.64] ;  /* 0x000000040a0e7981 */ /* 0x000f28000c1e1500 */
[----:B------:R-:W5:Y:S04]  /*0f20*/  LDG.E R13, desc[UR4][R8.64+0x200] ;  /* 0x00020004080d7981 */ /* 0x000f68000c1e1900 */
[----:B------:R-:W2:Y:S04]  /*0f30*/  LDG.E.U16 R19, desc[UR4][R10.64+0x100] ;  /* 0x000100040a137981 */ /* 0x000ea8000c1e1500 */
[----:B------:R-:W2:Y:S04]  /*0f40*/  LDG.E R4, desc[UR4][R8.64+0x400] ;  /* 0x0004000408047981 */ /* 0x000ea8000c1e1900 */
[----:B------:R2:W2:Y:S04]  /*0f50*/  LDG.E R7, desc[UR4][R8.64+0x600] ;  /* 0x0006000408077981 */ /* 0x0004a8000c1e1900 */
[----:B------:R-:W2:Y:S04]  /*0f60*/  LDG.E.U16 R6, desc[UR4][R10.64+0x200] ;  /* 0x000200040a067981 */ /* 0x000ea8000c1e1500 */
[----:B------:R1:W2:Y:S01]  /*0f70*/  LDG.E.U16 R5, desc[UR4][R10.64+0x300] ;  /* 0x000300040a057981 */ /* 0x0002a2000c1e1500 */
[----:B0-----:R-:W-:-:S04]  /*0f80*/  IMAD.WIDE.U32 R2, R25, 0x2, R2 ;  /* 0x0000000219027825 */ /* 0x001fc800078e0002 */
[----:B------:R-:W-:-:S04]  /*0f90*/  IMAD.WIDE.U32 R2, R0, 0x4, R2 ;  /* 0x0000000400027825 */ /* 0x000fc800078e0002 */
[--C-:B---3--:R-:W-:Y:S02]  /*0fa0*/  HADD2.F32 R15, -RZ, R12.reuse.H0_H0 ;  /* 0x2000000cff0f7230 */ /* 0x108fe40000004100 */
[----:B------:R-:W-:Y:S01]  /*0fb0*/  HADD2.F32 R16, -RZ, R12.H1_H1 ;  /* 0x3000000cff107230 */ /* 0x000fe20000004100 */
[----:B----4-:R-:W-:Y:S01]  /*0fc0*/  PRMT R12, R14, 0x7770, RZ ;  /* 0x000077700e0c7816 */ /* 0x010fe200000000ff */
[----:B-----5:R-:W-:-:S03]  /*0fd0*/  HADD2.F32 R17, -RZ, R13.H0_H0 ;  /* 0x2000000dff117230 */ /* 0x020fc60000004100 */
[----:B------:R-:W-:Y:S01]  /*0fe0*/  I2FP.F32.U32 R12, R12 ;  /* 0x0000000c000c7245 */ /* 0x000fe20000201000 */
[----:B------:R-:W-:Y:S01]  /*0ff0*/  HADD2.F32 R18, -RZ, R13.H1_H1 ;  /* 0x3000000dff127230 */ /* 0x000fe20000004100 */
[----:B------:R-:W-:Y:S02]  /*1000*/  PRMT R13, R14, 0x7771, RZ ;  /* 0x000077710e0d7816 */ /* 0x000fe400000000ff */
[C---:B--2---:R-:W-:Y:S02]  /*1010*/  PRMT R8, R19.reuse, 0x7771, RZ ;  /* 0x0000777113087816 */ /* 0x044fe400000000ff */
[----:B------:R-:W-:Y:S02]  /*1020*/  PRMT R14, R19, 0x7770, RZ ;  /* 0x00007770130e7816 */ /* 0x000fe400000000ff */
[----:B-1----:R-:W-:Y:S01]  /*1030*/  I2FP.F32.U32 R11, R8 ;  /* 0x00000008000b7245 */ /* 0x002fe20000201000 */
[----:B------:R-:W-:Y:S01]  /*1040*/  FMUL.FTZ R8, R12, R15 ;  /* 0x0000000f0c087220 */ /* 0x000fe20000410000 */
[----:B------:R-:W-:Y:S01]  /*1050*/  I2FP.F32.U32 R9, R13 ;  /* 0x0000000d00097245 */ /* 0x000fe20000201000 */
[--C-:B------:R-:W-:Y:S01]  /*1060*/  HADD2.F32 R13, -RZ, R4.reuse.H0_H0 ;  /* 0x20000004ff0d7230 */ /* 0x100fe20000004100 */
[----:B------:R-:W-:Y:S01]  /*1070*/  I2FP.F32.U32 R10, R14 ;  /* 0x0000000e000a7245 */ /* 0x000fe20000201000 */
[----:B------:R-:W-:-:S02]  /*1080*/  HADD2.F32 R15, -RZ, R4.H1_H1 ;  /* 0x30000004ff0f7230 */ /* 0x000fc40000004100 */
[--C-:B------:R-:W-:Y:S01]  /*1090*/  HADD2.F32 R12, -RZ, R7.reuse.H0_H0 ;  /* 0x20000007ff0c7230 */ /* 0x100fe20000004100 */
[C---:B------:R-:W-:Y:S01]  /*10a0*/  PRMT R4, R6.reuse, 0x7770, RZ ;  /* 0x0000777006047816 */ /* 0x040fe200000000ff */
[----:B------:R-:W-:Y:S01]  /*10b0*/  HADD2.F32 R14, -RZ, R7.H1_H1 ;  /* 0x30000007ff0e7230 */ /* 0x000fe20000004100 */
[----:B------:R-:W-:Y:S02]  /*10c0*/  PRMT R6, R6, 0x7771, RZ ;  /* 0x0000777106067816 */ /* 0x000fe400000000ff */
[C---:B------:R-:W-:Y:S02]  /*10d0*/  PRMT R7, R5.reuse, 0x7770, RZ ;  /* 0x0000777005077816 */ /* 0x040fe400000000ff */
[----:B------:R-:W-:Y:S02]  /*10e0*/  PRMT R5, R5, 0x7771, RZ ;  /* 0x0000777105057816 */ /* 0x000fe400000000ff */
[----:B------:R-:W-:Y:S02]  /*10f0*/  I2FP.F32.U32 R4, R4 ;  /* 0x0000000400047245 */ /* 0x000fe40000201000 */
[----:B------:R-:W-:-:S02]  /*1100*/  I2FP.F32.U32 R6, R6 ;  /* 0x0000000600067245 */ /* 0x000fc40000201000 */
[----:B------:R-:W-:Y:S02]  /*1110*/  I2FP.F32.U32 R7, R7 ;  /* 0x0000000700077245 */ /* 0x000fe40000201000 */
[----:B------:R-:W-:Y:S01]  /*1120*/  I2FP.F32.U32 R5, R5 ;  /* 0x0000000500057245 */ /* 0x000fe20000201000 */
[----:B------:R-:W-:Y:S01]  /*1130*/  FMUL.FTZ R9, R9, R16 ;  /* 0x0000001009097220 */ /* 0x000fe20000410000 */
        /* <DEDUP_REMOVED lines=14> */
[----:B------:R-:W-:-:S02]  /*1220*/  F2FP.F16.F32.PACK_AB R9, R9, R8 ;  /* 0x000000080909723e */ /* 0x000fc400000000ff */
[----:B------:R-:W-:Y:S02]  /*1230*/  F2FP.F16.F32.PACK_AB R11, R11, R10 ;  /* 0x0000000a0b0b723e */ /* 0x000fe400000000ff */
[----:B------:R-:W-:Y:S02]  /*1240*/  F2FP.F16.F32.PACK_AB R5, R5, R4 ;  /* 0x000000040505723e */ /* 0x000fe400000000ff */
[----:B------:R-:W-:Y:S01]  /*1250*/  F2FP.F16.F32.PACK_AB R7, R14, R7 ;  /* 0x000000070e07723e */ /* 0x000fe200000000ff */
[----:B------:R-:W-:Y:S04]  /*1260*/  STG.E desc[UR4][R2.64], R9 ;  /* 0x0000000902007986 */ /* 0x000fe8000c101904 */
[----:B------:R-:W-:Y:S04]  /*1270*/  STG.E desc[UR4][R2.64+0x200], R11 ;  /* 0x0002000b02007986 */ /* 0x000fe8000c101904 */
[----:B------:R-:W-:Y:S04]  /*1280*/  STG.E desc[UR4][R2.64+0x400], R5 ;  /* 0x0004000502007986 */ /* 0x000fe8000c101904 */
[----:B------:R-:W-:Y:S01]  /*1290*/  STG.E desc[UR4][R2.64+0x600], R7 ;  /* 0x0006000702007986 */ /* 0x000fe2000c101904 */
[----:B------:R-:W-:Y:S05]  /*12a0*/  EXIT ;  /* 0x000000000000794d */ /* 0x000fea0003800000 */
.L_x_9203:
        /* <DEDUP_REMOVED lines=13> */
.L_x_14307:


//--------------------- .text._ZN2at6native29vectorized_elementwise_kernelILi4EZNS0_43_GLOBAL__N__7cc8d1ed_10_Dropout_cu_0e96ed3819masked_scale_kernelIhN3c104HalfEfEEvRNS_6TensorERKS6_S9_T1_EUlS5_hE_St5arrayIPcLm3EEEEviT0_SA_ --------------------------
	.section	.text._ZN2at6native29vectorized_elementwise_kernelILi4EZNS0_43_GLOBAL__N__7cc8d1ed_10_Dropout_cu_0e96ed3819masked_scale_kernelIhN3c104HalfEfEEvRNS_6TensorERKS6_S9_T1_EUlS5_hE_St5arrayIPcLm3EEEEviT0_SA_,"ax",@progbits
	.align	128
        .global         _ZN2at6native29vectorized_elementwise_kernelILi4EZNS0_43_GLOBAL__N__7cc8d1ed_10_Dropout_cu_0e96ed3819masked_scale_kernelIhN3c104HalfEfEEvRNS_6TensorERKS6_S9_T1_EUlS5_hE_St5arrayIPcLm3EEEEviT0_SA_
        .type           _ZN2at6native29vectorized_elementwise_kernelILi4EZNS0_43_GLOBAL__N__7cc8d1ed_10_Dropout_cu_0e96ed3819masked_scale_kernelIhN3c104HalfEfEEvRNS_6TensorERKS6_S9_T1_EUlS5_hE_St5arrayIPcLm3EEEEviT0_SA_,@function
        .size           _ZN2at6native29vectorized_elementwise_kernelILi4EZNS0_43_GLOBAL__N__7cc8d1ed_10_Dropout_cu_0e96ed3819masked_scale_kernelIhN3c104HalfEfEEvRNS_6TensorERKS6_S9_T1_EUlS5_hE_St5arrayIPcLm3EEEEviT0_SA_,(.L_x_14308 - _ZN2at6native29vectorized_elementwise_kernelILi4EZNS0_43_GLOBAL__N__7cc8d1ed_10_Dropout_cu_0e96ed3819masked_scale_kernelIhN3c104HalfEfEEvRNS_6TensorERKS6_S9_T1_EUlS5_hE_St5arrayIPcLm3EEEEviT0_SA_)
        .other          _ZN2at6native29vectorized_elementwise_kernelILi4EZNS0_43_GLOBAL__N__7cc8d1ed_10_Dropout_cu_0e96ed3819masked_scale_kernelIhN3c104HalfEfEEvRNS_6TensorERKS6_S9_T1_EUlS5_hE_St5arrayIPcLm3EEEEviT0_SA_,@"STO_CUDA_ENTRY STV_DEFAULT"
_ZN2at6native29vectorized_elementwise_kernelILi4EZNS0_43_GLOBAL__N__7cc8d1ed_10_Dropout_cu_0e96ed3819masked_scale_kernelIhN3c104HalfEfEEvRNS_6TensorERKS6_S9_T1_EUlS5_hE_St5arrayIPcLm3EEEEviT0_SA_:
.text._ZN2at6native29vectorized_elementwise_kernelILi4EZNS0_43_GLOBAL__N__7cc8d1ed_10_Dropout_cu_0e96ed3819masked_scale_kernelIhN3c104HalfEfEEvRNS_6TensorERKS6_S9_T1_EUlS5_hE_St5arrayIPcLm3EEEEviT0_SA_:
        /* <DEDUP_REMOVED lines=192> */
.L_x_9207:
[----:B------:R-:W-:-:S13]  /*0c00*/  ISETP.GE.U32.AND P0, PT, R2, R23, PT ;  /* 0x000000170200720c */ /* 0x000fda0003f06070 */
[----:B------:R-:W-:Y:S05]  /*0c10*/  @P0 BRA `(.L_x_9209) ;  /* 0x0000000000300947 */ /* 0x000fea0003800000 */
[----:B0-----:R-:W0:Y:S01]  /*0c20*/  LDC.64 R4, c[0x0][0x398] ;  /* 0x0000e600ff047b82 */ /* 0x001e220000000a00 */
[----:B------:R-:W-:Y:S01]  /*0c30*/  IMAD.IADD R3, R25, 0x1, R2 ;  /* 0x0000000119037824 */ /* 0x000fe200078e0202 */
[----:B------:R-:W-:-:S03]  /*0c40*/  IADD3 R2, PT, PT, R2, 0x80, RZ ;  /* 0x0000008002027810 */ /* 0x000fc60007ffe0ff */
[----:B0-----:R-:W-:-:S05]  /*0c50*/  IMAD.WIDE.U32 R4, R3, 0x2, R4 ;  /* 0x0000000203047825 */ /* 0x001fca00078e0004 */
[----:B------:R1:W-:Y:S02]  /*0c60*/  STG.E.U16 desc[UR4][R4.64], R11 ;  /* 0x0000000b04007986 */ /* 0x0003e4000c101504 */
.L_x_9208:
[----:B------:R-:W-:-:S13]  /*0c70*/  ISETP.GE.U32.AND P0, PT, R2, R23, PT ;  /* 0x000000170200720c */ /* 0x000fda0003f06070 */
[----:B------:R-:W-:Y:S05]  /*0c80*/  @P0 BRA `(.L_x_9210) ;  /* 0x0000000000340947 */ /* 0x000fea0003800000 */
[----:B01----:R-:W0:Y:S01]  /*0c90*/  LDC.64 R4, c[0x0][0x398] ;  /* 0x0000e600ff047b82 */ /* 0x003e220000000a00 */
[----:B------:R-:W-:Y:S01]  /*0ca0*/  IMAD.IADD R3, R25, 0x1, R2 ;  /* 0x0000000119037824 */ /* 0x000fe200078e0202 */
[----:B------:R-:W-:-:S03]  /*0cb0*/  IADD3 R2, PT, PT, R2, 0x80, RZ ;  /* 0x0000008002027810 */ /* 0x000fc60007ffe0ff */
[----:B0-----:R-:W-:-:S05]  /*0cc0*/  IMAD.WIDE.U32 R4, R3, 0x2, R4 ;  /* 0x0000000203047825 */ /* 0x001fca00078e0004 */
[----:B------:R1:W-:Y:S02]  /*0cd0*/  STG.E.U16 desc[UR4][R4.64], R18 ;  /* 0x0000001204007986 */ /* 0x0003e4000c101504 */
.L_x_9209:
        /* <DEDUP_REMOVED lines=8> */
.L_x_9210:
[----:B------:R-:W-:Y:S05]  /*0d60*/  BSYNC.RELIABLE B1 ;  /* 0x0000000000017941 */ /* 0x000fea0003800100 */
.L_x_9206:
[----:B------:R-:W-:-:S13]  /*0d70*/  ISETP.GE.U32.AND P0, PT, R2, R23, PT ;  /* 0x000000170200720c */ /* 0x000fda0003f06070 */
[----:B012---:R-:W0:Y:S01]  /*0d80*/  @!P0 LDC.64 R4, c[0x0][0x398] ;  /* 0x0000e600ff048b82 */ /* 0x007e220000000a00 */
[----:B------:R-:W-:Y:S01]  /*0d90*/  @!P0 IMAD.IADD R3, R25, 0x1, R2 ;  /* 0x0000000119038824 */ /* 0x000fe200078e0202 */
[----:B------:R-:W-:-:S03]  /*0da0*/  @!P0 IADD3 R2, PT, PT, R2, 0x80, RZ ;  /* 0x0000008002028810 */ /* 0x000fc60007ffe0ff */
[----:B0-----:R-:W-:-:S05]  /*0db0*/  @!P0 IMAD.WIDE.U32 R4, R3, 0x2, R4 ;  /* 0x0000000203048825 */ /* 0x001fca00078e0004 */
[----:B------:R2:W-:Y:S02]  /*0dc0*/  @!P0 STG.E.U16 desc[UR4][R4.64], R20 ;  /* 0x0000001404008986 */ /* 0x0005e4000c101504 */
.L_x_9211:
[----:B------:R-:W-:Y:S05]  /*0dd0*/  BSYNC.RECONVERGENT B0 ;  /* 0x0000000000007941 */ /* 0x000fea0003800200 */
.L_x_9205:
        /* <DEDUP_REMOVED lines=8> */
.L_x_9204:
[----:B------:R-:W0:Y:S01]  /*0e60*/  S2R R0, SR_TID.X ;  /* 0x0000000000007919 */ /* 0x000e220000002100 */
[----:B------:R-:W1:Y:S01]  /*0e70*/  LDC.64 R2, c[0x0][0x3a0] ;  /* 0x0000e800ff027b82 */ /* 0x000e620000000a00 */
[----:B------:R-:W2:Y:S02]  /*0e80*/  LDCU.64 UR6, c[0x0][0x3a8] ;  /* 0x00007500ff0677ac */ /* 0x000ea40008000a00 */
[C---:B--2---:R-:W-:Y:S01]  /*0e90*/  IADD3 R8, P0, PT, R25.reuse, UR6, RZ ;  /* 0x0000000619087c10 */ /* 0x044fe2000ff1e0ff */
[----:B------:R-:W2:Y:S03]  /*0ea0*/  LDCU UR6, c[0x0][0x388] ;  /* 0x00007100ff0677ac */ /* 0x000ea60008000800 */
[----:B------:R-:W-:Y:S01]  /*0eb0*/  IADD3.X R9, PT, PT, RZ, UR7, RZ, P0, !PT ;  /* 0x00000007ff097c10 */ /* 0x000fe200087fe4ff */
[----:B-1----:R-:W-:-:S04]  /*0ec0*/  IMAD.WIDE.U32 R2, R25, 0x2, R2 ;  /* 0x0000000219027825 */ /* 0x002fc800078e0002 */
[----:B0-----:R-:W-:-:S04]  /*0ed0*/  IMAD.WIDE.U32 R4, R0, 0x8, R2 ;  /* 0x0000000800047825 */ /* 0x001fc800078e0002 */
[----:B------:R-:W-:Y:S01]  /*0ee0*/  IMAD.WIDE.U32 R8, R0, 0x4, R8 ;  /* 0x0000000400087825 */ /* 0x000fe200078e0008 */
[----:B------:R-:W3:Y:S04]  /*0ef0*/  LDG.E.64 R2, desc[UR4][R4.64] ;  /* 0x0000000404027981 */ /* 0x000ee8000c1e1b00 */
[----:B------:R-:W4:Y:S04]  /*0f00*/  LDG.E R10, desc[UR4][R8.64] ;  /* 0x00000004080a7981 */ /* 0x000f28000c1e1900 */
[----:B------:R0:W5:Y:S04]  /*0f10*/  LDG.E.64 R6, desc[UR4][R4.64+0x400] ;  /* 0x0004000404067981 */ /* 0x000168000c1e1b00 */
[----:B------:R1:W2:Y:S01]  /*0f20*/  LDG.E R11, desc[UR4][R8.64+0x200] ;  /* 0x00020004080b7981 */ /* 0x0002a2000c1e1900 */
[----:B0-----:R-:W0:Y:S02]  /*0f30*/  LDC.64 R4, c[0x0][0x398] ;  /* 0x0000e600ff047b82 */ /* 0x001e240000000a00 */
[----:B0-----:R-:W-:-:S04]  /*0f40*/  IMAD.WIDE.U32 R4, R25, 0x2, R4 ;  /* 0x0000000219047825 */ /* 0x001fc800078e0004 */
[----:B------:R-:W-:-:S04]  /*0f50*/  IMAD.WIDE.U32 R4, R0, 0x8, R4 ;  /* 0x0000000800047825 */ /* 0x000fc800078e0004 */
[--C-:B---3--:R-:W-:Y:S02]  /*0f60*/  HADD2.F32 R15, -RZ, R2.reuse.H0_H0 ;  /* 0x20000002ff0f7230 */ /* 0x108fe40000004100 */
[----:B------:R-:W-:Y:S01]  /*0f70*/  HADD2.F32 R17, -RZ, R2.H1_H1 ;  /* 0x30000002ff117230 */ /* 0x000fe20000004100 */
[C---:B----4-:R-:W-:Y:S01]  /*0f80*/  PRMT R12, R10.reuse, 0x7770, RZ ;  /* 0x000077700a0c7816 */ /* 0x050fe200000000ff */
[----:B------:R-:W-:Y:S01]  /*0f90*/  HADD2.F32 R16, -RZ, R3.H0_H0 ;  /* 0x20000003ff107230 */ /* 0x000fe20000004100 */
[C---:B------:R-:W-:Y:S02]  /*0fa0*/  PRMT R2, R10.reuse, 0x7771, RZ ;  /* 0x000077710a027816 */ /* 0x040fe400000000ff */
[----:B------:R-:W-:Y:S02]  /*0fb0*/  PRMT R13, R10, 0x7772, RZ ;  /* 0x000077720a0d7816 */ /* 0x000fe400000000ff */
[----:B------:R-:W-:Y:S02]  /*0fc0*/  I2FP.F32.U32 R12, R12 ;  /* 0x0000000c000c7245 */ /* 0x000fe40000201000 */
[----:B------:R-:W-:-:S02]  /*0fd0*/  I2FP.F32.U32 R14, R2 ;  /* 0x00000002000e7245 */ /* 0x000fc40000201000 */
[----:B------:R-:W-:Y:S01]  /*0fe0*/  I2FP.F32.U32 R13, R13 ;  /* 0x0000000d000d7245 */ /* 0x000fe20000201000 */
[----:B------:R-:W-:Y:S01]  /*0ff0*/  FMUL.FTZ R2, R12, R15 ;  /* 0x0000000f0c027220 */ /* 0x000fe20000410000 */
[--C-:B-----5:R-:W-:Y:S02]  /*1000*/  HADD2.F32 R12, -RZ, R6.reuse.H0_H0 ;  /* 0x20000006ff0c7230 */ /* 0x120fe40000004100 */
[----:B-1----:R-:W-:Y:S01]  /*1010*/  FMUL.FTZ R8, R14, R17 ;  /* 0x000000110e087220 */ /* 0x002fe20000410000 */
[----:B------:R-:W-:Y:S02]  /*1020*/  HADD2.F32 R15, -RZ, R6.H1_H1 ;  /* 0x30000006ff0f7230 */ /* 0x000fe40000004100 */
[----:B------:R-:W-:Y:S01]  /*1030*/  FMUL.FTZ R9, R13, R16 ;  /* 0x000000100d097220 */ /* 0x000fe20000410000 */
[----:B------:R-:W-:Y:S01]  /*1040*/  HADD2.F32 R13, -RZ, R3.H1_H1 ;  /* 0x30000003ff0d7230 */ /* 0x000fe20000004100 */
[----:B------:R-:W-:Y:S01]  /*1050*/  PRMT R10, R10, 0x7773, RZ ;  /* 0x000077730a0a7816 */ /* 0x000fe200000000ff */
[--C-:B------:R-:W-:Y:S01]  /*1060*/  HADD2.F32 R14, -RZ, R7.reuse.H0_H0 ;  /* 0x20000007ff0e7230 */ /* 0x100fe20000004100 */
[C---:B--2---:R-:W-:Y:S01]  /*1070*/  PRMT R3, R11.reuse, 0x7770, RZ ;  /* 0x000077700b037816 */ /* 0x044fe200000000ff */
[----:B------:R-:W-:Y:S01]  /*1080*/  HADD2.F32 R16, -RZ, R7.H1_H1 ;  /* 0x30000007ff107230 */ /* 0x000fe20000004100 */
[C---:B------:R-:W-:Y:S01]  /*1090*/  PRMT R6, R11.reuse, 0x7771, RZ ;  /* 0x000077710b067816 */ /* 0x040fe200000000ff */
[----:B------:R-:W-:Y:S01]  /*10a0*/  FMUL.FTZ R2, R2, UR6 ;  /* 0x0000000602027c20 */ /* 0x000fe20008410000 */
[----:B------:R-:W-:Y:S01]  /*10b0*/  PRMT R7, R11, 0x7772, RZ ;  /* 0x000077720b077816 */ /* 0x000fe200000000ff */
[----:B------:R-:W-:Y:S01]  /*10c0*/  FMUL.FTZ R9, R9, UR6 ;  /* 0x0000000609097c20 */ /* 0x000fe20008410000 */
[----:B------:R-:W-:-:S02]  /*10d0*/  PRMT R11, R11, 0x7773, RZ ;  /* 0x000077730b0b7816 */ /* 0x000fc400000000ff */
[----:B------:R-:W-:Y:S02]  /*10e0*/  I2FP.F32.U32 R10, R10 ;  /* 0x0000000a000a7245 */ /* 0x000fe40000201000 */
[----:B------:R-:W-:Y:S02]  /*10f0*/  I2FP.F32.U32 R3, R3 ;  /* 0x0000000300037245 */ /* 0x000fe40000201000 */
[----:B------:R-:W-:Y:S01]  /*1100*/  I2FP.F32.U32 R6, R6 ;  /* 0x0000000600067245 */ /* 0x000fe20000201000 */
[----:B------:R-:W-:Y:S01]  /*1110*/  FMUL.FTZ R10, R10, R13 ;  /* 0x0000000d0a0a7220 */ /* 0x000fe20000410000 */
[----:B------:R-:W-:Y:S01]  /*1120*/  I2FP.F32.U32 R7, R7 ;  /* 0x0000000700077245 */ /* 0x000fe20000201000 */
[----:B------:R-:W-:Y:S01]  /*1130*/  FMUL.FTZ R12, R3, R12 ;  /* 0x0000000c030c7220 */ /* 0x000fe20000410000 */
[----:B------:R-:W-:Y:S01]  /*1140*/  I2FP.F32.U32 R11, R11 ;  /* 0x0000000b000b7245 */ /* 0x000fe20000201000 */
[----:B------:R-:W-:Y:S01]  /*1150*/  FMUL.FTZ R6, R6, R15 ;  /* 0x0000000f06067220 */ /* 0x000fe20000410000 */
[----:B------:R-:W-:Y:S01]  /*1160*/  FMUL.FTZ R3, R8, UR6 ;  /* 0x0000000608037c20 */ /* 0x000fe20008410000 */
[----:B------:R-:W-:Y:S01]  /*1170*/  FMUL.FTZ R14, R7, R14 ;  /* 0x0000000e070e7220 */ /* 0x000fe20000410000 */
[----:B------:R-:W-:Y:S01]  /*1180*/  FMUL.FTZ R10, R10, UR6 ;  /* 0x000000060a0a7c20 */ /* 0x000fe20008410000 */
[----:B------:R-:W-:Y:S01]  /*1190*/  FMUL.FTZ R11, R11, R16 ;  /* 0x000000100b0b7220 */ /* 0x000fe20000410000 */
        /* <DEDUP_REMOVED lines=8> */
[----:B------:R-:W-:Y:S04]  /*1220*/  STG.E.64 desc[UR4][R4.64], R2 ;  /* 0x0000000204007986 */ /* 0x000fe8000c101b04 */
[----:B------:R-:W-:Y:S01]  /*1230*/  STG.E.64 desc[UR4][R4.64+0x400], R10 ;  /* 0x0004000a04007986 */ /* 0x000fe2000c101b04 */
[----:B------:R-:W-:Y:S05]  /*1240*/  EXIT ;  /* 0x000000000000794d */ /* 0x000fea0003800000 */
.L_x_9212:
        /* <DEDUP_REMOVED lines=11> */
.L_x_14308:


//--------------------- .text._ZN2at6native29vectorized_elementwise_kernelILi8EZNS0_43_GLOBAL__N__7cc8d1ed_10_Dropout_cu_0e96ed3819masked_scale_kernelIhN3c104HalfEfEEvRNS_6TensorERKS6_S9_T1_EUlS5_hE_St5arrayIPcLm3EEEEviT0_SA_ --------------------------
	.section	.text._ZN2at6native29vectorized_elementwise_kernelILi8EZNS0_43_GLOBAL__N__7cc8d1ed_10_Dropout_cu_0e96ed3819masked_scale_kernelIhN3c104HalfEfEEvRNS_6TensorERKS6_S9_T1_EUlS5_hE_St5arrayIPcLm3EEEEviT0_SA_,"ax",@progbits
	.align	128
        .global         _ZN2at6native29vectorized_elementwise_kernelILi8EZNS0_43_GLOBAL__N__7cc8d1ed_10_Dropout_cu_0e96ed3819masked_scale_kernelIhN3c104HalfEfEEvRNS_6TensorERKS6_S9_T1_EUlS5_hE_St5arrayIPcLm3EEEEviT0_SA_
        .type           _ZN2at6native29vectorized_elementwise_kernelILi8EZNS0_43_GLOBAL__N__7cc8d1ed_10_Dropout_cu_0e96ed3819masked_scale_kernelIhN3c104HalfEfEEvRNS_6TensorERKS6_S9_T1_EUlS5_hE_St5arrayIPcLm3EEEEviT0_SA_,@function
        .size           _ZN2at6native29vectorized_elementwise_kernelILi8EZNS0_43_GLOBAL__N__7cc8d1ed_10_Dropout_cu_0e96ed3819masked_scale_kernelIhN3c104HalfEfEEvRNS_6TensorERKS6_S9_T1_EUlS5_hE_St5arrayIPcLm3EEEEviT0_SA_,(.L_x_14309 - _ZN2at6native29vectorized_elementwise_kernelILi8EZNS0_43_GLOBAL__N__7cc8d1ed_10_Dropout_cu_0e96ed3819masked_scale_kernelIhN3c104HalfEfEEvRNS_6TensorERKS6_S9_T1_EUlS5_hE_St5arrayIPcLm3EEEEviT0_SA_)
        .other          _ZN2at6native29vectorized_elementwise_kernelILi8EZNS0_43_GLOBAL__N__7cc8d1ed_10_Dropout_cu_0e96ed3819masked_scale_kernelIhN3c104HalfEfEEvRNS_6TensorERKS6_S9_T1_EUlS5_hE_St5arrayIPcLm3EEEEviT0_SA_,@"STO_CUDA_ENTRY STV_DEFAULT"
_ZN2at6native29vectorized_elementwise_kernelILi8EZNS0_43_GLOBAL__N__7cc8d1ed_10_Dropout_cu_0e96ed3819masked_scale_kernelIhN3c104HalfEfEEvRNS_6TensorERKS6_S9_T1_EUlS5_hE_St5arrayIPcLm3EEEEviT0_SA_:
.text._ZN2at6native29vectorized_elementwise_kernelILi8EZNS0_43_GLOBAL__N__7cc8d1ed_10_Dropout_cu_0e96ed3819masked_scale_kernelIhN3c104HalfEfEEvRNS_6TensorERKS6_S9_T1_EUlS5_hE_St5arrayIPcLm3EEEEviT0_SA_:
        /* <DEDUP_REMOVED lines=192> */
.L_x_9216:
[----:B------:R-:W-:-:S13]  /*0c00*/  ISETP.GE.U32.AND P0, PT, R2, R23, PT ;  /* 0x000000170200720c */ /* 0x000fda0003f06070 */
[----:B------:R-:W-:Y:S05]  /*0c10*/  @P0 BRA `(.L_x_9218) ;  /* 0x0000000000300947 */ /* 0x000fea0003800000 */
[----:B0-----:R-:W0:Y:S01]  /*0c20*/  LDC.64 R4, c[0x0][0x398] ;  /* 0x0000e600ff047b82 */ /* 0x001e220000000a00 */
[----:B------:R-:W-:Y:S01]  /*0c30*/  IMAD.IADD R3, R25, 0x1, R2 ;  /* 0x0000000119037824 */ /* 0x000fe200078e0202 */
[----:B------:R-:W-:-:S03]  /*0c40*/  IADD3 R2, PT, PT, R2, 0x80, RZ ;  /* 0x0000008002027810 */ /* 0x000fc60007ffe0ff */
[----:B0-----:R-:W-:-:S05]  /*0c50*/  IMAD.WIDE.U32 R4, R3, 0x2, R4 ;  /* 0x0000000203047825 */ /* 0x001fca00078e0004 */
[----:B------:R1:W-:Y:S02]  /*0c60*/  STG.E.U16 desc[UR4][R4.64], R11 ;  /* 0x0000000b04007986 */ /* 0x0003e4000c101504 */
.L_x_9217:
[----:B------:R-:W-:-:S13]  /*0c70*/  ISETP.GE.U32.AND P0, PT, R2, R23, PT ;  /* 0x000000170200720c */ /* 0x000fda0003f06070 */
[----:B------:R-:W-:Y:S05]  /*0c80*/  @P0 BRA `(.L_x_9219) ;  /* 0x0000000000340947 */ /* 0x000fea0003800000 */
[----:B01----:R-:W0:Y:S01]  /*0c90*/  LDC.64 R4, c[0x0][0x398] ;  /* 0x0000e600ff047b82 */ /* 0x003e220000000a00 */
[----:B------:R-:W-:Y:S01]  /*0ca0*/  IMAD.IADD R3, R25, 0x1, R2 ;  /* 0x0000000119037824 */ /* 0x000fe200078e0202 */
[----:B------:R-:W-:-:S03]  /*0cb0*/  IADD3 R2, PT, PT, R2, 0x80, RZ ;  /* 0x0000008002027810 */ /* 0x000fc60007ffe0ff */
[----:B0-----:R-:W-:-:S05]  /*0cc0*/  IMAD.WIDE.U32 R4, R3, 0x2, R4 ;  /* 0x0000000203047825 */ /* 0x001fca00078e0004 */
[----:B------:R1:W-:Y:S02]  /*0cd0*/  STG.E.U16 desc[UR4][R4.64], R18 ;  /* 0x0000001204007986 */ /* 0x0003e4000c101504 */
.L_x_9218:
        /* <DEDUP_REMOVED lines=8> */
.L_x_9219:
[----:B------:R-:W-:Y:S05]  /*0d60*/  BSYNC.RELIABLE B1 ;  /* 0x0000000000017941 */ /* 0x000fea0003800100 */
.L_x_9215:
[----:B------:R-:W-:-:S13]  /*0d70*/  ISETP.GE.U32.AND P0, PT, R2, R23, PT ;  /* 0x000000170200720c */ /* 0x000fda0003f06070 */
[----:B012---:R-:W0:Y:S01]  /*0d80*/  @!P0 LDC.64 R4, c[0x0][0x398] ;  /* 0x0000e600ff048b82 */ /* 0x007e220000000a00 */
[----:B------:R-:W-:Y:S01]  /*0d90*/  @!P0 IMAD.IADD R3, R25, 0x1, R2 ;  /* 0x0000000119038824 */ /* 0x000fe200078e0202 */
[----:B------:R-:W-:-:S03]  /*0da0*/  @!P0 IADD3 R2, PT, PT, R2, 0x80, RZ ;  /* 0x0000008002028810 */ /* 0x000fc60007ffe0ff */
[----:B0-----:R-:W-:-:S05]  /*0db0*/  @!P0 IMAD.WIDE.U32 R4, R3, 0x2, R4 ;  /* 0x0000000203048825 */ /* 0x001fca00078e0004 */
[----:B------:R2:W-:Y:S02]  /*0dc0*/  @!P0 STG.E.U16 desc[UR4][R4.64], R20 ;  /* 0x0000001404008986 */ /* 0x0005e4000c101504 */
.L_x_9220:
[----:B------:R-:W-:Y:S05]  /*0dd0*/  BSYNC.RECONVERGENT B0 ;  /* 0x0000000000007941 */ /* 0x000fea0003800200 */
.L_x_9214:
        /* <DEDUP_REMOVED lines=8> */
.L_x_9213:
[----:B------:R-:W0:Y:S01]  /*0e60*/  S2R R0, SR_TID.X ;  /* 0x0000000000007919 */ /* 0x000e220000002100 */
[----:B------:R-:W1:Y:S01]  /*0e70*/  LDCU.64 UR6, c[0x0][0x3a8] ;  /* 0x00007500ff0677ac */ /* 0x000e620008000a00 */
[----:B------:R-:W2:Y:S01]  /*0e80*/  LDC.64 R2, c[0x0][0x3a0] ;  /* 0x0000e800ff027b82 */ /* 0x000ea20000000a00 */
[C---:B-1----:R-:W-:Y:S01]  /*0e90*/  IADD3 R8, P0, PT, R25.reuse, UR6, RZ ;  /* 0x0000000619087c10 */ /* 0x042fe2000ff1e0ff */
[----:B------:R-:W1:Y:S03]  /*0ea0*/  LDCU UR6, c[0x0][0x388] ;  /* 0x00007100ff0677ac */ /* 0x000e660008000800 */
[----:B------:R-:W-:Y:S01]  /*0eb0*/  IADD3.X R9, PT, PT, RZ, UR7, RZ, P0, !PT ;  /* 0x00000007ff097c10 */ /* 0x000fe200087fe4ff */
[----:B--2---:R-:W-:-:S04]  /*0ec0*/  IMAD.WIDE.U32 R2, R25, 0x2, R2 ;  /* 0x0000000219027825 */ /* 0x004fc800078e0002 */
[----:B0-----:R-:W-:-:S04]  /*0ed0*/  IMAD.WIDE.U32 R8, R0, 0x8, R8 ;  /* 0x0000000800087825 */ /* 0x001fc800078e0008 */
[----:B------:R-:W-:Y:S02]  /*0ee0*/  IMAD.WIDE.U32 R6, R0, 0x10, R2 ;  /* 0x0000001000067825 */ /* 0x000fe400078e0002 */
[----:B------:R-:W2:Y:S01]  /*0ef0*/  LDG.E.64 R8, desc[UR4][R8.64] ;  /* 0x0000000408087981 */ /* 0x000ea2000c1e1b00 */
[----:B------:R-:W0:Y:S03]  /*0f00*/  LDC.64 R2, c[0x0][0x398] ;  /* 0x0000e600ff027b82 */ /* 0x000e260000000a00 */
[----:B------:R-:W3:Y:S01]  /*0f10*/  LDG.E.128 R4, desc[UR4][R6.64] ;  /* 0x0000000406047981 */ /* 0x000ee2000c1e1d00 */
[----:B0-----:R-:W-:-:S04]  /*0f20*/  IMAD.WIDE.U32 R2, R25, 0x2, R2 ;  /* 0x0000000219027825 */ /* 0x001fc800078e0002 */
[----:B------:R-:W-:Y:S01]  /*0f30*/  IMAD.WIDE.U32 R2, R0, 0x10, R2 ;  /* 0x0000001000027825 */ /* 0x000fe200078e0002 */
[C---:B--2---:R-:W-:Y:S02]  /*0f40*/  PRMT R12, R8.reuse, 0x7770, RZ ;  /* 0x00007770080c7816 */ /* 0x044fe400000000ff */
[C---:B------:R-:W-:Y:S02]  /*0f50*/  PRMT R11, R8.reuse, 0x7772, RZ ;  /* 0x00007772080b7816 */ /* 0x040fe400000000ff */
[----:B------:R-:W-:Y:S01]  /*0f60*/  PRMT R10, R8, 0x7771, RZ ;  /* 0x00007771080a7816 */ /* 0x000fe200000000ff */
[--C-:B---3--:R-:W-:Y:S01]  /*0f70*/  HADD2.F32 R13, -RZ, R4.reuse.H0_H0 ;  /* 0x20000004ff0d7230 */ /* 0x108fe20000004100 */
[----:B------:R-:W-:Y:S01]  /*0f80*/  I2FP.F32.U32 R12, R12 ;  /* 0x0000000c000c7245 */ /* 0x000fe20000201000 */
[----:B------:R-:W-:Y:S01]  /*0f90*/  HADD2.F32 R17, -RZ, R5.H0_H0 ;  /* 0x20000005ff117230 */ /* 0x000fe20000004100 */
[----:B------:R-:W-:Y:S01]  /*0fa0*/  I2FP.F32.U32 R16, R11 ;  /* 0x0000000b00107245 */ /* 0x000fe20000201000 */
[----:B------:R-:W-:Y:S01]  /*0fb0*/  HADD2.F32 R15, -RZ, R4.H1_H1 ;  /* 0x30000004ff0f7230 */ /* 0x000fe20000004100 */
[----:B------:R-:W-:Y:S01]  /*0fc0*/  I2FP.F32.U32 R14, R10 ;  /* 0x0000000a000e7245 */ /* 0x000fe20000201000 */
[----:B------:R-:W-:Y:S01]  /*0fd0*/  FMUL.FTZ R12, R12, R13 ;  /* 0x0000000d0c0c7220 */ /* 0x000fe20000410000 */
[----:B------:R-:W-:-:S02]  /*0fe0*/  HADD2.F32 R10, -RZ, R7.H0_H0 ;  /* 0x20000007ff0a7230 */ /* 0x000fc40000004100 */
[----:B------:R-:W-:Y:S01]  /*0ff0*/  FMUL.FTZ R13, R16, R17 ;  /* 0x00000011100d7220 */ /* 0x000fe20000410000 */
[----:B------:R-:W-:Y:S02]  /*1000*/  HADD2.F32 R11, -RZ, R7.H1_H1 ;  /* 0x30000007ff0b7230 */ /* 0x000fe40000004100 */
[----:B------:R-:W-:Y:S01]  /*1010*/  FMUL.FTZ R7, R14, R15 ;  /* 0x0000000f0e077220 */ /* 0x000fe20000410000 */
[----:B------:R-:W-:Y:S02]  /*1020*/  PRMT R16, R8, 0x7773, RZ ;  /* 0x0000777308107816 */ /* 0x000fe400000000ff */
[C---:B------:R-:W-:Y:S02]  /*1030*/  PRMT R14, R9.reuse, 0x7771, RZ ;  /* 0x00007771090e7816 */ /* 0x040fe400000000ff */
[C---:B------:R-:W-:Y:S02]  /*1040*/  PRMT R8, R9.reuse, 0x7773, RZ ;  /* 0x0000777309087816 */ /* 0x040fe400000000ff */
[----:B------:R-:W-:-:S02]  /*1050*/  PRMT R15, R9, 0x7770, RZ ;  /* 0x00007770090f7816 */ /* 0x000fc400000000ff */
[----:B------:R-:W-:Y:S01]  /*1060*/  PRMT R9, R9, 0x7772, RZ ;  /* 0x0000777209097816 */ /* 0x000fe200000000ff */
[--C-:B------:R-:W-:Y:S01]  /*1070*/  HADD2.F32 R4, -RZ, R6.reuse.H0_H0 ;  /* 0x20000006ff047230 */ /* 0x100fe20000004100 */
[----:B------:R-:W-:Y:S01]  /*1080*/  I2FP.F32.U32 R17, R14 ;  /* 0x0000000e00117245 */ /* 0x000fe20000201000 */
[----:B------:R-:W-:Y:S01]  /*1090*/  HADD2.F32 R6, -RZ, R6.H1_H1 ;  /* 0x30000006ff067230 */ /* 0x000fe20000004100 */
[----:B------:R-:W-:Y:S01]  /*10a0*/  I2FP.F32.U32 R16, R16 ;  /* 0x0000001000107245 */ /* 0x000fe20000201000 */
[----:B------:R-:W-:Y:S01]  /*10b0*/  HADD2.F32 R5, -RZ, R5.H1_H1 ;  /* 0x30000005ff057230 */ /* 0x000fe20000004100 */
[----:B------:R-:W-:Y:S02]  /*10c0*/  I2FP.F32.U32 R15, R15 ;  /* 0x0000000f000f7245 */ /* 0x000fe40000201000 */
[----:B------:R-:W-:Y:S02]  /*10d0*/  I2FP.F32.U32 R9, R9 ;  /* 0x0000000900097245 */ /* 0x000fe40000201000 */
[----:B------:R-:W-:Y:S01]  /*10e0*/  I2FP.F32.U32 R8, R8 ;  /* 0x0000000800087245 */ /* 0x000fe20000201000 */
[----:B------:R-:W-:Y:S01]  /*10f0*/  FMUL.FTZ R6, R17, R6 ;  /* 0x0000000611067220 */ /* 0x000fe20000410000 */
[----:B------:R-:W-:Y:S01]  /*1100*/  FMUL.FTZ R16, R16, R5 ;  /* 0x0000000510107220 */ /* 0x000fe20000410000 */
[----:B------:R-:W-:Y:S01]  /*1110*/  FMUL.FTZ R15, R15, R4 ;  /* 0x000000040f0f7220 */ /* 0x000fe20000410000 */
[----:B------:R-:W-:Y:S01]  /*1120*/  FMUL.FTZ R10, R9, R10 ;  /* 0x0000000a090a7220 */ /* 0x000fe20000410000 */
[----:B------:R-:W-:Y:S01]  /*1130*/  FMUL.FTZ R8, R8, R11 ;  /* 0x0000000b08087220 */ /* 0x000fe20000410000 */
[----:B-1----:R-:W-:Y:S01]  /*1140*/  FMUL.FTZ R7, R7, UR6 ;  /* 0x0000000607077c20 */ /* 0x002fe20008410000 */
        /* <DEDUP_REMOVED lines=10> */
[----:B------:R-:W-:-:S05]  /*11f0*/  F2FP.F16.F32.PACK_AB R7, R11, R10 ;  /* 0x0000000a0b07723e */ /* 0x000fca00000000ff */
[----:B------:R-:W-:Y:S01]  /*1200*/  STG.E.128 desc[UR4][R2.64], R4 ;  /* 0x0000000402007986 */ /* 0x000fe2000c101d04 */
[----:B------:R-:W-:Y:S05]  /*1210*/  EXIT ;  /* 0x000000000000794d */ /* 0x000fea0003800000 */
.L_x_9221:
        /* <DEDUP_REMOVED lines=14> */
.L_x_14309:


//--------------------- .text._ZN2at6native18elementwise_kernelILi128ELi4EZNS0_15gpu_kernel_implIZNS0_43_GLOBAL__N__7cc8d1ed_10_Dropout_cu_0e96ed3819masked_scale_kernelIhffEEvRNS_6TensorERKS5_S8_T1_EUlfhE_EEvRNS_18TensorIteratorBaseERKT_EUliE_EEviS9_ --------------------------
	.section	.text._ZN2at6native18elementwise_kernelILi128ELi4EZNS0_15gpu_kernel_implIZNS0_43_GLOBAL__N__7cc8d1ed_10_Dropout_cu_0e96ed3819masked_scale_kernelIhffEEvRNS_6TensorERKS5_S8_T1_EUlfhE_EEvRNS_18TensorIteratorBaseERKT_EUliE_EEviS9_,"ax",@progbits
	.align	128
        .global         _ZN2at6native18elementwise_kernelILi128ELi4EZNS0_15gpu_kernel_implIZNS0_43_GLOBAL__N__7cc8d1ed_10_Dropout_cu_0e96ed3819masked_scale_kernelIhffEEvRNS_6TensorERKS5_S8_T1_EUlfhE_EEvRNS_18TensorIteratorBaseERKT_EUliE_EEviS9_
        .type           _ZN2at6native18elementwise_kernelILi128ELi4EZNS0_15gpu_kernel_implIZNS0_43_GLOBAL__N__7cc8d1ed_10_Dropout_cu_0e96ed3819masked_scale_kernelIhffEEvRNS_6TensorERKS5_S8_T1_EUlfhE_EEvRNS_18TensorIteratorBaseERKT_EUliE_EEviS9_,@function
        .size           _ZN2at6native18elementwise_kernelILi128ELi4EZNS0_15gpu_kernel_implIZNS0_43_GLOBAL__N__7cc8d1ed_10_Dropout_cu_0e96ed3819masked_scale_kernelIhffEEvRNS_6TensorERKS5_S8_T1_EUlfhE_EEvRNS_18TensorIteratorBaseERKT_EUliE_EEviS9_,(.L_x_14310 - _ZN2at6native18elementwise_kernelILi128ELi4EZNS0_15gpu_kernel_implIZNS0_43_GLOBAL__N__7cc8d1ed_10_Dropout_cu_0e96ed3819masked_scale_kernelIhffEEvRNS_6TensorERKS5_S8_T1_EUlfhE_EEvRNS_18TensorIteratorBaseERKT_EUliE_EEviS9_)
        .other          _ZN2at6native18elementwise_kernelILi128ELi4EZNS0_15gpu_kernel_implIZNS0_43_GLOBAL__N__7cc8d1ed_10_Dropout_cu_0e96ed3819masked_scale_kernelIhffEEvRNS_6TensorERKS5_S8_T1_EUlfhE_EEvRNS_18TensorIteratorBaseERKT_EUliE_EEviS9_,@"STO_CUDA_ENTRY STV_DEFAULT"
_ZN2at6native18elementwise_kernelILi128ELi4EZNS0_15gpu_kernel_implIZNS0_43_GLOBAL__N__7cc8d1ed_10_Dropout_cu_0e96ed3819masked_scale_kernelIhffEEvRNS_6TensorERKS5_S8_T1_EUlfhE_EEvRNS_18TensorIteratorBaseERKT_EUliE_EEviS9_:
.text._ZN2at6native18elementwise_kernelILi128ELi4EZNS0_15gpu_kernel_implIZNS0_43_GLOBAL__N__7cc8d1ed_10_Dropout_cu_0e96ed3819masked_scale_kernelIhffEEvRNS_6TensorERKS5_S8_T1_EUlfhE_EEvRNS_18TensorIteratorBaseERKT_EUliE_EEviS9_:
        /* <DEDUP_REMOVED lines=25> */
[----:B------:R-:W-:Y:S01]  /*0190*/  HFMA2 R16, -RZ, RZ, 0, 0 ;  /* 0x00000000ff107431 */ /* 0x000fe200000001ff */
[----:B------:R-:W1:Y:S01]  /*01a0*/  LDCU UR6, c[0x0][0x38c] ;  /* 0x00007180ff0677ac */ /* 0x000e620008000800 */
[----:B------:R-:W2:Y:S01]  /*01b0*/  LDCU.64 UR8, c[0x0][0x4b8] ;  /* 0x00009700ff0877ac */ /* 0x000ea20008000a00 */
[----:B------:R-:W-:Y:S02]  /*01c0*/  UISETP.NE.AND UP0, UPT, UR39, URZ, UPT ;  /* 0x000000ff2700728c */ /* 0x000fe4000bf05270 */
[----:B0-----:R-:W-:Y:S01]  /*01d0*/  IMAD.HI.U32 R2, R17, UR4, R16 ;  /* 0x0000000411027c27 */ /* 0x001fe2000f8e0010 */
[----:B------:R-:W0:Y:S04]  /*01e0*/  LDCU UR4, c[0x0][0x4c0] ;  /* 0x00009800ff0477ac */ /* 0x000e280008000800 */
[----:B------:R-:W-:-:S05]  /*01f0*/  SHF.R.U32.HI R3, RZ, UR5, R2 ;  /* 0x00000005ff037c19 */ /* 0x000fca0008011602 */
[----:B------:R-:W-:-:S04]  /*0200*/  IMAD.MOV R18, RZ, RZ, -R3 ;  /* 0x000000ffff127224 */ /* 0x000fc800078e0a03 */
        /* <DEDUP_REMOVED lines=339> */
.L_x_9224:
[----:B------:R-:W0:Y:S01]  /*1740*/  LDCU.64 UR6, c[0x0][0x5f0] ;  /* 0x0000be00ff0677ac */ /* 0x000e220008000a00 */
[----:B------:R-:W-:Y:S01]  /*1750*/  BSSY.RECONVERGENT B6, `(.L_x_9225) ;  /* 0x00000dd000067945 */ /* 0x000fe20003800200 */
        /* <DEDUP_REMOVED lines=14> */
[----:B--2---:R0:W1:Y:S01]  /*1840*/  I2F.S16 R19, R2 ;  /* 0x0000000200137306 */ /* 0x0040620000101400 */
[----:B------:R-:W-:Y:S05]  /*1850*/  BRA `(.L_x_9231) ;  /* 0x0000000c00307947 */ /* 0x000fea0003800000 */
.L_x_9229:
[----:B------:R-:W2:Y:S02]  /*1860*/  LDG.E.U8 R2, desc[UR36][R2.64] ;  /* 0x0000002402027981 */ /* 0x000ea4000c1e1100 */
[----:B--2---:R-:W-:Y:S01]  /*1870*/  I2FP.F32.U32 R19, R2 ;  /* 0x0000000200137245 */ /* 0x004fe20000201000 */
[----:B------:R-:W-:Y:S06]  /*1880*/  BRA `(.L_x_9231) ;  /* 0x0000000c00247947 */ /* 0x000fec0003800000 */
.L_x_9228:
[----:B------:R-:W-:-:S09]  /*1890*/  UISETP.NE.AND UP0, UPT, UR4, 0x2, UPT ;  /* 0x000000020400788c */ /* 0x000fd2000bf05270 */
[----:B------:R-:W-:Y:S05]  /*18a0*/  BRA.U !UP0, `(.L_x_9232) ;  /* 0x0000000108287547 */ /* 0x000fea000b800000 */
[----:B------:R-:W-:-:S09]  /*18b0*/  UISETP.NE.AND UP0, UPT, UR4, 0x3, UPT ;  /* 0x000000030400788c */ /* 0x000fd2000bf05270 */
[----:B------:R-:W-:Y:S05]  /*18c0*/  BRA.U !UP0, `(.L_x_9233) ;  /* 0x0000000108147547 */ /* 0x000fea000b800000 */
[----:B------:R-:W-:-:S09]  /*18d0*/  UISETP.NE.AND UP0, UPT, UR4, 0x4, UPT ;  /* 0x000000040400788c */ /* 0x000fd2000bf05270 */
[----:B------:R-:W-:Y:S05]  /*18e0*/  BRA.U UP0, `(.L_x_9230) ;  /* 0x0000000900907547 */ /* 0x000fea000b800000 */
[----:B------:R-:W2:Y:S02]  /*18f0*/  LDG.E.64 R2, desc[UR36][R2.64] ;  /* 0x0000002402027981 */ /* 0x000ea4000c1e1b00 */
[----:B--2---:R4:W0:Y:S01]  /*1900*/  I2F.S64 R19, R2 ;  /* 0x0000000200137312 */ /* 0x0048220000301400 */
[----:B------:R-:W-:Y:S05]  /*1910*/  BRA `(.L_x_9231) ;  /* 0x0000000c00007947 */ /* 0x000fea0003800000 */
.L_x_9233:
[----:B------:R-:W2:Y:S02]  /*1920*/  LDG.E R2, desc[UR36][R2.64] ;  /* 0x0000002402027981 */ /* 0x000ea4000c1e1900 */
[----:B--2---:R-:W-:Y:S01]  /*1930*/  I2FP.F32.S32 R19, R2 ;  /* 0x0000000200137245 */ /* 0x004fe20000201400 */
[----:B------:R-:W-:Y:S06]  /*1940*/  BRA `(.L_x_9231) ;  /* 0x0000000800f47947 */ /* 0x000fec0003800000 */
.L_x_9232:
[----:B------:R-:W2:Y:S02]  /*1950*/  LDG.E.U16 R2, desc[UR36][R2.64] ;  /* 0x0000002402027981 */ /* 0x000ea4000c1e1500 */
[----:B--2---:R0:W1:Y:S01]  /*1960*/  I2F.S16 R19, R2 ;  /* 0x0000000200137306 */ /* 0x0040620000101400 */
[----:B------:R-:W-:Y:S05]  /*1970*/  BRA `(.L_x_9231) ;  /* 0x0000000800e87947 */ /* 0x000fea0003800000 */
.L_x_9227:
[----:B------:R-:W-:-:S09]  /*1980*/  UISETP.GT.AND UP0, UPT, UR4, 0x6, UPT ;  /* 0x000000060400788c */ /* 0x000fd2000bf04270 */
[----:B------:R-:W-:Y:S05]  /*1990*/  BRA.U UP0, `(.L_x_9234) ;  /* 0x0000000100247547 */ /* 0x000fea000b800000 */
[----:B------:R-:W-:-:S09]  /*19a0*/  UISETP.NE.AND UP0, UPT, UR4, 0x5, UPT ;  /* 0x000000050400788c */ /* 0x000fd2000bf05270 */
[----:B------:R-:W-:Y:S05]  /*19b0*/  BRA.U !UP0, `(.L_x_9235) ;  /* 0x0000000108107547 */ /* 0x000fea000b800000 */
[----:B------:R-:W-:-:S09]  /*19c0*/  UISETP.NE.AND UP0, UPT, UR4, 0x6, UPT ;  /* 0x000000060400788c */ /* 0x000fd2000bf05270 */
[----:B------:R-:W-:Y:S05]  /*19d0*/  BRA.U UP0, `(.L_x_9230) ;  /* 0x0000000900547547 */ /* 0x000fea000b800000 */
[----:B------:R2:W5:Y:S01]  /*19e0*/  LDG.E R19, desc[UR36][R2.64] ;  /* 0x0000002402137981 */ /* 0x000562000c1e1900 */
[----:B------:R-:W-:Y:S05]  /*19f0*/  BRA `(.L_x_9231) ;  /* 0x0000000800c87947 */ /* 0x000fea0003800000 */
.L_x_9235:
[----:B------:R-:W2:Y:S02]  /*1a00*/  LDG.E.U16 R2, desc[UR36][R2.64] ;  /* 0x0000002402027981 */ /* 0x000ea4000c1e1500 */
[----:B--2---:R-:W-:Y:S01]  /*1a10*/  HADD2.F32 R19, -RZ, R2.H0_H0 ;  /* 0x20000002ff137230 */ /* 0x004fe20000004100 */
[----:B------:R-:W-:Y:S06]  /*1a20*/  BRA `(.L_x_9231) ;  /* 0x0000000800bc7947 */ /* 0x000fec0003800000 */
.L_x_9234:
[----:B------:R-:W-:-:S09]  /*1a30*/  UISETP.NE.AND UP0, UPT, UR4, 0x7, UPT ;  /* 0x000000070400788c */ /* 0x000fd2000bf05270 */
[----:B------:R-:W-:Y:S05]  /*1a40*/  BRA.U !UP0, `(.L_x_9236) ;  /* 0x0000000108247547 */ /* 0x000fea000b800000 */
[----:B------:R-:W-:-:S09]  /*1a50*/  UISETP.NE.AND UP0, UPT, UR4, 0x8, UPT ;  /* 0x000000080400788c */ /* 0x000fd2000bf05270 */
[----:B------:R-:W-:Y:S05]  /*1a60*/  BRA.U !UP0, `(.L_x_9237) ;  /* 0x0000000108107547 */ /* 0x000fea000b800000 */
[----:B------:R-:W-:-:S09]  /*1a70*/  UISETP.NE.AND UP0, UPT, UR4, 0x9, UPT ;  /* 0x000000090400788c */ /* 0x000fd2000bf05270 */
[----:B------:R-:W-:Y:S05]  /*1a80*/  BRA.U UP0, `(.L_x_9230) ;  /* 0x0000000900287547 */ /* 0x000fea000b800000 */
[----:B------:R3:W5:Y:S01]  /*1a90*/  LDG.E R19, desc[UR36][R2.64] ;  /* 0x0000002402137981 */ /* 0x000762000c1e1900 */
[----:B------:R-:W-:Y:S05]  /*1aa0*/  BRA `(.L_x_9231) ;  /* 0x00000008009c7947 */ /* 0x000fea0003800000 */
.L_x_9237:
[----:B------:R-:W2:Y:S02]  /*1ab0*/  LDG.E.U16 R2, desc[UR36][R2.64] ;  /* 0x0000002402027981 */ /* 0x000ea4000c1e1500 */
[----:B--2---:R-:W-:Y:S01]  /*1ac0*/  HADD2.F32 R19, -RZ, R2.H0_H0 ;  /* 0x20000002ff137230 */ /* 0x004fe20000004100 */
[----:B------:R-:W-:Y:S06]  /*1ad0*/  BRA `(.L_x_9231) ;  /* 0x0000000800907947 */ /* 0x000fec0003800000 */
.L_x_9236:
[----:B------:R-:W2:Y:S01]  /*1ae0*/  LDG.E.64 R2, desc[UR36][R2.64] ;  /* 0x0000002402027981 */ /* 0x000ea2000c1e1b00 */
[----:B------:R-:W-:Y:S01]  /*1af0*/  UMOV UR4, 0xf0000000 ;  /* 0xf000000000047882 */ /* 0x000fe20000000000 */
[----:B------:R-:W-:Y:S01]  /*1b00*/  UMOV UR5, 0x380fffff ;  /* 0x380fffff00057882 */ /* 0x000fe20000000000 */
[----:B--2---:R-:W0:Y:S01]  /*1b10*/  F2F.F32.F64 R19, R2 ;  /* 0x0000000200137310 */ /* 0x004e220000301000 */
[----:B------:R-:W-:-:S14]  /*1b20*/  DSETP.GEU.AND P0, PT, |R2|, UR4, PT ;  /* 0x0000000402007e2a */ /* 0x000fdc000bf0e200 */
[----:B0-----:R-:W-:Y:S01]  /*1b30*/  @!P0 FMUL R19, R19, 1.175494350822287508e-38 ;  /* 0x0080000013138820 */ /* 0x001fe20000400000 */
[----:B------:R-:W-:Y:S06]  /*1b40*/  BRA `(.L_x_9231) ;  /* 0x0000000800747947 */ /* 0x000fec0003800000 */
.L_x_9226:
        /* <DEDUP_REMOVED lines=10> */
[----:B------:R-:W-:Y:S01]  /*1bf0*/  FSEL R19, RZ, 1, !P0 ;  /* 0x3f800000ff137808 */ /* 0x000fe20004000000 */
[----:B------:R-:W-:Y:S08]  /*1c00*/  BRA `(.L_x_9231) ;  /* 0x0000000800447947 */ /* 0x000ff00003800000 */
.L_x_9240:
[----:B------:R-:W2:Y:S01]  /*1c10*/  LDG.E.64 R2, desc[UR36][R2.64] ;  /* 0x0000002402027981 */ /* 0x000ea2000c1e1b00 */
[----:B------:R-:W-:Y:S01]  /*1c20*/  UMOV UR4, 0xf0000000 ;  /* 0xf000000000047882 */ /* 0x000fe20000000000 */
[----:B------:R-:W-:Y:S01]  /*1c30*/  UMOV UR5, 0x380fffff ;  /* 0x380fffff00057882 */ /* 0x000fe20000000000 */
[----:B--2---:R-:W0:Y:S01]  /*1c40*/  F2F.F32.F64 R19, R2 ;  /* 0x0000000200137310 */ /* 0x004e220000301000 */
[----:B------:R-:W-:-:S14]  /*1c50*/  DSETP.GEU.AND P0, PT, |R2|, UR4, PT ;  /* 0x0000000402007e2a */ /* 0x000fdc000bf0e200 */
[----:B0-----:R-:W-:Y:S01]  /*1c60*/  @!P0 FMUL R19, R19, 1.175494350822287508e-38 ;  /* 0x0080000013138820 */ /* 0x001fe20000400000 */
[----:B------:R-:W-:Y:S06]  /*1c70*/  BRA `(.L_x_9231) ;  /* 0x0000000800287947 */ /* 0x000fec0003800000 */
.L_x_9239:
        /* <DEDUP_REMOVED lines=9> */
[C---:B------:R-:W-:Y:S02]  /*1d10*/  LOP3.LUT R0, R19.reuse, 0x7f000000, RZ, 0xc0, !PT ;  /* 0x7f00000013007812 */ /* 0x040fe400078ec0ff */
[----:B------:R-:W-:Y:S02]  /*1d20*/  LOP3.LUT P0, RZ, R19, 0x7f000000, RZ, 0xc0, !PT ;  /* 0x7f00000013ff7812 */ /* 0x000fe4000780c0ff */
[----:B------:R-:W0:Y:S02]  /*1d30*/  FLO.U32 R4, R0 ;  /* 0x0000000000047300 */ /* 0x000e2400000e0000 */
[----:B0-----:R-:W-:-:S05]  /*1d40*/  IMAD.MOV R4, RZ, RZ, -R4 ;  /* 0x000000ffff047224 */ /* 0x001fca00078e0a04 */
[----:B------:R-:W-:-:S05]  /*1d50*/  VIADDMNMX.U32 R4, R4, R5, 0x4, !PT ;  /* 0x0000000404047446 */ /* 0x000fca0007800005 */
[----:B------:R-:W-:Y:S01]  /*1d60*/  VIADD R5, R4, 0xfffffffc ;  /* 0xfffffffc04057836 */ /* 0x000fe20000000000 */
[----:B------:R-:W-:-:S04]  /*1d70*/  IADD3 R4, PT, PT, R0, 0x1000000, RZ ;  /* 0x0100000000047810 */ /* 0x000fc80007ffe0ff */
[----:B------:R-:W-:Y:S01]  /*1d80*/  SHF.L.U32 R6, R0, R5, RZ ;  /* 0x0000000500067219 */ /* 0x000fe200000006ff */
[----:B------:R-:W-:Y:S01]  /*1d90*/  IMAD.SHL.U32 R5, R5, 0x800000, RZ ;  /* 0x0080000005057824 */ /* 0x000fe200078e00ff */
[----:B------:R-:W-:-:S04]  /*1da0*/  SHF.R.S32.HI R4, RZ, 0x8, R4 ;  /* 0x00000008ff047819 */ /* 0x000fc80000011404 */
[----:B------:R-:W-:-:S05]  /*1db0*/  LEA.HI R5, R6, -R5, RZ, 0x1c ;  /* 0x8000000506057211 */ /* 0x000fca00078fe0ff */
[----:B------:R-:W-:-:S05]  /*1dc0*/  VIADD R5, R5, 0x3c000000 ;  /* 0x3c00000005057836 */ /* 0x000fca0000000000 */
[----:B------:R-:W-:-:S04]  /*1dd0*/  LOP3.LUT R4, R5, 0x7f800000, R4, 0xf8, !PT ;  /* 0x7f80000005047812 */ /* 0x000fc800078ef804 */
[----:B------:R-:W-:-:S04]  /*1de0*/  SEL R4, R4, RZ, P0 ;  /* 0x000000ff04047207 */ /* 0x000fc80000000000 */
[----:B------:R-:W-:Y:S01]  /*1df0*/  LOP3.LUT R19, R4, 0x80000000, R19, 0xf8, !PT ;  /* 0x8000000004137812 */ /* 0x000fe200078ef813 */
[----:B------:R-:W-:Y:S06]  /*1e00*/  BRA `(.L_x_9231) ;  /* 0x0000000400c47947 */ /* 0x000fec0003800000 */
.L_x_9242:
[----:B------:R-:W2:Y:S02]  /*1e10*/  LDG.E.U8 R2, desc[UR36][R2.64] ;  /* 0x0000002402027981 */ /* 0x000ea4000c1e1100 */
[C---:B--2---:R-:W-:Y:S02]  /*1e20*/  IMAD.SHL.U32 R4, R2.reuse, 0x2000000, RZ ;  /* 0x0200000002047824 */ /* 0x044fe400078e00ff */
[----:B------:R-:W-:-:S03]  /*1e30*/  IMAD.SHL.U32 R5, R2, 0x100, RZ ;  /* 0x0000010002057824 */ /* 0x000fc600078e00ff */
[----:B------:R-:W-:Y:S02]  /*1e40*/  ISETP.GT.U32.AND P0, PT, R4, 0x7ffffff, PT ;  /* 0x07ffffff0400780c */ /* 0x000fe40003f04070 */
[----:B------:R-:W-:-:S11]  /*1e50*/  PRMT R19, R5, 0x9910, RZ ;  /* 0x0000991005137816 */ /* 0x000fd600000000ff */
[----:B------:R-:W-:Y:S02]  /*1e60*/  @!P0 LOP3.LUT R0, R5, 0x7f00, RZ, 0xc0, !PT ;  /* 0x00007f0005008812 */ /* 0x000fe400078ec0ff */
[----:B------:R-:W-:Y:S02]  /*1e70*/  @P0 LEA.HI R4, R4, 0x70000000, RZ, 0x1c ;  /* 0x7000000004040811 */ /* 0x000fe400078fe0ff */
[----:B------:R-:W-:-:S05]  /*1e80*/  @!P0 LOP3.LUT R0, R0, 0x3f000000, RZ, 0xfc, !PT ;  /* 0x3f00000000008812 */ /* 0x000fca00078efcff */
[----:B------:R-:W-:Y:S01]  /*1e90*/  @!P0 FADD.FTZ R0, R0, -0.5 ;  /* 0xbf00000000008421 */ /* 0x000fe20000010000 */
[----:B------:R-:W-:-:S05]  /*1ea0*/  @P0 FMUL.FTZ R0, R4, 1.9259299443872358531e-34 ;  /* 0x0780000004000820 */ /* 0x000fca0000410000 */
[----:B------:R-:W-:Y:S01]  /*1eb0*/  LOP3.LUT R19, R0, 0x80000000, R19, 0xf8, !PT ;  /* 0x8000000000137812 */ /* 0x000fe200078ef813 */
[----:B------:R-:W-:Y:S06]  /*1ec0*/  BRA `(.L_x_9231) ;  /* 0x0000000400947947 */ /* 0x000fec0003800000 */
.L_x_9241:
[----:B------:R-:W2:Y:S02]  /*1ed0*/  LDG.E.U16 R2, desc[UR36][R2.64] ;  /* 0x0000002402027981 */ /* 0x000ea4000c1e1500 */
[----:B--2---:R-:W-:Y:S01]  /*1ee0*/  SHF.L.U32 R19, R2, 0x10, RZ ;  /* 0x0000001002137819 */ /* 0x004fe200000006ff */
[----:B------:R-:W-:Y:S06]  /*1ef0*/  BRA `(.L_x_9231) ;  /* 0x0000000400887947 */ /* 0x000fec0003800000 */
.L_x_9238:
        /* <DEDUP_REMOVED lines=9> */
[----:B--2---:R-:W-:Y:S01]  /*1f90*/  I2FP.F32.U32 R19, R2 ;  /* 0x0000000200137245 */ /* 0x004fe20000201000 */
[----:B------:R-:W-:Y:S06]  /*1fa0*/  BRA `(.L_x_9231) ;  /* 0x00000004005c7947 */ /* 0x000fec0003800000 */
.L_x_9245:
[----:B------:R-:W2:Y:S01]  /*1fb0*/  LDG.E.U8 R3, desc[UR36][R2.64] ;  /* 0x0000002402037981 */ /* 0x000ea2000c1e1100 */
        /* <DEDUP_REMOVED lines=19> */
.L_x_9247:
[----:B------:R-:W-:Y:S05]  /*20f0*/  BSYNC.RECONVERGENT B0 ;  /* 0x0000000000007941 */ /* 0x000fea0003800200 */
.L_x_9246:
[----:B------:R-:W-:Y:S01]  /*2100*/  IMAD.SHL.U32 R0, R0, 0x100000, RZ ;  /* 0x0010000000007824 */ /* 0x000fe200078e00ff */
[----:B------:R-:W-:-:S04]  /*2110*/  LEA R2, R2, 0x3b800000, 0x17 ;  /* 0x3b80000002027811 */ /* 0x000fc800078eb8ff */
[----:B------:R-:W-:Y:S01]  /*2120*/  LOP3.LUT R19, R2, R0, R19, 0xfe, !PT ;  /* 0x0000000002137212 */ /* 0x000fe200078efe13 */
[----:B------:R-:W-:Y:S06]  /*2130*/  BRA `(.L_x_9231) ;  /* 0x0000000000f87947 */ /* 0x000fec0003800000 */
.L_x_9244:
        /* <DEDUP_REMOVED lines=20> */
.L_x_9249:
[----:B------:R-:W-:Y:S05]  /*2280*/  BSYNC.RECONVERGENT B0 ;  /* 0x0000000000007941 */ /* 0x000fea0003800200 */
.L_x_9248:
[----:B------:R-:W-:Y:S01]  /*2290*/  IMAD.SHL.U32 R0, R0, 0x200000, RZ ;  /* 0x0020000000007824 */ /* 0x000fe200078e00ff */
[----:B------:R-:W-:-:S04]  /*22a0*/  LEA R2, R2, 0x37800000, 0x17 ;  /* 0x3780000002027811 */ /* 0x000fc800078eb8ff */
[----:B------:R-:W-:Y:S01]  /*22b0*/  LOP3.LUT R19, R2, R0, R19, 0xfe, !PT ;  /* 0x0000000002137212 */ /* 0x000fe200078efe13 */
[----:B------:R-:W-:Y:S06]  /*22c0*/  BRA `(.L_x_9231) ;  /* 0x0000000000947947 */ /* 0x000fec0003800000 */
.L_x_9243:
[----:B------:R-:W-:-:S09]  /*22d0*/  UISETP.NE.AND UP0, UPT, UR4, 0x1c, UPT ;  /* 0x0000001c0400788c */ /* 0x000fd2000bf05270 */
[----:B------:R-:W-:Y:S05]  /*22e0*/  BRA.U !UP0, `(.L_x_9250) ;  /* 0x0000000108847547 */ /* 0x000fea000b800000 */
[----:B------:R-:W-:-:S09]  /*22f0*/  UISETP.NE.AND UP0, UPT, UR4, 0x1d, UPT ;  /* 0x0000001d0400788c */ /* 0x000fd2000bf05270 */
[----:B------:R-:W-:Y:S05]  /*2300*/  BRA.U !UP0, `(.L_x_9251) ;  /* 0x0000000108707547 */ /* 0x000fea000b800000 */
[----:B------:R-:W-:-:S09]  /*2310*/  UISETP.NE.AND UP0, UPT, UR4, 0x2c, UPT ;  /* 0x0000002c0400788c */ /* 0x000fd2000bf05270 */
[----:B------:R-:W-:Y:S05]  /*2320*/  BRA.U !UP0, `(.L_x_9252) ;  /* 0x0000000108487547 */ /* 0x000fea000b800000 */
.L_x_9230:
        /* <DEDUP_REMOVED lines=16> */
.L_x_9253:
[----:B------:R-:W-:Y:S01]  /*2430*/  HFMA2 R19, -RZ, RZ, 0, 0 ;  /* 0x00000000ff137431 */ /* 0x000fe200000001ff */
[----:B------:R-:W-:Y:S06]  /*2440*/  BRA `(.L_x_9231) ;  /* 0x0000000000347947 */ /* 0x000fec0003800000 */
.L_x_9252:
[----:B------:R-:W2:Y:S01]  /*2450*/  LDG.E.U8 R2, desc[UR36][R2.64] ;  /* 0x0000002402027981 */ /* 0x000ea2000c1e1100 */
[----:B------:R-:W-:Y:S01]  /*2460*/  IMAD.MOV.U32 R19, RZ, RZ, 0x400000 ;  /* 0x00400000ff137424 */ /* 0x000fe200078e00ff */
[----:B--2---:R-:W-:-:S13]  /*2470*/  ISETP.NE.AND P0, PT, R2, RZ, PT ;  /* 0x000000ff0200720c */ /* 0x004fda0003f05270 */
[----:B------:R-:W-:Y:S05]  /*2480*/  @!P0 BRA `(.L_x_9231) ;  /* 0x0000000000248947 */ /* 0x000fea0003800000 */
[----:B------:R-:W-:-:S13]  /*2490*/  ISETP.NE.AND P0, PT, R2, 0xff, PT ;  /* 0x000000ff0200780c */ /* 0x000fda0003f05270 */
[----:B------:R-:W-:Y:S02]  /*24a0*/  @!P0 IMAD.MOV.U32 R19, RZ, RZ, 0x7f800001 ;  /* 0x7f800001ff138424 */ /* 0x000fe400078e00ff */
[----:B------:R-:W-:Y:S01]  /*24b0*/  @P0 IMAD.SHL.U32 R19, R2, 0x800000, RZ ;  /* 0x0080000002130824 */ /* 0x000fe200078e00ff */
[----:B------:R-:W-:Y:S06]  /*24c0*/  BRA `(.L_x_9231) ;  /* 0x0000000000147947 */ /* 0x000fec0003800000 */
.L_x_9251:
[----:B------:R-:W2:Y:S02]  /*24d0*/  LDG.E.64 R2, desc[UR36][R2.64] ;  /* 0x0000002402027981 */ /* 0x000ea4000c1e1b00 */
[----:B--2---:R0:W1:Y:S01]  /*24e0*/  I2F.U64 R19, R2 ;  /* 0x0000000200137312 */ /* 0x0040620000301000 */
[----:B------:R-:W-:Y:S05]  /*24f0*/  BRA `(.L_x_9231) ;  /* 0x0000000000087947 */ /* 0x000fea0003800000 */
.L_x_9250:
[----:B------:R-:W2:Y:S02]  /*2500*/  LDG.E R2, desc[UR36][R2.64] ;  /* 0x0000002402027981 */ /* 0x000ea4000c1e1900 */
[----:B--2---:R-:W-:-:S07]  /*2510*/  I2FP.F32.U32 R19, R2 ;  /* 0x0000000200137245 */ /* 0x004fce0000201000 */
.L_x_9231:
[----:B------:R-:W-:Y:S05]  /*2520*/  BSYNC.RECONVERGENT B6 ;  /* 0x0000000000067941 */ /* 0x000fea0003800200 */
.L_x_9225:
        /* <DEDUP_REMOVED lines=16> */
.L_x_9257:
[----:B------:R2:W5:Y:S01]  /*2630*/  LDG.E.U8 R0, desc[UR36][R4.64] ;  /* 0x0000002404007981 */ /* 0x000562000c1e1100 */
[----:B------:R-:W-:Y:S05]  /*2640*/  BRA `(.L_x_9259) ;  /* 0x0000000c005c7947 */ /* 0x000fea0003800000 */
.L_x_9256:
        /* <DEDUP_REMOVED lines=8> */
.L_x_9261:
[----:B------:R2:W5:Y:S01]  /*26d0*/  LDG.E.U8 R0, desc[UR36][R4.64] ;  /* 0x0000002404007981 */ /* 0x000562000c1e1100 */
[----:B------:R-:W-:Y:S05]  /*26e0*/  BRA `(.L_x_9259) ;  /* 0x0000000c00347947 */ /* 0x000fea0003800000 */
.L_x_9260:
[----:B------:R2:W5:Y:S01]  /*26f0*/  LDG.E.U16 R0, desc[UR36][R4.64] ;  /* 0x0000002404007981 */ /* 0x000562000c1e1500 */
[----:B------:R-:W-:Y:S05]  /*2700*/  BRA `(.L_x_9259) ;  /* 0x0000000c002c7947 */ /* 0x000fea0003800000 */
.L_x_9255:
[----:B------:R-:W-:-:S09]  /*2710*/  UISETP.GT.AND UP0, UPT, UR4, 0x6, UPT ;  /* 0x000000060400788c */ /* 0x000fd2000bf04270 */
[----:B------:R-:W-:Y:S05]  /*2720*/  BRA.U UP0, `(.L_x_9262) ;  /* 0x0000000100347547 */ /* 0x000fea000b800000 */
[----:B------:R-:W-:-:S09]  /*2730*/  UISETP.NE.AND UP0, UPT, UR4, 0x5, UPT ;  /* 0x000000050400788c */ /* 0x000fd2000bf05270 */
[----:B------:R-:W-:Y:S05]  /*2740*/  BRA.U !UP0, `(.L_x_9263) ;  /* 0x0000000108187547 */ /* 0x000fea000b800000 */
[----:B------:R-:W-:-:S09]  /*2750*/  UISETP.NE.AND UP0, UPT, UR4, 0x6, UPT ;  /* 0x000000060400788c */ /* 0x000fd2000bf05270 */
[----:B------:R-:W-:Y:S05]  /*2760*/  BRA.U UP0, `(.L_x_9258) ;  /* 0x0000000900907547 */ /* 0x000fea000b800000 */
[----:B0--34-:R-:W2:Y:S02]  /*2770*/  LDG.E R2, desc[UR36][R4.64] ;  /* 0x0000002404027981 */ /* 0x019ea4000c1e1900 */
[----:B--2---:R-:W0:Y:S02]  /*2780*/  F2I.S64.TRUNC R2, R2 ;  /* 0x0000000200027311 */ /* 0x004e24000020d900 */
[----:B0-----:R-:W-:Y:S01]  /*2790*/  PRMT R0, R2, 0x7610, R0 ;  /* 0x0000761002007816 */ /* 0x001fe20000000000 */
[----:B------:R-:W-:Y:S06]  /*27a0*/  BRA `(.L_x_9259) ;  /* 0x0000000c00047947 */ /* 0x000fec0003800000 */
.L_x_9263:
[----:B0--34-:R-:W2:Y:S02]  /*27b0*/  LDG.E.U16 R2, desc[UR36][R4.64] ;  /* 0x0000002404027981 */ /* 0x019ea4000c1e1500 */
[----:B--2---:R-:W-:-:S06]  /*27c0*/  HADD2.F32 R2, -RZ, R2.H0_H0 ;  /* 0x20000002ff027230 */ /* 0x004fcc0000004100 */
[----:B------:R-:W0:Y:S02]  /*27d0*/  F2I.S64.TRUNC R2, R2 ;  /* 0x0000000200027311 */ /* 0x000e24000020d900 */
[----:B0-----:R-:W-:Y:S01]  /*27e0*/  PRMT R0, R2, 0x7610, R0 ;  /* 0x0000761002007816 */ /* 0x001fe20000000000 */
[----:B------:R-:W-:Y:S06]  /*27f0*/  BRA `(.L_x_9259) ;  /* 0x0000000800f07947 */ /* 0x000fec0003800000 */
.L_x_9262:
[----:B------:R-:W-:-:S09]  /*2800*/  UISETP.NE.AND UP0, UPT, UR4, 0x7, UPT ;  /* 0x000000070400788c */ /* 0x000fd2000bf05270 */
[----:B------:R-:W-:Y:S05]  /*2810*/  BRA.U !UP0, `(.L_x_9264) ;  /* 0x0000000108347547 */ /* 0x000fea000b800000 */
        /* <DEDUP_REMOVED lines=8> */
.L_x_9265:
[----:B------:R-:W0:Y:S02]  /*28a0*/  LDG.E.U16 R4, desc[UR36][R4.64] ;  /* 0x0000002404047981 */ /* 0x000e24000c1e1500 */
[----:B0--34-:R-:W-:-:S06]  /*28b0*/  HADD2.F32 R2, -RZ, R4.H0_H0 ;  /* 0x20000004ff027230 */ /* 0x019fcc0000004100 */
[----:B------:R-:W0:Y:S02]  /*28c0*/  F2I.S64.TRUNC R2, R2 ;  /* 0x0000000200027311 */ /* 0x000e24000020d900 */
[----:B0-----:R-:W-:Y:S01]  /*28d0*/  PRMT R0, R2, 0x7610, R0 ;  /* 0x0000761002007816 */ /* 0x001fe20000000000 */
[----:B------:R-:W-:Y:S06]  /*28e0*/  BRA `(.L_x_9259) ;  /* 0x0000000800b47947 */ /* 0x000fec0003800000 */
.L_x_9264:
[----:B0--34-:R-:W2:Y:S02]  /*28f0*/  LDG.E.64 R2, desc[UR36][R4.64] ;  /* 0x0000002404027981 */ /* 0x019ea4000c1e1b00 */
[----:B--2---:R-:W0:Y:S02]  /*2900*/  F2I.S64.F64.TRUNC R2, R2 ;  /* 0x0000000200027311 */ /* 0x004e24000030d900 */
[----:B0-----:R-:W-:Y:S01]  /*2910*/  PRMT R0, R2, 0x7610, R0 ;  /* 0x0000761002007816 */ /* 0x001fe20000000000 */
[----:B------:R-:W-:Y:S06]  /*2920*/  BRA `(.L_x_9259) ;  /* 0x0000000800a47947 */ /* 0x000fec0003800000 */
.L_x_9254:
        /* <DEDUP_REMOVED lines=12> */
.L_x_9268:
[----:B------:R-:W0:Y:S02]  /*29f0*/  LDG.E.64 R4, desc[UR36][R4.64] ;  /* 0x0000002404047981 */ /* 0x000e24000c1e1b00 */
[----:B0--34-:R-:W0:Y:S02]  /*2a00*/  F2I.S64.F64.TRUNC R2, R4 ;  /* 0x0000000400027311 */ /* 0x019e24000030d900 */
[----:B0-----:R-:W-:Y:S01]  /*2a10*/  PRMT R0, R2, 0x7610, R0 ;  /* 0x0000761002007816 */ /* 0x001fe20000000000 */
[----:B------:R-:W-:Y:S06]  /*2a20*/  BRA `(.L_x_9259) ;  /* 0x0000000800647947 */ /* 0x000fec0003800000 */
.L_x_9267:
        /* <DEDUP_REMOVED lines=9> */
[C---:B0--34-:R-:W-:Y:S02]  /*2ac0*/  LOP3.LUT R2, R0.reuse, 0x7f000000, RZ, 0xc0, !PT ;  /* 0x7f00000000027812 */ /* 0x059fe400078ec0ff */
        /* <DEDUP_REMOVED lines=17> */
.L_x_9270:
[----:B0--34-:R-:W2:Y:S02]  /*2be0*/  LDG.E.U8 R3, desc[UR36][R4.64] ;  /* 0x0000002404037981 */ /* 0x019ea4000c1e1100 */
        /* <DEDUP_REMOVED lines=13> */
.L_x_9269:
[----:B0--34-:R-:W2:Y:S02]  /*2cc0*/  LDG.E.U16 R2, desc[UR36][R4.64] ;  /* 0x0000002404027981 */ /* 0x019ea4000c1e1500 */
[----:B--2---:R-:W-:-:S06]  /*2cd0*/  IMAD.U32 R2, R2, 0x10000, RZ ;  /* 0x0001000002027824 */ /* 0x004fcc00078e00ff */
[----:B------:R-:W0:Y:S02]  /*2ce0*/  F2I.S64.TRUNC R2, R2 ;  /* 0x0000000200027311 */ /* 0x000e24000020d900 */
[----:B0-----:R-:W-:Y:S01]  /*2cf0*/  PRMT R0, R2, 0x7610, R0 ;  /* 0x0000761002007816 */ /* 0x001fe20000000000 */
[----:B------:R-:W-:Y:S06]  /*2d00*/  BRA `(.L_x_9259) ;  /* 0x0000000400ac7947 */ /* 0x000fec0003800000 */
.L_x_9266:
        /* <DEDUP_REMOVED lines=10> */
.L_x_9273:
[----:B------:R-:W2:Y:S01]  /*2db0*/  LDG.E.U8 R4, desc[UR36][R4.64] ;  /* 0x0000002404047981 */ /* 0x000ea2000c1e1100 */
[----:B------:R-:W-:Y:S01]  /*2dc0*/  BSSY.RECONVERGENT B0, `(.L_x_9274) ;  /* 0x0000018000007945 */ /* 0x000fe20003800200 */
[----:B0--34-:R-:W-:Y:S01]  /*2dd0*/  IMAD.MOV.U32 R2, RZ, RZ, RZ ;  /* 0x000000ffff027224 */ /* 0x019fe200078e00ff */
        /* <DEDUP_REMOVED lines=18> */
.L_x_9277:
[----:B------:R-:W-:Y:S05]  /*2f00*/  BSYNC.RECONVERGENT B1 ;  /* 0x0000000000017941 */ /* 0x000fea0003800200 */
.L_x_9276:
[----:B------:R-:W-:Y:S01]  /*2f10*/  IMAD.SHL.U32 R0, R0, 0x100000, RZ ;  /* 0x0010000000007824 */ /* 0x000fe200078e00ff */
[----:B------:R-:W-:-:S04]  /*2f20*/  LEA R2, R2, 0x3b800000, 0x17 ;  /* 0x3b80000002027811 */ /* 0x000fc800078eb8ff */
[----:B------:R-:W-:-:S07]  /*2f30*/  LOP3.LUT R2, R2, R0, R7, 0xfe, !PT ;  /* 0x0000000002027212 */ /* 0x000fce00078efe07 */
.L_x_9275:
[----:B------:R-:W-:Y:S05]  /*2f40*/  BSYNC.RECONVERGENT B0 ;  /* 0x0000000000007941 */ /* 0x000fea0003800200 */
.L_x_9274:
[----:B------:R-:W0:Y:S02]  /*2f50*/  F2I.S64.TRUNC R2, R2 ;  /* 0x0000000200027311 */ /* 0x000e24000020d900 */
[----:B0-----:R-:W-:Y:S01]  /*2f60*/  PRMT R0, R2, 0x7610, R0 ;  /* 0x0000761002007816 */ /* 0x001fe20000000000 */
[----:B------:R-:W-:Y:S06]  /*2f70*/  BRA `(.L_x_9259) ;  /* 0x0000000400107947 */ /* 0x000fec0003800000 */
.L_x_9272:
[----:B------:R-:W2:Y:S01]  /*2f80*/  LDG.E.U8 R4, desc[UR36][R4.64] ;  /* 0x0000002404047981 */ /* 0x000ea2000c1e1100 */
[----:B------:R-:W-:Y:S01]  /*2f90*/  BSSY.RECONVERGENT B0, `(.L_x_9278) ;  /* 0x0000018000007945 */ /* 0x000fe20003800200 */
[----:B0--34-:R-:W-:Y:S01]  /*2fa0*/  HFMA2 R2, -RZ, RZ, 0, 0 ;  /* 0x00000000ff027431 */ /* 0x019fe200000001ff */
        /* <DEDUP_REMOVED lines=18> */
.L_x_9281:
[----:B------:R-:W-:Y:S05]  /*30d0*/  BSYNC.RECONVERGENT B1 ;  /* 0x0000000000017941 */ /* 0x000fea0003800200 */
.L_x_9280:
[----:B------:R-:W-:Y:S02]  /*30e0*/  SHF.L.U32 R0, R0, 0x15, RZ ;  /* 0x0000001500007819 */ /* 0x000fe400000006ff */
[----:B------:R-:W-:-:S04]  /*30f0*/  LEA R2, R2, 0x37800000, 0x17 ;  /* 0x3780000002027811 */ /* 0x000fc800078eb8ff */
[----:B------:R-:W-:-:S07]  /*3100*/  LOP3.LUT R2, R2, R0, R7, 0xfe, !PT ;  /* 0x0000000002027212 */ /* 0x000fce00078efe07 */
.L_x_9279:
[----:B------:R-:W-:Y:S05]  /*3110*/  BSYNC.RECONVERGENT B0 ;  /* 0x0000000000007941 */ /* 0x000fea0003800200 */
.L_x_9278:
[----:B------:R-:W0:Y:S02]  /*3120*/  F2I.S64.TRUNC R2, R2 ;  /* 0x0000000200027311 */ /* 0x000e24000020d900 */
[----:B0-----:R-:W-:Y:S01]  /*3130*/  PRMT R0, R2, 0x7610, R0 ;  /* 0x0000761002007816 */ /* 0x001fe20000000000 */
[----:B------:R-:W-:Y:S06]  /*3140*/  BRA `(.L_x_9259) ;  /* 0x00000000009c7947 */ /* 0x000fec0003800000 */
.L_x_9271:
[----:B------:R-:W-:-:S09]  /*3150*/  UISETP.NE.AND UP0, UPT, UR4, 0x1c, UPT ;  /* 0x0000001c0400788c */ /* 0x000fd2000bf05270 */
[----:B------:R-:W-:Y:S05]  /*3160*/  BRA.U !UP0, `(.L_x_9282) ;  /* 0x0000000108907547 */ /* 0x000fea000b800000 */
[----:B------:R-:W-:-:S09]  /*3170*/  UISETP.NE.AND UP0, UPT, UR4, 0x1d, UPT ;  /* 0x0000001d0400788c */ /* 0x000fd2000bf05270 */
[----:B------:R-:W-:Y:S05]  /*3180*/  BRA.U !UP0, `(.L_x_9283) ;  /* 0x0000000108807547 */ /* 0x000fea000b800000 */
[----:B------:R-:W-:-:S09]  /*3190*/  UISETP.NE.AND UP0, UPT, UR4, 0x2c, UPT ;  /* 0x0000002c0400788c */ /* 0x000fd2000bf05270 */
[----:B------:R-:W-:Y:S05]  /*31a0*/  BRA.U !UP0, `(.L_x_9284) ;  /* 0x0000000108487547 */ /* 0x000fea000b800000 */
.L_x_9258:
[----:B0--34-:R-:W-:Y:S01]  /*31b0*/  MOV R2, 0x180 ;  /* 0x0000018000027802 */ /* 0x019fe20000000f00 */
[----:B------:R-:W0:Y:S01]  /*31c0*/  LDCU.64 UR6, c[0x4][0x170] ;  /* 0x01002e00ff0677ac */ /* 0x000e220008000a00 */
[----:B------:R-:W-:Y:S02]  /*31d0*/  HFMA2 R12, -RZ, RZ, 0, 5.9604644775390625e-08 ;  /* 0x00000001ff0c7431 */ /* 0x000fe400000001ff */
[----:B------:R-:W-:Y:S01]  /*31e0*/  IMAD.MOV.U32 R8, RZ, RZ, 0x4e ;  /* 0x0000004eff087424 */ /* 0x000fe200078e00ff */
[----:B------:R-:W2:Y:S01]  /*31f0*/  LDCU.64 UR8, c[0x4][0x178] ;  /* 0x01002f00ff0877ac */ /* 0x000ea20008000a00 */
[----:B------:R-:W3:Y:S01]  /*3200*/  LDC.64 R2, c[0x4][R2] ;  /* 0x0100000002027b82 */ /* 0x000ee20000000a00 */
[----:B------:R-:W-:Y:S01]  /*3210*/  IMAD.MOV.U32 R13, RZ, RZ, RZ ;  /* 0x000000ffff0d7224 */ /* 0x000fe200078e00ff */
[----:B------:R-:W4:Y:S01]  /*3220*/  LDCU.64 UR4, c[0x4][0x88] ;  /* 0x01001100ff0477ac */ /* 0x000f220008000a00 */
[----:B0-----:R-:W-:Y:S02]  /*3230*/  IMAD.U32 R4, RZ, RZ, UR6 ;  /* 0x00000006ff047e24 */ /* 0x001fe4000f8e00ff */
[----:B------:R-:W-:-:S02]  /*3240*/  IMAD.U32 R5, RZ, RZ, UR7 ;  /* 0x00000007ff057e24 */ /* 0x000fc4000f8e00ff */
[----:B--2---:R-:W-:Y:S01]  /*3250*/  IMAD.U32 R6, RZ, RZ, UR8 ;  /* 0x00000008ff067e24 */ /* 0x004fe2000f8e00ff */
[----:B------:R-:W-:Y:S01]  /*3260*/  MOV R7, UR9 ;  /* 0x0000000900077c02 */ /* 0x000fe20008000f00 */
[----:B----4-:R-:W-:Y:S02]  /*3270*/  IMAD.U32 R10, RZ, RZ, UR4 ;  /* 0x00000004ff0a7e24 */ /* 0x010fe4000f8e00ff */
[----:B------:R-:W-:-:S07]  /*3280*/  IMAD.U32 R11, RZ, RZ, UR5 ;  /* 0x00000005ff0b7e24 */ /* 0x000fce000f8e00ff */
[----:B------:R-:W-:-:S07]  /*3290*/  LEPC R20, `(.L_x_9285) ;  /* 0x000000001014794e */ /* 0x000fce0000000000 */
[----:B-1-3-5:R-:W-:Y:S05]  /*32a0*/  CALL.ABS.NOINC R2 ;  /* 0x0000000002007343 */ /* 0x02afea0003c00000 */
.L_x_9285:
[----:B------:R-:W-:Y:S01]  /*32b0*/  PRMT R0, RZ, 0x7610, R0 ;  /* 0x00007610ff007816 */ /* 0x000fe20000000000 */
[----:B------:R-:W-:Y:S06]  /*32c0*/  BRA `(.L_x_9259) ;  /* 0x00000000003c7947 */ /* 0x000fec0003800000 */
.L_x_9284:
[----:B------:R-:W2:Y:S01]  /*32d0*/  LDG.E.U8 R4, desc[UR36][R4.64] ;  /* 0x0000002404047981 */ /* 0x000ea2000c1e1100 */
[----:B------:R-:W-:Y:S01]  /*32e0*/  BSSY.RECONVERGENT B0, `(.L_x_9286) ;  /* 0x0000007000007945 */ /* 0x000fe20003800200 */
[----:B0--34-:R-:W-:Y:S01]  /*32f0*/  IMAD.MOV.U32 R2, RZ, RZ, 0x400000 ;  /* 0x00400000ff027424 */ /* 0x019fe200078e00ff */
[----:B--2---:R-:W-:-:S13]  /*3300*/  ISETP.NE.AND P0, PT, R4, RZ, PT ;  /* 0x000000ff0400720c */ /* 0x004fda0003f05270 */
[----:B------:R-:W-:Y:S05]  /*3310*/  @!P0 BRA `(.L_x_9287) ;  /* 0x00000000000c8947 */ /* 0x000fea0003800000 */
[----:B------:R-:W-:-:S13]  /*3320*/  ISETP.NE.AND P0, PT, R4, 0xff, PT ;  /* 0x000000ff0400780c */ /* 0x000fda0003f05270 */
[----:B------:R-:W-:Y:S01]  /*3330*/  @!P0 IMAD.MOV.U32 R2, RZ, RZ, 0x7f800001 ;  /* 0x7f800001ff028424 */ /* 0x000fe200078e00ff */
[----:B------:R-:W-:-:S07]  /*3340*/  @P0 SHF.L.U32 R2, R4, 0x17, RZ ;  /* 0x0000001704020819 */ /* 0x000fce00000006ff */
.L_x_9287:
[----:B------:R-:W-:Y:S05]  /*3350*/  BSYNC.RECONVERGENT B0 ;  /* 0x0000000000007941 */ /* 0x000fea0003800200 */
.L_x_9286:
[----:B------:R-:W0:Y:S02]  /*3360*/  F2I.S64.TRUNC R2, R2 ;  /* 0x0000000200027311 */ /* 0x000e24000020d900 */
[----:B0-----:R-:W-:Y:S01]  /*3370*/  PRMT R0, R2, 0x7610, R0 ;  /* 0x0000761002007816 */ /* 0x001fe20000000000 */
[----:B------:R-:W-:Y:S06]  /*3380*/  BRA `(.L_x_9259) ;  /* 0x00000000000c7947 */ /* 0x000fec0003800000 */
.L_x_9283:
[----:B------:R2:W5:Y:S01]  /*3390*/  LDG.E.U8 R0, desc[UR36][R4.64] ;  /* 0x0000002404007981 */ /* 0x000562000c1e1100 */
[----:B------:R-:W-:Y:S05]  /*33a0*/  BRA `(.L_x_9259) ;  /* 0x0000000000047947 */ /* 0x000fea0003800000 */
.L_x_9282:
[----:B------:R2:W5:Y:S02]  /*33b0*/  LDG.E.U8 R0, desc[UR36][R4.64] ;  /* 0x0000002404007981 */ /* 0x000564000c1e1100 */
.L_x_9259:
[----:B-----5:R-:W-:Y:S01]  /*33c0*/  LOP3.LUT R0, R0, 0xff, RZ, 0xc0, !PT ;  /* 0x000000ff00007812 */ /* 0x020fe200078ec0ff */
[----:B------:R-:W0:Y:S01]  /*33d0*/  LDCU.64 UR6, c[0x0][0x5e8] ;  /* 0x0000bd00ff0677ac */ /* 0x000e220008000a00 */
[----:B------:R-:W1:Y:S04]  /*33e0*/  LDCU UR5, c[0x0][0x600] ;  /* 0x0000c000ff0577ac */ /* 0x000e680008000800 */
[----:B------:R-:W1:Y:S01]  /*33f0*/  I2F.U16 R0, R0 ;  /* 0x0000000000007306 */ /* 0x000e620000101000 */
[----:B------:R-:W-:-:S04]  /*3400*/  ULOP3.LUT UR4, UR40, 0xff, URZ, 0xc0, !UPT ;  /* 0x000000ff28047892 */ /* 0x000fc8000f8ec0ff */
[----:B------:R-:W-:Y:S01]  /*3410*/  UISETP.GT.AND UP0, UPT, UR4, 0x9, UPT ;  /* 0x000000090400788c */ /* 0x000fe2000bf04270 */
[----:B0--34-:R-:W-:Y:S01]  /*3420*/  IADD3 R2, P0, PT, R16, UR6, RZ ;  /* 0x0000000610027c10 */ /* 0x019fe2000ff1e0ff */
[----:B-12---:R-:W-:-:S04]  /*3430*/  FMUL.FTZ R4, R0, R19 ;  /* 0x0000001300047220 */ /* 0x006fc80000410000 */
[----:B------:R-:W-:Y:S02]  /*3440*/  IMAD.X R3, RZ, RZ, UR7, P0 ;  /* 0x00000007ff037e24 */ /* 0x000fe400080e06ff */
[----:B------:R-:W-:Y:S01]  /*3450*/  FMUL.FTZ R4, R4, UR5 ;  /* 0x0000000504047c20 */ /* 0x000fe20008410000 */
        /* <DEDUP_REMOVED lines=9> */
[----:B------:R-:W0:Y:S02]  /*34f0*/  F2I.FTZ.TRUNC.NTZ R5, R4 ;  /* 0x0000000400057305 */ /* 0x000e24000021f100 */
[----:B0-----:R0:W-:Y:S01]  /*3500*/  STG.E.U8 desc[UR36][R2.64], R5 ;  /* 0x0000000502007986 */ /* 0x0011e2000c101124 */
[----:B------:R-:W-:Y:S05]  /*3510*/  BRA `(.L_x_9293) ;  /* 0x0000000c003c7947 */ /* 0x000fea0003800000 */
.L_x_9291:
[----:B------:R-:W0:Y:S02]  /*3520*/  F2I.S64.TRUNC R4, R4 ;  /* 0x0000000400047311 */ /* 0x000e24000020d900 */
[----:B0-----:R-:W-:-:S05]  /*3530*/  IMAD.MOV.U32 R7, RZ, RZ, R4 ;  /* 0x000000ffff077224 */ /* 0x001fca00078e0004 */
[----:B------:R0:W-:Y:S01]  /*3540*/  STG.E.U8 desc[UR36][R2.64], R7 ;  /* 0x0000000702007986 */ /* 0x0001e2000c101124 */
[----:B------:R-:W-:Y:S05]  /*3550*/  BRA `(.L_x_9293) ;  /* 0x0000000c002c7947 */ /* 0x000fea0003800000 */
.L_x_9290:
[----:B------:R-:W-:-:S09]  /*3560*/  UISETP.NE.AND UP0, UPT, UR4, 0x2, UPT ;  /* 0x000000020400788c */ /* 0x000fd2000bf05270 */
[----:B------:R-:W-:Y:S05]  /*3570*/  BRA.U !UP0, `(.L_x_9294) ;  /* 0x0000000108287547 */ /* 0x000fea000b800000 */
[----:B------:R-:W-:-:S09]  /*3580*/  UISETP.NE.AND UP0, UPT, UR4, 0x3, UPT ;  /* 0x000000030400788c */ /* 0x000fd2000bf05270 */
[----:B------:R-:W-:Y:S05]  /*3590*/  BRA.U !UP0, `(.L_x_9295) ;  /* 0x0000000108147547 */ /* 0x000fea000b800000 */
[----:B------:R-:W-:-:S09]  /*35a0*/  UISETP.NE.AND UP0, UPT, UR4, 0x4, UPT ;  /* 0x000000040400788c */ /* 0x000fd2000bf05270 */
[----:B------:R-:W-:Y:S05]  /*35b0*/  BRA.U UP0, `(.L_x_9292) ;  /* 0x0000000900807547 */ /* 0x000fea000b800000 */
[----:B------:R-:W0:Y:S02]  /*35c0*/  F2I.S64.TRUNC R4, R4 ;  /* 0x0000000400047311 */ /* 0x000e24000020d900 */
[----:B0-----:R0:W-:Y:S01]  /*35d0*/  STG.E.64 desc[UR36][R2.64], R4 ;  /* 0x0000000402007986 */ /* 0x0011e2000c101b24 */
[----:B------:R-:W-:Y:S05]  /*35e0*/  BRA `(.L_x_9293) ;  /* 0x0000000c00087947 */ /* 0x000fea0003800000 */
.L_x_9295:
[----:B------:R-:W0:Y:S02]  /*35f0*/  F2I.FTZ.TRUNC.NTZ R5, R4 ;  /* 0x0000000400057305 */ /* 0x000e24000021f100 */
[----:B0-----:R0:W-:Y:S01]  /*3600*/  STG.E desc[UR36][R2.64], R5 ;  /* 0x0000000502007986 */ /* 0x0011e2000c101924 */
[----:B------:R-:W-:Y:S05]  /*3610*/  BRA `(.L_x_9293) ;  /* 0x0000000800fc7947 */ /* 0x000fea0003800000 */
.L_x_9294:
[----:B------:R-:W0:Y:S02]  /*3620*/  F2I.FTZ.TRUNC.NTZ R5, R4 ;  /* 0x0000000400057305 */ /* 0x000e24000021f100 */
[----:B0-----:R0:W-:Y:S01]  /*3630*/  STG.E.U16 desc[UR36][R2.64], R5 ;  /* 0x0000000502007986 */ /* 0x0011e2000c101524 */
[----:B------:R-:W-:Y:S05]  /*3640*/  BRA `(.L_x_9293) ;  /* 0x0000000800f07947 */ /* 0x000fea0003800000 */
.L_x_9289:
[----:B------:R-:W-:-:S09]  /*3650*/  UISETP.GT.AND UP0, UPT, UR4, 0x6, UPT ;  /* 0x000000060400788c */ /* 0x000fd2000bf04270 */
[----:B------:R-:W-:Y:S05]  /*3660*/  BRA.U UP0, `(.L_x_9296) ;  /* 0x0000000100247547 */ /* 0x000fea000b800000 */
[----:B------:R-:W-:-:S09]  /*3670*/  UISETP.NE.AND UP0, UPT, UR4, 0x5, UPT ;  /* 0x000000050400788c */ /* 0x000fd2000bf05270 */
[----:B------:R-:W-:Y:S05]  /*3680*/  BRA.U !UP0, `(.L_x_9297) ;  /* 0x0000000108107547 */ /* 0x000fea000b800000 */
[----:B------:R-:W-:-:S09]  /*3690*/  UISETP.NE.AND UP0, UPT, UR4, 0x6, UPT ;  /* 0x000000060400788c */ /* 0x000fd2000bf05270 */
[----:B------:R-:W-:Y:S05]  /*36a0*/  BRA.U UP0, `(.L_x_9292) ;  /* 0x0000000900447547 */ /* 0x000fea000b800000 */
[----:B------:R0:W-:Y:S01]  /*36b0*/  STG.E desc[UR36][R2.64], R4 ;  /* 0x0000000402007986 */ /* 0x0001e2000c101924 */
[----:B------:R-:W-:Y:S05]  /*36c0*/  BRA `(.L_x_9293) ;  /* 0x0000000800d07947 */ /* 0x000fea0003800000 */
.L_x_9297:
[----:B------:R-:W-:-:S05]  /*36d0*/  F2FP.F16.F32.PACK_AB R4, RZ, R4 ;  /* 0x00000004ff04723e */ /* 0x000fca00000000ff */
[----:B------:R0:W-:Y:S01]  /*36e0*/  STG.E.U16 desc[UR36][R2.64], R4 ;  /* 0x0000000402007986 */ /* 0x0001e2000c101524 */
[----:B------:R-:W-:Y:S05]  /*36f0*/  BRA `(.L_x_9293) ;  /* 0x0000000800c47947 */ /* 0x000fea0003800000 */
.L_x_9296:
[----:B------:R-:W-:-:S09]  /*3700*/  UISETP.NE.AND UP0, UPT, UR4, 0x7, UPT ;  /* 0x000000070400788c */ /* 0x000fd2000bf05270 */
[----:B------:R-:W-:Y:S05]  /*3710*/  BRA.U !UP0, `(.L_x_9298) ;  /* 0x00000001082c7547 */ /* 0x000fea000b800000 */
[----:B------:R-:W-:-:S09]  /*3720*/  UISETP.NE.AND UP0, UPT, UR4, 0x8, UPT ;  /* 0x000000080400788c */ /* 0x000fd2000bf05270 */
[----:B------:R-:W-:Y:S05]  /*3730*/  BRA.U !UP0, `(.L_x_9299) ;  /* 0x0000000108147547 */ /* 0x000fea000b800000 */
[----:B------:R-:W-:-:S09]  /*3740*/  UISETP.NE.AND UP0, UPT, UR4, 0x9, UPT ;  /* 0x000000090400788c */ /* 0x000fd2000bf05270 */
[----:B------:R-:W-:Y:S05]  /*3750*/  BRA.U UP0, `(.L_x_9292) ;  /* 0x0000000900187547 */ /* 0x000fea000b800000 */
[----:B------:R-:W-:-:S05]  /*3760*/  IMAD.MOV.U32 R5, RZ, RZ, RZ ;  /* 0x000000ffff057224 */ /* 0x000fca00078e00ff */
[----:B------:R0:W-:Y:S01]  /*3770*/  STG.E.64 desc[UR36][R2.64], R4 ;  /* 0x0000000402007986 */ /* 0x0001e2000c101b24 */
[----:B------:R-:W-:Y:S05]  /*3780*/  BRA `(.L_x_9293) ;  /* 0x0000000800a07947 */ /* 0x000fea0003800000 */
.L_x_9299:
[----:B------:R-:W-:-:S04]  /*3790*/  F2FP.F16.F32.PACK_AB R5, RZ, R4 ;  /* 0x00000004ff05723e */ /* 0x000fc800000000ff */
[----:B------:R-:W-:-:S05]  /*37a0*/  PRMT R5, R5, 0x5410, RZ ;  /* 0x0000541005057816 */ /* 0x000fca00000000ff */
[----:B------:R0:W-:Y:S01]  /*37b0*/  STG.E desc[UR36][R2.64], R5 ;  /* 0x0000000502007986 */ /* 0x0001e2000c101924 */
[----:B------:R-:W-:Y:S05]  /*37c0*/  BRA `(.L_x_9293) ;  /* 0x0000000800907947 */ /* 0x000fea0003800000 */
.L_x_9298:
[----:B------:R-:W-:-:S06]  /*37d0*/  FMUL.FTZ R4, R4, 1 ;  /* 0x3f80000004047820 */ /* 0x000fcc0000410000 */
[----:B------:R-:W0:Y:S02]  /*37e0*/  F2F.F64.F32 R4, R4 ;  /* 0x0000000400047310 */ /* 0x000e240000201800 */
[----:B0-----:R0:W-:Y:S01]  /*37f0*/  STG.E.64 desc[UR36][R2.64], R4 ;  /* 0x0000000402007986 */ /* 0x0011e2000c101b24 */
[----:B------:R-:W-:Y:S05]  /*3800*/  BRA `(.L_x_9293) ;  /* 0x0000000800807947 */ /* 0x000fea0003800000 */
.L_x_9288:
        /* <DEDUP_REMOVED lines=8> */
[----:B------:R-:W-:-:S04]  /*3890*/  FSETP.NEU.FTZ.AND P0, PT, R4, RZ, PT ;  /* 0x000000ff0400720b */ /* 0x000fc80003f1d000 */
[----:B------:R-:W-:-:S05]  /*38a0*/  SEL R5, RZ, 0x1, !P0 ;  /* 0x00000001ff057807 */ /* 0x000fca0004000000 */
[----:B------:R4:W-:Y:S01]  /*38b0*/  STG.E.U8 desc[UR36][R2.64], R5 ;  /* 0x0000000502007986 */ /* 0x0009e2000c101124 */
[----:B------:R-:W-:Y:S05]  /*38c0*/  BRA `(.L_x_9293) ;  /* 0x0000000800507947 */ /* 0x000fea0003800000 */
.L_x_9302:
[----:B------:R-:W-:Y:S01]  /*38d0*/  FMUL.FTZ R4, R4, 1 ;  /* 0x3f80000004047820 */ /* 0x000fe20000410000 */
[----:B------:R-:W-:-:S05]  /*38e0*/  CS2R R6, SRZ ;  /* 0x0000000000067805 */ /* 0x000fca000001ff00 */
[----:B------:R-:W0:Y:S02]  /*38f0*/  F2F.F64.F32 R4, R4 ;  /* 0x0000000400047310 */ /* 0x000e240000201800 */
[----:B0-----:R3:W-:Y:S01]  /*3900*/  STG.E.128 desc[UR36][R2.64], R4 ;  /* 0x0000000402007986 */ /* 0x0017e2000c101d24 */
[----:B------:R-:W-:Y:S05]  /*3910*/  BRA `(.L_x_9293) ;  /* 0x00000008003c7947 */ /* 0x000fea0003800000 */
.L_x_9301:
[----:B------:R-:W-:-:S09]  /*3920*/  UISETP.NE.AND UP0, UPT, UR4, 0xf, UPT ;  /* 0x0000000f0400788c */ /* 0x000fd2000bf05270 */
[----:B------:R-:W-:Y:S05]  /*3930*/  BRA.U !UP0, `(.L_x_9303) ;  /* 0x0000000108987547 */ /* 0x000fea000b800000 */
[----:B------:R-:W-:-:S09]  /*3940*/  UISETP.NE.AND UP0, UPT, UR4, 0x17, UPT ;  /* 0x000000170400788c */ /* 0x000fd2000bf05270 */
[----:B------:R-:W-:Y:S05]  /*3950*/  BRA.U !UP0, `(.L_x_9304) ;  /* 0x0000000108487547 */ /* 0x000fea000b800000 */
[----:B------:R-:W-:-:S09]  /*3960*/  UISETP.NE.AND UP0, UPT, UR4, 0x18, UPT ;  /* 0x000000180400788c */ /* 0x000fd2000bf05270 */
[----:B------:R-:W-:Y:S05]  /*3970*/  BRA.U UP0, `(.L_x_9292) ;  /* 0x0000000500907547 */ /* 0x000fea000b800000 */
[----:B------:R-:W-:Y:S01]  /*3980*/  LOP3.LUT R6, R4, 0x7fffffff, RZ, 0xc0, !PT ;  /* 0x7fffffff04067812 */ /* 0x000fe200078ec0ff */
[----:B------:R-:W-:Y:S01]  /*3990*/  BSSY.RECONVERGENT B0, `(.L_x_9305) ;  /* 0x000000b000007945 */ /* 0x000fe20003800200 */
[----:B------:R-:W-:Y:S02]  /*39a0*/  SHF.R.U32.HI R7, RZ, 0x18, R4 ;  /* 0x00000018ff077819 */ /* 0x000fe40000011604 */
[----:B------:R-:W-:Y:S02]  /*39b0*/  ISETP.GT.U32.AND P0, PT, R6, 0x43efffff, PT ;  /* 0x43efffff0600780c */ /* 0x000fe40003f04070 */
[----:B------:R-:W-:-:S11]  /*39c0*/  MOV R0, 0x7f ;  /* 0x0000007f00007802 */ /* 0x000fd60000000f00 */
[----:B------:R-:W-:Y:S05]  /*39d0*/  @P0 BRA `(.L_x_9306) ;  /* 0x0000000000180947 */ /* 0x000fea0003800000 */
[----:B------:R-:W-:-:S13]  /*39e0*/  ISETP.GT.U32.AND P0, PT, R6, 0x3c7fffff, PT ;  /* 0x3c7fffff0600780c */ /* 0x000fda0003f04070 */
[----:B------:R-:W-:-:S04]  /*39f0*/  @P0 SHF.R.U32.HI R0, RZ, 0x14, R4 ;  /* 0x00000014ff000819 */ /* 0x000fc80000011604 */
[----:B------:R-:W-:Y:S01]  /*3a00*/  @P0 LOP3.LUT R5, R0, 0x1, RZ, 0xc0, !PT ;  /* 0x0000000100050812 */ /* 0x000fe200078ec0ff */
[----:B------:R-:W-:-:S03]  /*3a10*/  @!P0 FADD.FTZ R0, R6, 16384 ;  /* 0x4680000006008421 */ /* 0x000fc60000010000 */
[----:B------:R-:W-:-:S04]  /*3a20*/  @P0 IADD3 R5, PT, PT, R4, 0x407ffff, R5 ;  /* 0x0407ffff04050810 */ /* 0x000fc80007ffe005 */
[----:B------:R-:W-:-:S07]  /*3a30*/  @P0 SHF.R.U32.HI R0, RZ, 0x14, R5 ;  /* 0x00000014ff000819 */ /* 0x000fce0000011605 */
.L_x_9306:
[----:B------:R-:W-:Y:S05]  /*3a40*/  BSYNC.RECONVERGENT B0 ;  /* 0x0000000000007941 */ /* 0x000fea0003800200 */
.L_x_9305:
[----:B------:R-:W-:-:S05]  /*3a50*/  LOP3.LUT R7, R0, 0x80, R7, 0xf8, !PT ;  /* 0x0000008000077812 */ /* 0x000fca00078ef807 */
[----:B------:R1:W-:Y:S01]  /*3a60*/  STG.E.U8 desc[UR36][R2.64], R7 ;  /* 0x0000000702007986 */ /* 0x0003e2000c101124 */
[----:B------:R-:W-:Y:S05]  /*3a70*/  BRA `(.L_x_9293) ;  /* 0x0000000400e47947 */ /* 0x000fea0003800000 */
.L_x_9304:
[----:B------:R-:W-:Y:S01]  /*3a80*/  LOP3.LUT R6, R4, 0x7fffffff, RZ, 0xc0, !PT ;  /* 0x7fffffff04067812 */ /* 0x000fe200078ec0ff */
[----:B------:R-:W-:Y:S01]  /*3a90*/  BSSY.RECONVERGENT B0, `(.L_x_9307) ;  /* 0x000000d000007945 */ /* 0x000fe20003800200 */
        /* <DEDUP_REMOVED lines=12> */
.L_x_9308:
[----:B------:R-:W-:Y:S05]  /*3b60*/  BSYNC.RECONVERGENT B0 ;  /* 0x0000000000007941 */ /* 0x000fea0003800200 */
.L_x_9307:
[----:B------:R-:W-:-:S05]  /*3b70*/  LOP3.LUT R5, R0, 0x80, R7, 0xf8, !PT ;  /* 0x0000008000057812 */ /* 0x000fca00078ef807 */
[----:B------:R2:W-:Y:S01]  /*3b80*/  STG.E.U8 desc[UR36][R2.64], R5 ;  /* 0x0000000502007986 */ /* 0x0005e2000c101124 */
[----:B------:R-:W-:Y:S05]  /*3b90*/  BRA `(.L_x_9293) ;  /* 0x00000004009c7947 */ /* 0x000fea0003800000 */
.L_x_9303:
[----:B------:R-:W-:-:S05]  /*3ba0*/  F2FP.BF16.F32.PACK_AB R4, RZ, R4 ;  /* 0x00000004ff04723e */ /* 0x000fca00000010ff */
[----:B------:R0:W-:Y:S01]  /*3bb0*/  STG.E.U16 desc[UR36][R2.64], R4 ;  /* 0x0000000402007986 */ /* 0x0001e2000c101524 */
[----:B------:R-:W-:Y:S05]  /*3bc0*/  BRA `(.L_x_9293) ;  /* 0x0000000400907947 */ /* 0x000fea0003800000 */
.L_x_9300:
        /* <DEDUP_REMOVED lines=8> */
[----:B------:R-:W0:Y:S02]  /*3c50*/  F2I.FTZ.U32.TRUNC.NTZ R5, R4 ;  /* 0x0000000400057305 */ /* 0x000e24000021f000 */
[----:B0-----:R0:W-:Y:S01]  /*3c60*/  STG.E.U16 desc[UR36][R2.64], R5 ;  /* 0x0000000502007986 */ /* 0x0011e2000c101524 */
[----:B------:R-:W-:Y:S05]  /*3c70*/  BRA `(.L_x_9293) ;  /* 0x0000000400647947 */ /* 0x000fea0003800000 */
.L_x_9311:
[----:B------:R-:W-:Y:S01]  /*3c80*/  LOP3.LUT R5, R4, 0x7fffffff, RZ, 0xc0, !PT ;  /* 0x7fffffff04057812 */ /* 0x000fe200078ec0ff */
[----:B------:R-:W-:Y:S01]  /*3c90*/  BSSY.RECONVERGENT B0, `(.L_x_9312) ;  /* 0x0000013000007945 */ /* 0x000fe20003800200 */
[----:B------:R-:W-:Y:S02]  /*3ca0*/  IMAD.MOV.U32 R0, RZ, RZ, 0x80 ;  /* 0x00000080ff007424 */ /* 0x000fe400078e00ff */
        /* <DEDUP_REMOVED lines=9> */
.L_x_9314:
[----:B------:R-:W-:-:S04]  /*3d40*/  SHF.R.U32.HI R0, RZ, 0x14, R4 ;  /* 0x00000014ff007819 */ /* 0x000fc80000011604 */
[----:B------:R-:W-:-:S04]  /*3d50*/  LOP3.LUT R5, R0, 0x1, RZ, 0xc0, !PT ;  /* 0x0000000100057812 */ /* 0x000fc800078ec0ff */
[----:B------:R-:W-:-:S04]  /*3d60*/  IADD3 R0, PT, PT, R4, 0x487ffff, R5 ;  /* 0x0487ffff04007810 */ /* 0x000fc80007ffe005 */
[----:B------:R-:W-:-:S04]  /*3d70*/  SHF.R.U32.HI R0, RZ, 0x14, R0 ;  /* 0x00000014ff007819 */ /* 0x000fc80000011600 */
[----:B------:R-:W-:-:S07]  /*3d80*/  LOP3.LUT R5, R0, 0xff, RZ, 0xc0, !PT ;  /* 0x000000ff00057812 */ /* 0x000fce00078ec0ff */
.L_x_9315:
[----:B------:R-:W-:-:S04]  /*3d90*/  SHF.R.U32.HI R4, RZ, 0x18, R4 ;  /* 0x00000018ff047819 */ /* 0x000fc80000011604 */
[----:B------:R-:W-:-:S04]  /*3da0*/  LOP3.LUT R5, R5, 0x80, R4, 0xf8, !PT ;  /* 0x0000008005057812 */ /* 0x000fc800078ef804 */
[----:B------:R-:W-:-:S07]  /*3db0*/  PRMT R0, R5, 0x7610, R0 ;  /* 0x0000761005007816 */ /* 0x000fce0000000000 */
.L_x_9313:
[----:B------:R-:W-:Y:S05]  /*3dc0*/  BSYNC.RECONVERGENT B0 ;  /* 0x0000000000007941 */ /* 0x000fea0003800200 */
.L_x_9312:
[----:B------:R0:W-:Y:S01]  /*3dd0*/  STG.E.U8 desc[UR36][R2.64], R0 ;  /* 0x0000000002007986 */ /* 0x0001e2000c101124 */
[----:B------:R-:W-:Y:S05]  /*3de0*/  BRA `(.L_x_9293) ;  /* 0x0000000400087947 */ /* 0x000fea0003800000 */
.L_x_9310:
        /* <DEDUP_REMOVED lines=12> */
.L_x_9318:
[----:B------:R-:W-:-:S04]  /*3eb0*/  SHF.R.U32.HI R0, RZ, 0x15, R4 ;  /* 0x00000015ff007819 */ /* 0x000fc80000011604 */
[----:B------:R-:W-:-:S04]  /*3ec0*/  LOP3.LUT R5, R0, 0x1, RZ, 0xc0, !PT ;  /* 0x0000000100057812 */ /* 0x000fc800078ec0ff */
[----:B------:R-:W-:-:S04]  /*3ed0*/  IADD3 R0, PT, PT, R4, 0x88fffff, R5 ;  /* 0x088fffff04007810 */ /* 0x000fc80007ffe005 */
[----:B------:R-:W-:-:S04]  /*3ee0*/  SHF.R.U32.HI R0, RZ, 0x15, R0 ;  /* 0x00000015ff007819 */ /* 0x000fc80000011600 */
[----:B------:R-:W-:-:S07]  /*3ef0*/  LOP3.LUT R5, R0, 0xff, RZ, 0xc0, !PT ;  /* 0x000000ff00057812 */ /* 0x000fce00078ec0ff */
.L_x_9319:
[----:B------:R-:W-:-:S04]  /*3f00*/  SHF.R.U32.HI R4, RZ, 0x18, R4 ;  /* 0x00000018ff047819 */ /* 0x000fc80000011604 */
[----:B------:R-:W-:-:S04]  /*3f10*/  LOP3.LUT R5, R5, 0x80, R4, 0xf8, !PT ;  /* 0x0000008005057812 */ /* 0x000fc800078ef804 */
[----:B------:R-:W-:-:S07]  /*3f20*/  PRMT R0, R5, 0x7610, R0 ;  /* 0x0000761005007816 */ /* 0x000fce0000000000 */
.L_x_9317:
[----:B------:R-:W-:Y:S05]  /*3f30*/  BSYNC.RECONVERGENT B0 ;  /* 0x0000000000007941 */ /* 0x000fea0003800200 */
.L_x_9316:
[----:B------:R0:W-:Y:S01]  /*3f40*/  STG.E.U8 desc[UR36][R2.64], R0 ;  /* 0x0000000002007986 */ /* 0x0001e2000c101124 */
[----:B------:R-:W-:Y:S05]  /*3f50*/  BRA `(.L_x_9293) ;  /* 0x0000000000ac7947 */ /* 0x000fea0003800000 */
.L_x_9309:
[----:B------:R-:W-:-:S09]  /*3f60*/  UISETP.NE.AND UP0, UPT, UR4, 0x1c, UPT ;  /* 0x0000001c0400788c */ /* 0x000fd2000bf05270 */
[----:B------:R-:W-:Y:S05]  /*3f70*/  BRA.U !UP0, `(.L_x_9320) ;  /* 0x00000001089c7547 */ /* 0x000fea000b800000 */
[----:B------:R-:W-:-:S09]  /*3f80*/  UISETP.NE.AND UP0, UPT, UR4, 0x1d, UPT ;  /* 0x0000001d0400788c */ /* 0x000fd2000bf05270 */
[----:B------:R-:W-:Y:S05]  /*3f90*/  BRA.U !UP0, `(.L_x_9321) ;  /* 0x0000000108887547 */ /* 0x000fea000b800000 */
[----:B------:R-:W-:-:S09]  /*3fa0*/  UISETP.NE.AND UP0, UPT, UR4, 0x2c, UPT ;  /* 0x0000002c0400788c */ /* 0x000fd2000bf05270 */
[----:B------:R-:W-:Y:S05]  /*3fb0*/  BRA.U !UP0, `(.L_x_9322) ;  /* 0x0000000108447547 */ /* 0x000fea000b800000 */
.L_x_9292:
[----:B------:R-:W-:Y:S01]  /*3fc0*/  MOV R0, 0x180 ;  /* 0x0000018000007802 */ /* 0x000fe20000000f00 */
[----:B------:R-:W0:Y:S01]  /*3fd0*/  LDCU.64 UR6, c[0x4][0x170] ;  /* 0x01002e00ff0677ac */ /* 0x000e220008000a00 */
[----:B------:R-:W-:Y:S02]  /*3fe0*/  HFMA2 R13, -RZ, RZ, 0, 0 ;  /* 0x00000000ff0d7431 */ /* 0x000fe400000001ff */
[----:B------:R-:W-:Y:S01]  /*3ff0*/  IMAD.MOV.U32 R8, RZ, RZ, 0x65 ;  /* 0x00000065ff087424 */ /* 0x000fe200078e00ff */
[----:B------:R1:W2:Y:S01]  /*4000*/  LDC.64 R2, c[0x4][R0] ;  /* 0x0100000000027b82 */ /* 0x0002a20000000a00 */
[----:B------:R-:W3:Y:S01]  /*4010*/  LDCU.64 UR8, c[0x4][0x178] ;  /* 0x01002f00ff0877ac */ /* 0x000ee20008000a00 */
[----:B------:R-:W-:Y:S01]  /*4020*/  IMAD.MOV.U32 R12, RZ, RZ, 0x1 ;  /* 0x00000001ff0c7424 */ /* 0x000fe200078e00ff */
[----:B------:R-:W4:Y:S01]  /*4030*/  LDCU.64 UR4, c[0x4][0x60] ;  /* 0x01000c00ff0477ac */ /* 0x000f220008000a00 */
[----:B0-----:R-:W-:Y:S01]  /*4040*/  MOV R4, UR6 ;  /* 0x0000000600047c02 */ /* 0x001fe20008000f00 */
[----:B------:R-:W-:-:S02]  /*4050*/  IMAD.U32 R5, RZ, RZ, UR7 ;  /* 0x00000007ff057e24 */ /* 0x000fc4000f8e00ff */
[----:B---3--:R-:W-:Y:S02]  /*4060*/  IMAD.U32 R6, RZ, RZ, UR8 ;  /* 0x00000008ff067e24 */ /* 0x008fe4000f8e00ff */
[----:B------:R-:W-:Y:S01]  /*4070*/  IMAD.U32 R7, RZ, RZ, UR9 ;  /* 0x00000009ff077e24 */ /* 0x000fe2000f8e00ff */
[----:B----4-:R-:W-:Y:S01]  /*4080*/  MOV R10, UR4 ;  /* 0x00000004000a7c02 */ /* 0x010fe20008000f00 */
[----:B-1----:R-:W-:-:S07]  /*4090*/  IMAD.U32 R11, RZ, RZ, UR5 ;  /* 0x00000005ff0b7e24 */ /* 0x002fce000f8e00ff */
[----:B------:R-:W-:-:S07]  /*40a0*/  LEPC R20, `(.L_x_9323) ;  /* 0x000000001014794e */ /* 0x000fce0000000000 */
[----:B--2---:R-:W-:Y:S05]  /*40b0*/  CALL.ABS.NOINC R2 ;  /* 0x0000000002007343 */ /* 0x004fea0003c00000 */
.L_x_9323:
[----:B------:R-:W-:Y:S05]  /*40c0*/  BRA `(.L_x_9293) ;  /* 0x0000000000507947 */ /* 0x000fea0003800000 */
.L_x_9322:
        /* <DEDUP_REMOVED lines=15> */
.L_x_9321:
[----:B------:R-:W0:Y:S02]  /*41c0*/  F2I.U64.TRUNC R4, R4 ;  /* 0x0000000400047311 */ /* 0x000e24000020d800 */
[----:B0-----:R0:W-:Y:S01]  /*41d0*/  STG.E.64 desc[UR36][R2.64], R4 ;  /* 0x0000000402007986 */ /* 0x0011e2000c101b24 */
[----:B------:R-:W-:Y:S05]  /*41e0*/  BRA `(.L_x_9293) ;  /* 0x0000000000087947 */ /* 0x000fea0003800000 */
.L_x_9320:
[----:B------:R-:W0:Y:S02]  /*41f0*/  F2I.FTZ.U32.TRUNC.NTZ R5, R4 ;  /* 0x0000000400057305 */ /* 0x000e24000021f000 */
[----:B0-----:R0:W-:Y:S02]  /*4200*/  STG.E desc[UR36][R2.64], R5 ;  /* 0x0000000502007986 */ /* 0x0011e4000c101924 */
.L_x_9293:
[----:B------:R-:W-:-:S07]  /*4210*/  VIADD R17, R17, 0x80 ;  /* 0x0000008011117836 */ /* 0x000fce0000000000 */
.L_x_9223:
[----:B------:R-:W-:Y:S05]  /*4220*/  BSYNC.RECONVERGENT B7 ;  /* 0x0000000000077941 */ /* 0x000fea0003800200 */
.L_x_9222:
[----:B------:R-:W5:Y:S01]  /*4230*/  LDCU UR4, c[0x0][0x380] ;  /* 0x00007000ff0477ac */ /* 0x000f620008000800 */
[----:B------:R-:W-:Y:S01]  /*4240*/  BSSY.RECONVERGENT B7, `(.L_x_9324) ;  /* 0x0000412000077945 */ /* 0x000fe20003800200 */
[----:B-----5:R-:W-:-:S13]  /*4250*/  ISETP.GE.AND P0, PT, R17, UR4, PT ;  /* 0x0000000411007c0c */ /* 0x020fda000bf06270 */
[----:B------:R-:W-:Y:S05]  /*4260*/  @P0 BRA `(.L_x_9325) ;  /* 0x00000040003c0947 */ /* 0x000fea0003800000 */
[----:B------:R-:W5:Y:S01]  /*4270*/  LDCU UR4, c[0x0][0x388] ;  /* 0x00007100ff0477ac */ /* 0x000f620008000800 */
[----:B------:R-:W-:Y:S02]  /*4280*/  HFMA2 R16, -RZ, RZ, 0, 0 ;  /* 0x00000000ff107431 */ /* 0x000fe400000001ff */
[----:B------:R-:W-:Y:S02]  /*4290*/  IMAD.MOV.U32 R18, RZ, RZ, RZ ;  /* 0x000000ffff127224 */ /* 0x000fe400078e00ff */
[----:B0-----:R-:W-:Y:S01]  /*42a0*/  IMAD.MOV.U32 R0, RZ, RZ, RZ ;  /* 0x000000ffff007224 */ /* 0x001fe200078e00ff */
[----:B-----5:R-:W-:-:S09]  /*42b0*/  UISETP.NE.AND UP0, UPT, UR4, URZ, UPT ;  /* 0x000000ff0400728c */ /* 0x020fd2000bf05270 */
[----:B------:R-:W-:Y:S05]  /*42c0*/  BRA.U !UP0, `(.L_x_9326) ;  /* 0x0000001508707547 */ /* 0x000fea000b800000 */
[----:B------:R-:W1:Y:S01]  /*42d0*/  LDCU.64 UR4, c[0x0][0x390] ;  /* 0x00007200ff0477ac */ /* 0x000e620008000a00 */
[----:B------:R-:W-:Y:S01]  /*42e0*/  IMAD.MOV.U32 R16, RZ, RZ, RZ ;  /* 0x000000ffff107224 */ /* 0x000fe200078e00ff */
[----:B------:R-:W0:Y:S01]  /*42f0*/  LDCU UR6, c[0x0][0x38c] ;  /* 0x00007180ff0677ac */ /* 0x000e220008000800 */
[----:B------:R-:W5:Y:S01]  /*4300*/  LDCU.64 UR8, c[0x0][0x4b8] ;  /* 0x00009700ff0877ac */ /* 0x000f620008000a00 */
[----:B------:R-:W-:Y:S01]  /*4310*/  UISETP.NE.AND UP0, UPT, UR39, URZ, UPT ;  /* 0x000000ff2700728c */ /* 0x000fe2000bf05270 */
[----:B-1234-:R-:W-:Y:S01]  /*4320*/  IMAD.HI.U32 R2, R17, UR4, R16 ;  /* 0x0000000411027c27 */ /* 0x01efe2000f8e0010 */
        /* <DEDUP_REMOVED lines=342> */
.L_x_9326:
[----:B------:R-:W1:Y:S01]  /*5890*/  LDCU.64 UR6, c[0x0][0x5f0] ;  /* 0x0000be00ff0677ac */ /* 0x000e620008000a00 */
[----:B------:R-:W-:Y:S01]  /*58a0*/  BSSY.RECONVERGENT B6, `(.L_x_9327) ;  /* 0x00000dd000067945 */ /* 0x000fe20003800200 */
[----:B------:R-:W-:-:S04]  /*58b0*/  UPRMT UR4, UR40, 0x7771, URZ ;  /* 0x0000777128047896 */ /* 0x000fc800080000ff */
[----:B------:R-:W-:Y:S01]  /*58c0*/  UISETP.GT.AND UP0, UPT, UR4, 0x9, UPT ;  /* 0x000000090400788c */ /* 0x000fe2000bf04270 */
[----:B-1234-:R-:W-:-:S05]  /*58d0*/  IADD3 R2, P0, PT, R0, UR6, RZ ;  /* 0x0000000600027c10 */ /* 0x01efca000ff1e0ff */
        /* <DEDUP_REMOVED lines=11> */
[----:B--2---:R4:W0:Y:S01]  /*5990*/  I2F.S16 R19, R2 ;  /* 0x0000000200137306 */ /* 0x0048220000101400 */
[----:B------:R-:W-:Y:S05]  /*59a0*/  BRA `(.L_x_9333) ;  /* 0x0000000c00307947 */ /* 0x000fea0003800000 */
.L_x_9331:
[----:B------:R-:W2:Y:S02]  /*59b0*/  LDG.E.U8 R2, desc[UR36][R2.64] ;  /* 0x0000002402027981 */ /* 0x000ea4000c1e1100 */
[----:B--2---:R-:W-:Y:S01]  /*59c0*/  I2FP.F32.U32 R19, R2 ;  /* 0x0000000200137245 */ /* 0x004fe20000201000 */
[----:B------:R-:W-:Y:S06]  /*59d0*/  BRA `(.L_x_9333) ;  /* 0x0000000c00247947 */ /* 0x000fec0003800000 */
.L_x_9330:
[----:B------:R-:W-:-:S09]  /*59e0*/  UISETP.NE.AND UP0, UPT, UR4, 0x2, UPT ;  /* 0x000000020400788c */ /* 0x000fd2000bf05270 */
[----:B------:R-:W-:Y:S05]  /*59f0*/  BRA.U !UP0, `(.L_x_9334) ;  /* 0x0000000108287547 */ /* 0x000fea000b800000 */
[----:B------:R-:W-:-:S09]  /*5a00*/  UISETP.NE.AND UP0, UPT, UR4, 0x3, UPT ;  /* 0x000000030400788c */ /* 0x000fd2000bf05270 */
[----:B------:R-:W-:Y:S05]  /*5a10*/  BRA.U !UP0, `(.L_x_9335) ;  /* 0x0000000108147547 */ /* 0x000fea000b800000 */
[----:B------:R-:W-:-:S09]  /*5a20*/  UISETP.NE.AND UP0, UPT, UR4, 0x4, UPT ;  /* 0x000000040400788c */ /* 0x000fd2000bf05270 */
[----:B------:R-:W-:Y:S05]  /*5a30*/  BRA.U UP0, `(.L_x_9332) ;  /* 0x0000000900b07547 */ /* 0x000fea000b800000 */
[----:B------:R-:W2:Y:S02]  /*5a40*/  LDG.E.64 R2, desc[UR36][R2.64] ;  /* 0x0000002402027981 */ /* 0x000ea4000c1e1b00 */
[----:B--2---:R2:W3:Y:S01]  /*5a50*/  I2F.S64 R19, R2 ;  /* 0x0000000200137312 */ /* 0x0044e20000301400 */
[----:B------:R-:W-:Y:S05]  /*5a60*/  BRA `(.L_x_9333) ;  /* 0x0000000c00007947 */ /* 0x000fea0003800000 */
.L_x_9335:
[----:B------:R-:W2:Y:S02]  /*5a70*/  LDG.E R2, desc[UR36][R2.64] ;  /* 0x0000002402027981 */ /* 0x000ea4000c1e1900 */
[----:B--2---:R-:W-:Y:S01]  /*5a80*/  I2FP.F32.S32 R19, R2 ;  /* 0x0000000200137245 */ /* 0x004fe20000201400 */
[----:B------:R-:W-:Y:S06]  /*5a90*/  BRA `(.L_x_9333) ;  /* 0x0000000800f47947 */ /* 0x000fec0003800000 */
.L_x_9334:
[----:B------:R-:W2:Y:S02]  /*5aa0*/  LDG.E.U16 R2, desc[UR36][R2.64] ;  /* 0x0000002402027981 */ /* 0x000ea4000c1e1500 */
[----:B--2---:R0:W1:Y:S01]  /*5ab0*/  I2F.S16 R19, R2 ;  /* 0x0000000200137306 */ /* 0x0040620000101400 */
[----:B------:R-:W-:Y:S05]  /*5ac0*/  BRA `(.L_x_9333) ;  /* 0x0000000800e87947 */ /* 0x000fea0003800000 */
.L_x_9329:
        /* <DEDUP_REMOVED lines=8> */
.L_x_9337:
[----:B------:R-:W2:Y:S02]  /*5b50*/  LDG.E.U16 R2, desc[UR36][R2.64] ;  /* 0x0000002402027981 */ /* 0x000ea4000c1e1500 */
[----:B--2---:R-:W-:Y:S01]  /*5b60*/  HADD2.F32 R19, -RZ, R2.H0_H0 ;  /* 0x20000002ff137230 */ /* 0x004fe20000004100 */
[----:B------:R-:W-:Y:S06]  /*5b70*/  BRA `(.L_x_9333) ;  /* 0x0000000800bc7947 */ /* 0x000fec0003800000 */
.L_x_9336:
        /* <DEDUP_REMOVED lines=8> */
.L_x_9339:
[----:B------:R-:W2:Y:S02]  /*5c00*/  LDG.E.U16 R2, desc[UR36][R2.64] ;  /* 0x0000002402027981 */ /* 0x000ea4000c1e1500 */
[----:B--2---:R-:W-:Y:S01]  /*5c10*/  HADD2.F32 R19, -RZ, R2.H0_H0 ;  /* 0x20000002ff137230 */ /* 0x004fe20000004100 */
[----:B------:R-:W-:Y:S06]  /*5c20*/  BRA `(.L_x_9333) ;  /* 0x0000000800907947 */ /* 0x000fec0003800000 */
.L_x_9338:
[----:B------:R-:W2:Y:S01]  /*5c30*/  LDG.E.64 R2, desc[UR36][R2.64] ;  /* 0x0000002402027981 */ /* 0x000ea2000c1e1b00 */
[----:B------:R-:W-:Y:S01]  /*5c40*/  UMOV UR4, 0xf0000000 ;  /* 0xf000000000047882 */ /* 0x000fe20000000000 */
[----:B------:R-:W-:Y:S01]  /*5c50*/  UMOV UR5, 0x380fffff ;  /* 0x380fffff00057882 */ /* 0x000fe20000000000 */
[----:B--2---:R-:W0:Y:S01]  /*5c60*/  F2F.F32.F64 R19, R2 ;  /* 0x0000000200137310 */ /* 0x004e220000301000 */
[----:B------:R-:W-:-:S14]  /*5c70*/  DSETP.GEU.AND P0, PT, |R2|, UR4, PT ;  /* 0x0000000402007e2a */ /* 0x000fdc000bf0e200 */
[----:B0-----:R-:W-:Y:S01]  /*5c80*/  @!P0 FMUL R19, R19, 1.175494350822287508e-38 ;  /* 0x0080000013138820 */ /* 0x001fe20000400000 */
[----:B------:R-:W-:Y:S06]  /*5c90*/  BRA `(.L_x_9333) ;  /* 0x0000000800747947 */ /* 0x000fec0003800000 */
.L_x_9328:
        /* <DEDUP_REMOVED lines=12> */
.L_x_9342:
[----:B------:R-:W2:Y:S01]  /*5d60*/  LDG.E.64 R2, desc[UR36][R2.64] ;  /* 0x0000002402027981 */ /* 0x000ea2000c1e1b00 */
[----:B------:R-:W-:Y:S01]  /*5d70*/  UMOV UR4, 0xf0000000 ;  /* 0xf000000000047882 */ /* 0x000fe20000000000 */
[----:B------:R-:W-:Y:S01]  /*5d80*/  UMOV UR5, 0x380fffff ;  /* 0x380fffff00057882 */ /* 0x000fe20000000000 */
[----:B--2---:R-:W0:Y:S01]  /*5d90*/  F2F.F32.F64 R19, R2 ;  /* 0x0000000200137310 */ /* 0x004e220000301000 */
[----:B------:R-:W-:-:S14]  /*5da0*/  DSETP.GEU.AND P0, PT, |R2|, UR4, PT ;  /* 0x0000000402007e2a */ /* 0x000fdc000bf0e200 */
[----:B0-----:R-:W-:Y:S01]  /*5db0*/  @!P0 FMUL R19, R19, 1.175494350822287508e-38 ;  /* 0x0080000013138820 */ /* 0x001fe20000400000 */
[----:B------:R-:W-:Y:S06]  /*5dc0*/  BRA `(.L_x_9333) ;  /* 0x0000000800287947 */ /* 0x000fec0003800000 */
.L_x_9341:
        /* <DEDUP_REMOVED lines=14> */
[----:B------:R-:W-:Y:S02]  /*5eb0*/  VIADD R5, R4, 0xfffffffc ;  /* 0xfffffffc04057836 */ /* 0x000fe40000000000 */
[----:B------:R-:W-:-:S03]  /*5ec0*/  VIADD R4, R0, 0x1000000 ;  /* 0x0100000000047836 */ /* 0x000fc60000000000 */
[----:B------:R-:W-:Y:S02]  /*5ed0*/  SHF.L.U32 R6, R0, R5, RZ ;  /* 0x0000000500067219 */ /* 0x000fe400000006ff */
[----:B------:R-:W-:Y:S02]  /*5ee0*/  SHF.L.U32 R5, R5, 0x17, RZ ;  /* 0x0000001705057819 */ /* 0x000fe400000006ff */
[----:B------:R-:W-:Y:S02]  /*5ef0*/  SHF.R.S32.HI R4, RZ, 0x8, R4 ;  /* 0x00000008ff047819 */ /* 0x000fe40000011404 */
[----:B------:R-:W-:-:S05]  /*5f00*/  LEA.HI R5, R6, -R5, RZ, 0x1c ;  /* 0x8000000506057211 */ /* 0x000fca00078fe0ff */
[----:B------:R-:W-:-:S05]  /*5f10*/  VIADD R5, R5, 0x3c000000 ;  /* 0x3c00000005057836 */ /* 0x000fca0000000000 */
[----:B------:R-:W-:-:S04]  /*5f20*/  LOP3.LUT R4, R5, 0x7f800000, R4, 0xf8, !PT ;  /* 0x7f80000005047812 */ /* 0x000fc800078ef804 */
[----:B------:R-:W-:-:S04]  /*5f30*/  SEL R4, R4, RZ, P0 ;  /* 0x000000ff04047207 */ /* 0x000fc80000000000 */
[----:B------:R-:W-:Y:S01]  /*5f40*/  LOP3.LUT R19, R4, 0x80000000, R19, 0xf8, !PT ;  /* 0x8000000004137812 */ /* 0x000fe200078ef813 */
[----:B------:R-:W-:Y:S06]  /*5f50*/  BRA `(.L_x_9333) ;  /* 0x0000000400c47947 */ /* 0x000fec0003800000 */
.L_x_9344:
[----:B------:R-:W2:Y:S02]  /*5f60*/  LDG.E.U8 R2, desc[UR36][R2.64] ;  /* 0x0000002402027981 */ /* 0x000ea4000c1e1100 */
[C---:B--2---:R-:W-:Y:S01]  /*5f70*/  IMAD.SHL.U32 R0, R2.reuse, 0x2000000, RZ ;  /* 0x0200000002007824 */ /* 0x044fe200078e00ff */
[----:B------:R-:W-:-:S04]  /*5f80*/  SHF.L.U32 R5, R2, 0x8, RZ ;  /* 0x0000000802057819 */ /* 0x000fc800000006ff */
[----:B------:R-:W-:Y:S02]  /*5f90*/  ISETP.GE.U32.AND P0, PT, R0, 0x8000000, PT ;  /* 0x080000000000780c */ /* 0x000fe40003f06070 */
[----:B------:R-:W-:-:S11]  /*5fa0*/  PRMT R19, R5, 0x9910, RZ ;  /* 0x0000991005137816 */ /* 0x000fd600000000ff */
[----:B------:R-:W-:Y:S02]  /*5fb0*/  @!P0 LOP3.LUT R4, R5, 0x7f00, RZ, 0xc0, !PT ;  /* 0x00007f0005048812 */ /* 0x000fe400078ec0ff */
[----:B------:R-:W-:Y:S02]  /*5fc0*/  @P0 LEA.HI R0, R0, 0x70000000, RZ, 0x1c ;  /* 0x7000000000000811 */ /* 0x000fe400078fe0ff */
[----:B------:R-:W-:-:S03]  /*5fd0*/  @!P0 LOP3.LUT R4, R4, 0x3f000000, RZ, 0xfc, !PT ;  /* 0x3f00000004048812 */ /* 0x000fc600078efcff */
[----:B------:R-:W-:Y:S02]  /*5fe0*/  @P0 FMUL.FTZ R0, R0, 1.9259299443872358531e-34 ;  /* 0x0780000000000820 */ /* 0x000fe40000410000 */
[----:B------:R-:W-:-:S05]  /*5ff0*/  @!P0 FADD.FTZ R0, R4, -0.5 ;  /* 0xbf00000004008421 */ /* 0x000fca0000010000 */
[----:B------:R-:W-:Y:S01]  /*6000*/  LOP3.LUT R19, R0, 0x80000000, R19, 0xf8, !PT ;  /* 0x8000000000137812 */ /* 0x000fe200078ef813 */
[----:B------:R-:W-:Y:S06]  /*6010*/  BRA `(.L_x_9333) ;  /* 0x0000000400947947 */ /* 0x000fec0003800000 */
.L_x_9343:
[----:B------:R-:W2:Y:S02]  /*6020*/  LDG.E.U16 R2, desc[UR36][R2.64] ;  /* 0x0000002402027981 */ /* 0x000ea4000c1e1500 */
[----:B--2---:R-:W-:Y:S01]  /*6030*/  IMAD.U32 R19, R2, 0x10000, RZ ;  /* 0x0001000002137824 */ /* 0x004fe200078e00ff */
[----:B------:R-:W-:Y:S06]  /*6040*/  BRA `(.L_x_9333) ;  /* 0x0000000400887947 */ /* 0x000fec0003800000 */
.L_x_9340:
        /* <DEDUP_REMOVED lines=11> */
.L_x_9347:
        /* <DEDUP_REMOVED lines=20> */
.L_x_9349:
[----:B------:R-:W-:Y:S05]  /*6240*/  BSYNC.RECONVERGENT B0 ;  /* 0x0000000000007941 */ /* 0x000fea0003800200 */
.L_x_9348:
[----:B------:R-:W-:Y:S01]  /*6250*/  IMAD.SHL.U32 R0, R0, 0x100000, RZ ;  /* 0x0010000000007824 */ /* 0x000fe200078e00ff */
[----:B------:R-:W-:-:S04]  /*6260*/  LEA R2, R2, 0x3b800000, 0x17 ;  /* 0x3b80000002027811 */ /* 0x000fc800078eb8ff */
[----:B------:R-:W-:Y:S01]  /*6270*/  LOP3.LUT R19, R2, R0, R19, 0xfe, !PT ;  /* 0x0000000002137212 */ /* 0x000fe200078efe13 */
[----:B------:R-:W-:Y:S06]  /*6280*/  BRA `(.L_x_9333) ;  /* 0x0000000000f87947 */ /* 0x000fec0003800000 */
.L_x_9346:
[----:B------:R-:W2:Y:S01]  /*6290*/  LDG.E.U8 R3, desc[UR36][R2.64] ;  /* 0x0000002402037981 */ /* 0x000ea2000c1e1100 */
        /* <DEDUP_REMOVED lines=19> */
.L_x_9351:
[----:B------:R-:W-:Y:S05]  /*63d0*/  BSYNC.RECONVERGENT B0 ;  /* 0x0000000000007941 */ /* 0x000fea0003800200 */
.L_x_9350:
[----:B------:R-:W-:Y:S01]  /*63e0*/  IMAD.SHL.U32 R0, R0, 0x200000, RZ ;  /* 0x0020000000007824 */ /* 0x000fe200078e00ff */
[----:B------:R-:W-:-:S04]  /*63f0*/  LEA R2, R2, 0x37800000, 0x17 ;  /* 0x3780000002027811 */ /* 0x000fc800078eb8ff */
[----:B------:R-:W-:Y:S01]  /*6400*/  LOP3.LUT R19, R2, R0, R19, 0xfe, !PT ;  /* 0x0000000002137212 */ /* 0x000fe200078efe13 */
[----:B------:R-:W-:Y:S06]  /*6410*/  BRA `(.L_x_9333) ;  /* 0x0000000000947947 */ /* 0x000fec0003800000 */
.L_x_9345:
[----:B------:R-:W-:-:S09]  /*6420*/  UISETP.NE.AND UP0, UPT, UR4, 0x1c, UPT ;  /* 0x0000001c0400788c */ /* 0x000fd2000bf05270 */
[----:B------:R-:W-:Y:S05]  /*6430*/  BRA.U !UP0, `(.L_x_9352) ;  /* 0x0000000108847547 */ /* 0x000fea000b800000 */
[----:B------:R-:W-:-:S09]  /*6440*/  UISETP.NE.AND UP0, UPT, UR4, 0x1d, UPT ;  /* 0x0000001d0400788c */ /* 0x000fd2000bf05270 */
[----:B------:R-:W-:Y:S05]  /*6450*/  BRA.U !UP0, `(.L_x_9353) ;  /* 0x0000000108707547 */ /* 0x000fea000b800000 */
[----:B------:R-:W-:-:S09]  /*6460*/  UISETP.NE.AND UP0, UPT, UR4, 0x2c, UPT ;  /* 0x0000002c0400788c */ /* 0x000fd2000bf05270 */
[----:B------:R-:W-:Y:S05]  /*6470*/  BRA.U UP0, `(.L_x_9332) ;  /* 0x0000000100207547 */ /* 0x000fea000b800000 */
[----:B------:R-:W2:Y:S01]  /*6480*/  LDG.E.U8 R2, desc[UR36][R2.64] ;  /* 0x0000002402027981 */ /* 0x000ea2000c1e1100 */
[----:B------:R-:W-:Y:S01]  /*6490*/  HFMA2 R19, -RZ, RZ, 3.814697265625e-06, 0 ;  /* 0x00400000ff137431 */ /* 0x000fe200000001ff */
[----:B--2---:R-:W-:-:S13]  /*64a0*/  ISETP.NE.AND P0, PT, R2, RZ, PT ;  /* 0x000000ff0200720c */ /* 0x004fda0003f05270 */
[----:B------:R-:W-:Y:S05]  /*64b0*/  @!P0 BRA `(.L_x_9333) ;  /* 0x00000000006c8947 */ /* 0x000fea0003800000 */
[----:B------:R-:W-:-:S13]  /*64c0*/  ISETP.NE.AND P0, PT, R2, 0xff, PT ;  /* 0x000000ff0200780c */ /* 0x000fda0003f05270 */
[----:B------:R-:W-:Y:S02]  /*64d0*/  @!P0 IMAD.MOV.U32 R19, RZ, RZ, 0x7f800001 ;  /* 0x7f800001ff138424 */ /* 0x000fe400078e00ff */
[----:B------:R-:W-:Y:S01]  /*64e0*/  @P0 IMAD.SHL.U32 R19, R2, 0x800000, RZ ;  /* 0x0080000002130824 */ /* 0x000fe200078e00ff */
[----:B------:R-:W-:Y:S06]  /*64f0*/  BRA `(.L_x_9333) ;  /* 0x00000000005c7947 */ /* 0x000fec0003800000 */
.L_x_9332:
        /* <DEDUP_REMOVED lines=16> */
.L_x_9354:
[----:B------:R-:W-:Y:S01]  /*6600*/  HFMA2 R19, -RZ, RZ, 0, 0 ;  /* 0x00000000ff137431 */ /* 0x000fe200000001ff */
[----:B------:R-:W-:Y:S06]  /*6610*/  BRA `(.L_x_9333) ;  /* 0x0000000000147947 */ /* 0x000fec0003800000 */
.L_x_9353:
[----:B------:R-:W2:Y:S02]  /*6620*/  LDG.E.64 R2, desc[UR36][R2.64] ;  /* 0x0000002402027981 */ /* 0x000ea4000c1e1b00 */
[----:B--2---:R0:W1:Y:S01]  /*6630*/  I2F.U64 R19, R2 ;  /* 0x0000000200137312 */ /* 0x0040620000301000 */
[----:B------:R-:W-:Y:S05]  /*6640*/  BRA `(.L_x_9333) ;  /* 0x0000000000087947 */ /* 0x000fea0003800000 */
.L_x_9352:
[----:B------:R-:W2:Y:S02]  /*6650*/  LDG.E R2, desc[UR36][R2.64] ;  /* 0x0000002402027981 */ /* 0x000ea4000c1e1900 */
[----:B--2---:R-:W-:-:S07]  /*6660*/  I2FP.F32.U32 R19, R2 ;  /* 0x0000000200137245 */ /* 0x004fce0000201000 */
.L_x_9333:
[----:B------:R-:W-:Y:S05]  /*6670*/  BSYNC.RECONVERGENT B6 ;  /* 0x0000000000067941 */ /* 0x000fea0003800200 */
.L_x_9327:
        /* <DEDUP_REMOVED lines=16> */
.L_x_9358:
[----:B------:R2:W5:Y:S01]  /*6780*/  LDG.E.U8 R0, desc[UR36][R4.64] ;  /* 0x0000002404007981 */ /* 0x000562000c1e1100 */
[----:B------:R-:W-:Y:S05]  /*6790*/  BRA `(.L_x_9360) ;  /* 0x0000000c005c7947 */ /* 0x000fea0003800000 */
.L_x_9357:
        /* <DEDUP_REMOVED lines=8> */
.L_x_9362:
[----:B------:R2:W5:Y:S01]  /*6820*/  LDG.E.U8 R0, desc[UR36][R4.64] ;  /* 0x0000002404007981 */ /* 0x000562000c1e1100 */
[----:B------:R-:W-:Y:S05]  /*6830*/  BRA `(.L_x_9360) ;  /* 0x0000000c00347947 */ /* 0x000fea0003800000 */
.L_x_9361:
[----:B------:R2:W5:Y:S01]  /*6840*/  LDG.E.U16 R0, desc[UR36][R4.64] ;  /* 0x0000002404007981 */ /* 0x000562000c1e1500 */
[----:B------:R-:W-:Y:S05]  /*6850*/  BRA `(.L_x_9360) ;  /* 0x0000000c002c7947 */ /* 0x000fea0003800000 */
.L_x_9356:
[----:B------:R-:W-:-:S09]  /*6860*/  UISETP.GT.AND UP0, UPT, UR4, 0x6, UPT ;  /* 0x000000060400788c */ /* 0x000fd2000bf04270 */
[----:B------:R-:W-:Y:S05]  /*6870*/  BRA.U UP0, `(.L_x_9363) ;  /* 0x0000000100347547 */ /* 0x000fea000b800000 */
[----:B------:R-:W-:-:S09]  /*6880*/  UISETP.NE.AND UP0, UPT, UR4, 0x5, UPT ;  /* 0x000000050400788c */ /* 0x000fd2000bf05270 */
[----:B------:R-:W-:Y:S05]  /*6890*/  BRA.U !UP0, `(.L_x_9364) ;  /* 0x0000000108187547 */ /* 0x000fea000b800000 */
[----:B------:R-:W-:-:S09]  /*68a0*/  UISETP.NE.AND UP0, UPT, UR4, 0x6, UPT ;  /* 0x000000060400788c */ /* 0x000fd2000bf05270 */
[----:B------:R-:W-:Y:S05]  /*68b0*/  BRA.U UP0, `(.L_x_9359) ;  /* 0x0000000900c07547 */ /* 0x000fea000b800000 */
[----:B0---4-:R-:W2:Y:S02]  /*68c0*/  LDG.E R2, desc[UR36][R4.64] ;  /* 0x0000002404027981 */ /* 0x011ea4000c1e1900 */
[----:B--2---:R-:W0:Y:S02]  /*68d0*/  F2I.S64.TRUNC R2, R2 ;  /* 0x0000000200027311 */ /* 0x004e24000020d900 */
[----:B0-----:R-:W-:Y:S01]  /*68e0*/  PRMT R0, R2, 0x7610, R0 ;  /* 0x0000761002007816 */ /* 0x001fe20000000000 */
[----:B------:R-:W-:Y:S06]  /*68f0*/  BRA `(.L_x_9360) ;  /* 0x0000000c00047947 */ /* 0x000fec0003800000 */
.L_x_9364:
[----:B0---4-:R-:W2:Y:S02]  /*6900*/  LDG.E.U16 R2, desc[UR36][R4.64] ;  /* 0x0000002404027981 */ /* 0x011ea4000c1e1500 */
[----:B--2---:R-:W-:-:S06]  /*6910*/  HADD2.F32 R2, -RZ, R2.H0_H0 ;  /* 0x20000002ff027230 */ /* 0x004fcc0000004100 */
[----:B------:R-:W0:Y:S02]  /*6920*/  F2I.S64.TRUNC R2, R2 ;  /* 0x0000000200027311 */ /* 0x000e24000020d900 */
[----:B0-----:R-:W-:Y:S01]  /*6930*/  PRMT R0, R2, 0x7610, R0 ;  /* 0x0000761002007816 */ /* 0x001fe20000000000 */
[----:B------:R-:W-:Y:S06]  /*6940*/  BRA `(.L_x_9360) ;  /* 0x0000000800f07947 */ /* 0x000fec0003800000 */
.L_x_9363:
[----:B------:R-:W-:-:S09]  /*6950*/  UISETP.NE.AND UP0, UPT, UR4, 0x7, UPT ;  /* 0x000000070400788c */ /* 0x000fd2000bf05270 */
[----:B------:R-:W-:Y:S05]  /*6960*/  BRA.U !UP0, `(.L_x_9365) ;  /* 0x0000000108347547 */ /* 0x000fea000b800000 */
        /* <DEDUP_REMOVED lines=8> */
.L_x_9366:
[----:B------:R-:W0:Y:S02]  /*69f0*/  LDG.E.U16 R4, desc[UR36][R4.64] ;  /* 0x0000002404047981 */ /* 0x000e24000c1e1500 */
[----:B0---4-:R-:W-:-:S06]  /*6a00*/  HADD2.F32 R2, -RZ, R4.H0_H0 ;  /* 0x20000004ff027230 */ /* 0x011fcc0000004100 */
[----:B------:R-:W0:Y:S02]  /*6a10*/  F2I.S64.TRUNC R2, R2 ;  /* 0x0000000200027311 */ /* 0x000e24000020d900 */
[----:B0-----:R-:W-:Y:S01]  /*6a20*/  PRMT R0, R2, 0x7610, R0 ;  /* 0x0000761002007816 */ /* 0x001fe20000000000 */
[----:B------:R-:W-:Y:S06]  /*6a30*/  BRA `(.L_x_9360) ;  /* 0x0000000800b47947 */ /* 0x000fec0003800000 */
.L_x_9365:
[----:B0---4-:R-:W2:Y:S02]  /*6a40*/  LDG.E.64 R2, desc[UR36][R4.64] ;  /* 0x0000002404027981 */ /* 0x011ea4000c1e1b00 */
[----:B--2---:R-:W0:Y:S02]  /*6a50*/  F2I.S64.F64.TRUNC R2, R2 ;  /* 0x0000000200027311 */ /* 0x004e24000030d900 */
[----:B0-----:R-:W-:Y:S01]  /*6a60*/  PRMT R0, R2, 0x7610, R0 ;  /* 0x0000761002007816 */ /* 0x001fe20000000000 */
[----:B------:R-:W-:Y:S06]  /*6a70*/  BRA `(.L_x_9360) ;  /* 0x0000000800a47947 */ /* 0x000fec0003800000 */
.L_x_9355:
        /* <DEDUP_REMOVED lines=12> */
.L_x_9369:
[----:B------:R-:W0:Y:S02]  /*6b40*/  LDG.E.64 R4, desc[UR36][R4.64] ;  /* 0x0000002404047981 */ /* 0x000e24000c1e1b00 */
[----:B0---4-:R-:W0:Y:S02]  /*6b50*/  F2I.S64.F64.TRUNC R2, R4 ;  /* 0x0000000400027311 */ /* 0x011e24000030d900 */
[----:B0-----:R-:W-:Y:S01]  /*6b60*/  PRMT R0, R2, 0x7610, R0 ;  /* 0x0000761002007816 */ /* 0x001fe20000000000 */
[----:B------:R-:W-:Y:S06]  /*6b70*/  BRA `(.L_x_9360) ;  /* 0x0000000800647947 */ /* 0x000fec0003800000 */
.L_x_9368:
        /* <DEDUP_REMOVED lines=9> */
[C---:B0---4-:R-:W-:Y:S02]  /*6c10*/  LOP3.LUT R2, R0.reuse, 0x7f000000, RZ, 0xc0, !PT ;  /* 0x7f00000000027812 */ /* 0x051fe400078ec0ff */
        /* <DEDUP_REMOVED lines=17> */
.L_x_9371:
[----:B0-----:R-:W2:Y:S02]  /*6d30*/  LDG.E.U8 R3, desc[UR36][R4.64] ;  /* 0x0000002404037981 */ /* 0x001ea4000c1e1100 */
[C---:B--2---:R-:W-:Y:S02]  /*6d40*/  IMAD.SHL.U32 R0, R3.reuse, 0x2000000, RZ ;  /* 0x0200000003007824 */ /* 0x044fe400078e00ff */
[----:B------:R-:W-:-:S03]  /*6d50*/  IMAD.SHL.U32 R3, R3, 0x100, RZ ;  /* 0x0000010003037824 */ /* 0x000fc600078e00ff */
[----:B------:R-:W-:-:S13]  /*6d60*/  ISETP.GE.U32.AND P0, PT, R0, 0x8000000, PT ;  /* 0x080000000000780c */ /* 0x000fda0003f06070 */
[C---:B----4-:R-:W-:Y:S02]  /*6d70*/  @!P0 LOP3.LUT R2, R3.reuse, 0x7f00, RZ, 0xc0, !PT ;  /* 0x00007f0003028812 */ /* 0x050fe400078ec0ff */
        /* <DEDUP_REMOVED lines=9> */
.L_x_9370:
[----:B0---4-:R-:W2:Y:S02]  /*6e10*/  LDG.E.U16 R2, desc[UR36][R4.64] ;  /* 0x0000002404027981 */ /* 0x011ea4000c1e1500 */
[----:B--2---:R-:W-:-:S06]  /*6e20*/  IMAD.U32 R2, R2, 0x10000, RZ ;  /* 0x0001000002027824 */ /* 0x004fcc00078e00ff */
[----:B------:R-:W0:Y:S02]  /*6e30*/  F2I.S64.TRUNC R2, R2 ;  /* 0x0000000200027311 */ /* 0x000e24000020d900 */
[----:B0-----:R-:W-:Y:S01]  /*6e40*/  PRMT R0, R2, 0x7610, R0 ;  /* 0x0000761002007816 */ /* 0x001fe20000000000 */
[----:B------:R-:W-:Y:S06]  /*6e50*/  BRA `(.L_x_9360) ;  /* 0x0000000400ac7947 */ /* 0x000fec0003800000 */
.L_x_9367:
        /* <DEDUP_REMOVED lines=10> */
.L_x_9374:
[----:B------:R-:W2:Y:S01]  /*6f00*/  LDG.E.U8 R4, desc[UR36][R4.64] ;  /* 0x0000002404047981 */ /* 0x000ea2000c1e1100 */
[----:B------:R-:W-:Y:S01]  /*6f10*/  BSSY.RECONVERGENT B0, `(.L_x_9375) ;  /* 0x0000018000007945 */ /* 0x000fe20003800200 */
[----:B0---4-:R-:W-:Y:S02]  /*6f20*/  MOV R2, RZ ;  /* 0x000000ff00027202 */ /* 0x011fe40000000f00 */
        /* <DEDUP_REMOVED lines=18> */
.L_x_9378:
[----:B------:R-:W-:Y:S05]  /*7050*/  BSYNC.RECONVERGENT B1 ;  /* 0x0000000000017941 */ /* 0x000fea0003800200 */
.L_x_9377:
[----:B------:R-:W-:Y:S02]  /*7060*/  SHF.L.U32 R0, R0, 0x14, RZ ;  /* 0x0000001400007819 */ /* 0x000fe400000006ff */
[----:B------:R-:W-:-:S04]  /*7070*/  LEA R2, R2, 0x3b800000, 0x17 ;  /* 0x3b80000002027811 */ /* 0x000fc800078eb8ff */
[----:B------:R-:W-:-:S07]  /*7080*/  LOP3.LUT R2, R2, R0, R7, 0xfe, !PT ;  /* 0x0000000002027212 */ /* 0x000fce00078efe07 */
.L_x_9376:
[----:B------:R-:W-:Y:S05]  /*7090*/  BSYNC.RECONVERGENT B0 ;  /* 0x0000000000007941 */ /* 0x000fea0003800200 */
.L_x_9375:
[----:B------:R-:W0:Y:S02]  /*70a0*/  F2I.S64.TRUNC R2, R2 ;  /* 0x0000000200027311 */ /* 0x000e24000020d900 */
[----:B0-----:R-:W-:Y:S01]  /*70b0*/  PRMT R0, R2, 0x7610, R0 ;  /* 0x0000761002007816 */ /* 0x001fe20000000000 */
[----:B------:R-:W-:Y:S06]  /*70c0*/  BRA `(.L_x_9360) ;  /* 0x0000000400107947 */ /* 0x000fec0003800000 */
.L_x_9373:
[----:B------:R-:W2:Y:S01]  /*70d0*/  LDG.E.U8 R4, desc[UR36][R4.64] ;  /* 0x0000002404047981 */ /* 0x000ea2000c1e1100 */
[----:B------:R-:W-:Y:S01]  /*70e0*/  BSSY.RECONVERGENT B0, `(.L_x_9379) ;  /* 0x0000018000007945 */ /* 0x000fe20003800200 */
[----:B0---4-:R-:W-:Y:S01]  /*70f0*/  IMAD.MOV.U32 R2, RZ, RZ, RZ ;  /* 0x000000ffff027224 */ /* 0x011fe200078e00ff */
        /* <DEDUP_REMOVED lines=18> */
.L_x_9382:
[----:B------:R-:W-:Y:S05]  /*7220*/  BSYNC.RECONVERGENT B1 ;  /* 0x0000000000017941 */ /* 0x000fea0003800200 */
.L_x_9381:
[----:B------:R-:W-:Y:S01]  /*7230*/  IMAD.SHL.U32 R0, R0, 0x200000, RZ ;  /* 0x0020000000007824 */ /* 0x000fe200078e00ff */
[----:B------:R-:W-:-:S04]  /*7240*/  LEA R2, R2, 0x37800000, 0x17 ;  /* 0x3780000002027811 */ /* 0x000fc800078eb8ff */
[----:B------:R-:W-:-:S07]  /*7250*/  LOP3.LUT R2, R2, R0, R7, 0xfe, !PT ;  /* 0x0000000002027212 */ /* 0x000fce00078efe07 */
.L_x_9380:
[----:B------:R-:W-:Y:S05]  /*7260*/  BSYNC.RECONVERGENT B0 ;  /* 0x0000000000007941 */ /* 0x000fea0003800200 */
.L_x_9379:
[----:B------:R-:W0:Y:S02]  /*7270*/  F2I.S64.TRUNC R2, R2 ;  /* 0x0000000200027311 */ /* 0x000e24000020d900 */
[----:B0-----:R-:W-:Y:S01]  /*7280*/  PRMT R0, R2, 0x7610, R0 ;  /* 0x0000761002007816 */ /* 0x001fe20000000000 */
[----:B------:R-:W-:Y:S06]  /*7290*/  BRA `(.L_x_9360) ;  /* 0x00000000009c7947 */ /* 0x000fec0003800000 */
.L_x_9372:
        /* <DEDUP_REMOVED lines=8> */
[----:B0---4-:R-:W-:Y:S01]  /*7320*/  IMAD.MOV.U32 R2, RZ, RZ, 0x400000 ;  /* 0x00400000ff027424 */ /* 0x011fe200078e00ff */
[----:B--2---:R-:W-:-:S13]  /*7330*/  ISETP.NE.AND P0, PT, R4, RZ, PT ;  /* 0x000000ff0400720c */ /* 0x004fda0003f05270 */
[----:B------:R-:W-:Y:S05]  /*7340*/  @!P0 BRA `(.L_x_9386) ;  /* 0x00000000000c8947 */ /* 0x000fea0003800000 */
[----:B------:R-:W-:-:S13]  /*7350*/  ISETP.NE.AND P0, PT, R4, 0xff, PT ;  /* 0x000000ff0400780c */ /* 0x000fda0003f05270 */
[----:B------:R-:W-:Y:S01]  /*7360*/  @!P0 IMAD.MOV.U32 R2, RZ, RZ, 0x7f800001 ;  /* 0x7f800001ff028424 */ /* 0x000fe200078e00ff */
[----:B------:R-:W-:-:S07]  /*7370*/  @P0 SHF.L.U32 R2, R4, 0x17, RZ ;  /* 0x0000001704020819 */ /* 0x000fce00000006ff */
.L_x_9386:
[----:B------:R-:W-:Y:S05]  /*7380*/  BSYNC.RECONVERGENT B0 ;  /* 0x0000000000007941 */ /* 0x000fea0003800200 */
.L_x_9385:
[----:B------:R-:W0:Y:S02]  /*7390*/  F2I.S64.TRUNC R2, R2 ;  /* 0x0000000200027311 */ /* 0x000e24000020d900 */
[----:B0-----:R-:W-:Y:S01]  /*73a0*/  PRMT R0, R2, 0x7610, R0 ;  /* 0x0000761002007816 */ /* 0x001fe20000000000 */
[----:B------:R-:W-:Y:S06]  /*73b0*/  BRA `(.L_x_9360) ;  /* 0x0000000000547947 */ /* 0x000fec0003800000 */
.L_x_9359:
[----:B0---4-:R-:W-:Y:S01]  /*73c0*/  MOV R2, 0x180 ;  /* 0x0000018000027802 */ /* 0x011fe20000000f00 */
[----:B------:R-:W0:Y:S01]  /*73d0*/  LDCU.64 UR4, c[0x4][0x170] ;  /* 0x01002e00ff0477ac */ /* 0x000e220008000a00 */
[----:B------:R-:W-:Y:S02]  /*73e0*/  HFMA2 R8, -RZ, RZ, 0, 4.64916229248046875e-06 ;  /* 0x0000004eff087431 */ /* 0x000fe400000001ff */
[----:B------:R-:W-:Y:S01]  /*73f0*/  IMAD.MOV.U32 R12, RZ, RZ, 0x1 ;  /* 0x00000001ff0c7424 */ /* 0x000fe200078e00ff */
[----:B------:R-:W2:Y:S01]  /*7400*/  LDCU.64 UR6, c[0x4][0x178] ;  /* 0x01002f00ff0677ac */ /* 0x000ea20008000a00 */
[----:B------:R-:W4:Y:S01]  /*7410*/  LDC.64 R2, c[0x4][R2] ;  /* 0x0100000002027b82 */ /* 0x000f220000000a00 */
[----:B------:R-:W-:Y:S01]  /*7420*/  IMAD.MOV.U32 R13, RZ, RZ, RZ ;  /* 0x000000ffff0d7224 */ /* 0x000fe200078e00ff */
[----:B------:R-:W1:Y:S01]  /*7430*/  LDCU.64 UR8, c[0x4][0x88] ;  /* 0x01001100ff0877ac */ /* 0x000e620008000a00 */
[----:B0-----:R-:W-:Y:S02]  /*7440*/  IMAD.U32 R4, RZ, RZ, UR4 ;  /* 0x00000004ff047e24 */ /* 0x001fe4000f8e00ff */
[----:B------:R-:W-:-:S02]  /*7450*/  IMAD.U32 R5, RZ, RZ, UR5 ;  /* 0x00000005ff057e24 */ /* 0x000fc4000f8e00ff */
[----:B--2---:R-:W-:Y:S01]  /*7460*/  IMAD.U32 R6, RZ, RZ, UR6 ;  /* 0x00000006ff067e24 */ /* 0x004fe2000f8e00ff */
[----:B------:R-:W-:Y:S01]  /*7470*/  MOV R7, UR7 ;  /* 0x0000000700077c02 */ /* 0x000fe20008000f00 */
[----:B-1----:R-:W-:Y:S02]  /*7480*/  IMAD.U32 R10, RZ, RZ, UR8 ;  /* 0x00000008ff0a7e24 */ /* 0x002fe4000f8e00ff */
[----:B------:R-:W-:-:S07]  /*7490*/  IMAD.U32 R11, RZ, RZ, UR9 ;  /* 0x00000009ff0b7e24 */ /* 0x000fce000f8e00ff */
[----:B------:R-:W-:-:S07]  /*74a0*/  LEPC R20, `(.L_x_9387) ;  /* 0x000000001014794e */ /* 0x000fce0000000000 */
[----:B---345:R-:W-:Y:S05]  /*74b0*/  CALL.ABS.NOINC R2 ;  /* 0x0000000002007343 */ /* 0x038fea0003c00000 */
.L_x_9387:
[----:B------:R-:W-:Y:S01]  /*74c0*/  PRMT R0, RZ, 0x7610, R0 ;  /* 0x00007610ff007816 */ /* 0x000fe20000000000 */
[----:B------:R-:W-:Y:S06]  /*74d0*/  BRA `(.L_x_9360) ;  /* 0x00000000000c7947 */ /* 0x000fec0003800000 */
.L_x_9384:
[----:B------:R2:W5:Y:S01]  /*74e0*/  LDG.E.U8 R0, desc[UR36][R4.64] ;  /* 0x0000002404007981 */ /* 0x000562000c1e1100 */
[----:B------:R-:W-:Y:S05]  /*74f0*/  BRA `(.L_x_9360) ;  /* 0x0000000000047947 */ /* 0x000fea0003800000 */
.L_x_9383:
[----:B------:R2:W5:Y:S02]  /*7500*/  LDG.E.U8 R0, desc[UR36][R4.64] ;  /* 0x0000002404007981 */ /* 0x000564000c1e1100 */
.L_x_9360:
[----:B-----5:R-:W-:Y:S01]  /*7510*/  LOP3.LUT R0, R0, 0xff, RZ, 0xc0, !PT ;  /* 0x000000ff00007812 */ /* 0x020fe200078ec0ff */
[----:B------:R-:W0:Y:S01]  /*7520*/  LDCU.64 UR4, c[0x0][0x5e8] ;  /* 0x0000bd00ff0477ac */ /* 0x000e220008000a00 */
[----:B------:R-:W1:Y:S04]  /*7530*/  LDCU UR6, c[0x0][0x600] ;  /* 0x0000c000ff0677ac */ /* 0x000e680008000800 */
[----:B------:R-:W1:Y:S01]  /*7540*/  I2F.U16 R0, R0 ;  /* 0x0000000000007306 */ /* 0x000e620000101000 */
[----:B------:R-:W-:-:S04]  /*7550*/  ULOP3.LUT UR7, UR40, 0xff, URZ, 0xc0, !UPT ;  /* 0x000000ff28077892 */ /* 0x000fc8000f8ec0ff */
[----:B------:R-:W-:Y:S01]  /*7560*/  UISETP.GT.AND UP0, UPT, UR7, 0x9, UPT ;  /* 0x000000090700788c */ /* 0x000fe2000bf04270 */
[----:B0---4-:R-:W-:Y:S01]  /*7570*/  IADD3 R2, P0, PT, R16, UR4, RZ ;  /* 0x0000000410027c10 */ /* 0x011fe2000ff1e0ff */
[----:B-123--:R-:W-:-:S03]  /*7580*/  FMUL.FTZ R4, R0, R19 ;  /* 0x0000001300047220 */ /* 0x00efc60000410000 */
[----:B------:R-:W-:Y:S01]  /*7590*/  IADD3.X R3, PT, PT, RZ, UR5, RZ, P0, !PT ;  /* 0x00000005ff037c10 */ /* 0x000fe200087fe4ff */
[----:B------:R-:W-:-:S03]  /*75a0*/  FMUL.FTZ R4, R4, UR6 ;  /* 0x0000000604047c20 */ /* 0x000fc60008410000 */
        /* <DEDUP_REMOVED lines=12> */
.L_x_9391:
[----:B------:R-:W0:Y:S02]  /*7670*/  F2I.S64.TRUNC R4, R4 ;  /* 0x0000000400047311 */ /* 0x000e24000020d900 */
[----:B0-----:R-:W-:-:S05]  /*7680*/  IMAD.MOV.U32 R7, RZ, RZ, R4 ;  /* 0x000000ffff077224 */ /* 0x001fca00078e0004 */
[----:B------:R0:W-:Y:S01]  /*7690*/  STG.E.U8 desc[UR36][R2.64], R7 ;  /* 0x0000000702007986 */ /* 0x0001e2000c101124 */
[----:B------:R-:W-:Y:S05]  /*76a0*/  BRA `(.L_x_9393) ;  /* 0x0000000c00287947 */ /* 0x000fea0003800000 */
.L_x_9390:
        /* <DEDUP_REMOVED lines=9> */
.L_x_9395:
[----:B------:R-:W0:Y:S02]  /*7740*/  F2I.FTZ.TRUNC.NTZ R5, R4 ;  /* 0x0000000400057305 */ /* 0x000e24000021f100 */
[----:B0-----:R0:W-:Y:S01]  /*7750*/  STG.E desc[UR36][R2.64], R5 ;  /* 0x0000000502007986 */ /* 0x0011e2000c101924 */
[----:B------:R-:W-:Y:S05]  /*7760*/  BRA `(.L_x_9393) ;  /* 0x0000000800f87947 */ /* 0x000fea0003800000 */
.L_x_9394:
[----:B------:R-:W0:Y:S02]  /*7770*/  F2I.FTZ.TRUNC.NTZ R5, R4 ;  /* 0x0000000400057305 */ /* 0x000e24000021f100 */
[----:B0-----:R0:W-:Y:S01]  /*7780*/  STG.E.U16 desc[UR36][R2.64], R5 ;  /* 0x0000000502007986 */ /* 0x0011e2000c101524 */
[----:B------:R-:W-:Y:S05]  /*7790*/  BRA `(.L_x_9393) ;  /* 0x0000000800ec7947 */ /* 0x000fea0003800000 */
.L_x_9389:
        /* <DEDUP_REMOVED lines=8> */
.L_x_9397:
[----:B------:R-:W-:-:S05]  /*7820*/  F2FP.F16.F32.PACK_AB R4, RZ, R4 ;  /* 0x00000004ff04723e */ /* 0x000fca00000000ff */
[----:B------:R0:W-:Y:S01]  /*7830*/  STG.E.U16 desc[UR36][R2.64], R4 ;  /* 0x0000000402007986 */ /* 0x0001e2000c101524 */
[----:B------:R-:W-:Y:S05]  /*7840*/  BRA `(.L_x_9393) ;  /* 0x0000000800c07947 */ /* 0x000fea0003800000 */
.L_x_9396:
        /* <DEDUP_REMOVED lines=9> */
.L_x_9399:
[----:B------:R-:W-:-:S04]  /*78e0*/  F2FP.F16.F32.PACK_AB R5, RZ, R4 ;  /* 0x00000004ff05723e */ /* 0x000fc800000000ff */
[----:B------:R-:W-:-:S05]  /*78f0*/  PRMT R5, R5, 0x5410, RZ ;  /* 0x0000541005057816 */ /* 0x000fca00000000ff */
[----:B------:R0:W-:Y:S01]  /*7900*/  STG.E desc[UR36][R2.64], R5 ;  /* 0x0000000502007986 */ /* 0x0001e2000c101924 */
[----:B------:R-:W-:Y:S05]  /*7910*/  BRA `(.L_x_9393) ;  /* 0x00000008008c7947 */ /* 0x000fea0003800000 */
.L_x_9398:
[----:B------:R-:W-:-:S06]  /*7920*/  FMUL.FTZ R4, R4, 1 ;  /* 0x3f80000004047820 */ /* 0x000fcc0000410000 */
[----:B------:R-:W0:Y:S02]  /*7930*/  F2F.F64.F32 R4, R4 ;  /* 0x0000000400047310 */ /* 0x000e240000201800 */
[----:B0-----:R0:W-:Y:S01]  /*7940*/  STG.E.64 desc[UR36][R2.64], R4 ;  /* 0x0000000402007986 */ /* 0x0011e2000c101b24 */
[----:B------:R-:W-:Y:S05]  /*7950*/  BRA `(.L_x_9393) ;  /* 0x00000008007c7947 */ /* 0x000fea0003800000 */
.L_x_9388:
        /* <DEDUP_REMOVED lines=13> */
.L_x_9403:
[----:B------:R-:W-:Y:S01]  /*7a30*/  LOP3.LUT R6, R4, 0x7fffffff, RZ, 0xc0, !PT ;  /* 0x7fffffff04067812 */ /* 0x000fe200078ec0ff */
[----:B------:R-:W-:Y:S01]  /*7a40*/  BSSY.RECONVERGENT B0, `(.L_x_9404) ;  /* 0x0000012000007945 */ /* 0x000fe20003800200 */
[----:B------:R-:W-:Y:S02]  /*7a50*/  MOV R0, 0x80 ;  /* 0x0000008000007802 */ /* 0x000fe40000000f00 */
        /* <DEDUP_REMOVED lines=13> */
.L_x_9406:
[----:B------:R-:W-:-:S04]  /*7b30*/  SHF.R.U32.HI R4, RZ, 0x18, R4 ;  /* 0x00000018ff047819 */ /* 0x000fc80000011604 */
[----:B------:R-:W-:-:S04]  /*7b40*/  LOP3.LUT R4, R5, 0x80, R4, 0xf8, !PT ;  /* 0x0000008005047812 */ /* 0x000fc800078ef804 */
[----:B------:R-:W-:-:S07]  /*7b50*/  PRMT R0, R4, 0x7610, R0 ;  /* 0x0000761004007816 */ /* 0x000fce0000000000 */
.L_x_9405:
[----:B------:R-:W-:Y:S05]  /*7b60*/  BSYNC.RECONVERGENT B0 ;  /* 0x0000000000007941 */ /* 0x000fea0003800200 */
.L_x_9404:
[----:B------:R0:W-:Y:S01]  /*7b70*/  STG.E.U8 desc[UR36][R2.64], R0 ;  /* 0x0000000002007986 */ /* 0x0001e2000c101124 */
[----:B------:R-:W-:Y:S05]  /*7b80*/  BRA `(.L_x_9393) ;  /* 0x0000000400f07947 */ /* 0x000fea0003800000 */
.L_x_9402:
[----:B------:R-:W-:Y:S01]  /*7b90*/  LOP3.LUT R6, R4, 0x7fffffff, RZ, 0xc0, !PT ;  /* 0x7fffffff04067812 */ /* 0x000fe200078ec0ff */
[----:B------:R-:W-:Y:S01]  /*7ba0*/  BSSY.RECONVERGENT B0, `(.L_x_9407) ;  /* 0x0000012000007945 */ /* 0x000fe20003800200 */
[----:B------:R-:W-:Y:S02]  /*7bb0*/  IMAD.MOV.U32 R0, RZ, RZ, 0x80 ;  /* 0x00000080ff007424 */ /* 0x000fe400078e00ff */
        /* <DEDUP_REMOVED lines=13> */
.L_x_9409:
[----:B------:R-:W-:-:S04]  /*7c90*/  SHF.R.U32.HI R4, RZ, 0x18, R4 ;  /* 0x00000018ff047819 */ /* 0x000fc80000011604 */
[----:B------:R-:W-:-:S04]  /*7ca0*/  LOP3.LUT R5, R5, 0x80, R4, 0xf8, !PT ;  /* 0x0000008005057812 */ /* 0x000fc800078ef804 */
[----:B------:R-:W-:-:S07]  /*7cb0*/  PRMT R0, R5, 0x7610, R0 ;  /* 0x0000761005007816 */ /* 0x000fce0000000000 */
.L_x_9408:
[----:B------:R-:W-:Y:S05]  /*7cc0*/  BSYNC.RECONVERGENT B0 ;  /* 0x0000000000007941 */ /* 0x000fea0003800200 */
.L_x_9407:
[----:B------:R0:W-:Y:S01]  /*7cd0*/  STG.E.U8 desc[UR36][R2.64], R0 ;  /* 0x0000000002007986 */ /* 0x0001e2000c101124 */
[----:B------:R-:W-:Y:S05]  /*7ce0*/  BRA `(.L_x_9393) ;  /* 0x0000000400987947 */ /* 0x000fea0003800000 */
.L_x_9401:
[----:B------:R-:W-:-:S09]  /*7cf0*/  UISETP.NE.AND UP0, UPT, UR7, 0x1c, UPT ;  /* 0x0000001c0700788c */ /* 0x000fd2000bf05270 */
[----:B------:R-:W-:Y:S05]  /*7d00*/  BRA.U !UP0, `(.L_x_9410) ;  /* 0x0000000108587547 */ /* 0x000fea000b800000 */
[----:B------:R-:W-:-:S09]  /*7d10*/  UISETP.NE.AND UP0, UPT, UR7, 0x1d, UPT ;  /* 0x0000001d0700788c */ /* 0x000fd2000bf05270 */
[----:B------:R-:W-:Y:S05]  /*7d20*/  BRA.U !UP0, `(.L_x_9411) ;  /* 0x0000000108447547 */ /* 0x000fea000b800000 */
[----:B------:R-:W-:-:S09]  /*7d30*/  UISETP.NE.AND UP0, UPT, UR7, 0x2c, UPT ;  /* 0x0000002c0700788c */ /* 0x000fd2000bf05270 */
[----:B------:R-:W-:Y:S05]  /*7d40*/  BRA.U UP0, `(.L_x_9392) ;  /* 0x0000000100a87547 */ /* 0x000fea000b800000 */
[----:B------:R-:W-:-:S04]  /*7d50*/  SHF.R.U32.HI R6, RZ, 0x17, R4 ;  /* 0x00000017ff067819 */ /* 0x000fc80000011604 */
[----:B------:R-:W-:-:S04]  /*7d60*/  LOP3.LUT R5, R6, 0xff, RZ, 0xc0, !PT ;  /* 0x000000ff06057812 */ /* 0x000fc800078ec0ff */
[----:B------:R-:W-:-:S13]  /*7d70*/  ISETP.NE.AND P1, PT, R5, 0xff, PT ;  /* 0x000000ff0500780c */ /* 0x000fda0003f25270 */
[--C-:B------:R-:W-:Y:S02]  /*7d80*/  @P1 SHF.R.U32.HI R0, RZ, 0x16, R4.reuse ;  /* 0x00000016ff001819 */ /* 0x100fe40000011604 */
[----:B------:R-:W-:Y:S01]  /*7d90*/  @P1 LOP3.LUT P0, RZ, R5, 0x3fffff, R4, 0xf8, !PT ;  /* 0x003fffff05ff1812 */ /* 0x000fe2000780f804 */
[----:B------:R-:W-:Y:S01]  /*7da0*/  IMAD.MOV.U32 R5, RZ, RZ, 0xff ;  /* 0x000000ffff057424 */ /* 0x000fe200078e00ff */
        /* <DEDUP_REMOVED lines=9> */
.L_x_9411:
[----:B------:R-:W0:Y:S02]  /*7e40*/  F2I.U64.TRUNC R4, R4 ;  /* 0x0000000400047311 */ /* 0x000e24000020d800 */
[----:B0-----:R0:W-:Y:S01]  /*7e50*/  STG.E.64 desc[UR36][R2.64], R4 ;  /* 0x0000000402007986 */ /* 0x0011e2000c101b24 */
[----:B------:R-:W-:Y:S05]  /*7e60*/  BRA `(.L_x_9393) ;  /* 0x0000000400387947 */ /* 0x000fea0003800000 */
.L_x_9410:
[----:B------:R-:W0:Y:S02]  /*7e70*/  F2I.FTZ.U32.TRUNC.NTZ R5, R4 ;  /* 0x0000000400057305 */ /* 0x000e24000021f000 */
[----:B0-----:R0:W-:Y:S01]  /*7e80*/  STG.E desc[UR36][R2.64], R5 ;  /* 0x0000000502007986 */ /* 0x0011e2000c101924 */
[----:B------:R-:W-:Y:S05]  /*7e90*/  BRA `(.L_x_9393) ;  /* 0x00000004002c7947 */ /* 0x000fea0003800000 */
.L_x_9400:
        /* <DEDUP_REMOVED lines=10> */
.L_x_9413:
[----:B------:R-:W-:Y:S01]  /*7f40*/  FMUL.FTZ R4, R4, 1 ;  /* 0x3f80000004047820 */ /* 0x000fe20000410000 */
[----:B------:R-:W-:-:S05]  /*7f50*/  CS2R R6, SRZ ;  /* 0x0000000000067805 */ /* 0x000fca000001ff00 */
[----:B------:R-:W0:Y:S02]  /*7f60*/  F2F.F64.F32 R4, R4 ;  /* 0x0000000400047310 */ /* 0x000e240000201800 */
[----:B0-----:R4:W-:Y:S01]  /*7f70*/  STG.E.128 desc[UR36][R2.64], R4 ;  /* 0x0000000402007986 */ /* 0x0019e2000c101d24 */
[----:B------:R-:W-:Y:S05]  /*7f80*/  BRA `(.L_x_9393) ;  /* 0x0000000000f07947 */ /* 0x000fea0003800000 */
.L_x_9412:
[----:B------:R-:W-:-:S09]  /*7f90*/  UISETP.NE.AND UP0, UPT, UR7, 0xf, UPT ;  /* 0x0000000f0700788c */ /* 0x000fd2000bf05270 */
[----:B------:R-:W-:Y:S05]  /*7fa0*/  BRA.U !UP0, `(.L_x_9414) ;  /* 0x0000000108e07547 */ /* 0x000fea000b800000 */
[----:B------:R-:W-:-:S09]  /*7fb0*/  UISETP.NE.AND UP0, UPT, UR7, 0x17, UPT ;  /* 0x000000170700788c */ /* 0x000fd2000bf05270 */
[----:B------:R-:W-:Y:S05]  /*7fc0*/  BRA.U !UP0, `(.L_x_9415) ;  /* 0x00000001088c7547 */ /* 0x000fea000b800000 */
[----:B------:R-:W-:-:S09]  /*7fd0*/  UISETP.NE.AND UP0, UPT, UR7, 0x18, UPT ;  /* 0x000000180700788c */ /* 0x000fd2000bf05270 */
[----:B------:R-:W-:Y:S05]  /*7fe0*/  BRA.U !UP0, `(.L_x_9416) ;  /* 0x0000000108447547 */ /* 0x000fea000b800000 */
.L_x_9392:
[----:B------:R-:W-:Y:S01]  /*7ff0*/  MOV R0, 0x180 ;  /* 0x0000018000007802 */ /* 0x000fe20000000f00 */
[----:B------:R-:W0:Y:S01]  /*8000*/  LDCU.64 UR4, c[0x4][0x170] ;  /* 0x01002e00ff0477ac */ /* 0x000e220008000a00 */
[----:B------:R-:W-:Y:S02]  /*8010*/  HFMA2 R8, -RZ, RZ, 0, 6.020069122314453125e-06 ;  /* 0x00000065ff087431 */ /* 0x000fe400000001ff */
[----:B------:R-:W-:Y:S01]  /*8020*/  IMAD.MOV.U32 R12, RZ, RZ, 0x1 ;  /* 0x00000001ff0c7424 */ /* 0x000fe200078e00ff */
[----:B------:R1:W2:Y:S01]  /*8030*/  LDC.64 R2, c[0x4][R0] ;  /* 0x0100000000027b82 */ /* 0x0002a20000000a00 */
[----:B------:R-:W3:Y:S01]  /*8040*/  LDCU.64 UR6, c[0x4][0x178] ;  /* 0x01002f00ff0677ac */ /* 0x000ee20008000a00 */
[----:B------:R-:W-:Y:S01]  /*8050*/  IMAD.MOV.U32 R13, RZ, RZ, RZ ;  /* 0x000000ffff0d7224 */ /* 0x000fe200078e00ff */
[----:B------:R-:W4:Y:S01]  /*8060*/  LDCU.64 UR8, c[0x4][0x60] ;  /* 0x01000c00ff0877ac */ /* 0x000f220008000a00 */
[----:B0-----:R-:W-:Y:S01]  /*8070*/  MOV R4, UR4 ;  /* 0x0000000400047c02 */ /* 0x001fe20008000f00 */
[----:B------:R-:W-:-:S02]  /*8080*/  IMAD.U32 R5, RZ, RZ, UR5 ;  /* 0x00000005ff057e24 */ /* 0x000fc4000f8e00ff */
[----:B---3--:R-:W-:Y:S01]  /*8090*/  IMAD.U32 R6, RZ, RZ, UR6 ;  /* 0x00000006ff067e24 */ /* 0x008fe2000f8e00ff */
[----:B------:R-:W-:Y:S01]  /*80a0*/  MOV R7, UR7 ;  /* 0x0000000700077c02 */ /* 0x000fe20008000f00 */
[----:B----4-:R-:W-:Y:S02]  /*80b0*/  IMAD.U32 R10, RZ, RZ, UR8 ;  /* 0x00000008ff0a7e24 */ /* 0x010fe4000f8e00ff */
[----:B-1----:R-:W-:-:S07]  /*80c0*/  IMAD.U32 R11, RZ, RZ, UR9 ;  /* 0x00000009ff0b7e24 */ /* 0x002fce000f8e00ff */
[----:B------:R-:W-:-:S07]  /*80d0*/  LEPC R20, `(.L_x_9417) ;  /* 0x000000001014794e */ /* 0x000fce0000000000 */
[----:B--2---:R-:W-:Y:S05]  /*80e0*/  CALL.ABS.NOINC R2 ;  /* 0x0000000002007343 */ /* 0x004fea0003c00000 */
.L_x_9417:
[----:B------:R-:W-:Y:S05]  /*80f0*/  BRA `(.L_x_9393) ;  /* 0x0000000000947947 */ /* 0x000fea0003800000 */
.L_x_9416:
[----:B------:R-:W-:Y:S01]  /*8100*/  LOP3.LUT R6, R4, 0x7fffffff, RZ, 0xc0, !PT ;  /* 0x7fffffff04067812 */ /* 0x000fe200078ec0ff */
[----:B------:R-:W-:Y:S01]  /*8110*/  BSSY.RECONVERGENT B0, `(.L_x_9418) ;  /* 0x000000b000007945 */ /* 0x000fe20003800200 */
[----:B------:R-:W-:Y:S02]  /*8120*/  SHF.R.U32.HI R7, RZ, 0x18, R4 ;  /* 0x00000018ff077819 */ /* 0x000fe40000011604 */
[----:B------:R-:W-:Y:S02]  /*8130*/  ISETP.GT.U32.AND P0, PT, R6, 0x43efffff, PT ;  /* 0x43efffff0600780c */ /* 0x000fe40003f04070 */
[----:B------:R-:W-:-:S11]  /*8140*/  MOV R0, 0x7f ;  /* 0x0000007f00007802 */ /* 0x000fd60000000f00 */
[----:B------:R-:W-:Y:S05]  /*8150*/  @P0 BRA `(.L_x_9419) ;  /* 0x0000000000180947 */ /* 0x000fea0003800000 */
[----:B------:R-:W-:-:S13]  /*8160*/  ISETP.GE.U32.AND P0, PT, R6, 0x3c800000, PT ;  /* 0x3c8000000600780c */ /* 0x000fda0003f06070 */
[----:B------:R-:W-:-:S04]  /*8170*/  @P0 SHF.R.U32.HI R0, RZ, 0x14, R4 ;  /* 0x00000014ff000819 */ /* 0x000fc80000011604 */
[----:B------:R-:W-:-:S04]  /*8180*/  @P0 LOP3.LUT R5, R0, 0x1, RZ, 0xc0, !PT ;  /* 0x0000000100050812 */ /* 0x000fc800078ec0ff */
[----:B------:R-:W-:-:S04]  /*8190*/  @P0 IADD3 R0, PT, PT, R4, 0x407ffff, R5 ;  /* 0x0407ffff04000810 */ /* 0x000fc80007ffe005 */
[----:B------:R-:W-:Y:S01]  /*81a0*/  @P0 SHF.R.U32.HI R0, RZ, 0x14, R0 ;  /* 0x00000014ff000819 */ /* 0x000fe20000011600 */
[----:B------:R-:W-:-:S07]  /*81b0*/  @!P0 FADD.FTZ R0, R6, 16384 ;  /* 0x4680000006008421 */ /* 0x000fce0000010000 */
.L_x_9419:
[----:B------:R-:W-:Y:S05]  /*81c0*/  BSYNC.RECONVERGENT B0 ;  /* 0x0000000000007941 */ /* 0x000fea0003800200 */
.L_x_9418:
[----:B------:R-:W-:-:S05]  /*81d0*/  LOP3.LUT R5, R0, 0x80, R7, 0xf8, !PT ;  /* 0x0000008000057812 */ /* 0x000fca00078ef807 */
[----:B------:R2:W-:Y:S01]  /*81e0*/  STG.E.U8 desc[UR36][R2.64], R5 ;  /* 0x0000000502007986 */ /* 0x0005e2000c101124 */
[----:B------:R-:W-:Y:S05]  /*81f0*/  BRA `(.L_x_9393) ;  /* 0x0000000000547947 */ /* 0x000fea0003800000 */
.L_x_9415:
[----:B------:R-:W-:Y:S01]  /*8200*/  LOP3.LUT R6, R4, 0x7fffffff, RZ, 0xc0, !PT ;  /* 0x7fffffff04067812 */ /* 0x000fe200078ec0ff */
[----:B------:R-:W-:Y:S03]  /*8210*/  BSSY.RECONVERGENT B0, `(.L_x_9420) ;  /* 0x000000d000007945 */ /* 0x000fe60003800200 */
        /* <DEDUP_REMOVED lines=9> */
.L_x_9421:
[----:B------:R-:W-:Y:S01]  /*82b0*/  IMAD.MOV.U32 R0, RZ, RZ, 0x7f ;  /* 0x0000007fff007424 */ /* 0x000fe200078e00ff */
[----:B------:R-:W-:-:S04]  /*82c0*/  ISETP.GT.U32.AND P0, PT, R6, 0x7f800000, PT ;  /* 0x7f8000000600780c */ /* 0x000fc80003f04070 */
[----:B------:R-:W-:-:S09]  /*82d0*/  SEL R0, R0, 0x7c, P0 ;  /* 0x0000007c00007807 */ /* 0x000fd20000000000 */
.L_x_9422:
[----:B------:R-:W-:Y:S05]  /*82e0*/  BSYNC.RECONVERGENT B0 ;  /* 0x0000000000007941 */ /* 0x000fea0003800200 */
.L_x_9420:
[----:B------:R-:W-:-:S04]  /*82f0*/  SHF.R.U32.HI R5, RZ, 0x18, R4 ;  /* 0x00000018ff057819 */ /* 0x000fc80000011604 */
[----:B------:R-:W-:-:S05]  /*8300*/  LOP3.LUT R5, R0, 0x80, R5, 0xf8, !PT ;  /* 0x0000008000057812 */ /* 0x000fca00078ef805 */
[----:B------:R1:W-:Y:S01]  /*8310*/  STG.E.U8 desc[UR36][R2.64], R5 ;  /* 0x0000000502007986 */ /* 0x0003e2000c101124 */
[----:B------:R-:W-:Y:S05]  /*8320*/  BRA `(.L_x_9393) ;  /* 0x0000000000087947 */ /* 0x000fea0003800000 */
.L_x_9414:
[----:B------:R-:W-:-:S05]  /*8330*/  F2FP.BF16.F32.PACK_AB R4, RZ, R4 ;  /* 0x00000004ff04723e */ /* 0x000fca00000010ff */
[----:B------:R0:W-:Y:S02]  /*8340*/  STG.E.U16 desc[UR36][R2.64], R4 ;  /* 0x0000000402007986 */ /* 0x0001e4000c101524 */
.L_x_9393:
[----:B------:R-:W-:-:S07]  /*8350*/  VIADD R17, R17, 0x80 ;  /* 0x0000008011117836 */ /* 0x000fce0000000000 */
.L_x_9325:
[----:B------:R-:W-:Y:S05]  /*8360*/  BSYNC.RECONVERGENT B7 ;  /* 0x0000000000077941 */ /* 0x000fea0003800200 */
.L_x_9324:
        /* <DEDUP_REMOVED lines=11> */
[----:B------:R-:W-:Y:S01]  /*8420*/  MOV R16, RZ ;  /* 0x000000ff00107202 */ /* 0x000fe20000000f00 */
[----:B------:R-:W0:Y:S01]  /*8430*/  LDCU UR6, c[0x0][0x38c] ;  /* 0x00007180ff0677ac */ /* 0x000e220008000800 */
[----:B------:R-:W5:Y:S01]  /*8440*/  LDCU.64 UR8, c[0x0][0x4b8] ;  /* 0x00009700ff0877ac */ /* 0x000f620008000a00 */
[----:B------:R-:W-:Y:S02]  /*8450*/  UISETP.NE.AND UP0, UPT, UR39, URZ, UPT ;  /* 0x000000ff2700728c */ /* 0x000fe4000bf05270 */
        /* <DEDUP_REMOVED lines=343> */
.L_x_9425:
        /* <DEDUP_REMOVED lines=18> */
.L_x_9430:
[----:B------:R-:W2:Y:S02]  /*9af0*/  LDG.E.U8 R2, desc[UR36][R2.64] ;  /* 0x0000002402027981 */ /* 0x000ea4000c1e1100 */
[----:B--2---:R-:W-:Y:S01]  /*9b00*/  I2FP.F32.U32 R19, R2 ;  /* 0x0000000200137245 */ /* 0x004fe20000201000 */
[----:B------:R-:W-:Y:S06]  /*9b10*/  BRA `(.L_x_9432) ;  /* 0x0000000c00247947 */ /* 0x000fec0003800000 */
.L_x_9429:
        /* <DEDUP_REMOVED lines=9> */
.L_x_9434:
[----:B------:R-:W2:Y:S02]  /*9bb0*/  LDG.E R2, desc[UR36][R2.64] ;  /* 0x0000002402027981 */ /* 0x000ea4000c1e1900 */
[----:B--2---:R-:W-:Y:S01]  /*9bc0*/  I2FP.F32.S32 R19, R2 ;  /* 0x0000000200137245 */ /* 0x004fe20000201400 */
[----:B------:R-:W-:Y:S06]  /*9bd0*/  BRA `(.L_x_9432) ;  /* 0x0000000800f47947 */ /* 0x000fec0003800000 */
.L_x_9433:
[----:B------:R-:W2:Y:S02]  /*9be0*/  LDG.E.U16 R2, desc[UR36][R2.64] ;  /* 0x0000002402027981 */ /* 0x000ea4000c1e1500 */
[----:B--2---:R4:W0:Y:S01]  /*9bf0*/  I2F.S16 R19, R2 ;  /* 0x0000000200137306 */ /* 0x0048220000101400 */
[----:B------:R-:W-:Y:S05]  /*9c00*/  BRA `(.L_x_9432) ;  /* 0x0000000800e87947 */ /* 0x000fea0003800000 */
.L_x_9428:
        /* <DEDUP_REMOVED lines=8> */
.L_x_9436:
[----:B------:R-:W2:Y:S02]  /*9c90*/  LDG.E.U16 R2, desc[UR36][R2.64] ;  /* 0x0000002402027981 */ /* 0x000ea4000c1e1500 */
[----:B--2---:R-:W-:Y:S01]  /*9ca0*/  HADD2.F32 R19, -RZ, R2.H0_H0 ;  /* 0x20000002ff137230 */ /* 0x004fe20000004100 */
[----:B------:R-:W-:Y:S06]  /*9cb0*/  BRA `(.L_x_9432) ;  /* 0x0000000800bc7947 */ /* 0x000fec0003800000 */
.L_x_9435:
        /* <DEDUP_REMOVED lines=8> */
.L_x_9438:
[----:B------:R-:W2:Y:S02]  /*9d40*/  LDG.E.U16 R2, desc[UR36][R2.64] ;  /* 0x0000002402027981 */ /* 0x000ea4000c1e1500 */
[----:B--2---:R-:W-:Y:S01]  /*9d50*/  HADD2.F32 R19, -RZ, R2.H0_H0 ;  /* 0x20000002ff137230 */ /* 0x004fe20000004100 */
[----:B------:R-:W-:Y:S06]  /*9d60*/  BRA `(.L_x_9432) ;  /* 0x0000000800907947 */ /* 0x000fec0003800000 */
.L_x_9437:
[----:B------:R-:W2:Y:S01]  /*9d70*/  LDG.E.64 R2, desc[UR36][R2.64] ;  /* 0x0000002402027981 */ /* 0x000ea2000c1e1b00 */
[----:B------:R-:W-:Y:S01]  /*9d80*/  UMOV UR4, 0xf0000000 ;  /* 0xf000000000047882 */ /* 0x000fe20000000000 */
[----:B------:R-:W-:Y:S01]  /*9d90*/  UMOV UR5, 0x380fffff ;  /* 0x380fffff00057882 */ /* 0x000fe20000000000 */
[----:B--2---:R-:W0:Y:S01]  /*9da0*/  F2F.F32.F64 R19, R2 ;  /* 0x0000000200137310 */ /* 0x004e220000301000 */
[----:B------:R-:W-:-:S14]  /*9db0*/  DSETP.GEU.AND P0, PT, |R2|, UR4, PT ;  /* 0x0000000402007e2a */ /* 0x000fdc000bf0e200 */
[----:B0-----:R-:W-:Y:S01]  /*9dc0*/  @!P0 FMUL R19, R19, 1.175494350822287508e-38 ;  /* 0x0080000013138820 */ /* 0x001fe20000400000 */
[----:B------:R-:W-:Y:S06]  /*9dd0*/  BRA `(.L_x_9432) ;  /* 0x0000000800747947 */ /* 0x000fec0003800000 */
.L_x_9427:
        /* <DEDUP_REMOVED lines=12> */
.L_x_9441:
[----:B------:R-:W2:Y:S01]  /*9ea0*/  LDG.E.64 R2, desc[UR36][R2.64] ;  /* 0x0000002402027981 */ /* 0x000ea2000c1e1b00 */
[----:B------:R-:W-:Y:S01]  /*9eb0*/  UMOV UR4, 0xf0000000 ;  /* 0xf000000000047882 */ /* 0x000fe20000000000 */
[----:B------:R-:W-:Y:S01]  /*9ec0*/  UMOV UR5, 0x380fffff ;  /* 0x380fffff00057882 */ /* 0x000fe20000000000 */
[----:B--2---:R-:W0:Y:S01]  /*9ed0*/  F2F.F32.F64 R19, R2 ;  /* 0x0000000200137310 */ /* 0x004e220000301000 */
[----:B------:R-:W-:-:S14]  /*9ee0*/  DSETP.GEU.AND P0, PT, |R2|, UR4, PT ;  /* 0x0000000402007e2a */ /* 0x000fdc000bf0e200 */
[----:B0-----:R-:W-:Y:S01]  /*9ef0*/  @!P0 FMUL R19, R19, 1.175494350822287508e-38 ;  /* 0x0080000013138820 */ /* 0x001fe20000400000 */
[----:B------:R-:W-:Y:S06]  /*9f00*/  BRA `(.L_x_9432) ;  /* 0x0000000800287947 */ /* 0x000fec0003800000 */
.L_x_9440:
        /* <DEDUP_REMOVED lines=13> */
[----:B------:R-:W-:-:S04]  /*9fe0*/  VIADDMNMX.U32 R4, R4, R5, 0x4, !PT ;  /* 0x0000000404047446 */ /* 0x000fc80007800005 */
[----:B------:R-:W-:Y:S01]  /*9ff0*/  IADD3 R5, PT, PT, R4, -0x4, RZ ;  /* 0xfffffffc04057810 */ /* 0x000fe20007ffe0ff */
[----:B------:R-:W-:-:S03]  /*a000*/  VIADD R4, R0, 0x1000000 ;  /* 0x0100000000047836 */ /* 0x000fc60000000000 */
[----:B------:R-:W-:Y:S01]  /*a010*/  SHF.L.U32 R6, R0, R5, RZ ;  /* 0x0000000500067219 */ /* 0x000fe200000006ff */
[----:B------:R-:W-:Y:S01]  /*a020*/  IMAD.SHL.U32 R5, R5, 0x800000, RZ ;  /* 0x0080000005057824 */ /* 0x000fe200078e00ff */
[----:B------:R-:W-:-:S04]  /*a030*/  SHF.R.S32.HI R4, RZ, 0x8, R4 ;  /* 0x00000008ff047819 */ /* 0x000fc80000011404 */
[----:B------:R-:W-:-:S04]  /*a040*/  LEA.HI R5, R6, -R5, RZ, 0x1c ;  /* 0x8000000506057211 */ /* 0x000fc800078fe0ff */
[----:B------:R-:W-:-:S04]  /*a050*/  IADD3 R5, PT, PT, R5, 0x3c000000, RZ ;  /* 0x3c00000005057810 */ /* 0x000fc80007ffe0ff */
[----:B------:R-:W-:-:S04]  /*a060*/  LOP3.LUT R4, R5, 0x7f800000, R4, 0xf8, !PT ;  /* 0x7f80000005047812 */ /* 0x000fc800078ef804 */
[----:B------:R-:W-:-:S04]  /*a070*/  SEL R4, R4, RZ, P0 ;  /* 0x000000ff04047207 */ /* 0x000fc80000000000 */
[----:B------:R-:W-:Y:S01]  /*a080*/  LOP3.LUT R19, R4, 0x80000000, R19, 0xf8, !PT ;  /* 0x8000000004137812 */ /* 0x000fe200078ef813 */
[----:B------:R-:W-:Y:S06]  /*a090*/  BRA `(.L_x_9432) ;  /* 0x0000000400c47947 */ /* 0x000fec0003800000 */
.L_x_9443:
[----:B------:R-:W2:Y:S02]  /*a0a0*/  LDG.E.U8 R2, desc[UR36][R2.64] ;  /* 0x0000002402027981 */ /* 0x000ea4000c1e1100 */
[C---:B--2---:R-:W-:Y:S02]  /*a0b0*/  IMAD.SHL.U32 R0, R2.reuse, 0x2000000, RZ ;  /* 0x0200000002007824 */ /* 0x044fe400078e00ff */
[----:B------:R-:W-:-:S03]  /*a0c0*/  IMAD.SHL.U32 R5, R2, 0x100, RZ ;  /* 0x0000010002057824 */ /* 0x000fc600078e00ff */
        /* <DEDUP_REMOVED lines=9> */
.L_x_9442:
[----:B------:R-:W2:Y:S02]  /*a160*/  LDG.E.U16 R2, desc[UR36][R2.64] ;  /* 0x0000002402027981 */ /* 0x000ea4000c1e1500 */
[----:B--2---:R-:W-:Y:S01]  /*a170*/  SHF.L.U32 R19, R2, 0x10, RZ ;  /* 0x0000001002137819 */ /* 0x004fe200000006ff */
[----:B------:R-:W-:Y:S06]  /*a180*/  BRA `(.L_x_9432) ;  /* 0x0000000400887947 */ /* 0x000fec0003800000 */
.L_x_9439:
        /* <DEDUP_REMOVED lines=11> */
.L_x_9446:
        /* <DEDUP_REMOVED lines=20> */
.L_x_9448:
[----:B------:R-:W-:Y:S05]  /*a380*/  BSYNC.RECONVERGENT B0 ;  /* 0x0000000000007941 */ /* 0x000fea0003800200 */
.L_x_9447:
[----:B------:R-:W-:Y:S01]  /*a390*/  IMAD.SHL.U32 R0, R0, 0x100000, RZ ;  /* 0x0010000000007824 */ /* 0x000fe200078e00ff */
[----:B------:R-:W-:-:S04]  /*a3a0*/  LEA R2, R2, 0x3b800000, 0x17 ;  /* 0x3b80000002027811 */ /* 0x000fc800078eb8ff */
[----:B------:R-:W-:Y:S01]  /*a3b0*/  LOP3.LUT R19, R2, R0, R19, 0xfe, !PT ;  /* 0x0000000002137212 */ /* 0x000fe200078efe13 */
[----:B------:R-:W-:Y:S06]  /*a3c0*/  BRA `(.L_x_9432) ;  /* 0x0000000000f87947 */ /* 0x000fec0003800000 */
.L_x_9445:
[----:B------:R-:W2:Y:S01]  /*a3d0*/  LDG.E.U8 R3, desc[UR36][R2.64] ;  /* 0x0000002402037981 */ /* 0x000ea2000c1e1100 */
        /* <DEDUP_REMOVED lines=19> */
.L_x_9450:
[----:B------:R-:W-:Y:S05]  /*a510*/  BSYNC.RECONVERGENT B0 ;  /* 0x0000000000007941 */ /* 0x000fea0003800200 */
.L_x_9449:
[----:B------:R-:W-:Y:S01]  /*a520*/  IMAD.SHL.U32 R0, R0, 0x200000, RZ ;  /* 0x0020000000007824 */ /* 0x000fe200078e00ff */
[----:B------:R-:W-:-:S04]  /*a530*/  LEA R2, R2, 0x37800000, 0x17 ;  /* 0x3780000002027811 */ /* 0x000fc800078eb8ff */
[----:B------:R-:W-:Y:S01]  /*a540*/  LOP3.LUT R19, R2, R0, R19, 0xfe, !PT ;  /* 0x0000000002137212 */ /* 0x000fe200078efe13 */
[----:B------:R-:W-:Y:S06]  /*a550*/  BRA `(.L_x_9432) ;  /* 0x0000000000947947 */ /* 0x000fec0003800000 */
.L_x_9444:
        /* <DEDUP_REMOVED lines=8> */
[----:B--2---:R-:W-:-:S13]  /*a5e0*/  ISETP.NE.AND P0, PT, R2, RZ, PT ;  /* 0x000000ff0200720c */ /* 0x004fda0003f05270 */
[----:B------:R-:W-:Y:S05]  /*a5f0*/  @!P0 BRA `(.L_x_9432) ;  /* 0x00000000006c8947 */ /* 0x000fea0003800000 */
[----:B------:R-:W-:-:S13]  /*a600*/  ISETP.NE.AND P0, PT, R2, 0xff, PT ;  /* 0x000000ff0200780c */ /* 0x000fda0003f05270 */
[----:B------:R-:W-:Y:S01]  /*a610*/  @!P0 MOV R19, 0x7f800001 ;  /* 0x7f80000100138802 */ /* 0x000fe20000000f00 */
[----:B------:R-:W-:Y:S01]  /*a620*/  @P0 IMAD.SHL.U32 R19, R2, 0x800000, RZ ;  /* 0x0080000002130824 */ /* 0x000fe200078e00ff */
[----:B------:R-:W-:Y:S06]  /*a630*/  BRA `(.L_x_9432) ;  /* 0x00000000005c7947 */ /* 0x000fec0003800000 */
.L_x_9431:
[----:B------:R-:W-:Y:S01]  /*a640*/  MOV R2, 0x180 ;  /* 0x0000018000027802 */ /* 0x000fe20000000f00 */
[----:B------:R-:W0:Y:S01]  /*a650*/  LDCU.64 UR4, c[0x4][0x170] ;  /* 0x01002e00ff0477ac */ /* 0x000e220008000a00 */
[----:B------:R-:W-:Y:S02]  /*a660*/  HFMA2 R12, -RZ, RZ, 0, 5.9604644775390625e-08 ;  /* 0x00000001ff0c7431 */ /* 0x000fe400000001ff */
        /* <DEDUP_REMOVED lines=8> */
[----:B------:R-:W-:Y:S01]  /*a6f0*/  IMAD.U32 R7, RZ, RZ, UR7 ;  /* 0x00000007ff077e24 */ /* 0x000fe2000f8e00ff */
[----:B---3--:R-:W-:Y:S01]  /*a700*/  MOV R10, UR8 ;  /* 0x00000008000a7c02 */ /* 0x008fe20008000f00 */
[----:B------:R-:W-:-:S07]  /*a710*/  IMAD.U32 R11, RZ, RZ, UR9 ;  /* 0x00000009ff0b7e24 */ /* 0x000fce000f8e00ff */
[----:B------:R-:W-:-:S07]  /*a720*/  LEPC R20, `(.L_x_9453) ;  /* 0x000000001014794e */ /* 0x000fce0000000000 */
[----:B--2---:R-:W-:Y:S05]  /*a730*/  CALL.ABS.NOINC R2 ;  /* 0x0000000002007343 */ /* 0x004fea0003c00000 */
.L_x_9453:
[----:B------:R-:W-:Y:S01]  /*a740*/  IMAD.MOV.U32 R19, RZ, RZ, RZ ;  /* 0x000000ffff137224 */ /* 0x000fe200078e00ff */
[----:B------:R-:W-:Y:S06]  /*a750*/  BRA `(.L_x_9432) ;  /* 0x0000000000147947 */ /* 0x000fec0003800000 */
.L_x_9452:
[----:B------:R-:W2:Y:S02]  /*a760*/  LDG.E.64 R2, desc[UR36][R2.64] ;  /* 0x0000002402027981 */ /* 0x000ea4000c1e1b00 */
[----:B--2---:R0:W1:Y:S01]  /*a770*/  I2F.U64 R19, R2 ;  /* 0x0000000200137312 */ /* 0x0040620000301000 */
[----:B------:R-:W-:Y:S05]  /*a780*/  BRA `(.L_x_9432) ;  /* 0x0000000000087947 */ /* 0x000fea0003800000 */
.L_x_9451:
[----:B------:R-:W2:Y:S02]  /*a790*/  LDG.E R2, desc[UR36][R2.64] ;  /* 0x0000002402027981 */ /* 0x000ea4000c1e1900 */
[----:B--2---:R-:W-:-:S07]  /*a7a0*/  I2FP.F32.U32 R19, R2 ;  /* 0x0000000200137245 */ /* 0x004fce0000201000 */
.L_x_9432:
[----:B------:R-:W-:Y:S05]  /*a7b0*/  BSYNC.RECONVERGENT B6 ;  /* 0x0000000000067941 */ /* 0x000fea0003800200 */
.L_x_9426:
        /* <DEDUP_REMOVED lines=16> */
.L_x_9457:
[----:B------:R2:W5:Y:S01]  /*a8c0*/  LDG.E.U8 R0, desc[UR36][R4.64] ;  /* 0x0000002404007981 */ /* 0x000562000c1e1100 */
[----:B------:R-:W-:Y:S05]  /*a8d0*/  BRA `(.L_x_9459) ;  /* 0x0000000c005c7947 */ /* 0x000fea0003800000 */
.L_x_9456:
        /* <DEDUP_REMOVED lines=8> */
.L_x_9461:
[----:B------:R2:W5:Y:S01]  /*a960*/  LDG.E.U8 R0, desc[UR36][R4.64] ;  /* 0x0000002404007981 */ /* 0x000562000c1e1100 */
[----:B------:R-:W-:Y:S05]  /*a970*/  BRA `(.L_x_9459) ;  /* 0x0000000c00347947 */ /* 0x000fea0003800000 */
.L_x_9460:
[----:B------:R2:W5:Y:S01]  /*a980*/  LDG.E.U16 R0, desc[UR36][R4.64] ;  /* 0x0000002404007981 */ /* 0x000562000c1e1500 */
[----:B------:R-:W-:Y:S05]  /*a990*/  BRA `(.L_x_9459) ;  /* 0x0000000c002c7947 */ /* 0x000fea0003800000 */
.L_x_9455:
        /* <DEDUP_REMOVED lines=10> */
.L_x_9463:
[----:B0---4-:R-:W2:Y:S02]  /*aa40*/  LDG.E.U16 R2, desc[UR36][R4.64] ;  /* 0x0000002404027981 */ /* 0x011ea4000c1e1500 */
[----:B--2---:R-:W-:-:S06]  /*aa50*/  HADD2.F32 R2, -RZ, R2.H0_H0 ;  /* 0x20000002ff027230 */ /* 0x004fcc0000004100 */
[----:B------:R-:W0:Y:S02]  /*aa60*/  F2I.S64.TRUNC R2, R2 ;  /* 0x0000000200027311 */ /* 0x000e24000020d900 */
[----:B0-----:R-:W-:Y:S01]  /*aa70*/  PRMT R0, R2, 0x7610, R0 ;  /* 0x0000761002007816 */ /* 0x001fe20000000000 */
[----:B------:R-:W-:Y:S06]  /*aa80*/  BRA `(.L_x_9459) ;  /* 0x0000000800f07947 */ /* 0x000fec0003800000 */
.L_x_9462:
        /* <DEDUP_REMOVED lines=10> */
.L_x_9465:
[----:B------:R-:W0:Y:S02]  /*ab30*/  LDG.E.U16 R4, desc[UR36][R4.64] ;  /* 0x0000002404047981 */ /* 0x000e24000c1e1500 */
[----:B0---4-:R-:W-:-:S06]  /*ab40*/  HADD2.F32 R2, -RZ, R4.H0_H0 ;  /* 0x20000004ff027230 */ /* 0x011fcc0000004100 */
[----:B------:R-:W0:Y:S02]  /*ab50*/  F2I.S64.TRUNC R2, R2 ;  /* 0x0000000200027311 */ /* 0x000e24000020d900 */
[----:B0-----:R-:W-:Y:S01]  /*ab60*/  PRMT R0, R2, 0x7610, R0 ;  /* 0x0000761002007816 */ /* 0x001fe20000000000 */
[----:B------:R-:W-:Y:S06]  /*ab70*/  BRA `(.L_x_9459) ;  /* 0x0000000800b47947 */ /* 0x000fec0003800000 */
.L_x_9464:
[----:B0---4-:R-:W2:Y:S02]  /*ab80*/  LDG.E.64 R2, desc[UR36][R4.64] ;  /* 0x0000002404027981 */ /* 0x011ea4000c1e1b00 */
[----:B--2---:R-:W0:Y:S02]  /*ab90*/  F2I.S64.F64.TRUNC R2, R2 ;  /* 0x0000000200027311 */ /* 0x004e24000030d900 */
[----:B0-----:R-:W-:Y:S01]  /*aba0*/  PRMT R0, R2, 0x7610, R0 ;  /* 0x0000761002007816 */ /* 0x001fe20000000000 */
[----:B------:R-:W-:Y:S06]  /*abb0*/  BRA `(.L_x_9459) ;  /* 0x0000000800a47947 */ /* 0x000fec0003800000 */
.L_x_9454:
        /* <DEDUP_REMOVED lines=12> */
.L_x_9468:
[----:B------:R-:W0:Y:S02]  /*ac80*/  LDG.E.64 R4, desc[UR36][R4.64] ;  /* 0x0000002404047981 */ /* 0x000e24000c1e1b00 */
[----:B0---4-:R-:W0:Y:S02]  /*ac90*/  F2I.S64.F64.TRUNC R2, R4 ;  /* 0x0000000400027311 */ /* 0x011e24000030d900 */
[----:B0-----:R-:W-:Y:S01]  /*aca0*/  PRMT R0, R2, 0x7610, R0 ;  /* 0x0000761002007816 */ /* 0x001fe20000000000 */
[----:B------:R-:W-:Y:S06]  /*acb0*/  BRA `(.L_x_9459) ;  /* 0x0000000800647947 */ /* 0x000fec0003800000 */
.L_x_9467:
        /* <DEDUP_REMOVED lines=27> */
.L_x_9470:
[----:B0-----:R-:W2:Y:S02]  /*ae70*/  LDG.E.U8 R3, desc[UR36][R4.64] ;  /* 0x0000002404037981 */ /* 0x001ea4000c1e1100 */
[C---:B--2---:R-:W-:Y:S01]  /*ae80*/  IMAD.SHL.U32 R0, R3.reuse, 0x2000000, RZ ;  /* 0x0200000003007824 */ /* 0x044fe200078e00ff */
[----:B------:R-:W-:-:S04]  /*ae90*/  SHF.L.U32 R3, R3, 0x8, RZ ;  /* 0x0000000803037819 */ /* 0x000fc800000006ff */
        /* <DEDUP_REMOVED lines=11> */
.L_x_9469:
[----:B0---4-:R-:W2:Y:S02]  /*af50*/  LDG.E.U16 R2, desc[UR36][R4.64] ;  /* 0x0000002404027981 */ /* 0x011ea4000c1e1500 */
[----:B--2---:R-:W-:-:S06]  /*af60*/  IMAD.U32 R2, R2, 0x10000, RZ ;  /* 0x0001000002027824 */ /* 0x004fcc00078e00ff */
[----:B------:R-:W0:Y:S02]  /*af70*/  F2I.S64.TRUNC R2, R2 ;  /* 0x0000000200027311 */ /* 0x000e24000020d900 */
[----:B0-----:R-:W-:Y:S01]  /*af80*/  PRMT R0, R2, 0x7610, R0 ;  /* 0x0000761002007816 */ /* 0x001fe20000000000 */
[----:B------:R-:W-:Y:S06]  /*af90*/  BRA `(.L_x_9459) ;  /* 0x0000000400ac7947 */ /* 0x000fec0003800000 */
.L_x_9466:
        /* <DEDUP_REMOVED lines=10> */
.L_x_9473:
[----:B------:R-:W2:Y:S01]  /*b040*/  LDG.E.U8 R4, desc[UR36][R4.64] ;  /* 0x0000002404047981 */ /* 0x000ea2000c1e1100 */
[----:B------:R-:W-:Y:S01]  /*b050*/  BSSY.RECONVERGENT B0, `(.L_x_9474) ;  /* 0x0000018000007945 */ /* 0x000fe20003800200 */
[----:B0---4-:R-:W-:Y:S01]  /*b060*/  IMAD.MOV.U32 R2, RZ, RZ, RZ ;  /* 0x000000ffff027224 */ /* 0x011fe200078e00ff */
        /* <DEDUP_REMOVED lines=18> */
.L_x_9477:
[----:B------:R-:W-:Y:S05]  /*b190*/  BSYNC.RECONVERGENT B1 ;  /* 0x0000000000017941 */ /* 0x000fea0003800200 */
.L_x_9476:
[----:B------:R-:W-:Y:S02]  /*b1a0*/  SHF.L.U32 R0, R0, 0x14, RZ ;  /* 0x0000001400007819 */ /* 0x000fe400000006ff */
[----:B------:R-:W-:-:S04]  /*b1b0*/  LEA R2, R2, 0x3b800000, 0x17 ;  /* 0x3b80000002027811 */ /* 0x000fc800078eb8ff */
[----:B------:R-:W-:-:S07]  /*b1c0*/  LOP3.LUT R2, R2, R0, R7, 0xfe, !PT ;  /* 0x0000000002027212 */ /* 0x000fce00078efe07 */
.L_x_9475:
[----:B------:R-:W-:Y:S05]  /*b1d0*/  BSYNC.RECONVERGENT B0 ;  /* 0x0000000000007941 */ /* 0x000fea0003800200 */
.L_x_9474:
[----:B------:R-:W0:Y:S02]  /*b1e0*/  F2I.S64.TRUNC R2, R2 ;  /* 0x0000000200027311 */ /* 0x000e24000020d900 */
[----:B0-----:R-:W-:Y:S01]  /*b1f0*/  PRMT R0, R2, 0x7610, R0 ;  /* 0x0000761002007816 */ /* 0x001fe20000000000 */
[----:B------:R-:W-:Y:S06]  /*b200*/  BRA `(.L_x_9459) ;  /* 0x0000000400107947 */ /* 0x000fec0003800000 */
.L_x_9472:
        /* <DEDUP_REMOVED lines=21> */
.L_x_9481:
[----:B------:R-:W-:Y:S05]  /*b360*/  BSYNC.RECONVERGENT B1 ;  /* 0x0000000000017941 */ /* 0x000fea0003800200 */
.L_x_9480:
[----:B------:R-:W-:Y:S01]  /*b370*/  IMAD.SHL.U32 R0, R0, 0x200000, RZ ;  /* 0x0020000000007824 */ /* 0x000fe200078e00ff */
[----:B------:R-:W-:-:S04]  /*b380*/  LEA R2, R2, 0x37800000, 0x17 ;  /* 0x3780000002027811 */ /* 0x000fc800078eb8ff */
[----:B------:R-:W-:-:S07]  /*b390*/  LOP3.LUT R2, R2, R0, R7, 0xfe, !PT ;  /* 0x0000000002027212 */ /* 0x000fce00078efe07 */
.L_x_9479:
[----:B------:R-:W-:Y:S05]  /*b3a0*/  BSYNC.RECONVERGENT B0 ;  /* 0x0000000000007941 */ /* 0x000fea0003800200 */
.L_x_9478:
[----:B------:R-:W0:Y:S02]  /*b3b0*/  F2I.S64.TRUNC R2, R2 ;  /* 0x0000000200027311 */ /* 0x000e24000020d900 */
[----:B0-----:R-:W-:Y:S01]  /*b3c0*/  PRMT R0, R2, 0x7610, R0 ;  /* 0x0000761002007816 */ /* 0x001fe20000000000 */
[----:B------:R-:W-:Y:S06]  /*b3d0*/  BRA `(.L_x_9459) ;  /* 0x00000000009c7947 */ /* 0x000fec0003800000 */
.L_x_9471:
        /* <DEDUP_REMOVED lines=8> */
[----:B0---4-:R-:W-:Y:S01]  /*b460*/  HFMA2 R2, -RZ, RZ, 3.814697265625e-06, 0 ;  /* 0x00400000ff027431 */ /* 0x011fe200000001ff */
[----:B--2---:R-:W-:-:S13]  /*b470*/  ISETP.NE.AND P0, PT, R4, RZ, PT ;  /* 0x000000ff0400720c */ /* 0x004fda0003f05270 */
[----:B------:R-:W-:Y:S05]  /*b480*/  @!P0 BRA `(.L_x_9485) ;  /* 0x00000000000c8947 */ /* 0x000fea0003800000 */
[----:B------:R-:W-:-:S13]  /*b490*/  ISETP.NE.AND P0, PT, R4, 0xff, PT ;  /* 0x000000ff0400780c */ /* 0x000fda0003f05270 */
[----:B------:R-:W-:Y:S02]  /*b4a0*/  @!P0 IMAD.MOV.U32 R2, RZ, RZ, 0x7f800001 ;  /* 0x7f800001ff028424 */ /* 0x000fe400078e00ff */
[----:B------:R-:W-:-:S07]  /*b4b0*/  @P0 IMAD.SHL.U32 R2, R4, 0x800000, RZ ;  /* 0x0080000004020824 */ /* 0x000fce00078e00ff */
.L_x_9485:
[----:B------:R-:W-:Y:S05]  /*b4c0*/  BSYNC.RECONVERGENT B0 ;  /* 0x0000000000007941 */ /* 0x000fea0003800200 */
.L_x_9484:
[----:B------:R-:W0:Y:S02]  /*b4d0*/  F2I.S64.TRUNC R2, R2 ;  /* 0x0000000200027311 */ /* 0x000e24000020d900 */
[----:B0-----:R-:W-:Y:S01]  /*b4e0*/  PRMT R0, R2, 0x7610, R0 ;  /* 0x0000761002007816 */ /* 0x001fe20000000000 */
[----:B------:R-:W-:Y:S06]  /*b4f0*/  BRA `(.L_x_9459) ;  /* 0x0000000000547947 */ /* 0x000fec0003800000 */
.L_x_9458:
        /* <DEDUP_REMOVED lines=8> */
[----:B0-----:R-:W-:Y:S01]  /*b580*/  MOV R4, UR4 ;  /* 0x0000000400047c02 */ /* 0x001fe20008000f00 */
[----:B------:R-:W-:-:S02]  /*b590*/  IMAD.U32 R5, RZ, RZ, UR5 ;  /* 0x00000005ff057e24 */ /* 0x000fc4000f8e00ff */
[----:B--2---:R-:W-:Y:S01]  /*b5a0*/  IMAD.U32 R6, RZ, RZ, UR6 ;  /* 0x00000006ff067e24 */ /* 0x004fe2000f8e00ff */
[----:B------:R-:W-:Y:S01]  /*b5b0*/  MOV R7, UR7 ;  /* 0x0000000700077c02 */ /* 0x000fe20008000f00 */
[----:B-1----:R-:W-:Y:S02]  /*b5c0*/  IMAD.U32 R10, RZ, RZ, UR8 ;  /* 0x00000008ff0a7e24 */ /* 0x002fe4000f8e00ff */
[----:B------:R-:W-:-:S07]  /*b5d0*/  IMAD.U32 R11, RZ, RZ, UR9 ;  /* 0x00000009ff0b7e24 */ /* 0x000fce000f8e00ff */
[----:B------:R-:W-:-:S07]  /*b5e0*/  LEPC R20, `(.L_x_9486) ;  /* 0x000000001014794e */ /* 0x000fce0000000000 */
[----:B---345:R-:W-:Y:S05]  /*b5f0*/  CALL.ABS.NOINC R2 ;  /* 0x0000000002007343 */ /* 0x038fea0003c00000 */
.L_x_9486:
[----:B------:R-:W-:Y:S01]  /*b600*/  PRMT R0, RZ, 0x7610, R0 ;  /* 0x00007610ff007816 */ /* 0x000fe20000000000 */
[----:B------:R-:W-:Y:S06]  /*b610*/  BRA `(.L_x_9459) ;  /* 0x00000000000c7947 */ /* 0x000fec0003800000 */
.L_x_9483:
[----:B------:R2:W5:Y:S01]  /*b620*/  LDG.E.U8 R0, desc[UR36][R4.64] ;  /* 0x0000002404007981 */ /* 0x000562000c1e1100 */
[----:B------:R-:W-:Y:S05]  /*b630*/  BRA `(.L_x_9459) ;  /* 0x0000000000047947 */ /* 0x000fea0003800000 */
.L_x_9482:
[----:B------:R2:W5:Y:S02]  /*b640*/  LDG.E.U8 R0, desc[UR36][R4.64] ;  /* 0x0000002404007981 */ /* 0x000564000c1e1100 */
.L_x_9459:
        /* <DEDUP_REMOVED lines=22> */
.L_x_9490:
[----:B------:R-:W0:Y:S02]  /*b7b0*/  F2I.S64.TRUNC R4, R4 ;  /* 0x0000000400047311 */ /* 0x000e24000020d900 */
[----:B0-----:R-:W-:-:S05]  /*b7c0*/  IMAD.MOV.U32 R7, RZ, RZ, R4 ;  /* 0x000000ffff077224 */ /* 0x001fca00078e0004 */
[----:B------:R0:W-:Y:S01]  /*b7d0*/  STG.E.U8 desc[UR36][R2.64], R7 ;  /* 0x0000000702007986 */ /* 0x0001e2000c101124 */
[----:B------:R-:W-:Y:S05]  /*b7e0*/  BRA `(.L_x_9492) ;  /* 0x0000000c00287947 */ /* 0x000fea0003800000 */
.L_x_9489:
        /* <DEDUP_REMOVED lines=9> */
.L_x_9494:
[----:B------:R-:W0:Y:S02]  /*b880*/  F2I.FTZ.TRUNC.NTZ R5, R4 ;  /* 0x0000000400057305 */ /* 0x000e24000021f100 */
[----:B0-----:R0:W-:Y:S01]  /*b890*/  STG.E desc[UR36][R2.64], R5 ;  /* 0x0000000502007986 */ /* 0x0011e2000c101924 */
[----:B------:R-:W-:Y:S05]  /*b8a0*/  BRA `(.L_x_9492) ;  /* 0x0000000800f87947 */ /* 0x000fea0003800000 */
.L_x_9493:
[----:B------:R-:W0:Y:S02]  /*b8b0*/  F2I.FTZ.TRUNC.NTZ R5, R4 ;  /* 0x0000000400057305 */ /* 0x000e24000021f100 */
[----:B0-----:R0:W-:Y:S01]  /*b8c0*/  STG.E.U16 desc[UR36][R2.64], R5 ;  /* 0x0000000502007986 */ /* 0x0011e2000c101524 */
[----:B------:R-:W-:Y:S05]  /*b8d0*/  BRA `(.L_x_9492) ;  /* 0x0000000800ec7947 */ /* 0x000fea0003800000 */
.L_x_9488:
        /* <DEDUP_REMOVED lines=8> */
.L_x_9496:
[----:B------:R-:W-:-:S05]  /*b960*/  F2FP.F16.F32.PACK_AB R4, RZ, R4 ;  /* 0x00000004ff04723e */ /* 0x000fca00000000ff */
[----:B------:R1:W-:Y:S01]  /*b970*/  STG.E.U16 desc[UR36][R2.64], R4 ;  /* 0x0000000402007986 */ /* 0x0003e2000c101524 */
[----:B------:R-:W-:Y:S05]  /*b980*/  BRA `(.L_x_9492) ;  /* 0x0000000800c07947 */ /* 0x000fea0003800000 */
.L_x_9495:
        /* <DEDUP_REMOVED lines=9> */
.L_x_9498:
[----:B------:R-:W-:-:S04]  /*ba20*/  F2FP.F16.F32.PACK_AB R5, RZ, R4 ;  /* 0x00000004ff05723e */ /* 0x000fc800000000ff */
[----:B------:R-:W-:-:S05]  /*ba30*/  PRMT R5, R5, 0x5410, RZ ;  /* 0x0000541005057816 */ /* 0x000fca00000000ff */
[----:B------:R4:W-:Y:S01]  /*ba40*/  STG.E desc[UR36][R2.64], R5 ;  /* 0x0000000502007986 */ /* 0x0009e2000c101924 */
[----:B------:R-:W-:Y:S05]  /*ba50*/  BRA `(.L_x_9492) ;  /* 0x00000008008c7947 */ /* 0x000fea0003800000 */
.L_x_9497:
[----:B------:R-:W-:-:S06]  /*ba60*/  FMUL.FTZ R4, R4, 1 ;  /* 0x3f80000004047820 */ /* 0x000fcc0000410000 */
[----:B------:R-:W0:Y:S02]  /*ba70*/  F2F.F64.F32 R4, R4 ;  /* 0x0000000400047310 */ /* 0x000e240000201800 */
[----:B0-----:R2:W-:Y:S01]  /*ba80*/  STG.E.64 desc[UR36][R2.64], R4 ;  /* 0x0000000402007986 */ /* 0x0015e2000c101b24 */
[----:B------:R-:W-:Y:S05]  /*ba90*/  BRA `(.L_x_9492) ;  /* 0x00000008007c7947 */ /* 0x000fea0003800000 */
.L_x_9487:
        /* <DEDUP_REMOVED lines=13> */
.L_x_9502:
        /* <DEDUP_REMOVED lines=16> */
.L_x_9505:
[----:B------:R-:W-:-:S04]  /*bc70*/  SHF.R.U32.HI R4, RZ, 0x18, R4 ;  /* 0x00000018ff047819 */ /* 0x000fc80000011604 */
[----:B------:R-:W-:-:S04]  /*bc80*/  LOP3.LUT R4, R5, 0x80, R4, 0xf8, !PT ;  /* 0x0000008005047812 */ /* 0x000fc800078ef804 */
[----:B------:R-:W-:-:S07]  /*bc90*/  PRMT R0, R4, 0x7610, R0 ;  /* 0x0000761004007816 */ /* 0x000fce0000000000 */
.L_x_9504:
[----:B------:R-:W-:Y:S05]  /*bca0*/  BSYNC.RECONVERGENT B0 ;  /* 0x0000000000007941 */ /* 0x000fea0003800200 */
.L_x_9503:
[----:B------:R0:W-:Y:S01]  /*bcb0*/  STG.E.U8 desc[UR36][R2.64], R0 ;  /* 0x0000000002007986 */ /* 0x0001e2000c101124 */
[----:B------:R-:W-:Y:S05]  /*bcc0*/  BRA `(.L_x_9492) ;  /* 0x0000000400f07947 */ /* 0x000fea0003800000 */
.L_x_9501:
        /* <DEDUP_REMOVED lines=16> */
.L_x_9508:
[----:B------:R-:W-:-:S04]  /*bdd0*/  SHF.R.U32.HI R4, RZ, 0x18, R4 ;  /* 0x00000018ff047819 */ /* 0x000fc80000011604 */
[----:B------:R-:W-:-:S04]  /*bde0*/  LOP3.LUT R5, R5, 0x80, R4, 0xf8, !PT ;  /* 0x0000008005057812 */ /* 0x000fc800078ef804 */
[----:B------:R-:W-:-:S07]  /*bdf0*/  PRMT R0, R5, 0x7610, R0 ;  /* 0x0000761005007816 */ /* 0x000fce0000000000 */
.L_x_9507:
[----:B------:R-:W-:Y:S05]  /*be00*/  BSYNC.RECONVERGENT B0 ;  /* 0x0000000000007941 */ /* 0x000fea0003800200 */
.L_x_9506:
[----:B------:R0:W-:Y:S01]  /*be10*/  STG.E.U8 desc[UR36][R2.64], R0 ;  /* 0x0000000002007986 */ /* 0x0001e2000c101124 */
[----:B------:R-:W-:Y:S05]  /*be20*/  BRA `(.L_x_9492) ;  /* 0x0000000400987947 */ /* 0x000fea0003800000 */
.L_x_9500:
        /* <DEDUP_REMOVED lines=21> */
.L_x_9510:
[----:B------:R-:W0:Y:S02]  /*bf80*/  F2I.U64.TRUNC R4, R4 ;  /* 0x0000000400047311 */ /* 0x000e24000020d800 */
[----:B0-----:R0:W-:Y:S01]  /*bf90*/  STG.E.64 desc[UR36][R2.64], R4 ;  /* 0x0000000402007986 */ /* 0x0011e2000c101b24 */
[----:B------:R-:W-:Y:S05]  /*bfa0*/  BRA `(.L_x_9492) ;  /* 0x0000000400387947 */ /* 0x000fea0003800000 */
.L_x_9509:
[----:B------:R-:W0:Y:S02]  /*bfb0*/  F2I.FTZ.U32.TRUNC.NTZ R5, R4 ;  /* 0x0000000400057305 */ /* 0x000e24000021f000 */
[----:B0-----:R0:W-:Y:S01]  /*bfc0*/  STG.E desc[UR36][R2.64], R5 ;  /* 0x0000000502007986 */ /* 0x0011e2000c101924 */
[----:B------:R-:W-:Y:S05]  /*bfd0*/  BRA `(.L_x_9492) ;  /* 0x00000004002c7947 */ /* 0x000fea0003800000 */
.L_x_9499:
        /* <DEDUP_REMOVED lines=10> */
.L_x_9512:
[----:B------:R-:W-:Y:S01]  /*c080*/  FMUL.FTZ R4, R4, 1 ;  /* 0x3f80000004047820 */ /* 0x000fe20000410000 */
[----:B------:R-:W-:-:S05]  /*c090*/  CS2R R6, SRZ ;  /* 0x0000000000067805 */ /* 0x000fca000001ff00 */
[----:B------:R-:W0:Y:S02]  /*c0a0*/  F2F.F64.F32 R4, R4 ;  /* 0x0000000400047310 */ /* 0x000e240000201800 */
[----:B0-----:R0:W-:Y:S01]  /*c0b0*/  STG.E.128 desc[UR36][R2.64], R4 ;  /* 0x0000000402007986 */ /* 0x0011e2000c101d24 */
[----:B------:R-:W-:Y:S05]  /*c0c0*/  BRA `(.L_x_9492) ;  /* 0x0000000000f07947 */ /* 0x000fea0003800000 */
.L_x_9511:
[----:B------:R-:W-:-:S09]  /*c0d0*/  UISETP.NE.AND UP0, UPT, UR7, 0xf, UPT ;  /* 0x0000000f0700788c */ /* 0x000fd2000bf05270 */
[----:B------:R-:W-:Y:S05]  /*c0e0*/  BRA.U !UP0, `(.L_x_9513) ;  /* 0x0000000108e07547 */ /* 0x000fea000b800000 */
[----:B------:R-:W-:-:S09]  /*c0f0*/  UISETP.NE.AND UP0, UPT, UR7, 0x17, UPT ;  /* 0x000000170700788c */ /* 0x000fd2000bf05270 */
[----:B------:R-:W-:Y:S05]  /*c100*/  BRA.U !UP0, `(.L_x_9514) ;  /* 0x00000001088c7547 */ /* 0x000fea000b800000 */
[----:B------:R-:W-:-:S09]  /*c110*/  UISETP.NE.AND UP0, UPT, UR7, 0x18, UPT ;  /* 0x000000180700788c */ /* 0x000fd2000bf05270 */
[----:B------:R-:W-:Y:S05]  /*c120*/  BRA.U !UP0, `(.L_x_9515) ;  /* 0x0000000108447547 */ /* 0x000fea000b800000 */
.L_x_9491:
        /* <DEDUP_REMOVED lines=16> */
.L_x_9516:
[----:B------:R-:W-:Y:S05]  /*c230*/  BRA `(.L_x_9492) ;  /* 0x0000000000947947 */ /* 0x000fea0003800000 */
.L_x_9515:
        /* <DEDUP_REMOVED lines=12> */
.L_x_9518:
[----:B------:R-:W-:Y:S05]  /*c300*/  BSYNC.RECONVERGENT B0 ;  /* 0x0000000000007941 */ /* 0x000fea0003800200 */
.L_x_9517:
[----:B------:R-:W-:-:S05]  /*c310*/  LOP3.LUT R5, R0, 0x80, R7, 0xf8, !PT ;  /* 0x0000008000057812 */ /* 0x000fca00078ef807 */
[----:B------:R0:W-:Y:S01]  /*c320*/  STG.E.U8 desc[UR36][R2.64], R5 ;  /* 0x0000000502007986 */ /* 0x0001e2000c101124 */
[----:B------:R-:W-:Y:S05]  /*c330*/  BRA `(.L_x_9492) ;  /* 0x0000000000547947 */ /* 0x000fea0003800000 */
.L_x_9514:
        /* <DEDUP_REMOVED lines=11> */
.L_x_9520:
[----:B------:R-:W-:Y:S01]  /*c3f0*/  IMAD.MOV.U32 R0, RZ, RZ, 0x7f ;  /* 0x0000007fff007424 */ /* 0x000fe200078e00ff */
[----:B------:R-:W-:-:S04]  /*c400*/  ISETP.GT.U32.AND P0, PT, R6, 0x7f800000, PT ;  /* 0x7f8000000600780c */ /* 0x000fc80003f04070 */
[----:B------:R-:W-:-:S09]  /*c410*/  SEL R0, R0, 0x7c, P0 ;  /* 0x0000007c00007807 */ /* 0x000fd20000000000 */
.L_x_9521:
[----:B------:R-:W-:Y:S05]  /*c420*/  BSYNC.RECONVERGENT B0 ;  /* 0x0000000000007941 */ /* 0x000fea0003800200 */
.L_x_9519:
[----:B------:R-:W-:-:S04]  /*c430*/  SHF.R.U32.HI R5, RZ, 0x18, R4 ;  /* 0x00000018ff057819 */ /* 0x000fc80000011604 */
[----:B------:R-:W-:-:S05]  /*c440*/  LOP3.LUT R5, R0, 0x80, R5, 0xf8, !PT ;  /* 0x0000008000057812 */ /* 0x000fca00078ef805 */
[----:B------:R0:W-:Y:S01]  /*c450*/  STG.E.U8 desc[UR36][R2.64], R5 ;  /* 0x0000000502007986 */ /* 0x0001e2000c101124 */
[----:B------:R-:W-:Y:S05]  /*c460*/  BRA `(.L_x_9492) ;  /* 0x0000000000087947 */ /* 0x000fea0003800000 */
.L_x_9513:
[----:B------:R-:W-:-:S05]  /*c470*/  F2FP.BF16.F32.PACK_AB R4, RZ, R4 ;  /* 0x00000004ff04723e */ /* 0x000fca00000010ff */
[----:B------:R0:W-:Y:S02]  /*c480*/  STG.E.U16 desc[UR36][R2.64], R4 ;  /* 0x0000000402007986 */ /* 0x0001e4000c101524 */
.L_x_9492:
[----:B------:R-:W-:-:S07]  /*c490*/  VIADD R17, R17, 0x80 ;  /* 0x0000008011117836 */ /* 0x000fce0000000000 */
.L_x_9424:
[----:B------:R-:W-:Y:S05]  /*c4a0*/  BSYNC.RECONVERGENT B7 ;  /* 0x0000000000077941 */ /* 0x000fea0003800200 */
.L_x_9423:
[----:B------:R-:W5:Y:S02]  /*c4b0*/  LDCU UR4, c[0x0][0x380] ;  /* 0x00007000ff0477ac */ /* 0x000f640008000800 */
[----:B-----5:R-:W-:-:S13]  /*c4c0*/  ISETP.GE.AND P0, PT, R17, UR4, PT ;  /* 0x0000000411007c0c */ /* 0x020fda000bf06270 */
[----:B------:R-:W-:Y:S05]  /*c4d0*/  @P0 EXIT ;  /* 0x000000000000094d */ /* 0x000fea0003800000 */
        /* <DEDUP_REMOVED lines=354> */
.L_x_9522:
[----:B------:R-:W0:Y:S01]  /*db00*/  LDCU.64 UR6, c[0x0][0x5e8] ;  /* 0x0000bd00ff0677ac */ /* 0x000e220008000a00 */
[----:B------:R-:W-:Y:S01]  /*db10*/  BSSY.RECONVERGENT B6, `(.L_x_9523) ;  /* 0x00000e0000067945 */ /* 0x000fe20003800200 */
[----:B------:R-:W1:Y:S01]  /*db20*/  LDCU.64 UR8, c[0x0][0x5f0] ;  /* 0x0000be00ff0877ac */ /* 0x000e620008000a00 */
[----:B------:R-:W-:-:S04]  /*db30*/  UPRMT UR4, UR40, 0x7771, URZ ;  /* 0x0000777128047896 */ /* 0x000fc800080000ff */
[----:B------:R-:W-:Y:S01]  /*db40*/  UISETP.GT.AND UP0, UPT, UR4, 0x9, UPT ;  /* 0x000000090400788c */ /* 0x000fe2000bf04270 */
[----:B0-----:R-:W-:Y:S02]  /*db50*/  IADD3 R16, P0, PT, R16, UR6, RZ ;  /* 0x0000000610107c10 */ /* 0x001fe4000ff1e0ff */
[----:B-1234-:R-:W-:-:S03]  /*db60*/  IADD3 R2, P1, PT, R0, UR8, RZ ;  /* 0x0000000800027c10 */ /* 0x01efc6000ff3e0ff */
        /* <DEDUP_REMOVED lines=12> */
[----:B--2---:R2:W3:Y:S01]  /*dc30*/  I2F.S16 R19, R2 ;  /* 0x0000000200137306 */ /* 0x0044e20000101400 */
[----:B------:R-:W-:Y:S05]  /*dc40*/  BRA `(.L_x_9529) ;  /* 0x0000000c00307947 */ /* 0x000fea0003800000 */
.L_x_9527:
[----:B------:R-:W2:Y:S02]  /*dc50*/  LDG.E.U8 R2, desc[UR36][R2.64] ;  /* 0x0000002402027981 */ /* 0x000ea4000c1e1100 */
[----:B--2---:R-:W-:Y:S01]  /*dc60*/  I2FP.F32.U32 R19, R2 ;  /* 0x0000000200137245 */ /* 0x004fe20000201000 */
[----:B------:R-:W-:Y:S06]  /*dc70*/  BRA `(.L_x_9529) ;  /* 0x0000000c00247947 */ /* 0x000fec0003800000 */
.L_x_9526:
[----:B------:R-:W-:-:S09]  /*dc80*/  UISETP.NE.AND UP0, UPT, UR4, 0x2, UPT ;  /* 0x000000020400788c */ /* 0x000fd2000bf05270 */
[----:B------:R-:W-:Y:S05]  /*dc90*/  BRA.U !UP0, `(.L_x_9530) ;  /* 0x0000000108287547 */ /* 0x000fea000b800000 */
[----:B------:R-:W-:-:S09]  /*dca0*/  UISETP.NE.AND UP0, UPT, UR4, 0x3, UPT ;  /* 0x000000030400788c */ /* 0x000fd2000bf05270 */
[----:B------:R-:W-:Y:S05]  /*dcb0*/  BRA.U !UP0, `(.L_x_9531) ;  /* 0x0000000108147547 */ /* 0x000fea000b800000 */
[----:B------:R-:W-:-:S09]  /*dcc0*/  UISETP.NE.AND UP0, UPT, UR4, 0x4, UPT ;  /* 0x000000040400788c */ /* 0x000fd2000bf05270 */
[----:B------:R-:W-:Y:S05]  /*dcd0*/  BRA.U UP0, `(.L_x_9528) ;  /* 0x0000000900b07547 */ /* 0x000fea000b800000 */
[----:B------:R-:W2:Y:S02]  /*dce0*/  LDG.E.64 R2, desc[UR36][R2.64] ;  /* 0x0000002402027981 */ /* 0x000ea4000c1e1b00 */
[----:B--2---:R0:W1:Y:S01]  /*dcf0*/  I2F.S64 R19, R2 ;  /* 0x0000000200137312 */ /* 0x0040620000301400 */
[----:B------:R-:W-:Y:S05]  /*dd00*/  BRA `(.L_x_9529) ;  /* 0x0000000c00007947 */ /* 0x000fea0003800000 */
.L_x_9531:
[----:B------:R-:W2:Y:S02]  /*dd10*/  LDG.E R2, desc[UR36][R2.64] ;  /* 0x0000002402027981 */ /* 0x000ea4000c1e1900 */
[----:B--2---:R-:W-:Y:S01]  /*dd20*/  I2FP.F32.S32 R19, R2 ;  /* 0x0000000200137245 */ /* 0x004fe20000201400 */
[----:B------:R-:W-:Y:S06]  /*dd30*/  BRA `(.L_x_9529) ;  /* 0x0000000800f47947 */ /* 0x000fec0003800000 */
.L_x_9530:
[----:B------:R-:W2:Y:S02]  /*dd40*/  LDG.E.U16 R2, desc[UR36][R2.64] ;  /* 0x0000002402027981 */ /* 0x000ea4000c1e1500 */
[----:B--2---:R4:W0:Y:S01]  /*dd50*/  I2F.S16 R19, R2 ;  /* 0x0000000200137306 */ /* 0x0048220000101400 */
[----:B------:R-:W-:Y:S05]  /*dd60*/  BRA `(.L_x_9529) ;  /* 0x0000000800e87947 */ /* 0x000fea0003800000 */
.L_x_9525:
        /* <DEDUP_REMOVED lines=8> */
.L_x_9533:
[----:B------:R-:W2:Y:S02]  /*ddf0*/  LDG.E.U16 R2, desc[UR36][R2.64] ;  /* 0x0000002402027981 */ /* 0x000ea4000c1e1500 */
[----:B--2---:R-:W-:Y:S01]  /*de00*/  HADD2.F32 R19, -RZ, R2.H0_H0 ;  /* 0x20000002ff137230 */ /* 0x004fe20000004100 */
[----:B------:R-:W-:Y:S06]  /*de10*/  BRA `(.L_x_9529) ;  /* 0x0000000800bc7947 */ /* 0x000fec0003800000 */
.L_x_9532:
        /* <DEDUP_REMOVED lines=8> */
.L_x_9535:
[----:B------:R-:W2:Y:S02]  /*dea0*/  LDG.E.U16 R2, desc[UR36][R2.64] ;  /* 0x0000002402027981 */ /* 0x000ea4000c1e1500 */
[----:B--2---:R-:W-:Y:S01]  /*deb0*/  HADD2.F32 R19, -RZ, R2.H0_H0 ;  /* 0x20000002ff137230 */ /* 0x004fe20000004100 */
[----:B------:R-:W-:Y:S06]  /*dec0*/  BRA `(.L_x_9529) ;  /* 0x0000000800907947 */ /* 0x000fec0003800000 */
.L_x_9534:
[----:B------:R-:W2:Y:S01]  /*ded0*/  LDG.E.64 R2, desc[UR36][R2.64] ;  /* 0x0000002402027981 */ /* 0x000ea2000c1e1b00 */
[----:B------:R-:W-:Y:S01]  /*dee0*/  UMOV UR4, 0xf0000000 ;  /* 0xf000000000047882 */ /* 0x000fe20000000000 */
[----:B------:R-:W-:Y:S01]  /*def0*/  UMOV UR5, 0x380fffff ;  /* 0x380fffff00057882 */ /* 0x000fe20000000000 */
[----:B--2---:R-:W0:Y:S01]  /*df00*/  F2F.F32.F64 R19, R2 ;  /* 0x0000000200137310 */ /* 0x004e220000301000 */
[----:B------:R-:W-:-:S14]  /*df10*/  DSETP.GEU.AND P0, PT, |R2|, UR4, PT ;  /* 0x0000000402007e2a */ /* 0x000fdc000bf0e200 */
[----:B0-----:R-:W-:Y:S01]  /*df20*/  @!P0 FMUL R19, R19, 1.175494350822287508e-38 ;  /* 0x0080000013138820 */ /* 0x001fe20000400000 */
[----:B------:R-:W-:Y:S06]  /*df30*/  BRA `(.L_x_9529) ;  /* 0x0000000800747947 */ /* 0x000fec0003800000 */
.L_x_9524:
        /* <DEDUP_REMOVED lines=12> */
.L_x_9538:
[----:B------:R-:W2:Y:S01]  /*e000*/  LDG.E.64 R2, desc[UR36][R2.64] ;  /* 0x0000002402027981 */ /* 0x000ea2000c1e1b00 */
[----:B------:R-:W-:Y:S01]  /*e010*/  UMOV UR4, 0xf0000000 ;  /* 0xf000000000047882 */ /* 0x000fe20000000000 */
[----:B------:R-:W-:Y:S01]  /*e020*/  UMOV UR5, 0x380fffff ;  /* 0x380fffff00057882 */ /* 0x000fe20000000000 */
[----:B--2---:R-:W0:Y:S01]  /*e030*/  F2F.F32.F64 R19, R2 ;  /* 0x0000000200137310 */ /* 0x004e220000301000 */
[----:B------:R-:W-:-:S14]  /*e040*/  DSETP.GEU.AND P0, PT, |R2|, UR4, PT ;  /* 0x0000000402007e2a */ /* 0x000fdc000bf0e200 */
[----:B0-----:R-:W-:Y:S01]  /*e050*/  @!P0 FMUL R19, R19, 1.175494350822287508e-38 ;  /* 0x0080000013138820 */ /* 0x001fe20000400000 */
[----:B------:R-:W-:Y:S06]  /*e060*/  BRA `(.L_x_9529) ;  /* 0x0000000800287947 */ /* 0x000fec0003800000 */
.L_x_9537:
        /* <DEDUP_REMOVED lines=12> */
[----:B0-----:R-:W-:-:S04]  /*e130*/  IADD3 R4, PT, PT, -R4, RZ, RZ ;  /* 0x000000ff04047210 */ /* 0x001fc80007ffe1ff */
        /* <DEDUP_REMOVED lines=12> */
.L_x_9540:
        /* <DEDUP_REMOVED lines=12> */
.L_x_9539:
[----:B------:R-:W2:Y:S02]  /*e2c0*/  LDG.E.U16 R2, desc[UR36][R2.64] ;  /* 0x0000002402027981 */ /* 0x000ea4000c1e1500 */
[----:B--2---:R-:W-:Y:S01]  /*e2d0*/  IMAD.U32 R19, R2, 0x10000, RZ ;  /* 0x0001000002137824 */ /* 0x004fe200078e00ff */
[----:B------:R-:W-:Y:S06]  /*e2e0*/  BRA `(.L_x_9529) ;  /* 0x0000000400887947 */ /* 0x000fec0003800000 */
.L_x_9536:
        /* <DEDUP_REMOVED lines=11> */
.L_x_9543:
        /* <DEDUP_REMOVED lines=20> */
.L_x_9545:
[----:B------:R-:W-:Y:S05]  /*e4e0*/  BSYNC.RECONVERGENT B0 ;  /* 0x0000000000007941 */ /* 0x000fea0003800200 */
.L_x_9544:
[----:B------:R-:W-:Y:S02]  /*e4f0*/  SHF.L.U32 R0, R0, 0x14, RZ ;  /* 0x0000001400007819 */ /* 0x000fe400000006ff */
[----:B------:R-:W-:-:S04]  /*e500*/  LEA R2, R2, 0x3b800000, 0x17 ;  /* 0x3b80000002027811 */ /* 0x000fc800078eb8ff */
[----:B------:R-:W-:Y:S01]  /*e510*/  LOP3.LUT R19, R2, R0, R19, 0xfe, !PT ;  /* 0x0000000002137212 */ /* 0x000fe200078efe13 */
[----:B------:R-:W-:Y:S06]  /*e520*/  BRA `(.L_x_9529) ;  /* 0x0000000000f87947 */ /* 0x000fec0003800000 */
.L_x_9542:
        /* <DEDUP_REMOVED lines=20> */
.L_x_9547:
[----:B------:R-:W-:Y:S05]  /*e670*/  BSYNC.RECONVERGENT B0 ;  /* 0x0000000000007941 */ /* 0x000fea0003800200 */
.L_x_9546:
[----:B------:R-:W-:Y:S01]  /*e680*/  IMAD.SHL.U32 R0, R0, 0x200000, RZ ;  /* 0x0020000000007824 */ /* 0x000fe200078e00ff */
[----:B------:R-:W-:-:S04]  /*e690*/  LEA R2, R2, 0x37800000, 0x17 ;  /* 0x3780000002027811 */ /* 0x000fc800078eb8ff */
[----:B------:R-:W-:Y:S01]  /*e6a0*/  LOP3.LUT R19, R2, R0, R19, 0xfe, !PT ;  /* 0x0000000002137212 */ /* 0x000fe200078efe13 */
[----:B------:R-:W-:Y:S06]  /*e6b0*/  BRA `(.L_x_9529) ;  /* 0x0000000000947947 */ /* 0x000fec0003800000 */
.L_x_9541:
        /* <DEDUP_REMOVED lines=14> */
.L_x_9528:
        /* <DEDUP_REMOVED lines=8> */
[----:B0-----:R-:W-:Y:S01]  /*e820*/  MOV R4, UR4 ;  /* 0x0000000400047c02 */ /* 0x001fe20008000f00 */
[----:B------:R-:W-:-:S02]  /*e830*/  IMAD.U32 R5, RZ, RZ, UR5 ;  /* 0x00000005ff057e24 */ /* 0x000fc4000f8e00ff */
[----:B-1----:R-:W-:Y:S01]  /*e840*/  IMAD.U32 R6, RZ, RZ, UR6 ;  /* 0x00000006ff067e24 */ /* 0x002fe2000f8e00ff */
[----:B------:R-:W-:Y:S01]  /*e850*/  MOV R7, UR7 ;  /* 0x0000000700077c02 */ /* 0x000fe20008000f00 */
[----:B---3--:R-:W-:Y:S02]  /*e860*/  IMAD.U32 R10, RZ, RZ, UR8 ;  /* 0x00000008ff0a7e24 */ /* 0x008fe4000f8e00ff */
[----:B------:R-:W-:-:S07]  /*e870*/  IMAD.U32 R11, RZ, RZ, UR9 ;  /* 0x00000009ff0b7e24 */ /* 0x000fce000f8e00ff */
[----:B------:R-:W-:-:S07]  /*e880*/  LEPC R20, `(.L_x_9550) ;  /* 0x000000001014794e */ /* 0x000fce0000000000 */
[----:B--2---:R-:W-:Y:S05]  /*e890*/  CALL.ABS.NOINC R2 ;  /* 0x0000000002007343 */ /* 0x004fea0003c00000 */
.L_x_9550:
[----:B------:R-:W-:Y:S01]  /*e8a0*/  MOV R19, RZ ;  /* 0x000000ff00137202 */ /* 0x000fe20000000f00 */
[----:B------:R-:W-:Y:S06]  /*e8b0*/  BRA `(.L_x_9529) ;  /* 0x0000000000147947 */ /* 0x000fec0003800000 */
.L_x_9549:
[----:B------:R-:W2:Y:S02]  /*e8c0*/  LDG.E.64 R2, desc[UR36][R2.64] ;  /* 0x0000002402027981 */ /* 0x000ea4000c1e1b00 */
[----:B--2---:R0:W1:Y:S01]  /*e8d0*/  I2F.U64 R19, R2 ;  /* 0x0000000200137312 */ /* 0x0040620000301000 */
[----:B------:R-:W-:Y:S05]  /*e8e0*/  BRA `(.L_x_9529) ;  /* 0x0000000000087947 */ /* 0x000fea0003800000 */
.L_x_9548:
[----:B------:R-:W2:Y:S02]  /*e8f0*/  LDG.E R2, desc[UR36][R2.64] ;  /* 0x0000002402027981 */ /* 0x000ea4000c1e1900 */
[----:B--2---:R-:W-:-:S07]  /*e900*/  I2FP.F32.U32 R19, R2 ;  /* 0x0000000200137245 */ /* 0x004fce0000201000 */
.L_x_9529:
[----:B------:R-:W-:Y:S05]  /*e910*/  BSYNC.RECONVERGENT B6 ;  /* 0x0000000000067941 */ /* 0x000fea0003800200 */
.L_x_9523:
        /* <DEDUP_REMOVED lines=16> */
.L_x_9554:
[----:B------:R2:W5:Y:S01]  /*ea20*/  LDG.E.U8 R0, desc[UR36][R4.64] ;  /* 0x0000002404007981 */ /* 0x000562000c1e1100 */
[----:B------:R-:W-:Y:S05]  /*ea30*/  BRA `(.L_x_9556) ;  /* 0x0000000c005c7947 */ /* 0x000fea0003800000 */
.L_x_9553:
        /* <DEDUP_REMOVED lines=8> */
.L_x_9558:
[----:B------:R2:W5:Y:S01]  /*eac0*/  LDG.E.U8 R0, desc[UR36][R4.64] ;  /* 0x0000002404007981 */ /* 0x000562000c1e1100 */
[----:B------:R-:W-:Y:S05]  /*ead0*/  BRA `(.L_x_9556) ;  /* 0x0000000c00347947 */ /* 0x000fea0003800000 */
.L_x_9557:
[----:B------:R2:W5:Y:S01]  /*eae0*/  LDG.E.U16 R0, desc[UR36][R4.64] ;  /* 0x0000002404007981 */ /* 0x000562000c1e1500 */
[----:B------:R-:W-:Y:S05]  /*eaf0*/  BRA `(.L_x_9556) ;  /* 0x0000000c002c7947 */ /* 0x000fea0003800000 */
.L_x_9552:
        /* <DEDUP_REMOVED lines=10> */
.L_x_9560:
[----:B01--4-:R-:W2:Y:S02]  /*eba0*/  LDG.E.U16 R2, desc[UR36][R4.64] ;  /* 0x0000002404027981 */ /* 0x013ea4000c1e1500 */
[----:B--2---:R-:W-:-:S06]  /*ebb0*/  HADD2.F32 R2, -RZ, R2.H0_H0 ;  /* 0x20000002ff027230 */ /* 0x004fcc0000004100 */
[----:B------:R-:W0:Y:S02]  /*ebc0*/  F2I.S64.TRUNC R2, R2 ;  /* 0x0000000200027311 */ /* 0x000e24000020d900 */
[----:B0-----:R-:W-:Y:S01]  /*ebd0*/  PRMT R0, R2, 0x7610, R0 ;  /* 0x0000761002007816 */ /* 0x001fe20000000000 */
[----:B------:R-:W-:Y:S06]  /*ebe0*/  BRA `(.L_x_9556) ;  /* 0x0000000800f07947 */ /* 0x000fec0003800000 */
.L_x_9559:
        /* <DEDUP_REMOVED lines=10> */
.L_x_9562:
[----:B------:R-:W0:Y:S02]  /*ec90*/  LDG.E.U16 R4, desc[UR36][R4.64] ;  /* 0x0000002404047981 */ /* 0x000e24000c1e1500 */
[----:B01--4-:R-:W-:-:S06]  /*eca0*/  HADD2.F32 R2, -RZ, R4.H0_H0 ;  /* 0x20000004ff027230 */ /* 0x013fcc0000004100 */
[----:B------:R-:W0:Y:S02]  /*ecb0*/  F2I.S64.TRUNC R2, R2 ;  /* 0x0000000200027311 */ /* 0x000e24000020d900 */
[----:B0-----:R-:W-:Y:S01]  /*ecc0*/  PRMT R0, R2, 0x7610, R0 ;  /* 0x0000761002007816 */ /* 0x001fe20000000000 */
[----:B------:R-:W-:Y:S06]  /*ecd0*/  BRA `(.L_x_9556) ;  /* 0x0000000800b47947 */ /* 0x000fec0003800000 */
.L_x_9561:
[----:B01--4-:R-:W2:Y:S02]  /*ece0*/  LDG.E.64 R2, desc[UR36][R4.64] ;  /* 0x0000002404027981 */ /* 0x013ea4000c1e1b00 */
[----:B--2---:R-:W0:Y:S02]  /*ecf0*/  F2I.S64.F64.TRUNC R2, R2 ;  /* 0x0000000200027311 */ /* 0x004e24000030d900 */
[----:B0-----:R-:W-:Y:S01]  /*ed00*/  PRMT R0, R2, 0x7610, R0 ;  /* 0x0000761002007816 */ /* 0x001fe20000000000 */
[----:B------:R-:W-:Y:S06]  /*ed10*/  BRA `(.L_x_9556) ;  /* 0x0000000800a47947 */ /* 0x000fec0003800000 */
.L_x_9551:
        /* <DEDUP_REMOVED lines=12> */
.L_x_9565:
[----:B------:R-:W0:Y:S02]  /*ede0*/  LDG.E.64 R4, desc[UR36][R4.64] ;  /* 0x0000002404047981 */ /* 0x000e24000c1e1b00 */
[----:B01--4-:R-:W0:Y:S02]  /*edf0*/  F2I.S64.F64.TRUNC R2, R4 ;  /* 0x0000000400027311 */ /* 0x013e24000030d900 */
[----:B0-----:R-:W-:Y:S01]  /*ee00*/  PRMT R0, R2, 0x7610, R0 ;  /* 0x0000761002007816 */ /* 0x001fe20000000000 */
[----:B------:R-:W-:Y:S06]  /*ee10*/  BRA `(.L_x_9556) ;  /* 0x0000000800647947 */ /* 0x000fec0003800000 */
.L_x_9564:
[----:B------:R-:W-:-:S09]  /*ee20*/  UISETP.NE.AND UP0, UPT, UR4, 0xf, UPT ;  /* 0x0000000f0400788c */ /* 0x000fd2000bf05270 */
[----:B------:R-:W-:Y:S05]  /*ee30*/  BRA.U !UP0, `(.L_x_9566) ;  /* 0x00000001089c7547 */ /* 0x000fea000b800000 */
[----:B------:R-:W-:-:S09]  /*ee40*/  UISETP.NE.AND UP0, UPT, UR4, 0x17, UPT ;  /* 0x000000170400788c */ /* 0x000fd2000bf05270 */
[----:B------:R-:W-:Y:S05]  /*ee50*/  BRA.U !UP0, `(.L_x_9567) ;  /* 0x00000001085c7547 */ /* 0x000fea000b800000 */
[----:B------:R-:W-:-:S09]  /*ee60*/  UISETP.NE.AND UP0, UPT, UR4, 0x18, UPT ;  /* 0x000000180400788c */ /* 0x000fd2000bf05270 */
[----:B------:R-:W-:Y:S05]  /*ee70*/  BRA.U UP0, `(.L_x_9555) ;  /* 0x0000000500f87547 */ /* 0x000fea000b800000 */
[----:B------:R-:W2:Y:S01]  /*ee80*/  LDG.E.U8 R0, desc[UR36][R4.64] ;  /* 0x0000002404007981 */ /* 0x000ea2000c1e1100 */
[----:B------:R-:W-:Y:S02]  /*ee90*/  HFMA2 R6, -RZ, RZ, 0, 1.847743988037109375e-06 ;  /* 0x0000001fff067431 */ /* 0x000fe400000001ff */
[----:B--2---:R-:W-:-:S05]  /*eea0*/  IMAD.SHL.U32 R0, R0, 0x1000000, RZ ;  /* 0x0100000000007824 */ /* 0x004fca00078e00ff */
[C---:B01--4-:R-:W-:Y:S02]  /*eeb0*/  LOP3.LUT R2, R0.reuse, 0x7f000000, RZ, 0xc0, !PT ;  /* 0x7f00000000027812 */ /* 0x053fe400078ec0ff */
        /* <DEDUP_REMOVED lines=17> */
.L_x_9567:
[----:B01----:R-:W2:Y:S02]  /*efd0*/  LDG.E.U8 R3, desc[UR36][R4.64] ;  /* 0x0000002404037981 */ /* 0x003ea4000c1e1100 */
[C---:B--2---:R-:W-:Y:S01]  /*efe0*/  SHF.L.U32 R0, R3.reuse, 0x19, RZ ;  /* 0x0000001903007819 */ /* 0x044fe200000006ff */
        /* <DEDUP_REMOVED lines=12> */
.L_x_9566:
[----:B01--4-:R-:W2:Y:S02]  /*f0b0*/  LDG.E.U16 R2, desc[UR36][R4.64] ;  /* 0x0000002404027981 */ /* 0x013ea4000c1e1500 */
[----:B--2---:R-:W-:-:S06]  /*f0c0*/  IMAD.U32 R2, R2, 0x10000, RZ ;  /* 0x0001000002027824 */ /* 0x004fcc00078e00ff */
[----:B------:R-:W0:Y:S02]  /*f0d0*/  F2I.S64.TRUNC R2, R2 ;  /* 0x0000000200027311 */ /* 0x000e24000020d900 */
[----:B0-----:R-:W-:Y:S01]  /*f0e0*/  PRMT R0, R2, 0x7610, R0 ;  /* 0x0000761002007816 */ /* 0x001fe20000000000 */
[----:B------:R-:W-:Y:S06]  /*f0f0*/  BRA `(.L_x_9556) ;  /* 0x0000000400ac7947 */ /* 0x000fec0003800000 */
.L_x_9563:
        /* <DEDUP_REMOVED lines=10> */
.L_x_9570:
[----:B------:R-:W2:Y:S01]  /*f1a0*/  LDG.E.U8 R4, desc[UR36][R4.64] ;  /* 0x0000002404047981 */ /* 0x000ea2000c1e1100 */
[----:B------:R-:W-:Y:S01]  /*f1b0*/  BSSY.RECONVERGENT B0, `(.L_x_9571) ;  /* 0x0000018000007945 */ /* 0x000fe20003800200 */
[----:B01--4-:R-:W-:Y:S02]  /*f1c0*/  MOV R2, RZ ;  /* 0x000000ff00027202 */ /* 0x013fe40000000f00 */
        /* <DEDUP_REMOVED lines=18> */
.L_x_9574:
[----:B------:R-:W-:Y:S05]  /*f2f0*/  BSYNC.RECONVERGENT B1 ;  /* 0x0000000000017941 */ /* 0x000fea0003800200 */
.L_x_9573:
[----:B------:R-:W-:Y:S01]  /*f300*/  IMAD.SHL.U32 R0, R0, 0x100000, RZ ;  /* 0x0010000000007824 */ /* 0x000fe200078e00ff */
[----:B------:R-:W-:-:S04]  /*f310*/  LEA R2, R2, 0x3b800000, 0x17 ;  /* 0x3b80000002027811 */ /* 0x000fc800078eb8ff */
[----:B------:R-:W-:-:S07]  /*f320*/  LOP3.LUT R2, R2, R0, R7, 0xfe, !PT ;  /* 0x0000000002027212 */ /* 0x000fce00078efe07 */
.L_x_9572:
[----:B------:R-:W-:Y:S05]  /*f330*/  BSYNC.RECONVERGENT B0 ;  /* 0x0000000000007941 */ /* 0x000fea0003800200 */
.L_x_9571:
[----:B------:R-:W0:Y:S02]  /*f340*/  F2I.S64.TRUNC R2, R2 ;  /* 0x0000000200027311 */ /* 0x000e24000020d900 */
[----:B0-----:R-:W-:Y:S01]  /*f350*/  PRMT R0, R2, 0x7610, R0 ;  /* 0x0000761002007816 */ /* 0x001fe20000000000 */
[----:B------:R-:W-:Y:S06]  /*f360*/  BRA `(.L_x_9556) ;  /* 0x0000000400107947 */ /* 0x000fec0003800000 */
.L_x_9569:
        /* <DEDUP_REMOVED lines=21> */
.L_x_9578:
[----:B------:R-:W-:Y:S05]  /*f4c0*/  BSYNC.RECONVERGENT B1 ;  /* 0x0000000000017941 */ /* 0x000fea0003800200 */
.L_x_9577:
[----:B------:R-:W-:Y:S02]  /*f4d0*/  SHF.L.U32 R0, R0, 0x15, RZ ;  /* 0x0000001500007819 */ /* 0x000fe400000006ff */
[----:B------:R-:W-:-:S04]  /*f4e0*/  LEA R2, R2, 0x37800000, 0x17 ;  /* 0x3780000002027811 */ /* 0x000fc800078eb8ff */
[----:B------:R-:W-:-:S07]  /*f4f0*/  LOP3.LUT R2, R2, R0, R7, 0xfe, !PT ;  /* 0x0000000002027212 */ /* 0x000fce00078efe07 */
.L_x_9576:
[----:B------:R-:W-:Y:S05]  /*f500*/  BSYNC.RECONVERGENT B0 ;  /* 0x0000000000007941 */ /* 0x000fea0003800200 */
.L_x_9575:
[----:B------:R-:W0:Y:S02]  /*f510*/  F2I.S64.TRUNC R2, R2 ;  /* 0x0000000200027311 */ /* 0x000e24000020d900 */
[----:B0-----:R-:W-:Y:S01]  /*f520*/  PRMT R0, R2, 0x7610, R0 ;  /* 0x0000761002007816 */ /* 0x001fe20000000000 */
[----:B------:R-:W-:Y:S06]  /*f530*/  BRA `(.L_x_9556) ;  /* 0x00000000009c7947 */ /* 0x000fec0003800000 */
.L_x_9568:
        /* <DEDUP_REMOVED lines=14> */
.L_x_9582:
[----:B------:R-:W-:Y:S05]  /*f620*/  BSYNC.RECONVERGENT B0 ;  /* 0x0000000000007941 */ /* 0x000fea0003800200 */
.L_x_9581:
[----:B------:R-:W0:Y:S02]  /*f630*/  F2I.S64.TRUNC R2, R2 ;  /* 0x0000000200027311 */ /* 0x000e24000020d900 */
[----:B0-----:R-:W-:Y:S01]  /*f640*/  PRMT R0, R2, 0x7610, R0 ;  /* 0x0000761002007816 */ /* 0x001fe20000000000 */
[----:B------:R-:W-:Y:S06]  /*f650*/  BRA `(.L_x_9556) ;  /* 0x0000000000547947 */ /* 0x000fec0003800000 */
.L_x_9555:
[----:B01--4-:R-:W-:Y:S01]  /*f660*/  MOV R2, 0x180 ;  /* 0x0000018000027802 */ /* 0x013fe20000000f00 */
[----:B------:R-:W0:Y:S01]  /*f670*/  LDCU.64 UR4, c[0x4][0x170] ;  /* 0x01002e00ff0477ac */ /* 0x000e220008000a00 */
[----:B------:R-:W-:Y:S02]  /*f680*/  HFMA2 R13, -RZ, RZ, 0, 0 ;  /* 0x00000000ff0d7431 */ /* 0x000fe400000001ff */
[----:B------:R-:W-:Y:S01]  /*f690*/  IMAD.MOV.U32 R8, RZ, RZ, 0x4e ;  /* 0x0000004eff087424 */ /* 0x000fe200078e00ff */
[----:B------:R-:W1:Y:S01]  /*f6a0*/  LDCU.64 UR6, c[0x4][0x178] ;  /* 0x01002f00ff0677ac */ /* 0x000e620008000a00 */
[----:B------:R-:W2:Y:S01]  /*f6b0*/  LDC.64 R2, c[0x4][R2] ;  /* 0x0100000002027b82 */ /* 0x000ea20000000a00 */
[----:B------:R-:W-:Y:S01]  /*f6c0*/  IMAD.MOV.U32 R12, RZ, RZ, 0x1 ;  /* 0x00000001ff0c7424 */ /* 0x000fe200078e00ff */
[----:B------:R-:W4:Y:S01]  /*f6d0*/  LDCU.64 UR8, c[0x4][0x88] ;  /* 0x01001100ff0877ac */ /* 0x000f220008000a00 */
[----:B0-----:R-:W-:Y:S02]  /*f6e0*/  IMAD.U32 R4, RZ, RZ, UR4 ;  /* 0x00000004ff047e24 */ /* 0x001fe4000f8e00ff */
[----:B------:R-:W-:Y:S01]  /*f6f0*/  IMAD.U32 R5, RZ, RZ, UR5 ;  /* 0x00000005ff057e24 */ /* 0x000fe2000f8e00ff */
[----:B-1----:R-:W-:Y:S01]  /*f700*/  MOV R6, UR6 ;  /* 0x0000000600067c02 */ /* 0x002fe20008000f00 */
[----:B------:R-:W-:-:S02]  /*f710*/  IMAD.U32 R7, RZ, RZ, UR7 ;  /* 0x00000007ff077e24 */ /* 0x000fc4000f8e00ff */
[----:B----4-:R-:W-:Y:S01]  /*f720*/  IMAD.U32 R10, RZ, RZ, UR8 ;  /* 0x00000008ff0a7e24 */ /* 0x010fe2000f8e00ff */
[----:B------:R-:W-:-:S07]  /*f730*/  MOV R11, UR9 ;  /* 0x00000009000b7c02 */ /* 0x000fce0008000f00 */
[----:B------:R-:W-:-:S07]  /*f740*/  LEPC R20, `(.L_x_9583) ;  /* 0x000000001014794e */ /* 0x000fce0000000000 */
[----:B--23-5:R-:W-:Y:S05]  /*f750*/  CALL.ABS.NOINC R2 ;  /* 0x0000000002007343 */ /* 0x02cfea0003c00000 */
.L_x_9583:
[----:B------:R-:W-:Y:S01]  /*f760*/  PRMT R0, RZ, 0x7610, R0 ;  /* 0x00007610ff007816 */ /* 0x000fe20000000000 */
[----:B------:R-:W-:Y:S06]  /*f770*/  BRA `(.L_x_9556) ;  /* 0x00000000000c7947 */ /* 0x000fec0003800000 */
.L_x_9580:
[----:B------:R2:W5:Y:S01]  /*f780*/  LDG.E.U8 R0, desc[UR36][R4.64] ;  /* 0x0000002404007981 */ /* 0x000562000c1e1100 */
[----:B------:R-:W-:Y:S05]  /*f790*/  BRA `(.L_x_9556) ;  /* 0x0000000000047947 */ /* 0x000fea0003800000 */
.L_x_9579:
[----:B------:R2:W5:Y:S02]  /*f7a0*/  LDG.E.U8 R0, desc[UR36][R4.64] ;  /* 0x0000002404007981 */ /* 0x000564000c1e1100 */
.L_x_9556:
[----:B-----5:R-:W-:Y:S01]  /*f7b0*/  LOP3.LUT R0, R0, 0xff, RZ, 0xc0, !PT ;  /* 0x000000ff00007812 */ /* 0x020fe200078ec0ff */
[----:B------:R-:W2:Y:S01]  /*f7c0*/  LDCU UR4, c[0x0][0x600] ;  /* 0x0000c000ff0477ac */ /* 0x000ea20008000800 */
[----:B------:R-:W-:-:S04]  /*f7d0*/  ULOP3.LUT UR5, UR40, 0xff, URZ, 0xc0, !UPT ;  /* 0x000000ff28057892 */ /* 0x000fc8000f8ec0ff */
[----:B------:R-:W0:Y:S01]  /*f7e0*/  I2F.U16 R0, R0 ;  /* 0x0000000000007306 */ /* 0x000e220000101000 */
[----:B------:R-:W-:Y:S01]  /*f7f0*/  UISETP.GT.AND UP0, UPT, UR5, 0x9, UPT ;  /* 0x000000090500788c */ /* 0x000fe2000bf04270 */
[----:B01-34-:R-:W-:-:S04]  /*f800*/  FMUL.FTZ R2, R0, R19 ;  /* 0x0000001300027220 */ /* 0x01bfc80000410000 */
[----:B--2---:R-:W-:-:S04]  /*f810*/  FMUL.FTZ R2, R2, UR4 ;  /* 0x0000000402027c20 */ /* 0x004fc80008410000 */
        /* <DEDUP_REMOVED lines=10> */
[----:B0-----:R-:W-:Y:S01]  /*f8c0*/  STG.E.U8 desc[UR36][R16.64], R3 ;  /* 0x0000000310007986 */ /* 0x001fe2000c101124 */
[----:B------:R-:W-:Y:S05]  /*f8d0*/  EXIT ;  /* 0x000000000000794d */ /* 0x000fea0003800000 */
.L_x_9587:
[----:B------:R-:W0:Y:S02]  /*f8e0*/  F2I.S64.TRUNC R2, R2 ;  /* 0x0000000200027311 */ /* 0x000e24000020d900 */
[----:B0-----:R-:W-:-:S05]  /*f8f0*/  IMAD.MOV.U32 R5, RZ, RZ, R2 ;  /* 0x000000ffff057224 */ /* 0x001fca00078e0002 */
[----:B------:R-:W-:Y:S01]  /*f900*/  STG.E.U8 desc[UR36][R16.64], R5 ;  /* 0x0000000510007986 */ /* 0x000fe2000c101124 */
[----:B------:R-:W-:Y:S05]  /*f910*/  EXIT ;  /* 0x000000000000794d */ /* 0x000fea0003800000 */
.L_x_9586:
[----:B------:R-:W-:-:S09]  /*f920*/  UISETP.NE.AND UP0, UPT, UR5, 0x2, UPT ;  /* 0x000000020500788c */ /* 0x000fd2000bf05270 */
[----:B------:R-:W-:Y:S05]  /*f930*/  BRA.U !UP0, `(.L_x_9589) ;  /* 0x0000000108287547 */ /* 0x000fea000b800000 */
[----:B------:R-:W-:-:S09]  /*f940*/  UISETP.NE.AND UP0, UPT, UR5, 0x3, UPT ;  /* 0x000000030500788c */ /* 0x000fd2000bf05270 */
[----:B------:R-:W-:Y:S05]  /*f950*/  BRA.U !UP0, `(.L_x_9590) ;  /* 0x0000000108147547 */ /* 0x000fea000b800000 */
[----:B------:R-:W-:-:S09]  /*f960*/  UISETP.NE.AND UP0, UPT, UR5, 0x4, UPT ;  /* 0x000000040500788c */ /* 0x000fd2000bf05270 */
[----:B------:R-:W-:Y:S05]  /*f970*/  BRA.U UP0, `(.L_x_9588) ;  /* 0x0000000900387547 */ /* 0x000fea000b800000 */
[----:B------:R-:W0:Y:S02]  /*f980*/  F2I.S64.TRUNC R2, R2 ;  /* 0x0000000200027311 */ /* 0x000e24000020d900 */
[----:B0-----:R-:W-:Y:S01]  /*f990*/  STG.E.64 desc[UR36][R16.64], R2 ;  /* 0x0000000210007986 */ /* 0x001fe2000c101b24 */
[----:B------:R-:W-:Y:S05]  /*f9a0*/  EXIT ;  /* 0x000000000000794d */ /* 0x000fea0003800000 */
.L_x_9590:
[----:B------:R-:W0:Y:S02]  /*f9b0*/  F2I.FTZ.TRUNC.NTZ R3, R2 ;  /* 0x0000000200037305 */ /* 0x000e24000021f100 */
[----:B0-----:R-:W-:Y:S01]  /*f9c0*/  STG.E desc[UR36][R16.64], R3 ;  /* 0x0000000310007986 */ /* 0x001fe2000c101924 */
[----:B------:R-:W-:Y:S05]  /*f9d0*/  EXIT ;  /* 0x000000000000794d */ /* 0x000fea0003800000 */
.L_x_9589:
[----:B------:R-:W0:Y:S02]  /*f9e0*/  F2I.FTZ.TRUNC.NTZ R3, R2 ;  /* 0x0000000200037305 */ /* 0x000e24000021f100 */
[----:B0-----:R-:W-:Y:S01]  /*f9f0*/  STG.E.U16 desc[UR36][R16.64], R3 ;  /* 0x0000000310007986 */ /* 0x001fe2000c101524 */
[----:B------:R-:W-:Y:S05]  /*fa00*/  EXIT ;  /* 0x000000000000794d */ /* 0x000fea0003800000 */
.L_x_9585:
[----:B------:R-:W-:-:S09]  /*fa10*/  UISETP.GT.AND UP0, UPT, UR5, 0x6, UPT ;  /* 0x000000060500788c */ /* 0x000fd2000bf04270 */
[----:B------:R-:W-:Y:S05]  /*fa20*/  BRA.U UP0, `(.L_x_9591) ;  /* 0x0000000100247547 */ /* 0x000fea000b800000 */
[----:B------:R-:W-:-:S09]  /*fa30*/  UISETP.NE.AND UP0, UPT, UR5, 0x5, UPT ;  /* 0x000000050500788c */ /* 0x000fd2000bf05270 */
[----:B------:R-:W-:Y:S05]  /*fa40*/  BRA.U !UP0, `(.L_x_9592) ;  /* 0x0000000108107547 */ /* 0x000fea000b800000 */
[----:B------:R-:W-:-:S09]  /*fa50*/  UISETP.NE.AND UP0, UPT, UR5, 0x6, UPT ;  /* 0x000000060500788c */ /* 0x000fd2000bf05270 */
[----:B------:R-:W-:Y:S05]  /*fa60*/  BRA.U UP0, `(.L_x_9588) ;  /* 0x0000000500fc7547 */ /* 0x000fea000b800000 */
[----:B------:R-:W-:Y:S01]  /*fa70*/  STG.E desc[UR36][R16.64], R2 ;  /* 0x0000000210007986 */ /* 0x000fe2000c101924 */
[----:B------:R-:W-:Y:S05]  /*fa80*/  EXIT ;  /* 0x000000000000794d */ /* 0x000fea0003800000 */
.L_x_9592:
[----:B------:R-:W-:-:S05]  /*fa90*/  F2FP.F16.F32.PACK_AB R2, RZ, R2 ;  /* 0x00000002ff02723e */ /* 0x000fca00000000ff */
[----:B------:R-:W-:Y:S01]  /*faa0*/  STG.E.U16 desc[UR36][R16.64], R2 ;  /* 0x0000000210007986 */ /* 0x000fe2000c101524 */
[----:B------:R-:W-:Y:S05]  /*fab0*/  EXIT ;  /* 0x000000000000794d */ /* 0x000fea0003800000 */
.L_x_9591:
[----:B------:R-:W-:-:S09]  /*fac0*/  UISETP.NE.AND UP0, UPT, UR5, 0x7, UPT ;  /* 0x000000070500788c */ /* 0x000fd2000bf05270 */
[----:B------:R-:W-:Y:S05]  /*fad0*/  BRA.U !UP0, `(.L_x_9593) ;  /* 0x00000001082c7547 */ /* 0x000fea000b800000 */
[----:B------:R-:W-:-:S09]  /*fae0*/  UISETP.NE.AND UP0, UPT, UR5, 0x8, UPT ;  /* 0x000000080500788c */ /* 0x000fd2000bf05270 */
[----:B------:R-:W-:Y:S05]  /*faf0*/  BRA.U !UP0, `(.L_x_9594) ;  /* 0x0000000108147547 */ /* 0x000fea000b800000 */
[----:B------:R-:W-:-:S09]  /*fb00*/  UISETP.NE.AND UP0, UPT, UR5, 0x9, UPT ;  /* 0x000000090500788c */ /* 0x000fd2000bf05270 */
[----:B------:R-:W-:Y:S05]  /*fb10*/  BRA.U UP0, `(.L_x_9588) ;  /* 0x0000000500d07547 */ /* 0x000fea000b800000 */
[----:B------:R-:W-:-:S05]  /*fb20*/  IMAD.MOV.U32 R3, RZ, RZ, RZ ;  /* 0x000000ffff037224 */ /* 0x000fca00078e00ff */
[----:B------:R-:W-:Y:S01]  /*fb30*/  STG.E.64 desc[UR36][R16.64], R2 ;  /* 0x0000000210007986 */ /* 0x000fe2000c101b24 */
[----:B------:R-:W-:Y:S05]  /*fb40*/  EXIT ;  /* 0x000000000000794d */ /* 0x000fea0003800000 */
.L_x_9594:
[----:B------:R-:W-:-:S04]  /*fb50*/  F2FP.F16.F32.PACK_AB R3, RZ, R2 ;  /* 0x00000002ff03723e */ /* 0x000fc800000000ff */
[----:B------:R-:W-:-:S05]  /*fb60*/  PRMT R3, R3, 0x5410, RZ ;  /* 0x0000541003037816 */ /* 0x000fca00000000ff */
[----:B------:R-:W-:Y:S01]  /*fb70*/  STG.E desc[UR36][R16.64], R3 ;  /* 0x0000000310007986 */ /* 0x000fe2000c101924 */
[----:B------:R-:W-:Y:S05]  /*fb80*/  EXIT ;  /* 0x000000000000794d */ /* 0x000fea0003800000 */
.L_x_9593:
[----:B------:R-:W-:-:S06]  /*fb90*/  FMUL.FTZ R2, R2, 1 ;  /* 0x3f80000002027820 */ /* 0x000fcc0000410000 */
[----:B------:R-:W0:Y:S02]  /*fba0*/  F2F.F64.F32 R2, R2 ;  /* 0x0000000200027310 */ /* 0x000e240000201800 */
[----:B0-----:R-:W-:Y:S01]  /*fbb0*/  STG.E.64 desc[UR36][R16.64], R2 ;  /* 0x0000000210007986 */ /* 0x001fe2000c101b24 */
[----:B------:R-:W-:Y:S05]  /*fbc0*/  EXIT ;  /* 0x000000000000794d */ /* 0x000fea0003800000 */
.L_x_9584:
        /* <DEDUP_REMOVED lines=11> */
[----:B0-----:R-:W-:Y:S01]  /*fc80*/  STG.E.U16 desc[UR36][R16.64], R3 ;  /* 0x0000000310007986 */ /* 0x001fe2000c101524 */
[----:B------:R-:W-:Y:S05]  /*fc90*/  EXIT ;  /* 0x000000000000794d */ /* 0x000fea0003800000 */
.L_x_9598:
        /* <DEDUP_REMOVED lines=16> */
.L_x_9601:
[----:B------:R-:W-:-:S04]  /*fda0*/  SHF.R.U32.HI R2, RZ, 0x18, R2 ;  /* 0x00000018ff027819 */ /* 0x000fc80000011602 */
[----:B------:R-:W-:-:S04]  /*fdb0*/  LOP3.LUT R2, R3, 0x80, R2, 0xf8, !PT ;  /* 0x0000008003027812 */ /* 0x000fc800078ef802 */
[----:B------:R-:W-:-:S07]  /*fdc0*/  PRMT R8, R2, 0x7610, R8 ;  /* 0x0000761002087816 */ /* 0x000fce0000000008 */
.L_x_9600:
[----:B------:R-:W-:Y:S05]  /*fdd0*/  BSYNC.RECONVERGENT B0 ;  /* 0x0000000000007941 */ /* 0x000fea0003800200 */
.L_x_9599:
[----:B------:R-:W-:Y:S01]  /*fde0*/  STG.E.U8 desc[UR36][R16.64], R8 ;  /* 0x0000000810007986 */ /* 0x000fe2000c101124 */
[----:B------:R-:W-:Y:S05]  /*fdf0*/  EXIT ;  /* 0x000000000000794d */ /* 0x000fea0003800000 */
.L_x_9597:
        /* <DEDUP_REMOVED lines=16> */
.L_x_9604:
[----:B------:R-:W-:-:S04]  /*ff00*/  SHF.R.U32.HI R2, RZ, 0x18, R2 ;  /* 0x00000018ff027819 */ /* 0x000fc80000011602 */
[----:B------:R-:W-:-:S04]  /*ff10*/  LOP3.LUT R3, R3, 0x80, R2, 0xf8, !PT ;  /* 0x0000008003037812 */ /* 0x000fc800078ef802 */
[----:B------:R-:W-:-:S07]  /*ff20*/  PRMT R8, R3, 0x7610, R8 ;  /* 0x0000761003087816 */ /* 0x000fce0000000008 */
.L_x_9603:
[----:B------:R-:W-:Y:S05]  /*ff30*/  BSYNC.RECONVERGENT B0 ;  /* 0x0000000000007941 */ /* 0x000fea0003800200 */
.L_x_9602:
[----:B------:R-:W-:Y:S01]  /*ff40*/  STG.E.U8 desc[UR36][R16.64], R8 ;  /* 0x0000000810007986 */ /* 0x000fe2000c101124 */
[----:B------:R-:W-:Y:S05]  /*ff50*/  EXIT ;  /* 0x000000000000794d */ /* 0x000fea0003800000 */
.L_x_9596:
        /* <DEDUP_REMOVED lines=19> */
[----:B------:R-:W-:Y:S01]  /*10090*/  STG.E.U8 desc[UR36][R16.64], R3 ;  /* 0x0000000310007986 */ /* 0x000fe2000c101124 */
[----:B------:R-:W-:Y:S05]  /*100a0*/  EXIT ;  /* 0x000000000000794d */ /* 0x000fea0003800000 */
.L_x_9606:
[----:B------:R-:W0:Y:S02]  /*100b0*/  F2I.U64.TRUNC R2, R2 ;  /* 0x0000000200027311 */ /* 0x000e24000020d800 */
[----:B0-----:R-:W-:Y:S01]  /*100c0*/  STG.E.64 desc[UR36][R16.64], R2 ;  /* 0x0000000210007986 */ /* 0x001fe2000c101b24 */
[----:B------:R-:W-:Y:S05]  /*100d0*/  EXIT ;  /* 0x000000000000794d */ /* 0x000fea0003800000 */
.L_x_9605:
[----:B------:R-:W0:Y:S02]  /*100e0*/  F2I.FTZ.U32.TRUNC.NTZ R3, R2 ;  /* 0x0000000200037305 */ /* 0x000e24000021f000 */
[----:B0-----:R-:W-:Y:S01]  /*100f0*/  STG.E desc[UR36][R16.64], R3 ;  /* 0x0000000310007986 */ /* 0x001fe2000c101924 */
[----:B------:R-:W-:Y:S05]  /*10100*/  EXIT ;  /* 0x000000000000794d */ /* 0x000fea0003800000 */
.L_x_9595:
        /* <DEDUP_REMOVED lines=8> */
[----:B------:R-:W-:Y:S01]  /*10190*/  STG.E.U8 desc[UR36][R16.64], R3 ;  /* 0x0000000310007986 */ /* 0x000fe2000c101124 */
[----:B------:R-:W-:Y:S05]  /*101a0*/  EXIT ;  /* 0x000000000000794d */ /* 0x000fea0003800000 */
.L_x_9608:
[----:B------:R-:W-:Y:S01]  /*101b0*/  FMUL.FTZ R4, R2, 1 ;  /* 0x3f80000002047820 */ /* 0x000fe20000410000 */
[----:B------:R-:W-:-:S05]  /*101c0*/  CS2R R6, SRZ ;  /* 0x0000000000067805 */ /* 0x000fca000001ff00 */
[----:B------:R-:W0:Y:S02]  /*101d0*/  F2F.F64.F32 R4, R4 ;  /* 0x0000000400047310 */ /* 0x000e240000201800 */
[----:B0-----:R-:W-:Y:S01]  /*101e0*/  STG.E.128 desc[UR36][R16.64], R4 ;  /* 0x0000000410007986 */ /* 0x001fe2000c101d24 */
[----:B------:R-:W-:Y:S05]  /*101f0*/  EXIT ;  /* 0x000000000000794d */ /* 0x000fea0003800000 */
.L_x_9607:
[----:B------:R-:W-:-:S09]  /*10200*/  UISETP.NE.AND UP0, UPT, UR5, 0xf, UPT ;  /* 0x0000000f0500788c */ /* 0x000fd2000bf05270 */
[----:B------:R-:W-:Y:S05]  /*10210*/  BRA.U !UP0, `(.L_x_9609) ;  /* 0x0000000108e07547 */ /* 0x000fea000b800000 */
[----:B------:R-:W-:-:S09]  /*10220*/  UISETP.NE.AND UP0, UPT, UR5, 0x17, UPT ;  /* 0x000000170500788c */ /* 0x000fd2000bf05270 */
[----:B------:R-:W-:Y:S05]  /*10230*/  BRA.U !UP0, `(.L_x_9610) ;  /* 0x00000001088c7547 */ /* 0x000fea000b800000 */
[----:B------:R-:W-:-:S09]  /*10240*/  UISETP.NE.AND UP0, UPT, UR5, 0x18, UPT ;  /* 0x000000180500788c */ /* 0x000fd2000bf05270 */
[----:B------:R-:W-:Y:S05]  /*10250*/  BRA.U !UP0, `(.L_x_9611) ;  /* 0x0000000108447547 */ /* 0x000fea000b800000 */
.L_x_9588:
        /* <DEDUP_REMOVED lines=16> */
.L_x_9612:
[----:B------:R-:W-:Y:S05]  /*10360*/  EXIT ;  /* 0x000000000000794d */ /* 0x000fea0003800000 */
.L_x_9611:
        /* <DEDUP_REMOVED lines=12> */
.L_x_9614:
[----:B------:R-:W-:Y:S05]  /*10430*/  BSYNC.RECONVERGENT B0 ;  /* 0x0000000000007941 */ /* 0x000fea0003800200 */
.L_x_9613:
[----:B------:R-:W-:-:S05]  /*10440*/  LOP3.LUT R3, R0, 0x80, R5, 0xf8, !PT ;  /* 0x0000008000037812 */ /* 0x000fca00078ef805 */
[----:B------:R-:W-:Y:S01]  /*10450*/  STG.E.U8 desc[UR36][R16.64], R3 ;  /* 0x0000000310007986 */ /* 0x000fe2000c101124 */
[----:B------:R-:W-:Y:S05]  /*10460*/  EXIT ;  /* 0x000000000000794d */ /* 0x000fea0003800000 */
.L_x_9610:
        /* <DEDUP_REMOVED lines=11> */
.L_x_9616:
[----:B------:R-:W-:Y:S01]  /*10520*/  IMAD.MOV.U32 R0, RZ, RZ, 0x7f ;  /* 0x0000007fff007424 */ /* 0x000fe200078e00ff */
[----:B------:R-:W-:-:S04]  /*10530*/  ISETP.GT.U32.AND P0, PT, R4, 0x7f800000, PT ;  /* 0x7f8000000400780c */ /* 0x000fc80003f04070 */
[----:B------:R-:W-:-:S09]  /*10540*/  SEL R0, R0, 0x7c, P0 ;  /* 0x0000007c00007807 */ /* 0x000fd20000000000 */
.L_x_9617:
[----:B------:R-:W-:Y:S05]  /*10550*/  BSYNC.RECONVERGENT B0 ;  /* 0x0000000000007941 */ /* 0x000fea0003800200 */
.L_x_9615:
[----:B------:R-:W-:-:S04]  /*10560*/  SHF.R.U32.HI R3, RZ, 0x18, R2 ;  /* 0x00000018ff037819 */ /* 0x000fc80000011602 */
[----:B------:R-:W-:-:S05]  /*10570*/  LOP3.LUT R3, R0, 0x80, R3, 0xf8, !PT ;  /* 0x0000008000037812 */ /* 0x000fca00078ef803 */
[----:B------:R-:W-:Y:S01]  /*10580*/  STG.E.U8 desc[UR36][R16.64], R3 ;  /* 0x0000000310007986 */ /* 0x000fe2000c101124 */
[----:B------:R-:W-:Y:S05]  /*10590*/  EXIT ;  /* 0x000000000000794d */ /* 0x000fea0003800000 */
.L_x_9609:
[----:B------:R-:W-:-:S05]  /*105a0*/  F2FP.BF16.F32.PACK_AB R2, RZ, R2 ;  /* 0x00000002ff02723e */ /* 0x000fca00000010ff */
[----:B------:R-:W-:Y:S01]  /*105b0*/  STG.E.U16 desc[UR36][R16.64], R2 ;  /* 0x0000000210007986 */ /* 0x000fe2000c101524 */
[----:B------:R-:W-:Y:S05]  /*105c0*/  EXIT ;  /* 0x000000000000794d */ /* 0x000fea0003800000 */
.L_x_9618:
        /* <DEDUP_REMOVED lines=11> */
.L_x_14310:


//--------------------- .text._ZN2at6native27unrolled_elementwise_kernelIZNS0_43_GLOBAL__N__7cc8d1ed_10_Dropout_cu_0e96ed3819masked_scale_kernelIhffEEvRNS_6TensorERKS4_S7_T1_EUlfhE_St5arrayIPcLm3EELi4E23TrivialOffsetCalculatorILi2EjESD_ILi1EjENS0_6memory12LoadWithCastILi2EEENSG_13StoreWithCastILi1EEEEEviT_T0_T2_T3_T4_T5_ --------------------------
	.section	.text._ZN2at6native27unrolled_elementwise_kernelIZNS0_43_GLOBAL__N__7cc8d1ed_10_Dropout_cu_0e96ed3819masked_scale_kernelIhffEEvRNS_6TensorERKS4_S7_T1_EUlfhE_St5arrayIPcLm3EELi4E23TrivialOffsetCalculatorILi2EjESD_ILi1EjENS0_6memory12LoadWithCastILi2EEENSG_13StoreWithCastILi1EEEEEviT_T0_T2_T3_T4_T5_,"ax",@progbits
	.align	128
        .global         _ZN2at6native27unrolled_elementwise_kernelIZNS0_43_GLOBAL__N__7cc8d1ed_10_Dropout_cu_0e96ed3819masked_scale_kernelIhffEEvRNS_6TensorERKS4_S7_T1_EUlfhE_St5arrayIPcLm3EELi4E23TrivialOffsetCalculatorILi2EjESD_ILi1EjENS0_6memory12LoadWithCastILi2EEENSG_13StoreWithCastILi1EEEEEviT_T0_T2_T3_T4_T5_
        .type           _ZN2at6native27unrolled_elementwise_kernelIZNS0_43_GLOBAL__N__7cc8d1ed_10_Dropout_cu_0e96ed3819masked_scale_kernelIhffEEvRNS_6TensorERKS4_S7_T1_EUlfhE_St5arrayIPcLm3EELi4E23TrivialOffsetCalculatorILi2EjESD_ILi1EjENS0_6memory12LoadWithCastILi2EEENSG_13StoreWithCastILi1EEEEEviT_T0_T2_T3_T4_T5_,@function
        .size           _ZN2at6native27unrolled_elementwise_kernelIZNS0_43_GLOBAL__N__7cc8d1ed_10_Dropout_cu_0e96ed3819masked_scale_kernelIhffEEvRNS_6TensorERKS4_S7_T1_EUlfhE_St5arrayIPcLm3EELi4E23TrivialOffsetCalculatorILi2EjESD_ILi1EjENS0_6memory12LoadWithCastILi2EEENSG_13StoreWithCastILi1EEEEEviT_T0_T2_T3_T4_T5_,(.L_x_14311 - _ZN2at6native27unrolled_elementwise_kernelIZNS0_43_GLOBAL__N__7cc8d1ed_10_Dropout_cu_0e96ed3819masked_scale_kernelIhffEEvRNS_6TensorERKS4_S7_T1_EUlfhE_St5arrayIPcLm3EELi4E23TrivialOffsetCalculatorILi2EjESD_ILi1EjENS0_6memory12LoadWithCastILi2EEENSG_13StoreWithCastILi1EEEEEviT_T0_T2_T3_T4_T5_)
        .other          _ZN2at6native27unrolled_elementwise_kernelIZNS0_43_GLOBAL__N__7cc8d1ed_10_Dropout_cu_0e96ed3819masked_scale_kernelIhffEEvRNS_6TensorERKS4_S7_T1_EUlfhE_St5arrayIPcLm3EELi4E23TrivialOffsetCalculatorILi2EjESD_ILi1EjENS0_6memory12LoadWithCastILi2EEENSG_13StoreWithCastILi1EEEEEviT_T0_T2_T3_T4_T5_,@"STO_CUDA_ENTRY STV_DEFAULT"
_ZN2at6native27unrolled_elementwise_kernelIZNS0_43_GLOBAL__N__7cc8d1ed_10_Dropout_cu_0e96ed3819masked_scale_kernelIhffEEvRNS_6TensorERKS4_S7_T1_EUlfhE_St5arrayIPcLm3EELi4E23TrivialOffsetCalculatorILi2EjESD_ILi1EjENS0_6memory12LoadWithCastILi2EEENSG_13StoreWithCastILi1EEEEEviT_T0_T2_T3_T4_T5_:
.text._ZN2at6native27unrolled_elementwise_kernelIZNS0_43_GLOBAL__N__7cc8d1ed_10_Dropout_cu_0e96ed3819masked_scale_kernelIhffEEvRNS_6TensorERKS4_S7_T1_EUlfhE_St5arrayIPcLm3EELi4E23TrivialOffsetCalculatorILi2EjESD_ILi1EjENS0_6memory12LoadWithCastILi2EEENSG_13StoreWithCastILi1EEEEEviT_T0_T2_T3_T4_T5_:
        /* <DEDUP_REMOVED lines=8> */
[----:B------:R-:W-:Y:S01]  /*0080*/  IMAD.MOV.U32 R24, RZ, RZ, RZ ;  /* 0x000000ffff187224 */ /* 0x000fe200078e00ff */
        /* <DEDUP_REMOVED lines=8> */
[----:B------:R-:W-:Y:S01]  /*0110*/  BSSY.RECONVERGENT B6, `(.L_x_9621) ;  /* 0x00000de000067945 */ /* 0x000fe20003800200 */
        /* <DEDUP_REMOVED lines=17> */
.L_x_9625:
[----:B------:R-:W2:Y:S02]  /*0230*/  LDG.E.U8 R4, desc[UR36][R4.64] ;  /* 0x0000002404047981 */ /* 0x000ea4000c1e1100 */
[----:B--2---:R-:W-:Y:S01]  /*0240*/  I2FP.F32.U32 R27, R4 ;  /* 0x00000004001b7245 */ /* 0x004fe20000201000 */
[----:B------:R-:W-:Y:S06]  /*0250*/  BRA `(.L_x_9627) ;  /* 0x0000000c00247947 */ /* 0x000fec0003800000 */
.L_x_9624:
        /* <DEDUP_REMOVED lines=9> */
.L_x_9629:
[----:B------:R-:W2:Y:S02]  /*02f0*/  LDG.E R4, desc[UR36][R4.64] ;  /* 0x0000002404047981 */ /* 0x000ea4000c1e1900 */
[----:B--2---:R-:W-:Y:S01]  /*0300*/  I2FP.F32.S32 R27, R4 ;  /* 0x00000004001b7245 */ /* 0x004fe20000201400 */
[----:B------:R-:W-:Y:S06]  /*0310*/  BRA `(.L_x_9627) ;  /* 0x0000000800f47947 */ /* 0x000fec0003800000 */
.L_x_9628:
[----:B------:R-:W2:Y:S02]  /*0320*/  LDG.E.U16 R4, desc[UR36][R4.64] ;  /* 0x0000002404047981 */ /* 0x000ea4000c1e1500 */
[----:B--2---:R2:W3:Y:S01]  /*0330*/  I2F.S16 R27, R4 ;  /* 0x00000004001b7306 */ /* 0x0044e20000101400 */
[----:B------:R-:W-:Y:S05]  /*0340*/  BRA `(.L_x_9627) ;  /* 0x0000000800e87947 */ /* 0x000fea0003800000 */
.L_x_9623:
        /* <DEDUP_REMOVED lines=8> */
.L_x_9631:
[----:B------:R-:W2:Y:S02]  /*03d0*/  LDG.E.U16 R4, desc[UR36][R4.64] ;  /* 0x0000002404047981 */ /* 0x000ea4000c1e1500 */
[----:B--2---:R-:W-:Y:S01]  /*03e0*/  HADD2.F32 R27, -RZ, R4.H0_H0 ;  /* 0x20000004ff1b7230 */ /* 0x004fe20000004100 */
[----:B------:R-:W-:Y:S06]  /*03f0*/  BRA `(.L_x_9627) ;  /* 0x0000000800bc7947 */ /* 0x000fec0003800000 */
.L_x_9630:
        /* <DEDUP_REMOVED lines=8> */
.L_x_9633:
[----:B------:R-:W2:Y:S02]  /*0480*/  LDG.E.U16 R4, desc[UR36][R4.64] ;  /* 0x0000002404047981 */ /* 0x000ea4000c1e1500 */
[----:B--2---:R-:W-:Y:S01]  /*0490*/  HADD2.F32 R27, -RZ, R4.H0_H0 ;  /* 0x20000004ff1b7230 */ /* 0x004fe20000004100 */
[----:B------:R-:W-:Y:S06]  /*04a0*/  BRA `(.L_x_9627) ;  /* 0x0000000800907947 */ /* 0x000fec0003800000 */
.L_x_9632:
[----:B------:R-:W2:Y:S01]  /*04b0*/  LDG.E.64 R4, desc[UR36][R4.64] ;  /* 0x0000002404047981 */ /* 0x000ea2000c1e1b00 */
[----:B------:R-:W-:Y:S01]  /*04c0*/  UMOV UR4, 0xf0000000 ;  /* 0xf000000000047882 */ /* 0x000fe20000000000 */
[----:B------:R-:W-:Y:S01]  /*04d0*/  UMOV UR5, 0x380fffff ;  /* 0x380fffff00057882 */ /* 0x000fe20000000000 */
[----:B--2---:R-:W0:Y:S01]  /*04e0*/  F2F.F32.F64 R27, R4 ;  /* 0x00000004001b7310 */ /* 0x004e220000301000 */
[----:B------:R-:W-:-:S14]  /*04f0*/  DSETP.GEU.AND P0, PT, |R4|, UR4, PT ;  /* 0x0000000404007e2a */ /* 0x000fdc000bf0e200 */
[----:B0-----:R-:W-:Y:S01]  /*0500*/  @!P0 FMUL R27, R27, 1.175494350822287508e-38 ;  /* 0x008000001b1b8820 */ /* 0x001fe20000400000 */
[----:B------:R-:W-:Y:S06]  /*0510*/  BRA `(.L_x_9627) ;  /* 0x0000000800747947 */ /* 0x000fec0003800000 */
.L_x_9622:
        /* <DEDUP_REMOVED lines=12> */
.L_x_9636:
[----:B------:R-:W2:Y:S01]  /*05e0*/  LDG.E.64 R4, desc[UR36][R4.64] ;  /* 0x0000002404047981 */ /* 0x000ea2000c1e1b00 */
[----:B------:R-:W-:Y:S01]  /*05f0*/  UMOV UR4, 0xf0000000 ;  /* 0xf000000000047882 */ /* 0x000fe20000000000 */
[----:B------:R-:W-:Y:S01]  /*0600*/  UMOV UR5, 0x380fffff ;  /* 0x380fffff00057882 */ /* 0x000fe20000000000 */
[----:B--2---:R-:W0:Y:S01]  /*0610*/  F2F.F32.F64 R27, R4 ;  /* 0x00000004001b7310 */ /* 0x004e220000301000 */
[----:B------:R-:W-:-:S14]  /*0620*/  DSETP.GEU.AND P0, PT, |R4|, UR4, PT ;  /* 0x0000000404007e2a */ /* 0x000fdc000bf0e200 */
[----:B0-----:R-:W-:Y:S01]  /*0630*/  @!P0 FMUL R27, R27, 1.175494350822287508e-38 ;  /* 0x008000001b1b8820 */ /* 0x001fe20000400000 */
[----:B------:R-:W-:Y:S06]  /*0640*/  BRA `(.L_x_9627) ;  /* 0x0000000800287947 */ /* 0x000fec0003800000 */
.L_x_9635:
        /* <DEDUP_REMOVED lines=23> */
[----:B------:R-:W-:Y:S01]  /*07c0*/  LOP3.LUT R27, R0, 0x80000000, R27, 0xf8, !PT ;  /* 0x80000000001b7812 */ /* 0x000fe200078ef81b */
[----:B------:R-:W-:Y:S06]  /*07d0*/  BRA `(.L_x_9627) ;  /* 0x0000000400c47947 */ /* 0x000fec0003800000 */
.L_x_9638:
        /* <DEDUP_REMOVED lines=12> */
.L_x_9637:
[----:B------:R-:W2:Y:S02]  /*08a0*/  LDG.E.U16 R4, desc[UR36][R4.64] ;  /* 0x0000002404047981 */ /* 0x000ea4000c1e1500 */
[----:B--2---:R-:W-:Y:S01]  /*08b0*/  IMAD.U32 R27, R4, 0x10000, RZ ;  /* 0x00010000041b7824 */ /* 0x004fe200078e00ff */
[----:B------:R-:W-:Y:S06]  /*08c0*/  BRA `(.L_x_9627) ;  /* 0x0000000400887947 */ /* 0x000fec0003800000 */
.L_x_9634:
        /* <DEDUP_REMOVED lines=11> */
.L_x_9641:
        /* <DEDUP_REMOVED lines=20> */
.L_x_9643:
[----:B------:R-:W-:Y:S05]  /*0ac0*/  BSYNC.RECONVERGENT B0 ;  /* 0x0000000000007941 */ /* 0x000fea0003800200 */
.L_x_9642:
[----:B------:R-:W-:Y:S01]  /*0ad0*/  IMAD.SHL.U32 R0, R0, 0x100000, RZ ;  /* 0x0010000000007824 */ /* 0x000fe200078e00ff */
[----:B------:R-:W-:-:S04]  /*0ae0*/  LEA R3, R3, 0x3b800000, 0x17 ;  /* 0x3b80000003037811 */ /* 0x000fc800078eb8ff */
[----:B------:R-:W-:Y:S01]  /*0af0*/  LOP3.LUT R27, R3, R0, R27, 0xfe, !PT ;  /* 0x00000000031b7212 */ /* 0x000fe200078efe1b */
[----:B------:R-:W-:Y:S06]  /*0b00*/  BRA `(.L_x_9627) ;  /* 0x0000000000f87947 */ /* 0x000fec0003800000 */
.L_x_9640:
        /* <DEDUP_REMOVED lines=20> */
.L_x_9645:
[----:B------:R-:W-:Y:S05]  /*0c50*/  BSYNC.RECONVERGENT B0 ;  /* 0x0000000000007941 */ /* 0x000fea0003800200 */
.L_x_9644:
[----:B------:R-:W-:Y:S01]  /*0c60*/  IMAD.SHL.U32 R0, R0, 0x200000, RZ ;  /* 0x0020000000007824 */ /* 0x000fe200078e00ff */
[----:B------:R-:W-:-:S04]  /*0c70*/  LEA R3, R3, 0x37800000, 0x17 ;  /* 0x3780000003037811 */ /* 0x000fc800078eb8ff */
[----:B------:R-:W-:Y:S01]  /*0c80*/  LOP3.LUT R27, R3, R0, R27, 0xfe, !PT ;  /* 0x00000000031b7212 */ /* 0x000fe200078efe1b */
[----:B------:R-:W-:Y:S06]  /*0c90*/  BRA `(.L_x_9627) ;  /* 0x0000000000947947 */ /* 0x000fec0003800000 */
.L_x_9639:
[----:B------:R-:W-:-:S09]  /*0ca0*/  UISETP.NE.AND UP0, UPT, UR4, 0x1c, UPT ;  /* 0x0000001c0400788c */ /* 0x000fd2000bf05270 */
[----:B------:R-:W-:Y:S05]  /*0cb0*/  BRA.U !UP0, `(.L_x_9646) ;  /* 0x0000000108847547 */ /* 0x000fea000b800000 */
[----:B------:R-:W-:-:S09]  /*0cc0*/  UISETP.NE.AND UP0, UPT, UR4, 0x1d, UPT ;  /* 0x0000001d0400788c */ /* 0x000fd2000bf05270 */
[----:B------:R-:W-:Y:S05]  /*0cd0*/  BRA.U !UP0, `(.L_x_9647) ;  /* 0x0000000108707547 */ /* 0x000fea000b800000 */
[----:B------:R-:W-:-:S09]  /*0ce0*/  UISETP.NE.AND UP0, UPT, UR4, 0x2c, UPT ;  /* 0x0000002c0400788c */ /* 0x000fd2000bf05270 */
[----:B------:R-:W-:Y:S05]  /*0cf0*/  BRA.U !UP0, `(.L_x_9648) ;  /* 0x0000000108487547 */ /* 0x000fea000b800000 */
.L_x_9626:
        /* <DEDUP_REMOVED lines=16> */
.L_x_9649:
[----:B------:R-:W-:Y:S01]  /*0e00*/  IMAD.MOV.U32 R27, RZ, RZ, RZ ;  /* 0x000000ffff1b7224 */ /* 0x000fe200078e00ff */
[----:B------:R-:W-:Y:S06]  /*0e10*/  BRA `(.L_x_9627) ;  /* 0x0000000000347947 */ /* 0x000fec0003800000 */
.L_x_9648:
        /* <DEDUP_REMOVED lines=8> */
.L_x_9647:
[----:B------:R-:W2:Y:S02]  /*0ea0*/  LDG.E.64 R4, desc[UR36][R4.64] ;  /* 0x0000002404047981 */ /* 0x000ea4000c1e1b00 */
[----:B--2---:R0:W1:Y:S01]  /*0eb0*/  I2F.U64 R27, R4 ;  /* 0x00000004001b7312 */ /* 0x0040620000301000 */
[----:B------:R-:W-:Y:S05]  /*0ec0*/  BRA `(.L_x_9627) ;  /* 0x0000000000087947 */ /* 0x000fea0003800000 */
.L_x_9646:
[----:B------:R-:W2:Y:S02]  /*0ed0*/  LDG.E R4, desc[UR36][R4.64] ;  /* 0x0000002404047981 */ /* 0x000ea4000c1e1900 */
[----:B--2---:R-:W-:-:S07]  /*0ee0*/  I2FP.F32.U32 R27, R4 ;  /* 0x00000004001b7245 */ /* 0x004fce0000201000 */
.L_x_9627:
[----:B------:R-:W-:Y:S05]  /*0ef0*/  BSYNC.RECONVERGENT B6 ;  /* 0x0000000000067941 */ /* 0x000fea0003800200 */
.L_x_9621:
[----:B------:R-:W2:Y:S01]  /*0f00*/  LDC.64 R6, c[0x0][0x3a8] ;  /* 0x0000ea00ff067b82 */ /* 0x000ea20000000a00 */
[----:B------:R-:W4:Y:S01]  /*0f10*/  LDCU UR5, c[0x0][0x3bc] ;  /* 0x00007780ff0577ac */ /* 0x000f220008000800 */
[----:B------:R-:W-:-:S04]  /*0f20*/  UPRMT UR4, UR39, 0x9910, URZ ;  /* 0x0000991027047896 */ /* 0x000fc800080000ff */
[----:B------:R-:W-:Y:S01]  /*0f30*/  UISETP.GT.AND UP0, UPT, UR4, 0x9, UPT ;  /* 0x000000090400788c */ /* 0x000fe2000bf04270 */
[----:B----4-:R-:W-:-:S05]  /*0f40*/  IMAD R3, R16, UR5, RZ ;  /* 0x0000000510037c24 */ /* 0x010fca000f8e02ff */
        /* <DEDUP_REMOVED lines=13> */
.L_x_9653:
[----:B------:R2:W5:Y:S01]  /*1020*/  LDG.E.U8 R0, desc[UR36][R6.64] ;  /* 0x0000002406007981 */ /* 0x000562000c1e1100 */
[----:B------:R-:W-:Y:S05]  /*1030*/  BRA `(.L_x_9655) ;  /* 0x0000000c00607947 */ /* 0x000fea0003800000 */
.L_x_9652:
        /* <DEDUP_REMOVED lines=8> */
.L_x_9657:
[----:B------:R2:W5:Y:S01]  /*10c0*/  LDG.E.U8 R0, desc[UR36][R6.64] ;  /* 0x0000002406007981 */ /* 0x000562000c1e1100 */
[----:B------:R-:W-:Y:S05]  /*10d0*/  BRA `(.L_x_9655) ;  /* 0x0000000c00387947 */ /* 0x000fea0003800000 */
.L_x_9656:
[----:B------:R2:W5:Y:S01]  /*10e0*/  LDG.E.U16 R0, desc[UR36][R6.64] ;  /* 0x0000002406007981 */ /* 0x000562000c1e1500 */
[----:B------:R-:W-:Y:S05]  /*10f0*/  BRA `(.L_x_9655) ;  /* 0x0000000c00307947 */ /* 0x000fea0003800000 */
.L_x_9651:
        /* <DEDUP_REMOVED lines=10> */
.L_x_9659:
[----:B0-----:R-:W2:Y:S02]  /*11a0*/  LDG.E.U16 R4, desc[UR36][R6.64] ;  /* 0x0000002406047981 */ /* 0x001ea4000c1e1500 */
[----:B--2---:R-:W-:-:S06]  /*11b0*/  HADD2.F32 R4, -RZ, R4.H0_H0 ;  /* 0x20000004ff047230 */ /* 0x004fcc0000004100 */
[----:B------:R-:W0:Y:S02]  /*11c0*/  F2I.S64.TRUNC R4, R4 ;  /* 0x0000000400047311 */ /* 0x000e24000020d900 */
[----:B0-----:R-:W-:Y:S01]  /*11d0*/  PRMT R0, R4, 0x7610, R0 ;  /* 0x0000761004007816 */ /* 0x001fe20000000000 */
[----:B------:R-:W-:Y:S06]  /*11e0*/  BRA `(.L_x_9655) ;  /* 0x0000000800f47947 */ /* 0x000fec0003800000 */
.L_x_9658:
        /* <DEDUP_REMOVED lines=10> */
.L_x_9661:
[----:B------:R-:W0:Y:S02]  /*1290*/  LDG.E.U16 R6, desc[UR36][R6.64] ;  /* 0x0000002406067981 */ /* 0x000e24000c1e1500 */
[----:B0-----:R-:W-:-:S06]  /*12a0*/  HADD2.F32 R4, -RZ, R6.H0_H0 ;  /* 0x20000006ff047230 */ /* 0x001fcc0000004100 */
[----:B------:R-:W0:Y:S02]  /*12b0*/  F2I.S64.TRUNC R4, R4 ;  /* 0x0000000400047311 */ /* 0x000e24000020d900 */
[----:B0-----:R-:W-:Y:S01]  /*12c0*/  PRMT R0, R4, 0x7610, R0 ;  /* 0x0000761004007816 */ /* 0x001fe20000000000 */
[----:B------:R-:W-:Y:S06]  /*12d0*/  BRA `(.L_x_9655) ;  /* 0x0000000800b87947 */ /* 0x000fec0003800000 */
.L_x_9660:
[----:B0-----:R-:W2:Y:S02]  /*12e0*/  LDG.E.64 R4, desc[UR36][R6.64] ;  /* 0x0000002406047981 */ /* 0x001ea4000c1e1b00 */
[----:B--2---:R-:W0:Y:S02]  /*12f0*/  F2I.S64.F64.TRUNC R4, R4 ;  /* 0x0000000400047311 */ /* 0x004e24000030d900 */
[----:B0-----:R-:W-:Y:S01]  /*1300*/  PRMT R0, R4, 0x7610, R0 ;  /* 0x0000761004007816 */ /* 0x001fe20000000000 */
[----:B------:R-:W-:Y:S06]  /*1310*/  BRA `(.L_x_9655) ;  /* 0x0000000800a87947 */ /* 0x000fec0003800000 */
.L_x_9650:
        /* <DEDUP_REMOVED lines=12> */
.L_x_9664:
[----:B------:R-:W0:Y:S02]  /*13e0*/  LDG.E.64 R6, desc[UR36][R6.64] ;  /* 0x0000002406067981 */ /* 0x000e24000c1e1b00 */
[----:B0-----:R-:W0:Y:S02]  /*13f0*/  F2I.S64.F64.TRUNC R4, R6 ;  /* 0x0000000600047311 */ /* 0x001e24000030d900 */
[----:B0-----:R-:W-:Y:S01]  /*1400*/  PRMT R0, R4, 0x7610, R0 ;  /* 0x0000761004007816 */ /* 0x001fe20000000000 */
[----:B------:R-:W-:Y:S06]  /*1410*/  BRA `(.L_x_9655) ;  /* 0x0000000800687947 */ /* 0x000fec0003800000 */
.L_x_9663:
        /* <DEDUP_REMOVED lines=27> */
.L_x_9666:
        /* <DEDUP_REMOVED lines=15> */
.L_x_9665:
[----:B0-----:R-:W2:Y:S02]  /*16c0*/  LDG.E.U16 R4, desc[UR36][R6.64] ;  /* 0x0000002406047981 */ /* 0x001ea4000c1e1500 */
[----:B--2---:R-:W-:-:S06]  /*16d0*/  IMAD.U32 R4, R4, 0x10000, RZ ;  /* 0x0001000004047824 */ /* 0x004fcc00078e00ff */
[----:B------:R-:W0:Y:S02]  /*16e0*/  F2I.S64.TRUNC R4, R4 ;  /* 0x0000000400047311 */ /* 0x000e24000020d900 */
[----:B0-----:R-:W-:Y:S01]  /*16f0*/  PRMT R0, R4, 0x7610, R0 ;  /* 0x0000761004007816 */ /* 0x001fe20000000000 */
[----:B------:R-:W-:Y:S06]  /*1700*/  BRA `(.L_x_9655) ;  /* 0x0000000400ac7947 */ /* 0x000fec0003800000 */
.L_x_9662:
        /* <DEDUP_REMOVED lines=10> */
.L_x_9669:
        /* <DEDUP_REMOVED lines=21> */
.L_x_9673:
[----:B------:R-:W-:Y:S05]  /*1900*/  BSYNC.RECONVERGENT B1 ;  /* 0x0000000000017941 */ /* 0x000fea0003800200 */
.L_x_9672:
[----:B------:R-:W-:Y:S01]  /*1910*/  IMAD.SHL.U32 R0, R0, 0x100000, RZ ;  /* 0x0010000000007824 */ /* 0x000fe200078e00ff */
[----:B------:R-:W-:-:S04]  /*1920*/  LEA R3, R3, 0x3b800000, 0x17 ;  /* 0x3b80000003037811 */ /* 0x000fc800078eb8ff */
[----:B------:R-:W-:-:S07]  /*1930*/  LOP3.LUT R4, R3, R0, R7, 0xfe, !PT ;  /* 0x0000000003047212 */ /* 0x000fce00078efe07 */
.L_x_9671:
[----:B------:R-:W-:Y:S05]  /*1940*/  BSYNC.RECONVERGENT B0 ;  /* 0x0000000000007941 */ /* 0x000fea0003800200 */
.L_x_9670:
[----:B------:R-:W0:Y:S02]  /*1950*/  F2I.S64.TRUNC R4, R4 ;  /* 0x0000000400047311 */ /* 0x000e24000020d900 */
[----:B0-----:R-:W-:Y:S01]  /*1960*/  PRMT R0, R4, 0x7610, R0 ;  /* 0x0000761004007816 */ /* 0x001fe20000000000 */
[----:B------:R-:W-:Y:S06]  /*1970*/  BRA `(.L_x_9655) ;  /* 0x0000000400107947 */ /* 0x000fec0003800000 */
.L_x_9668:
        /* <DEDUP_REMOVED lines=21> */
.L_x_9677:
[----:B------:R-:W-:Y:S05]  /*1ad0*/  BSYNC.RECONVERGENT B1 ;  /* 0x0000000000017941 */ /* 0x000fea0003800200 */
.L_x_9676:
[----:B------:R-:W-:Y:S01]  /*1ae0*/  IMAD.SHL.U32 R0, R0, 0x200000, RZ ;  /* 0x0020000000007824 */ /* 0x000fe200078e00ff */
[----:B------:R-:W-:-:S04]  /*1af0*/  LEA R3, R3, 0x37800000, 0x17 ;  /* 0x3780000003037811 */ /* 0x000fc800078eb8ff */
[----:B------:R-:W-:-:S07]  /*1b00*/  LOP3.LUT R4, R3, R0, R7, 0xfe, !PT ;  /* 0x0000000003047212 */ /* 0x000fce00078efe07 */
.L_x_9675:
[----:B------:R-:W-:Y:S05]  /*1b10*/  BSYNC.RECONVERGENT B0 ;  /* 0x0000000000007941 */ /* 0x000fea0003800200 */
.L_x_9674:
[----:B------:R-:W0:Y:S02]  /*1b20*/  F2I.S64.TRUNC R4, R4 ;  /* 0x0000000400047311 */ /* 0x000e24000020d900 */
[----:B0-----:R-:W-:Y:S01]  /*1b30*/  PRMT R0, R4, 0x7610, R0 ;  /* 0x0000761004007816 */ /* 0x001fe20000000000 */
[----:B------:R-:W-:Y:S06]  /*1b40*/  BRA `(.L_x_9655) ;  /* 0x00000000009c7947 */ /* 0x000fec0003800000 */
.L_x_9667:
[----:B------:R-:W-:-:S09]  /*1b50*/  UISETP.NE.AND UP0, UPT, UR4, 0x1c, UPT ;  /* 0x0000001c0400788c */ /* 0x000fd2000bf05270 */
[----:B------:R-:W-:Y:S05]  /*1b60*/  BRA.U !UP0, `(.L_x_9678) ;  /* 0x0000000108907547 */ /* 0x000fea000b800000 */
[----:B------:R-:W-:-:S09]  /*1b70*/  UISETP.NE.AND UP0, UPT, UR4, 0x1d, UPT ;  /* 0x0000001d0400788c */ /* 0x000fd2000bf05270 */
[----:B------:R-:W-:Y:S05]  /*1b80*/  BRA.U !UP0, `(.L_x_9679) ;  /* 0x0000000108807547 */ /* 0x000fea000b800000 */
[----:B------:R-:W-:-:S09]  /*1b90*/  UISETP.NE.AND UP0, UPT, UR4, 0x2c, UPT ;  /* 0x0000002c0400788c */ /* 0x000fd2000bf05270 */
[----:B------:R-:W-:Y:S05]  /*1ba0*/  BRA.U !UP0, `(.L_x_9680) ;  /* 0x0000000108487547 */ /* 0x000fea000b800000 */
.L_x_9654:
[----:B------:R-:W-:Y:S01]  /*1bb0*/  MOV R14, 0x180 ;  /* 0x00000180000e7802 */ /* 0x000fe20000000f00 */
[----:B------:R-:W0:Y:S01]  /*1bc0*/  LDCU.64 UR6, c[0x4][0x170] ;  /* 0x01002e00ff0677ac */ /* 0x000e220008000a00 */
[----:B------:R-:W-:Y:S02]  /*1bd0*/  IMAD.MOV.U32 R8, RZ, RZ, 0x4e ;  /* 0x0000004eff087424 */ /* 0x000fe400078e00ff */
[----:B------:R-:W-:Y:S01]  /*1be0*/  IMAD.MOV.U32 R12, RZ, RZ, 0x1 ;  /* 0x00000001ff0c7424 */ /* 0x000fe200078e00ff */
[----:B------:R-:W2:Y:S01]  /*1bf0*/  LDCU.64 UR8, c[0x4][0x178] ;  /* 0x01002f00ff0877ac */ /* 0x000ea20008000a00 */
[----:B------:R-:W4:Y:S01]  /*1c00*/  LDC.64 R14, c[0x4][R14] ;  /* 0x010000000e0e7b82 */ /* 0x000f220000000a00 */
[----:B------:R-:W-:Y:S01]  /*1c10*/  IMAD.MOV.U32 R13, RZ, RZ, RZ ;  /* 0x000000ffff0d7224 */ /* 0x000fe200078e00ff */
[----:B------:R-:W1:Y:S01]  /*1c20*/  LDCU.64 UR4, c[0x4][0x88] ;  /* 0x01001100ff0477ac */ /* 0x000e620008000a00 */
[----:B0-----:R-:W-:Y:S02]  /*1c30*/  IMAD.U32 R4, RZ, RZ, UR6 ;  /* 0x00000006ff047e24 */ /* 0x001fe4000f8e00ff */
[----:B------:R-:W-:-:S02]  /*1c40*/  IMAD.U32 R5, RZ, RZ, UR7 ;  /* 0x00000007ff057e24 */ /* 0x000fc4000f8e00ff */
[----:B--2---:R-:W-:Y:S02]  /*1c50*/  IMAD.U32 R6, RZ, RZ, UR8 ;  /* 0x00000008ff067e24 */ /* 0x004fe4000f8e00ff */
[----:B------:R-:W-:Y:S02]  /*1c60*/  IMAD.U32 R7, RZ, RZ, UR9 ;  /* 0x00000009ff077e24 */ /* 0x000fe4000f8e00ff */
[----:B-1----:R-:W-:Y:S02]  /*1c70*/  IMAD.U32 R10, RZ, RZ, UR4 ;  /* 0x00000004ff0a7e24 */ /* 0x002fe4000f8e00ff */
[----:B------:R-:W-:-:S07]  /*1c80*/  IMAD.U32 R11, RZ, RZ, UR5 ;  /* 0x00000005ff0b7e24 */ /* 0x000fce000f8e00ff */
[----:B------:R-:W-:-:S07]  /*1c90*/  LEPC R20, `(.L_x_9681) ;  /* 0x000000001014794e */ /* 0x000fce0000000000 */
[----:B---345:R-:W-:Y:S05]  /*1ca0*/  CALL.ABS.NOINC R14 ;  /* 0x000000000e007343 */ /* 0x038fea0003c00000 */
.L_x_9681:
[----:B------:R-:W-:Y:S01]  /*1cb0*/  PRMT R0, RZ, 0x7610, R0 ;  /* 0x00007610ff007816 */ /* 0x000fe20000000000 */
[----:B------:R-:W-:Y:S06]  /*1cc0*/  BRA `(.L_x_9655) ;  /* 0x00000000003c7947 */ /* 0x000fec0003800000 */
.L_x_9680:
        /* <DEDUP_REMOVED lines=8> */
.L_x_9683:
[----:B------:R-:W-:Y:S05]  /*1d50*/  BSYNC.RECONVERGENT B0 ;  /* 0x0000000000007941 */ /* 0x000fea0003800200 */
.L_x_9682:
[----:B------:R-:W0:Y:S02]  /*1d60*/  F2I.S64.TRUNC R4, R4 ;  /* 0x0000000400047311 */ /* 0x000e24000020d900 */
[----:B0-----:R-:W-:Y:S01]  /*1d70*/  PRMT R0, R4, 0x7610, R0 ;  /* 0x0000761004007816 */ /* 0x001fe20000000000 */
[----:B------:R-:W-:Y:S06]  /*1d80*/  BRA `(.L_x_9655) ;  /* 0x00000000000c7947 */ /* 0x000fec0003800000 */
.L_x_9679:
[----:B------:R4:W5:Y:S01]  /*1d90*/  LDG.E.U8 R0, desc[UR36][R6.64] ;  /* 0x0000002406007981 */ /* 0x000962000c1e1100 */
[----:B------:R-:W-:Y:S05]  /*1da0*/  BRA `(.L_x_9655) ;  /* 0x0000000000047947 */ /* 0x000fea0003800000 */
.L_x_9678:
[----:B------:R2:W5:Y:S02]  /*1db0*/  LDG.E.U8 R0, desc[UR36][R6.64] ;  /* 0x0000002406007981 */ /* 0x000564000c1e1100 */
.L_x_9655:
[----:B-----5:R-:W-:Y:S01]  /*1dc0*/  LOP3.LUT R0, R0, 0xff, RZ, 0xc0, !PT ;  /* 0x000000ff00007812 */ /* 0x020fe200078ec0ff */
[----:B------:R-:W-:-:S03]  /*1dd0*/  VIADD R16, R19, 0x80 ;  /* 0x0000008013107836 */ /* 0x000fc60000000000 */
[----:B------:R0:W0:Y:S04]  /*1de0*/  I2F.U16 R24, R0 ;  /* 0x0000000000187306 */ /* 0x0000280000101000 */
.L_x_9620:
[----:B------:R-:W-:Y:S05]  /*1df0*/  BSYNC.RECONVERGENT B7 ;  /* 0x0000000000077941 */ /* 0x000fea0003800200 */
.L_x_9619:
[----:B------:R-:W-:Y:S01]  /*1e00*/  ISETP.GE.AND P0, PT, R16, R17, PT ;  /* 0x000000111000720c */ /* 0x000fe20003f06270 */
[----:B------:R-:W-:Y:S01]  /*1e10*/  BSSY.RECONVERGENT B7, `(.L_x_9684) ;  /* 0x00001d5000077945 */ /* 0x000fe20003800200 */
[----:B------:R-:W-:Y:S02]  /*1e20*/  IMAD.MOV.U32 R25, RZ, RZ, RZ ;  /* 0x000000ffff197224 */ /* 0x000fe400078e00ff */
[----:B------:R-:W-:-:S09]  /*1e30*/  IMAD.MOV.U32 R22, RZ, RZ, RZ ;  /* 0x000000ffff167224 */ /* 0x000fd200078e00ff */
[----:B------:R-:W-:Y:S05]  /*1e40*/  @P0 BRA `(.L_x_9685) ;  /* 0x0000001c00440947 */ /* 0x000fea0003800000 */
[----:B0-----:R-:W0:Y:S01]  /*1e50*/  LDC.64 R4, c[0x0][0x3a0] ;  /* 0x0000e800ff047b82 */ /* 0x001e220000000a00 */
[----:B------:R-:W5:Y:S01]  /*1e60*/  LDCU UR5, c[0x0][0x3b8] ;  /* 0x00007700ff0577ac */ /* 0x000f620008000800 */
[----:B------:R-:W-:Y:S01]  /*1e70*/  IMAD R18, R2, 0x200, R16 ;  /* 0x0000020002127824 */ /* 0x000fe200078e0210 */
[----:B------:R-:W-:Y:S01]  /*1e80*/  BSSY.RECONVERGENT B6, `(.L_x_9686) ;  /* 0x00000de000067945 */ /* 0x000fe20003800200 */
        /* <DEDUP_REMOVED lines=15> */
[----:B-----5:R0:W0:Y:S01]  /*1f80*/  I2F.S16 R25, R4 ;  /* 0x0000000400197306 */ /* 0x0200220000101400 */
[----:B------:R-:W-:Y:S05]  /*1f90*/  BRA `(.L_x_9692) ;  /* 0x0000000c00307947 */ /* 0x000fea0003800000 */
.L_x_9690:
[----:B------:R-:W5:Y:S02]  /*1fa0*/  LDG.E.U8 R4, desc[UR36][R4.64] ;  /* 0x0000002404047981 */ /* 0x000f64000c1e1100 */
[----:B-----5:R-:W-:Y:S01]  /*1fb0*/  I2FP.F32.U32 R25, R4 ;  /* 0x0000000400197245 */ /* 0x020fe20000201000 */
[----:B------:R-:W-:Y:S06]  /*1fc0*/  BRA `(.L_x_9692) ;  /* 0x0000000c00247947 */ /* 0x000fec0003800000 */
.L_x_9689:
[----:B------:R-:W-:-:S09]  /*1fd0*/  UISETP.NE.AND UP0, UPT, UR4, 0x2, UPT ;  /* 0x000000020400788c */ /* 0x000fd2000bf05270 */
[----:B------:R-:W-:Y:S05]  /*1fe0*/  BRA.U !UP0, `(.L_x_9693) ;  /* 0x0000000108287547 */ /* 0x000fea000b800000 */
[----:B------:R-:W-:-:S09]  /*1ff0*/  UISETP.NE.AND UP0, UPT, UR4, 0x3, UPT ;  /* 0x000000030400788c */ /* 0x000fd2000bf05270 */
[----:B------:R-:W-:Y:S05]  /*2000*/  BRA.U !UP0, `(.L_x_9694) ;  /* 0x0000000108147547 */ /* 0x000fea000b800000 */
[----:B------:R-:W-:-:S09]  /*2010*/  UISETP.NE.AND UP0, UPT, UR4, 0x4, UPT ;  /* 0x000000040400788c */ /* 0x000fd2000bf05270 */
[----:B------:R-:W-:Y:S05]  /*2020*/  BRA.U UP0, `(.L_x_9691) ;  /* 0x0000000900b07547 */ /* 0x000fea000b800000 */
[----:B------:R-:W5:Y:S02]  /*2030*/  LDG.E.64 R4, desc[UR36][R4.64] ;  /* 0x0000002404047981 */ /* 0x000f64000c1e1b00 */
[----:B-----5:R0:W0:Y:S01]  /*2040*/  I2F.S64 R25, R4 ;  /* 0x0000000400197312 */ /* 0x0200220000301400 */
[----:B------:R-:W-:Y:S05]  /*2050*/  BRA `(.L_x_9692) ;  /* 0x0000000c00007947 */ /* 0x000fea0003800000 */
.L_x_9694:
[----:B------:R-:W5:Y:S02]  /*2060*/  LDG.E R4, desc[UR36][R4.64] ;  /* 0x0000002404047981 */ /* 0x000f64000c1e1900 */
[----:B-----5:R-:W-:Y:S01]  /*2070*/  I2FP.F32.S32 R25, R4 ;  /* 0x0000000400197245 */ /* 0x020fe20000201400 */
[----:B------:R-:W-:Y:S06]  /*2080*/  BRA `(.L_x_9692) ;  /* 0x0000000800f47947 */ /* 0x000fec0003800000 */
.L_x_9693:
[----:B------:R-:W5:Y:S02]  /*2090*/  LDG.E.U16 R4, desc[UR36][R4.64] ;  /* 0x0000002404047981 */ /* 0x000f64000c1e1500 */
[----:B-----5:R0:W0:Y:S01]  /*20a0*/  I2F.S16 R25, R4 ;  /* 0x0000000400197306 */ /* 0x0200220000101400 */
[----:B------:R-:W-:Y:S05]  /*20b0*/  BRA `(.L_x_9692) ;  /* 0x0000000800e87947 */ /* 0x000fea0003800000 */
.L_x_9688:
        /* <DEDUP_REMOVED lines=8> */
.L_x_9696:
[----:B------:R-:W5:Y:S02]  /*2140*/  LDG.E.U16 R4, desc[UR36][R4.64] ;  /* 0x0000002404047981 */ /* 0x000f64000c1e1500 */
[----:B-----5:R-:W-:Y:S01]  /*2150*/  HADD2.F32 R25, -RZ, R4.H0_H0 ;  /* 0x20000004ff197230 */ /* 0x020fe20000004100 */
[----:B------:R-:W-:Y:S06]  /*2160*/  BRA `(.L_x_9692) ;  /* 0x0000000800bc7947 */ /* 0x000fec0003800000 */
.L_x_9695:
        /* <DEDUP_REMOVED lines=8> */
.L_x_9698:
[----:B------:R-:W5:Y:S02]  /*21f0*/  LDG.E.U16 R4, desc[UR36][R4.64] ;  /* 0x0000002404047981 */ /* 0x000f64000c1e1500 */
[----:B-----5:R-:W-:Y:S01]  /*2200*/  HADD2.F32 R25, -RZ, R4.H0_H0 ;  /* 0x20000004ff197230 */ /* 0x020fe20000004100 */
[----:B------:R-:W-:Y:S06]  /*2210*/  BRA `(.L_x_9692) ;  /* 0x0000000800907947 */ /* 0x000fec0003800000 */
.L_x_9697:
[----:B------:R-:W5:Y:S01]  /*2220*/  LDG.E.64 R4, desc[UR36][R4.64] ;  /* 0x0000002404047981 */ /* 0x000f62000c1e1b00 */
[----:B------:R-:W-:Y:S01]  /*2230*/  UMOV UR4, 0xf0000000 ;  /* 0xf000000000047882 */ /* 0x000fe20000000000 */
[----:B------:R-:W-:Y:S01]  /*2240*/  UMOV UR5, 0x380fffff ;  /* 0x380fffff00057882 */ /* 0x000fe20000000000 */
[----:B-----5:R-:W0:Y:S01]  /*2250*/  F2F.F32.F64 R25, R4 ;  /* 0x0000000400197310 */ /* 0x020e220000301000 */
[----:B------:R-:W-:-:S14]  /*2260*/  DSETP.GEU.AND P0, PT, |R4|, UR4, PT ;  /* 0x0000000404007e2a */ /* 0x000fdc000bf0e200 */
[----:B0-----:R-:W-:Y:S01]  /*2270*/  @!P0 FMUL R25, R25, 1.175494350822287508e-38 ;  /* 0x0080000019198820 */ /* 0x001fe20000400000 */
[----:B------:R-:W-:Y:S06]  /*2280*/  BRA `(.L_x_9692) ;  /* 0x0000000800747947 */ /* 0x000fec0003800000 */
.L_x_9687:
        /* <DEDUP_REMOVED lines=10> */
[----:B------:R-:W-:Y:S01]  /*2330*/  FSEL R25, RZ, 1, !P0 ;  /* 0x3f800000ff197808 */ /* 0x000fe20004000000 */
[----:B------:R-:W-:Y:S08]  /*2340*/  BRA `(.L_x_9692) ;  /* 0x0000000800447947 */ /* 0x000ff00003800000 */
.L_x_9701:
[----:B------:R-:W5:Y:S01]  /*2350*/  LDG.E.64 R4, desc[UR36][R4.64] ;  /* 0x0000002404047981 */ /* 0x000f62000c1e1b00 */
[----:B------:R-:W-:Y:S01]  /*2360*/  UMOV UR4, 0xf0000000 ;  /* 0xf000000000047882 */ /* 0x000fe20000000000 */
[----:B------:R-:W-:Y:S01]  /*2370*/  UMOV UR5, 0x380fffff ;  /* 0x380fffff00057882 */ /* 0x000fe20000000000 */
[----:B-----5:R-:W0:Y:S01]  /*2380*/  F2F.F32.F64 R25, R4 ;  /* 0x0000000400197310 */ /* 0x020e220000301000 */
[----:B------:R-:W-:-:S14]  /*2390*/  DSETP.GEU.AND P0, PT, |R4|, UR4, PT ;  /* 0x0000000404007e2a */ /* 0x000fdc000bf0e200 */
[----:B0-----:R-:W-:Y:S01]  /*23a0*/  @!P0 FMUL R25, R25, 1.175494350822287508e-38 ;  /* 0x0080000019198820 */ /* 0x001fe20000400000 */
[----:B------:R-:W-:Y:S06]  /*23b0*/  BRA `(.L_x_9692) ;  /* 0x0000000800287947 */ /* 0x000fec0003800000 */
.L_x_9700:
[----:B------:R-:W-:-:S09]  /*23c0*/  UISETP.NE.AND UP0, UPT, UR4, 0xf, UPT ;  /* 0x0000000f0400788c */ /* 0x000fd2000bf05270 */
[----:B------:R-:W-:Y:S05]  /*23d0*/  BRA.U !UP0, `(.L_x_9702) ;  /* 0x00000001088c7547 */ /* 0x000fea000b800000 */
[----:B------:R-:W-:-:S09]  /*23e0*/  UISETP.NE.AND UP0, UPT, UR4, 0x17, UPT ;  /* 0x000000170400788c */ /* 0x000fd2000bf05270 */
[----:B------:R-:W-:Y:S05]  /*23f0*/  BRA.U !UP0, `(.L_x_9703) ;  /* 0x0000000108547547 */ /* 0x000fea000b800000 */
[----:B------:R-:W-:-:S09]  /*2400*/  UISETP.NE.AND UP0, UPT, UR4, 0x18, UPT ;  /* 0x000000180400788c */ /* 0x000fd2000bf05270 */
[----:B------:R-:W-:Y:S05]  /*2410*/  BRA.U UP0, `(.L_x_9691) ;  /* 0x0000000500b47547 */ /* 0x000fea000b800000 */
[----:B------:R-:W5:Y:S01]  /*2420*/  LDG.E.U8 R25, desc[UR36][R4.64] ;  /* 0x0000002404197981 */ /* 0x000f62000c1e1100 */
[----:B--2-4-:R-:W-:Y:S02]  /*2430*/  IMAD.MOV.U32 R6, RZ, RZ, 0x1f ;  /* 0x0000001fff067424 */ /* 0x014fe400078e00ff */
        /* <DEDUP_REMOVED lines=17> */
.L_x_9703:
[----:B------:R-:W5:Y:S02]  /*2550*/  LDG.E.U8 R4, desc[UR36][R4.64] ;  /* 0x0000002404047981 */ /* 0x000f64000c1e1100 */
[C---:B-----5:R-:W-:Y:S02]  /*2560*/  IMAD.SHL.U32 R0, R4.reuse, 0x2000000, RZ ;  /* 0x0200000004007824 */ /* 0x060fe400078e00ff */
[----:B--2-4-:R-:W-:-:S03]  /*2570*/  IMAD.SHL.U32 R6, R4, 0x100, RZ ;  /* 0x0000010004067824 */ /* 0x014fc600078e00ff */
        /* <DEDUP_REMOVED lines=9> */
.L_x_9702:
[----:B------:R-:W5:Y:S02]  /*2610*/  LDG.E.U16 R4, desc[UR36][R4.64] ;  /* 0x0000002404047981 */ /* 0x000f64000c1e1500 */
[----:B-----5:R-:W-:Y:S01]  /*2620*/  IMAD.U32 R25, R4, 0x10000, RZ ;  /* 0x0001000004197824 */ /* 0x020fe200078e00ff */
[----:B------:R-:W-:Y:S06]  /*2630*/  BRA `(.L_x_9692) ;  /* 0x0000000400887947 */ /* 0x000fec0003800000 */
.L_x_9699:
        /* <DEDUP_REMOVED lines=9> */
[----:B-----5:R-:W-:Y:S01]  /*26d0*/  I2FP.F32.U32 R25, R4 ;  /* 0x0000000400197245 */ /* 0x020fe20000201000 */
[----:B------:R-:W-:Y:S06]  /*26e0*/  BRA `(.L_x_9692) ;  /* 0x00000004005c7947 */ /* 0x000fec0003800000 */
.L_x_9706:
[----:B------:R-:W5:Y:S01]  /*26f0*/  LDG.E.U8 R4, desc[UR36][R4.64] ;  /* 0x0000002404047981 */ /* 0x000f62000c1e1100 */
        /* <DEDUP_REMOVED lines=19> */
.L_x_9708:
[----:B------:R-:W-:Y:S05]  /*2830*/  BSYNC.RECONVERGENT B0 ;  /* 0x0000000000007941 */ /* 0x000fea0003800200 */
.L_x_9707:
[----:B------:R-:W-:Y:S01]  /*2840*/  IMAD.SHL.U32 R0, R0, 0x100000, RZ ;  /* 0x0010000000007824 */ /* 0x000fe200078e00ff */
[----:B------:R-:W-:-:S04]  /*2850*/  LEA R3, R3, 0x3b800000, 0x17 ;  /* 0x3b80000003037811 */ /* 0x000fc800078eb8ff */
[----:B------:R-:W-:Y:S01]  /*2860*/  LOP3.LUT R25, R3, R0, R25, 0xfe, !PT ;  /* 0x0000000003197212 */ /* 0x000fe200078efe19 */
[----:B------:R-:W-:Y:S06]  /*2870*/  BRA `(.L_x_9692) ;  /* 0x0000000000f87947 */ /* 0x000fec0003800000 */
.L_x_9705:
        /* <DEDUP_REMOVED lines=20> */
.L_x_9710:
[----:B------:R-:W-:Y:S05]  /*29c0*/  BSYNC.RECONVERGENT B0 ;  /* 0x0000000000007941 */ /* 0x000fea0003800200 */
.L_x_9709:
[----:B------:R-:W-:Y:S01]  /*29d0*/  IMAD.SHL.U32 R0, R0, 0x200000, RZ ;  /* 0x0020000000007824 */ /* 0x000fe200078e00ff */
[----:B------:R-:W-:-:S04]  /*29e0*/  LEA R3, R3, 0x37800000, 0x17 ;  /* 0x3780000003037811 */ /* 0x000fc800078eb8ff */
[----:B------:R-:W-:Y:S01]  /*29f0*/  LOP3.LUT R25, R3, R0, R25, 0xfe, !PT ;  /* 0x0000000003197212 */ /* 0x000fe200078efe19 */
[----:B------:R-:W-:Y:S06]  /*2a00*/  BRA `(.L_x_9692) ;  /* 0x0000000000947947 */ /* 0x000fec0003800000 */
.L_x_9704:
[----:B------:R-:W-:-:S09]  /*2a10*/  UISETP.NE.AND UP0, UPT, UR4, 0x1c, UPT ;  /* 0x0000001c0400788c */ /* 0x000fd2000bf05270 */
[----:B------:R-:W-:Y:S05]  /*2a20*/  BRA.U !UP0, `(.L_x_9711) ;  /* 0x0000000108847547 */ /* 0x000fea000b800000 */
[----:B------:R-:W-:-:S09]  /*2a30*/  UISETP.NE.AND UP0, UPT, UR4, 0x1d, UPT ;  /* 0x0000001d0400788c */ /* 0x000fd2000bf05270 */
[----:B------:R-:W-:Y:S05]  /*2a40*/  BRA.U !UP0, `(.L_x_9712) ;  /* 0x0000000108707547 */ /* 0x000fea000b800000 */
[----:B------:R-:W-:-:S09]  /*2a50*/  UISETP.NE.AND UP0, UPT, UR4, 0x2c, UPT ;  /* 0x0000002c0400788c */ /* 0x000fd2000bf05270 */
[----:B------:R-:W-:Y:S05]  /*2a60*/  BRA.U UP0, `(.L_x_9691) ;  /* 0x0000000100207547 */ /* 0x000fea000b800000 */
[----:B------:R-:W5:Y:S01]  /*2a70*/  LDG.E.U8 R4, desc[UR36][R4.64] ;  /* 0x0000002404047981 */ /* 0x000f62000c1e1100 */
[----:B------:R-:W-:Y:S01]  /*2a80*/  IMAD.MOV.U32 R25, RZ, RZ, 0x400000 ;  /* 0x00400000ff197424 */ /* 0x000fe200078e00ff */
[----:B-----5:R-:W-:-:S13]  /*2a90*/  ISETP.NE.AND P0, PT, R4, RZ, PT ;  /* 0x000000ff0400720c */ /* 0x020fda0003f05270 */
[----:B------:R-:W-:Y:S05]  /*2aa0*/  @!P0 BRA `(.L_x_9692) ;  /* 0x00000000006c8947 */ /* 0x000fea0003800000 */
[----:B------:R-:W-:-:S13]  /*2ab0*/  ISETP.NE.AND P0, PT, R4, 0xff, PT ;  /* 0x000000ff0400780c */ /* 0x000fda0003f05270 */
[----:B------:R-:W-:Y:S02]  /*2ac0*/  @!P0 IMAD.MOV.U32 R25, RZ, RZ, 0x7f800001 ;  /* 0x7f800001ff198424 */ /* 0x000fe400078e00ff */
[----:B------:R-:W-:Y:S01]  /*2ad0*/  @P0 IMAD.SHL.U32 R25, R4, 0x800000, RZ ;  /* 0x0080000004190824 */ /* 0x000fe200078e00ff */
[----:B------:R-:W-:Y:S06]  /*2ae0*/  BRA `(.L_x_9692) ;  /* 0x00000000005c7947 */ /* 0x000fec0003800000 */
.L_x_9691:
        /* <DEDUP_REMOVED lines=10> */
[----:B--2-4-:R-:W-:Y:S02]  /*2b90*/  IMAD.U32 R6, RZ, RZ, UR6 ;  /* 0x00000006ff067e24 */ /* 0x014fe4000f8e00ff */
[----:B------:R-:W-:Y:S02]  /*2ba0*/  IMAD.U32 R7, RZ, RZ, UR7 ;  /* 0x00000007ff077e24 */ /* 0x000fe4000f8e00ff */
[----:B-----5:R-:W-:Y:S02]  /*2bb0*/  IMAD.U32 R10, RZ, RZ, UR8 ;  /* 0x00000008ff0a7e24 */ /* 0x020fe4000f8e00ff */
[----:B------:R-:W-:-:S07]  /*2bc0*/  IMAD.U32 R11, RZ, RZ, UR9 ;  /* 0x00000009ff0b7e24 */ /* 0x000fce000f8e00ff */
[----:B------:R-:W-:-:S07]  /*2bd0*/  LEPC R20, `(.L_x_9713) ;  /* 0x000000001014794e */ /* 0x000fce0000000000 */
[----:B-1-3--:R-:W-:Y:S05]  /*2be0*/  CALL.ABS.NOINC R14 ;  /* 0x000000000e007343 */ /* 0x00afea0003c00000 */
.L_x_9713:
[----:B------:R-:W-:Y:S01]  /*2bf0*/  IMAD.MOV.U32 R25, RZ, RZ, RZ ;  /* 0x000000ffff197224 */ /* 0x000fe200078e00ff */
[----:B------:R-:W-:Y:S06]  /*2c00*/  BRA `(.L_x_9692) ;  /* 0x0000000000147947 */ /* 0x000fec0003800000 */
.L_x_9712:
[----:B------:R-:W5:Y:S02]  /*2c10*/  LDG.E.64 R4, desc[UR36][R4.64] ;  /* 0x0000002404047981 */ /* 0x000f64000c1e1b00 */
[----:B-----5:R0:W0:Y:S01]  /*2c20*/  I2F.U64 R25, R4 ;  /* 0x0000000400197312 */ /* 0x0200220000301000 */
[----:B------:R-:W-:Y:S05]  /*2c30*/  BRA `(.L_x_9692) ;  /* 0x0000000000087947 */ /* 0x000fea0003800000 */
.L_x_9711:
[----:B------:R-:W5:Y:S02]  /*2c40*/  LDG.E R4, desc[UR36][R4.64] ;  /* 0x0000002404047981 */ /* 0x000f64000c1e1900 */
[----:B-----5:R-:W-:-:S07]  /*2c50*/  I2FP.F32.U32 R25, R4 ;  /* 0x0000000400197245 */ /* 0x020fce0000201000 */
.L_x_9692:
[----:B------:R-:W-:Y:S05]  /*2c60*/  BSYNC.RECONVERGENT B6 ;  /* 0x0000000000067941 */ /* 0x000fea0003800200 */
.L_x_9686:
[----:B--2-4-:R-:W2:Y:S01]  /*2c70*/  LDC.64 R6, c[0x0][0x3a8] ;  /* 0x0000ea00ff067b82 */ /* 0x014ea20000000a00 */
        /* <DEDUP_REMOVED lines=17> */
.L_x_9717:
[----:B------:R2:W5:Y:S01]  /*2d90*/  LDG.E.U8 R0, desc[UR36][R6.64] ;  /* 0x0000002406007981 */ /* 0x000562000c1e1100 */
[----:B------:R-:W-:Y:S05]  /*2da0*/  BRA `(.L_x_9719) ;  /* 0x0000000c00607947 */ /* 0x000fea0003800000 */
.L_x_9716:
        /* <DEDUP_REMOVED lines=8> */
.L_x_9721:
[----:B------:R2:W5:Y:S01]  /*2e30*/  LDG.E.U8 R0, desc[UR36][R6.64] ;  /* 0x0000002406007981 */ /* 0x000562000c1e1100 */
[----:B------:R-:W-:Y:S05]  /*2e40*/  BRA `(.L_x_9719) ;  /* 0x0000000c00387947 */ /* 0x000fea0003800000 */
.L_x_9720:
[----:B------:R2:W5:Y:S01]  /*2e50*/  LDG.E.U16 R0, desc[UR36][R6.64] ;  /* 0x0000002406007981 */ /* 0x000562000c1e1500 */
[----:B------:R-:W-:Y:S05]  /*2e60*/  BRA `(.L_x_9719) ;  /* 0x0000000c00307947 */ /* 0x000fea0003800000 */
.L_x_9715:
        /* <DEDUP_REMOVED lines=10> */
.L_x_9723:
[----:B0-----:R-:W2:Y:S02]  /*2f10*/  LDG.E.U16 R4, desc[UR36][R6.64] ;  /* 0x0000002406047981 */ /* 0x001ea4000c1e1500 */
[----:B--2---:R-:W-:-:S06]  /*2f20*/  HADD2.F32 R4, -RZ, R4.H0_H0 ;  /* 0x20000004ff047230 */ /* 0x004fcc0000004100 */
[----:B------:R-:W0:Y:S02]  /*2f30*/  F2I.S64.TRUNC R4, R4 ;  /* 0x0000000400047311 */ /* 0x000e24000020d900 */
[----:B0-----:R-:W-:Y:S01]  /*2f40*/  PRMT R0, R4, 0x7610, R0 ;  /* 0x0000761004007816 */ /* 0x001fe20000000000 */
[----:B------:R-:W-:Y:S06]  /*2f50*/  BRA `(.L_x_9719) ;  /* 0x0000000800f47947 */ /* 0x000fec0003800000 */
.L_x_9722:
        /* <DEDUP_REMOVED lines=10> */
.L_x_9725:
[----:B------:R-:W0:Y:S02]  /*3000*/  LDG.E.U16 R6, desc[UR36][R6.64] ;  /* 0x0000002406067981 */ /* 0x000e24000c1e1500 */
[----:B0-----:R-:W-:-:S06]  /*3010*/  HADD2.F32 R4, -RZ, R6.H0_H0 ;  /* 0x20000006ff047230 */ /* 0x001fcc0000004100 */
[----:B------:R-:W0:Y:S02]  /*3020*/  F2I.S64.TRUNC R4, R4 ;  /* 0x0000000400047311 */ /* 0x000e24000020d900 */
[----:B0-----:R-:W-:Y:S01]  /*3030*/  PRMT R0, R4, 0x7610, R0 ;  /* 0x0000761004007816 */ /* 0x001fe20000000000 */
[----:B------:R-:W-:Y:S06]  /*3040*/  BRA `(.L_x_9719) ;  /* 0x0000000800b87947 */ /* 0x000fec0003800000 */
.L_x_9724:
[----:B0-----:R-:W2:Y:S02]  /*3050*/  LDG.E.64 R4, desc[UR36][R6.64] ;  /* 0x0000002406047981 */ /* 0x001ea4000c1e1b00 */
[----:B--2---:R-:W0:Y:S02]  /*3060*/  F2I.S64.F64.TRUNC R4, R4 ;  /* 0x0000000400047311 */ /* 0x004e24000030d900 */
[----:B0-----:R-:W-:Y:S01]  /*3070*/  PRMT R0, R4, 0x7610, R0 ;  /* 0x0000761004007816 */ /* 0x001fe20000000000 */
[----:B------:R-:W-:Y:S06]  /*3080*/  BRA `(.L_x_9719) ;  /* 0x0000000800a87947 */ /* 0x000fec0003800000 */
.L_x_9714:
        /* <DEDUP_REMOVED lines=12> */
.L_x_9728:
[----:B------:R-:W0:Y:S02]  /*3150*/  LDG.E.64 R6, desc[UR36][R6.64] ;  /* 0x0000002406067981 */ /* 0x000e24000c1e1b00 */
[----:B0-----:R-:W0:Y:S02]  /*3160*/  F2I.S64.F64.TRUNC R4, R6 ;  /* 0x0000000600047311 */ /* 0x001e24000030d900 */
[----:B0-----:R-:W-:Y:S01]  /*3170*/  PRMT R0, R4, 0x7610, R0 ;  /* 0x0000761004007816 */ /* 0x001fe20000000000 */
[----:B------:R-:W-:Y:S06]  /*3180*/  BRA `(.L_x_9719) ;  /* 0x0000000800687947 */ /* 0x000fec0003800000 */
.L_x_9727:
        /* <DEDUP_REMOVED lines=27> */
.L_x_9730:
        /* <DEDUP_REMOVED lines=15> */
.L_x_9729:
[----:B0-----:R-:W2:Y:S02]  /*3430*/  LDG.E.U16 R4, desc[UR36][R6.64] ;  /* 0x0000002406047981 */ /* 0x001ea4000c1e1500 */
[----:B--2---:R-:W-:-:S06]  /*3440*/  IMAD.U32 R4, R4, 0x10000, RZ ;  /* 0x0001000004047824 */ /* 0x004fcc00078e00ff */
[----:B------:R-:W0:Y:S02]  /*3450*/  F2I.S64.TRUNC R4, R4 ;  /* 0x0000000400047311 */ /* 0x000e24000020d900 */
[----:B0-----:R-:W-:Y:S01]  /*3460*/  PRMT R0, R4, 0x7610, R0 ;  /* 0x0000761004007816 */ /* 0x001fe20000000000 */
[----:B------:R-:W-:Y:S06]  /*3470*/  BRA `(.L_x_9719) ;  /* 0x0000000400ac7947 */ /* 0x000fec0003800000 */
.L_x_9726:
        /* <DEDUP_REMOVED lines=10> */
.L_x_9733:
        /* <DEDUP_REMOVED lines=21> */
.L_x_9737:
[----:B------:R-:W-:Y:S05]  /*3670*/  BSYNC.RECONVERGENT B1 ;  /* 0x0000000000017941 */ /* 0x000fea0003800200 */
.L_x_9736:
[----:B------:R-:W-:Y:S01]  /*3680*/  IMAD.SHL.U32 R0, R0, 0x100000, RZ ;  /* 0x0010000000007824 */ /* 0x000fe200078e00ff */
[----:B------:R-:W-:-:S04]  /*3690*/  LEA R3, R3, 0x3b800000, 0x17 ;  /* 0x3b80000003037811 */ /* 0x000fc800078eb8ff */
[----:B------:R-:W-:-:S07]  /*36a0*/  LOP3.LUT R4, R3, R0, R7, 0xfe, !PT ;  /* 0x0000000003047212 */ /* 0x000fce00078efe07 */
.L_x_9735:
[----:B------:R-:W-:Y:S05]  /*36b0*/  BSYNC.RECONVERGENT B0 ;  /* 0x0000000000007941 */ /* 0x000fea0003800200 */
.L_x_9734:
[----:B------:R-:W0:Y:S02]  /*36c0*/  F2I.S64.TRUNC R4, R4 ;  /* 0x0000000400047311 */ /* 0x000e24000020d900 */
[----:B0-----:R-:W-:Y:S01]  /*36d0*/  PRMT R0, R4, 0x7610, R0 ;  /* 0x0000761004007816 */ /* 0x001fe20000000000 */
[----:B------:R-:W-:Y:S06]  /*36e0*/  BRA `(.L_x_9719) ;  /* 0x0000000400107947 */ /* 0x000fec0003800000 */
.L_x_9732:
        /* <DEDUP_REMOVED lines=21> */
.L_x_9741:
[----:B------:R-:W-:Y:S05]  /*3840*/  BSYNC.RECONVERGENT B1 ;  /* 0x0000000000017941 */ /* 0x000fea0003800200 */
.L_x_9740:
[----:B------:R-:W-:Y:S01]  /*3850*/  IMAD.SHL.U32 R0, R0, 0x200000, RZ ;  /* 0x0020000000007824 */ /* 0x000fe200078e00ff */
[----:B------:R-:W-:-:S04]  /*3860*/  LEA R3, R3, 0x37800000, 0x17 ;  /* 0x3780000003037811 */ /* 0x000fc800078eb8ff */
[----:B------:R-:W-:-:S07]  /*3870*/  LOP3.LUT R4, R3, R0, R7, 0xfe, !PT ;  /* 0x0000000003047212 */ /* 0x000fce00078efe07 */
.L_x_9739:
[----:B------:R-:W-:Y:S05]  /*3880*/  BSYNC.RECONVERGENT B0 ;  /* 0x0000000000007941 */ /* 0x000fea0003800200 */
.L_x_9738:
[----:B------:R-:W0:Y:S02]  /*3890*/  F2I.S64.TRUNC R4, R4 ;  /* 0x0000000400047311 */ /* 0x000e24000020d900 */
[----:B0-----:R-:W-:Y:S01]  /*38a0*/  PRMT R0, R4, 0x7610, R0 ;  /* 0x0000761004007816 */ /* 0x001fe20000000000 */
[----:B------:R-:W-:Y:S06]  /*38b0*/  BRA `(.L_x_9719) ;  /* 0x00000000009c7947 */ /* 0x000fec0003800000 */
.L_x_9731:
        /* <DEDUP_REMOVED lines=14> */
.L_x_9745:
[----:B------:R-:W-:Y:S05]  /*39a0*/  BSYNC.RECONVERGENT B0 ;  /* 0x0000000000007941 */ /* 0x000fea0003800200 */
.L_x_9744:
[----:B------:R-:W0:Y:S02]  /*39b0*/  F2I.S64.TRUNC R4, R4 ;  /* 0x0000000400047311 */ /* 0x000e24000020d900 */
[----:B0-----:R-:W-:Y:S01]  /*39c0*/  PRMT R0, R4, 0x7610, R0 ;  /* 0x0000761004007816 */ /* 0x001fe20000000000 */
[----:B------:R-:W-:Y:S06]  /*39d0*/  BRA `(.L_x_9719) ;  /* 0x0000000000547947 */ /* 0x000fec0003800000 */
.L_x_9718:
        /* <DEDUP_REMOVED lines=16> */
.L_x_9746:
[----:B------:R-:W-:Y:S01]  /*3ae0*/  PRMT R0, RZ, 0x7610, R0 ;  /* 0x00007610ff007816 */ /* 0x000fe20000000000 */
[----:B------:R-:W-:Y:S06]  /*3af0*/  BRA `(.L_x_9719) ;  /* 0x00000000000c7947 */ /* 0x000fec0003800000 */
.L_x_9743:
[----:B------:R2:W5:Y:S01]  /*3b00*/  LDG.E.U8 R0, desc[UR36][R6.64] ;  /* 0x0000002406007981 */ /* 0x000562000c1e1100 */
[----:B------:R-:W-:Y:S05]  /*3b10*/  BRA `(.L_x_9719) ;  /* 0x0000000000047947 */ /* 0x000fea0003800000 */
.L_x_9742:
[----:B------:R4:W5:Y:S02]  /*3b20*/  LDG.E.U8 R0, desc[UR36][R6.64] ;  /* 0x0000002406007981 */ /* 0x000964000c1e1100 */
.L_x_9719:
[----:B-----5:R-:W-:Y:S01]  /*3b30*/  LOP3.LUT R0, R0, 0xff, RZ, 0xc0, !PT ;  /* 0x000000ff00007812 */ /* 0x020fe200078ec0ff */
[----:B------:R-:W-:-:S03]  /*3b40*/  VIADD R16, R16, 0x80 ;  /* 0x0000008010107836 */ /* 0x000fc60000000000 */
[----:B------:R0:W0:Y:S04]  /*3b50*/  I2F.U16 R22, R0 ;  /* 0x0000000000167306 */ /* 0x0000280000101000 */
.L_x_9685:
[----:B------:R-:W-:Y:S05]  /*3b60*/  BSYNC.RECONVERGENT B7 ;  /* 0x0000000000077941 */ /* 0x000fea0003800200 */
.L_x_9684:
        /* <DEDUP_REMOVED lines=26> */
.L_x_9753:
[----:B------:R-:W5:Y:S02]  /*3d10*/  LDG.E.U8 R4, desc[UR36][R4.64] ;  /* 0x0000002404047981 */ /* 0x000f64000c1e1100 */
[----:B-----5:R-:W-:Y:S01]  /*3d20*/  I2FP.F32.U32 R23, R4 ;  /* 0x0000000400177245 */ /* 0x020fe20000201000 */
[----:B------:R-:W-:Y:S06]  /*3d30*/  BRA `(.L_x_9755) ;  /* 0x0000000c00247947 */ /* 0x000fec0003800000 */
.L_x_9752:
        /* <DEDUP_REMOVED lines=9> */
.L_x_9757:
[----:B------:R-:W5:Y:S02]  /*3dd0*/  LDG.E R4, desc[UR36][R4.64] ;  /* 0x0000002404047981 */ /* 0x000f64000c1e1900 */
[----:B-----5:R-:W-:Y:S01]  /*3de0*/  I2FP.F32.S32 R23, R4 ;  /* 0x0000000400177245 */ /* 0x020fe20000201400 */
[----:B------:R-:W-:Y:S06]  /*3df0*/  BRA `(.L_x_9755) ;  /* 0x0000000800f47947 */ /* 0x000fec0003800000 */
.L_x_9756:
[----:B------:R-:W5:Y:S02]  /*3e00*/  LDG.E.U16 R4, desc[UR36][R4.64] ;  /* 0x0000002404047981 */ /* 0x000f64000c1e1500 */
[----:B-----5:R0:W0:Y:S01]  /*3e10*/  I2F.S16 R23, R4 ;  /* 0x0000000400177306 */ /* 0x0200220000101400 */
[----:B------:R-:W-:Y:S05]  /*3e20*/  BRA `(.L_x_9755) ;  /* 0x0000000800e87947 */ /* 0x000fea0003800000 */
.L_x_9751:
        /* <DEDUP_REMOVED lines=8> */
.L_x_9759:
[----:B------:R-:W5:Y:S02]  /*3eb0*/  LDG.E.U16 R4, desc[UR36][R4.64] ;  /* 0x0000002404047981 */ /* 0x000f64000c1e1500 */
[----:B-----5:R-:W-:Y:S01]  /*3ec0*/  HADD2.F32 R23, -RZ, R4.H0_H0 ;  /* 0x20000004ff177230 */ /* 0x020fe20000004100 */
[----:B------:R-:W-:Y:S06]  /*3ed0*/  BRA `(.L_x_9755) ;  /* 0x0000000800bc7947 */ /* 0x000fec0003800000 */
.L_x_9758:
        /* <DEDUP_REMOVED lines=8> */
.L_x_9761:
[----:B------:R-:W5:Y:S02]  /*3f60*/  LDG.E.U16 R4, desc[UR36][R4.64] ;  /* 0x0000002404047981 */ /* 0x000f64000c1e1500 */
[----:B-----5:R-:W-:Y:S01]  /*3f70*/  HADD2.F32 R23, -RZ, R4.H0_H0 ;  /* 0x20000004ff177230 */ /* 0x020fe20000004100 */
[----:B------:R-:W-:Y:S06]  /*3f80*/  BRA `(.L_x_9755) ;  /* 0x0000000800907947 */ /* 0x000fec0003800000 */
.L_x_9760:
[----:B------:R-:W5:Y:S01]  /*3f90*/  LDG.E.64 R4, desc[UR36][R4.64] ;  /* 0x0000002404047981 */ /* 0x000f62000c1e1b00 */
[----:B------:R-:W-:Y:S01]  /*3fa0*/  UMOV UR4, 0xf0000000 ;  /* 0xf000000000047882 */ /* 0x000fe20000000000 */
[----:B------:R-:W-:Y:S01]  /*3fb0*/  UMOV UR5, 0x380fffff ;  /* 0x380fffff00057882 */ /* 0x000fe20000000000 */
[----:B-----5:R-:W0:Y:S01]  /*3fc0*/  F2F.F32.F64 R23, R4 ;  /* 0x0000000400177310 */ /* 0x020e220000301000 */
[----:B------:R-:W-:-:S14]  /*3fd0*/  DSETP.GEU.AND P0, PT, |R4|, UR4, PT ;  /* 0x0000000404007e2a */ /* 0x000fdc000bf0e200 */
[----:B0-----:R-:W-:Y:S01]  /*3fe0*/  @!P0 FMUL R23, R23, 1.175494350822287508e-38 ;  /* 0x0080000017178820 */ /* 0x001fe20000400000 */
[----:B------:R-:W-:Y:S06]  /*3ff0*/  BRA `(.L_x_9755) ;  /* 0x0000000800747947 */ /* 0x000fec0003800000 */
.L_x_9750:
        /* <DEDUP_REMOVED lines=12> */
.L_x_9764:
[----:B------:R-:W5:Y:S01]  /*40c0*/  LDG.E.64 R4, desc[UR36][R4.64] ;  /* 0x0000002404047981 */ /* 0x000f62000c1e1b00 */
[----:B------:R-:W-:Y:S01]  /*40d0*/  UMOV UR4, 0xf0000000 ;  /* 0xf000000000047882 */ /* 0x000fe20000000000 */
[----:B------:R-:W-:Y:S01]  /*40e0*/  UMOV UR5, 0x380fffff ;  /* 0x380fffff00057882 */ /* 0x000fe20000000000 */
[----:B-----5:R-:W0:Y:S01]  /*40f0*/  F2F.F32.F64 R23, R4 ;  /* 0x0000000400177310 */ /* 0x020e220000301000 */
[----:B------:R-:W-:-:S14]  /*4100*/  DSETP.GEU.AND P0, PT, |R4|, UR4, PT ;  /* 0x0000000404007e2a */ /* 0x000fdc000bf0e200 */
[----:B0-----:R-:W-:Y:S01]  /*4110*/  @!P0 FMUL R23, R23, 1.175494350822287508e-38 ;  /* 0x0080000017178820 */ /* 0x001fe20000400000 */
[----:B------:R-:W-:Y:S06]  /*4120*/  BRA `(.L_x_9755) ;  /* 0x0000000800287947 */ /* 0x000fec0003800000 */
.L_x_9763:
        /* <DEDUP_REMOVED lines=25> */
.L_x_9766:
        /* <DEDUP_REMOVED lines=12> */
.L_x_9765:
[----:B------:R-:W5:Y:S02]  /*4380*/  LDG.E.U16 R4, desc[UR36][R4.64] ;  /* 0x0000002404047981 */ /* 0x000f64000c1e1500 */
[----:B-----5:R-:W-:Y:S01]  /*4390*/  IMAD.U32 R23, R4, 0x10000, RZ ;  /* 0x0001000004177824 */ /* 0x020fe200078e00ff */
[----:B------:R-:W-:Y:S06]  /*43a0*/  BRA `(.L_x_9755) ;  /* 0x0000000400887947 */ /* 0x000fec0003800000 */
.L_x_9762:
        /* <DEDUP_REMOVED lines=11> */
.L_x_9769:
        /* <DEDUP_REMOVED lines=20> */
.L_x_9771:
[----:B------:R-:W-:Y:S05]  /*45a0*/  BSYNC.RECONVERGENT B0 ;  /* 0x0000000000007941 */ /* 0x000fea0003800200 */
.L_x_9770:
[----:B------:R-:W-:Y:S01]  /*45b0*/  IMAD.SHL.U32 R0, R0, 0x100000, RZ ;  /* 0x0010000000007824 */ /* 0x000fe200078e00ff */
[----:B------:R-:W-:-:S04]  /*45c0*/  LEA R3, R3, 0x3b800000, 0x17 ;  /* 0x3b80000003037811 */ /* 0x000fc800078eb8ff */
[----:B------:R-:W-:Y:S01]  /*45d0*/  LOP3.LUT R23, R3, R0, R23, 0xfe, !PT ;  /* 0x0000000003177212 */ /* 0x000fe200078efe17 */
[----:B------:R-:W-:Y:S06]  /*45e0*/  BRA `(.L_x_9755) ;  /* 0x0000000000f87947 */ /* 0x000fec0003800000 */
.L_x_9768:
        /* <DEDUP_REMOVED lines=20> */
.L_x_9773:
[----:B------:R-:W-:Y:S05]  /*4730*/  BSYNC.RECONVERGENT B0 ;  /* 0x0000000000007941 */ /* 0x000fea0003800200 */
.L_x_9772:
[----:B------:R-:W-:Y:S01]  /*4740*/  IMAD.SHL.U32 R0, R0, 0x200000, RZ ;  /* 0x0020000000007824 */ /* 0x000fe200078e00ff */
[----:B------:R-:W-:-:S04]  /*4750*/  LEA R3, R3, 0x37800000, 0x17 ;  /* 0x3780000003037811 */ /* 0x000fc800078eb8ff */
[----:B------:R-:W-:Y:S01]  /*4760*/  LOP3.LUT R23, R3, R0, R23, 0xfe, !PT ;  /* 0x0000000003177212 */ /* 0x000fe200078efe17 */
[----:B------:R-:W-:Y:S06]  /*4770*/  BRA `(.L_x_9755) ;  /* 0x0000000000947947 */ /* 0x000fec0003800000 */
.L_x_9767:
        /* <DEDUP_REMOVED lines=14> */
.L_x_9754:
        /* <DEDUP_REMOVED lines=16> */
.L_x_9776:
[----:B------:R-:W-:Y:S01]  /*4960*/  IMAD.MOV.U32 R23, RZ, RZ, RZ ;  /* 0x000000ffff177224 */ /* 0x000fe200078e00ff */
[----:B------:R-:W-:Y:S06]  /*4970*/  BRA `(.L_x_9755) ;  /* 0x0000000000147947 */ /* 0x000fec0003800000 */
.L_x_9775:
[----:B------:R-:W5:Y:S02]  /*4980*/  LDG.E.64 R4, desc[UR36][R4.64] ;  /* 0x0000002404047981 */ /* 0x000f64000c1e1b00 */
[----:B-----5:R0:W0:Y:S01]  /*4990*/  I2F.U64 R23, R4 ;  /* 0x0000000400177312 */ /* 0x0200220000301000 */
[----:B------:R-:W-:Y:S05]  /*49a0*/  BRA `(.L_x_9755) ;  /* 0x0000000000087947 */ /* 0x000fea0003800000 */
.L_x_9774:
[----:B------:R-:W5:Y:S02]  /*49b0*/  LDG.E R4, desc[UR36][R4.64] ;  /* 0x0000002404047981 */ /* 0x000f64000c1e1900 */
[----:B-----5:R-:W-:-:S07]  /*49c0*/  I2FP.F32.U32 R23, R4 ;  /* 0x0000000400177245 */ /* 0x020fce0000201000 */
.L_x_9755:
[----:B------:R-:W-:Y:S05]  /*49d0*/  BSYNC.RECONVERGENT B6 ;  /* 0x0000000000067941 */ /* 0x000fea0003800200 */
.L_x_9749:
[----:B------:R-:W1:Y:S01]  /*49e0*/  LDCU.U8 UR6, c[0x0][0x3b5] ;  /* 0x000076a0ff0677ac */ /* 0x000e620008000000 */
[----:B--2-4-:R-:W2:Y:S01]  /*49f0*/  LDC.64 R6, c[0x0][0x3a8] ;  /* 0x0000ea00ff067b82 */ /* 0x014ea20000000a00 */
[----:B------:R-:W4:Y:S01]  /*4a00*/  LDCU UR5, c[0x0][0x3bc] ;  /* 0x00007780ff0577ac */ /* 0x000f220008000800 */
[----:B-1----:R-:W-:-:S04]  /*4a10*/  UPRMT UR4, UR6, 0x9910, URZ ;  /* 0x0000991006047896 */ /* 0x002fc800080000ff */
        /* <DEDUP_REMOVED lines=15> */
.L_x_9780:
[----:B------:R1:W5:Y:S01]  /*4b10*/  LDG.E.U8 R0, desc[UR36][R6.64] ;  /* 0x0000002406007981 */ /* 0x000362000c1e1100 */
[----:B------:R-:W-:Y:S05]  /*4b20*/  BRA `(.L_x_9782) ;  /* 0x0000000c00607947 */ /* 0x000fea0003800000 */
.L_x_9779:
        /* <DEDUP_REMOVED lines=8> */
.L_x_9784:
[----:B------:R1:W5:Y:S01]  /*4bb0*/  LDG.E.U8 R0, desc[UR36][R6.64] ;  /* 0x0000002406007981 */ /* 0x000362000c1e1100 */
[----:B------:R-:W-:Y:S05]  /*4bc0*/  BRA `(.L_x_9782) ;  /* 0x0000000c00387947 */ /* 0x000fea0003800000 */
.L_x_9783:
[----:B------:R4:W5:Y:S01]  /*4bd0*/  LDG.E.U16 R0, desc[UR36][R6.64] ;  /* 0x0000002406007981 */ /* 0x000962000c1e1500 */
[----:B------:R-:W-:Y:S05]  /*4be0*/  BRA `(.L_x_9782) ;  /* 0x0000000c00307947 */ /* 0x000fea0003800000 */
.L_x_9778:
        /* <DEDUP_REMOVED lines=10> */
.L_x_9786:
[----:B0-----:R-:W2:Y:S02]  /*4c90*/  LDG.E.U16 R4, desc[UR36][R6.64] ;  /* 0x0000002406047981 */ /* 0x001ea4000c1e1500 */
[----:B--2---:R-:W-:-:S06]  /*4ca0*/  HADD2.F32 R4, -RZ, R4.H0_H0 ;  /* 0x20000004ff047230 */ /* 0x004fcc0000004100 */
[----:B------:R-:W0:Y:S02]  /*4cb0*/  F2I.S64.TRUNC R4, R4 ;  /* 0x0000000400047311 */ /* 0x000e24000020d900 */
[----:B0-----:R-:W-:Y:S01]  /*4cc0*/  PRMT R0, R4, 0x7610, R0 ;  /* 0x0000761004007816 */ /* 0x001fe20000000000 */
[----:B------:R-:W-:Y:S06]  /*4cd0*/  BRA `(.L_x_9782) ;  /* 0x0000000800f47947 */ /* 0x000fec0003800000 */
.L_x_9785:
        /* <DEDUP_REMOVED lines=10> */
.L_x_9788:
[----:B------:R-:W0:Y:S02]  /*4d80*/  LDG.E.U16 R6, desc[UR36][R6.64] ;  /* 0x0000002406067981 */ /* 0x000e24000c1e1500 */
[----:B0-----:R-:W-:-:S06]  /*4d90*/  HADD2.F32 R4, -RZ, R6.H0_H0 ;  /* 0x20000006ff047230 */ /* 0x001fcc0000004100 */
[----:B------:R-:W0:Y:S02]  /*4da0*/  F2I.S64.TRUNC R4, R4 ;  /* 0x0000000400047311 */ /* 0x000e24000020d900 */
[----:B0-----:R-:W-:Y:S01]  /*4db0*/  PRMT R0, R4, 0x7610, R0 ;  /* 0x0000761004007816 */ /* 0x001fe20000000000 */
[----:B------:R-:W-:Y:S06]  /*4dc0*/  BRA `(.L_x_9782) ;  /* 0x0000000800b87947 */ /* 0x000fec0003800000 */
.L_x_9787:
[----:B0-----:R-:W2:Y:S02]  /*4dd0*/  LDG.E.64 R4, desc[UR36][R6.64] ;  /* 0x0000002406047981 */ /* 0x001ea4000c1e1b00 */
[----:B--2---:R-:W0:Y:S02]  /*4de0*/  F2I.S64.F64.TRUNC R4, R4 ;  /* 0x0000000400047311 */ /* 0x004e24000030d900 */
[----:B0-----:R-:W-:Y:S01]  /*4df0*/  PRMT R0, R4, 0x7610, R0 ;  /* 0x0000761004007816 */ /* 0x001fe20000000000 */
[----:B------:R-:W-:Y:S06]  /*4e00*/  BRA `(.L_x_9782) ;  /* 0x0000000800a87947 */ /* 0x000fec0003800000 */
.L_x_9777:
        /* <DEDUP_REMOVED lines=12> */
.L_x_9791:
[----:B------:R-:W0:Y:S02]  /*4ed0*/  LDG.E.64 R6, desc[UR36][R6.64] ;  /* 0x0000002406067981 */ /* 0x000e24000c1e1b00 */
[----:B0-----:R-:W0:Y:S02]  /*4ee0*/  F2I.S64.F64.TRUNC R4, R6 ;  /* 0x0000000600047311 */ /* 0x001e24000030d900 */
[----:B0-----:R-:W-:Y:S01]  /*4ef0*/  PRMT R0, R4, 0x7610, R0 ;  /* 0x0000761004007816 */ /* 0x001fe20000000000 */
[----:B------:R-:W-:Y:S06]  /*4f00*/  BRA `(.L_x_9782) ;  /* 0x0000000800687947 */ /* 0x000fec0003800000 */
.L_x_9790:
        /* <DEDUP_REMOVED lines=27> */
.L_x_9793:
        /* <DEDUP_REMOVED lines=15> */
.L_x_9792:
[----:B0-----:R-:W2:Y:S02]  /*51b0*/  LDG.E.U16 R4, desc[UR36][R6.64] ;  /* 0x0000002406047981 */ /* 0x001ea4000c1e1500 */
[----:B--2---:R-:W-:-:S06]  /*51c0*/  IMAD.U32 R4, R4, 0x10000, RZ ;  /* 0x0001000004047824 */ /* 0x004fcc00078e00ff */
[----:B------:R-:W0:Y:S02]  /*51d0*/  F2I.S64.TRUNC R4, R4 ;  /* 0x0000000400047311 */ /* 0x000e24000020d900 */
[----:B0-----:R-:W-:Y:S01]  /*51e0*/  PRMT R0, R4, 0x7610, R0 ;  /* 0x0000761004007816 */ /* 0x001fe20000000000 */
[----:B------:R-:W-:Y:S06]  /*51f0*/  BRA `(.L_x_9782) ;  /* 0x0000000400ac7947 */ /* 0x000fec0003800000 */
.L_x_9789:
        /* <DEDUP_REMOVED lines=10> */
.L_x_9796:
        /* <DEDUP_REMOVED lines=21> */
.L_x_9800:
[----:B------:R-:W-:Y:S05]  /*53f0*/  BSYNC.RECONVERGENT B1 ;  /* 0x0000000000017941 */ /* 0x000fea0003800200 */
.L_x_9799:
[----:B------:R-:W-:Y:S01]  /*5400*/  IMAD.SHL.U32 R0, R0, 0x100000, RZ ;  /* 0x0010000000007824 */ /* 0x000fe200078e00ff */
[----:B------:R-:W-:-:S04]  /*5410*/  LEA R3, R3, 0x3b800000, 0x17 ;  /* 0x3b80000003037811 */ /* 0x000fc800078eb8ff */
[----:B------:R-:W-:-:S07]  /*5420*/  LOP3.LUT R4, R3, R0, R7, 0xfe, !PT ;  /* 0x0000000003047212 */ /* 0x000fce00078efe07 */
.L_x_9798:
[----:B------:R-:W-:Y:S05]  /*5430*/  BSYNC.RECONVERGENT B0 ;  /* 0x0000000000007941 */ /* 0x000fea0003800200 */
.L_x_9797:
[----:B------:R-:W0:Y:S02]  /*5440*/  F2I.S64.TRUNC R4, R4 ;  /* 0x0000000400047311 */ /* 0x000e24000020d900 */
[----:B0-----:R-:W-:Y:S01]  /*5450*/  PRMT R0, R4, 0x7610, R0 ;  /* 0x0000761004007816 */ /* 0x001fe20000000000 */
[----:B------:R-:W-:Y:S06]  /*5460*/  BRA `(.L_x_9782) ;  /* 0x0000000400107947 */ /* 0x000fec0003800000 */
.L_x_9795:
        /* <DEDUP_REMOVED lines=21> */
.L_x_9804:
[----:B------:R-:W-:Y:S05]  /*55c0*/  BSYNC.RECONVERGENT B1 ;  /* 0x0000000000017941 */ /* 0x000fea0003800200 */
.L_x_9803:
[----:B------:R-:W-:Y:S01]  /*55d0*/  IMAD.SHL.U32 R0, R0, 0x200000, RZ ;  /* 0x0020000000007824 */ /* 0x000fe200078e00ff */
[----:B------:R-:W-:-:S04]  /*55e0*/  LEA R3, R3, 0x37800000, 0x17 ;  /* 0x3780000003037811 */ /* 0x000fc800078eb8ff */
[----:B------:R-:W-:-:S07]  /*55f0*/  LOP3.LUT R4, R3, R0, R7, 0xfe, !PT ;  /* 0x0000000003047212 */ /* 0x000fce00078efe07 */
.L_x_9802:
[----:B------:R-:W-:Y:S05]  /*5600*/  BSYNC.RECONVERGENT B0 ;  /* 0x0000000000007941 */ /* 0x000fea0003800200 */
.L_x_9801:
[----:B------:R-:W0:Y:S02]  /*5610*/  F2I.S64.TRUNC R4, R4 ;  /* 0x0000000400047311 */ /* 0x000e24000020d900 */
[----:B0-----:R-:W-:Y:S01]  /*5620*/  PRMT R0, R4, 0x7610, R0 ;  /* 0x0000761004007816 */ /* 0x001fe20000000000 */
[----:B------:R-:W-:Y:S06]  /*5630*/  BRA `(.L_x_9782) ;  /* 0x00000000009c7947 */ /* 0x000fec0003800000 */
.L_x_9794:
        /* <DEDUP_REMOVED lines=14> */
.L_x_9808:
[----:B------:R-:W-:Y:S05]  /*5720*/  BSYNC.RECONVERGENT B0 ;  /* 0x0000000000007941 */ /* 0x000fea0003800200 */
.L_x_9807:
[----:B------:R-:W0:Y:S02]  /*5730*/  F2I.S64.TRUNC R4, R4 ;  /* 0x0000000400047311 */ /* 0x000e24000020d900 */
[----:B0-----:R-:W-:Y:S01]  /*5740*/  PRMT R0, R4, 0x7610, R0 ;  /* 0x0000761004007816 */ /* 0x001fe20000000000 */
[----:B------:R-:W-:Y:S06]  /*5750*/  BRA `(.L_x_9782) ;  /* 0x0000000000547947 */ /* 0x000fec0003800000 */
.L_x_9781:
        /* <DEDUP_REMOVED lines=15> */
[----:B--23-5:R-:W-:Y:S05]  /*5850*/  CALL.ABS.NOINC R14 ;  /* 0x000000000e007343 */ /* 0x02cfea0003c00000 */
.L_x_9809:
[----:B------:R-:W-:Y:S01]  /*5860*/  PRMT R0, RZ, 0x7610, R0 ;  /* 0x00007610ff007816 */ /* 0x000fe20000000000 */
[----:B------:R-:W-:Y:S06]  /*5870*/  BRA `(.L_x_9782) ;  /* 0x00000000000c7947 */ /* 0x000fec0003800000 */
.L_x_9806:
[----:B------:R1:W5:Y:S01]  /*5880*/  LDG.E.U8 R0, desc[UR36][R6.64] ;  /* 0x0000002406007981 */ /* 0x000362000c1e1100 */
[----:B------:R-:W-:Y:S05]  /*5890*/  BRA `(.L_x_9782) ;  /* 0x0000000000047947 */ /* 0x000fea0003800000 */
.L_x_9805:
[----:B------:R1:W5:Y:S02]  /*58a0*/  LDG.E.U8 R0, desc[UR36][R6.64] ;  /* 0x0000002406007981 */ /* 0x000364000c1e1100 */
.L_x_9782:
[----:B-----5:R-:W-:Y:S01]  /*58b0*/  LOP3.LUT R0, R0, 0xff, RZ, 0xc0, !PT ;  /* 0x000000ff00007812 */ /* 0x020fe200078ec0ff */
[----:B------:R-:W-:-:S03]  /*58c0*/  VIADD R16, R16, 0x80 ;  /* 0x0000008010107836 */ /* 0x000fc60000000000 */
[----:B------:R0:W0:Y:S04]  /*58d0*/  I2F.U16 R18, R0 ;  /* 0x0000000000127306 */ /* 0x0000280000101000 */
.L_x_9748:
[----:B------:R-:W-:Y:S05]  /*58e0*/  BSYNC.RECONVERGENT B7 ;  /* 0x0000000000077941 */ /* 0x000fea0003800200 */
.L_x_9747:
[----:B------:R-:W-:Y:S01]  /*58f0*/  ISETP.GE.AND P0, PT, R16, R17, PT ;  /* 0x000000111000720c */ /* 0x000fe20003f06270 */
[----:B------:R-:W-:Y:S01]  /*5900*/  BSSY.RECONVERGENT B7, `(.L_x_9810) ;  /* 0x00001d6000077945 */ /* 0x000fe20003800200 */
[----:B0-----:R-:W-:-:S11]  /*5910*/  IMAD.MOV.U32 R0, RZ, RZ, RZ ;  /* 0x000000ffff007224 */ /* 0x001fd600078e00ff */
[----:B------:R-:W-:Y:S05]  /*5920*/  @P0 BRA `(.L_x_9811) ;  /* 0x0000001c004c0947 */ /* 0x000fea0003800000 */
[----:B------:R-:W0:Y:S01]  /*5930*/  LDC.64 R4, c[0x0][0x3a0] ;  /* 0x0000e800ff047b82 */ /* 0x000e220000000a00 */
        /* <DEDUP_REMOVED lines=20> */
.L_x_9816:
[----:B------:R-:W5:Y:S02]  /*5a80*/  LDG.E.U8 R4, desc[UR36][R4.64] ;  /* 0x0000002404047981 */ /* 0x000f64000c1e1100 */
[----:B-----5:R-:W-:Y:S01]  /*5a90*/  I2FP.F32.U32 R16, R4 ;  /* 0x0000000400107245 */ /* 0x020fe20000201000 */
[----:B------:R-:W-:Y:S06]  /*5aa0*/  BRA `(.L_x_9818) ;  /* 0x0000000c00287947 */ /* 0x000fec0003800000 */
.L_x_9815:
        /* <DEDUP_REMOVED lines=9> */
.L_x_9820:
[----:B------:R-:W5:Y:S02]  /*5b40*/  LDG.E R4, desc[UR36][R4.64] ;  /* 0x0000002404047981 */ /* 0x000f64000c1e1900 */
[----:B-----5:R-:W-:Y:S01]  /*5b50*/  I2FP.F32.S32 R16, R4 ;  /* 0x0000000400107245 */ /* 0x020fe20000201400 */
[----:B------:R-:W-:Y:S06]  /*5b60*/  BRA `(.L_x_9818) ;  /* 0x0000000800f87947 */ /* 0x000fec0003800000 */
.L_x_9819:
[----:B------:R-:W5:Y:S02]  /*5b70*/  LDG.E.U16 R4, desc[UR36][R4.64] ;  /* 0x0000002404047981 */ /* 0x000f64000c1e1500 */
[----:B-----5:R0:W0:Y:S01]  /*5b80*/  I2F.S16 R16, R4 ;  /* 0x0000000400107306 */ /* 0x0200220000101400 */
[----:B------:R-:W-:Y:S05]  /*5b90*/  BRA `(.L_x_9818) ;  /* 0x0000000800ec7947 */ /* 0x000fea0003800000 */
.L_x_9814:
        /* <DEDUP_REMOVED lines=8> */
.L_x_9822:
[----:B------:R-:W5:Y:S02]  /*5c20*/  LDG.E.U16 R4, desc[UR36][R4.64] ;  /* 0x0000002404047981 */ /* 0x000f64000c1e1500 */
[----:B-----5:R-:W-:Y:S01]  /*5c30*/  HADD2.F32 R16, -RZ, R4.H0_H0 ;  /* 0x20000004ff107230 */ /* 0x020fe20000004100 */
[----:B------:R-:W-:Y:S06]  /*5c40*/  BRA `(.L_x_9818) ;  /* 0x0000000800c07947 */ /* 0x000fec0003800000 */
.L_x_9821:
        /* <DEDUP_REMOVED lines=8> */
.L_x_9824:
[----:B------:R-:W5:Y:S02]  /*5cd0*/  LDG.E.U16 R4, desc[UR36][R4.64] ;  /* 0x0000002404047981 */ /* 0x000f64000c1e1500 */
[----:B-----5:R-:W-:Y:S01]  /*5ce0*/  HADD2.F32 R16, -RZ, R4.H0_H0 ;  /* 0x20000004ff107230 */ /* 0x020fe20000004100 */
[----:B------:R-:W-:Y:S06]  /*5cf0*/  BRA `(.L_x_9818) ;  /* 0x0000000800947947 */ /* 0x000fec0003800000 */
.L_x_9823:
[----:B------:R-:W5:Y:S01]  /*5d00*/  LDG.E.64 R4, desc[UR36][R4.64] ;  /* 0x0000002404047981 */ /* 0x000f62000c1e1b00 */
[----:B------:R-:W-:Y:S01]  /*5d10*/  UMOV UR4, 0xf0000000 ;  /* 0xf000000000047882 */ /* 0x000fe20000000000 */
[----:B------:R-:W-:Y:S01]  /*5d20*/  UMOV UR5, 0x380fffff ;  /* 0x380fffff00057882 */ /* 0x000fe20000000000 */
[----:B-----5:R-:W0:Y:S01]  /*5d30*/  F2F.F32.F64 R16, R4 ;  /* 0x0000000400107310 */ /* 0x020e220000301000 */
[----:B------:R-:W-:-:S14]  /*5d40*/  DSETP.GEU.AND P0, PT, |R4|, UR4, PT ;  /* 0x0000000404007e2a */ /* 0x000fdc000bf0e200 */
[----:B0-----:R-:W-:Y:S01]  /*5d50*/  @!P0 FMUL R16, R16, 1.175494350822287508e-38 ;  /* 0x0080000010108820 */ /* 0x001fe20000400000 */
[----:B------:R-:W-:Y:S06]  /*5d60*/  BRA `(.L_x_9818) ;  /* 0x0000000800787947 */ /* 0x000fec0003800000 */
.L_x_9813:
        /* <DEDUP_REMOVED lines=12> */
.L_x_9827:
[----:B------:R-:W5:Y:S01]  /*5e30*/  LDG.E.64 R4, desc[UR36][R4.64] ;  /* 0x0000002404047981 */ /* 0x000f62000c1e1b00 */
[----:B------:R-:W-:Y:S01]  /*5e40*/  UMOV UR4, 0xf0000000 ;  /* 0xf000000000047882 */ /* 0x000fe20000000000 */
[----:B------:R-:W-:Y:S01]  /*5e50*/  UMOV UR5, 0x380fffff ;  /* 0x380fffff00057882 */ /* 0x000fe20000000000 */
[----:B-----5:R-:W0:Y:S01]  /*5e60*/  F2F.F32.F64 R16, R4 ;  /* 0x0000000400107310 */ /* 0x020e220000301000 */
[----:B------:R-:W-:-:S14]  /*5e70*/  DSETP.GEU.AND P0, PT, |R4|, UR4, PT ;  /* 0x0000000404007e2a */ /* 0x000fdc000bf0e200 */
[----:B0-----:R-:W-:Y:S01]  /*5e80*/  @!P0 FMUL R16, R16, 1.175494350822287508e-38 ;  /* 0x0080000010108820 */ /* 0x001fe20000400000 */
[----:B------:R-:W-:Y:S06]  /*5e90*/  BRA `(.L_x_9818) ;  /* 0x00000008002c7947 */ /* 0x000fec0003800000 */
.L_x_9826:
[----:B------:R-:W-:-:S09]  /*5ea0*/  UISETP.NE.AND UP0, UPT, UR4, 0xf, UPT ;  /* 0x0000000f0400788c */ /* 0x000fd2000bf05270 */
[----:B------:R-:W-:Y:S05]  /*5eb0*/  BRA.U !UP0, `(.L_x_9828) ;  /* 0x0000000108907547 */ /* 0x000fea000b800000 */
[----:B------:R-:W-:-:S09]  /*5ec0*/  UISETP.NE.AND UP0, UPT, UR4, 0x17, UPT ;  /* 0x000000170400788c */ /* 0x000fd2000bf05270 */
[----:B------:R-:W-:Y:S05]  /*5ed0*/  BRA.U !UP0, `(.L_x_9829) ;  /* 0x0000000108547547 */ /* 0x000fea000b800000 */
[----:B------:R-:W-:-:S09]  /*5ee0*/  UISETP.NE.AND UP0, UPT, UR4, 0x18, UPT ;  /* 0x000000180400788c */ /* 0x000fd2000bf05270 */
[----:B------:R-:W-:Y:S05]  /*5ef0*/  BRA.U UP0, `(.L_x_9817) ;  /* 0x0000000500b87547 */ /* 0x000fea000b800000 */
[----:B------:R-:W5:Y:S01]  /*5f00*/  LDG.E.U8 R16, desc[UR36][R4.64] ;  /* 0x0000002404107981 */ /* 0x000f62000c1e1100 */
[----:B-12-4-:R-:W-:Y:S02]  /*5f10*/  IMAD.MOV.U32 R6, RZ, RZ, 0x1f ;  /* 0x0000001fff067424 */ /* 0x016fe400078e00ff */
        /* <DEDUP_REMOVED lines=17> */
.L_x_9829:
[----:B------:R-:W5:Y:S02]  /*6030*/  LDG.E.U8 R4, desc[UR36][R4.64] ;  /* 0x0000002404047981 */ /* 0x000f64000c1e1100 */
[C---:B-----5:R-:W-:Y:S02]  /*6040*/  IMAD.SHL.U32 R0, R4.reuse, 0x2000000, RZ ;  /* 0x0200000004007824 */ /* 0x060fe400078e00ff */
[----:B-12-4-:R-:W-:-:S03]  /*6050*/  IMAD.SHL.U32 R6, R4, 0x100, RZ ;  /* 0x0000010004067824 */ /* 0x016fc600078e00ff */
        /* <DEDUP_REMOVED lines=8> */
[----:B------:R-:W-:Y:S01]  /*60e0*/  LOP3.LUT R16, R0, 0x80000000, R3, 0xf8, !PT ;  /* 0x8000000000107812 */ /* 0x000fe200078ef803 */
[----:B------:R-:W-:Y:S06]  /*60f0*/  BRA `(.L_x_9818) ;  /* 0x0000000400947947 */ /* 0x000fec0003800000 */
.L_x_9828:
[----:B------:R-:W5:Y:S02]  /*6100*/  LDG.E.U16 R4, desc[UR36][R4.64] ;  /* 0x0000002404047981 */ /* 0x000f64000c1e1500 */
[----:B-----5:R-:W-:Y:S01]  /*6110*/  IMAD.U32 R16, R4, 0x10000, RZ ;  /* 0x0001000004107824 */ /* 0x020fe200078e00ff */
[----:B------:R-:W-:Y:S06]  /*6120*/  BRA `(.L_x_9818) ;  /* 0x0000000400887947 */ /* 0x000fec0003800000 */
.L_x_9825:
        /* <DEDUP_REMOVED lines=11> */
.L_x_9832:
        /* <DEDUP_REMOVED lines=11> */
[----:B-12-4-:R-:W-:Y:S01]  /*6290*/  IMAD.U32 R7, R0, -0x80000000, RZ ;  /* 0x8000000000077824 */ /* 0x016fe200078e00ff */
        /* <DEDUP_REMOVED lines=8> */
.L_x_9834:
[----:B------:R-:W-:Y:S05]  /*6320*/  BSYNC.RECONVERGENT B0 ;  /* 0x0000000000007941 */ /* 0x000fea0003800200 */
.L_x_9833:
[----:B------:R-:W-:Y:S01]  /*6330*/  IMAD.SHL.U32 R0, R0, 0x100000, RZ ;  /* 0x0010000000007824 */ /* 0x000fe200078e00ff */
[----:B------:R-:W-:-:S04]  /*6340*/  LEA R3, R3, 0x3b800000, 0x17 ;  /* 0x3b80000003037811 */ /* 0x000fc800078eb8ff */
[----:B------:R-:W-:Y:S01]  /*6350*/  LOP3.LUT R16, R3, R0, R7, 0xfe, !PT ;  /* 0x0000000003107212 */ /* 0x000fe200078efe07 */
[----:B------:R-:W-:Y:S06]  /*6360*/  BRA `(.L_x_9818) ;  /* 0x0000000000f87947 */ /* 0x000fec0003800000 */
.L_x_9831:
        /* <DEDUP_REMOVED lines=20> */
.L_x_9836:
[----:B------:R-:W-:Y:S05]  /*64b0*/  BSYNC.RECONVERGENT B0 ;  /* 0x0000000000007941 */ /* 0x000fea0003800200 */
.L_x_9835:
[----:B------:R-:W-:Y:S01]  /*64c0*/  IMAD.SHL.U32 R0, R0, 0x200000, RZ ;  /* 0x0020000000007824 */ /* 0x000fe200078e00ff */
[----:B------:R-:W-:-:S04]  /*64d0*/  LEA R3, R3, 0x37800000, 0x17 ;  /* 0x3780000003037811 */ /* 0x000fc800078eb8ff */
[----:B------:R-:W-:Y:S01]  /*64e0*/  LOP3.LUT R16, R3, R0, R7, 0xfe, !PT ;  /* 0x0000000003107212 */ /* 0x000fe200078efe07 */
[----:B------:R-:W-:Y:S06]  /*64f0*/  BRA `(.L_x_9818) ;  /* 0x0000000000947947 */ /* 0x000fec0003800000 */
.L_x_9830:
        /* <DEDUP_REMOVED lines=14> */
.L_x_9817:
[----:B------:R-:W-:Y:S01]  /*65e0*/  MOV R14, 0x180 ;  /* 0x00000180000e7802 */ /* 0x000fe20000000f00 */
[----:B------:R-:W0:Y:S01]  /*65f0*/  LDCU.64 UR4, c[0x4][0x170] ;  /* 0x01002e00ff0477ac */ /* 0x000e220008000a00 */
[----:B------:R-:W-:Y:S02]  /*6600*/  IMAD.MOV.U32 R8, RZ, RZ, 0x4e ;  /* 0x0000004eff087424 */ /* 0x000fe400078e00ff */
[----:B------:R-:W-:Y:S01]  /*6610*/  IMAD.MOV.U32 R12, RZ, RZ, 0x1 ;  /* 0x00000001ff0c7424 */ /* 0x000fe200078e00ff */
[----:B------:R-:W1:Y:S01]  /*6620*/  LDCU.64 UR6, c[0x4][0x178] ;  /* 0x01002f00ff0677ac */ /* 0x000e620008000a00 */
[----:B------:R-:W3:Y:S01]  /*6630*/  LDC.64 R14, c[0x4][R14] ;  /* 0x010000000e0e7b82 */ /* 0x000ee20000000a00 */
[----:B------:R-:W-:Y:S01]  /*6640*/  IMAD.MOV.U32 R13, RZ, RZ, RZ ;  /* 0x000000ffff0d7224 */ /* 0x000fe200078e00ff */
[----:B------:R-:W5:Y:S01]  /*6650*/  LDCU.64 UR8, c[0x4][0x58] ;  /* 0x01000b00ff0877ac */ /* 0x000f620008000a00 */
[----:B0-----:R-:W-:Y:S02]  /*6660*/  IMAD.U32 R4, RZ, RZ, UR4 ;  /* 0x00000004ff047e24 */ /* 0x001fe4000f8e00ff */
[----:B------:R-:W-:-:S02]  /*6670*/  IMAD.U32 R5, RZ, RZ, UR5 ;  /* 0x00000005ff057e24 */ /* 0x000fc4000f8e00ff */
[----:B-12-4-:R-:W-:Y:S02]  /*6680*/  IMAD.U32 R6, RZ, RZ, UR6 ;  /* 0x00000006ff067e24 */ /* 0x016fe4000f8e00ff */
[----:B------:R-:W-:Y:S02]  /*6690*/  IMAD.U32 R7, RZ, RZ, UR7 ;  /* 0x00000007ff077e24 */ /* 0x000fe4000f8e00ff */
[----:B-----5:R-:W-:Y:S02]  /*66a0*/  IMAD.U32 R10, RZ, RZ, UR8 ;  /* 0x00000008ff0a7e24 */ /* 0x020fe4000f8e00ff */
[----:B------:R-:W-:-:S07]  /*66b0*/  IMAD.U32 R11, RZ, RZ, UR9 ;  /* 0x00000009ff0b7e24 */ /* 0x000fce000f8e00ff */
[----:B------:R-:W-:-:S07]  /*66c0*/  LEPC R20, `(.L_x_9839) ;  /* 0x000000001014794e */ /* 0x000fce0000000000 */
[----:B---3--:R-:W-:Y:S05]  /*66d0*/  CALL.ABS.NOINC R14 ;  /* 0x000000000e007343 */ /* 0x008fea0003c00000 */
.L_x_9839:
[----:B------:R-:W-:Y:S01]  /*66e0*/  IMAD.MOV.U32 R16, RZ, RZ, RZ ;  /* 0x000000ffff107224 */ /* 0x000fe200078e00ff */
[----:B------:R-:W-:Y:S06]  /*66f0*/  BRA `(.L_x_9818) ;  /* 0x0000000000147947 */ /* 0x000fec0003800000 */
.L_x_9838:
[----:B------:R-:W5:Y:S02]  /*6700*/  LDG.E.64 R4, desc[UR36][R4.64] ;  /* 0x0000002404047981 */ /* 0x000f64000c1e1b00 */
[----:B-----5:R0:W0:Y:S01]  /*6710*/  I2F.U64 R16, R4 ;  /* 0x0000000400107312 */ /* 0x0200220000301000 */
[----:B------:R-:W-:Y:S05]  /*6720*/  BRA `(.L_x_9818) ;  /* 0x0000000000087947 */ /* 0x000fea0003800000 */
.L_x_9837:
[----:B------:R-:W5:Y:S02]  /*6730*/  LDG.E R4, desc[UR36][R4.64] ;  /* 0x0000002404047981 */ /* 0x000f64000c1e1900 */
[----:B-----5:R-:W-:-:S07]  /*6740*/  I2FP.F32.U32 R16, R4 ;  /* 0x0000000400107245 */ /* 0x020fce0000201000 */
.L_x_9818:
[----:B------:R-:W-:Y:S05]  /*6750*/  BSYNC.RECONVERGENT B6 ;  /* 0x0000000000067941 */ /* 0x000fea0003800200 */
.L_x_9812:
[----:B------:R-:W3:Y:S01]  /*6760*/  LDCU.U8 UR6, c[0x0][0x3b5] ;  /* 0x000076a0ff0677ac */ /* 0x000ee20008000000 */
[----:B-12-4-:R-:W1:Y:S01]  /*6770*/  LDC.64 R6, c[0x0][0x3a8] ;  /* 0x0000ea00ff067b82 */ /* 0x016e620000000a00 */
[----:B------:R-:W2:Y:S01]  /*6780*/  LDCU UR5, c[0x0][0x3bc] ;  /* 0x00007780ff0577ac */ /* 0x000ea20008000800 */
[----:B---3--:R-:W-:-:S04]  /*6790*/  UPRMT UR4, UR6, 0x9910, URZ ;  /* 0x0000991006047896 */ /* 0x008fc800080000ff */
        /* <DEDUP_REMOVED lines=15> */
.L_x_9843:
[----:B------:R1:W5:Y:S01]  /*6890*/  LDG.E.U8 R0, desc[UR36][R6.64] ;  /* 0x0000002406007981 */ /* 0x000362000c1e1100 */
[----:B------:R-:W-:Y:S05]  /*68a0*/  BRA `(.L_x_9845) ;  /* 0x0000000c00607947 */ /* 0x000fea0003800000 */
.L_x_9842:
        /* <DEDUP_REMOVED lines=8> */
.L_x_9847:
[----:B------:R3:W5:Y:S01]  /*6930*/  LDG.E.U8 R0, desc[UR36][R6.64] ;  /* 0x0000002406007981 */ /* 0x000762000c1e1100 */
[----:B------:R-:W-:Y:S05]  /*6940*/  BRA `(.L_x_9845) ;  /* 0x0000000c00387947 */ /* 0x000fea0003800000 */
.L_x_9846:
[----:B------:R1:W5:Y:S01]  /*6950*/  LDG.E.U16 R0, desc[UR36][R6.64] ;  /* 0x0000002406007981 */ /* 0x000362000c1e1500 */
[----:B------:R-:W-:Y:S05]  /*6960*/  BRA `(.L_x_9845) ;  /* 0x0000000c00307947 */ /* 0x000fea0003800000 */
.L_x_9841:
        /* <DEDUP_REMOVED lines=10> */
.L_x_9849:
[----:B0-----:R-:W2:Y:S02]  /*6a10*/  LDG.E.U16 R4, desc[UR36][R6.64] ;  /* 0x0000002406047981 */ /* 0x001ea4000c1e1500 */
[----:B--2---:R-:W-:-:S06]  /*6a20*/  HADD2.F32 R4, -RZ, R4.H0_H0 ;  /* 0x20000004ff047230 */ /* 0x004fcc0000004100 */
[----:B------:R-:W0:Y:S02]  /*6a30*/  F2I.S64.TRUNC R4, R4 ;  /* 0x0000000400047311 */ /* 0x000e24000020d900 */
[----:B0-----:R-:W-:Y:S01]  /*6a40*/  PRMT R0, R4, 0x7610, R0 ;  /* 0x0000761004007816 */ /* 0x001fe20000000000 */
[----:B------:R-:W-:Y:S06]  /*6a50*/  BRA `(.L_x_9845) ;  /* 0x0000000800f47947 */ /* 0x000fec0003800000 */
.L_x_9848:
        /* <DEDUP_REMOVED lines=10> */
.L_x_9851:
[----:B------:R-:W0:Y:S02]  /*6b00*/  LDG.E.U16 R6, desc[UR36][R6.64] ;  /* 0x0000002406067981 */ /* 0x000e24000c1e1500 */
[----:B0-----:R-:W-:-:S06]  /*6b10*/  HADD2.F32 R4, -RZ, R6.H0_H0 ;  /* 0x20000006ff047230 */ /* 0x001fcc0000004100 */
[----:B------:R-:W0:Y:S02]  /*6b20*/  F2I.S64.TRUNC R4, R4 ;  /* 0x0000000400047311 */ /* 0x000e24000020d900 */
[----:B0-----:R-:W-:Y:S01]  /*6b30*/  PRMT R0, R4, 0x7610, R0 ;  /* 0x0000761004007816 */ /* 0x001fe20000000000 */
[----:B------:R-:W-:Y:S06]  /*6b40*/  BRA `(.L_x_9845) ;  /* 0x0000000800b87947 */ /* 0x000fec0003800000 */
.L_x_9850:
[----:B0-----:R-:W2:Y:S02]  /*6b50*/  LDG.E.64 R4, desc[UR36][R6.64] ;  /* 0x0000002406047981 */ /* 0x001ea4000c1e1b00 */
[----:B--2---:R-:W0:Y:S02]  /*6b60*/  F2I.S64.F64.TRUNC R4, R4 ;  /* 0x0000000400047311 */ /* 0x004e24000030d900 */
[----:B0-----:R-:W-:Y:S01]  /*6b70*/  PRMT R0, R4, 0x7610, R0 ;  /* 0x0000761004007816 */ /* 0x001fe20000000000 */
[----:B------:R-:W-:Y:S06]  /*6b80*/  BRA `(.L_x_9845) ;  /* 0x0000000800a87947 */ /* 0x000fec0003800000 */
.L_x_9840:
        /* <DEDUP_REMOVED lines=12> */
.L_x_9854:
[----:B------:R-:W0:Y:S02]  /*6c50*/  LDG.E.64 R6, desc[UR36][R6.64] ;  /* 0x0000002406067981 */ /* 0x000e24000c1e1b00 */
[----:B0-----:R-:W0:Y:S02]  /*6c60*/  F2I.S64.F64.TRUNC R4, R6 ;  /* 0x0000000600047311 */ /* 0x001e24000030d900 */
[----:B0-----:R-:W-:Y:S01]  /*6c70*/  PRMT R0, R4, 0x7610, R0 ;  /* 0x0000761004007816 */ /* 0x001fe20000000000 */
[----:B------:R-:W-:Y:S06]  /*6c80*/  BRA `(.L_x_9845) ;  /* 0x0000000800687947 */ /* 0x000fec0003800000 */
.L_x_9853:
        /* <DEDUP_REMOVED lines=27> */
.L_x_9856:
        /* <DEDUP_REMOVED lines=15> */
.L_x_9855:
[----:B0-----:R-:W2:Y:S02]  /*6f30*/  LDG.E.U16 R4, desc[UR36][R6.64] ;  /* 0x0000002406047981 */ /* 0x001ea4000c1e1500 */
[----:B--2---:R-:W-:-:S06]  /*6f40*/  IMAD.U32 R4, R4, 0x10000, RZ ;  /* 0x0001000004047824 */ /* 0x004fcc00078e00ff */
[----:B------:R-:W0:Y:S02]  /*6f50*/  F2I.S64.TRUNC R4, R4 ;  /* 0x0000000400047311 */ /* 0x000e24000020d900 */
[----:B0-----:R-:W-:Y:S01]  /*6f60*/  PRMT R0, R4, 0x7610, R0 ;  /* 0x0000761004007816 */ /* 0x001fe20000000000 */
[----:B------:R-:W-:Y:S06]  /*6f70*/  BRA `(.L_x_9845) ;  /* 0x0000000400ac7947 */ /* 0x000fec0003800000 */
.L_x_9852:
        /* <DEDUP_REMOVED lines=10> */
.L_x_9859:
        /* <DEDUP_REMOVED lines=21> */
.L_x_9863:
[----:B------:R-:W-:Y:S05]  /*7170*/  BSYNC.RECONVERGENT B1 ;  /* 0x0000000000017941 */ /* 0x000fea0003800200 */
.L_x_9862:
[----:B------:R-:W-:Y:S01]  /*7180*/  IMAD.SHL.U32 R0, R0, 0x100000, RZ ;  /* 0x0010000000007824 */ /* 0x000fe200078e00ff */
[----:B------:R-:W-:-:S04]  /*7190*/  LEA R3, R3, 0x3b800000, 0x17 ;  /* 0x3b80000003037811 */ /* 0x000fc800078eb8ff */
[----:B------:R-:W-:-:S07]  /*71a0*/  LOP3.LUT R4, R3, R0, R7, 0xfe, !PT ;  /* 0x0000000003047212 */ /* 0x000fce00078efe07 */
.L_x_9861:
[----:B------:R-:W-:Y:S05]  /*71b0*/  BSYNC.RECONVERGENT B0 ;  /* 0x0000000000007941 */ /* 0x000fea0003800200 */
.L_x_9860:
[----:B------:R-:W0:Y:S02]  /*71c0*/  F2I.S64.TRUNC R4, R4 ;  /* 0x0000000400047311 */ /* 0x000e24000020d900 */
[----:B0-----:R-:W-:Y:S01]  /*71d0*/  PRMT R0, R4, 0x7610, R0 ;  /* 0x0000761004007816 */ /* 0x001fe20000000000 */
[----:B------:R-:W-:Y:S06]  /*71e0*/  BRA `(.L_x_9845) ;  /* 0x0000000400107947 */ /* 0x000fec0003800000 */
.L_x_9858:
        /* <DEDUP_REMOVED lines=21> */
.L_x_9867:
[----:B------:R-:W-:Y:S05]  /*7340*/  BSYNC.RECONVERGENT B1 ;  /* 0x0000000000017941 */ /* 0x000fea0003800200 */
.L_x_9866:
[----:B------:R-:W-:Y:S01]  /*7350*/  IMAD.SHL.U32 R0, R0, 0x200000, RZ ;  /* 0x0020000000007824 */ /* 0x000fe200078e00ff */
[----:B------:R-:W-:-:S04]  /*7360*/  LEA R3, R3, 0x37800000, 0x17 ;  /* 0x3780000003037811 */ /* 0x000fc800078eb8ff */
[----:B------:R-:W-:-:S07]  /*7370*/  LOP3.LUT R4, R3, R0, R7, 0xfe, !PT ;  /* 0x0000000003047212 */ /* 0x000fce00078efe07 */
.L_x_9865:
[----:B------:R-:W-:Y:S05]  /*7380*/  BSYNC.RECONVERGENT B0 ;  /* 0x0000000000007941 */ /* 0x000fea0003800200 */
.L_x_9864:
[----:B------:R-:W0:Y:S02]  /*7390*/  F2I.S64.TRUNC R4, R4 ;  /* 0x0000000400047311 */ /* 0x000e24000020d900 */
[----:B0-----:R-:W-:Y:S01]  /*73a0*/  PRMT R0, R4, 0x7610, R0 ;  /* 0x0000761004007816 */ /* 0x001fe20000000000 */
[----:B------:R-:W-:Y:S06]  /*73b0*/  BRA `(.L_x_9845) ;  /* 0x00000000009c7947 */ /* 0x000fec0003800000 */
.L_x_9857:
        /* <DEDUP_REMOVED lines=14> */
.L_x_9871:
[----:B------:R-:W-:Y:S05]  /*74a0*/  BSYNC.RECONVERGENT B0 ;  /* 0x0000000000007941 */ /* 0x000fea0003800200 */
.L_x_9870:
[----:B------:R-:W0:Y:S02]  /*74b0*/  F2I.S64.TRUNC R4, R4 ;  /* 0x0000000400047311 */ /* 0x000e24000020d900 */
[----:B0-----:R-:W-:Y:S01]  /*74c0*/  PRMT R0, R4, 0x7610, R0 ;  /* 0x0000761004007816 */ /* 0x001fe20000000000 */
[----:B------:R-:W-:Y:S06]  /*74d0*/  BRA `(.L_x_9845) ;  /* 0x0000000000547947 */ /* 0x000fec0003800000 */
.L_x_9844:
        /* <DEDUP_REMOVED lines=16> */
.L_x_9872:
[----:B------:R-:W-:Y:S01]  /*75e0*/  PRMT R0, RZ, 0x7610, R0 ;  /* 0x00007610ff007816 */ /* 0x000fe20000000000 */
[----:B------:R-:W-:Y:S06]  /*75f0*/  BRA `(.L_x_9845) ;  /* 0x00000000000c7947 */ /* 0x000fec0003800000 */
.L_x_9869:
[----:B------:R1:W5:Y:S01]  /*7600*/  LDG.E.U8 R0, desc[UR36][R6.64] ;  /* 0x0000002406007981 */ /* 0x000362000c1e1100 */
[----:B------:R-:W-:Y:S05]  /*7610*/  BRA `(.L_x_9845) ;  /* 0x0000000000047947 */ /* 0x000fea0003800000 */
.L_x_9868:
[----:B------:R1:W5:Y:S02]  /*7620*/  LDG.E.U8 R0, desc[UR36][R6.64] ;  /* 0x0000002406007981 */ /* 0x000364000c1e1100 */
.L_x_9845:
[----:B-----5:R-:W-:-:S06]  /*7630*/  LOP3.LUT R3, R0, 0xff, RZ, 0xc0, !PT ;  /* 0x000000ff00037812 */ /* 0x020fcc00078ec0ff */
[----:B------:R-:W0:Y:S02]  /*7640*/  I2F.U16 R3, R3 ;  /* 0x0000000300037306 */ /* 0x000e240000101000 */
[----:B0-----:R-:W-:-:S07]  /*7650*/  FMUL.FTZ R0, R3, R16 ;  /* 0x0000001003007220 */ /* 0x001fce0000410000 */
.L_x_9811:
[----:B------:R-:W-:Y:S05]  /*7660*/  BSYNC.RECONVERGENT B7 ;  /* 0x0000000000077941 */ /* 0x000fea0003800200 */
.L_x_9810:
[----:B------:R-:W0:Y:S01]  /*7670*/  LDCU UR4, c[0x0][0x388] ;  /* 0x00007100ff0477ac */ /* 0x000e220008000800 */
[----:B------:R-:W2:Y:S01]  /*7680*/  LDC.U8 R16, c[0x0][0x3c0] ;  /* 0x0000f000ff107b82 */ /* 0x000ea20000000000 */
[----:B------:R-:W-:Y:S01]  /*7690*/  ISETP.GE.AND P0, PT, R19, R17, PT ;  /* 0x000000111300720c */ /* 0x000fe20003f06270 */
[----:B------:R-:W-:Y:S01]  /*76a0*/  FMUL.FTZ R18, R18, R23 ;  /* 0x0000001712127220 */ /* 0x000fe20000410000 */
[----:B-1-3--:R-:W-:Y:S01]  /*76b0*/  FMUL.FTZ R4, R24, R27 ;  /* 0x0000001b18047220 */ /* 0x00afe20000410000 */
[----:B------:R-:W-:Y:S01]  /*76c0*/  FMUL.FTZ R22, R22, R25 ;  /* 0x0000001916167220 */ /* 0x000fe20000410000 */
[----:B------:R-:W-:Y:S04]  /*76d0*/  BSSY.RECONVERGENT B7, `(.L_x_9873) ;  /* 0x00002bb000077945 */ /* 0x000fe80003800200 */
[----:B------:R-:W-:Y:S01]  /*76e0*/  BSSY.RELIABLE B6, `(.L_x_9874) ;  /* 0x00001d5000067945 */ /* 0x000fe20003800100 */
[----:B0-----:R-:W-:Y:S01]  /*76f0*/  FMUL.FTZ R24, R18, UR4 ;  /* 0x0000000412187c20 */ /* 0x001fe20008410000 */
[----:B------:R-:W-:Y:S01]  /*7700*/  FMUL.FTZ R4, R4, UR4 ;  /* 0x0000000404047c20 */ /* 0x000fe20008410000 */
[----:B------:R-:W-:Y:S01]  /*7710*/  FMUL.FTZ R22, R22, UR4 ;  /* 0x0000000416167c20 */ /* 0x000fe20008410000 */
[----:B------:R-:W-:Y:S01]  /*7720*/  FMUL.FTZ R18, R0, UR4 ;  /* 0x0000000400127c20 */ /* 0x000fe20008410000 */
[----:B------:R-:W-:Y:S06]  /*7730*/  @P0 BRA `(.L_x_9875) ;  /* 0x0000001c00300947 */ /* 0x000fec0003800000 */
[----:B------:R-:W0:Y:S01]  /*7740*/  LDCU UR4, c[0x0][0x3c4] ;  /* 0x00007880ff0477ac */ /* 0x000e220008000800 */
[----:B------:R-:W1:Y:S01]  /*7750*/  LDC.64 R8, c[0x0][0x398] ;  /* 0x0000e600ff087b82 */ /* 0x000e620000000a00 */
[----:B------:R-:W-:Y:S01]  /*7760*/  IMAD R0, R2, 0x200, R19 ;  /* 0x0000020002007824 */ /* 0x000fe200078e0213 */
[----:B--2---:R-:W-:Y:S01]  /*7770*/  PRMT R5, R16, 0x9910, RZ ;  /* 0x0000991010057816 */ /* 0x004fe200000000ff */
[----:B------:R-:W-:Y:S02]  /*7780*/  VIADD R19, R19, 0x80 ;  /* 0x0000008013137836 */ /* 0x000fe40000000000 */
        /* <DEDUP_REMOVED lines=14> */
[----:B------:R-:W0:Y:S02]  /*7870*/  F2I.FTZ.TRUNC.NTZ R3, R4 ;  /* 0x0000000400037305 */ /* 0x000e24000021f100 */
[----:B0-----:R0:W-:Y:S01]  /*7880*/  STG.E.U8 desc[UR36][R8.64], R3 ;  /* 0x0000000308007986 */ /* 0x0011e2000c101124 */
[----:B------:R-:W-:Y:S05]  /*7890*/  BRA `(.L_x_9881) ;  /* 0x0000000c003c7947 */ /* 0x000fea0003800000 */
.L_x_9879:
[----:B------:R-:W0:Y:S02]  /*78a0*/  F2I.S64.TRUNC R4, R4 ;  /* 0x0000000400047311 */ /* 0x000e24000020d900 */
[----:B0-----:R-:W-:-:S05]  /*78b0*/  IMAD.MOV.U32 R3, RZ, RZ, R4 ;  /* 0x000000ffff037224 */ /* 0x001fca00078e0004 */
[----:B------:R0:W-:Y:S01]  /*78c0*/  STG.E.U8 desc[UR36][R8.64], R3 ;  /* 0x0000000308007986 */ /* 0x0001e2000c101124 */
[----:B------:R-:W-:Y:S05]  /*78d0*/  BRA `(.L_x_9881) ;  /* 0x0000000c002c7947 */ /* 0x000fea0003800000 */
.L_x_9878:
[----:B------:R-:W-:-:S13]  /*78e0*/  ISETP.NE.AND P0, PT, R0, 0x2, PT ;  /* 0x000000020000780c */ /* 0x000fda0003f05270 */
[----:B------:R-:W-:Y:S05]  /*78f0*/  @!P0 BRA `(.L_x_9882) ;  /* 0x0000000000288947 */ /* 0x000fea0003800000 */
[----:B------:R-:W-:-:S13]  /*7900*/  ISETP.NE.AND P0, PT, R0, 0x3, PT ;  /* 0x000000030000780c */ /* 0x000fda0003f05270 */
[----:B------:R-:W-:Y:S05]  /*7910*/  @!P0 BRA `(.L_x_9883) ;  /* 0x0000000000148947 */ /* 0x000fea0003800000 */
[----:B------:R-:W-:-:S13]  /*7920*/  ISETP.NE.AND P0, PT, R0, 0x4, PT ;  /* 0x000000040000780c */ /* 0x000fda0003f05270 */
[----:B------:R-:W-:Y:S05]  /*7930*/  @P0 BRA `(.L_x_9880) ;  /* 0x0000000800800947 */ /* 0x000fea0003800000 */
[----:B------:R-:W0:Y:S02]  /*7940*/  F2I.S64.TRUNC R4, R4 ;  /* 0x0000000400047311 */ /* 0x000e24000020d900 */
[----:B0-----:R0:W-:Y:S01]  /*7950*/  STG.E.64 desc[UR36][R8.64], R4 ;  /* 0x0000000408007986 */ /* 0x0011e2000c101b24 */
[----:B------:R-:W-:Y:S05]  /*7960*/  BRA `(.L_x_9881) ;  /* 0x0000000c00087947 */ /* 0x000fea0003800000 */
.L_x_9883:
[----:B------:R-:W0:Y:S02]  /*7970*/  F2I.FTZ.TRUNC.NTZ R3, R4 ;  /* 0x0000000400037305 */ /* 0x000e24000021f100 */
[----:B0-----:R0:W-:Y:S01]  /*7980*/  STG.E desc[UR36][R8.64], R3 ;  /* 0x0000000308007986 */ /* 0x0011e2000c101924 */
[----:B------:R-:W-:Y:S05]  /*7990*/  BRA `(.L_x_9881) ;  /* 0x0000000800fc7947 */ /* 0x000fea0003800000 */
.L_x_9882:
[----:B------:R-:W0:Y:S02]  /*79a0*/  F2I.FTZ.TRUNC.NTZ R3, R4 ;  /* 0x0000000400037305 */ /* 0x000e24000021f100 */
[----:B0-----:R0:W-:Y:S01]  /*79b0*/  STG.E.U16 desc[UR36][R8.64], R3 ;  /* 0x0000000308007986 */ /* 0x0011e2000c101524 */
[----:B------:R-:W-:Y:S05]  /*79c0*/  BRA `(.L_x_9881) ;  /* 0x0000000800f07947 */ /* 0x000fea0003800000 */
.L_x_9877:
[----:B------:R-:W-:-:S13]  /*79d0*/  ISETP.GT.AND P0, PT, R0, 0x6, PT ;  /* 0x000000060000780c */ /* 0x000fda0003f04270 */
[----:B------:R-:W-:Y:S05]  /*79e0*/  @P0 BRA `(.L_x_9884) ;  /* 0x0000000000240947 */ /* 0x000fea0003800000 */
[----:B------:R-:W-:-:S13]  /*79f0*/  ISETP.NE.AND P0, PT, R0, 0x5, PT ;  /* 0x000000050000780c */ /* 0x000fda0003f05270 */
[----:B------:R-:W-:Y:S05]  /*7a00*/  @!P0 BRA `(.L_x_9885) ;  /* 0x0000000000108947 */ /* 0x000fea0003800000 */
[----:B------:R-:W-:-:S13]  /*7a10*/  ISETP.NE.AND P0, PT, R0, 0x6, PT ;  /* 0x000000060000780c */ /* 0x000fda0003f05270 */
[----:B------:R-:W-:Y:S05]  /*7a20*/  @P0 BRA `(.L_x_9880) ;  /* 0x0000000800440947 */ /* 0x000fea0003800000 */
[----:B------:R0:W-:Y:S01]  /*7a30*/  STG.E desc[UR36][R8.64], R4 ;  /* 0x0000000408007986 */ /* 0x0001e2000c101924 */
[----:B------:R-:W-:Y:S05]  /*7a40*/  BRA `(.L_x_9881) ;  /* 0x0000000800d07947 */ /* 0x000fea0003800000 */
.L_x_9885:
[----:B------:R-:W-:-:S05]  /*7a50*/  F2FP.F16.F32.PACK_AB R4, RZ, R4 ;  /* 0x00000004ff04723e */ /* 0x000fca00000000ff */
[----:B------:R1:W-:Y:S01]  /*7a60*/  STG.E.U16 desc[UR36][R8.64], R4 ;  /* 0x0000000408007986 */ /* 0x0003e2000c101524 */
[----:B------:R-:W-:Y:S05]  /*7a70*/  BRA `(.L_x_9881) ;  /* 0x0000000800c47947 */ /* 0x000fea0003800000 */
.L_x_9884:
[----:B------:R-:W-:-:S13]  /*7a80*/  ISETP.NE.AND P0, PT, R0, 0x7, PT ;  /* 0x000000070000780c */ /* 0x000fda0003f05270 */
[----:B------:R-:W-:Y:S05]  /*7a90*/  @!P0 BRA `(.L_x_9886) ;  /* 0x00000000002c8947 */ /* 0x000fea0003800000 */
[----:B------:R-:W-:-:S13]  /*7aa0*/  ISETP.NE.AND P0, PT, R0, 0x8, PT ;  /* 0x000000080000780c */ /* 0x000fda0003f05270 */
[----:B------:R-:W-:Y:S05]  /*7ab0*/  @!P0 BRA `(.L_x_9887) ;  /* 0x0000000000148947 */ /* 0x000fea0003800000 */
[----:B------:R-:W-:-:S13]  /*7ac0*/  ISETP.NE.AND P0, PT, R0, 0x9, PT ;  /* 0x000000090000780c */ /* 0x000fda0003f05270 */
[----:B------:R-:W-:Y:S05]  /*7ad0*/  @P0 BRA `(.L_x_9880) ;  /* 0x0000000800180947 */ /* 0x000fea0003800000 */
[----:B------:R-:W-:-:S05]  /*7ae0*/  IMAD.MOV.U32 R5, RZ, RZ, RZ ;  /* 0x000000ffff057224 */ /* 0x000fca00078e00ff */
[----:B------:R3:W-:Y:S01]  /*7af0*/  STG.E.64 desc[UR36][R8.64], R4 ;  /* 0x0000000408007986 */ /* 0x0007e2000c101b24 */
[----:B------:R-:W-:Y:S05]  /*7b00*/  BRA `(.L_x_9881) ;  /* 0x0000000800a07947 */ /* 0x000fea0003800000 */
.L_x_9887:
[----:B------:R-:W-:-:S04]  /*7b10*/  F2FP.F16.F32.PACK_AB R3, RZ, R4 ;  /* 0x00000004ff03723e */ /* 0x000fc800000000ff */
[----:B------:R-:W-:-:S05]  /*7b20*/  PRMT R3, R3, 0x5410, RZ ;  /* 0x0000541003037816 */ /* 0x000fca00000000ff */
[----:B------:R0:W-:Y:S01]  /*7b30*/  STG.E desc[UR36][R8.64], R3 ;  /* 0x0000000308007986 */ /* 0x0001e2000c101924 */
[----:B------:R-:W-:Y:S05]  /*7b40*/  BRA `(.L_x_9881) ;  /* 0x0000000800907947 */ /* 0x000fea0003800000 */
.L_x_9886:
[----:B------:R-:W-:-:S06]  /*7b50*/  FMUL.FTZ R4, R4, 1 ;  /* 0x3f80000004047820 */ /* 0x000fcc0000410000 */
[----:B------:R-:W0:Y:S02]  /*7b60*/  F2F.F64.F32 R4, R4 ;  /* 0x0000000400047310 */ /* 0x000e240000201800 */
[----:B0-----:R2:W-:Y:S01]  /*7b70*/  STG.E.64 desc[UR36][R8.64], R4 ;  /* 0x0000000408007986 */ /* 0x0015e2000c101b24 */
[----:B------:R-:W-:Y:S05]  /*7b80*/  BRA `(.L_x_9881) ;  /* 0x0000000800807947 */ /* 0x000fea0003800000 */
.L_x_9876:
        /* <DEDUP_REMOVED lines=8> */
[----:B------:R-:W-:-:S04]  /*7c10*/  FSETP.NEU.FTZ.AND P0, PT, R4, RZ, PT ;  /* 0x000000ff0400720b */ /* 0x000fc80003f1d000 */
[----:B------:R-:W-:-:S05]  /*7c20*/  SEL R3, RZ, 0x1, !P0 ;  /* 0x00000001ff037807 */ /* 0x000fca0004000000 */
[----:B------:R0:W-:Y:S01]  /*7c30*/  STG.E.U8 desc[UR36][R8.64], R3 ;  /* 0x0000000308007986 */ /* 0x0001e2000c101124 */
[----:B------:R-:W-:Y:S05]  /*7c40*/  BRA `(.L_x_9881) ;  /* 0x0000000800507947 */ /* 0x000fea0003800000 */
.L_x_9890:
[----:B------:R-:W-:Y:S01]  /*7c50*/  FMUL.FTZ R4, R4, 1 ;  /* 0x3f80000004047820 */ /* 0x000fe20000410000 */
[----:B----4-:R-:W-:-:S05]  /*7c60*/  CS2R R6, SRZ ;  /* 0x0000000000067805 */ /* 0x010fca000001ff00 */
[----:B------:R-:W0:Y:S02]  /*7c70*/  F2F.F64.F32 R4, R4 ;  /* 0x0000000400047310 */ /* 0x000e240000201800 */
[----:B0-----:R0:W-:Y:S01]  /*7c80*/  STG.E.128 desc[UR36][R8.64], R4 ;  /* 0x0000000408007986 */ /* 0x0011e2000c101d24 */
[----:B------:R-:W-:Y:S05]  /*7c90*/  BRA `(.L_x_9881) ;  /* 0x00000008003c7947 */ /* 0x000fea0003800000 */
.L_x_9889:
[----:B------:R-:W-:-:S13]  /*7ca0*/  ISETP.NE.AND P0, PT, R0, 0xf, PT ;  /* 0x0000000f0000780c */ /* 0x000fda0003f05270 */
[----:B------:R-:W-:Y:S05]  /*7cb0*/  @!P0 BRA `(.L_x_9891) ;  /* 0x0000000000988947 */ /* 0x000fea0003800000 */
[----:B------:R-:W-:-:S13]  /*7cc0*/  ISETP.NE.AND P0, PT, R0, 0x17, PT ;  /* 0x000000170000780c */ /* 0x000fda0003f05270 */
[----:B------:R-:W-:Y:S05]  /*7cd0*/  @!P0 BRA `(.L_x_9892) ;  /* 0x0000000000488947 */ /* 0x000fea0003800000 */
[----:B------:R-:W-:-:S13]  /*7ce0*/  ISETP.NE.AND P0, PT, R0, 0x18, PT ;  /* 0x000000180000780c */ /* 0x000fda0003f05270 */
[----:B------:R-:W-:Y:S05]  /*7cf0*/  @P0 BRA `(.L_x_9880) ;  /* 0x0000000400900947 */ /* 0x000fea0003800000 */
[----:B----4-:R-:W-:Y:S01]  /*7d00*/  LOP3.LUT R6, R4, 0x7fffffff, RZ, 0xc0, !PT ;  /* 0x7fffffff04067812 */ /* 0x010fe200078ec0ff */
[----:B------:R-:W-:Y:S01]  /*7d10*/  BSSY.RECONVERGENT B0, `(.L_x_9893) ;  /* 0x000000b000007945 */ /* 0x000fe20003800200 */
[----:B------:R-:W-:Y:S01]  /*7d20*/  SHF.R.U32.HI R5, RZ, 0x18, R4 ;  /* 0x00000018ff057819 */ /* 0x000fe20000011604 */
[----:B------:R-:W-:Y:S01]  /*7d30*/  IMAD.MOV.U32 R0, RZ, RZ, 0x7f ;  /* 0x0000007fff007424 */ /* 0x000fe200078e00ff */
        /* <DEDUP_REMOVED lines=8> */
.L_x_9894:
[----:B------:R-:W-:Y:S05]  /*7dc0*/  BSYNC.RECONVERGENT B0 ;  /* 0x0000000000007941 */ /* 0x000fea0003800200 */
.L_x_9893:
[----:B------:R-:W-:-:S05]  /*7dd0*/  LOP3.LUT R5, R0, 0x80, R5, 0xf8, !PT ;  /* 0x0000008000057812 */ /* 0x000fca00078ef805 */
[----:B------:R0:W-:Y:S01]  /*7de0*/  STG.E.U8 desc[UR36][R8.64], R5 ;  /* 0x0000000508007986 */ /* 0x0001e2000c101124 */
[----:B------:R-:W-:Y:S05]  /*7df0*/  BRA `(.L_x_9881) ;  /* 0x0000000400e47947 */ /* 0x000fea0003800000 */
.L_x_9892:
[----:B------:R-:W-:Y:S01]  /*7e00*/  LOP3.LUT R5, R4, 0x7fffffff, RZ, 0xc0, !PT ;  /* 0x7fffffff04057812 */ /* 0x000fe200078ec0ff */
[----:B------:R-:W-:Y:S01]  /*7e10*/  BSSY.RECONVERGENT B0, `(.L_x_9895) ;  /* 0x000000d000007945 */ /* 0x000fe20003800200 */
[----:B----4-:R-:W-:Y:S02]  /*7e20*/  SHF.R.U32.HI R7, RZ, 0x18, R4 ;  /* 0x00000018ff077819 */ /* 0x010fe40000011604 */
        /* <DEDUP_REMOVED lines=11> */
.L_x_9896:
[----:B------:R-:W-:Y:S05]  /*7ee0*/  BSYNC.RECONVERGENT B0 ;  /* 0x0000000000007941 */ /* 0x000fea0003800200 */
.L_x_9895:
[----:B------:R-:W-:-:S05]  /*7ef0*/  LOP3.LUT R3, R0, 0x80, R7, 0xf8, !PT ;  /* 0x0000008000037812 */ /* 0x000fca00078ef807 */
[----:B------:R0:W-:Y:S01]  /*7f00*/  STG.E.U8 desc[UR36][R8.64], R3 ;  /* 0x0000000308007986 */ /* 0x0001e2000c101124 */
[----:B------:R-:W-:Y:S05]  /*7f10*/  BRA `(.L_x_9881) ;  /* 0x00000004009c7947 */ /* 0x000fea0003800000 */
.L_x_9891:
[----:B------:R-:W-:-:S05]  /*7f20*/  F2FP.BF16.F32.PACK_AB R4, RZ, R4 ;  /* 0x00000004ff04723e */ /* 0x000fca00000010ff */
[----:B------:R0:W-:Y:S01]  /*7f30*/  STG.E.U16 desc[UR36][R8.64], R4 ;  /* 0x0000000408007986 */ /* 0x0001e2000c101524 */
[----:B------:R-:W-:Y:S05]  /*7f40*/  BRA `(.L_x_9881) ;  /* 0x0000000400907947 */ /* 0x000fea0003800000 */
.L_x_9888:
        /* <DEDUP_REMOVED lines=8> */
[----:B------:R-:W0:Y:S02]  /*7fd0*/  F2I.FTZ.U32.TRUNC.NTZ R3, R4 ;  /* 0x0000000400037305 */ /* 0x000e24000021f000 */
[----:B0-----:R0:W-:Y:S01]  /*7fe0*/  STG.E.U16 desc[UR36][R8.64], R3 ;  /* 0x0000000308007986 */ /* 0x0011e2000c101524 */
[----:B------:R-:W-:Y:S05]  /*7ff0*/  BRA `(.L_x_9881) ;  /* 0x0000000400647947 */ /* 0x000fea0003800000 */
.L_x_9899:
        /* <DEDUP_REMOVED lines=12> */
.L_x_9902:
[----:B------:R-:W-:-:S04]  /*80c0*/  SHF.R.U32.HI R0, RZ, 0x14, R4 ;  /* 0x00000014ff007819 */ /* 0x000fc80000011604 */
[----:B------:R-:W-:-:S04]  /*80d0*/  LOP3.LUT R3, R0, 0x1, RZ, 0xc0, !PT ;  /* 0x0000000100037812 */ /* 0x000fc800078ec0ff */
[----:B------:R-:W-:-:S04]  /*80e0*/  IADD3 R0, PT, PT, R4, 0x487ffff, R3 ;  /* 0x0487ffff04007810 */ /* 0x000fc80007ffe003 */
[----:B------:R-:W-:-:S04]  /*80f0*/  SHF.R.U32.HI R0, RZ, 0x14, R0 ;  /* 0x00000014ff007819 */ /* 0x000fc80000011600 */
[----:B------:R-:W-:-:S07]  /*8100*/  LOP3.LUT R3, R0, 0xff, RZ, 0xc0, !PT ;  /* 0x000000ff00037812 */ /* 0x000fce00078ec0ff */
.L_x_9903:
[----:B------:R-:W-:-:S04]  /*8110*/  SHF.R.U32.HI R4, RZ, 0x18, R4 ;  /* 0x00000018ff047819 */ /* 0x000fc80000011604 */
[----:B------:R-:W-:-:S04]  /*8120*/  LOP3.LUT R3, R3, 0x80, R4, 0xf8, !PT ;  /* 0x0000008003037812 */ /* 0x000fc800078ef804 */
[----:B------:R-:W-:-:S07]  /*8130*/  PRMT R0, R3, 0x7610, R0 ;  /* 0x0000761003007816 */ /* 0x000fce0000000000 */
.L_x_9901:
[----:B------:R-:W-:Y:S05]  /*8140*/  BSYNC.RECONVERGENT B0 ;  /* 0x0000000000007941 */ /* 0x000fea0003800200 */
.L_x_9900:
[----:B------:R0:W-:Y:S01]  /*8150*/  STG.E.U8 desc[UR36][R8.64], R0 ;  /* 0x0000000008007986 */ /* 0x0001e2000c101124 */
[----:B------:R-:W-:Y:S05]  /*8160*/  BRA `(.L_x_9881) ;  /* 0x0000000400087947 */ /* 0x000fea0003800000 */
.L_x_9898:
        /* <DEDUP_REMOVED lines=12> */
.L_x_9906:
[----:B------:R-:W-:-:S04]  /*8230*/  SHF.R.U32.HI R0, RZ, 0x15, R4 ;  /* 0x00000015ff007819 */ /* 0x000fc80000011604 */
[----:B------:R-:W-:-:S04]  /*8240*/  LOP3.LUT R3, R0, 0x1, RZ, 0xc0, !PT ;  /* 0x0000000100037812 */ /* 0x000fc800078ec0ff */
[----:B------:R-:W-:-:S04]  /*8250*/  IADD3 R0, PT, PT, R4, 0x88fffff, R3 ;  /* 0x088fffff04007810 */ /* 0x000fc80007ffe003 */
[----:B------:R-:W-:-:S04]  /*8260*/  SHF.R.U32.HI R0, RZ, 0x15, R0 ;  /* 0x00000015ff007819 */ /* 0x000fc80000011600 */
[----:B------:R-:W-:-:S07]  /*8270*/  LOP3.LUT R3, R0, 0xff, RZ, 0xc0, !PT ;  /* 0x000000ff00037812 */ /* 0x000fce00078ec0ff */
.L_x_9907:
[----:B------:R-:W-:-:S04]  /*8280*/  SHF.R.U32.HI R4, RZ, 0x18, R4 ;  /* 0x00000018ff047819 */ /* 0x000fc80000011604 */
[----:B------:R-:W-:-:S04]  /*8290*/  LOP3.LUT R3, R3, 0x80, R4, 0xf8, !PT ;  /* 0x0000008003037812 */ /* 0x000fc800078ef804 */
[----:B------:R-:W-:-:S07]  /*82a0*/  PRMT R0, R3, 0x7610, R0 ;  /* 0x0000761003007816 */ /* 0x000fce0000000000 */
.L_x_9905:
[----:B------:R-:W-:Y:S05]  /*82b0*/  BSYNC.RECONVERGENT B0 ;  /* 0x0000000000007941 */ /* 0x000fea0003800200 */
.L_x_9904:
[----:B------:R0:W-:Y:S01]  /*82c0*/  STG.E.U8 desc[UR36][R8.64], R0 ;  /* 0x0000000008007986 */ /* 0x0001e2000c101124 */
[----:B------:R-:W-:Y:S05]  /*82d0*/  BRA `(.L_x_9881) ;  /* 0x0000000000ac7947 */ /* 0x000fea0003800000 */
.L_x_9897:
[----:B------:R-:W-:-:S13]  /*82e0*/  ISETP.NE.AND P0, PT, R0, 0x1c, PT ;  /* 0x0000001c0000780c */ /* 0x000fda0003f05270 */
[----:B------:R-:W-:Y:S05]  /*82f0*/  @!P0 BRA `(.L_x_9908) ;  /* 0x00000000009c8947 */ /* 0x000fea0003800000 */
[----:B------:R-:W-:-:S13]  /*8300*/  ISETP.NE.AND P0, PT, R0, 0x1d, PT ;  /* 0x0000001d0000780c */ /* 0x000fda0003f05270 */
[----:B------:R-:W-:Y:S05]  /*8310*/  @!P0 BRA `(.L_x_9909) ;  /* 0x0000000000888947 */ /* 0x000fea0003800000 */
[----:B------:R-:W-:-:S13]  /*8320*/  ISETP.NE.AND P0, PT, R0, 0x2c, PT ;  /* 0x0000002c0000780c */ /* 0x000fda0003f05270 */
[----:B------:R-:W-:Y:S05]  /*8330*/  @!P0 BRA `(.L_x_9910) ;  /* 0x0000000000448947 */ /* 0x000fea0003800000 */
.L_x_9880:
[----:B------:R-:W-:Y:S01]  /*8340*/  MOV R14, 0x180 ;  /* 0x00000180000e7802 */ /* 0x000fe20000000f00 */
[----:B------:R-:W0:Y:S01]  /*8350*/  LDCU.64 UR6, c[0x4][0x170] ;  /* 0x01002e00ff0677ac */ /* 0x000e220008000a00 */
[----:B------:R-:W-:Y:S02]  /*8360*/  IMAD.MOV.U32 R8, RZ, RZ, 0x65 ;  /* 0x00000065ff087424 */ /* 0x000fe400078e00ff */
[----:B------:R-:W-:Y:S01]  /*8370*/  IMAD.MOV.U32 R12, RZ, RZ, 0x1 ;  /* 0x00000001ff0c7424 */ /* 0x000fe200078e00ff */
[----:B------:R-:W4:Y:S01]  /*8380*/  LDCU.64 UR8, c[0x4][0x178] ;  /* 0x01002f00ff0877ac */ /* 0x000f220008000a00 */
[----:B------:R-:W1:Y:S01]  /*8390*/  LDC.64 R14, c[0x4][R14] ;  /* 0x010000000e0e7b82 */ /* 0x000e620000000a00 */
[----:B------:R-:W-:Y:S01]  /*83a0*/  IMAD.MOV.U32 R13, RZ, RZ, RZ ;  /* 0x000000ffff0d7224 */ /* 0x000fe200078e00ff */
[----:B------:R-:W2:Y:S01]  /*83b0*/  LDCU.64 UR4, c[0x4][0x60] ;  /* 0x01000c00ff0477ac */ /* 0x000ea20008000a00 */
[----:B0-----:R-:W-:Y:S02]  /*83c0*/  IMAD.U32 R4, RZ, RZ, UR6 ;  /* 0x00000006ff047e24 */ /* 0x001fe4000f8e00ff */
[----:B------:R-:W-:-:S02]  /*83d0*/  IMAD.U32 R5, RZ, RZ, UR7 ;  /* 0x00000007ff057e24 */ /* 0x000fc4000f8e00ff */
[----:B----4-:R-:W-:Y:S02]  /*83e0*/  IMAD.U32 R6, RZ, RZ, UR8 ;  /* 0x00000008ff067e24 */ /* 0x010fe4000f8e00ff */
[----:B------:R-:W-:Y:S02]  /*83f0*/  IMAD.U32 R7, RZ, RZ, UR9 ;  /* 0x00000009ff077e24 */ /* 0x000fe4000f8e00ff */
[----:B--2---:R-:W-:Y:S02]  /*8400*/  IMAD.U32 R10, RZ, RZ, UR4 ;  /* 0x00000004ff0a7e24 */ /* 0x004fe4000f8e00ff */
[----:B------:R-:W-:-:S07]  /*8410*/  IMAD.U32 R11, RZ, RZ, UR5 ;  /* 0x00000005ff0b7e24 */ /* 0x000fce000f8e00ff */
[----:B------:R-:W-:-:S07]  /*8420*/  LEPC R20, `(.L_x_9911) ;  /* 0x000000001014794e */ /* 0x000fce0000000000 */
[----:B-1----:R-:W-:Y:S05]  /*8430*/  CALL.ABS.NOINC R14 ;  /* 0x000000000e007343 */ /* 0x002fea0003c00000 */
.L_x_9911:
[----:B------:R-:W-:Y:S05]  /*8440*/  BRA `(.L_x_9881) ;  /* 0x0000000000507947 */ /* 0x000fea0003800000 */
.L_x_9910:
        /* <DEDUP_REMOVED lines=15> */
.L_x_9909:
[----:B------:R-:W0:Y:S02]  /*8540*/  F2I.U64.TRUNC R4, R4 ;  /* 0x0000000400047311 */ /* 0x000e24000020d800 */
[----:B0-----:R0:W-:Y:S01]  /*8550*/  STG.E.64 desc[UR36][R8.64], R4 ;  /* 0x0000000408007986 */ /* 0x0011e2000c101b24 */
[----:B------:R-:W-:Y:S05]  /*8560*/  BRA `(.L_x_9881) ;  /* 0x0000000000087947 */ /* 0x000fea0003800000 */
.L_x_9908:
[----:B------:R-:W0:Y:S02]  /*8570*/  F2I.FTZ.U32.TRUNC.NTZ R3, R4 ;  /* 0x0000000400037305 */ /* 0x000e24000021f000 */
[----:B0-----:R0:W-:Y:S02]  /*8580*/  STG.E desc[UR36][R8.64], R3 ;  /* 0x0000000308007986 */ /* 0x0011e4000c101924 */
.L_x_9881:
[----:B------:R-:W-:-:S13]  /*8590*/  ISETP.GE.AND P0, PT, R19, R17, PT ;  /* 0x000000111300720c */ /* 0x000fda0003f06270 */
[----:B------:R-:W-:Y:S05]  /*85a0*/  @P0 BREAK.RELIABLE B6 ;  /* 0x0000000000060942 */ /* 0x000fea0003800100 */
[----:B------:R-:W-:Y:S05]  /*85b0*/  @P0 BRA `(.L_x_9912) ;  /* 0x0000001c00300947 */ /* 0x000fea0003800000 */
[----:B------:R-:W5:Y:S01]  /*85c0*/  LDCU UR4, c[0x0][0x3c4] ;  /* 0x00007880ff0477ac */ /* 0x000f620008000800 */
[----:B0123--:R-:W0:Y:S01]  /*85d0*/  LDC.64 R8, c[0x0][0x398] ;  /* 0x0000e600ff087b82 */ /* 0x00fe220000000a00 */
        /* <DEDUP_REMOVED lines=19> */
.L_x_9916:
[----:B------:R-:W0:Y:S02]  /*8710*/  F2I.S64.TRUNC R22, R22 ;  /* 0x0000001600167311 */ /* 0x000e24000020d900 */
[----:B0-----:R-:W-:-:S05]  /*8720*/  IMAD.MOV.U32 R3, RZ, RZ, R22 ;  /* 0x000000ffff037224 */ /* 0x001fca00078e0016 */
[----:B------:R0:W-:Y:S01]  /*8730*/  STG.E.U8 desc[UR36][R8.64], R3 ;  /* 0x0000000308007986 */ /* 0x0001e2000c101124 */
[----:B------:R-:W-:Y:S05]  /*8740*/  BRA `(.L_x_9918) ;  /* 0x0000000c00287947 */ /* 0x000fea0003800000 */
.L_x_9915:
        /* <DEDUP_REMOVED lines=9> */
.L_x_9920:
[----:B------:R-:W0:Y:S02]  /*87e0*/  F2I.FTZ.TRUNC.NTZ R3, R22 ;  /* 0x0000001600037305 */ /* 0x000e24000021f100 */
[----:B0-----:R0:W-:Y:S01]  /*87f0*/  STG.E desc[UR36][R8.64], R3 ;  /* 0x0000000308007986 */ /* 0x0011e2000c101924 */
[----:B------:R-:W-:Y:S05]  /*8800*/  BRA `(.L_x_9918) ;  /* 0x0000000800f87947 */ /* 0x000fea0003800000 */
.L_x_9919:
[----:B------:R-:W0:Y:S02]  /*8810*/  F2I.FTZ.TRUNC.NTZ R3, R22 ;  /* 0x0000001600037305 */ /* 0x000e24000021f100 */
[----:B0-----:R0:W-:Y:S01]  /*8820*/  STG.E.U16 desc[UR36][R8.64], R3 ;  /* 0x0000000308007986 */ /* 0x0011e2000c101524 */
[----:B------:R-:W-:Y:S05]  /*8830*/  BRA `(.L_x_9918) ;  /* 0x0000000800ec7947 */ /* 0x000fea0003800000 */
.L_x_9914:
        /* <DEDUP_REMOVED lines=8> */
.L_x_9922:
[----:B------:R-:W-:-:S05]  /*88c0*/  F2FP.F16.F32.PACK_AB R22, RZ, R22 ;  /* 0x00000016ff16723e */ /* 0x000fca00000000ff */
[----:B------:R0:W-:Y:S01]  /*88d0*/  STG.E.U16 desc[UR36][R8.64], R22 ;  /* 0x0000001608007986 */ /* 0x0001e2000c101524 */
[----:B------:R-:W-:Y:S05]  /*88e0*/  BRA `(.L_x_9918) ;  /* 0x0000000800c07947 */ /* 0x000fea0003800000 */
.L_x_9921:
        /* <DEDUP_REMOVED lines=9> */
.L_x_9924:
[----:B------:R-:W-:-:S04]  /*8980*/  F2FP.F16.F32.PACK_AB R3, RZ, R22 ;  /* 0x00000016ff03723e */ /* 0x000fc800000000ff */
[----:B------:R-:W-:-:S05]  /*8990*/  PRMT R3, R3, 0x5410, RZ ;  /* 0x0000541003037816 */ /* 0x000fca00000000ff */
[----:B------:R2:W-:Y:S01]  /*89a0*/  STG.E desc[UR36][R8.64], R3 ;  /* 0x0000000308007986 */ /* 0x0005e2000c101924 */
[----:B------:R-:W-:Y:S05]  /*89b0*/  BRA `(.L_x_9918) ;  /* 0x00000008008c7947 */ /* 0x000fea0003800000 */
.L_x_9923:
[----:B------:R-:W-:-:S06]  /*89c0*/  FMUL.FTZ R4, R22, 1 ;  /* 0x3f80000016047820 */ /* 0x000fcc0000410000 */
[----:B------:R-:W0:Y:S02]  /*89d0*/  F2F.F64.F32 R4, R4 ;  /* 0x0000000400047310 */ /* 0x000e240000201800 */
[----:B0-----:R0:W-:Y:S01]  /*89e0*/  STG.E.64 desc[UR36][R8.64], R4 ;  /* 0x0000000408007986 */ /* 0x0011e2000c101b24 */
[----:B------:R-:W-:Y:S05]  /*89f0*/  BRA `(.L_x_9918) ;  /* 0x00000008007c7947 */ /* 0x000fea0003800000 */
.L_x_9913:
        /* <DEDUP_REMOVED lines=13> */
.L_x_9928:
        /* <DEDUP_REMOVED lines=16> */
.L_x_9931:
[----:B------:R-:W-:-:S04]  /*8bd0*/  SHF.R.U32.HI R22, RZ, 0x18, R22 ;  /* 0x00000018ff167819 */ /* 0x000fc80000011616 */
[----:B------:R-:W-:-:S04]  /*8be0*/  LOP3.LUT R3, R3, 0x80, R22, 0xf8, !PT ;  /* 0x0000008003037812 */ /* 0x000fc800078ef816 */
[----:B------:R-:W-:-:S07]  /*8bf0*/  PRMT R4, R3, 0x7610, R4 ;  /* 0x0000761003047816 */ /* 0x000fce0000000004 */
.L_x_9930:
[----:B------:R-:W-:Y:S05]  /*8c00*/  BSYNC.RECONVERGENT B0 ;  /* 0x0000000000007941 */ /* 0x000fea0003800200 */
.L_x_9929:
[----:B------:R0:W-:Y:S01]  /*8c10*/  STG.E.U8 desc[UR36][R8.64], R4 ;  /* 0x0000000408007986 */ /* 0x0001e2000c101124 */
[----:B------:R-:W-:Y:S05]  /*8c20*/  BRA `(.L_x_9918) ;  /* 0x0000000400f07947 */ /* 0x000fea0003800000 */
.L_x_9927:
        /* <DEDUP_REMOVED lines=16> */
.L_x_9934:
[----:B------:R-:W-:-:S04]  /*8d30*/  SHF.R.U32.HI R22, RZ, 0x18, R22 ;  /* 0x00000018ff167819 */ /* 0x000fc80000011616 */
[----:B------:R-:W-:-:S04]  /*8d40*/  LOP3.LUT R3, R3, 0x80, R22, 0xf8, !PT ;  /* 0x0000008003037812 */ /* 0x000fc800078ef816 */
[----:B------:R-:W-:-:S07]  /*8d50*/  PRMT R4, R3, 0x7610, R4 ;  /* 0x0000761003047816 */ /* 0x000fce0000000004 */
.L_x_9933:
[----:B------:R-:W-:Y:S05]  /*8d60*/  BSYNC.RECONVERGENT B0 ;  /* 0x0000000000007941 */ /* 0x000fea0003800200 */
.L_x_9932:
[----:B------:R0:W-:Y:S01]  /*8d70*/  STG.E.U8 desc[UR36][R8.64], R4 ;  /* 0x0000000408007986 */ /* 0x0001e2000c101124 */
[----:B------:R-:W-:Y:S05]  /*8d80*/  BRA `(.L_x_9918) ;  /* 0x0000000400987947 */ /* 0x000fea0003800000 */
.L_x_9926:
[----:B------:R-:W-:-:S13]  /*8d90*/  ISETP.NE.AND P0, PT, R0, 0x1c, PT ;  /* 0x0000001c0000780c */ /* 0x000fda0003f05270 */
[----:B------:R-:W-:Y:S05]  /*8da0*/  @!P0 BRA `(.L_x_9935) ;  /* 0x0000000000588947 */ /* 0x000fea0003800000 */
[----:B------:R-:W-:-:S13]  /*8db0*/  ISETP.NE.AND P0, PT, R0, 0x1d, PT ;  /* 0x0000001d0000780c */ /* 0x000fda0003f05270 */
[----:B------:R-:W-:Y:S05]  /*8dc0*/  @!P0 BRA `(.L_x_9936) ;  /* 0x0000000000448947 */ /* 0x000fea0003800000 */
[----:B------:R-:W-:-:S13]  /*8dd0*/  ISETP.NE.AND P0, PT, R0, 0x2c, PT ;  /* 0x0000002c0000780c */ /* 0x000fda0003f05270 */
[----:B------:R-:W-:Y:S05]  /*8de0*/  @P0 BRA `(.L_x_9917) ;  /* 0x0000000000a80947 */ /* 0x000fea0003800000 */
        /* <DEDUP_REMOVED lines=15> */
.L_x_9936:
[----:B------:R-:W0:Y:S02]  /*8ee0*/  F2I.U64.TRUNC R22, R22 ;  /* 0x0000001600167311 */ /* 0x000e24000020d800 */
[----:B0-----:R0:W-:Y:S01]  /*8ef0*/  STG.E.64 desc[UR36][R8.64], R22 ;  /* 0x0000001608007986 */ /* 0x0011e2000c101b24 */
[----:B------:R-:W-:Y:S05]  /*8f00*/  BRA `(.L_x_9918) ;  /* 0x0000000400387947 */ /* 0x000fea0003800000 */
.L_x_9935:
[----:B------:R-:W0:Y:S02]  /*8f10*/  F2I.FTZ.U32.TRUNC.NTZ R3, R22 ;  /* 0x0000001600037305 */ /* 0x000e24000021f000 */
[----:B0-----:R0:W-:Y:S01]  /*8f20*/  STG.E desc[UR36][R8.64], R3 ;  /* 0x0000000308007986 */ /* 0x0011e2000c101924 */
[----:B------:R-:W-:Y:S05]  /*8f30*/  BRA `(.L_x_9918) ;  /* 0x00000004002c7947 */ /* 0x000fea0003800000 */
.L_x_9925:
        /* <DEDUP_REMOVED lines=10> */
.L_x_9938:
[----:B------:R-:W-:Y:S01]  /*8fe0*/  FMUL.FTZ R4, R22, 1 ;  /* 0x3f80000016047820 */ /* 0x000fe20000410000 */
[----:B----4-:R-:W-:-:S05]  /*8ff0*/  CS2R R6, SRZ ;  /* 0x0000000000067805 */ /* 0x010fca000001ff00 */
[----:B------:R-:W0:Y:S02]  /*9000*/  F2F.F64.F32 R4, R4 ;  /* 0x0000000400047310 */ /* 0x000e240000201800 */
[----:B0-----:R0:W-:Y:S01]  /*9010*/  STG.E.128 desc[UR36][R8.64], R4 ;  /* 0x0000000408007986 */ /* 0x0011e2000c101d24 */
[----:B------:R-:W-:Y:S05]  /*9020*/  BRA `(.L_x_9918) ;  /* 0x0000000000f07947 */ /* 0x000fea0003800000 */
.L_x_9937:
[----:B------:R-:W-:-:S13]  /*9030*/  ISETP.NE.AND P0, PT, R0, 0xf, PT ;  /* 0x0000000f0000780c */ /* 0x000fda0003f05270 */
[----:B------:R-:W-:Y:S05]  /*9040*/  @!P0 BRA `(.L_x_9939) ;  /* 0x0000000000e08947 */ /* 0x000fea0003800000 */
[----:B------:R-:W-:-:S13]  /*9050*/  ISETP.NE.AND P0, PT, R0, 0x17, PT ;  /* 0x000000170000780c */ /* 0x000fda0003f05270 */
[----:B------:R-:W-:Y:S05]  /*9060*/  @!P0 BRA `(.L_x_9940) ;  /* 0x00000000008c8947 */ /* 0x000fea0003800000 */
[----:B------:R-:W-:-:S13]  /*9070*/  ISETP.NE.AND P0, PT, R0, 0x18, PT ;  /* 0x000000180000780c */ /* 0x000fda0003f05270 */
[----:B------:R-:W-:Y:S05]  /*9080*/  @!P0 BRA `(.L_x_9941) ;  /* 0x0000000000448947 */ /* 0x000fea0003800000 */
.L_x_9917:
        /* <DEDUP_REMOVED lines=16> */
.L_x_9942:
[----:B------:R-:W-:Y:S05]  /*9190*/  BRA `(.L_x_9918) ;  /* 0x0000000000947947 */ /* 0x000fea0003800000 */
.L_x_9941:
[----:B------:R-:W-:Y:S01]  /*91a0*/  LOP3.LUT R4, R22, 0x7fffffff, RZ, 0xc0, !PT ;  /* 0x7fffffff16047812 */ /* 0x000fe200078ec0ff */
[----:B------:R-:W-:Y:S01]  /*91b0*/  BSSY.RECONVERGENT B0, `(.L_x_9943) ;  /* 0x000000b000007945 */ /* 0x000fe20003800200 */
[----:B------:R-:W-:Y:S01]  /*91c0*/  SHF.R.U32.HI R5, RZ, 0x18, R22 ;  /* 0x00000018ff057819 */ /* 0x000fe20000011616 */
[----:B------:R-:W-:Y:S01]  /*91d0*/  IMAD.MOV.U32 R0, RZ, RZ, 0x7f ;  /* 0x0000007fff007424 */ /* 0x000fe200078e00ff */
        /* <DEDUP_REMOVED lines=8> */
.L_x_9944:
[----:B------:R-:W-:Y:S05]  /*9260*/  BSYNC.RECONVERGENT B0 ;  /* 0x0000000000007941 */ /* 0x000fea0003800200 */
.L_x_9943:
[----:B------:R-:W-:-:S05]  /*9270*/  LOP3.LUT R3, R0, 0x80, R5, 0xf8, !PT ;  /* 0x0000008000037812 */ /* 0x000fca00078ef805 */
[----:B------:R0:W-:Y:S01]  /*9280*/  STG.E.U8 desc[UR36][R8.64], R3 ;  /* 0x0000000308007986 */ /* 0x0001e2000c101124 */
[----:B------:R-:W-:Y:S05]  /*9290*/  BRA `(.L_x_9918) ;  /* 0x0000000000547947 */ /* 0x000fea0003800000 */
.L_x_9940:
        /* <DEDUP_REMOVED lines=11> */
.L_x_9946:
[----:B------:R-:W-:Y:S01]  /*9350*/  IMAD.MOV.U32 R0, RZ, RZ, 0x7f ;  /* 0x0000007fff007424 */ /* 0x000fe200078e00ff */
[----:B------:R-:W-:-:S04]  /*9360*/  ISETP.GT.U32.AND P0, PT, R4, 0x7f800000, PT ;  /* 0x7f8000000400780c */ /* 0x000fc80003f04070 */
[----:B------:R-:W-:-:S09]  /*9370*/  SEL R0, R0, 0x7c, P0 ;  /* 0x0000007c00007807 */ /* 0x000fd20000000000 */
.L_x_9947:
[----:B------:R-:W-:Y:S05]  /*9380*/  BSYNC.RECONVERGENT B0 ;  /* 0x0000000000007941 */ /* 0x000fea0003800200 */
.L_x_9945:
[----:B------:R-:W-:-:S04]  /*9390*/  SHF.R.U32.HI R3, RZ, 0x18, R22 ;  /* 0x00000018ff037819 */ /* 0x000fc80000011616 */
[----:B------:R-:W-:-:S05]  /*93a0*/  LOP3.LUT R3, R0, 0x80, R3, 0xf8, !PT ;  /* 0x0000008000037812 */ /* 0x000fca00078ef803 */
[----:B------:R0:W-:Y:S01]  /*93b0*/  STG.E.U8 desc[UR36][R8.64], R3 ;  /* 0x0000000308007986 */ /* 0x0001e2000c101124 */
[----:B------:R-:W-:Y:S05]  /*93c0*/  BRA `(.L_x_9918) ;  /* 0x0000000000087947 */ /* 0x000fea0003800000 */
.L_x_9939:
[----:B------:R-:W-:-:S05]  /*93d0*/  F2FP.BF16.F32.PACK_AB R22, RZ, R22 ;  /* 0x00000016ff16723e */ /* 0x000fca00000010ff */
[----:B------:R0:W-:Y:S02]  /*93e0*/  STG.E.U16 desc[UR36][R8.64], R22 ;  /* 0x0000001608007986 */ /* 0x0001e4000c101524 */
.L_x_9918:
[----:B------:R-:W-:-:S07]  /*93f0*/  VIADD R19, R19, 0x80 ;  /* 0x0000008013137836 */ /* 0x000fce0000000000 */
.L_x_9875:
[----:B------:R-:W-:-:S13]  /*9400*/  ISETP.GE.AND P0, PT, R19, R17, PT ;  /* 0x000000111300720c */ /* 0x000fda0003f06270 */
[----:B------:R-:W-:Y:S05]  /*9410*/  @P0 BREAK.RELIABLE B6 ;  /* 0x0000000000060942 */ /* 0x000fea0003800100 */
[----:B------:R-:W-:Y:S05]  /*9420*/  @P0 BRA `(.L_x_9912) ;  /* 0x0000000c00940947 */ /* 0x000fea0003800000 */
[----:B------:R-:W-:Y:S05]  /*9430*/  BSYNC.RELIABLE B6 ;  /* 0x0000000000067941 */ /* 0x000fea0003800100 */
.L_x_9874:
        /* <DEDUP_REMOVED lines=21> */
.L_x_9951:
[----:B------:R-:W0:Y:S02]  /*9590*/  F2I.S64.TRUNC R24, R24 ;  /* 0x0000001800187311 */ /* 0x000e24000020d900 */
[----:B0-----:R-:W-:-:S05]  /*95a0*/  IMAD.MOV.U32 R3, RZ, RZ, R24 ;  /* 0x000000ffff037224 */ /* 0x001fca00078e0018 */
[----:B------:R0:W-:Y:S01]  /*95b0*/  STG.E.U8 desc[UR36][R8.64], R3 ;  /* 0x0000000308007986 */ /* 0x0001e2000c101124 */
[----:B------:R-:W-:Y:S05]  /*95c0*/  BRA `(.L_x_9953) ;  /* 0x0000000c00287947 */ /* 0x000fea0003800000 */
.L_x_9950:
        /* <DEDUP_REMOVED lines=9> */
.L_x_9955:
[----:B------:R-:W0:Y:S02]  /*9660*/  F2I.FTZ.TRUNC.NTZ R3, R24 ;  /* 0x0000001800037305 */ /* 0x000e24000021f100 */
[----:B0-----:R0:W-:Y:S01]  /*9670*/  STG.E desc[UR36][R8.64], R3 ;  /* 0x0000000308007986 */ /* 0x0011e2000c101924 */
[----:B------:R-:W-:Y:S05]  /*9680*/  BRA `(.L_x_9953) ;  /* 0x0000000800f87947 */ /* 0x000fea0003800000 */
.L_x_9954:
[----:B------:R-:W0:Y:S02]  /*9690*/  F2I.FTZ.TRUNC.NTZ R3, R24 ;  /* 0x0000001800037305 */ /* 0x000e24000021f100 */
[----:B0-----:R0:W-:Y:S01]  /*96a0*/  STG.E.U16 desc[UR36][R8.64], R3 ;  /* 0x0000000308007986 */ /* 0x0011e2000c101524 */
[----:B------:R-:W-:Y:S05]  /*96b0*/  BRA `(.L_x_9953) ;  /* 0x0000000800ec7947 */ /* 0x000fea0003800000 */
.L_x_9949:
        /* <DEDUP_REMOVED lines=8> */
.L_x_9957:
[----:B------:R-:W-:-:S05]  /*9740*/  F2FP.F16.F32.PACK_AB R24, RZ, R24 ;  /* 0x00000018ff18723e */ /* 0x000fca00000000ff */
[----:B------:R0:W-:Y:S01]  /*9750*/  STG.E.U16 desc[UR36][R8.64], R24 ;  /* 0x0000001808007986 */ /* 0x0001e2000c101524 */
[----:B------:R-:W-:Y:S05]  /*9760*/  BRA `(.L_x_9953) ;  /* 0x0000000800c07947 */ /* 0x000fea0003800000 */
.L_x_9956:
        /* <DEDUP_REMOVED lines=9> */
.L_x_9959:
[----:B------:R-:W-:-:S04]  /*9800*/  F2FP.F16.F32.PACK_AB R3, RZ, R24 ;  /* 0x00000018ff03723e */ /* 0x000fc800000000ff */
[----:B------:R-:W-:-:S05]  /*9810*/  PRMT R3, R3, 0x5410, RZ ;  /* 0x0000541003037816 */ /* 0x000fca00000000ff */
[----:B------:R3:W-:Y:S01]  /*9820*/  STG.E desc[UR36][R8.64], R3 ;  /* 0x0000000308007986 */ /* 0x0007e2000c101924 */
[----:B------:R-:W-:Y:S05]  /*9830*/  BRA `(.L_x_9953) ;  /* 0x00000008008c7947 */ /* 0x000fea0003800000 */
.L_x_9958:
[----:B------:R-:W-:-:S06]  /*9840*/  FMUL.FTZ R4, R24, 1 ;  /* 0x3f80000018047820 */ /* 0x000fcc0000410000 */
[----:B------:R-:W0:Y:S02]  /*9850*/  F2F.F64.F32 R4, R4 ;  /* 0x0000000400047310 */ /* 0x000e240000201800 */
[----:B0-----:R0:W-:Y:S01]  /*9860*/  STG.E.64 desc[UR36][R8.64], R4 ;  /* 0x0000000408007986 */ /* 0x0011e2000c101b24 */
[----:B------:R-:W-:Y:S05]  /*9870*/  BRA `(.L_x_9953) ;  /* 0x00000008007c7947 */ /* 0x000fea0003800000 */
.L_x_9948:
        /* <DEDUP_REMOVED lines=13> */
.L_x_9963:
        /* <DEDUP_REMOVED lines=16> */
.L_x_9966:
[----:B------:R-:W-:-:S04]  /*9a50*/  SHF.R.U32.HI R24, RZ, 0x18, R24 ;  /* 0x00000018ff187819 */ /* 0x000fc80000011618 */
[----:B------:R-:W-:-:S04]  /*9a60*/  LOP3.LUT R3, R3, 0x80, R24, 0xf8, !PT ;  /* 0x0000008003037812 */ /* 0x000fc800078ef818 */
[----:B------:R-:W-:-:S07]  /*9a70*/  PRMT R4, R3, 0x7610, R4 ;  /* 0x0000761003047816 */ /* 0x000fce0000000004 */
.L_x_9965:
[----:B------:R-:W-:Y:S05]  /*9a80*/  BSYNC.RECONVERGENT B0 ;  /* 0x0000000000007941 */ /* 0x000fea0003800200 */
.L_x_9964:
[----:B------:R0:W-:Y:S01]  /*9a90*/  STG.E.U8 desc[UR36][R8.64], R4 ;  /* 0x0000000408007986 */ /* 0x0001e2000c101124 */
[----:B------:R-:W-:Y:S05]  /*9aa0*/  BRA `(.L_x_9953) ;  /* 0x0000000400f07947 */ /* 0x000fea0003800000 */
.L_x_9962:
        /* <DEDUP_REMOVED lines=16> */
.L_x_9969:
[----:B------:R-:W-:-:S04]  /*9bb0*/  SHF.R.U32.HI R24, RZ, 0x18, R24 ;  /* 0x00000018ff187819 */ /* 0x000fc80000011618 */
[----:B------:R-:W-:-:S04]  /*9bc0*/  LOP3.LUT R3, R3, 0x80, R24, 0xf8, !PT ;  /* 0x0000008003037812 */ /* 0x000fc800078ef818 */
[----:B------:R-:W-:-:S07]  /*9bd0*/  PRMT R4, R3, 0x7610, R4 ;  /* 0x0000761003047816 */ /* 0x000fce0000000004 */
.L_x_9968:
[----:B------:R-:W-:Y:S05]  /*9be0*/  BSYNC.RECONVERGENT B0 ;  /* 0x0000000000007941 */ /* 0x000fea0003800200 */
.L_x_9967:
[----:B------:R0:W-:Y:S01]  /*9bf0*/  STG.E.U8 desc[UR36][R8.64], R4 ;  /* 0x0000000408007986 */ /* 0x0001e2000c101124 */
[----:B------:R-:W-:Y:S05]  /*9c00*/  BRA `(.L_x_9953) ;  /* 0x0000000400987947 */ /* 0x000fea0003800000 */
.L_x_9961:
        /* <DEDUP_REMOVED lines=21> */
.L_x_9971:
[----:B------:R-:W0:Y:S02]  /*9d60*/  F2I.U64.TRUNC R24, R24 ;  /* 0x0000001800187311 */ /* 0x000e24000020d800 */
[----:B0-----:R0:W-:Y:S01]  /*9d70*/  STG.E.64 desc[UR36][R8.64], R24 ;  /* 0x0000001808007986 */ /* 0x0011e2000c101b24 */
[----:B------:R-:W-:Y:S05]  /*9d80*/  BRA `(.L_x_9953) ;  /* 0x0000000400387947 */ /* 0x000fea0003800000 */
.L_x_9970:
[----:B------:R-:W0:Y:S02]  /*9d90*/  F2I.FTZ.U32.TRUNC.NTZ R3, R24 ;  /* 0x0000001800037305 */ /* 0x000e24000021f000 */
[----:B0-----:R0:W-:Y:S01]  /*9da0*/  STG.E desc[UR36][R8.64], R3 ;  /* 0x0000000308007986 */ /* 0x0011e2000c101924 */
[----:B------:R-:W-:Y:S05]  /*9db0*/  BRA `(.L_x_9953) ;  /* 0x00000004002c7947 */ /* 0x000fea0003800000 */
.L_x_9960:
        /* <DEDUP_REMOVED lines=10> */
.L_x_9973:
[----:B------:R-:W-:Y:S01]  /*9e60*/  FMUL.FTZ R4, R24, 1 ;  /* 0x3f80000018047820 */ /* 0x000fe20000410000 */
[----:B----4-:R-:W-:-:S05]  /*9e70*/  CS2R R6, SRZ ;  /* 0x0000000000067805 */ /* 0x010fca000001ff00 */
[----:B------:R-:W0:Y:S02]  /*9e80*/  F2F.F64.F32 R4, R4 ;  /* 0x0000000400047310 */ /* 0x000e240000201800 */
[----:B0-----:R0:W-:Y:S01]  /*9e90*/  STG.E.128 desc[UR36][R8.64], R4 ;  /* 0x0000000408007986 */ /* 0x0011e2000c101d24 */
[----:B------:R-:W-:Y:S05]  /*9ea0*/  BRA `(.L_x_9953) ;  /* 0x0000000000f07947 */ /* 0x000fea0003800000 */
.L_x_9972:
[----:B------:R-:W-:-:S13]  /*9eb0*/  ISETP.NE.AND P0, PT, R0, 0xf, PT ;  /* 0x0000000f0000780c */ /* 0x000fda0003f05270 */
[----:B------:R-:W-:Y:S05]  /*9ec0*/  @!P0 BRA `(.L_x_9974) ;  /* 0x0000000000e08947 */ /* 0x000fea0003800000 */
[----:B------:R-:W-:-:S13]  /*9ed0*/  ISETP.NE.AND P0, PT, R0, 0x17, PT ;  /* 0x000000170000780c */ /* 0x000fda0003f05270 */
[----:B------:R-:W-:Y:S05]  /*9ee0*/  @!P0 BRA `(.L_x_9975) ;  /* 0x00000000008c8947 */ /* 0x000fea0003800000 */
[----:B------:R-:W-:-:S13]  /*9ef0*/  ISETP.NE.AND P0, PT, R0, 0x18, PT ;  /* 0x000000180000780c */ /* 0x000fda0003f05270 */
[----:B------:R-:W-:Y:S05]  /*9f00*/  @!P0 BRA `(.L_x_9976) ;  /* 0x0000000000448947 */ /* 0x000fea0003800000 */
.L_x_9952:
        /* <DEDUP_REMOVED lines=16> */
.L_x_9977:
[----:B------:R-:W-:Y:S05]  /*a010*/  BRA `(.L_x_9953) ;  /* 0x0000000000947947 */ /* 0x000fea0003800000 */
.L_x_9976:
        /* <DEDUP_REMOVED lines=12> */
.L_x_9979:
[----:B------:R-:W-:Y:S05]  /*a0e0*/  BSYNC.RECONVERGENT B0 ;  /* 0x0000000000007941 */ /* 0x000fea0003800200 */
.L_x_9978:
[----:B------:R-:W-:-:S05]  /*a0f0*/  LOP3.LUT R3, R0, 0x80, R5, 0xf8, !PT ;  /* 0x0000008000037812 */ /* 0x000fca00078ef805 */
[----:B------:R0:W-:Y:S01]  /*a100*/  STG.E.U8 desc[UR36][R8.64], R3 ;  /* 0x0000000308007986 */ /* 0x0001e2000c101124 */
[----:B------:R-:W-:Y:S05]  /*a110*/  BRA `(.L_x_9953) ;  /* 0x0000000000547947 */ /* 0x000fea0003800000 */
.L_x_9975:
        /* <DEDUP_REMOVED lines=11> */
.L_x_9981:
[----:B------:R-:W-:Y:S01]  /*a1d0*/  IMAD.MOV.U32 R0, RZ, RZ, 0x7f ;  /* 0x0000007fff007424 */ /* 0x000fe200078e00ff */
[----:B------:R-:W-:-:S04]  /*a1e0*/  ISETP.GT.U32.AND P0, PT, R4, 0x7f800000, PT ;  /* 0x7f8000000400780c */ /* 0x000fc80003f04070 */
[----:B------:R-:W-:-:S09]  /*a1f0*/  SEL R0, R0, 0x7c, P0 ;  /* 0x0000007c00007807 */ /* 0x000fd20000000000 */
.L_x_9982:
[----:B------:R-:W-:Y:S05]  /*a200*/  BSYNC.RECONVERGENT B0 ;  /* 0x0000000000007941 */ /* 0x000fea0003800200 */
.L_x_9980:
[----:B------:R-:W-:-:S04]  /*a210*/  SHF.R.U32.HI R3, RZ, 0x18, R24 ;  /* 0x00000018ff037819 */ /* 0x000fc80000011618 */
[----:B------:R-:W-:-:S05]  /*a220*/  LOP3.LUT R3, R0, 0x80, R3, 0xf8, !PT ;  /* 0x0000008000037812 */ /* 0x000fca00078ef803 */
[----:B------:R0:W-:Y:S01]  /*a230*/  STG.E.U8 desc[UR36][R8.64], R3 ;  /* 0x0000000308007986 */ /* 0x0001e2000c101124 */
[----:B------:R-:W-:Y:S05]  /*a240*/  BRA `(.L_x_9953) ;  /* 0x0000000000087947 */ /* 0x000fea0003800000 */
.L_x_9974:
[----:B------:R-:W-:-:S05]  /*a250*/  F2FP.BF16.F32.PACK_AB R24, RZ, R24 ;  /* 0x00000018ff18723e */ /* 0x000fca00000010ff */
[----:B------:R0:W-:Y:S02]  /*a260*/  STG.E.U16 desc[UR36][R8.64], R24 ;  /* 0x0000001808007986 */ /* 0x0001e4000c101524 */
.L_x_9953:
[----:B------:R-:W-:-:S07]  /*a270*/  VIADD R19, R19, 0x80 ;  /* 0x0000008013137836 */ /* 0x000fce0000000000 */
.L_x_9912:
[----:B------:R-:W-:Y:S05]  /*a280*/  BSYNC.RECONVERGENT B7 ;  /* 0x0000000000077941 */ /* 0x000fea0003800200 */
.L_x_9873:
[----:B------:R-:W-:-:S13]  /*a290*/  ISETP.GE.AND P0, PT, R19, R17, PT ;  /* 0x000000111300720c */ /* 0x000fda0003f06270 */
[----:B------:R-:W-:Y:S05]  /*a2a0*/  @P0 EXIT ;  /* 0x000000000000094d */ /* 0x000fea0003800000 */
[----:B0123--:R-:W0:Y:S01]  /*a2b0*/  LDC.64 R4, c[0x0][0x398] ;  /* 0x0000e600ff047b82 */ /* 0x00fe220000000a00 */
        /* <DEDUP_REMOVED lines=17> */
[----:B0-----:R-:W-:Y:S01]  /*a3d0*/  STG.E.U8 desc[UR36][R2.64], R5 ;  /* 0x0000000502007986 */ /* 0x001fe2000c101124 */
[----:B------:R-:W-:Y:S05]  /*a3e0*/  EXIT ;  /* 0x000000000000794d */ /* 0x000fea0003800000 */
.L_x_9986:
[----:B------:R-:W0:Y:S02]  /*a3f0*/  F2I.S64.TRUNC R18, R18 ;  /* 0x0000001200127311 */ /* 0x000e24000020d900 */
[----:B0-----:R-:W-:-:S05]  /*a400*/  IMAD.MOV.U32 R5, RZ, RZ, R18 ;  /* 0x000000ffff057224 */ /* 0x001fca00078e0012 */
[----:B------:R-:W-:Y:S01]  /*a410*/  STG.E.U8 desc[UR36][R2.64], R5 ;  /* 0x0000000502007986 */ /* 0x000fe2000c101124 */
[----:B------:R-:W-:Y:S05]  /*a420*/  EXIT ;  /* 0x000000000000794d */ /* 0x000fea0003800000 */
.L_x_9985:
[----:B------:R-:W-:-:S13]  /*a430*/  ISETP.NE.AND P0, PT, R0, 0x2, PT ;  /* 0x000000020000780c */ /* 0x000fda0003f05270 */
[----:B------:R-:W-:Y:S05]  /*a440*/  @!P0 BRA `(.L_x_9988) ;  /* 0x0000000000288947 */ /* 0x000fea0003800000 */
[----:B------:R-:W-:-:S13]  /*a450*/  ISETP.NE.AND P0, PT, R0, 0x3, PT ;  /* 0x000000030000780c */ /* 0x000fda0003f05270 */
[----:B------:R-:W-:Y:S05]  /*a460*/  @!P0 BRA `(.L_x_9989) ;  /* 0x0000000000148947 */ /* 0x000fea0003800000 */
[----:B------:R-:W-:-:S13]  /*a470*/  ISETP.NE.AND P0, PT, R0, 0x4, PT ;  /* 0x000000040000780c */ /* 0x000fda0003f05270 */
[----:B------:R-:W-:Y:S05]  /*a480*/  @P0 BRA `(.L_x_9987) ;  /* 0x0000000800380947 */ /* 0x000fea0003800000 */
[----:B------:R-:W0:Y:S02]  /*a490*/  F2I.S64.TRUNC R18, R18 ;  /* 0x0000001200127311 */ /* 0x000e24000020d900 */
[----:B0-----:R-:W-:Y:S01]  /*a4a0*/  STG.E.64 desc[UR36][R2.64], R18 ;  /* 0x0000001202007986 */ /* 0x001fe2000c101b24 */
[----:B------:R-:W-:Y:S05]  /*a4b0*/  EXIT ;  /* 0x000000000000794d */ /* 0x000fea0003800000 */
.L_x_9989:
[----:B------:R-:W0:Y:S02]  /*a4c0*/  F2I.FTZ.TRUNC.NTZ R5, R18 ;  /* 0x0000001200057305 */ /* 0x000e24000021f100 */
[----:B0-----:R-:W-:Y:S01]  /*a4d0*/  STG.E desc[UR36][R2.64], R5 ;  /* 0x0000000502007986 */ /* 0x001fe2000c101924 */
[----:B------:R-:W-:Y:S05]  /*a4e0*/  EXIT ;  /* 0x000000000000794d */ /* 0x000fea0003800000 */
.L_x_9988:
[----:B------:R-:W0:Y:S02]  /*a4f0*/  F2I.FTZ.TRUNC.NTZ R5, R18 ;  /* 0x0000001200057305 */ /* 0x000e24000021f100 */
[----:B0-----:R-:W-:Y:S01]  /*a500*/  STG.E.U16 desc[UR36][R2.64], R5 ;  /* 0x0000000502007986 */ /* 0x001fe2000c101524 */
[----:B------:R-:W-:Y:S05]  /*a510*/  EXIT ;  /* 0x000000000000794d */ /* 0x000fea0003800000 */
.L_x_9984:
[----:B------:R-:W-:-:S13]  /*a520*/  ISETP.GT.AND P0, PT, R0, 0x6, PT ;  /* 0x000000060000780c */ /* 0x000fda0003f04270 */
[----:B------:R-:W-:Y:S05]  /*a530*/  @P0 BRA `(.L_x_9990) ;  /* 0x0000000000240947 */ /* 0x000fea0003800000 */
[----:B------:R-:W-:-:S13]  /*a540*/  ISETP.NE.AND P0, PT, R0, 0x5, PT ;  /* 0x000000050000780c */ /* 0x000fda0003f05270 */
[----:B------:R-:W-:Y:S05]  /*a550*/  @!P0 BRA `(.L_x_9991) ;  /* 0x0000000000108947 */ /* 0x000fea0003800000 */
[----:B------:R-:W-:-:S13]  /*a560*/  ISETP.NE.AND P0, PT, R0, 0x6, PT ;  /* 0x000000060000780c */ /* 0x000fda0003f05270 */
[----:B------:R-:W-:Y:S05]  /*a570*/  @P0 BRA `(.L_x_9987) ;  /* 0x0000000400fc0947 */ /* 0x000fea0003800000 */
[----:B------:R-:W-:Y:S01]  /*a580*/  STG.E desc[UR36][R2.64], R18 ;  /* 0x0000001202007986 */ /* 0x000fe2000c101924 */
[----:B------:R-:W-:Y:S05]  /*a590*/  EXIT ;  /* 0x000000000000794d */ /* 0x000fea0003800000 */
.L_x_9991:
[----:B------:R-:W-:-:S05]  /*a5a0*/  F2FP.F16.F32.PACK_AB R18, RZ, R18 ;  /* 0x00000012ff12723e */ /* 0x000fca00000000ff */
[----:B------:R-:W-:Y:S01]  /*a5b0*/  STG.E.U16 desc[UR36][R2.64], R18 ;  /* 0x0000001202007986 */ /* 0x000fe2000c101524 */
[----:B------:R-:W-:Y:S05]  /*a5c0*/  EXIT ;  /* 0x000000000000794d */ /* 0x000fea0003800000 */
.L_x_9990:
[----:B------:R-:W-:-:S13]  /*a5d0*/  ISETP.NE.AND P0, PT, R0, 0x7, PT ;  /* 0x000000070000780c */ /* 0x000fda0003f05270 */
[----:B------:R-:W-:Y:S05]  /*a5e0*/  @!P0 BRA `(.L_x_9992) ;  /* 0x00000000002c8947 */ /* 0x000fea0003800000 */
[----:B------:R-:W-:-:S13]  /*a5f0*/  ISETP.NE.AND P0, PT, R0, 0x8, PT ;  /* 0x000000080000780c */ /* 0x000fda0003f05270 */
[----:B------:R-:W-:Y:S05]  /*a600*/  @!P0 BRA `(.L_x_9993) ;  /* 0x0000000000148947 */ /* 0x000fea0003800000 */
[----:B------:R-:W-:-:S13]  /*a610*/  ISETP.NE.AND P0, PT, R0, 0x9, PT ;  /* 0x000000090000780c */ /* 0x000fda0003f05270 */
[----:B------:R-:W-:Y:S05]  /*a620*/  @P0 BRA `(.L_x_9987) ;  /* 0x0000000400d00947 */ /* 0x000fea0003800000 */
[----:B------:R-:W-:-:S05]  /*a630*/  IMAD.MOV.U32 R19, RZ, RZ, RZ ;  /* 0x000000ffff137224 */ /* 0x000fca00078e00ff */
[----:B------:R-:W-:Y:S01]  /*a640*/  STG.E.64 desc[UR36][R2.64], R18 ;  /* 0x0000001202007986 */ /* 0x000fe2000c101b24 */
[----:B------:R-:W-:Y:S05]  /*a650*/  EXIT ;  /* 0x000000000000794d */ /* 0x000fea0003800000 */
.L_x_9993:
[----:B------:R-:W-:-:S04]  /*a660*/  F2FP.F16.F32.PACK_AB R5, RZ, R18 ;  /* 0x00000012ff05723e */ /* 0x000fc800000000ff */
[----:B------:R-:W-:-:S05]  /*a670*/  PRMT R5, R5, 0x5410, RZ ;  /* 0x0000541005057816 */ /* 0x000fca00000000ff */
[----:B------:R-:W-:Y:S01]  /*a680*/  STG.E desc[UR36][R2.64], R5 ;  /* 0x0000000502007986 */ /* 0x000fe2000c101924 */
[----:B------:R-:W-:Y:S05]  /*a690*/  EXIT ;  /* 0x000000000000794d */ /* 0x000fea0003800000 */
.L_x_9992:
[----:B------:R-:W-:-:S06]  /*a6a0*/  FMUL.FTZ R4, R18, 1 ;  /* 0x3f80000012047820 */ /* 0x000fcc0000410000 */
[----:B------:R-:W0:Y:S02]  /*a6b0*/  F2F.F64.F32 R4, R4 ;  /* 0x0000000400047310 */ /* 0x000e240000201800 */
[----:B0-----:R-:W-:Y:S01]  /*a6c0*/  STG.E.64 desc[UR36][R2.64], R4 ;  /* 0x0000000402007986 */ /* 0x001fe2000c101b24 */
[----:B------:R-:W-:Y:S05]  /*a6d0*/  EXIT ;  /* 0x000000000000794d */ /* 0x000fea0003800000 */
.L_x_9983:
        /* <DEDUP_REMOVED lines=11> */
[----:B0-----:R-:W-:Y:S01]  /*a790*/  STG.E.U16 desc[UR36][R2.64], R5 ;  /* 0x0000000502007986 */ /* 0x001fe2000c101524 */
[----:B------:R-:W-:Y:S05]  /*a7a0*/  EXIT ;  /* 0x000000000000794d */ /* 0x000fea0003800000 */
.L_x_9997:
        /* <DEDUP_REMOVED lines=16> */
.L_x_10000:
[----:B------:R-:W-:-:S04]  /*a8b0*/  SHF.R.U32.HI R18, RZ, 0x18, R18 ;  /* 0x00000018ff127819 */ /* 0x000fc80000011612 */
[----:B------:R-:W-:-:S04]  /*a8c0*/  LOP3.LUT R5, R5, 0x80, R18, 0xf8, !PT ;  /* 0x0000008005057812 */ /* 0x000fc800078ef812 */
[----:B------:R-:W-:-:S07]  /*a8d0*/  PRMT R0, R5, 0x7610, R0 ;  /* 0x0000761005007816 */ /* 0x000fce0000000000 */
.L_x_9999:
[----:B------:R-:W-:Y:S05]  /*a8e0*/  BSYNC.RECONVERGENT B0 ;  /* 0x0000000000007941 */ /* 0x000fea0003800200 */
.L_x_9998:
[----:B------:R-:W-:Y:S01]  /*a8f0*/  STG.E.U8 desc[UR36][R2.64], R0 ;  /* 0x0000000002007986 */ /* 0x000fe2000c101124 */
[----:B------:R-:W-:Y:S05]  /*a900*/  EXIT ;  /* 0x000000000000794d */ /* 0x000fea0003800000 */
.L_x_9996:
        /* <DEDUP_REMOVED lines=16> */
.L_x_10003:
[----:B------:R-:W-:-:S04]  /*aa10*/  SHF.R.U32.HI R18, RZ, 0x18, R18 ;  /* 0x00000018ff127819 */ /* 0x000fc80000011612 */
[----:B------:R-:W-:-:S04]  /*aa20*/  LOP3.LUT R5, R5, 0x80, R18, 0xf8, !PT ;  /* 0x0000008005057812 */ /* 0x000fc800078ef812 */
[----:B------:R-:W-:-:S07]  /*aa30*/  PRMT R0, R5, 0x7610, R0 ;  /* 0x0000761005007816 */ /* 0x000fce0000000000 */
.L_x_10002:
[----:B------:R-:W-:Y:S05]  /*aa40*/  BSYNC.RECONVERGENT B0 ;  /* 0x0000000000007941 */ /* 0x000fea0003800200 */
.L_x_10001:
[----:B------:R-:W-:Y:S01]  /*aa50*/  STG.E.U8 desc[UR36][R2.64], R0 ;  /* 0x0000000002007986 */ /* 0x000fe2000c101124 */
[----:B------:R-:W-:Y:S05]  /*aa60*/  EXIT ;  /* 0x000000000000794d */ /* 0x000fea0003800000 */
.L_x_9995:
        /* <DEDUP_REMOVED lines=21> */
.L_x_10005:
[----:B------:R-:W0:Y:S02]  /*abc0*/  F2I.U64.TRUNC R18, R18 ;  /* 0x0000001200127311 */ /* 0x000e24000020d800 */
[----:B0-----:R-:W-:Y:S01]  /*abd0*/  STG.E.64 desc[UR36][R2.64], R18 ;  /* 0x0000001202007986 */ /* 0x001fe2000c101b24 */
[----:B------:R-:W-:Y:S05]  /*abe0*/  EXIT ;  /* 0x000000000000794d */ /* 0x000fea0003800000 */
.L_x_10004:
[----:B------:R-:W0:Y:S02]  /*abf0*/  F2I.FTZ.U32.TRUNC.NTZ R5, R18 ;  /* 0x0000001200057305 */ /* 0x000e24000021f000 */
[----:B0-----:R-:W-:Y:S01]  /*ac00*/  STG.E desc[UR36][R2.64], R5 ;  /* 0x0000000502007986 */ /* 0x001fe2000c101924 */
[----:B------:R-:W-:Y:S05]  /*ac10*/  EXIT ;  /* 0x000000000000794d */ /* 0x000fea0003800000 */
.L_x_9994:
        /* <DEDUP_REMOVED lines=8> */
[----:B------:R-:W-:Y:S01]  /*aca0*/  STG.E.U8 desc[UR36][R2.64], R5 ;  /* 0x0000000502007986 */ /* 0x000fe2000c101124 */
[----:B------:R-:W-:Y:S05]  /*acb0*/  EXIT ;  /* 0x000000000000794d */ /* 0x000fea0003800000 */
.L_x_10007:
[----:B------:R-:W-:Y:S01]  /*acc0*/  FMUL.FTZ R4, R18, 1 ;  /* 0x3f80000012047820 */ /* 0x000fe20000410000 */
[----:B----4-:R-:W-:-:S05]  /*acd0*/  CS2R R6, SRZ ;  /* 0x0000000000067805 */ /* 0x010fca000001ff00 */
[----:B------:R-:W0:Y:S02]  /*ace0*/  F2F.F64.F32 R4, R4 ;  /* 0x0000000400047310 */ /* 0x000e240000201800 */
[----:B0-----:R-:W-:Y:S01]  /*acf0*/  STG.E.128 desc[UR36][R2.64], R4 ;  /* 0x0000000402007986 */ /* 0x001fe2000c101d24 */
[----:B------:R-:W-:Y:S05]  /*ad00*/  EXIT ;  /* 0x000000000000794d */ /* 0x000fea0003800000 */
.L_x_10006:
[----:B------:R-:W-:-:S13]  /*ad10*/  ISETP.NE.AND P0, PT, R0, 0xf, PT ;  /* 0x0000000f0000780c */ /* 0x000fda0003f05270 */
[----:B------:R-:W-:Y:S05]  /*ad20*/  @!P0 BRA `(.L_x_10008) ;  /* 0x0000000000e08947 */ /* 0x000fea0003800000 */
[----:B------:R-:W-:-:S13]  /*ad30*/  ISETP.NE.AND P0, PT, R0, 0x17, PT ;  /* 0x000000170000780c */ /* 0x000fda0003f05270 */
[----:B------:R-:W-:Y:S05]  /*ad40*/  @!P0 BRA `(.L_x_10009) ;  /* 0x00000000008c8947 */ /* 0x000fea0003800000 */
[----:B------:R-:W-:-:S13]  /*ad50*/  ISETP.NE.AND P0, PT, R0, 0x18, PT ;  /* 0x000000180000780c */ /* 0x000fda0003f05270 */
[----:B------:R-:W-:Y:S05]  /*ad60*/  @!P0 BRA `(.L_x_10010) ;  /* 0x0000000000448947 */ /* 0x000fea0003800000 */
.L_x_9987:
[----:B------:R-:W-:Y:S01]  /*ad70*/  MOV R0, 0x180 ;  /* 0x0000018000007802 */ /* 0x000fe20000000f00 */
[----:B------:R-:W0:Y:S01]  /*ad80*/  LDCU.64 UR4, c[0x4][0x170] ;  /* 0x01002e00ff0477ac */ /* 0x000e220008000a00 */
[----:B------:R-:W-:Y:S02]  /*ad90*/  IMAD.MOV.U32 R8, RZ, RZ, 0x65 ;  /* 0x00000065ff087424 */ /* 0x000fe400078e00ff */
[----:B------:R1:W2:Y:S01]  /*ada0*/  LDC.64 R2, c[0x4][R0] ;  /* 0x0100000000027b82 */ /* 0x0002a20000000a00 */
[----:B------:R-:W4:Y:S01]  /*adb0*/  LDCU.64 UR6, c[0x4][0x178] ;  /* 0x01002f00ff0677ac */ /* 0x000f220008000a00 */
[----:B------:R-:W-:Y:S02]  /*adc0*/  IMAD.MOV.U32 R12, RZ, RZ, 0x1 ;  /* 0x00000001ff0c7424 */ /* 0x000fe400078e00ff */
[----:B------:R-:W-:Y:S01]  /*add0*/  IMAD.MOV.U32 R13, RZ, RZ, RZ ;  /* 0x000000ffff0d7224 */ /* 0x000fe200078e00ff */
[----:B------:R-:W3:Y:S01]  /*ade0*/  LDCU.64 UR8, c[0x4][0x60] ;  /* 0x01000c00ff0877ac */ /* 0x000ee20008000a00 */
[----:B0-----:R-:W-:-:S02]  /*adf0*/  IMAD.U32 R4, RZ, RZ, UR4 ;  /* 0x00000004ff047e24 */ /* 0x001fc4000f8e00ff */
[----:B------:R-:W-:Y:S02]  /*ae00*/  IMAD.U32 R5, RZ, RZ, UR5 ;  /* 0x00000005ff057e24 */ /* 0x000fe4000f8e00ff */
[----:B----4-:R-:W-:Y:S02]  /*ae10*/  IMAD.U32 R6, RZ, RZ, UR6 ;  /* 0x00000006ff067e24 */ /* 0x010fe4000f8e00ff */
[----:B------:R-:W-:Y:S02]  /*ae20*/  IMAD.U32 R7, RZ, RZ, UR7 ;  /* 0x00000007ff077e24 */ /* 0x000fe4000f8e00ff */
[----:B---3--:R-:W-:Y:S02]  /*ae30*/  IMAD.U32 R10, RZ, RZ, UR8 ;  /* 0x00000008ff0a7e24 */ /* 0x008fe4000f8e00ff */
[----:B-1----:R-:W-:-:S07]  /*ae40*/  IMAD.U32 R11, RZ, RZ, UR9 ;  /* 0x00000009ff0b7e24 */ /* 0x002fce000f8e00ff */
[----:B------:R-:W-:-:S07]  /*ae50*/  LEPC R20, `(.L_x_10011) ;  /* 0x000000001014794e */ /* 0x000fce0000000000 */
[----:B--2---:R-:W-:Y:S05]  /*ae60*/  CALL.ABS.NOINC R2 ;  /* 0x0000000002007343 */ /* 0x004fea0003c00000 */
.L_x_10011:
[----:B------:R-:W-:Y:S05]  /*ae70*/  EXIT ;  /* 0x000000000000794d */ /* 0x000fea0003800000 */
.L_x_10010:
[----:B------:R-:W-:Y:S01]  /*ae80*/  LOP3.LUT R4, R18, 0x7fffffff, RZ, 0xc0, !PT ;  /* 0x7fffffff12047812 */ /* 0x000fe200078ec0ff */
[----:B------:R-:W-:Y:S01]  /*ae90*/  BSSY.RECONVERGENT B0, `(.L_x_10012) ;  /* 0x000000b000007945 */ /* 0x000fe20003800200 */
[----:B----4-:R-:W-:Y:S01]  /*aea0*/  SHF.R.U32.HI R7, RZ, 0x18, R18 ;  /* 0x00000018ff077819 */ /* 0x010fe20000011612 */
        /* <DEDUP_REMOVED lines=9> */
.L_x_10013:
[----:B------:R-:W-:Y:S05]  /*af40*/  BSYNC.RECONVERGENT B0 ;  /* 0x0000000000007941 */ /* 0x000fea0003800200 */
.L_x_10012:
[----:B------:R-:W-:-:S05]  /*af50*/  LOP3.LUT R5, R0, 0x80, R7, 0xf8, !PT ;  /* 0x0000008000057812 */ /* 0x000fca00078ef807 */
[----:B------:R-:W-:Y:S01]  /*af60*/  STG.E.U8 desc[UR36][R2.64], R5 ;  /* 0x0000000502007986 */ /* 0x000fe2000c101124 */
[----:B------:R-:W-:Y:S05]  /*af70*/  EXIT ;  /* 0x000000000000794d */ /* 0x000fea0003800000 */
.L_x_10009:
        /* <DEDUP_REMOVED lines=11> */
.L_x_10015:
[----:B------:R-:W-:Y:S01]  /*b030*/  IMAD.MOV.U32 R0, RZ, RZ, 0x7f ;  /* 0x0000007fff007424 */ /* 0x000fe200078e00ff */
[----:B------:R-:W-:-:S04]  /*b040*/  ISETP.GT.U32.AND P0, PT, R4, 0x7f800000, PT ;  /* 0x7f8000000400780c */ /* 0x000fc80003f04070 */
[----:B------:R-:W-:-:S09]  /*b050*/  SEL R0, R0, 0x7c, P0 ;  /* 0x0000007c00007807 */ /* 0x000fd20000000000 */
.L_x_10016:
[----:B------:R-:W-:Y:S05]  /*b060*/  BSYNC.RECONVERGENT B0 ;  /* 0x0000000000007941 */ /* 0x000fea0003800200 */
.L_x_10014:
[----:B------:R-:W-:-:S04]  /*b070*/  SHF.R.U32.HI R5, RZ, 0x18, R18 ;  /* 0x00000018ff057819 */ /* 0x000fc80000011612 */
[----:B------:R-:W-:-:S05]  /*b080*/  LOP3.LUT R5, R0, 0x80, R5, 0xf8, !PT ;  /* 0x0000008000057812 */ /* 0x000fca00078ef805 */
[----:B------:R-:W-:Y:S01]  /*b090*/  STG.E.U8 desc[UR36][R2.64], R5 ;  /* 0x0000000502007986 */ /* 0x000fe2000c101124 */
[----:B------:R-:W-:Y:S05]  /*b0a0*/  EXIT ;  /* 0x000000000000794d */ /* 0x000fea0003800000 */
.L_x_10008:
[----:B------:R-:W-:-:S05]  /*b0b0*/  F2FP.BF16.F32.PACK_AB R18, RZ, R18 ;  /* 0x00000012ff12723e */ /* 0x000fca00000010ff */
[----:B------:R-:W-:Y:S01]  /*b0c0*/  STG.E.U16 desc[UR36][R2.64], R18 ;  /* 0x0000001202007986 */ /* 0x000fe2000c101524 */
[----:B------:R-:W-:Y:S05]  /*b0d0*/  EXIT ;  /* 0x000000000000794d */ /* 0x000fea0003800000 */
.L_x_10017:
        /* <DEDUP_REMOVED lines=10> */
.L_x_14311:


//--------------------- .text._ZN2at6native18elementwise_kernelILi128ELi2EZNS0_22gpu_kernel_impl_nocastIZNS0_43_GLOBAL__N__7cc8d1ed_10_Dropout_cu_0e96ed3819masked_scale_kernelIhffEEvRNS_6TensorERKS5_S8_T1_EUlfhE_EEvRNS_18TensorIteratorBaseERKT_EUliE_EEviS9_ --------------------------
	.section	.text._ZN2at6native18elementwise_kernelILi128ELi2EZNS0_22gpu_kernel_impl_nocastIZNS0_43_GLOBAL__N__7cc8d1ed_10_Dropout_cu_0e96ed3819masked_scale_kernelIhffEEvRNS_6TensorERKS5_S8_T1_EUlfhE_EEvRNS_18TensorIteratorBaseERKT_EUliE_EEviS9_,"ax",@progbits
	.align	128
        .global         _ZN2at6native18elementwise_kernelILi128ELi2EZNS0_22gpu_kernel_impl_nocastIZNS0_43_GLOBAL__N__7cc8d1ed_10_Dropout_cu_0e96ed3819masked_scale_kernelIhffEEvRNS_6TensorERKS5_S8_T1_EUlfhE_EEvRNS_18TensorIteratorBaseERKT_EUliE_EEviS9_
        .type           _ZN2at6native18elementwise_kernelILi128ELi2EZNS0_22gpu_kernel_impl_nocastIZNS0_43_GLOBAL__N__7cc8d1ed_10_Dropout_cu_0e96ed3819masked_scale_kernelIhffEEvRNS_6TensorERKS5_S8_T1_EUlfhE_EEvRNS_18TensorIteratorBaseERKT_EUliE_EEviS9_,@function
        .size           _ZN2at6native18elementwise_kernelILi128ELi2EZNS0_22gpu_kernel_impl_nocastIZNS0_43_GLOBAL__N__7cc8d1ed_10_Dropout_cu_0e96ed3819masked_scale_kernelIhffEEvRNS_6TensorERKS5_S8_T1_EUlfhE_EEvRNS_18TensorIteratorBaseERKT_EUliE_EEviS9_,(.L_x_14312 - _ZN2at6native18elementwise_kernelILi128ELi2EZNS0_22gpu_kernel_impl_nocastIZNS0_43_GLOBAL__N__7cc8d1ed_10_Dropout_cu_0e96ed3819masked_scale_kernelIhffEEvRNS_6TensorERKS5_S8_T1_EUlfhE_EEvRNS_18TensorIteratorBaseERKT_EUliE_EEviS9_)
        .other          _ZN2at6native18elementwise_kernelILi128ELi2EZNS0_22gpu_kernel_impl_nocastIZNS0_43_GLOBAL__N__7cc8d1ed_10_Dropout_cu_0e96ed3819masked_scale_kernelIhffEEvRNS_6TensorERKS5_S8_T1_EUlfhE_EEvRNS_18TensorIteratorBaseERKT_EUliE_EEviS9_,@"STO_CUDA_ENTRY STV_DEFAULT"
_ZN2at6native18elementwise_kernelILi128ELi2EZNS0_22gpu_kernel_impl_nocastIZNS0_43_GLOBAL__N__7cc8d1ed_10_Dropout_cu_0e96ed3819masked_scale_kernelIhffEEvRNS_6TensorERKS5_S8_T1_EUlfhE_EEvRNS_18TensorIteratorBaseERKT_EUliE_EEviS9_:
.text._ZN2at6native18elementwise_kernelILi128ELi2EZNS0_22gpu_kernel_impl_nocastIZNS0_43_GLOBAL__N__7cc8d1ed_10_Dropout_cu_0e96ed3819masked_scale_kernelIhffEEvRNS_6TensorERKS5_S8_T1_EUlfhE_EEvRNS_18TensorIteratorBaseERKT_EUliE_EEviS9_:
        /* <DEDUP_REMOVED lines=10> */
[----:B------:R-:W-:Y:S01]  /*00a0*/  BSSY.RECONVERGENT B0, `(.L_x_10019) ;  /* 0x000000e000007945 */ /* 0x000fe20003800200 */
[----:B0-----:R-:W-:-:S13]  /*00b0*/  ISETP.GE.AND P0, PT, R3, UR4, PT ;  /* 0x0000000403007c0c */ /* 0x001fda000bf06270 */
[----:B------:R-:W-:Y:S05]  /*00c0*/  @P0 BRA `(.L_x_10020) ;  /* 0x00000000002c0947 */ /* 0x000fea0003800000 */
[----:B------:R-:W0:Y:S01]  /*00d0*/  LDC.64 R6, c[0x0][0x5f8] ;  /* 0x00017e00ff067b82 */ /* 0x000e220000000a00 */
[----:B------:R-:W1:Y:S07]  /*00e0*/  LDCU UR5, c[0x0][0x600] ;  /* 0x0000c000ff0577ac */ /* 0x000e6e0008000800 */
[----:B------:R-:W2:Y:S01]  /*00f0*/  LDC.64 R4, c[0x0][0x5f0] ;  /* 0x00017c00ff047b82 */ /* 0x000ea20000000a00 */
[----:B0-----:R-:W3:Y:S04]  /*0100*/  LDG.E.U8 R6, desc[UR6][R6.64] ;  /* 0x0000000606067981 */ /* 0x001ee8000c1e1100 */
[----:B--2---:R-:W2:Y:S03]  /*0110*/  LDG.E R4, desc[UR6][R4.64] ;  /* 0x0000000604047981 */ /* 0x004ea6000c1e1900 */
[----:B------:R-:W0:Y:S01]  /*0120*/  LDC.64 R8, c[0x0][0x5e8] ;  /* 0x00017a00ff087b82 */ /* 0x000e220000000a00 */
[----:B------:R-:W-:-:S02]  /*0130*/  IADD3 R3, PT, PT, R3, 0x80, RZ ;  /* 0x0000008003037810 */ /* 0x000fc40007ffe0ff */
[----:B---3--:R-:W-:-:S05]  /*0140*/  I2FP.F32.U32 R11, R6 ;  /* 0x00000006000b7245 */ /* 0x008fca0000201000 */
[----:B--2---:R-:W-:-:S04]  /*0150*/  FMUL.FTZ R11, R4, R11 ;  /* 0x0000000b040b7220 */ /* 0x004fc80000410000 */
[----:B-1----:R-:W-:-:S05]  /*0160*/  FMUL.FTZ R11, R11, UR5 ;  /* 0x000000050b0b7c20 */ /* 0x002fca0008410000 */
[----:B0-----:R0:W-:Y:S02]  /*0170*/  STG.E desc[UR6][R8.64], R11 ;  /* 0x0000000b08007986 */ /* 0x0011e4000c101906 */
.L_x_10020:
[----:B------:R-:W-:Y:S05]  /*0180*/  BSYNC.RECONVERGENT B0 ;  /* 0x0000000000007941 */ /* 0x000fea0003800200 */
.L_x_10019:
[----:B------:R-:W-:-:S13]  /*0190*/  ISETP.GE.AND P0, PT, R3, UR4, PT ;  /* 0x0000000403007c0c */ /* 0x000fda000bf06270 */
[----:B------:R-:W-:Y:S05]  /*01a0*/  @P0 EXIT ;  /* 0x000000000000094d */ /* 0x000fea0003800000 */
[----:B------:R-:W1:Y:S01]  /*01b0*/  LDC.64 R4, c[0x0][0x5f8] ;  /* 0x00017e00ff047b82 */ /* 0x000e620000000a00 */
[----:B------:R-:W2:Y:S07]  /*01c0*/  LDCU UR4, c[0x0][0x600] ;  /* 0x0000c000ff0477ac */ /* 0x000eae0008000800 */
[----:B------:R-:W3:Y:S01]  /*01d0*/  LDC.64 R2, c[0x0][0x5f0] ;  /* 0x00017c00ff027b82 */ /* 0x000ee20000000a00 */
[----:B-1----:R-:W0:Y:S04]  /*01e0*/  LDG.E.U8 R4, desc[UR6][R4.64] ;  /* 0x0000000604047981 */ /* 0x002e28000c1e1100 */
[----:B---3--:R-:W3:Y:S03]  /*01f0*/  LDG.E R2, desc[UR6][R2.64] ;  /* 0x0000000602027981 */ /* 0x008ee6000c1e1900 */
[----:B------:R-:W1:Y:S01]  /*0200*/  LDC.64 R6, c[0x0][0x5e8] ;  /* 0x00017a00ff067b82 */ /* 0x000e620000000a00 */
[----:B0-----:R-:W-:-:S05]  /*0210*/  I2FP.F32.U32 R9, R4 ;  /* 0x0000000400097245 */ /* 0x001fca0000201000 */
[----:B---3--:R-:W-:-:S04]  /*0220*/  FMUL.FTZ R9, R2, R9 ;  /* 0x0000000902097220 */ /* 0x008fc80000410000 */
[----:B--2---:R-:W-:-:S05]  /*0230*/  FMUL.FTZ R9, R9, UR4 ;  /* 0x0000000409097c20 */ /* 0x004fca0008410000 */
[----:B-1----:R-:W-:Y:S01]  /*0240*/  STG.E desc[UR6][R6.64], R9 ;  /* 0x0000000906007986 */ /* 0x002fe2000c101906 */
[----:B------:R-:W-:Y:S05]  /*0250*/  EXIT ;  /* 0x000000000000794d */ /* 0x000fea0003800000 */
.L_x_10018:
[----:B------:R-:W0:Y:S01]  /*0260*/  LDCU UR4, c[0x0][0x380] ;  /* 0x00007000ff0477ac */ /* 0x000e220008000800 */
[----:B------:R-:W-:Y:S01]  /*0270*/  IADD3 R2, PT, PT, R2, -0x1, RZ ;  /* 0xffffffff02027810 */ /* 0x000fe20007ffe0ff */
[----:B------:R-:W-:Y:S03]  /*0280*/  BSSY.RECONVERGENT B0, `(.L_x_10021) ;  /* 0x0000171000007945 */ /* 0x000fe60003800200 */
        /* <DEDUP_REMOVED lines=352> */
.L_x_10023:
[----:B------:R-:W0:Y:S01]  /*1890*/  LDCU.128 UR8, c[0x0][0x5f0] ;  /* 0x0000be00ff0877ac */ /* 0x000e220008000c00 */
[----:B------:R-:W1:Y:S01]  /*18a0*/  LDCU UR5, c[0x0][0x600] ;  /* 0x0000c000ff0577ac */ /* 0x000e620008000800 */
[----:B0-----:R-:W-:Y:S02]  /*18b0*/  IADD3 R8, P1, PT, R6, UR10, RZ ;  /* 0x0000000a06087c10 */ /* 0x001fe4000ff3e0ff */
[----:B------:R-:W-:Y:S02]  /*18c0*/  IADD3 R6, P0, PT, R4, UR8, RZ ;  /* 0x0000000804067c10 */ /* 0x000fe4000ff1e0ff */
[----:B------:R-:W-:Y:S02]  /*18d0*/  IADD3.X R9, PT, PT, RZ, UR11, RZ, P1, !PT ;  /* 0x0000000bff097c10 */ /* 0x000fe40008ffe4ff */
[----:B------:R-:W-:Y:S01]  /*18e0*/  IADD3.X R7, PT, PT, RZ, UR9, RZ, P0, !PT ;  /* 0x00000009ff077c10 */ /* 0x000fe200087fe4ff */
[----:B------:R-:W0:Y:S02]  /*18f0*/  LDCU.64 UR8, c[0x0][0x5e8] ;  /* 0x0000bd00ff0877ac */ /* 0x000e240008000a00 */
[----:B------:R-:W2:Y:S04]  /*1900*/  LDG.E.U8 R8, desc[UR6][R8.64] ;  /* 0x0000000608087981 */ /* 0x000ea8000c1e1100 */
[----:B------:R-:W3:Y:S01]  /*1910*/  LDG.E R6, desc[UR6][R6.64] ;  /* 0x0000000606067981 */ /* 0x000ee2000c1e1900 */
[----:B------:R-:W-:-:S02]  /*1920*/  IADD3 R3, PT, PT, R3, 0x80, RZ ;  /* 0x0000008003037810 */ /* 0x000fc40007ffe0ff */
[----:B0-----:R-:W-:-:S04]  /*1930*/  IADD3 R4, P0, PT, R5, UR8, RZ ;  /* 0x0000000805047c10 */ /* 0x001fc8000ff1e0ff */
[----:B------:R-:W-:Y:S02]  /*1940*/  IADD3.X R5, PT, PT, RZ, UR9, RZ, P0, !PT ;  /* 0x00000009ff057c10 */ /* 0x000fe400087fe4ff */
[----:B--2---:R-:W-:-:S05]  /*1950*/  I2FP.F32.U32 R11, R8 ;  /* 0x00000008000b7245 */ /* 0x004fca0000201000 */
[----:B---3--:R-:W-:-:S04]  /*1960*/  FMUL.FTZ R11, R6, R11 ;  /* 0x0000000b060b7220 */ /* 0x008fc80000410000 */
[----:B-1----:R-:W-:-:S05]  /*1970*/  FMUL.FTZ R11, R11, UR5 ;  /* 0x000000050b0b7c20 */ /* 0x002fca0008410000 */
[----:B------:R0:W-:Y:S02]  /*1980*/  STG.E desc[UR6][R4.64], R11 ;  /* 0x0000000b04007986 */ /* 0x0001e4000c101906 */
.L_x_10022:
[----:B------:R-:W-:Y:S05]  /*1990*/  BSYNC.RECONVERGENT B0 ;  /* 0x0000000000007941 */ /* 0x000fea0003800200 */
.L_x_10021:
[----:B------:R-:W-:-:S13]  /*19a0*/  ISETP.GE.AND P0, PT, R3, UR4, PT ;  /* 0x0000000403007c0c */ /* 0x000fda000bf06270 */
[----:B------:R-:W-:Y:S05]  /*19b0*/  @P0 EXIT ;  /* 0x000000000000094d */ /* 0x000fea0003800000 */
        /* <DEDUP_REMOVED lines=348> */
.L_x_10024:
[----:B------:R-:W0:Y:S01]  /*2f80*/  LDCU.128 UR8, c[0x0][0x5f0] ;  /* 0x0000be00ff0877ac */ /* 0x000e220008000c00 */
[----:B------:R-:W1:Y:S01]  /*2f90*/  LDCU.64 UR4, c[0x0][0x5e8] ;  /* 0x0000bd00ff0477ac */ /* 0x000e620008000a00 */
[----:B0-----:R-:W-:Y:S02]  /*2fa0*/  IADD3 R6, P1, PT, R4, UR10, RZ ;  /* 0x0000000a04067c10 */ /* 0x001fe4000ff3e0ff */
[----:B------:R-:W-:Y:S01]  /*2fb0*/  IADD3 R4, P0, PT, R2, UR8, RZ ;  /* 0x0000000802047c10 */ /* 0x000fe2000ff1e0ff */
[----:B------:R-:W0:Y:S01]  /*2fc0*/  LDCU UR8, c[0x0][0x600] ;  /* 0x0000c000ff0877ac */ /* 0x000e220008000800 */
[----:B------:R-:W-:Y:S02]  /*2fd0*/  IADD3.X R7, PT, PT, RZ, UR11, RZ, P1, !PT ;  /* 0x0000000bff077c10 */ /* 0x000fe40008ffe4ff */
[----:B------:R-:W-:-:S03]  /*2fe0*/  IADD3.X R5, PT, PT, RZ, UR9, RZ, P0, !PT ;  /* 0x00000009ff057c10 */ /* 0x000fc600087fe4ff */
[----:B------:R-:W2:Y:S04]  /*2ff0*/  LDG.E.U8 R6, desc[UR6][R6.64] ;  /* 0x0000000606067981 */ /* 0x000ea8000c1e1100 */
[----:B------:R-:W3:Y:S01]  /*3000*/  LDG.E R4, desc[UR6][R4.64] ;  /* 0x0000000604047981 */ /* 0x000ee2000c1e1900 */
[----:B-1----:R-:W-:-:S04]  /*3010*/  IADD3 R2, P0, PT, R3, UR4, RZ ;  /* 0x0000000403027c10 */ /* 0x002fc8000ff1e0ff */
[----:B------:R-:W-:Y:S02]  /*3020*/  IADD3.X R3, PT, PT, RZ, UR5, RZ, P0, !PT ;  /* 0x00000005ff037c10 */ /* 0x000fe400087fe4ff */
[----:B--2---:R-:W-:-:S05]  /*3030*/  I2FP.F32.U32 R9, R6 ;  /* 0x0000000600097245 */ /* 0x004fca0000201000 */
[----:B---3--:R-:W-:-:S04]  /*3040*/  FMUL.FTZ R9, R4, R9 ;  /* 0x0000000904097220 */ /* 0x008fc80000410000 */
[----:B0-----:R-:W-:-:S05]  /*3050*/  FMUL.FTZ R9, R9, UR8 ;  /* 0x0000000809097c20 */ /* 0x001fca0008410000 */
[----:B------:R-:W-:Y:S01]  /*3060*/  STG.E desc[UR6][R2.64], R9 ;  /* 0x0000000902007986 */ /* 0x000fe2000c101906 */
[----:B------:R-:W-:Y:S05]  /*3070*/  EXIT ;  /* 0x000000000000794d */ /* 0x000fea0003800000 */
.L_x_10025:
        /* <DEDUP_REMOVED lines=16> */
.L_x_14312:


//--------------------- .text._ZN2at6native27unrolled_elementwise_kernelIZNS0_43_GLOBAL__N__7cc8d1ed_10_Dropout_cu_0e96ed3819masked_scale_kernelIhffEEvRNS_6TensorERKS4_S7_T1_EUlfhE_St5arrayIPcLm3EELi4E23TrivialOffsetCalculatorILi2EjESD_ILi1EjENS0_6memory15LoadWithoutCastENSG_16StoreWithoutCastEEEviT_T0_T2_T3_T4_T5_ --------------------------
	.section	.text._ZN2at6native27unrolled_elementwise_kernelIZNS0_43_GLOBAL__N__7cc8d1ed_10_Dropout_cu_0e96ed3819masked_scale_kernelIhffEEvRNS_6TensorERKS4_S7_T1_EUlfhE_St5arrayIPcLm3EELi4E23TrivialOffsetCalculatorILi2EjESD_ILi1EjENS0_6memory15LoadWithoutCastENSG_16StoreWithoutCastEEEviT_T0_T2_T3_T4_T5_,"ax",@progbits
	.align	128
        .global         _ZN2at6native27unrolled_elementwise_kernelIZNS0_43_GLOBAL__N__7cc8d1ed_10_Dropout_cu_0e96ed3819masked_scale_kernelIhffEEvRNS_6TensorERKS4_S7_T1_EUlfhE_St5arrayIPcLm3EELi4E23TrivialOffsetCalculatorILi2EjESD_ILi1EjENS0_6memory15LoadWithoutCastENSG_16StoreWithoutCastEEEviT_T0_T2_T3_T4_T5_
        .type           _ZN2at6native27unrolled_elementwise_kernelIZNS0_43_GLOBAL__N__7cc8d1ed_10_Dropout_cu_0e96ed3819masked_scale_kernelIhffEEvRNS_6TensorERKS4_S7_T1_EUlfhE_St5arrayIPcLm3EELi4E23TrivialOffsetCalculatorILi2EjESD_ILi1EjENS0_6memory15LoadWithoutCastENSG_16StoreWithoutCastEEEviT_T0_T2_T3_T4_T5_,@function
        .size           _ZN2at6native27unrolled_elementwise_kernelIZNS0_43_GLOBAL__N__7cc8d1ed_10_Dropout_cu_0e96ed3819masked_scale_kernelIhffEEvRNS_6TensorERKS4_S7_T1_EUlfhE_St5arrayIPcLm3EELi4E23TrivialOffsetCalculatorILi2EjESD_ILi1EjENS0_6memory15LoadWithoutCastENSG_16StoreWithoutCastEEEviT_T0_T2_T3_T4_T5_,(.L_x_14313 - _ZN2at6native27unrolled_elementwise_kernelIZNS0_43_GLOBAL__N__7cc8d1ed_10_Dropout_cu_0e96ed3819masked_scale_kernelIhffEEvRNS_6TensorERKS4_S7_T1_EUlfhE_St5arrayIPcLm3EELi4E23TrivialOffsetCalculatorILi2EjESD_ILi1EjENS0_6memory15LoadWithoutCastENSG_16StoreWithoutCastEEEviT_T0_T2_T3_T4_T5_)
        .other          _ZN2at6native27unrolled_elementwise_kernelIZNS0_43_GLOBAL__N__7cc8d1ed_10_Dropout_cu_0e96ed3819masked_scale_kernelIhffEEvRNS_6TensorERKS4_S7_T1_EUlfhE_St5arrayIPcLm3EELi4E23TrivialOffsetCalculatorILi2EjESD_ILi1EjENS0_6memory15LoadWithoutCastENSG_16StoreWithoutCastEEEviT_T0_T2_T3_T4_T5_,@"STO_CUDA_ENTRY STV_DEFAULT"
_ZN2at6native27unrolled_elementwise_kernelIZNS0_43_GLOBAL__N__7cc8d1ed_10_Dropout_cu_0e96ed3819masked_scale_kernelIhffEEvRNS_6TensorERKS4_S7_T1_EUlfhE_St5arrayIPcLm3EELi4E23TrivialOffsetCalculatorILi2EjESD_ILi1EjENS0_6memory15LoadWithoutCastENSG_16StoreWithoutCastEEEviT_T0_T2_T3_T4_T5_:
.text._ZN2at6native27unrolled_elementwise_kernelIZNS0_43_GLOBAL__N__7cc8d1ed_10_Dropout_cu_0e96ed3819masked_scale_kernelIhffEEvRNS_6TensorERKS4_S7_T1_EUlfhE_St5arrayIPcLm3EELi4E23TrivialOffsetCalculatorILi2EjESD_ILi1EjENS0_6memory15LoadWithoutCastENSG_16StoreWithoutCastEEEviT_T0_T2_T3_T4_T5_:
[----:B------:R-:W-:Y:S01]  /*0000*/  LDC R1, c[0x0][0x37c] ;  /* 0x0000df00ff017b82 */ /* 0x000fe20000000800 */
[----:B------:R-:W0:Y:S07]  /*0010*/  S2R R0, SR_CTAID.X ;  /* 0x0000000000007919 */ /* 0x000e2e0000002500 */
[----:B------:R-:W0:Y:S01]  /*0020*/  LDC R3, c[0x0][0x380] ;  /* 0x0000e000ff037b82 */ /* 0x000e220000000800 */
[----:B------:R-:W1:Y:S01]  /*0030*/  LDCU.64 UR4, c[0x0][0x358] ;  /* 0x00006b00ff0477ac */ /* 0x000e620008000a00 */
[----:B------:R-:W2:Y:S01]  /*0040*/  S2R R7, SR_TID.X ;  /* 0x0000000000077919 */ /* 0x000ea20000002100 */
[----:B------:R-:W3:Y:S01]  /*0050*/  LDCU UR6, c[0x0][0x388] ;  /* 0x00007100ff0677ac */ /* 0x000ee20008000800 */
[----:B0-----:R-:W-:-:S02]  /*0060*/  IMAD R2, R0, -0x200, R3 ;  /* 0xfffffe0000027824 */ /* 0x001fc400078e0203 */
[----:B--2---:R-:W-:-:S03]  /*0070*/  IMAD.MOV.U32 R3, RZ, RZ, R7 ;  /* 0x000000ffff037224 */ /* 0x004fc600078e0007 */
[----:B------:R-:W-:-:S13]  /*0080*/  ISETP.GE.AND P3, PT, R7, R2, PT ;  /* 0x000000020700720c */ /* 0x000fda0003f66270 */
[----:B------:R-:W-:Y:S01]  /*0090*/  @!P3 VIADD R7, R3, 0x80 ;  /* 0x000000800307b836 */ /* 0x000fe20000000000 */
[----:B------:R-:W0:Y:S01]  /*00a0*/  @!P3 LDC.64 R8, c[0x0][0x3a8] ;  /* 0x0000ea00ff08bb82 */ /* 0x000e220000000a00 */
[----:B------:R-:W-:-:S03]  /*00b0*/  @!P3 LEA R27, R0, R3, 0x9 ;  /* 0x00000003001bb211 */ /* 0x000fc600078e48ff */
[----:B------:R-:W-:-:S04]  /*00c0*/  ISETP.GE.AND P2, PT, R7, R2, PT ;  /* 0x000000020700720c */ /* 0x000fc80003f46270 */
[----:B------:R-:W2:Y:S09]  /*00d0*/  @!P3 LDC.64 R12, c[0x0][0x3a0] ;  /* 0x0000e800ff0cbb82 */ /* 0x000eb20000000a00 */
[----:B------:R-:W-:Y:S01]  /*00e0*/  @!P2 LEA R25, R0, R7, 0x9 ;  /* 0x000000070019a211 */ /* 0x000fe200078e48ff */
[----:B------:R-:W-:Y:S01]  /*00f0*/  @!P2 VIADD R7, R7, 0x80 ;  /* 0x000000800707a836 */ /* 0x000fe20000000000 */
[----:B------:R-:W4:Y:S04]  /*0100*/  @!P2 LDC.64 R10, c[0x0][0x3a8] ;  /* 0x0000ea00ff0aab82 */ /* 0x000f280000000a00 */
[----:B------:R-:W-:-:S02]  /*0110*/  ISETP.GE.AND P1, PT, R7, R2, PT ;  /* 0x000000020700720c */ /* 0x000fc40003f26270 */
[C---:B0-----:R-:W-:Y:S02]  /*0120*/  @!P3 IADD3 R8, P4, PT, R27.reuse, R8, RZ ;  /* 0x000000081b08b210 */ /* 0x041fe40007f9e0ff */
[----:B------:R-:W0:Y:S03]  /*0130*/  @!P2 LDC.64 R16, c[0x0][0x3a0] ;  /* 0x0000e800ff10ab82 */ /* 0x000e260000000a00 */
[----:B------:R-:W-:Y:S02]  /*0140*/  @!P3 IMAD.X R9, RZ, RZ, R9, P4 ;  /* 0x000000ffff09b224 */ /* 0x000fe400020e0609 */
[----:B--2---:R-:W-:-:S03]  /*0150*/  @!P3 IMAD.WIDE.U32 R12, R27, 0x4, R12 ;  /* 0x000000041b0cb825 */ /* 0x004fc600078e000c */
[----:B-1----:R1:W2:Y:S01]  /*0160*/  @!P3 LDG.E.U8 R8, desc[UR4][R8.64] ;  /* 0x000000040808b981 */ /* 0x0022a2000c1e1100 */
[----:B------:R-:W-:Y:S01]  /*0170*/  @!P1 LEA R5, R0, R7, 0x9 ;  /* 0x0000000700059211 */ /* 0x000fe200078e48ff */
[----:B------:R-:W-:Y:S01]  /*0180*/  @!P1 VIADD R7, R7, 0x80 ;  /* 0x0000008007079836 */ /* 0x000fe20000000000 */
[----:B------:R-:W5:Y:S04]  /*0190*/  @!P1 LDC.64 R14, c[0x0][0x3a8] ;  /* 0x0000ea00ff0e9b82 */ /* 0x000f680000000a00 */
[----:B------:R-:W-:Y:S02]  /*01a0*/  ISETP.GE.AND P0, PT, R7, R2, PT ;  /* 0x000000020700720c */ /* 0x000fe40003f06270 */
[----:B----4-:R-:W-:Y:S02]  /*01b0*/  @!P2 IADD3 R10, P4, PT, R25, R10, RZ ;  /* 0x0000000a190aa210 */ /* 0x010fe40007f9e0ff */
[----:B------:R-:W4:Y:S02]  /*01c0*/  @!P1 LDC.64 R20, c[0x0][0x3a0] ;  /* 0x0000e800ff149b82 */ /* 0x000f240000000a00 */
[----:B------:R-:W-:Y:S01]  /*01d0*/  @!P2 IADD3.X R11, PT, PT, RZ, R11, RZ, P4, !PT ;  /* 0x0000000bff0ba210 */ /* 0x000fe200027fe4ff */
[----:B-1----:R-:W-:-:S02]  /*01e0*/  HFMA2 R9, -RZ, RZ, 0, 0 ;  /* 0x00000000ff097431 */ /* 0x002fc400000001ff */
[----:B0-----:R-:W-:Y:S02]  /*01f0*/  @!P2 IMAD.WIDE.U32 R16, R25, 0x4, R16 ;  /* 0x000000041910a825 */ /* 0x001fe400078e0010 */
[----:B------:R-:W3:Y:S02]  /*0200*/  @!P2 LDG.E.U8 R10, desc[UR4][R10.64] ;  /* 0x000000040a0aa981 */ /* 0x000ee4000c1e1100 */
[----:B------:R-:W0:Y:S01]  /*0210*/  @!P0 LDC.64 R18, c[0x0][0x3a8] ;  /* 0x0000ea00ff128b82 */ /* 0x000e220000000a00 */
[----:B------:R-:W-:Y:S01]  /*0220*/  @!P0 IMAD R7, R0, 0x200, R7 ;  /* 0x0000020000078824 */ /* 0x000fe200078e0207 */
[----:B-----5:R-:W-:-:S06]  /*0230*/  @!P1 IADD3 R14, P4, PT, R5, R14, RZ ;  /* 0x0000000e050e9210 */ /* 0x020fcc0007f9e0ff */
[----:B------:R-:W1:Y:S01]  /*0240*/  @!P0 LDC.64 R22, c[0x0][0x3a0] ;  /* 0x0000e800ff168b82 */ /* 0x000e620000000a00 */
[----:B------:R-:W-:Y:S01]  /*0250*/  @!P1 IADD3.X R15, PT, PT, RZ, R15, RZ, P4, !PT ;  /* 0x0000000fff0f9210 */ /* 0x000fe200027fe4ff */
[----:B----4-:R-:W-:-:S05]  /*0260*/  @!P1 IMAD.WIDE.U32 R20, R5, 0x4, R20 ;  /* 0x0000000405149825 */ /* 0x010fca00078e0014 */
[----:B------:R4:W5:Y:S01]  /*0270*/  @!P1 LDG.E.U8 R15, desc[UR4][R14.64] ;  /* 0x000000040e0f9981 */ /* 0x000962000c1e1100 */
[----:B0-----:R-:W-:Y:S02]  /*0280*/  @!P0 IADD3 R18, P4, PT, R7, R18, RZ ;  /* 0x0000001207128210 */ /* 0x001fe40007f9e0ff */
[----:B------:R-:W-:Y:S01]  /*0290*/  CS2R R4, SRZ ;  /* 0x0000000000047805 */ /* 0x000fe2000001ff00 */
[----:B------:R-:W5:Y:S02]  /*02a0*/  @!P1 LDG.E R9, desc[UR4][R20.64] ;  /* 0x0000000414099981 */ /* 0x000f64000c1e1900 */
[----:B------:R-:W-:-:S03]  /*02b0*/  @!P0 IMAD.X R19, RZ, RZ, R19, P4 ;  /* 0x000000ffff138224 */ /* 0x000fc600020e0613 */
[----:B------:R-:W5:Y:S01]  /*02c0*/  @!P3 LDG.E R4, desc[UR4][R12.64] ;  /* 0x000000040c04b981 */ /* 0x000f62000c1e1900 */
[----:B-1----:R-:W-:Y:S01]  /*02d0*/  @!P0 IMAD.WIDE.U32 R22, R7, 0x4, R22 ;  /* 0x0000000407168825 */ /* 0x002fe200078e0016 */
[----:B------:R-:W-:Y:S02]  /*02e0*/  CS2R R6, SRZ ;  /* 0x0000000000067805 */ /* 0x000fe4000001ff00 */
[----:B------:R-:W5:Y:S04]  /*02f0*/  @!P0 LDG.E.U8 R18, desc[UR4][R18.64] ;  /* 0x0000000412128981 */ /* 0x000f68000c1e1100 */
[----:B------:R-:W5:Y:S04]  /*0300*/  @!P2 LDG.E R6, desc[UR4][R16.64] ;  /* 0x000000041006a981 */ /* 0x000f68000c1e1900 */
[----:B------:R-:W5:Y:S01]  /*0310*/  @!P0 LDG.E R22, desc[UR4][R22.64] ;  /* 0x0000000416168981 */ /* 0x000f62000c1e1900 */
[----:B----4-:R-:W-:Y:S01]  /*0320*/  IMAD.MOV.U32 R14, RZ, RZ, RZ ;  /* 0x000000ffff0e7224 */ /* 0x010fe200078e00ff */
[----:B------:R-:W-:Y:S04]  /*0330*/  BSSY.RECONVERGENT B0, `(.L_x_10026) ;  /* 0x0000025000007945 */ /* 0x000fe80003800200 */
[----:B------:R-:W-:Y:S01]  /*0340*/  BSSY.RELIABLE B1, `(.L_x_10027) ;  /* 0x000001d000017945 */ /* 0x000fe20003800100 */
[----:B--2---:R-:W-:-:S02]  /*0350*/  @!P3 I2FP.F32.U32 R5, R8 ;  /* 0x000000080005b245 */ /* 0x004fc40000201000 */
[----:B------:R-:W-:Y:S02]  /*0360*/  MOV R8, RZ ;  /* 0x000000ff00087202 */ /* 0x000fe40000000f00 */
[----:B---3--:R-:W-:Y:S02]  /*0370*/  @!P2 I2FP.F32.U32 R7, R10 ;  /* 0x0000000a0007a245 */ /* 0x008fe40000201000 */
[----:B-----5:R-:W-:Y:S02]  /*0380*/  @!P1 I2FP.F32.U32 R14, R15 ;  /* 0x0000000f000e9245 */ /* 0x020fe40000201000 */
[----:B------:R-:W-:-:S03]  /*0390*/  ISETP.GE.AND P1, PT, R3, R2, PT ;  /* 0x000000020300720c */ /* 0x000fc60003f26270 */
[----:B------:R-:W-:Y:S01]  /*03a0*/  FMUL.FTZ R9, R14, R9 ;  /* 0x000000090e097220 */ /* 0x000fe20000410000 */
[----:B------:R-:W-:Y:S01]  /*03b0*/  @!P0 I2FP.F32.U32 R11, R18 ;  /* 0x00000012000b8245 */ /* 0x000fe20000201000 */
[----:B------:R-:W-:Y:S01]  /*03c0*/  FMUL.FTZ R4, R5, R4 ;  /* 0x0000000405047220 */ /* 0x000fe20000410000 */
[----:B------:R-:W-:-:S03]  /*03d0*/  FMUL.FTZ R6, R7, R6 ;  /* 0x0000000607067220 */ /* 0x000fc60000410000 */
[----:B------:R-:W-:Y:S01]  /*03e0*/  @!P0 FMUL.FTZ R8, R22, R11 ;  /* 0x0000000b16088220 */ /* 0x000fe20000410000 */
[----:B------:R-:W-:Y:S01]  /*03f0*/  FMUL.FTZ R7, R4, UR6 ;  /* 0x0000000604077c20 */ /* 0x000fe20008410000 */
[----:B------:R-:W-:Y:S01]  /*0400*/  FMUL.FTZ R11, R6, UR6 ;  /* 0x00000006060b7c20 */ /* 0x000fe20008410000 */
[----:B------:R-:W-:Y:S01]  /*0410*/  FMUL.FTZ R9, R9, UR6 ;  /* 0x0000000609097c20 */ /* 0x000fe20008410000 */
[----:B------:R-:W-:Y:S01]  /*0420*/  FMUL.FTZ R13, R8, UR6 ;  /* 0x00000006080d7c20 */ /* 0x000fe20008410000 */
[----:B------:R-:W-:Y:S06]  /*0430*/  @P1 BRA `(.L_x_10028) ;  /* 0x0000000000341947 */ /* 0x000fec0003800000 */
[----:B------:R-:W0:Y:S01]  /*0440*/  LDC.64 R4, c[0x0][0x398] ;  /* 0x0000e600ff047b82 */ /* 0x000e220000000a00 */
[----:B------:R-:W-:Y:S01]  /*0450*/  IMAD R15, R0, 0x200, R3 ;  /* 0x00000200000f7824 */ /* 0x000fe200078e0203 */
[----:B------:R-:W-:-:S04]  /*0460*/  IADD3 R3, PT, PT, R3, 0x80, RZ ;  /* 0x0000008003037810 */ /* 0x000fc80007ffe0ff */
[----:B------:R-:W-:-:S13]  /*0470*/  ISETP.GE.AND P0, PT, R3, R2, PT ;  /* 0x000000020300720c */ /* 0x000fda0003f06270 */
[----:B------:R-:W-:Y:S05]  /*0480*/  @P0 BREAK.RELIABLE B1 ;  /* 0x0000000000010942 */ /* 0x000fea0003800100 */
[----:B0-----:R-:W-:-:S05]  /*0490*/  IMAD.WIDE.U32 R4, R15, 0x4, R4 ;  /* 0x000000040f047825 */ /* 0x001fca00078e0004 */
[----:B------:R0:W-:Y:S01]  /*04a0*/  STG.E desc[UR4][R4.64], R7 ;  /* 0x0000000704007986 */ /* 0x0001e2000c101904 */
[----:B------:R-:W-:Y:S05]  /*04b0*/  @P0 BRA `(.L_x_10029) ;  /* 0x0000000000300947 */ /* 0x000fea0003800000 */
[----:B0-----:R-:W0:Y:S01]  /*04c0*/  LDC.64 R4, c[0x0][0x398] ;  /* 0x0000e600ff047b82 */ /* 0x001e220000000a00 */
[----:B------:R-:W-:Y:S01]  /*04d0*/  IMAD R7, R0, 0x200, R3 ;  /* 0x0000020000077824 */ /* 0x000fe200078e0203 */
[----:B------:R-:W-:-:S03]  /*04e0*/  IADD3 R3, PT, PT, R3, 0x80, RZ ;  /* 0x0000008003037810 */ /* 0x000fc60007ffe0ff */
[----:B0-----:R-:W-:-:S05]  /*04f0*/  IMAD.WIDE.U32 R4, R7, 0x4, R4 ;  /* 0x0000000407047825 */ /* 0x001fca00078e0004 */
[----:B------:R0:W-:Y:S02]  /*0500*/  STG.E desc[UR4][R4.64], R11 ;  /* 0x0000000b04007986 */ /* 0x0001e4000c101904 */
.L_x_10028:
[----:B------:R-:W-:Y:S05]  /*0510*/  BSYNC.RELIABLE B1 ;  /* 0x0000000000017941 */ /* 0x000fea0003800100 */
.L_x_10027:
[----:B------:R-:W-:-:S13]  /*0520*/  ISETP.GE.AND P0, PT, R3, R2, PT ;  /* 0x000000020300720c */ /* 0x000fda0003f06270 */
[----:B0-----:R-:W0:Y:S01]  /*0530*/  @!P0 LDC.64 R4, c[0x0][0x398] ;  /* 0x0000e600ff048b82 */ /* 0x001e220000000a00 */
[----:B------:R-:W-:Y:S01]  /*0540*/  @!P0 IMAD R7, R0, 0x200, R3 ;  /* 0x0000020000078824 */ /* 0x000fe200078e0203 */
[----:B------:R-:W-:-:S03]  /*0550*/  @!P0 IADD3 R3, PT, PT, R3, 0x80, RZ ;  /* 0x0000008003038810 */ /* 0x000fc60007ffe0ff */
[----:B0-----:R-:W-:-:S05]  /*0560*/  @!P0 IMAD.WIDE.U32 R4, R7, 0x4, R4 ;  /* 0x0000000407048825 */ /* 0x001fca00078e0004 */
[----:B------:R1:W-:Y:S02]  /*0570*/  @!P0 STG.E desc[UR4][R4.64], R9 ;  /* 0x0000000904008986 */ /* 0x0003e4000c101904 */
.L_x_10029:
[----:B------:R-:W-:Y:S05]  /*0580*/  BSYNC.RECONVERGENT B0 ;  /* 0x0000000000007941 */ /* 0x000fea0003800200 */
.L_x_10026:
[----:B------:R-:W-:Y:S05]  /*0590*/  WARPSYNC.ALL ;  /* 0x0000000000007948 */ /* 0x000fea0003800000 */
[----:B------:R-:W-:-:S13]  /*05a0*/  ISETP.GE.AND P0, PT, R3, R2, PT ;  /* 0x000000020300720c */ /* 0x000fda0003f06270 */
[----:B------:R-:W-:Y:S05]  /*05b0*/  @P0 EXIT ;  /* 0x000000000000094d */ /* 0x000fea0003800000 */
[----:B01----:R-:W0:Y:S01]  /*05c0*/  LDC.64 R4, c[0x0][0x398] ;  /* 0x0000e600ff047b82 */ /* 0x003e220000000a00 */
[----:B------:R-:W-:-:S05]  /*05d0*/  LEA R3, R0, R3, 0x9 ;  /* 0x0000000300037211 */ /* 0x000fca00078e48ff */
[----:B0-----:R-:W-:-:S05]  /*05e0*/  IMAD.WIDE.U32 R2, R3, 0x4, R4 ;  /* 0x0000000403027825 */ /* 0x001fca00078e0004 */
[----:B------:R-:W-:Y:S01]  /*05f0*/  STG.E desc[UR4][R2.64], R13 ;  /* 0x0000000d02007986 */ /* 0x000fe2000c101904 */
[----:B------:R-:W-:Y:S05]  /*0600*/  EXIT ;  /* 0x000000000000794d */ /* 0x000fea0003800000 */
.L_x_10030:
        /* <DEDUP_REMOVED lines=15> */
.L_x_14313:


//--------------------- .text._ZN2at6native29vectorized_elementwise_kernelILi2EZNS0_43_GLOBAL__N__7cc8d1ed_10_Dropout_cu_0e96ed3819masked_scale_kernelIhffEEvRNS_6TensorERKS4_S7_T1_EUlfhE_St5arrayIPcLm3EEEEviT0_S8_ --------------------------
	.section	.text._ZN2at6native29vectorized_elementwise_kernelILi2EZNS0_43_GLOBAL__N__7cc8d1ed_10_Dropout_cu_0e96ed3819masked_scale_kernelIhffEEvRNS_6TensorERKS4_S7_T1_EUlfhE_St5arrayIPcLm3EEEEviT0_S8_,"ax",@progbits
	.align	128
        .global         _ZN2at6native29vectorized_elementwise_kernelILi2EZNS0_43_GLOBAL__N__7cc8d1ed_10_Dropout_cu_0e96ed3819masked_scale_kernelIhffEEvRNS_6TensorERKS4_S7_T1_EUlfhE_St5arrayIPcLm3EEEEviT0_S8_
        .type           _ZN2at6native29vectorized_elementwise_kernelILi2EZNS0_43_GLOBAL__N__7cc8d1ed_10_Dropout_cu_0e96ed3819masked_scale_kernelIhffEEvRNS_6TensorERKS4_S7_T1_EUlfhE_St5arrayIPcLm3EEEEviT0_S8_,@function
        .size           _ZN2at6native29vectorized_elementwise_kernelILi2EZNS0_43_GLOBAL__N__7cc8d1ed_10_Dropout_cu_0e96ed3819masked_scale_kernelIhffEEvRNS_6TensorERKS4_S7_T1_EUlfhE_St5arrayIPcLm3EEEEviT0_S8_,(.L_x_14314 - _ZN2at6native29vectorized_elementwise_kernelILi2EZNS0_43_GLOBAL__N__7cc8d1ed_10_Dropout_cu_0e96ed3819masked_scale_kernelIhffEEvRNS_6TensorERKS4_S7_T1_EUlfhE_St5arrayIPcLm3EEEEviT0_S8_)
        .other          _ZN2at6native29vectorized_elementwise_kernelILi2EZNS0_43_GLOBAL__N__7cc8d1ed_10_Dropout_cu_0e96ed3819masked_scale_kernelIhffEEvRNS_6TensorERKS4_S7_T1_EUlfhE_St5arrayIPcLm3EEEEviT0_S8_,@"STO_CUDA_ENTRY STV_DEFAULT"
_ZN2at6native29vectorized_elementwise_kernelILi2EZNS0_43_GLOBAL__N__7cc8d1ed_10_Dropout_cu_0e96ed3819masked_scale_kernelIhffEEvRNS_6TensorERKS4_S7_T1_EUlfhE_St5arrayIPcLm3EEEEviT0_S8_:
.text._ZN2at6native29vectorized_elementwise_kernelILi2EZNS0_43_GLOBAL__N__7cc8d1ed_10_Dropout_cu_0e96ed3819masked_scale_kernelIhffEEvRNS_6TensorERKS4_S7_T1_EUlfhE_St5arrayIPcLm3EEEEviT0_S8_:
        /* <DEDUP_REMOVED lines=8> */
[----:B------:R-:W0:Y:S01]  /*0080*/  S2R R7, SR_TID.X ;  /* 0x0000000000077919 */ /* 0x000e220000002100 */
[----:B------:R-:W-:Y:S01]  /*0090*/  CS2R R20, SRZ ;  /* 0x0000000000147805 */ /* 0x000fe2000001ff00 */
[----:B------:R-:W-:Y:S01]  /*00a0*/  IMAD.MOV.U32 R6, RZ, RZ, RZ ;  /* 0x000000ffff067224 */ /* 0x000fe200078e00ff */
[----:B------:R-:W-:Y:S01]  /*00b0*/  MOV R24, RZ ;  /* 0x000000ff00187202 */ /* 0x000fe20000000f00 */
[----:B------:R-:W1:Y:S01]  /*00c0*/  LDCU UR6, c[0x0][0x388] ;  /* 0x00007100ff0677ac */ /* 0x000e620008000800 */
[----:B0-----:R-:W-:Y:S01]  /*00d0*/  ISETP.GE.U32.AND P0, PT, R7, R2, PT ;  /* 0x000000020700720c */ /* 0x001fe20003f06070 */
[----:B------:R-:W-:-:S12]  /*00e0*/  IMAD.MOV.U32 R3, RZ, RZ, R7 ;  /* 0x000000ffff037224 */ /* 0x000fd800078e0007 */
[----:B------:R-:W0:Y:S01]  /*00f0*/  @!P0 LDC.64 R4, c[0x0][0x3a8] ;  /* 0x0000ea00ff048b82 */ /* 0x000e220000000a00 */
[----:B------:R-:W-:-:S07]  /*0100*/  @!P0 IADD3 R13, PT, PT, R0, R3, RZ ;  /* 0x00000003000d8210 */ /* 0x000fce0007ffe0ff */
[----:B------:R-:W2:Y:S01]  /*0110*/  @!P0 LDC.64 R16, c[0x0][0x3a0] ;  /* 0x0000e800ff108b82 */ /* 0x000ea20000000a00 */
[----:B0-----:R-:W-:-:S05]  /*0120*/  @!P0 IADD3 R4, P1, PT, R13, R4, RZ ;  /* 0x000000040d048210 */ /* 0x001fca0007f3e0ff */
[----:B------:R-:W-:-:S05]  /*0130*/  @!P0 IMAD.X R5, RZ, RZ, R5, P1 ;  /* 0x000000ffff058224 */ /* 0x000fca00008e0605 */
[----:B------:R-:W3:Y:S01]  /*0140*/  @!P0 LDG.E.U8 R4, desc[UR4][R4.64] ;  /* 0x0000000404048981 */ /* 0x000ee2000c1e1100 */
[----:B------:R-:W-:Y:S01]  /*0150*/  @!P0 IADD3 R7, PT, PT, R3, 0x80, RZ ;  /* 0x0000008003078810 */ /* 0x000fe20007ffe0ff */
[----:B--2---:R-:W-:-:S03]  /*0160*/  @!P0 IMAD.WIDE.U32 R16, R13, 0x4, R16 ;  /* 0x000000040d108825 */ /* 0x004fc600078e0010 */
[CC--:B------:R-:W-:Y:S02]  /*0170*/  ISETP.GE.U32.AND P6, PT, R7.reuse, R2.reuse, PT ;  /* 0x000000020700720c */ /* 0x0c0fe40003fc6070 */
[----:B------:R0:W2:Y:S11]  /*0180*/  @!P0 LDG.E R20, desc[UR4][R16.64] ;  /* 0x0000000410148981 */ /* 0x0000b6000c1e1900 */
[----:B------:R-:W-:Y:S01]  /*0190*/  @!P6 IMAD.IADD R10, R0, 0x1, R7 ;  /* 0x00000001000ae824 */ /* 0x000fe200078e0207 */
[----:B------:R-:W-:Y:S01]  /*01a0*/  @!P6 IADD3 R7, PT, PT, R7, 0x80, RZ ;  /* 0x000000800707e810 */ /* 0x000fe20007ffe0ff */
[----:B------:R-:W4:Y:S03]  /*01b0*/  @!P6 LDC.64 R14, c[0x0][0x3a0] ;  /* 0x0000e800ff0eeb82 */ /* 0x000f260000000a00 */
[----:B------:R-:W-:-:S05]  /*01c0*/  ISETP.GE.U32.AND P5, PT, R7, R2, PT ;  /* 0x000000020700720c */ /* 0x000fca0003fa6070 */
[----:B------:R-:W5:Y:S08]  /*01d0*/  @!P6 LDC.64 R8, c[0x0][0x3a8] ;  /* 0x0000ea00ff08eb82 */ /* 0x000f700000000a00 */
[----:B------:R-:W-:Y:S01]  /*01e0*/  @!P5 IMAD.IADD R11, R0, 0x1, R7 ;  /* 0x00000001000bd824 */ /* 0x000fe200078e0207 */
[----:B------:R-:W-:Y:S01]  /*01f0*/  @!P5 IADD3 R7, PT, PT, R7, 0x80, RZ ;  /* 0x000000800707d810 */ /* 0x000fe20007ffe0ff */
[----:B------:R-:W1:Y:S03]  /*0200*/  @!P5 LDC.64 R28, c[0x0][0x3a0] ;  /* 0x0000e800ff1cdb82 */ /* 0x000e660000000a00 */
[----:B------:R-:W-:-:S05]  /*0210*/  ISETP.GE.U32.AND P4, PT, R7, R2, PT ;  /* 0x000000020700720c */ /* 0x000fca0003f86070 */
[----:B------:R-:W5:Y:S08]  /*0220*/  @!P5 LDC.64 R12, c[0x0][0x3a8] ;  /* 0x0000ea00ff0cdb82 */ /* 0x000f700000000a00 */
[----:B------:R-:W-:Y:S01]  /*0230*/  @!P4 IMAD.IADD R25, R0, 0x1, R7 ;  /* 0x000000010019c824 */ /* 0x000fe200078e0207 */
[----:B------:R-:W-:Y:S01]  /*0240*/  @!P4 IADD3 R7, PT, PT, R7, 0x80, RZ ;  /* 0x000000800707c810 */ /* 0x000fe20007ffe0ff */
[----:B------:R-:W5:Y:S03]  /*0250*/  @!P4 LDC.64 R18, c[0x0][0x3a8] ;  /* 0x0000ea00ff12cb82 */ /* 0x000f660000000a00 */
[----:B------:R-:W-:Y:S01]  /*0260*/  ISETP.GE.U32.AND P3, PT, R7, R2, PT ;  /* 0x000000020700720c */ /* 0x000fe20003f66070 */
[----:B----4-:R-:W-:-:S04]  /*0270*/  @!P6 IMAD.WIDE.U32 R14, R10, 0x4, R14 ;  /* 0x000000040a0ee825 */ /* 0x010fc800078e000e */
[----:B------:R-:W4:Y:S01]  /*0280*/  @!P4 LDC.64 R26, c[0x0][0x3a0] ;  /* 0x0000e800ff1acb82 */ /* 0x000f220000000a00 */
[----:B------:R1:W2:Y:S07]  /*0290*/  @!P6 LDG.E R6, desc[UR4][R14.64] ;  /* 0x000000040e06e981 */ /* 0x0002ae000c1e1900 */
[----:B------:R-:W-:Y:S01]  /*02a0*/  @!P3 IMAD.IADD R23, R0, 0x1, R7 ;  /* 0x000000010017b824 */ /* 0x000fe200078e0207 */
[----:B------:R-:W-:Y:S01]  /*02b0*/  @!P3 IADD3 R7, PT, PT, R7, 0x80, RZ ;  /* 0x000000800707b810 */ /* 0x000fe20007ffe0ff */
[----:B0-----:R-:W0:Y:S03]  /*02c0*/  @!P3 LDC.64 R16, c[0x0][0x3a8] ;  /* 0x0000ea00ff10bb82 */ /* 0x001e260000000a00 */
[----:B------:R-:W-:-:S13]  /*02d0*/  ISETP.GE.U32.AND P2, PT, R7, R2, PT ;  /* 0x000000020700720c */ /* 0x000fda0003f46070 */
[----:B------:R-:W-:Y:S01]  /*02e0*/  @!P2 IADD3 R5, PT, PT, R0, R7, RZ ;  /* 0x000000070005a210 */ /* 0x000fe20007ffe0ff */
[----:B------:R-:W-:Y:S01]  /*02f0*/  @!P2 VIADD R7, R7, 0x80 ;  /* 0x000000800707a836 */ /* 0x000fe20000000000 */
[----:B-1----:R-:W1:Y:S04]  /*0300*/  @!P2 LDC.64 R14, c[0x0][0x3a8] ;  /* 0x0000ea00ff0eab82 */ /* 0x002e680000000a00 */
[----:B------:R-:W-:Y:S01]  /*0310*/  ISETP.GE.U32.AND P1, PT, R7, R2, PT ;  /* 0x000000020700720c */ /* 0x000fe20003f26070 */
[----:B------:R-:W-:-:S04]  /*0320*/  @!P5 IMAD.WIDE.U32 R28, R11, 0x4, R28 ;  /* 0x000000040b1cd825 */ /* 0x000fc800078e001c */
[----:B----4-:R-:W-:-:S05]  /*0330*/  @!P4 IMAD.WIDE.U32 R26, R25, 0x4, R26 ;  /* 0x00000004191ac825 */ /* 0x010fca00078e001a */
[----:B------:R4:W2:Y:S02]  /*0340*/  @!P4 LDG.E R24, desc[UR4][R26.64] ;  /* 0x000000041a18c981 */ /* 0x0008a4000c1e1900 */
[----:B----4-:R-:W4:Y:S01]  /*0350*/  @!P3 LDC.64 R26, c[0x0][0x3a0] ;  /* 0x0000e800ff1abb82 */ /* 0x010f220000000a00 */
[----:B------:R-:W-:Y:S01]  /*0360*/  P2R R22, PR, RZ, 0x40 ;  /* 0x00000040ff167803 */ /* 0x000fe20000000000 */
[----:B----4-:R-:W-:Y:S01]  /*0370*/  @!P3 IMAD.WIDE.U32 R26, R23, 0x4, R26 ;  /* 0x00000004171ab825 */ /* 0x010fe200078e001a */
[----:B---3--:R-:W-:Y:S02]  /*0380*/  @!P0 I2FP.F32.U32 R21, R4 ;  /* 0x0000000400158245 */ /* 0x008fe40000201000 */
[----:B-----5:R-:W-:-:S05]  /*0390*/  @!P6 IADD3 R8, P0, PT, R10, R8, RZ ;  /* 0x000000080a08e210 */ /* 0x020fca0007f1e0ff */
[----:B------:R-:W-:Y:S01]  /*03a0*/  @!P6 IMAD.X R9, RZ, RZ, R9, P0 ;  /* 0x000000ffff09e224 */ /* 0x000fe200000e0609 */
[----:B------:R-:W-:Y:S02]  /*03b0*/  @!P5 IADD3 R12, P0, PT, R11, R12, RZ ;  /* 0x0000000c0b0cd210 */ /* 0x000fe40007f1e0ff */
[----:B------:R-:W3:Y:S03]  /*03c0*/  @!P1 LDC.64 R10, c[0x0][0x3a8] ;  /* 0x0000ea00ff0a9b82 */ /* 0x000ee60000000a00 */
[----:B------:R-:W-:Y:S01]  /*03d0*/  @!P5 IMAD.X R13, RZ, RZ, R13, P0 ;  /* 0x000000ffff0dd224 */ /* 0x000fe200000e060d */
[----:B------:R-:W-:Y:S01]  /*03e0*/  @!P4 IADD3 R18, P0, PT, R25, R18, RZ ;  /* 0x000000121912c210 */ /* 0x000fe20007f1e0ff */
[----:B------:R-:W-:-:S03]  /*03f0*/  HFMA2 R4, -RZ, RZ, 0, 0 ;  /* 0x00000000ff047431 */ /* 0x000fc600000001ff */
[----:B------:R-:W-:Y:S01]  /*0400*/  @!P4 IADD3.X R19, PT, PT, RZ, R19, RZ, P0, !PT ;  /* 0x00000013ff13c210 */ /* 0x000fe200007fe4ff */
[----:B------:R-:W4:Y:S01]  /*0410*/  @!P5 LDG.E.U8 R12, desc[UR4][R12.64] ;  /* 0x000000040c0cd981 */ /* 0x000f22000c1e1100 */
[----:B0-----:R-:W-:Y:S02]  /*0420*/  @!P3 IADD3 R16, P0, PT, R23, R16, RZ ;  /* 0x000000101710b210 */ /* 0x001fe40007f1e0ff */
[----:B------:R-:W-:Y:S01]  /*0430*/  @!P1 IADD3 R25, PT, PT, R0, R7, RZ ;  /* 0x0000000700199210 */ /* 0x000fe20007ffe0ff */
[----:B------:R-:W5:Y:S02]  /*0440*/  @!P4 LDG.E.U8 R18, desc[UR4][R18.64] ;  /* 0x000000041212c981 */ /* 0x000f64000c1e1100 */
[----:B------:R-:W-:Y:S01]  /*0450*/  @!P3 IMAD.X R17, RZ, RZ, R17, P0 ;  /* 0x000000ffff11b224 */ /* 0x000fe200000e0611 */
[----:B-1----:R-:W-:Y:S01]  /*0460*/  @!P2 IADD3 R14, P0, PT, R5, R14, RZ ;  /* 0x0000000e050ea210 */ /* 0x002fe20007f1e0ff */
[----:B------:R3:W5:Y:S01]  /*0470*/  @!P5 LDG.E R4, desc[UR4][R28.64] ;  /* 0x000000041c04d981 */ /* 0x000762000c1e1900 */
[----:B------:R-:W-:-:S03]  /*0480*/  @!P1 IADD3 R7, PT, PT, R7, 0x80, RZ ;  /* 0x0000008007079810 */ /* 0x000fc60007ffe0ff */
[----:B------:R-:W-:Y:S02]  /*0490*/  @!P2 IMAD.X R15, RZ, RZ, R15, P0 ;  /* 0x000000ffff0fa224 */ /* 0x000fe400000e060f */
[----:B------:R-:W-:Y:S01]  /*04a0*/  HFMA2 R23, -RZ, RZ, 0, 0 ;  /* 0x00000000ff177431 */ /* 0x000fe200000001ff */
[----:B------:R-:W5:Y:S01]  /*04b0*/  @!P3 LDG.E.U8 R16, desc[UR4][R16.64] ;  /* 0x000000041010b981 */ /* 0x000f62000c1e1100 */
[----:B---3--:R-:W-:-:S03]  /*04c0*/  @!P1 IADD3 R28, P0, PT, R25, R10, RZ ;  /* 0x0000000a191c9210 */ /* 0x008fc60007f1e0ff */
[----:B------:R-:W3:Y:S02]  /*04d0*/  @!P2 LDG.E.U8 R13, desc[UR4][R14.64] ;  /* 0x000000040e0da981 */ /* 0x000ee4000c1e1100 */
[----:B------:R-:W-:Y:S01]  /*04e0*/  @!P1 IMAD.X R29, RZ, RZ, R11, P0 ;  /* 0x000000ffff1d9224 */ /* 0x000fe200000e060b */
[----:B------:R-:W-:Y:S01]  /*04f0*/  ISETP.GE.U32.AND P0, PT, R7, R2, PT ;  /* 0x000000020700720c */ /* 0x000fe20003f06070 */
[----:B------:R0:W3:Y:S01]  /*0500*/  @!P3 LDG.E R23, desc[UR4][R26.64] ;  /* 0x000000041a17b981 */ /* 0x0000e2000c1e1900 */
[----:B------:R-:W-:-:S03]  /*0510*/  MOV R19, RZ ;  /* 0x000000ff00137202 */ /* 0x000fc60000000f00 */
[----:B------:R-:W3:Y:S01]  /*0520*/  @!P1 LDG.E.U8 R28, desc[UR4][R28.64] ;  /* 0x000000041c1c9981 */ /* 0x000ee2000c1e1100 */
[----:B0-----:R-:W0:Y:S08]  /*0530*/  @!P1 LDC.64 R26, c[0x0][0x3a0] ;  /* 0x0000e800ff1a9b82 */ /* 0x001e300000000a00 */
[----:B------:R-:W1:Y:S01]  /*0540*/  @!P0 LDC.64 R10, c[0x0][0x3a8] ;  /* 0x0000ea00ff0a8b82 */ /* 0x000e620000000a00 */
[----:B------:R-:W-:-:S07]  /*0550*/  @!P0 IMAD.IADD R7, R0, 0x1, R7 ;  /* 0x0000000100078824 */ /* 0x000fce00078e0207 */
[----:B------:R-:W0:Y:S01]  /*0560*/  @!P0 LDC.64 R14, c[0x0][0x3a0] ;  /* 0x0000e800ff0e8b82 */ /* 0x000e220000000a00 */
[----:B-1----:R-:W-:-:S04]  /*0570*/  @!P0 IADD3 R10, P6, PT, R7, R10, RZ ;  /* 0x0000000a070a8210 */ /* 0x002fc80007fde0ff */
[----:B------:R-:W-:Y:S02]  /*0580*/  @!P0 IADD3.X R11, PT, PT, RZ, R11, RZ, P6, !PT ;  /* 0x0000000bff0b8210 */ /* 0x000fe400037fe4ff */
[----:B------:R-:W-:Y:S01]  /*0590*/  ISETP.NE.AND P6, PT, R22, RZ, PT ;  /* 0x000000ff1600720c */ /* 0x000fe20003fc5270 */
[----:B0-----:R-:W-:Y:S02]  /*05a0*/  @!P0 IMAD.WIDE.U32 R14, R7, 0x4, R14 ;  /* 0x00000004070e8825 */ /* 0x001fe400078e000e */
[----:B------:R-:W3:Y:S04]  /*05b0*/  @!P0 LDG.E.U8 R10, desc[UR4][R10.64] ;  /* 0x000000040a0a8981 */ /* 0x000ee8000c1e1100 */
[----:B------:R-:W3:Y:S06]  /*05c0*/  @!P0 LDG.E R14, desc[UR4][R14.64] ;  /* 0x000000040e0e8981 */ /* 0x000eec000c1e1900 */
[----:B------:R0:W3:Y:S02]  /*05d0*/  @!P6 LDG.E.U8 R22, desc[UR4][R8.64] ;  /* 0x000000040816e981 */ /* 0x0000e4000c1e1100 */
[----:B0-----:R-:W0:Y:S01]  /*05e0*/  @!P2 LDC.64 R8, c[0x0][0x3a0] ;  /* 0x0000e800ff08ab82 */ /* 0x001e220000000a00 */
[----:B------:R-:W-:-:S05]  /*05f0*/  @!P1 IMAD.WIDE.U32 R26, R25, 0x4, R26 ;  /* 0x00000004191a9825 */ /* 0x000fca00078e001a */
[----:B------:R-:W3:Y:S01]  /*0600*/  @!P1 LDG.E R19, desc[UR4][R26.64] ;  /* 0x000000041a139981 */ /* 0x000ee2000c1e1900 */
[----:B0-----:R-:W-:-:S04]  /*0610*/  @!P2 IMAD.WIDE.U32 R8, R5, 0x4, R8 ;  /* 0x000000040508a825 */ /* 0x001fc800078e0008 */
[----:B------:R-:W-:-:S06]  /*0620*/  IMAD.MOV.U32 R5, RZ, RZ, RZ ;  /* 0x000000ffff057224 */ /* 0x000fcc00078e00ff */
[----:B------:R0:W3:Y:S01]  /*0630*/  @!P2 LDG.E R5, desc[UR4][R8.64] ;  /* 0x000000040805a981 */ /* 0x0000e2000c1e1900 */
[----:B------:R-:W-:Y:S02]  /*0640*/  HFMA2 R17, -RZ, RZ, 0, 0 ;  /* 0x00000000ff117431 */ /* 0x000fe400000001ff */
[----:B------:R-:W-:Y:S02]  /*0650*/  IMAD.MOV.U32 R7, RZ, RZ, RZ ;  /* 0x000000ffff077224 */ /* 0x000fe400078e00ff */
[----:B------:R-:W-:Y:S01]  /*0660*/  IMAD.MOV.U32 R11, RZ, RZ, RZ ;  /* 0x000000ffff0b7224 */ /* 0x000fe200078e00ff */
[----:B0-----:R-:W-:Y:S01]  /*0670*/  MOV R8, RZ ;  /* 0x000000ff00087202 */ /* 0x001fe20000000f00 */
[----:B--2---:R-:W-:Y:S01]  /*0680*/  FMUL.FTZ R20, R21, R20 ;  /* 0x0000001415147220 */ /* 0x004fe20000410000 */
[----:B------:R-:W-:Y:S04]  /*0690*/  BSSY.RECONVERGENT B0, `(.L_x_10032) ;  /* 0x000004c000007945 */ /* 0x000fe80003800200 */
[----:B------:R-:W-:Y:S01]  /*06a0*/  BSSY.RELIABLE B1, `(.L_x_10033) ;  /* 0x0000044000017945 */ /* 0x000fe20003800100 */
[----:B----4-:R-:W-:-:S05]  /*06b0*/  @!P5 I2FP.F32.U32 R17, R12 ;  /* 0x0000000c0011d245 */ /* 0x010fca0000201000 */
[----:B-----5:R-:W-:Y:S01]  /*06c0*/  FMUL.FTZ R17, R17, R4 ;  /* 0x0000000411117220 */ /* 0x020fe20000410000 */
[----:B------:R-:W-:Y:S01]  /*06d0*/  IMAD.MOV.U32 R4, RZ, RZ, RZ ;  /* 0x000000ffff047224 */ /* 0x000fe200078e00ff */
[----:B------:R-:W-:-:S05]  /*06e0*/  @!P3 I2FP.F32.U32 R4, R16 ;  /* 0x000000100004b245 */ /* 0x000fca0000201000 */
[----:B---3--:R-:W-:Y:S01]  /*06f0*/  FMUL.FTZ R4, R4, R23 ;  /* 0x0000001704047220 */ /* 0x008fe20000410000 */
[----:B------:R-:W-:Y:S02]  /*0700*/  @!P1 I2FP.F32.U32 R8, R28 ;  /* 0x0000001c00089245 */ /* 0x000fe40000201000 */
[----:B------:R-:W-:Y:S02]  /*0710*/  @!P0 I2FP.F32.U32 R9, R10 ;  /* 0x0000000a00098245 */ /* 0x000fe40000201000 */
[----:B------:R-:W-:-:S03]  /*0720*/  @!P6 I2FP.F32.U32 R7, R22 ;  /* 0x000000160007e245 */ /* 0x000fc60000201000 */
[----:B------:R-:W-:Y:S01]  /*0730*/  @!P0 FMUL.FTZ R11, R14, R9 ;  /* 0x000000090e0b8220 */ /* 0x000fe20000410000 */
[----:B------:R-:W-:Y:S01]  /*0740*/  ISETP.GE.U32.AND P0, PT, R3, R2, PT ;  /* 0x000000020300720c */ /* 0x000fe20003f06070 */
[----:B------:R-:W-:Y:S01]  /*0750*/  FMUL.FTZ R12, R7, R6 ;  /* 0x00000006070c7220 */ /* 0x000fe20000410000 */
[----:B------:R-:W-:Y:S02]  /*0760*/  CS2R R6, SRZ ;  /* 0x0000000000067805 */ /* 0x000fe4000001ff00 */
[----:B------:R-:W-:Y:S02]  /*0770*/  @!P4 I2FP.F32.U32 R7, R18 ;  /* 0x000000120007c245 */ /* 0x000fe40000201000 */
[----:B------:R-:W-:-:S03]  /*0780*/  @!P2 I2FP.F32.U32 R6, R13 ;  /* 0x0000000d0006a245 */ /* 0x000fc60000201000 */
[----:B------:R-:W-:Y:S01]  /*0790*/  FMUL.FTZ R7, R7, R24 ;  /* 0x0000001807077220 */ /* 0x000fe20000410000 */
[----:B------:R-:W-:Y:S01]  /*07a0*/  FMUL.FTZ R13, R20, UR6 ;  /* 0x00000006140d7c20 */ /* 0x000fe20008410000 */
[----:B------:R-:W-:Y:S01]  /*07b0*/  FMUL.FTZ R15, R12, UR6 ;  /* 0x000000060c0f7c20 */ /* 0x000fe20008410000 */
[----:B------:R-:W-:Y:S01]  /*07c0*/  FMUL.FTZ R9, R17, UR6 ;  /* 0x0000000611097c20 */ /* 0x000fe20008410000 */
[----:B------:R-:W-:Y:S01]  /*07d0*/  FMUL.FTZ R6, R6, R5 ;  /* 0x0000000506067220 */ /* 0x000fe20000410000 */
[----:B------:R-:W-:Y:S01]  /*07e0*/  FMUL.FTZ R5, R8, R19 ;  /* 0x0000001308057220 */ /* 0x000fe20000410000 */
[----:B------:R-:W-:Y:S01]  /*07f0*/  FMUL.FTZ R8, R7, UR6 ;  /* 0x0000000607087c20 */ /* 0x000fe20008410000 */
[----:B------:R-:W-:Y:S01]  /*0800*/  FMUL.FTZ R7, R4, UR6 ;  /* 0x0000000604077c20 */ /* 0x000fe20008410000 */
[----:B------:R-:W-:Y:S01]  /*0810*/  FMUL.FTZ R6, R6, UR6 ;  /* 0x0000000606067c20 */ /* 0x000fe20008410000 */
[----:B------:R-:W-:Y:S01]  /*0820*/  FMUL.FTZ R5, R5, UR6 ;  /* 0x0000000605057c20 */ /* 0x000fe20008410000 */
[----:B------:R-:W-:Y:S01]  /*0830*/  FMUL.FTZ R4, R11, UR6 ;  /* 0x000000060b047c20 */ /* 0x000fe20008410000 */
[----:B------:R-:W-:Y:S06]  /*0840*/  @P0 BRA `(.L_x_10034) ;  /* 0x0000000000300947 */ /* 0x000fec0003800000 */
[----:B------:R-:W0:Y:S01]  /*0850*/  LDC.64 R10, c[0x0][0x398] ;  /* 0x0000e600ff0a7b82 */ /* 0x000e220000000a00 */
[----:B------:R-:W-:Y:S01]  /*0860*/  IADD3 R17, PT, PT, R0, R3, RZ ;  /* 0x0000000300117210 */ /* 0x000fe20007ffe0ff */
[----:B------:R-:W-:-:S05]  /*0870*/  VIADD R3, R3, 0x80 ;  /* 0x0000008003037836 */ /* 0x000fca0000000000 */
[----:B------:R-:W-:Y:S01]  /*0880*/  ISETP.GE.U32.AND P0, PT, R3, R2, PT ;  /* 0x000000020300720c */ /* 0x000fe20003f06070 */
[----:B0-----:R-:W-:-:S05]  /*0890*/  IMAD.WIDE.U32 R10, R17, 0x4, R10 ;  /* 0x00000004110a7825 */ /* 0x001fca00078e000a */
[----:B------:R0:W-:Y:S07]  /*08a0*/  STG.E desc[UR4][R10.64], R13 ;  /* 0x0000000d0a007986 */ /* 0x0001ee000c101904 */
[----:B------:R-:W-:Y:S05]  /*08b0*/  @P0 BRA `(.L_x_10035) ;  /* 0x0000000000300947 */ /* 0x000fea0003800000 */
[----:B0-----:R-:W0:Y:S01]  /*08c0*/  LDC.64 R10, c[0x0][0x398] ;  /* 0x0000e600ff0a7b82 */ /* 0x001e220000000a00 */
[----:B------:R-:W-:Y:S01]  /*08d0*/  IADD3 R13, PT, PT, R0, R3, RZ ;  /* 0x00000003000d7210 */ /* 0x000fe20007ffe0ff */
[----:B------:R-:W-:-:S04]  /*08e0*/  VIADD R3, R3, 0x80 ;  /* 0x0000008003037836 */ /* 0x000fc80000000000 */
[----:B0-----:R-:W-:-:S05]  /*08f0*/  IMAD.WIDE.U32 R10, R13, 0x4, R10 ;  /* 0x000000040d0a7825 */ /* 0x001fca00078e000a */
[----:B------:R0:W-:Y:S02]  /*0900*/  STG.E desc[UR4][R10.64], R15 ;  /* 0x0000000f0a007986 */ /* 0x0001e4000c101904 */
.L_x_10034:
[----:B------:R-:W-:-:S13]  /*0910*/  ISETP.GE.U32.AND P0, PT, R3, R2, PT ;  /* 0x000000020300720c */ /* 0x000fda0003f06070 */
[----:B------:R-:W-:Y:S05]  /*0920*/  @P0 BRA `(.L_x_10036) ;  /* 0x0000000000300947 */ /* 0x000fea0003800000 */
[----:B0-----:R-:W0:Y:S01]  /*0930*/  LDC.64 R10, c[0x0][0x398] ;  /* 0x0000e600ff0a7b82 */ /* 0x001e220000000a00 */
[----:B------:R-:W-:Y:S01]  /*0940*/  IADD3 R13, PT, PT, R0, R3, RZ ;  /* 0x00000003000d7210 */ /* 0x000fe20007ffe0ff */
[----:B------:R-:W-:-:S04]  /*0950*/  VIADD R3, R3, 0x80 ;  /* 0x0000008003037836 */ /* 0x000fc80000000000 */
[----:B0-----:R-:W-:-:S05]  /*0960*/  IMAD.WIDE.U32 R10, R13, 0x4, R10 ;  /* 0x000000040d0a7825 */ /* 0x001fca00078e000a */
[----:B------:R1:W-:Y:S02]  /*0970*/  STG.E desc[UR4][R10.64], R9 ;  /* 0x000000090a007986 */ /* 0x0003e4000c101904 */
.L_x_10035:
[----:B------:R-:W-:-:S13]  /*0980*/  ISETP.GE.U32.AND P0, PT, R3, R2, PT ;  /* 0x000000020300720c */ /* 0x000fda0003f06070 */
[----:B------:R-:W-:Y:S05]  /*0990*/  @P0 BRA `(.L_x_10037) ;  /* 0x0000000000300947 */ /* 0x000fea0003800000 */
[----:B01----:R-:W0:Y:S01]  /*09a0*/  LDC.64 R10, c[0x0][0x398] ;  /* 0x0000e600ff0a7b82 */ /* 0x003e220000000a00 */
[----:B------:R-:W-:Y:S01]  /*09b0*/  IADD3 R9, PT, PT, R0, R3, RZ ;  /* 0x0000000300097210 */ /* 0x000fe20007ffe0ff */
[----:B------:R-:W-:-:S04]  /*09c0*/  VIADD R3, R3, 0x80 ;  /* 0x0000008003037836 */ /* 0x000fc80000000000 */
[----:B0-----:R-:W-:-:S05]  /*09d0*/  IMAD.WIDE.U32 R10, R9, 0x4, R10 ;  /* 0x00000004090a7825 */ /* 0x001fca00078e000a */
[----:B------:R1:W-:Y:S02]  /*09e0*/  STG.E desc[UR4][R10.64], R8 ;  /* 0x000000080a007986 */ /* 0x0003e4000c101904 */
.L_x_10036:
[----:B------:R-:W-:-:S13]  /*09f0*/  ISETP.GE.U32.AND P0, PT, R3, R2, PT ;  /* 0x000000020300720c */ /* 0x000fda0003f06070 */
[----:B------:R-:W-:Y:S05]  /*0a00*/  @P0 BRA `(.L_x_10038) ;  /* 0x0000000000340947 */ /* 0x000fea0003800000 */
[----:B-1----:R-:W1:Y:S01]  /*0a10*/  LDC.64 R8, c[0x0][0x398] ;  /* 0x0000e600ff087b82 */ /* 0x002e620000000a00 */
[----:B0-----:R-:W-:Y:S01]  /*0a20*/  IADD3 R11, PT, PT, R0, R3, RZ ;  /* 0x00000003000b7210 */ /* 0x001fe20007ffe0ff */
[----:B------:R-:W-:-:S04]  /*0a30*/  VIADD R3, R3, 0x80 ;  /* 0x0000008003037836 */ /* 0x000fc80000000000 */
[----:B-1----:R-:W-:-:S05]  /*0a40*/  IMAD.WIDE.U32 R8, R11, 0x4, R8 ;  /* 0x000000040b087825 */ /* 0x002fca00078e0008 */
[----:B------:R2:W-:Y:S02]  /*0a50*/  STG.E desc[UR4][R8.64], R7 ;  /* 0x0000000708007986 */ /* 0x0005e4000c101904 */
.L_x_10037:
[----:B------:R-:W-:-:S13]  /*0a60*/  ISETP.GE.U32.AND P0, PT, R3, R2, PT ;  /* 0x000000020300720c */ /* 0x000fda0003f06070 */
[----:B------:R-:W-:Y:S05]  /*0a70*/  @P0 BREAK.RELIABLE B1 ;  /* 0x0000000000010942 */ /* 0x000fea0003800100 */
[----:B------:R-:W-:Y:S05]  /*0a80*/  @P0 BRA `(.L_x_10039) ;  /* 0x0000000000300947 */ /* 0x000fea0003800000 */
[----:B-12---:R-:W1:Y:S01]  /*0a90*/  LDC.64 R8, c[0x0][0x398] ;  /* 0x0000e600ff087b82 */ /* 0x006e620000000a00 */
[----:B------:R-:W-:Y:S01]  /*0aa0*/  IADD3 R7, PT, PT, R0, R3, RZ ;  /* 0x0000000300077210 */ /* 0x000fe20007ffe0ff */
[----:B------:R-:W-:-:S04]  /*0ab0*/  VIADD R3, R3, 0x80 ;  /* 0x0000008003037836 */ /* 0x000fc80000000000 */
[----:B-1----:R-:W-:-:S05]  /*0ac0*/  IMAD.WIDE.U32 R8, R7, 0x4, R8 ;  /* 0x0000000407087825 */ /* 0x002fca00078e0008 */
[----:B------:R2:W-:Y:S02]  /*0ad0*/  STG.E desc[UR4][R8.64], R6 ;  /* 0x0000000608007986 */ /* 0x0005e4000c101904 */
.L_x_10038:
[----:B------:R-:W-:Y:S05]  /*0ae0*/  BSYNC.RELIABLE B1 ;  /* 0x0000000000017941 */ /* 0x000fea0003800100 */
.L_x_10033:
[----:B------:R-:W-:-:S13]  /*0af0*/  ISETP.GE.U32.AND P0, PT, R3, R2, PT ;  /* 0x000000020300720c */ /* 0x000fda0003f06070 */
[----:B--2---:R-:W2:Y:S01]  /*0b00*/  @!P0 LDC.64 R6, c[0x0][0x398] ;  /* 0x0000e600ff068b82 */ /* 0x004ea20000000a00 */
[----:B------:R-:W-:Y:S01]  /*0b10*/  @!P0 IADD3 R9, PT, PT, R0, R3, RZ ;  /* 0x0000000300098210 */ /* 0x000fe20007ffe0ff */
[----:B------:R-:W-:-:S04]  /*0b20*/  @!P0 VIADD R3, R3, 0x80 ;  /* 0x0000008003038836 */ /* 0x000fc80000000000 */
[----:B--2---:R-:W-:-:S05]  /*0b30*/  @!P0 IMAD.WIDE.U32 R6, R9, 0x4, R6 ;  /* 0x0000000409068825 */ /* 0x004fca00078e0006 */
[----:B------:R3:W-:Y:S02]  /*0b40*/  @!P0 STG.E desc[UR4][R6.64], R5 ;  /* 0x0000000506008986 */ /* 0x0007e4000c101904 */
.L_x_10039:
[----:B------:R-:W-:Y:S05]  /*0b50*/  BSYNC.RECONVERGENT B0 ;  /* 0x0000000000007941 */ /* 0x000fea0003800200 */
.L_x_10032:
[----:B------:R-:W-:Y:S05]  /*0b60*/  WARPSYNC.ALL ;  /* 0x0000000000007948 */ /* 0x000fea0003800000 */
[----:B------:R-:W-:-:S13]  /*0b70*/  ISETP.GE.U32.AND P0, PT, R3, R2, PT ;  /* 0x000000020300720c */ /* 0x000fda0003f06070 */
[----:B------:R-:W-:Y:S05]  /*0b80*/  @P0 EXIT ;  /* 0x000000000000094d */ /* 0x000fea0003800000 */
[----:B--23--:R-:W2:Y:S01]  /*0b90*/  LDC.64 R6, c[0x0][0x398] ;  /* 0x0000e600ff067b82 */ /* 0x00cea20000000a00 */
[----:B------:R-:W-:-:S05]  /*0ba0*/  IADD3 R3, PT, PT, R0, R3, RZ ;  /* 0x0000000300037210 */ /* 0x000fca0007ffe0ff */
[----:B--2---:R-:W-:-:S05]  /*0bb0*/  IMAD.WIDE.U32 R2, R3, 0x4, R6 ;  /* 0x0000000403027825 */ /* 0x004fca00078e0006 */
[----:B------:R-:W-:Y:S01]  /*0bc0*/  STG.E desc[UR4][R2.64], R4 ;  /* 0x0000000402007986 */ /* 0x000fe2000c101904 */
[----:B------:R-:W-:Y:S05]  /*0bd0*/  EXIT ;  /* 0x000000000000794d */ /* 0x000fea0003800000 */
.L_x_10031:
[----:B------:R-:W0:Y:S01]  /*0be0*/  S2R R6, SR_TID.X ;  /* 0x0000000000067919 */ /* 0x000e220000002100 */
[----:B------:R-:W1:Y:S01]  /*0bf0*/  LDCU.64 UR6, c[0x0][0x3a8] ;  /* 0x00007500ff0677ac */ /* 0x000e620008000a00 */
[----:B------:R-:W2:Y:S08]  /*0c00*/  LDC.64 R2, c[0x0][0x3a0] ;  /* 0x0000e800ff027b82 */ /* 0x000eb00000000a00 */
[----:B------:R-:W3:Y:S01]  /*0c10*/  LDC.64 R10, c[0x0][0x398] ;  /* 0x0000e600ff0a7b82 */ /* 0x000ee20000000a00 */
[----:B-1----:R-:W-:Y:S01]  /*0c20*/  IADD3 R18, P0, PT, R0, UR6, RZ ;  /* 0x0000000600127c10 */ /* 0x002fe2000ff1e0ff */
[----:B------:R-:W1:Y:S04]  /*0c30*/  LDCU UR6, c[0x0][0x388] ;  /* 0x00007100ff0677ac */ /* 0x000e680008000800 */
[----:B------:R-:W-:-:S02]  /*0c40*/  IMAD.X R19, RZ, RZ, UR7, P0 ;  /* 0x00000007ff137e24 */ /* 0x000fc400080e06ff */
[----:B--2---:R-:W-:-:S04]  /*0c50*/  IMAD.WIDE.U32 R2, R0, 0x4, R2 ;  /* 0x0000000400027825 */ /* 0x004fc800078e0002 */
[----:B0-----:R-:W-:-:S05]  /*0c60*/  IMAD.WIDE.U32 R18, R6, 0x2, R18 ;  /* 0x0000000206127825 */ /* 0x001fca00078e0012 */
[----:B------:R-:W2:Y:S01]  /*0c70*/  LDG.E.U16 R20, desc[UR4][R18.64] ;  /* 0x0000000412147981 */ /* 0x000ea2000c1e1500 */
[----:B------:R-:W-:-:S03]  /*0c80*/  IMAD.WIDE.U32 R16, R6, 0x8, R2 ;  /* 0x0000000806107825 */ /* 0x000fc600078e0002 */
[----:B------:R-:W4:Y:S04]  /*0c90*/  LDG.E.U16 R22, desc[UR4][R18.64+0x100] ;  /* 0x0001000412167981 */ /* 0x000f28000c1e1500 */
[----:B------:R-:W5:Y:S04]  /*0ca0*/  LDG.E.64 R12, desc[UR4][R16.64] ;  /* 0x00000004100c7981 */ /* 0x000f68000c1e1b00 */
[----:B------:R-:W5:Y:S04]  /*0cb0*/  LDG.E.U16 R7, desc[UR4][R18.64+0x200] ;  /* 0x0002000412077981 */ /* 0x000f68000c1e1500 */
[----:B------:R-:W5:Y:S04]  /*0cc0*/  LDG.E.U16 R14, desc[UR4][R18.64+0x300] ;  /* 0x00030004120e7981 */ /* 0x000f68000c1e1500 */
[----:B------:R-:W5:Y:S04]  /*0cd0*/  LDG.E.64 R8, desc[UR4][R16.64+0x400] ;  /* 0x0004000410087981 */ /* 0x000f68000c1e1b00 */
[----:B------:R-:W5:Y:S04]  /*0ce0*/  LDG.E.64 R4, desc[UR4][R16.64+0x800] ;  /* 0x0008000410047981 */ /* 0x000f68000c1e1b00 */
[----:B------:R0:W5:Y:S01]  /*0cf0*/  LDG.E.64 R2, desc[UR4][R16.64+0xc00] ;  /* 0x000c000410027981 */ /* 0x000162000c1e1b00 */
[----:B---3--:R-:W-:-:S04]  /*0d00*/  IMAD.WIDE.U32 R10, R0, 0x4, R10 ;  /* 0x00000004000a7825 */ /* 0x008fc800078e000a */
[----:B------:R-:W-:Y:S01]  /*0d10*/  IMAD.WIDE.U32 R10, R6, 0x8, R10 ;  /* 0x00000008060a7825 */ /* 0x000fe200078e000a */
[----:B--2---:R-:W-:-:S04]  /*0d20*/  PRMT R15, R20, 0x7770, RZ ;  /* 0x00007770140f7816 */ /* 0x004fc800000000ff */
[----:B------:R-:W-:Y:S02]  /*0d30*/  I2FP.F32.U32 R15, R15 ;  /* 0x0000000f000f7245 */ /* 0x000fe40000201000 */
[----:B----4-:R-:W-:-:S03]  /*0d40*/  PRMT R21, R22, 0x7770, RZ ;  /* 0x0000777016157816 */ /* 0x010fc600000000ff */
[----:B-----5:R-:W-:Y:S01]  /*0d50*/  FMUL.FTZ R12, R12, R15 ;  /* 0x0000000f0c0c7220 */ /* 0x020fe20000410000 */
[----:B------:R-:W-:Y:S02]  /*0d60*/  PRMT R20, R20, 0x7771, RZ ;  /* 0x0000777114147816 */ /* 0x000fe400000000ff */
[C---:B------:R-:W-:Y:S02]  /*0d70*/  PRMT R0, R7.reuse, 0x7770, RZ ;  /* 0x0000777007007816 */ /* 0x040fe400000000ff */
[----:B------:R-:W-:Y:S02]  /*0d80*/  PRMT R22, R22, 0x7771, RZ ;  /* 0x0000777116167816 */ /* 0x000fe400000000ff */
[C---:B------:R-:W-:Y:S02]  /*0d90*/  PRMT R15, R14.reuse, 0x7770, RZ ;  /* 0x000077700e0f7816 */ /* 0x040fe400000000ff */
[----:B------:R-:W-:Y:S02]  /*0da0*/  PRMT R7, R7, 0x7771, RZ ;  /* 0x0000777107077816 */ /* 0x000fe400000000ff */
[----:B------:R-:W-:-:S02]  /*0db0*/  PRMT R14, R14, 0x7771, RZ ;  /* 0x000077710e0e7816 */ /* 0x000fc400000000ff */
[----:B0-----:R-:W-:Y:S02]  /*0dc0*/  I2FP.F32.U32 R17, R0 ;  /* 0x0000000000117245 */ /* 0x001fe40000201000 */
[----:B------:R-:W-:Y:S02]  /*0dd0*/  I2FP.F32.U32 R20, R20 ;  /* 0x0000001400147245 */ /* 0x000fe40000201000 */
[----:B------:R-:W-:Y:S02]  /*0de0*/  I2FP.F32.U32 R21, R21 ;  /* 0x0000001500157245 */ /* 0x000fe40000201000 */
[----:B------:R-:W-:Y:S02]  /*0df0*/  I2FP.F32.U32 R22, R22 ;  /* 0x0000001600167245 */ /* 0x000fe40000201000 */
[----:B------:R-:W-:Y:S02]  /*0e00*/  I2FP.F32.U32 R0, R7 ;  /* 0x0000000700007245 */ /* 0x000fe40000201000 */
[----:B------:R-:W-:-:S02]  /*0e10*/  I2FP.F32.U32 R15, R15 ;  /* 0x0000000f000f7245 */ /* 0x000fc40000201000 */
        /* <DEDUP_REMOVED lines=16> */
[----:B------:R-:W-:Y:S04]  /*0f20*/  STG.E.64 desc[UR4][R10.64], R12 ;  /* 0x0000000c0a007986 */ /* 0x000fe8000c101b04 */
[----:B------:R-:W-:Y:S04]  /*0f30*/  STG.E.64 desc[UR4][R10.64+0x400], R8 ;  /* 0x000400080a007986 */ /* 0x000fe8000c101b04 */
[----:B------:R-:W-:Y:S04]  /*0f40*/  STG.E.64 desc[UR4][R10.64+0x800], R4 ;  /* 0x000800040a007986 */ /* 0x000fe8000c101b04 */
[----:B------:R-:W-:Y:S01]  /*0f50*/  STG.E.64 desc[UR4][R10.64+0xc00], R2 ;  /* 0x000c00020a007986 */ /* 0x000fe2000c101b04 */
[----:B------:R-:W-:Y:S05]  /*0f60*/  EXIT ;  /* 0x000000000000794d */ /* 0x000fea0003800000 */
.L_x_10040:
        /* <DEDUP_REMOVED lines=9> */
.L_x_14314:


//--------------------- .text._ZN2at6native29vectorized_elementwise_kernelILi4EZNS0_43_GLOBAL__N__7cc8d1ed_10_Dropout_cu_0e96ed3819masked_scale_kernelIhffEEvRNS_6TensorERKS4_S7_T1_EUlfhE_St5arrayIPcLm3EEEEviT0_S8_ --------------------------
	.section	.text._ZN2at6native29vectorized_elementwise_kernelILi4EZNS0_43_GLOBAL__N__7cc8d1ed_10_Dropout_cu_0e96ed3819masked_scale_kernelIhffEEvRNS_6TensorERKS4_S7_T1_EUlfhE_St5arrayIPcLm3EEEEviT0_S8_,"ax",@progbits
	.align	128
        .global         _ZN2at6native29vectorized_elementwise_kernelILi4EZNS0_43_GLOBAL__N__7cc8d1ed_10_Dropout_cu_0e96ed3819masked_scale_kernelIhffEEvRNS_6TensorERKS4_S7_T1_EUlfhE_St5arrayIPcLm3EEEEviT0_S8_
        .type           _ZN2at6native29vectorized_elementwise_kernelILi4EZNS0_43_GLOBAL__N__7cc8d1ed_10_Dropout_cu_0e96ed3819masked_scale_kernelIhffEEvRNS_6TensorERKS4_S7_T1_EUlfhE_St5arrayIPcLm3EEEEviT0_S8_,@function
        .size           _ZN2at6native29vectorized_elementwise_kernelILi4EZNS0_43_GLOBAL__N__7cc8d1ed_10_Dropout_cu_0e96ed3819masked_scale_kernelIhffEEvRNS_6TensorERKS4_S7_T1_EUlfhE_St5arrayIPcLm3EEEEviT0_S8_,(.L_x_14315 - _ZN2at6native29vectorized_elementwise_kernelILi4EZNS0_43_GLOBAL__N__7cc8d1ed_10_Dropout_cu_0e96ed3819masked_scale_kernelIhffEEvRNS_6TensorERKS4_S7_T1_EUlfhE_St5arrayIPcLm3EEEEviT0_S8_)
        .other          _ZN2at6native29vectorized_elementwise_kernelILi4EZNS0_43_GLOBAL__N__7cc8d1ed_10_Dropout_cu_0e96ed3819masked_scale_kernelIhffEEvRNS_6TensorERKS4_S7_T1_EUlfhE_St5arrayIPcLm3EEEEviT0_S8_,@"STO_CUDA_ENTRY STV_DEFAULT"
_ZN2at6native29vectorized_elementwise_kernelILi4EZNS0_43_GLOBAL__N__7cc8d1ed_10_Dropout_cu_0e96ed3819masked_scale_kernelIhffEEvRNS_6TensorERKS4_S7_T1_EUlfhE_St5arrayIPcLm3EEEEviT0_S8_:
.text._ZN2at6native29vectorized_elementwise_kernelILi4EZNS0_43_GLOBAL__N__7cc8d1ed_10_Dropout_cu_0e96ed3819masked_scale_kernelIhffEEvRNS_6TensorERKS4_S7_T1_EUlfhE_St5arrayIPcLm3EEEEviT0_S8_:
        /* <DEDUP_REMOVED lines=145> */
.L_x_10044:
[----:B------:R-:W-:-:S13]  /*0910*/  ISETP.GE.U32.AND P0, PT, R3, R2, PT ;  /* 0x000000020300720c */ /* 0x000fda0003f06070 */
[----:B------:R-:W-:Y:S05]  /*0920*/  @P0 BRA `(.L_x_10046) ;  /* 0x0000000000300947 */ /* 0x000fea0003800000 */
[----:B0-----:R-:W0:Y:S01]  /*0930*/  LDC.64 R10, c[0x0][0x398] ;  /* 0x0000e600ff0a7b82 */ /* 0x001e220000000a00 */
[----:B------:R-:W-:Y:S01]  /*0940*/  IADD3 R13, PT, PT, R0, R3, RZ ;  /* 0x00000003000d7210 */ /* 0x000fe20007ffe0ff */
[----:B------:R-:W-:-:S04]  /*0950*/  VIADD R3, R3, 0x80 ;  /* 0x0000008003037836 */ /* 0x000fc80000000000 */
[----:B0-----:R-:W-:-:S05]  /*0960*/  IMAD.WIDE.U32 R10, R13, 0x4, R10 ;  /* 0x000000040d0a7825 */ /* 0x001fca00078e000a */
[----:B------:R1:W-:Y:S02]  /*0970*/  STG.E desc[UR4][R10.64], R9 ;  /* 0x000000090a007986 */ /* 0x0003e4000c101904 */
.L_x_10045:
[----:B------:R-:W-:-:S13]  /*0980*/  ISETP.GE.U32.AND P0, PT, R3, R2, PT ;  /* 0x000000020300720c */ /* 0x000fda0003f06070 */
[----:B------:R-:W-:Y:S05]  /*0990*/  @P0 BRA `(.L_x_10047) ;  /* 0x0000000000300947 */ /* 0x000fea0003800000 */
[----:B01----:R-:W0:Y:S01]  /*09a0*/  LDC.64 R10, c[0x0][0x398] ;  /* 0x0000e600ff0a7b82 */ /* 0x003e220000000a00 */
[----:B------:R-:W-:Y:S01]  /*09b0*/  IADD3 R9, PT, PT, R0, R3, RZ ;  /* 0x0000000300097210 */ /* 0x000fe20007ffe0ff */
[----:B------:R-:W-:-:S04]  /*09c0*/  VIADD R3, R3, 0x80 ;  /* 0x0000008003037836 */ /* 0x000fc80000000000 */
[----:B0-----:R-:W-:-:S05]  /*09d0*/  IMAD.WIDE.U32 R10, R9, 0x4, R10 ;  /* 0x00000004090a7825 */ /* 0x001fca00078e000a */
[----:B------:R1:W-:Y:S02]  /*09e0*/  STG.E desc[UR4][R10.64], R8 ;  /* 0x000000080a007986 */ /* 0x0003e4000c101904 */
.L_x_10046:
[----:B------:R-:W-:-:S13]  /*09f0*/  ISETP.GE.U32.AND P0, PT, R3, R2, PT ;  /* 0x000000020300720c */ /* 0x000fda0003f06070 */
[----:B------:R-:W-:Y:S05]  /*0a00*/  @P0 BRA `(.L_x_10048) ;  /* 0x0000000000340947 */ /* 0x000fea0003800000 */
[----:B-1----:R-:W1:Y:S01]  /*0a10*/  LDC.64 R8, c[0x0][0x398] ;  /* 0x0000e600ff087b82 */ /* 0x002e620000000a00 */
[----:B0-----:R-:W-:Y:S01]  /*0a20*/  IADD3 R11, PT, PT, R0, R3, RZ ;  /* 0x00000003000b7210 */ /* 0x001fe20007ffe0ff */
[----:B------:R-:W-:-:S04]  /*0a30*/  VIADD R3, R3, 0x80 ;  /* 0x0000008003037836 */ /* 0x000fc80000000000 */
[----:B-1----:R-:W-:-:S05]  /*0a40*/  IMAD.WIDE.U32 R8, R11, 0x4, R8 ;  /* 0x000000040b087825 */ /* 0x002fca00078e0008 */
[----:B------:R2:W-:Y:S02]  /*0a50*/  STG.E desc[UR4][R8.64], R7 ;  /* 0x0000000708007986 */ /* 0x0005e4000c101904 */
.L_x_10047:
        /* <DEDUP_REMOVED lines=8> */
.L_x_10048:
[----:B------:R-:W-:Y:S05]  /*0ae0*/  BSYNC.RELIABLE B1 ;  /* 0x0000000000017941 */ /* 0x000fea0003800100 */
.L_x_10043:
[----:B------:R-:W-:-:S13]  /*0af0*/  ISETP.GE.U32.AND P0, PT, R3, R2, PT ;  /* 0x000000020300720c */ /* 0x000fda0003f06070 */
[----:B--2---:R-:W2:Y:S01]  /*0b00*/  @!P0 LDC.64 R6, c[0x0][0x398] ;  /* 0x0000e600ff068b82 */ /* 0x004ea20000000a00 */
[----:B------:R-:W-:Y:S01]  /*0b10*/  @!P0 IADD3 R9, PT, PT, R0, R3, RZ ;  /* 0x0000000300098210 */ /* 0x000fe20007ffe0ff */
[----:B------:R-:W-:-:S04]  /*0b20*/  @!P0 VIADD R3, R3, 0x80 ;  /* 0x0000008003038836 */ /* 0x000fc80000000000 */
[----:B--2---:R-:W-:-:S05]  /*0b30*/  @!P0 IMAD.WIDE.U32 R6, R9, 0x4, R6 ;  /* 0x0000000409068825 */ /* 0x004fca00078e0006 */
[----:B------:R3:W-:Y:S02]  /*0b40*/  @!P0 STG.E desc[UR4][R6.64], R5 ;  /* 0x0000000506008986 */ /* 0x0007e4000c101904 */
.L_x_10049:
[----:B------:R-:W-:Y:S05]  /*0b50*/  BSYNC.RECONVERGENT B0 ;  /* 0x0000000000007941 */ /* 0x000fea0003800200 */
.L_x_10042:
        /* <DEDUP_REMOVED lines=8> */
.L_x_10041:
        /* <DEDUP_REMOVED lines=9> */
[----:B------:R-:W2:Y:S01]  /*0c70*/  LDG.E R18, desc[UR4][R16.64] ;  /* 0x0000000410127981 */ /* 0x000ea2000c1e1900 */
[----:B------:R-:W-:-:S03]  /*0c80*/  IMAD.WIDE.U32 R14, R2, 0x10, R4 ;  /* 0x00000010020e7825 */ /* 0x000fc600078e0004 */
[----:B------:R-:W4:Y:S04]  /*0c90*/  LDG.E R3, desc[UR4][R16.64+0x200] ;  /* 0x0002000410037981 */ /* 0x000f28000c1e1900 */
[----:B------:R-:W5:Y:S04]  /*0ca0*/  LDG.E.128 R8, desc[UR4][R14.64] ;  /* 0x000000040e087981 */ /* 0x000f68000c1e1d00 */
[----:B------:R0:W5:Y:S01]  /*0cb0*/  LDG.E.128 R4, desc[UR4][R14.64+0x800] ;  /* 0x000800040e047981 */ /* 0x000162000c1e1d00 */
[----:B---3--:R-:W-:-:S04]  /*0cc0*/  IMAD.WIDE.U32 R12, R0, 0x4, R12 ;  /* 0x00000004000c7825 */ /* 0x008fc800078e000c */
[----:B------:R-:W-:Y:S01]  /*0cd0*/  IMAD.WIDE.U32 R12, R2, 0x10, R12 ;  /* 0x00000010020c7825 */ /* 0x000fe200078e000c */
[C---:B--2---:R-:W-:Y:S02]  /*0ce0*/  PRMT R19, R18.reuse, 0x7770, RZ ;  /* 0x0000777012137816 */ /* 0x044fe400000000ff */
[C---:B------:R-:W-:Y:S02]  /*0cf0*/  PRMT R20, R18.reuse, 0x7771, RZ ;  /* 0x0000777112147816 */ /* 0x040fe400000000ff */
[C---:B------:R-:W-:Y:S02]  /*0d00*/  PRMT R21, R18.reuse, 0x7772, RZ ;  /* 0x0000777212157816 */ /* 0x040fe400000000ff */
[----:B------:R-:W-:Y:S02]  /*0d10*/  PRMT R18, R18, 0x7773, RZ ;  /* 0x0000777312127816 */ /* 0x000fe400000000ff */
[C---:B----4-:R-:W-:Y:S02]  /*0d20*/  PRMT R0, R3.reuse, 0x7770, RZ ;  /* 0x0000777003007816 */ /* 0x050fe400000000ff */
[----:B0-----:R-:W-:-:S02]  /*0d30*/  PRMT R14, R3, 0x7771, RZ ;  /* 0x00007771030e7816 */ /* 0x001fc400000000ff */
[C---:B------:R-:W-:Y:S02]  /*0d40*/  PRMT R15, R3.reuse, 0x7772, RZ ;  /* 0x00007772030f7816 */ /* 0x040fe400000000ff */
[----:B------:R-:W-:Y:S02]  /*0d50*/  PRMT R3, R3, 0x7773, RZ ;  /* 0x0000777303037816 */ /* 0x000fe400000000ff */
[----:B------:R-:W-:Y:S02]  /*0d60*/  I2FP.F32.U32 R19, R19 ;  /* 0x0000001300137245 */ /* 0x000fe40000201000 */
[----:B------:R-:W-:Y:S02]  /*0d70*/  I2FP.F32.U32 R20, R20 ;  /* 0x0000001400147245 */ /* 0x000fe40000201000 */
[----:B------:R-:W-:Y:S02]  /*0d80*/  I2FP.F32.U32 R21, R21 ;  /* 0x0000001500157245 */ /* 0x000fe40000201000 */
[----:B------:R-:W-:-:S02]  /*0d90*/  I2FP.F32.U32 R18, R18 ;  /* 0x0000001200127245 */ /* 0x000fc40000201000 */
[----:B------:R-:W-:Y:S02]  /*0da0*/  I2FP.F32.U32 R17, R0 ;  /* 0x0000000000117245 */ /* 0x000fe40000201000 */
[----:B------:R-:W-:Y:S02]  /*0db0*/  I2FP.F32.U32 R14, R14 ;  /* 0x0000000e000e7245 */ /* 0x000fe40000201000 */
[----:B------:R-:W-:Y:S02]  /*0dc0*/  I2FP.F32.U32 R15, R15 ;  /* 0x0000000f000f7245 */ /* 0x000fe40000201000 */
[----:B------:R-:W-:Y:S01]  /*0dd0*/  I2FP.F32.U32 R0, R3 ;  /* 0x0000000300007245 */ /* 0x000fe20000201000 */
[----:B-----5:R-:W-:Y:S01]  /*0de0*/  FMUL.FTZ R8, R8, R19 ;  /* 0x0000001308087220 */ /* 0x020fe20000410000 */
        /* <DEDUP_REMOVED lines=15> */
[----:B------:R-:W-:Y:S04]  /*0ee0*/  STG.E.128 desc[UR4][R12.64], R4 ;  /* 0x000000040c007986 */ /* 0x000fe8000c101d04 */
[----:B------:R-:W-:Y:S01]  /*0ef0*/  STG.E.128 desc[UR4][R12.64+0x800], R8 ;  /* 0x000800080c007986 */ /* 0x000fe2000c101d04 */
[----:B------:R-:W-:Y:S05]  /*0f00*/  EXIT ;  /* 0x000000000000794d */ /* 0x000fea0003800000 */
.L_x_10050:
        /* <DEDUP_REMOVED lines=15> */
.L_x_14315:


//--------------------- .text._ZN2at6native29vectorized_elementwise_kernelILi8EZNS0_43_GLOBAL__N__7cc8d1ed_10_Dropout_cu_0e96ed3819masked_scale_kernelIhffEEvRNS_6TensorERKS4_S7_T1_EUlfhE_St5arrayIPcLm3EEEEviT0_S8_ --------------------------
	.section	.text._ZN2at6native29vectorized_elementwise_kernelILi8EZNS0_43_GLOBAL__N__7cc8d1ed_10_Dropout_cu_0e96ed3819masked_scale_kernelIhffEEvRNS_6TensorERKS4_S7_T1_EUlfhE_St5arrayIPcLm3EEEEviT0_S8_,"ax",@progbits
	.align	128
        .global         _ZN2at6native29vectorized_elementwise_kernelILi8EZNS0_43_GLOBAL__N__7cc8d1ed_10_Dropout_cu_0e96ed3819masked_scale_kernelIhffEEvRNS_6TensorERKS4_S7_T1_EUlfhE_St5arrayIPcLm3EEEEviT0_S8_
        .type           _ZN2at6native29vectorized_elementwise_kernelILi8EZNS0_43_GLOBAL__N__7cc8d1ed_10_Dropout_cu_0e96ed3819masked_scale_kernelIhffEEvRNS_6TensorERKS4_S7_T1_EUlfhE_St5arrayIPcLm3EEEEviT0_S8_,@function
        .size           _ZN2at6native29vectorized_elementwise_kernelILi8EZNS0_43_GLOBAL__N__7cc8d1ed_10_Dropout_cu_0e96ed3819masked_scale_kernelIhffEEvRNS_6TensorERKS4_S7_T1_EUlfhE_St5arrayIPcLm3EEEEviT0_S8_,(.L_x_14316 - _ZN2at6native29vectorized_elementwise_kernelILi8EZNS0_43_GLOBAL__N__7cc8d1ed_10_Dropout_cu_0e96ed3819masked_scale_kernelIhffEEvRNS_6TensorERKS4_S7_T1_EUlfhE_St5arrayIPcLm3EEEEviT0_S8_)
        .other          _ZN2at6native29vectorized_elementwise_kernelILi8EZNS0_43_GLOBAL__N__7cc8d1ed_10_Dropout_cu_0e96ed3819masked_scale_kernelIhffEEvRNS_6TensorERKS4_S7_T1_EUlfhE_St5arrayIPcLm3EEEEviT0_S8_,@"STO_CUDA_ENTRY STV_DEFAULT"
_ZN2at6native29vectorized_elementwise_kernelILi8EZNS0_43_GLOBAL__N__7cc8d1ed_10_Dropout_cu_0e96ed3819masked_scale_kernelIhffEEvRNS_6TensorERKS4_S7_T1_EUlfhE_St5arrayIPcLm3EEEEviT0_S8_:
.text._ZN2at6native29vectorized_elementwise_kernelILi8EZNS0_43_GLOBAL__N__7cc8d1ed_10_Dropout_cu_0e96ed3819masked_scale_kernelIhffEEvRNS_6TensorERKS4_S7_T1_EUlfhE_St5arrayIPcLm3EEEEviT0_S8_:
        /* <DEDUP_REMOVED lines=145> */
.L_x_10054:
[----:B------:R-:W-:-:S13]  /*0910*/  ISETP.GE.U32.AND P0, PT, R3, R2, PT ;  /* 0x000000020300720c */ /* 0x000fda0003f06070 */
[----:B------:R-:W-:Y:S05]  /*0920*/  @P0 BRA `(.L_x_10056) ;  /* 0x0000000000300947 */ /* 0x000fea0003800000 */
[----:B0-----:R-:W0:Y:S01]  /*0930*/  LDC.64 R10, c[0x0][0x398] ;  /* 0x0000e600ff0a7b82 */ /* 0x001e220000000a00 */
[----:B------:R-:W-:Y:S01]  /*0940*/  IADD3 R13, PT, PT, R0, R3, RZ ;  /* 0x00000003000d7210 */ /* 0x000fe20007ffe0ff */
[----:B------:R-:W-:-:S04]  /*0950*/  VIADD R3, R3, 0x80 ;  /* 0x0000008003037836 */ /* 0x000fc80000000000 */
[----:B0-----:R-:W-:-:S05]  /*0960*/  IMAD.WIDE.U32 R10, R13, 0x4, R10 ;  /* 0x000000040d0a7825 */ /* 0x001fca00078e000a */
[----:B------:R1:W-:Y:S02]  /*0970*/  STG.E desc[UR4][R10.64], R9 ;  /* 0x000000090a007986 */ /* 0x0003e4000c101904 */
.L_x_10055:
[----:B------:R-:W-:-:S13]  /*0980*/  ISETP.GE.U32.AND P0, PT, R3, R2, PT ;  /* 0x000000020300720c */ /* 0x000fda0003f06070 */
[----:B------:R-:W-:Y:S05]  /*0990*/  @P0 BRA `(.L_x_10057) ;  /* 0x0000000000300947 */ /* 0x000fea0003800000 */
[----:B01----:R-:W0:Y:S01]  /*09a0*/  LDC.64 R10, c[0x0][0x398] ;  /* 0x0000e600ff0a7b82 */ /* 0x003e220000000a00 */
[----:B------:R-:W-:Y:S01]  /*09b0*/  IADD3 R9, PT, PT, R0, R3, RZ ;  /* 0x0000000300097210 */ /* 0x000fe20007ffe0ff */
[----:B------:R-:W-:-:S04]  /*09c0*/  VIADD R3, R3, 0x80 ;  /* 0x0000008003037836 */ /* 0x000fc80000000000 */
[----:B0-----:R-:W-:-:S05]  /*09d0*/  IMAD.WIDE.U32 R10, R9, 0x4, R10 ;  /* 0x00000004090a7825 */ /* 0x001fca00078e000a */
[----:B------:R1:W-:Y:S02]  /*09e0*/  STG.E desc[UR4][R10.64], R8 ;  /* 0x000000080a007986 */ /* 0x0003e4000c101904 */
.L_x_10056:
[----:B------:R-:W-:-:S13]  /*09f0*/  ISETP.GE.U32.AND P0, PT, R3, R2, PT ;  /* 0x000000020300720c */ /* 0x000fda0003f06070 */
[----:B------:R-:W-:Y:S05]  /*0a00*/  @P0 BRA `(.L_x_10058) ;  /* 0x0000000000340947 */ /* 0x000fea0003800000 */
[----:B-1----:R-:W1:Y:S01]  /*0a10*/  LDC.64 R8, c[0x0][0x398] ;  /* 0x0000e600ff087b82 */ /* 0x002e620000000a00 */
[----:B0-----:R-:W-:Y:S01]  /*0a20*/  IADD3 R11, PT, PT, R0, R3, RZ ;  /* 0x00000003000b7210 */ /* 0x001fe20007ffe0ff */
[----:B------:R-:W-:-:S04]  /*0a30*/  VIADD R3, R3, 0x80 ;  /* 0x0000008003037836 */ /* 0x000fc80000000000 */
[----:B-1----:R-:W-:-:S05]  /*0a40*/  IMAD.WIDE.U32 R8, R11, 0x4, R8 ;  /* 0x000000040b087825 */ /* 0x002fca00078e0008 */
[----:B------:R2:W-:Y:S02]  /*0a50*/  STG.E desc[UR4][R8.64], R7 ;  /* 0x0000000708007986 */ /* 0x0005e4000c101904 */
.L_x_10057:
        /* <DEDUP_REMOVED lines=8> */
.L_x_10058:
[----:B------:R-:W-:Y:S05]  /*0ae0*/  BSYNC.RELIABLE B1 ;  /* 0x0000000000017941 */ /* 0x000fea0003800100 */
.L_x_10053:
[----:B------:R-:W-:-:S13]  /*0af0*/  ISETP.GE.U32.AND P0, PT, R3, R2, PT ;  /* 0x000000020300720c */ /* 0x000fda0003f06070 */
[----:B--2---:R-:W2:Y:S01]  /*0b00*/  @!P0 LDC.64 R6, c[0x0][0x398] ;  /* 0x0000e600ff068b82 */ /* 0x004ea20000000a00 */
[----:B------:R-:W-:Y:S01]  /*0b10*/  @!P0 IADD3 R9, PT, PT, R0, R3, RZ ;  /* 0x0000000300098210 */ /* 0x000fe20007ffe0ff */
[----:B------:R-:W-:-:S04]  /*0b20*/  @!P0 VIADD R3, R3, 0x80 ;  /* 0x0000008003038836 */ /* 0x000fc80000000000 */
[----:B--2---:R-:W-:-:S05]  /*0b30*/  @!P0 IMAD.WIDE.U32 R6, R9, 0x4, R6 ;  /* 0x0000000409068825 */ /* 0x004fca00078e0006 */
[----:B------:R3:W-:Y:S02]  /*0b40*/  @!P0 STG.E desc[UR4][R6.64], R5 ;  /* 0x0000000506008986 */ /* 0x0007e4000c101904 */
.L_x_10059:
[----:B------:R-:W-:Y:S05]  /*0b50*/  BSYNC.RECONVERGENT B0 ;  /* 0x0000000000007941 */ /* 0x000fea0003800200 */
.L_x_10052:
        /* <DEDUP_REMOVED lines=8> */
.L_x_10051:
        /* <DEDUP_REMOVED lines=8> */
[----:B0-----:R-:W-:-:S06]  /*0c60*/  IMAD.WIDE.U32 R2, R12, 0x8, R2 ;  /* 0x000000080c027825 */ /* 0x001fcc00078e0002 */
[----:B------:R-:W2:Y:S01]  /*0c70*/  LDG.E.64 R2, desc[UR4][R2.64] ;  /* 0x0000000402027981 */ /* 0x000ea2000c1e1b00 */
[----:B------:R-:W-:-:S06]  /*0c80*/  IMAD.WIDE.U32 R8, R12, 0x20, R4 ;  /* 0x000000200c087825 */ /* 0x000fcc00078e0004 */
[----:B------:R-:W4:Y:S01]  /*0c90*/  LDG.E.ENL2.256 R4, R8, desc[UR4][R8.64] ;  /* 0xfe0000040808797e */ /* 0x000f220008121904 */
[----:B---3--:R-:W-:-:S04]  /*0ca0*/  IMAD.WIDE.U32 R14, R0, 0x4, R14 ;  /* 0x00000004000e7825 */ /* 0x008fc800078e000e */
[----:B------:R-:W-:Y:S01]  /*0cb0*/  IMAD.WIDE.U32 R14, R12, 0x20, R14 ;  /* 0x000000200c0e7825 */ /* 0x000fe200078e000e */
[C---:B--2---:R-:W-:Y:S02]  /*0cc0*/  PRMT R13, R3.reuse, 0x7773, RZ ;  /* 0x00007773030d7816 */ /* 0x044fe400000000ff */
[C---:B------:R-:W-:Y:S02]  /*0cd0*/  PRMT R16, R3.reuse, 0x7772, RZ ;  /* 0x0000777203107816 */ /* 0x040fe400000000ff */
[----:B------:R-:W-:Y:S02]  /*0ce0*/  I2FP.F32.U32 R18, R13 ;  /* 0x0000000d00127245 */ /* 0x000fe40000201000 */
[----:B------:R-:W-:Y:S02]  /*0cf0*/  I2FP.F32.U32 R13, R16 ;  /* 0x00000010000d7245 */ /* 0x000fe40000201000 */
[----:B------:R-:W-:Y:S01]  /*0d00*/  PRMT R17, R3, 0x7770, RZ ;  /* 0x0000777003117816 */ /* 0x000fe200000000ff */
[----:B----4-:R-:W-:Y:S01]  /*0d10*/  FMUL.FTZ R7, R7, R18 ;  /* 0x0000001207077220 */ /* 0x010fe20000410000 */
[----:B------:R-:W-:Y:S01]  /*0d20*/  PRMT R3, R3, 0x7771, RZ ;  /* 0x0000777103037816 */ /* 0x000fe200000000ff */
[----:B------:R-:W-:Y:S01]  /*0d30*/  FMUL.FTZ R6, R6, R13 ;  /* 0x0000000d06067220 */ /* 0x000fe20000410000 */
[C---:B------:R-:W-:Y:S01]  /*0d40*/  PRMT R0, R2.reuse, 0x7773, RZ ;  /* 0x0000777302007816 */ /* 0x040fe200000000ff */
[----:B-1----:R-:W-:Y:S01]  /*0d50*/  FMUL.FTZ R7, R7, UR6 ;  /* 0x0000000607077c20 */ /* 0x002fe20008410000 */
[----:B------:R-:W-:Y:S01]  /*0d60*/  PRMT R13, R2, 0x7772, RZ ;  /* 0x00007772020d7816 */ /* 0x000fe200000000ff */
[----:B------:R-:W-:Y:S01]  /*0d70*/  FMUL.FTZ R6, R6, UR6 ;  /* 0x0000000606067c20 */ /* 0x000fe20008410000 */
[----:B------:R-:W-:-:S02]  /*0d80*/  PRMT R16, R2, 0x7771, RZ ;  /* 0x0000777102107816 */ /* 0x000fc400000000ff */
[----:B------:R-:W-:Y:S02]  /*0d90*/  PRMT R2, R2, 0x7770, RZ ;  /* 0x0000777002027816 */ /* 0x000fe400000000ff */
        /* <DEDUP_REMOVED lines=17> */
[----:B------:R-:W-:-:S05]  /*0eb0*/  FMUL.FTZ R9, R9, UR6 ;  /* 0x0000000609097c20 */ /* 0x000fca0008410000 */
[----:B------:R-:W-:Y:S01]  /*0ec0*/  STG.E.ENL2.256 desc[UR4][R14.64], R8, R4 ;  /* 0xf80000080e04797f */ /* 0x000fe2000f121804 */
[----:B------:R-:W-:Y:S05]  /*0ed0*/  EXIT ;  /* 0x000000000000794d */ /* 0x000fea0003800000 */
.L_x_10060:
        /* <DEDUP_REMOVED lines=10> */
.L_x_14316:


//--------------------- .text._ZN2at6native18elementwise_kernelILi128ELi4EZNS0_15gpu_kernel_implIZNS0_43_GLOBAL__N__7cc8d1ed_10_Dropout_cu_0e96ed3819masked_scale_kernelIhddEEvRNS_6TensorERKS5_S8_T1_EUldhE_EEvRNS_18TensorIteratorBaseERKT_EUliE_EEviS9_ --------------------------
	.section	.text._ZN2at6native18elementwise_kernelILi128ELi4EZNS0_15gpu_kernel_implIZNS0_43_GLOBAL__N__7cc8d1ed_10_Dropout_cu_0e96ed3819masked_scale_kernelIhddEEvRNS_6TensorERKS5_S8_T1_EUldhE_EEvRNS_18TensorIteratorBaseERKT_EUliE_EEviS9_,"ax",@progbits
	.align	128
        .global         _ZN2at6native18elementwise_kernelILi128ELi4EZNS0_15gpu_kernel_implIZNS0_43_GLOBAL__N__7cc8d1ed_10_Dropout_cu_0e96ed3819masked_scale_kernelIhddEEvRNS_6TensorERKS5_S8_T1_EUldhE_EEvRNS_18TensorIteratorBaseERKT_EUliE_EEviS9_
        .type           _ZN2at6native18elementwise_kernelILi128ELi4EZNS0_15gpu_kernel_implIZNS0_43_GLOBAL__N__7cc8d1ed_10_Dropout_cu_0e96ed3819masked_scale_kernelIhddEEvRNS_6TensorERKS5_S8_T1_EUldhE_EEvRNS_18TensorIteratorBaseERKT_EUliE_EEviS9_,@function
        .size           _ZN2at6native18elementwise_kernelILi128ELi4EZNS0_15gpu_kernel_implIZNS0_43_GLOBAL__N__7cc8d1ed_10_Dropout_cu_0e96ed3819masked_scale_kernelIhddEEvRNS_6TensorERKS5_S8_T1_EUldhE_EEvRNS_18TensorIteratorBaseERKT_EUliE_EEviS9_,(.L_x_14317 - _ZN2at6native18elementwise_kernelILi128ELi4EZNS0_15gpu_kernel_implIZNS0_43_GLOBAL__N__7cc8d1ed_10_Dropout_cu_0e96ed3819masked_scale_kernelIhddEEvRNS_6TensorERKS5_S8_T1_EUldhE_EEvRNS_18TensorIteratorBaseERKT_EUliE_EEviS9_)
        .other          _ZN2at6native18elementwise_kernelILi128ELi4EZNS0_15gpu_kernel_implIZNS0_43_GLOBAL__N__7cc8d1ed_10_Dropout_cu_0e96ed3819masked_scale_kernelIhddEEvRNS_6TensorERKS5_S8_T1_EUldhE_EEvRNS_18TensorIteratorBaseERKT_EUliE_EEviS9_,@"STO_CUDA_ENTRY STV_DEFAULT"
_ZN2at6native18elementwise_kernelILi128ELi4EZNS0_15gpu_kernel_implIZNS0_43_GLOBAL__N__7cc8d1ed_10_Dropout_cu_0e96ed3819masked_scale_kernelIhddEEvRNS_6TensorERKS5_S8_T1_EUldhE_EEvRNS_18TensorIteratorBaseERKT_EUliE_EEviS9_:
.text._ZN2at6native18elementwise_kernelILi128ELi4EZNS0_15gpu_kernel_implIZNS0_43_GLOBAL__N__7cc8d1ed_10_Dropout_cu_0e96ed3819masked_scale_kernelIhddEEvRNS_6TensorERKS5_S8_T1_EUldhE_EEvRNS_18TensorIteratorBaseERKT_EUliE_EEviS9_:
        /* <DEDUP_REMOVED lines=20> */
[----:B------:R-:W-:Y:S02]  /*0140*/  HFMA2 R18, -RZ, RZ, 0, 0 ;  /* 0x00000000ff127431 */ /* 0x000fe400000001ff */
        /* <DEDUP_REMOVED lines=351> */
.L_x_10063:
[----:B------:R-:W0:Y:S01]  /*1740*/  LDCU.64 UR6, c[0x0][0x5f0] ;  /* 0x0000be00ff0677ac */ /* 0x000e220008000a00 */
[----:B------:R-:W-:Y:S01]  /*1750*/  BSSY.RECONVERGENT B6, `(.L_x_10064) ;  /* 0x00000ec000067945 */ /* 0x000fe20003800200 */
[----:B------:R-:W-:-:S04]  /*1760*/  UPRMT UR4, UR40, 0x7771, URZ ;  /* 0x0000777128047896 */ /* 0x000fc800080000ff */
[----:B------:R-:W-:Y:S01]  /*1770*/  UISETP.GT.AND UP0, UPT, UR4, 0x9, UPT ;  /* 0x000000090400788c */ /* 0x000fe2000bf04270 */
[----:B0-----:R-:W-:-:S04]  /*1780*/  IADD3 R2, P0, PT, R0, UR6, RZ ;  /* 0x0000000600027c10 */ /* 0x001fc8000ff1e0ff */
        /* <DEDUP_REMOVED lines=11> */
[----:B--2---:R0:W1:Y:S01]  /*1840*/  I2F.F64.S16 R16, R2 ;  /* 0x0000000200107312 */ /* 0x0040620000101c00 */
[----:B------:R-:W-:Y:S05]  /*1850*/  BRA `(.L_x_10070) ;  /* 0x0000000c006c7947 */ /* 0x000fea0003800000 */
.L_x_10068:
[----:B------:R-:W2:Y:S02]  /*1860*/  LDG.E.U8 R2, desc[UR36][R2.64] ;  /* 0x0000002402027981 */ /* 0x000ea4000c1e1100 */
[----:B--2---:R0:W1:Y:S01]  /*1870*/  I2F.F64.U16 R16, R2 ;  /* 0x0000000200107312 */ /* 0x0040620000101800 */
[----:B------:R-:W-:Y:S05]  /*1880*/  BRA `(.L_x_10070) ;  /* 0x0000000c00607947 */ /* 0x000fea0003800000 */
.L_x_10067:
[----:B------:R-:W-:-:S09]  /*1890*/  UISETP.NE.AND UP0, UPT, UR4, 0x2, UPT ;  /* 0x000000020400788c */ /* 0x000fd2000bf05270 */
[----:B------:R-:W-:Y:S05]  /*18a0*/  BRA.U !UP0, `(.L_x_10071) ;  /* 0x0000000108287547 */ /* 0x000fea000b800000 */
[----:B------:R-:W-:-:S09]  /*18b0*/  UISETP.NE.AND UP0, UPT, UR4, 0x3, UPT ;  /* 0x000000030400788c */ /* 0x000fd2000bf05270 */
[----:B------:R-:W-:Y:S05]  /*18c0*/  BRA.U !UP0, `(.L_x_10072) ;  /* 0x0000000108147547 */ /* 0x000fea000b800000 */
[----:B------:R-:W-:-:S09]  /*18d0*/  UISETP.NE.AND UP0, UPT, UR4, 0x4, UPT ;  /* 0x000000040400788c */ /* 0x000fd2000bf05270 */
[----:B------:R-:W-:Y:S05]  /*18e0*/  BRA.U UP0, `(.L_x_10069) ;  /* 0x0000000900bc7547 */ /* 0x000fea000b800000 */
[----:B------:R-:W2:Y:S02]  /*18f0*/  LDG.E.64 R16, desc[UR36][R2.64] ;  /* 0x0000002402107981 */ /* 0x000ea4000c1e1b00 */
[----:B--2---:R-:W0:Y:S01]  /*1900*/  I2F.F64.S64 R16, R16 ;  /* 0x0000001000107312 */ /* 0x004e220000301c00 */
[----:B------:R-:W-:Y:S05]  /*1910*/  BRA `(.L_x_10070) ;  /* 0x0000000c003c7947 */ /* 0x000fea0003800000 */
.L_x_10072:
[----:B------:R-:W2:Y:S02]  /*1920*/  LDG.E R2, desc[UR36][R2.64] ;  /* 0x0000002402027981 */ /* 0x000ea4000c1e1900 */
[----:B--2---:R0:W1:Y:S01]  /*1930*/  I2F.F64 R16, R2 ;  /* 0x0000000200107312 */ /* 0x0040620000201c00 */
[----:B------:R-:W-:Y:S05]  /*1940*/  BRA `(.L_x_10070) ;  /* 0x0000000c00307947 */ /* 0x000fea0003800000 */
.L_x_10071:
[----:B------:R-:W2:Y:S02]  /*1950*/  LDG.E.U16 R2, desc[UR36][R2.64] ;  /* 0x0000002402027981 */ /* 0x000ea4000c1e1500 */
[----:B--2---:R0:W1:Y:S01]  /*1960*/  I2F.F64.S16 R16, R2 ;  /* 0x0000000200107312 */ /* 0x0040620000101c00 */
[----:B------:R-:W-:Y:S05]  /*1970*/  BRA `(.L_x_10070) ;  /* 0x0000000c00247947 */ /* 0x000fea0003800000 */
.L_x_10066:
[----:B------:R-:W-:-:S09]  /*1980*/  UISETP.GT.AND UP0, UPT, UR4, 0x6, UPT ;  /* 0x000000060400788c */ /* 0x000fd2000bf04270 */
[----:B------:R-:W-:Y:S05]  /*1990*/  BRA.U UP0, `(.L_x_10073) ;  /* 0x0000000100347547 */ /* 0x000fea000b800000 */
[----:B------:R-:W-:-:S09]  /*19a0*/  UISETP.NE.AND UP0, UPT, UR4, 0x5, UPT ;  /* 0x000000050400788c */ /* 0x000fd2000bf05270 */
[----:B------:R-:W-:Y:S05]  /*19b0*/  BRA.U !UP0, `(.L_x_10074) ;  /* 0x0000000108187547 */ /* 0x000fea000b800000 */
[----:B------:R-:W-:-:S09]  /*19c0*/  UISETP.NE.AND UP0, UPT, UR4, 0x6, UPT ;  /* 0x000000060400788c */ /* 0x000fd2000bf05270 */
[----:B------:R-:W-:Y:S05]  /*19d0*/  BRA.U UP0, `(.L_x_10069) ;  /* 0x0000000900807547 */ /* 0x000fea000b800000 */
[----:B------:R-:W2:Y:S02]  /*19e0*/  LDG.E R16, desc[UR36][R2.64] ;  /* 0x0000002402107981 */ /* 0x000ea4000c1e1900 */
[----:B--2---:R-:W-:-:S06]  /*19f0*/  FMUL.FTZ R16, R16, 1 ;  /* 0x3f80000010107820 */ /* 0x004fcc0000410000 */
[----:B------:R-:W0:Y:S01]  /*1a00*/  F2F.F64.F32 R16, R16 ;  /* 0x0000001000107310 */ /* 0x000e220000201800 */
[----:B------:R-:W-:Y:S05]  /*1a10*/  BRA `(.L_x_10070) ;  /* 0x0000000800fc7947 */ /* 0x000fea0003800000 */
.L_x_10074:
[----:B------:R-:W2:Y:S02]  /*1a20*/  LDG.E.U16 R0, desc[UR36][R2.64] ;  /* 0x0000002402007981 */ /* 0x000ea4000c1e1500 */
[----:B--2---:R-:W-:-:S05]  /*1a30*/  HADD2.F32 R0, -RZ, R0.H0_H0 ;  /* 0x20000000ff007230 */ /* 0x004fca0000004100 */
[----:B------:R-:W-:-:S04]  /*1a40*/  FMUL.FTZ R0, R0, 1 ;  /* 0x3f80000000007820 */ /* 0x000fc80000410000 */
[----:B------:R0:W1:Y:S01]  /*1a50*/  F2F.F64.F32 R16, R0 ;  /* 0x0000000000107310 */ /* 0x0000620000201800 */
[----:B------:R-:W-:Y:S05]  /*1a60*/  BRA `(.L_x_10070) ;  /* 0x0000000800e87947 */ /* 0x000fea0003800000 */
.L_x_10073:
[----:B------:R-:W-:-:S09]  /*1a70*/  UISETP.NE.AND UP0, UPT, UR4, 0x7, UPT ;  /* 0x000000070400788c */ /* 0x000fd2000bf05270 */
[----:B------:R-:W-:Y:S05]  /*1a80*/  BRA.U !UP0, `(.L_x_10075) ;  /* 0x0000000108347547 */ /* 0x000fea000b800000 */
        /* <DEDUP_REMOVED lines=8> */
.L_x_10076:
[----:B------:R-:W2:Y:S02]  /*1b10*/  LDG.E.U16 R2, desc[UR36][R2.64] ;  /* 0x0000002402027981 */ /* 0x000ea4000c1e1500 */
[----:B--2---:R-:W-:-:S05]  /*1b20*/  HADD2.F32 R0, -RZ, R2.H0_H0 ;  /* 0x20000002ff007230 */ /* 0x004fca0000004100 */
[----:B------:R-:W-:-:S04]  /*1b30*/  FMUL.FTZ R0, R0, 1 ;  /* 0x3f80000000007820 */ /* 0x000fc80000410000 */
[----:B------:R0:W1:Y:S01]  /*1b40*/  F2F.F64.F32 R16, R0 ;  /* 0x0000000000107310 */ /* 0x0000620000201800 */
[----:B------:R-:W-:Y:S05]  /*1b50*/  BRA `(.L_x_10070) ;  /* 0x0000000800ac7947 */ /* 0x000fea0003800000 */
.L_x_10075:
[----:B------:R0:W5:Y:S01]  /*1b60*/  LDG.E.64 R16, desc[UR36][R2.64] ;  /* 0x0000002402107981 */ /* 0x000162000c1e1b00 */
[----:B------:R-:W-:Y:S05]  /*1b70*/  BRA `(.L_x_10070) ;  /* 0x0000000800a47947 */ /* 0x000fea0003800000 */
.L_x_10065:
        /* <DEDUP_REMOVED lines=8> */
[----:B------:R-:W2:Y:S01]  /*1c00*/  LDG.E.U8 R2, desc[UR36][R2.64] ;  /* 0x0000002402027981 */ /* 0x000ea2000c1e1100 */
[----:B------:R-:W-:Y:S01]  /*1c10*/  IMAD.MOV.U32 R16, RZ, RZ, RZ ;  /* 0x000000ffff107224 */ /* 0x000fe200078e00ff */
[----:B--2---:R-:W-:-:S04]  /*1c20*/  ISETP.NE.AND P0, PT, R2, RZ, PT ;  /* 0x000000ff0200720c */ /* 0x004fc80003f05270 */
[----:B------:R-:W-:Y:S01]  /*1c30*/  FSEL R17, RZ, 1.875, !P0 ;  /* 0x3ff00000ff117808 */ /* 0x000fe20004000000 */
[----:B------:R-:W-:Y:S08]  /*1c40*/  BRA `(.L_x_10070) ;  /* 0x0000000800707947 */ /* 0x000ff00003800000 */
.L_x_10079:
[----:B------:R0:W5:Y:S01]  /*1c50*/  LDG.E.64 R16, desc[UR36][R2.64] ;  /* 0x0000002402107981 */ /* 0x000162000c1e1b00 */
[----:B------:R-:W-:Y:S05]  /*1c60*/  BRA `(.L_x_10070) ;  /* 0x0000000800687947 */ /* 0x000fea0003800000 */
.L_x_10078:
        /* <DEDUP_REMOVED lines=23> */
[----:B------:R-:W-:-:S05]  /*1de0*/  LOP3.LUT R5, R5, 0x80000000, R0, 0xf8, !PT ;  /* 0x8000000005057812 */ /* 0x000fca00078ef800 */
[----:B------:R-:W-:-:S04]  /*1df0*/  FMUL.FTZ R5, R5, 1 ;  /* 0x3f80000005057820 */ /* 0x000fc80000410000 */
[----:B------:R0:W1:Y:S01]  /*1e00*/  F2F.F64.F32 R16, R5 ;  /* 0x0000000500107310 */ /* 0x0000620000201800 */
[----:B------:R-:W-:Y:S05]  /*1e10*/  BRA `(.L_x_10070) ;  /* 0x0000000400fc7947 */ /* 0x000fea0003800000 */
.L_x_10081:
[----:B------:R-:W2:Y:S02]  /*1e20*/  LDG.E.U8 R2, desc[UR36][R2.64] ;  /* 0x0000002402027981 */ /* 0x000ea4000c1e1100 */
        /* <DEDUP_REMOVED lines=9> */
[----:B------:R-:W-:-:S05]  /*1ec0*/  LOP3.LUT R0, R0, 0x80000000, R5, 0xf8, !PT ;  /* 0x8000000000007812 */ /* 0x000fca00078ef805 */
[----:B------:R-:W-:-:S04]  /*1ed0*/  FMUL.FTZ R0, R0, 1 ;  /* 0x3f80000000007820 */ /* 0x000fc80000410000 */
[----:B------:R0:W1:Y:S01]  /*1ee0*/  F2F.F64.F32 R16, R0 ;  /* 0x0000000000107310 */ /* 0x0000620000201800 */
[----:B------:R-:W-:Y:S05]  /*1ef0*/  BRA `(.L_x_10070) ;  /* 0x0000000400c47947 */ /* 0x000fea0003800000 */
.L_x_10080:
[----:B------:R-:W2:Y:S02]  /*1f00*/  LDG.E.U16 R0, desc[UR36][R2.64] ;  /* 0x0000002402007981 */ /* 0x000ea4000c1e1500 */
[----:B--2---:R-:W-:-:S04]  /*1f10*/  IMAD.U32 R0, R0, 0x10000, RZ ;  /* 0x0001000000007824 */ /* 0x004fc800078e00ff */
[----:B------:R-:W-:-:S04]  /*1f20*/  FMUL.FTZ R0, R0, 1 ;  /* 0x3f80000000007820 */ /* 0x000fc80000410000 */
[----:B------:R0:W1:Y:S01]  /*1f30*/  F2F.F64.F32 R16, R0 ;  /* 0x0000000000107310 */ /* 0x0000620000201800 */
[----:B------:R-:W-:Y:S05]  /*1f40*/  BRA `(.L_x_10070) ;  /* 0x0000000400b07947 */ /* 0x000fea0003800000 */
.L_x_10077:
        /* <DEDUP_REMOVED lines=9> */
[----:B--2---:R0:W1:Y:S01]  /*1fe0*/  I2F.F64.U16 R16, R2 ;  /* 0x0000000200107312 */ /* 0x0040620000101800 */
[----:B------:R-:W-:Y:S05]  /*1ff0*/  BRA `(.L_x_10070) ;  /* 0x0000000400847947 */ /* 0x000fea0003800000 */
.L_x_10084:
[----:B------:R-:W2:Y:S01]  /*2000*/  LDG.E.U8 R3, desc[UR36][R2.64] ;  /* 0x0000002402037981 */ /* 0x000ea2000c1e1100 */
[----:B------:R-:W-:Y:S02]  /*2010*/  CS2R R16, SRZ ;  /* 0x0000000000107805 */ /* 0x000fe4000001ff00 */
[----:B--2---:R-:W-:-:S13]  /*2020*/  ISETP.NE.AND P0, PT, R3, RZ, PT ;  /* 0x000000ff0300720c */ /* 0x004fda0003f05270 */
[----:B------:R-:W-:Y:S05]  /*2030*/  @!P0 BRA `(.L_x_10070) ;  /* 0x0000000400748947 */ /* 0x000fea0003800000 */
[----:B------:R-:W-:-:S13]  /*2040*/  ISETP.NE.AND P0, PT, R3, 0x80, PT ;  /* 0x000000800300780c */ /* 0x000fda0003f05270 */
[----:B------:R-:W-:Y:S01]  /*2050*/  @!P0 MOV R16, 0x20000000 ;  /* 0x2000000000108802 */ /* 0x000fe20000000f00 */
        /* <DEDUP_REMOVED lines=15> */
.L_x_10086:
[----:B------:R-:W-:Y:S05]  /*2150*/  BSYNC.RECONVERGENT B0 ;  /* 0x0000000000007941 */ /* 0x000fea0003800200 */
.L_x_10085:
[----:B------:R-:W-:Y:S01]  /*2160*/  IMAD.SHL.U32 R0, R0, 0x100000, RZ ;  /* 0x0010000000007824 */ /* 0x000fe200078e00ff */
[----:B------:R-:W-:-:S04]  /*2170*/  LEA R2, R2, 0x3b800000, 0x17 ;  /* 0x3b80000002027811 */ /* 0x000fc800078eb8ff */
[----:B------:R-:W-:-:S05]  /*2180*/  LOP3.LUT R0, R2, R0, R7, 0xfe, !PT ;  /* 0x0000000002007212 */ /* 0x000fca00078efe07 */
[----:B------:R-:W-:-:S04]  /*2190*/  FMUL.FTZ R0, R0, 1 ;  /* 0x3f80000000007820 */ /* 0x000fc80000410000 */
[----:B------:R0:W1:Y:S01]  /*21a0*/  F2F.F64.F32 R16, R0 ;  /* 0x0000000000107310 */ /* 0x0000620000201800 */
[----:B------:R-:W-:Y:S05]  /*21b0*/  BRA `(.L_x_10070) ;  /* 0x0000000400147947 */ /* 0x000fea0003800000 */
.L_x_10083:
[----:B------:R-:W2:Y:S01]  /*21c0*/  LDG.E.U8 R3, desc[UR36][R2.64] ;  /* 0x0000002402037981 */ /* 0x000ea2000c1e1100 */
[----:B------:R-:W-:Y:S02]  /*21d0*/  CS2R R16, SRZ ;  /* 0x0000000000107805 */ /* 0x000fe4000001ff00 */
[----:B--2---:R-:W-:-:S13]  /*21e0*/  ISETP.NE.AND P0, PT, R3, RZ, PT ;  /* 0x000000ff0300720c */ /* 0x004fda0003f05270 */
[----:B------:R-:W-:Y:S05]  /*21f0*/  @!P0 BRA `(.L_x_10070) ;  /* 0x0000000400048947 */ /* 0x000fea0003800000 */
[----:B------:R-:W-:-:S13]  /*2200*/  ISETP.NE.AND P0, PT, R3, 0x80, PT ;  /* 0x000000800300780c */ /* 0x000fda0003f05270 */
[----:B------:R-:W-:Y:S01]  /*2210*/  @!P0 IMAD.MOV.U32 R16, RZ, RZ, 0x20000000 ;  /* 0x20000000ff108424 */ /* 0x000fe200078e00ff */
        /* <DEDUP_REMOVED lines=15> */
.L_x_10088:
[----:B------:R-:W-:Y:S05]  /*2310*/  BSYNC.RECONVERGENT B0 ;  /* 0x0000000000007941 */ /* 0x000fea0003800200 */
.L_x_10087:
[----:B------:R-:W-:Y:S02]  /*2320*/  SHF.L.U32 R0, R0, 0x15, RZ ;  /* 0x0000001500007819 */ /* 0x000fe400000006ff */
[----:B------:R-:W-:-:S04]  /*2330*/  LEA R2, R2, 0x37800000, 0x17 ;  /* 0x3780000002027811 */ /* 0x000fc800078eb8ff */
[----:B------:R-:W-:-:S05]  /*2340*/  LOP3.LUT R0, R2, R0, R7, 0xfe, !PT ;  /* 0x0000000002007212 */ /* 0x000fca00078efe07 */
[----:B------:R-:W-:-:S04]  /*2350*/  FMUL.FTZ R0, R0, 1 ;  /* 0x3f80000000007820 */ /* 0x000fc80000410000 */
[----:B------:R0:W1:Y:S01]  /*2360*/  F2F.F64.F32 R16, R0 ;  /* 0x0000000000107310 */ /* 0x0000620000201800 */
[----:B------:R-:W-:Y:S05]  /*2370*/  BRA `(.L_x_10070) ;  /* 0x0000000000a47947 */ /* 0x000fea0003800000 */
.L_x_10082:
[----:B------:R-:W-:-:S09]  /*2380*/  UISETP.NE.AND UP0, UPT, UR4, 0x1c, UPT ;  /* 0x0000001c0400788c */ /* 0x000fd2000bf05270 */
[----:B------:R-:W-:Y:S05]  /*2390*/  BRA.U !UP0, `(.L_x_10089) ;  /* 0x0000000108947547 */ /* 0x000fea000b800000 */
[----:B------:R-:W-:-:S09]  /*23a0*/  UISETP.NE.AND UP0, UPT, UR4, 0x1d, UPT ;  /* 0x0000001d0400788c */ /* 0x000fd2000bf05270 */
[----:B------:R-:W-:Y:S05]  /*23b0*/  BRA.U !UP0, `(.L_x_10090) ;  /* 0x0000000108807547 */ /* 0x000fea000b800000 */
[----:B------:R-:W-:-:S09]  /*23c0*/  UISETP.NE.AND UP0, UPT, UR4, 0x2c, UPT ;  /* 0x0000002c0400788c */ /* 0x000fd2000bf05270 */
[----:B------:R-:W-:Y:S05]  /*23d0*/  BRA.U !UP0, `(.L_x_10091) ;  /* 0x0000000108487547 */ /* 0x000fea000b800000 */
.L_x_10069:
[----:B------:R-:W-:Y:S01]  /*23e0*/  MOV R2, 0x180 ;  /* 0x0000018000027802 */ /* 0x000fe20000000f00 */
        /* <DEDUP_REMOVED lines=8> */
[----:B------:R-:W-:Y:S01]  /*2470*/  IMAD.U32 R5, RZ, RZ, UR5 ;  /* 0x00000005ff057e24 */ /* 0x000fe2000f8e00ff */
[----:B-1----:R-:W-:Y:S01]  /*2480*/  MOV R6, UR6 ;  /* 0x0000000600067c02 */ /* 0x002fe20008000f00 */
[----:B------:R-:W-:-:S02]  /*2490*/  IMAD.U32 R7, RZ, RZ, UR7 ;  /* 0x00000007ff077e24 */ /* 0x000fc4000f8e00ff */
[----:B---3--:R-:W-:Y:S01]  /*24a0*/  IMAD.U32 R10, RZ, RZ, UR8 ;  /* 0x00000008ff0a7e24 */ /* 0x008fe2000f8e00ff */
[----:B------:R-:W-:-:S07]  /*24b0*/  MOV R11, UR9 ;  /* 0x00000009000b7c02 */ /* 0x000fce0008000f00 */
[----:B------:R-:W-:-:S07]  /*24c0*/  LEPC R20, `(.L_x_10092) ;  /* 0x000000001014794e */ /* 0x000fce0000000000 */
[----:B--2---:R-:W-:Y:S05]  /*24d0*/  CALL.ABS.NOINC R2 ;  /* 0x0000000002007343 */ /* 0x004fea0003c00000 */
.L_x_10092:
[----:B------:R-:W-:Y:S01]  /*24e0*/  CS2R R16, SRZ ;  /* 0x0000000000107805 */ /* 0x000fe2000001ff00 */
[----:B------:R-:W-:Y:S06]  /*24f0*/  BRA `(.L_x_10070) ;  /* 0x0000000000447947 */ /* 0x000fec0003800000 */
.L_x_10091:
[----:B------:R-:W2:Y:S01]  /*2500*/  LDG.E.U8 R0, desc[UR36][R2.64] ;  /* 0x0000002402007981 */ /* 0x000ea2000c1e1100 */
[----:B------:R-:W-:Y:S02]  /*2510*/  IMAD.MOV.U32 R16, RZ, RZ, 0x0 ;  /* 0x00000000ff107424 */ /* 0x000fe400078e00ff */
[----:B------:R-:W-:Y:S01]  /*2520*/  IMAD.MOV.U32 R17, RZ, RZ, 0x38000000 ;  /* 0x38000000ff117424 */ /* 0x000fe200078e00ff */
[----:B--2---:R-:W-:-:S13]  /*2530*/  ISETP.NE.AND P0, PT, R0, RZ, PT ;  /* 0x000000ff0000720c */ /* 0x004fda0003f05270 */
[----:B------:R-:W-:Y:S05]  /*2540*/  @!P0 BRA `(.L_x_10070) ;  /* 0x0000000000308947 */ /* 0x000fea0003800000 */
[----:B------:R-:W-:-:S13]  /*2550*/  ISETP.NE.AND P0, PT, R0, 0xff, PT ;  /* 0x000000ff0000780c */ /* 0x000fda0003f05270 */
[----:B------:R-:W-:Y:S01]  /*2560*/  @P0 SHF.L.U32 R0, R0, 0x17, RZ ;  /* 0x0000001700000819 */ /* 0x000fe200000006ff */
[----:B------:R-:W-:Y:S02]  /*2570*/  @!P0 IMAD.MOV.U32 R16, RZ, RZ, 0x20000000 ;  /* 0x20000000ff108424 */ /* 0x000fe400078e00ff */
[----:B------:R-:W-:Y:S02]  /*2580*/  @!P0 IMAD.MOV.U32 R17, RZ, RZ, 0x7ff80000 ;  /* 0x7ff80000ff118424 */ /* 0x000fe400078e00ff */
[----:B------:R-:W-:-:S04]  /*2590*/  @P0 FMUL.FTZ R0, R0, 1 ;  /* 0x3f80000000000820 */ /* 0x000fc80000410000 */
[----:B------:R2:W3:Y:S01]  /*25a0*/  @P0 F2F.F64.F32 R16, R0 ;  /* 0x0000000000100310 */ /* 0x0004e20000201800 */
[----:B------:R-:W-:Y:S05]  /*25b0*/  BRA `(.L_x_10070) ;  /* 0x0000000000147947 */ /* 0x000fea0003800000 */
.L_x_10090:
[----:B------:R-:W2:Y:S02]  /*25c0*/  LDG.E.64 R16, desc[UR36][R2.64] ;  /* 0x0000002402107981 */ /* 0x000ea4000c1e1b00 */
[----:B--2---:R-:W4:Y:S01]  /*25d0*/  I2F.F64.U64 R16, R16 ;  /* 0x0000001000107312 */ /* 0x004f220000301800 */
[----:B------:R-:W-:Y:S05]  /*25e0*/  BRA `(.L_x_10070) ;  /* 0x0000000000087947 */ /* 0x000fea0003800000 */
.L_x_10089:
[----:B------:R-:W2:Y:S02]  /*25f0*/  LDG.E R2, desc[UR36][R2.64] ;  /* 0x0000002402027981 */ /* 0x000ea4000c1e1900 */
[----:B--2---:R0:W1:Y:S02]  /*2600*/  I2F.F64.U32 R16, R2 ;  /* 0x0000000200107312 */ /* 0x0040640000201800 */
.L_x_10070:
[----:B------:R-:W-:Y:S05]  /*2610*/  BSYNC.RECONVERGENT B6 ;  /* 0x0000000000067941 */ /* 0x000fea0003800200 */
.L_x_10064:
        /* <DEDUP_REMOVED lines=14> */
[----:B0-----:R0:W5:Y:S01]  /*2700*/  LDG.E.U8 R0, desc[UR36][R22.64] ;  /* 0x0000002416007981 */ /* 0x001162000c1e1100 */
[----:B------:R-:W-:Y:S05]  /*2710*/  BRA `(.L_x_10098) ;  /* 0x0000000c00647947 */ /* 0x000fea0003800000 */
.L_x_10096:
[----:B0-----:R0:W5:Y:S01]  /*2720*/  LDG.E.U8 R0, desc[UR36][R22.64] ;  /* 0x0000002416007981 */ /* 0x001162000c1e1100 */
[----:B------:R-:W-:Y:S05]  /*2730*/  BRA `(.L_x_10098) ;  /* 0x0000000c005c7947 */ /* 0x000fea0003800000 */
.L_x_10095:
[----:B------:R-:W-:-:S09]  /*2740*/  UISETP.NE.AND UP0, UPT, UR4, 0x2, UPT ;  /* 0x000000020400788c */ /* 0x000fd2000bf05270 */
[----:B------:R-:W-:Y:S05]  /*2750*/  BRA.U !UP0, `(.L_x_10099) ;  /* 0x0000000108207547 */ /* 0x000fea000b800000 */
[----:B------:R-:W-:-:S09]  /*2760*/  UISETP.NE.AND UP0, UPT, UR4, 0x3, UPT ;  /* 0x000000030400788c */ /* 0x000fd2000bf05270 */
[----:B------:R-:W-:Y:S05]  /*2770*/  BRA.U !UP0, `(.L_x_10100) ;  /* 0x0000000108107547 */ /* 0x000fea000b800000 */
[----:B------:R-:W-:-:S09]  /*2780*/  UISETP.NE.AND UP0, UPT, UR4, 0x4, UPT ;  /* 0x000000040400788c */ /* 0x000fd2000bf05270 */
[----:B------:R-:W-:Y:S05]  /*2790*/  BRA.U UP0, `(.L_x_10097) ;  /* 0x0000000900c07547 */ /* 0x000fea000b800000 */
[----:B0-----:R0:W5:Y:S01]  /*27a0*/  LDG.E.U8 R0, desc[UR36][R22.64] ;  /* 0x0000002416007981 */ /* 0x001162000c1e1100 */
[----:B------:R-:W-:Y:S05]  /*27b0*/  BRA `(.L_x_10098) ;  /* 0x0000000c003c7947 */ /* 0x000fea0003800000 */
.L_x_10100:
[----:B0-----:R0:W5:Y:S01]  /*27c0*/  LDG.E.U8 R0, desc[UR36][R22.64] ;  /* 0x0000002416007981 */ /* 0x001162000c1e1100 */
[----:B------:R-:W-:Y:S05]  /*27d0*/  BRA `(.L_x_10098) ;  /* 0x0000000c00347947 */ /* 0x000fea0003800000 */
.L_x_10099:
[----:B0-----:R0:W5:Y:S01]  /*27e0*/  LDG.E.U16 R0, desc[UR36][R22.64] ;  /* 0x0000002416007981 */ /* 0x001162000c1e1500 */
[----:B------:R-:W-:Y:S05]  /*27f0*/  BRA `(.L_x_10098) ;  /* 0x0000000c002c7947 */ /* 0x000fea0003800000 */
.L_x_10094:
        /* <DEDUP_REMOVED lines=10> */
.L_x_10102:
[----:B0-----:R-:W2:Y:S02]  /*28a0*/  LDG.E.U16 R2, desc[UR36][R22.64] ;  /* 0x0000002416027981 */ /* 0x001ea4000c1e1500 */
[----:B--2---:R-:W-:-:S06]  /*28b0*/  HADD2.F32 R2, -RZ, R2.H0_H0 ;  /* 0x20000002ff027230 */ /* 0x004fcc0000004100 */
[----:B------:R-:W0:Y:S02]  /*28c0*/  F2I.S64.TRUNC R2, R2 ;  /* 0x0000000200027311 */ /* 0x000e24000020d900 */
[----:B0-----:R-:W-:Y:S01]  /*28d0*/  PRMT R0, R2, 0x7610, R0 ;  /* 0x0000761002007816 */ /* 0x001fe20000000000 */
[----:B------:R-:W-:Y:S06]  /*28e0*/  BRA `(.L_x_10098) ;  /* 0x0000000800f07947 */ /* 0x000fec0003800000 */
.L_x_10101:
        /* <DEDUP_REMOVED lines=10> */
.L_x_10104:
[----:B------:R-:W0:Y:S02]  /*2990*/  LDG.E.U16 R22, desc[UR36][R22.64] ;  /* 0x0000002416167981 */ /* 0x000e24000c1e1500 */
[----:B0-----:R-:W-:-:S06]  /*29a0*/  HADD2.F32 R2, -RZ, R22.H0_H0 ;  /* 0x20000016ff027230 */ /* 0x001fcc0000004100 */
[----:B------:R-:W0:Y:S02]  /*29b0*/  F2I.S64.TRUNC R2, R2 ;  /* 0x0000000200027311 */ /* 0x000e24000020d900 */
[----:B0-----:R-:W-:Y:S01]  /*29c0*/  PRMT R0, R2, 0x7610, R0 ;  /* 0x0000761002007816 */ /* 0x001fe20000000000 */
[----:B------:R-:W-:Y:S06]  /*29d0*/  BRA `(.L_x_10098) ;  /* 0x0000000800b47947 */ /* 0x000fec0003800000 */
.L_x_10103:
[----:B0-----:R-:W2:Y:S02]  /*29e0*/  LDG.E.64 R2, desc[UR36][R22.64] ;  /* 0x0000002416027981 */ /* 0x001ea4000c1e1b00 */
[----:B--2---:R-:W0:Y:S02]  /*29f0*/  F2I.S64.F64.TRUNC R2, R2 ;  /* 0x0000000200027311 */ /* 0x004e24000030d900 */
[----:B0-----:R-:W-:Y:S01]  /*2a00*/  PRMT R0, R2, 0x7610, R0 ;  /* 0x0000761002007816 */ /* 0x001fe20000000000 */
[----:B------:R-:W-:Y:S06]  /*2a10*/  BRA `(.L_x_10098) ;  /* 0x0000000800a47947 */ /* 0x000fec0003800000 */
.L_x_10093:
        /* <DEDUP_REMOVED lines=10> */
[----:B0-----:R-:W-:Y:S01]  /*2ac0*/  SEL R0, RZ, 0x1, !P0 ;  /* 0x00000001ff007807 */ /* 0x001fe20004000000 */
[----:B------:R-:W-:Y:S08]  /*2ad0*/  BRA `(.L_x_10098) ;  /* 0x0000000800747947 */ /* 0x000ff00003800000 */
.L_x_10107:
[----:B------:R-:W0:Y:S02]  /*2ae0*/  LDG.E.64 R22, desc[UR36][R22.64] ;  /* 0x0000002416167981 */ /* 0x000e24000c1e1b00 */
[----:B0-----:R-:W0:Y:S02]  /*2af0*/  F2I.S64.F64.TRUNC R2, R22 ;  /* 0x0000001600027311 */ /* 0x001e24000030d900 */
[----:B0-----:R-:W-:Y:S01]  /*2b00*/  PRMT R0, R2, 0x7610, R0 ;  /* 0x0000761002007816 */ /* 0x001fe20000000000 */
[----:B------:R-:W-:Y:S06]  /*2b10*/  BRA `(.L_x_10098) ;  /* 0x0000000800647947 */ /* 0x000fec0003800000 */
.L_x_10106:
[----:B------:R-:W-:-:S09]  /*2b20*/  UISETP.NE.AND UP0, UPT, UR4, 0xf, UPT ;  /* 0x0000000f0400788c */ /* 0x000fd2000bf05270 */
[----:B------:R-:W-:Y:S05]  /*2b30*/  BRA.U !UP0, `(.L_x_10108) ;  /* 0x00000001089c7547 */ /* 0x000fea000b800000 */
[----:B------:R-:W-:-:S09]  /*2b40*/  UISETP.NE.AND UP0, UPT, UR4, 0x17, UPT ;  /* 0x000000170400788c */ /* 0x000fd2000bf05270 */
[----:B------:R-:W-:Y:S05]  /*2b50*/  BRA.U !UP0, `(.L_x_10109) ;  /* 0x00000001085c7547 */ /* 0x000fea000b800000 */
[----:B------:R-:W-:-:S09]  /*2b60*/  UISETP.NE.AND UP0, UPT, UR4, 0x18, UPT ;  /* 0x000000180400788c */ /* 0x000fd2000bf05270 */
[----:B------:R-:W-:Y:S05]  /*2b70*/  BRA.U UP0, `(.L_x_10097) ;  /* 0x0000000500c87547 */ /* 0x000fea000b800000 */
[----:B0-----:R-:W2:Y:S01]  /*2b80*/  LDG.E.U8 R0, desc[UR36][R22.64] ;  /* 0x0000002416007981 */ /* 0x001ea2000c1e1100 */
[----:B------:R-:W-:Y:S02]  /*2b90*/  IMAD.MOV.U32 R4, RZ, RZ, 0x1f ;  /* 0x0000001fff047424 */ /* 0x000fe400078e00ff */
[----:B--2---:R-:W-:-:S05]  /*2ba0*/  IMAD.SHL.U32 R0, R0, 0x1000000, RZ ;  /* 0x0100000000007824 */ /* 0x004fca00078e00ff */
[C---:B------:R-:W-:Y:S02]  /*2bb0*/  LOP3.LUT R2, R0.reuse, 0x7f000000, RZ, 0xc0, !PT ;  /* 0x7f00000000027812 */ /* 0x040fe400078ec0ff */
        /* <DEDUP_REMOVED lines=17> */
.L_x_10109:
        /* <DEDUP_REMOVED lines=14> */
.L_x_10108:
[----:B0-----:R-:W2:Y:S02]  /*2db0*/  LDG.E.U16 R2, desc[UR36][R22.64] ;  /* 0x0000002416027981 */ /* 0x001ea4000c1e1500 */
[----:B--2---:R-:W-:-:S06]  /*2dc0*/  IMAD.U32 R2, R2, 0x10000, RZ ;  /* 0x0001000002027824 */ /* 0x004fcc00078e00ff */
[----:B------:R-:W0:Y:S02]  /*2dd0*/  F2I.S64.TRUNC R2, R2 ;  /* 0x0000000200027311 */ /* 0x000e24000020d900 */
[----:B0-----:R-:W-:Y:S01]  /*2de0*/  PRMT R0, R2, 0x7610, R0 ;  /* 0x0000761002007816 */ /* 0x001fe20000000000 */
[----:B------:R-:W-:Y:S06]  /*2df0*/  BRA `(.L_x_10098) ;  /* 0x0000000400ac7947 */ /* 0x000fec0003800000 */
.L_x_10105:
        /* <DEDUP_REMOVED lines=8> */
[----:B0-----:R0:W5:Y:S01]  /*2e80*/  LDG.E.U16 R0, desc[UR36][R22.64] ;  /* 0x0000002416007981 */ /* 0x001162000c1e1500 */
[----:B------:R-:W-:Y:S05]  /*2e90*/  BRA `(.L_x_10098) ;  /* 0x0000000400847947 */ /* 0x000fea0003800000 */
.L_x_10112:
        /* <DEDUP_REMOVED lines=21> */
.L_x_10116:
[----:B------:R-:W-:Y:S05]  /*2ff0*/  BSYNC.RECONVERGENT B1 ;  /* 0x0000000000017941 */ /* 0x000fea0003800200 */
.L_x_10115:
[----:B------:R-:W-:Y:S02]  /*3000*/  SHF.L.U32 R0, R0, 0x14, RZ ;  /* 0x0000001400007819 */ /* 0x000fe400000006ff */
[----:B------:R-:W-:-:S04]  /*3010*/  LEA R2, R2, 0x3b800000, 0x17 ;  /* 0x3b80000002027811 */ /* 0x000fc800078eb8ff */
[----:B------:R-:W-:-:S07]  /*3020*/  LOP3.LUT R2, R2, R0, R7, 0xfe, !PT ;  /* 0x0000000002027212 */ /* 0x000fce00078efe07 */
.L_x_10114:
[----:B------:R-:W-:Y:S05]  /*3030*/  BSYNC.RECONVERGENT B0 ;  /* 0x0000000000007941 */ /* 0x000fea0003800200 */
.L_x_10113:
[----:B------:R-:W0:Y:S02]  /*3040*/  F2I.S64.TRUNC R2, R2 ;  /* 0x0000000200027311 */ /* 0x000e24000020d900 */
[----:B0-----:R-:W-:Y:S01]  /*3050*/  PRMT R0, R2, 0x7610, R0 ;  /* 0x0000761002007816 */ /* 0x001fe20000000000 */
[----:B------:R-:W-:Y:S06]  /*3060*/  BRA `(.L_x_10098) ;  /* 0x0000000400107947 */ /* 0x000fec0003800000 */
.L_x_10111:
        /* <DEDUP_REMOVED lines=21> */
.L_x_10120:
[----:B------:R-:W-:Y:S05]  /*31c0*/  BSYNC.RECONVERGENT B1 ;  /* 0x0000000000017941 */ /* 0x000fea0003800200 */
.L_x_10119:
[----:B------:R-:W-:Y:S01]  /*31d0*/  IMAD.SHL.U32 R0, R0, 0x200000, RZ ;  /* 0x0020000000007824 */ /* 0x000fe200078e00ff */
[----:B------:R-:W-:-:S04]  /*31e0*/  LEA R2, R2, 0x37800000, 0x17 ;  /* 0x3780000002027811 */ /* 0x000fc800078eb8ff */
[----:B------:R-:W-:-:S07]  /*31f0*/  LOP3.LUT R2, R2, R0, R7, 0xfe, !PT ;  /* 0x0000000002027212 */ /* 0x000fce00078efe07 */
.L_x_10118:
[----:B------:R-:W-:Y:S05]  /*3200*/  BSYNC.RECONVERGENT B0 ;  /* 0x0000000000007941 */ /* 0x000fea0003800200 */
.L_x_10117:
[----:B------:R-:W0:Y:S02]  /*3210*/  F2I.S64.TRUNC R2, R2 ;  /* 0x0000000200027311 */ /* 0x000e24000020d900 */
[----:B0-----:R-:W-:Y:S01]  /*3220*/  PRMT R0, R2, 0x7610, R0 ;  /* 0x0000761002007816 */ /* 0x001fe20000000000 */
[----:B------:R-:W-:Y:S06]  /*3230*/  BRA `(.L_x_10098) ;  /* 0x00000000009c7947 */ /* 0x000fec0003800000 */
.L_x_10110:
[----:B------:R-:W-:-:S09]  /*3240*/  UISETP.NE.AND UP0, UPT, UR4, 0x1c, UPT ;  /* 0x0000001c0400788c */ /* 0x000fd2000bf05270 */
[----:B------:R-:W-:Y:S05]  /*3250*/  BRA.U !UP0, `(.L_x_10121) ;  /* 0x0000000108907547 */ /* 0x000fea000b800000 */
[----:B------:R-:W-:-:S09]  /*3260*/  UISETP.NE.AND UP0, UPT, UR4, 0x1d, UPT ;  /* 0x0000001d0400788c */ /* 0x000fd2000bf05270 */
[----:B------:R-:W-:Y:S05]  /*3270*/  BRA.U !UP0, `(.L_x_10122) ;  /* 0x0000000108807547 */ /* 0x000fea000b800000 */
[----:B------:R-:W-:-:S09]  /*3280*/  UISETP.NE.AND UP0, UPT, UR4, 0x2c, UPT ;  /* 0x0000002c0400788c */ /* 0x000fd2000bf05270 */
[----:B------:R-:W-:Y:S05]  /*3290*/  BRA.U !UP0, `(.L_x_10123) ;  /* 0x0000000108487547 */ /* 0x000fea000b800000 */
.L_x_10097:
[----:B0-----:R-:W-:Y:S01]  /*32a0*/  MOV R2, 0x180 ;  /* 0x0000018000027802 */ /* 0x001fe20000000f00 */
[----:B------:R-:W0:Y:S01]  /*32b0*/  LDCU.64 UR6, c[0x4][0x170] ;  /* 0x01002e00ff0677ac */ /* 0x000e220008000a00 */
[----:B------:R-:W-:Y:S02]  /*32c0*/  HFMA2 R8, -RZ, RZ, 0, 4.64916229248046875e-06 ;  /* 0x0000004eff087431 */ /* 0x000fe400000001ff */
[----:B------:R-:W-:Y:S01]  /*32d0*/  IMAD.MOV.U32 R12, RZ, RZ, 0x1 ;  /* 0x00000001ff0c7424 */ /* 0x000fe200078e00ff */
[----:B------:R-:W2:Y:S01]  /*32e0*/  LDCU.64 UR8, c[0x4][0x178] ;  /* 0x01002f00ff0877ac */ /* 0x000ea20008000a00 */
[----:B------:R-:W1:Y:S01]  /*32f0*/  LDC.64 R2, c[0x4][R2] ;  /* 0x0100000002027b82 */ /* 0x000e620000000a00 */
[----:B------:R-:W-:Y:S01]  /*3300*/  IMAD.MOV.U32 R13, RZ, RZ, RZ ;  /* 0x000000ffff0d7224 */ /* 0x000fe200078e00ff */
[----:B------:R-:W3:Y:S01]  /*3310*/  LDCU.64 UR4, c[0x4][0x88] ;  /* 0x01001100ff0477ac */ /* 0x000ee20008000a00 */
[----:B0-----:R-:W-:Y:S01]  /*3320*/  MOV R4, UR6 ;  /* 0x0000000600047c02 */ /* 0x001fe20008000f00 */
[----:B------:R-:W-:-:S02]  /*3330*/  IMAD.U32 R5, RZ, RZ, UR7 ;  /* 0x00000007ff057e24 */ /* 0x000fc4000f8e00ff */
[----:B--2---:R-:W-:Y:S01]  /*3340*/  IMAD.U32 R6, RZ, RZ, UR8 ;  /* 0x00000008ff067e24 */ /* 0x004fe2000f8e00ff */
[----:B------:R-:W-:Y:S01]  /*3350*/  MOV R7, UR9 ;  /* 0x0000000900077c02 */ /* 0x000fe20008000f00 */
[----:B---3--:R-:W-:Y:S02]  /*3360*/  IMAD.U32 R10, RZ, RZ, UR4 ;  /* 0x00000004ff0a7e24 */ /* 0x008fe4000f8e00ff */
[----:B------:R-:W-:-:S07]  /*3370*/  IMAD.U32 R11, RZ, RZ, UR5 ;  /* 0x00000005ff0b7e24 */ /* 0x000fce000f8e00ff */
[----:B------:R-:W-:-:S07]  /*3380*/  LEPC R20, `(.L_x_10124) ;  /* 0x000000001014794e */ /* 0x000fce0000000000 */
[----:B-1--45:R-:W-:Y:S05]  /*3390*/  CALL.ABS.NOINC R2 ;  /* 0x0000000002007343 */ /* 0x032fea0003c00000 */
.L_x_10124:
[----:B------:R-:W-:Y:S01]  /*33a0*/  PRMT R0, RZ, 0x7610, R0 ;  /* 0x00007610ff007816 */ /* 0x000fe20000000000 */
[----:B------:R-:W-:Y:S06]  /*33b0*/  BRA `(.L_x_10098) ;  /* 0x00000000003c7947 */ /* 0x000fec0003800000 */
.L_x_10123:
[----:B------:R-:W2:Y:S01]  /*33c0*/  LDG.E.U8 R22, desc[UR36][R22.64] ;  /* 0x0000002416167981 */ /* 0x000ea2000c1e1100 */
[----:B------:R-:W-:Y:S01]  /*33d0*/  BSSY.RECONVERGENT B0, `(.L_x_10125) ;  /* 0x0000007000007945 */ /* 0x000fe20003800200 */
[----:B0-----:R-:W-:Y:S02]  /*33e0*/  MOV R2, 0x400000 ;  /* 0x0040000000027802 */ /* 0x001fe40000000f00 */
[----:B--2---:R-:W-:-:S13]  /*33f0*/  ISETP.NE.AND P0, PT, R22, RZ, PT ;  /* 0x000000ff1600720c */ /* 0x004fda0003f05270 */
[----:B------:R-:W-:Y:S05]  /*3400*/  @!P0 BRA `(.L_x_10126) ;  /* 0x00000000000c8947 */ /* 0x000fea0003800000 */
[----:B------:R-:W-:-:S13]  /*3410*/  ISETP.NE.AND P0, PT, R22, 0xff, PT ;  /* 0x000000ff1600780c */ /* 0x000fda0003f05270 */
[----:B------:R-:W-:Y:S02]  /*3420*/  @!P0 IMAD.MOV.U32 R2, RZ, RZ, 0x7f800001 ;  /* 0x7f800001ff028424 */ /* 0x000fe400078e00ff */
[----:B------:R-:W-:-:S07]  /*3430*/  @P0 IMAD.SHL.U32 R2, R22, 0x800000, RZ ;  /* 0x0080000016020824 */ /* 0x000fce00078e00ff */
.L_x_10126:
[----:B------:R-:W-:Y:S05]  /*3440*/  BSYNC.RECONVERGENT B0 ;  /* 0x0000000000007941 */ /* 0x000fea0003800200 */
.L_x_10125:
[----:B------:R-:W0:Y:S02]  /*3450*/  F2I.S64.TRUNC R2, R2 ;  /* 0x0000000200027311 */ /* 0x000e24000020d900 */
[----:B0-----:R-:W-:Y:S01]  /*3460*/  PRMT R0, R2, 0x7610, R0 ;  /* 0x0000761002007816 */ /* 0x001fe20000000000 */
[----:B------:R-:W-:Y:S06]  /*3470*/  BRA `(.L_x_10098) ;  /* 0x00000000000c7947 */ /* 0x000fec0003800000 */
.L_x_10122:
[----:B0-----:R0:W5:Y:S01]  /*3480*/  LDG.E.U8 R0, desc[UR36][R22.64] ;  /* 0x0000002416007981 */ /* 0x001162000c1e1100 */
[----:B------:R-:W-:Y:S05]  /*3490*/  BRA `(.L_x_10098) ;  /* 0x0000000000047947 */ /* 0x000fea0003800000 */
.L_x_10121:
[----:B0-----:R2:W5:Y:S02]  /*34a0*/  LDG.E.U8 R0, desc[UR36][R22.64] ;  /* 0x0000002416007981 */ /* 0x001564000c1e1100 */
.L_x_10098:
[----:B-----5:R-:W-:Y:S01]  /*34b0*/  LOP3.LUT R0, R0, 0xff, RZ, 0xc0, !PT ;  /* 0x000000ff00007812 */ /* 0x020fe200078ec0ff */
[----:B------:R-:W0:Y:S03]  /*34c0*/  LDCU.64 UR6, c[0x0][0x5e8] ;  /* 0x0000bd00ff0677ac */ /* 0x000e260008000a00 */
[----:B------:R-:W1:Y:S01]  /*34d0*/  I2F.F64.U16 R2, R0 ;  /* 0x0000000000027312 */ /* 0x000e620000101800 */
[----:B------:R-:W2:Y:S01]  /*34e0*/  LDCU.64 UR8, c[0x0][0x600] ;  /* 0x0000c000ff0877ac */ /* 0x000ea20008000a00 */
[----:B------:R-:W-:-:S04]  /*34f0*/  ULOP3.LUT UR4, UR40, 0xff, URZ, 0xc0, !UPT ;  /* 0x000000ff28047892 */ /* 0x000fc8000f8ec0ff */
[----:B------:R-:W-:Y:S01]  /*3500*/  UISETP.GT.AND UP0, UPT, UR4, 0x9, UPT ;  /* 0x000000090400788c */ /* 0x000fe2000bf04270 */
[----:B-1-34-:R-:W-:Y:S01]  /*3510*/  DMUL R4, R2, R16 ;  /* 0x0000001002047228 */ /* 0x01afe20000000000 */
[----:B0-----:R-:W-:-:S04]  /*3520*/  IADD3 R2, P0, PT, R18, UR6, RZ ;  /* 0x0000000612027c10 */ /* 0x001fc8000ff1e0ff */
[----:B------:R-:W-:-:S03]  /*3530*/  IADD3.X R3, PT, PT, RZ, UR7, RZ, P0, !PT ;  /* 0x00000007ff037c10 */ /* 0x000fc600087fe4ff */
[----:B--2---:R-:W-:Y:S01]  /*3540*/  DMUL R4, R4, UR8 ;  /* 0x0000000804047c28 */ /* 0x004fe20008000000 */
[----:B------:R-:W-:Y:S10]  /*3550*/  BRA.U UP0, `(.L_x_10127) ;  /* 0x0000000500307547 */ /* 0x000ff4000b800000 */
        /* <DEDUP_REMOVED lines=8> */
[----:B------:R-:W0:Y:S02]  /*35e0*/  F2I.F64.TRUNC R5, R4 ;  /* 0x0000000400057311 */ /* 0x000e24000030d100 */
[----:B0-----:R0:W-:Y:S01]  /*35f0*/  STG.E.U8 desc[UR36][R2.64], R5 ;  /* 0x0000000502007986 */ /* 0x0011e2000c101124 */
[----:B------:R-:W-:Y:S05]  /*3600*/  BRA `(.L_x_10132) ;  /* 0x0000000c00f47947 */ /* 0x000fea0003800000 */
.L_x_10130:
[----:B------:R-:W0:Y:S02]  /*3610*/  F2I.S64.F64.TRUNC R4, R4 ;  /* 0x0000000400047311 */ /* 0x000e24000030d900 */
[----:B0-----:R-:W-:-:S05]  /*3620*/  IMAD.MOV.U32 R7, RZ, RZ, R4 ;  /* 0x000000ffff077224 */ /* 0x001fca00078e0004 */
[----:B------:R0:W-:Y:S01]  /*3630*/  STG.E.U8 desc[UR36][R2.64], R7 ;  /* 0x0000000702007986 */ /* 0x0001e2000c101124 */
[----:B------:R-:W-:Y:S05]  /*3640*/  BRA `(.L_x_10132) ;  /* 0x0000000c00e47947 */ /* 0x000fea0003800000 */
.L_x_10129:
[----:B------:R-:W-:-:S09]  /*3650*/  UISETP.NE.AND UP0, UPT, UR4, 0x2, UPT ;  /* 0x000000020400788c */ /* 0x000fd2000bf05270 */
[----:B------:R-:W-:Y:S05]  /*3660*/  BRA.U !UP0, `(.L_x_10133) ;  /* 0x0000000108287547 */ /* 0x000fea000b800000 */
[----:B------:R-:W-:-:S09]  /*3670*/  UISETP.NE.AND UP0, UPT, UR4, 0x3, UPT ;  /* 0x000000030400788c */ /* 0x000fd2000bf05270 */
[----:B------:R-:W-:Y:S05]  /*3680*/  BRA.U !UP0, `(.L_x_10134) ;  /* 0x0000000108147547 */ /* 0x000fea000b800000 */
[----:B------:R-:W-:-:S09]  /*3690*/  UISETP.NE.AND UP0, UPT, UR4, 0x4, UPT ;  /* 0x000000040400788c */ /* 0x000fd2000bf05270 */
[----:B------:R-:W-:Y:S05]  /*36a0*/  BRA.U UP0, `(.L_x_10131) ;  /* 0x0000000d00247547 */ /* 0x000fea000b800000 */
[----:B------:R-:W0:Y:S02]  /*36b0*/  F2I.S64.F64.TRUNC R4, R4 ;  /* 0x0000000400047311 */ /* 0x000e24000030d900 */
[----:B0-----:R0:W-:Y:S01]  /*36c0*/  STG.E.64 desc[UR36][R2.64], R4 ;  /* 0x0000000402007986 */ /* 0x0011e2000c101b24 */
[----:B------:R-:W-:Y:S05]  /*36d0*/  BRA `(.L_x_10132) ;  /* 0x0000000c00c07947 */ /* 0x000fea0003800000 */
.L_x_10134:
[----:B------:R-:W0:Y:S02]  /*36e0*/  F2I.F64.TRUNC R5, R4 ;  /* 0x0000000400057311 */ /* 0x000e24000030d100 */
[----:B0-----:R0:W-:Y:S01]  /*36f0*/  STG.E desc[UR36][R2.64], R5 ;  /* 0x0000000502007986 */ /* 0x0011e2000c101924 */
[----:B------:R-:W-:Y:S05]  /*3700*/  BRA `(.L_x_10132) ;  /* 0x0000000c00b47947 */ /* 0x000fea0003800000 */
.L_x_10133:
[----:B------:R-:W0:Y:S02]  /*3710*/  F2I.F64.TRUNC R5, R4 ;  /* 0x0000000400057311 */ /* 0x000e24000030d100 */
[----:B0-----:R0:W-:Y:S01]  /*3720*/  STG.E.U16 desc[UR36][R2.64], R5 ;  /* 0x0000000502007986 */ /* 0x0011e2000c101524 */
[----:B------:R-:W-:Y:S05]  /*3730*/  BRA `(.L_x_10132) ;  /* 0x0000000c00a87947 */ /* 0x000fea0003800000 */
.L_x_10128:
[----:B------:R-:W-:-:S09]  /*3740*/  UISETP.GT.AND UP0, UPT, UR4, 0x6, UPT ;  /* 0x000000060400788c */ /* 0x000fd2000bf04270 */
[----:B------:R-:W-:Y:S05]  /*3750*/  BRA.U UP0, `(.L_x_10135) ;  /* 0x00000001004c7547 */ /* 0x000fea000b800000 */
[----:B------:R-:W-:-:S09]  /*3760*/  UISETP.NE.AND UP0, UPT, UR4, 0x5, UPT ;  /* 0x000000050400788c */ /* 0x000fd2000bf05270 */
[----:B------:R-:W-:Y:S05]  /*3770*/  BRA.U !UP0, `(.L_x_10136) ;  /* 0x0000000108247547 */ /* 0x000fea000b800000 */
[----:B------:R-:W-:-:S09]  /*3780*/  UISETP.NE.AND UP0, UPT, UR4, 0x6, UPT ;  /* 0x000000060400788c */ /* 0x000fd2000bf05270 */
[----:B------:R-:W-:Y:S05]  /*3790*/  BRA.U UP0, `(.L_x_10131) ;  /* 0x0000000900e87547 */ /* 0x000fea000b800000 */
[----:B------:R-:W-:Y:S01]  /*37a0*/  UMOV UR4, 0xf0000000 ;  /* 0xf000000000047882 */ /* 0x000fe20000000000 */
[----:B------:R-:W-:Y:S01]  /*37b0*/  UMOV UR5, 0x380fffff ;  /* 0x380fffff00057882 */ /* 0x000fe20000000000 */
[----:B------:R-:W0:Y:S01]  /*37c0*/  F2F.F32.F64 R7, R4 ;  /* 0x0000000400077310 */ /* 0x000e220000301000 */
[----:B------:R-:W-:-:S14]  /*37d0*/  DSETP.GEU.AND P0, PT, |R4|, UR4, PT ;  /* 0x0000000404007e2a */ /* 0x000fdc000bf0e200 */
[----:B0-----:R-:W-:-:S05]  /*37e0*/  @!P0 FMUL R7, R7, 1.175494350822287508e-38 ;  /* 0x0080000007078820 */ /* 0x001fca0000400000 */
[----:B------:R0:W-:Y:S01]  /*37f0*/  STG.E desc[UR36][R2.64], R7 ;  /* 0x0000000702007986 */ /* 0x0001e2000c101924 */
[----:B------:R-:W-:Y:S05]  /*3800*/  BRA `(.L_x_10132) ;  /* 0x0000000c00747947 */ /* 0x000fea0003800000 */
.L_x_10136:
[----:B------:R-:W-:Y:S01]  /*3810*/  UMOV UR4, 0xf0000000 ;  /* 0xf000000000047882 */ /* 0x000fe20000000000 */
[----:B------:R-:W-:Y:S01]  /*3820*/  UMOV UR5, 0x380fffff ;  /* 0x380fffff00057882 */ /* 0x000fe20000000000 */
[----:B------:R-:W0:Y:S01]  /*3830*/  F2F.F32.F64 R0, R4 ;  /* 0x0000000400007310 */ /* 0x000e220000301000 */
[----:B------:R-:W-:-:S14]  /*3840*/  DSETP.GEU.AND P0, PT, |R4|, UR4, PT ;  /* 0x0000000404007e2a */ /* 0x000fdc000bf0e200 */
[----:B0-----:R-:W-:-:S05]  /*3850*/  @!P0 FMUL R0, R0, 1.175494350822287508e-38 ;  /* 0x0080000000008820 */ /* 0x001fca0000400000 */
[----:B------:R-:W-:-:S05]  /*3860*/  F2FP.F16.F32.PACK_AB R0, RZ, R0 ;  /* 0x00000000ff00723e */ /* 0x000fca00000000ff */
[----:B------:R0:W-:Y:S01]  /*3870*/  STG.E.U16 desc[UR36][R2.64], R0 ;  /* 0x0000000002007986 */ /* 0x0001e2000c101524 */
[----:B------:R-:W-:Y:S05]  /*3880*/  BRA `(.L_x_10132) ;  /* 0x0000000c00547947 */ /* 0x000fea0003800000 */
.L_x_10135:
[----:B------:R-:W-:-:S09]  /*3890*/  UISETP.NE.AND UP0, UPT, UR4, 0x7, UPT ;  /* 0x000000070400788c */ /* 0x000fd2000bf05270 */
[----:B------:R-:W-:Y:S05]  /*38a0*/  BRA.U !UP0, `(.L_x_10137) ;  /* 0x0000000108547547 */ /* 0x000fea000b800000 */
[----:B------:R-:W-:-:S09]  /*38b0*/  UISETP.NE.AND UP0, UPT, UR4, 0x8, UPT ;  /* 0x000000080400788c */ /* 0x000fd2000bf05270 */
[----:B------:R-:W-:Y:S05]  /*38c0*/  BRA.U !UP0, `(.L_x_10138) ;  /* 0x0000000108287547 */ /* 0x000fea000b800000 */
[----:B------:R-:W-:-:S09]  /*38d0*/  UISETP.NE.AND UP0, UPT, UR4, 0x9, UPT ;  /* 0x000000090400788c */ /* 0x000fd2000bf05270 */
[----:B------:R-:W-:Y:S05]  /*38e0*/  BRA.U UP0, `(.L_x_10131) ;  /* 0x0000000900947547 */ /* 0x000fea000b800000 */
[----:B------:R-:W-:Y:S01]  /*38f0*/  UMOV UR4, 0xf0000000 ;  /* 0xf000000000047882 */ /* 0x000fe20000000000 */
[----:B------:R-:W-:Y:S01]  /*3900*/  UMOV UR5, 0x380fffff ;  /* 0x380fffff00057882 */ /* 0x000fe20000000000 */
[----:B------:R-:W0:Y:S01]  /*3910*/  F2F.F32.F64 R6, R4 ;  /* 0x0000000400067310 */ /* 0x000e220000301000 */
[----:B------:R-:W-:Y:S01]  /*3920*/  DSETP.GEU.AND P0, PT, |R4|, UR4, PT ;  /* 0x0000000404007e2a */ /* 0x000fe2000bf0e200 */
[----:B------:R-:W-:-:S13]  /*3930*/  IMAD.MOV.U32 R7, RZ, RZ, RZ ;  /* 0x000000ffff077224 */ /* 0x000fda00078e00ff */
[----:B0-----:R-:W-:-:S05]  /*3940*/  @!P0 FMUL R6, R6, 1.175494350822287508e-38 ;  /* 0x0080000006068820 */ /* 0x001fca0000400000 */
[----:B------:R0:W-:Y:S01]  /*3950*/  STG.E.64 desc[UR36][R2.64], R6 ;  /* 0x0000000602007986 */ /* 0x0001e2000c101b24 */
[----:B------:R-:W-:Y:S05]  /*3960*/  BRA `(.L_x_10132) ;  /* 0x0000000c001c7947 */ /* 0x000fea0003800000 */
.L_x_10138:
[----:B------:R-:W-:Y:S01]  /*3970*/  UMOV UR4, 0xf0000000 ;  /* 0xf000000000047882 */ /* 0x000fe20000000000 */
[----:B------:R-:W-:Y:S01]  /*3980*/  UMOV UR5, 0x380fffff ;  /* 0x380fffff00057882 */ /* 0x000fe20000000000 */
[----:B------:R-:W0:Y:S01]  /*3990*/  F2F.F32.F64 R0, R4 ;  /* 0x0000000400007310 */ /* 0x000e220000301000 */
[----:B------:R-:W-:-:S14]  /*39a0*/  DSETP.GEU.AND P0, PT, |R4|, UR4, PT ;  /* 0x0000000404007e2a */ /* 0x000fdc000bf0e200 */
[----:B0-----:R-:W-:-:S05]  /*39b0*/  @!P0 FMUL R0, R0, 1.175494350822287508e-38 ;  /* 0x0080000000008820 */ /* 0x001fca0000400000 */
[----:B------:R-:W-:-:S04]  /*39c0*/  F2FP.F16.F32.PACK_AB R5, RZ, R0 ;  /* 0x00000000ff05723e */ /* 0x000fc800000000ff */
[----:B------:R-:W-:-:S05]  /*39d0*/  PRMT R5, R5, 0x5410, RZ ;  /* 0x0000541005057816 */ /* 0x000fca00000000ff */
[----:B------:R0:W-:Y:S01]  /*39e0*/  STG.E desc[UR36][R2.64], R5 ;  /* 0x0000000502007986 */ /* 0x0001e2000c101924 */
[----:B------:R-:W-:Y:S05]  /*39f0*/  BRA `(.L_x_10132) ;  /* 0x0000000800f87947 */ /* 0x000fea0003800000 */
.L_x_10137:
[----:B------:R0:W-:Y:S01]  /*3a00*/  STG.E.64 desc[UR36][R2.64], R4 ;  /* 0x0000000402007986 */ /* 0x0001e2000c101b24 */
[----:B------:R-:W-:Y:S05]  /*3a10*/  BRA `(.L_x_10132) ;  /* 0x0000000800f07947 */ /* 0x000fea0003800000 */
.L_x_10127:
        /* <DEDUP_REMOVED lines=8> */
[----:B------:R-:W-:-:S06]  /*3aa0*/  DSETP.NEU.AND P0, PT, R4, RZ, PT ;  /* 0x000000ff0400722a */ /* 0x000fcc0003f0d000 */
[----:B------:R-:W-:-:S05]  /*3ab0*/  SEL R5, RZ, 0x1, !P0 ;  /* 0x00000001ff057807 */ /* 0x000fca0004000000 */
[----:B------:R4:W-:Y:S01]  /*3ac0*/  STG.E.U8 desc[UR36][R2.64], R5 ;  /* 0x0000000502007986 */ /* 0x0009e2000c101124 */
[----:B------:R-:W-:Y:S05]  /*3ad0*/  BRA `(.L_x_10132) ;  /* 0x0000000800c07947 */ /* 0x000fea0003800000 */
.L_x_10141:
[----:B------:R-:W-:-:S05]  /*3ae0*/  CS2R R6, SRZ ;  /* 0x0000000000067805 */ /* 0x000fca000001ff00 */
[----:B------:R3:W-:Y:S01]  /*3af0*/  STG.E.128 desc[UR36][R2.64], R4 ;  /* 0x0000000402007986 */ /* 0x0007e2000c101d24 */
[----:B------:R-:W-:Y:S05]  /*3b00*/  BRA `(.L_x_10132) ;  /* 0x0000000800b47947 */ /* 0x000fea0003800000 */
.L_x_10140:
        /* <DEDUP_REMOVED lines=10> */
[----:B------:R-:W-:Y:S01]  /*3bb0*/  BSSY.RECONVERGENT B0, `(.L_x_10144) ;  /* 0x000000d000007945 */ /* 0x000fe20003800200 */
[----:B------:R-:W-:-:S12]  /*3bc0*/  MOV R0, 0x7f ;  /* 0x0000007f00007802 */ /* 0x000fd80000000f00 */
[----:B0-----:R-:W-:-:S05]  /*3bd0*/  @!P0 FMUL R9, R9, 1.175494350822287508e-38 ;  /* 0x0080000009098820 */ /* 0x001fca0000400000 */
        /* <DEDUP_REMOVED lines=10> */
.L_x_10145:
[----:B------:R-:W-:Y:S05]  /*3c80*/  BSYNC.RECONVERGENT B0 ;  /* 0x0000000000007941 */ /* 0x000fea0003800200 */
.L_x_10144:
[----:B------:R-:W-:-:S05]  /*3c90*/  LOP3.LUT R7, R0, 0x80, R7, 0xf8, !PT ;  /* 0x0000008000077812 */ /* 0x000fca00078ef807 */
[----:B------:R1:W-:Y:S01]  /*3ca0*/  STG.E.U8 desc[UR36][R2.64], R7 ;  /* 0x0000000702007986 */ /* 0x0003e2000c101124 */
[----:B------:R-:W-:Y:S05]  /*3cb0*/  BRA `(.L_x_10132) ;  /* 0x0000000800487947 */ /* 0x000fea0003800000 */
.L_x_10143:
[----:B------:R-:W-:Y:S01]  /*3cc0*/  UMOV UR4, 0xf0000000 ;  /* 0xf000000000047882 */ /* 0x000fe20000000000 */
[----:B------:R-:W-:Y:S01]  /*3cd0*/  UMOV UR5, 0x380fffff ;  /* 0x380fffff00057882 */ /* 0x000fe20000000000 */
[----:B------:R-:W0:Y:S01]  /*3ce0*/  F2F.F32.F64 R9, R4 ;  /* 0x0000000400097310 */ /* 0x000e220000301000 */
[----:B------:R-:W-:Y:S01]  /*3cf0*/  DSETP.GEU.AND P0, PT, |R4|, UR4, PT ;  /* 0x0000000404007e2a */ /* 0x000fe2000bf0e200 */
[----:B------:R-:W-:-:S13]  /*3d00*/  BSSY.RECONVERGENT B0, `(.L_x_10146) ;  /* 0x000000f000007945 */ /* 0x000fda0003800200 */
[----:B0-----:R-:W-:-:S05]  /*3d10*/  @!P0 FMUL R9, R9, 1.175494350822287508e-38 ;  /* 0x0080000009098820 */ /* 0x001fca0000400000 */
        /* <DEDUP_REMOVED lines=13> */
.L_x_10147:
[----:B------:R-:W-:Y:S05]  /*3df0*/  BSYNC.RECONVERGENT B0 ;  /* 0x0000000000007941 */ /* 0x000fea0003800200 */
.L_x_10146:
[----:B------:R-:W-:-:S05]  /*3e00*/  LOP3.LUT R7, R0, 0x80, R7, 0xf8, !PT ;  /* 0x0000008000077812 */ /* 0x000fca00078ef807 */
[----:B------:R2:W-:Y:S01]  /*3e10*/  STG.E.U8 desc[UR36][R2.64], R7 ;  /* 0x0000000702007986 */ /* 0x0005e2000c101124 */
[----:B------:R-:W-:Y:S05]  /*3e20*/  BRA `(.L_x_10132) ;  /* 0x0000000400ec7947 */ /* 0x000fea0003800000 */
.L_x_10142:
[----:B------:R-:W-:Y:S01]  /*3e30*/  UMOV UR4, 0xf0000000 ;  /* 0xf000000000047882 */ /* 0x000fe20000000000 */
[----:B------:R-:W-:Y:S01]  /*3e40*/  UMOV UR5, 0x380fffff ;  /* 0x380fffff00057882 */ /* 0x000fe20000000000 */
[----:B------:R-:W0:Y:S01]  /*3e50*/  F2F.F32.F64 R0, R4 ;  /* 0x0000000400007310 */ /* 0x000e220000301000 */
[----:B------:R-:W-:-:S14]  /*3e60*/  DSETP.GEU.AND P0, PT, |R4|, UR4, PT ;  /* 0x0000000404007e2a */ /* 0x000fdc000bf0e200 */
[----:B0-----:R-:W-:-:S05]  /*3e70*/  @!P0 FMUL R0, R0, 1.175494350822287508e-38 ;  /* 0x0080000000008820 */ /* 0x001fca0000400000 */
[----:B------:R-:W-:-:S05]  /*3e80*/  F2FP.BF16.F32.PACK_AB R0, RZ, R0 ;  /* 0x00000000ff00723e */ /* 0x000fca00000010ff */
[----:B------:R0:W-:Y:S01]  /*3e90*/  STG.E.U16 desc[UR36][R2.64], R0 ;  /* 0x0000000002007986 */ /* 0x0001e2000c101524 */
[----:B------:R-:W-:Y:S05]  /*3ea0*/  BRA `(.L_x_10132) ;  /* 0x0000000400cc7947 */ /* 0x000fea0003800000 */
.L_x_10139:
        /* <DEDUP_REMOVED lines=8> */
[----:B------:R-:W0:Y:S02]  /*3f30*/  F2I.U32.F64.TRUNC R5, R4 ;  /* 0x0000000400057311 */ /* 0x000e24000030d000 */
[----:B0-----:R0:W-:Y:S01]  /*3f40*/  STG.E.U16 desc[UR36][R2.64], R5 ;  /* 0x0000000502007986 */ /* 0x0011e2000c101524 */
[----:B------:R-:W-:Y:S05]  /*3f50*/  BRA `(.L_x_10132) ;  /* 0x0000000400a07947 */ /* 0x000fea0003800000 */
.L_x_10150:
[----:B------:R-:W-:Y:S01]  /*3f60*/  UMOV UR4, 0xf0000000 ;  /* 0xf000000000047882 */ /* 0x000fe20000000000 */
[----:B------:R-:W-:Y:S01]  /*3f70*/  UMOV UR5, 0x380fffff ;  /* 0x380fffff00057882 */ /* 0x000fe20000000000 */
[----:B------:R-:W0:Y:S01]  /*3f80*/  F2F.F32.F64 R7, R4 ;  /* 0x0000000400077310 */ /* 0x000e220000301000 */
[----:B------:R-:W-:Y:S01]  /*3f90*/  DSETP.GEU.AND P0, PT, |R4|, UR4, PT ;  /* 0x0000000404007e2a */ /* 0x000fe2000bf0e200 */
[----:B------:R-:W-:Y:S01]  /*3fa0*/  BSSY.RECONVERGENT B0, `(.L_x_10151) ;  /* 0x0000015000007945 */ /* 0x000fe20003800200 */
[----:B------:R-:W-:-:S12]  /*3fb0*/  IMAD.MOV.U32 R0, RZ, RZ, 0x80 ;  /* 0x00000080ff007424 */ /* 0x000fd800078e00ff */
[----:B0-----:R-:W-:-:S05]  /*3fc0*/  @!P0 FMUL R7, R7, 1.175494350822287508e-38 ;  /* 0x0080000007078820 */ /* 0x001fca0000400000 */
        /* <DEDUP_REMOVED lines=10> */
.L_x_10153:
[----:B------:R-:W-:-:S04]  /*4070*/  SHF.R.U32.HI R0, RZ, 0x14, R7 ;  /* 0x00000014ff007819 */ /* 0x000fc80000011607 */
[----:B------:R-:W-:-:S04]  /*4080*/  LOP3.LUT R0, R0, 0x1, RZ, 0xc0, !PT ;  /* 0x0000000100007812 */ /* 0x000fc800078ec0ff */
[----:B------:R-:W-:-:S04]  /*4090*/  IADD3 R0, PT, PT, R7, 0x487ffff, R0 ;  /* 0x0487ffff07007810 */ /* 0x000fc80007ffe000 */
[----:B------:R-:W-:-:S04]  /*40a0*/  SHF.R.U32.HI R0, RZ, 0x14, R0 ;  /* 0x00000014ff007819 */ /* 0x000fc80000011600 */
[----:B------:R-:W-:-:S07]  /*40b0*/  LOP3.LUT R4, R0, 0xff, RZ, 0xc0, !PT ;  /* 0x000000ff00047812 */ /* 0x000fce00078ec0ff */
.L_x_10154:
[----:B------:R-:W-:-:S04]  /*40c0*/  SHF.R.U32.HI R5, RZ, 0x18, R7 ;  /* 0x00000018ff057819 */ /* 0x000fc80000011607 */
[----:B------:R-:W-:-:S04]  /*40d0*/  LOP3.LUT R4, R4, 0x80, R5, 0xf8, !PT ;  /* 0x0000008004047812 */ /* 0x000fc800078ef805 */
[----:B------:R-:W-:-:S07]  /*40e0*/  PRMT R0, R4, 0x7610, R0 ;  /* 0x0000761004007816 */ /* 0x000fce0000000000 */
.L_x_10152:
[----:B------:R-:W-:Y:S05]  /*40f0*/  BSYNC.RECONVERGENT B0 ;  /* 0x0000000000007941 */ /* 0x000fea0003800200 */
.L_x_10151:
[----:B------:R0:W-:Y:S01]  /*4100*/  STG.E.U8 desc[UR36][R2.64], R0 ;  /* 0x0000000002007986 */ /* 0x0001e2000c101124 */
[----:B------:R-:W-:Y:S05]  /*4110*/  BRA `(.L_x_10132) ;  /* 0x0000000400307947 */ /* 0x000fea0003800000 */
.L_x_10149:
[----:B------:R-:W-:Y:S01]  /*4120*/  UMOV UR4, 0xf0000000 ;  /* 0xf000000000047882 */ /* 0x000fe20000000000 */
[----:B------:R-:W-:Y:S01]  /*4130*/  UMOV UR5, 0x380fffff ;  /* 0x380fffff00057882 */ /* 0x000fe20000000000 */
[----:B------:R-:W0:Y:S01]  /*4140*/  F2F.F32.F64 R7, R4 ;  /* 0x0000000400077310 */ /* 0x000e220000301000 */
[----:B------:R-:W-:Y:S01]  /*4150*/  DSETP.GEU.AND P0, PT, |R4|, UR4, PT ;  /* 0x0000000404007e2a */ /* 0x000fe2000bf0e200 */
[----:B------:R-:W-:Y:S01]  /*4160*/  BSSY.RECONVERGENT B0, `(.L_x_10155) ;  /* 0x0000015000007945 */ /* 0x000fe20003800200 */
[----:B------:R-:W-:-:S12]  /*4170*/  MOV R0, 0x80 ;  /* 0x0000008000007802 */ /* 0x000fd80000000f00 */
        /* <DEDUP_REMOVED lines=11> */
.L_x_10157:
[----:B------:R-:W-:-:S04]  /*4230*/  SHF.R.U32.HI R0, RZ, 0x15, R7 ;  /* 0x00000015ff007819 */ /* 0x000fc80000011607 */
[----:B------:R-:W-:-:S04]  /*4240*/  LOP3.LUT R0, R0, 0x1, RZ, 0xc0, !PT ;  /* 0x0000000100007812 */ /* 0x000fc800078ec0ff */
[----:B------:R-:W-:-:S04]  /*4250*/  IADD3 R0, PT, PT, R7, 0x88fffff, R0 ;  /* 0x088fffff07007810 */ /* 0x000fc80007ffe000 */
[----:B------:R-:W-:-:S04]  /*4260*/  SHF.R.U32.HI R0, RZ, 0x15, R0 ;  /* 0x00000015ff007819 */ /* 0x000fc80000011600 */
[----:B------:R-:W-:-:S07]  /*4270*/  LOP3.LUT R4, R0, 0xff, RZ, 0xc0, !PT ;  /* 0x000000ff00047812 */ /* 0x000fce00078ec0ff */
.L_x_10158:
[----:B------:R-:W-:-:S04]  /*4280*/  SHF.R.U32.HI R5, RZ, 0x18, R7 ;  /* 0x00000018ff057819 */ /* 0x000fc80000011607 */
[----:B------:R-:W-:-:S04]  /*4290*/  LOP3.LUT R4, R4, 0x80, R5, 0xf8, !PT ;  /* 0x0000008004047812 */ /* 0x000fc800078ef805 */
[----:B------:R-:W-:-:S07]  /*42a0*/  PRMT R0, R4, 0x7610, R0 ;  /* 0x0000761004007816 */ /* 0x000fce0000000000 */
.L_x_10156:
[----:B------:R-:W-:Y:S05]  /*42b0*/  BSYNC.RECONVERGENT B0 ;  /* 0x0000000000007941 */ /* 0x000fea0003800200 */
.L_x_10155:
[----:B------:R0:W-:Y:S01]  /*42c0*/  STG.E.U8 desc[UR36][R2.64], R0 ;  /* 0x0000000002007986 */ /* 0x0001e2000c101124 */
[----:B------:R-:W-:Y:S05]  /*42d0*/  BRA `(.L_x_10132) ;  /* 0x0000000000c07947 */ /* 0x000fea0003800000 */
.L_x_10148:
[----:B------:R-:W-:-:S09]  /*42e0*/  UISETP.NE.AND UP0, UPT, UR4, 0x1c, UPT ;  /* 0x0000001c0400788c */ /* 0x000fd2000bf05270 */
[----:B------:R-:W-:Y:S05]  /*42f0*/  BRA.U !UP0, `(.L_x_10159) ;  /* 0x0000000108b07547 */ /* 0x000fea000b800000 */
[----:B------:R-:W-:-:S09]  /*4300*/  UISETP.NE.AND UP0, UPT, UR4, 0x1d, UPT ;  /* 0x0000001d0400788c */ /* 0x000fd2000bf05270 */
[----:B------:R-:W-:Y:S05]  /*4310*/  BRA.U !UP0, `(.L_x_10160) ;  /* 0x00000001089c7547 */ /* 0x000fea000b800000 */
[----:B------:R-:W-:-:S09]  /*4320*/  UISETP.NE.AND UP0, UPT, UR4, 0x2c, UPT ;  /* 0x0000002c0400788c */ /* 0x000fd2000bf05270 */
[----:B------:R-:W-:Y:S05]  /*4330*/  BRA.U !UP0, `(.L_x_10161) ;  /* 0x0000000108447547 */ /* 0x000fea000b800000 */
.L_x_10131:
        /* <DEDUP_REMOVED lines=8> */
[----:B0-----:R-:W-:Y:S02]  /*43c0*/  IMAD.U32 R4, RZ, RZ, UR6 ;  /* 0x00000006ff047e24 */ /* 0x001fe4000f8e00ff */
[----:B------:R-:W-:Y:S01]  /*43d0*/  IMAD.U32 R5, RZ, RZ, UR7 ;  /* 0x00000007ff057e24 */ /* 0x000fe2000f8e00ff */
[----:B---3--:R-:W-:Y:S01]  /*43e0*/  MOV R6, UR8 ;  /* 0x0000000800067c02 */ /* 0x008fe20008000f00 */
[----:B------:R-:W-:-:S02]  /*43f0*/  IMAD.U32 R7, RZ, RZ, UR9 ;  /* 0x00000009ff077e24 */ /* 0x000fc4000f8e00ff */
[----:B----4-:R-:W-:Y:S01]  /*4400*/  IMAD.U32 R10, RZ, RZ, UR4 ;  /* 0x00000004ff0a7e24 */ /* 0x010fe2000f8e00ff */
[----:B-1----:R-:W-:-:S07]  /*4410*/  MOV R11, UR5 ;  /* 0x00000005000b7c02 */ /* 0x002fce0008000f00 */
[----:B------:R-:W-:-:S07]  /*4420*/  LEPC R20, `(.L_x_10162) ;  /* 0x000000001014794e */ /* 0x000fce0000000000 */
[----:B--2---:R-:W-:Y:S05]  /*4430*/  CALL.ABS.NOINC R2 ;  /* 0x0000000002007343 */ /* 0x004fea0003c00000 */
.L_x_10162:
[----:B------:R-:W-:Y:S05]  /*4440*/  BRA `(.L_x_10132) ;  /* 0x0000000000647947 */ /* 0x000fea0003800000 */
.L_x_10161:
[----:B------:R-:W-:Y:S01]  /*4450*/  UMOV UR4, 0xf0000000 ;  /* 0xf000000000047882 */ /* 0x000fe20000000000 */
[----:B------:R-:W-:Y:S01]  /*4460*/  UMOV UR5, 0x380fffff ;  /* 0x380fffff00057882 */ /* 0x000fe20000000000 */
[----:B------:R0:W1:Y:S01]  /*4470*/  F2F.F32.F64 R8, R4 ;  /* 0x0000000400087310 */ /* 0x0000620000301000 */
[----:B------:R-:W-:Y:S01]  /*4480*/  DSETP.GEU.AND P0, PT, |R4|, UR4, PT ;  /* 0x0000000404007e2a */ /* 0x000fe2000bf0e200 */
[----:B0-----:R-:W-:-:S13]  /*4490*/  IMAD.MOV.U32 R5, RZ, RZ, 0xff ;  /* 0x000000ffff057424 */ /* 0x001fda00078e00ff */
[----:B-1----:R-:W-:-:S05]  /*44a0*/  @!P0 FMUL R8, R8, 1.175494350822287508e-38 ;  /* 0x0080000008088820 */ /* 0x002fca0000400000 */
        /* <DEDUP_REMOVED lines=14> */
.L_x_10160:
[----:B------:R-:W0:Y:S02]  /*4590*/  F2I.U64.F64.TRUNC R4, R4 ;  /* 0x0000000400047311 */ /* 0x000e24000030d800 */
[----:B0-----:R0:W-:Y:S01]  /*45a0*/  STG.E.64 desc[UR36][R2.64], R4 ;  /* 0x0000000402007986 */ /* 0x0011e2000c101b24 */
[----:B------:R-:W-:Y:S05]  /*45b0*/  BRA `(.L_x_10132) ;  /* 0x0000000000087947 */ /* 0x000fea0003800000 */
.L_x_10159:
[----:B------:R-:W0:Y:S02]  /*45c0*/  F2I.U32.F64.TRUNC R5, R4 ;  /* 0x0000000400057311 */ /* 0x000e24000030d000 */
[----:B0-----:R0:W-:Y:S02]  /*45d0*/  STG.E desc[UR36][R2.64], R5 ;  /* 0x0000000502007986 */ /* 0x0011e4000c101924 */
.L_x_10132:
[----:B------:R-:W-:-:S07]  /*45e0*/  VIADD R19, R19, 0x80 ;  /* 0x0000008013137836 */ /* 0x000fce0000000000 */
.L_x_10062:
[----:B------:R-:W-:Y:S05]  /*45f0*/  BSYNC.RECONVERGENT B7 ;  /* 0x0000000000077941 */ /* 0x000fea0003800200 */
.L_x_10061:
        /* <DEDUP_REMOVED lines=358> */
.L_x_10165:
        /* <DEDUP_REMOVED lines=18> */
.L_x_10170:
[----:B------:R-:W2:Y:S02]  /*5d80*/  LDG.E.U8 R2, desc[UR36][R2.64] ;  /* 0x0000002402027981 */ /* 0x000ea4000c1e1100 */
[----:B--2---:R0:W1:Y:S01]  /*5d90*/  I2F.F64.U16 R16, R2 ;  /* 0x0000000200107312 */ /* 0x0040620000101800 */
[----:B------:R-:W-:Y:S05]  /*5da0*/  BRA `(.L_x_10172) ;  /* 0x0000000c00607947 */ /* 0x000fea0003800000 */
.L_x_10169:
[----:B------:R-:W-:-:S09]  /*5db0*/  UISETP.NE.AND UP0, UPT, UR4, 0x2, UPT ;  /* 0x000000020400788c */ /* 0x000fd2000bf05270 */
[----:B------:R-:W-:Y:S05]  /*5dc0*/  BRA.U !UP0, `(.L_x_10173) ;  /* 0x0000000108287547 */ /* 0x000fea000b800000 */
[----:B------:R-:W-:-:S09]  /*5dd0*/  UISETP.NE.AND UP0, UPT, UR4, 0x3, UPT ;  /* 0x000000030400788c */ /* 0x000fd2000bf05270 */
[----:B------:R-:W-:Y:S05]  /*5de0*/  BRA.U !UP0, `(.L_x_10174) ;  /* 0x0000000108147547 */ /* 0x000fea000b800000 */
[----:B------:R-:W-:-:S09]  /*5df0*/  UISETP.NE.AND UP0, UPT, UR4, 0x4, UPT ;  /* 0x000000040400788c */ /* 0x000fd2000bf05270 */
[----:B------:R-:W-:Y:S05]  /*5e00*/  BRA.U UP0, `(.L_x_10171) ;  /* 0x0000000900ec7547 */ /* 0x000fea000b800000 */
[----:B------:R-:W2:Y:S02]  /*5e10*/  LDG.E.64 R16, desc[UR36][R2.64] ;  /* 0x0000002402107981 */ /* 0x000ea4000c1e1b00 */
[----:B--2---:R-:W2:Y:S01]  /*5e20*/  I2F.F64.S64 R16, R16 ;  /* 0x0000001000107312 */ /* 0x004ea20000301c00 */
[----:B------:R-:W-:Y:S05]  /*5e30*/  BRA `(.L_x_10172) ;  /* 0x0000000c003c7947 */ /* 0x000fea0003800000 */
.L_x_10174:
[----:B------:R-:W2:Y:S02]  /*5e40*/  LDG.E R2, desc[UR36][R2.64] ;  /* 0x0000002402027981 */ /* 0x000ea4000c1e1900 */
[----:B--2---:R3:W4:Y:S01]  /*5e50*/  I2F.F64 R16, R2 ;  /* 0x0000000200107312 */ /* 0x0047220000201c00 */
[----:B------:R-:W-:Y:S05]  /*5e60*/  BRA `(.L_x_10172) ;  /* 0x0000000c00307947 */ /* 0x000fea0003800000 */
.L_x_10173:
[----:B------:R-:W2:Y:S02]  /*5e70*/  LDG.E.U16 R2, desc[UR36][R2.64] ;  /* 0x0000002402027981 */ /* 0x000ea4000c1e1500 */
[----:B--2---:R0:W1:Y:S01]  /*5e80*/  I2F.F64.S16 R16, R2 ;  /* 0x0000000200107312 */ /* 0x0040620000101c00 */
[----:B------:R-:W-:Y:S05]  /*5e90*/  BRA `(.L_x_10172) ;  /* 0x0000000c00247947 */ /* 0x000fea0003800000 */
.L_x_10168:
        /* <DEDUP_REMOVED lines=10> */
.L_x_10176:
[----:B------:R-:W2:Y:S02]  /*5f40*/  LDG.E.U16 R0, desc[UR36][R2.64] ;  /* 0x0000002402007981 */ /* 0x000ea4000c1e1500 */
[----:B--2---:R-:W-:-:S05]  /*5f50*/  HADD2.F32 R0, -RZ, R0.H0_H0 ;  /* 0x20000000ff007230 */ /* 0x004fca0000004100 */
[----:B------:R-:W-:-:S04]  /*5f60*/  FMUL.FTZ R0, R0, 1 ;  /* 0x3f80000000007820 */ /* 0x000fc80000410000 */
[----:B------:R0:W1:Y:S01]  /*5f70*/  F2F.F64.F32 R16, R0 ;  /* 0x0000000000107310 */ /* 0x0000620000201800 */
[----:B------:R-:W-:Y:S05]  /*5f80*/  BRA `(.L_x_10172) ;  /* 0x0000000800e87947 */ /* 0x000fea0003800000 */
.L_x_10175:
        /* <DEDUP_REMOVED lines=10> */
.L_x_10178:
[----:B------:R-:W2:Y:S02]  /*6030*/  LDG.E.U16 R2, desc[UR36][R2.64] ;  /* 0x0000002402027981 */ /* 0x000ea4000c1e1500 */
[----:B--2---:R-:W-:-:S05]  /*6040*/  HADD2.F32 R0, -RZ, R2.H0_H0 ;  /* 0x20000002ff007230 */ /* 0x004fca0000004100 */
[----:B------:R-:W-:-:S04]  /*6050*/  FMUL.FTZ R0, R0, 1 ;  /* 0x3f80000000007820 */ /* 0x000fc80000410000 */
[----:B------:R0:W1:Y:S01]  /*6060*/  F2F.F64.F32 R16, R0 ;  /* 0x0000000000107310 */ /* 0x0000620000201800 */
[----:B------:R-:W-:Y:S05]  /*6070*/  BRA `(.L_x_10172) ;  /* 0x0000000800ac7947 */ /* 0x000fea0003800000 */
.L_x_10177:
[----:B------:R0:W5:Y:S01]  /*6080*/  LDG.E.64 R16, desc[UR36][R2.64] ;  /* 0x0000002402107981 */ /* 0x000162000c1e1b00 */
[----:B------:R-:W-:Y:S05]  /*6090*/  BRA `(.L_x_10172) ;  /* 0x0000000800a47947 */ /* 0x000fea0003800000 */
.L_x_10167:
        /* <DEDUP_REMOVED lines=9> */
[----:B------:R-:W-:Y:S02]  /*6130*/  MOV R16, RZ ;  /* 0x000000ff00107202 */ /* 0x000fe40000000f00 */
[----:B--2---:R-:W-:-:S04]  /*6140*/  ISETP.NE.AND P0, PT, R2, RZ, PT ;  /* 0x000000ff0200720c */ /* 0x004fc80003f05270 */
[----:B------:R-:W-:Y:S01]  /*6150*/  FSEL R17, RZ, 1.875, !P0 ;  /* 0x3ff00000ff117808 */ /* 0x000fe20004000000 */
[----:B------:R-:W-:Y:S08]  /*6160*/  BRA `(.L_x_10172) ;  /* 0x0000000800707947 */ /* 0x000ff00003800000 */
.L_x_10181:
[----:B------:R0:W5:Y:S01]  /*6170*/  LDG.E.64 R16, desc[UR36][R2.64] ;  /* 0x0000002402107981 */ /* 0x000162000c1e1b00 */
[----:B------:R-:W-:Y:S05]  /*6180*/  BRA `(.L_x_10172) ;  /* 0x0000000800687947 */ /* 0x000fea0003800000 */
.L_x_10180:
        /* <DEDUP_REMOVED lines=27> */
.L_x_10183:
        /* <DEDUP_REMOVED lines=10> */
[----:B------:R-:W-:-:S05]  /*63e0*/  LOP3.LUT R0, R0, 0x80000000, R5, 0xf8, !PT ;  /* 0x8000000000007812 */ /* 0x000fca00078ef805 */
[----:B------:R-:W-:-:S04]  /*63f0*/  FMUL.FTZ R0, R0, 1 ;  /* 0x3f80000000007820 */ /* 0x000fc80000410000 */
[----:B------:R0:W1:Y:S01]  /*6400*/  F2F.F64.F32 R16, R0 ;  /* 0x0000000000107310 */ /* 0x0000620000201800 */
[----:B------:R-:W-:Y:S05]  /*6410*/  BRA `(.L_x_10172) ;  /* 0x0000000400c47947 */ /* 0x000fea0003800000 */
.L_x_10182:
[----:B------:R-:W2:Y:S02]  /*6420*/  LDG.E.U16 R0, desc[UR36][R2.64] ;  /* 0x0000002402007981 */ /* 0x000ea4000c1e1500 */
[----:B--2---:R-:W-:-:S04]  /*6430*/  IMAD.U32 R0, R0, 0x10000, RZ ;  /* 0x0001000000007824 */ /* 0x004fc800078e00ff */
[----:B------:R-:W-:-:S04]  /*6440*/  FMUL.FTZ R0, R0, 1 ;  /* 0x3f80000000007820 */ /* 0x000fc80000410000 */
[----:B------:R0:W1:Y:S01]  /*6450*/  F2F.F64.F32 R16, R0 ;  /* 0x0000000000107310 */ /* 0x0000620000201800 */
[----:B------:R-:W-:Y:S05]  /*6460*/  BRA `(.L_x_10172) ;  /* 0x0000000400b07947 */ /* 0x000fea0003800000 */
.L_x_10179:
        /* <DEDUP_REMOVED lines=11> */
.L_x_10186:
        /* <DEDUP_REMOVED lines=21> */
.L_x_10188:
[----:B------:R-:W-:Y:S05]  /*6670*/  BSYNC.RECONVERGENT B0 ;  /* 0x0000000000007941 */ /* 0x000fea0003800200 */
.L_x_10187:
[----:B------:R-:W-:Y:S02]  /*6680*/  SHF.L.U32 R0, R0, 0x14, RZ ;  /* 0x0000001400007819 */ /* 0x000fe400000006ff */
[----:B------:R-:W-:-:S04]  /*6690*/  LEA R2, R2, 0x3b800000, 0x17 ;  /* 0x3b80000002027811 */ /* 0x000fc800078eb8ff */
[----:B------:R-:W-:-:S05]  /*66a0*/  LOP3.LUT R0, R2, R0, R7, 0xfe, !PT ;  /* 0x0000000002007212 */ /* 0x000fca00078efe07 */
[----:B------:R-:W-:-:S04]  /*66b0*/  FMUL.FTZ R0, R0, 1 ;  /* 0x3f80000000007820 */ /* 0x000fc80000410000 */
[----:B------:R0:W1:Y:S01]  /*66c0*/  F2F.F64.F32 R16, R0 ;  /* 0x0000000000107310 */ /* 0x0000620000201800 */
[----:B------:R-:W-:Y:S05]  /*66d0*/  BRA `(.L_x_10172) ;  /* 0x0000000400147947 */ /* 0x000fea0003800000 */
.L_x_10185:
[----:B------:R-:W2:Y:S01]  /*66e0*/  LDG.E.U8 R3, desc[UR36][R2.64] ;  /* 0x0000002402037981 */ /* 0x000ea2000c1e1100 */
[----:B------:R-:W-:Y:S02]  /*66f0*/  CS2R R16, SRZ ;  /* 0x0000000000107805 */ /* 0x000fe4000001ff00 */
[----:B--2---:R-:W-:-:S13]  /*6700*/  ISETP.NE.AND P0, PT, R3, RZ, PT ;  /* 0x000000ff0300720c */ /* 0x004fda0003f05270 */
[----:B------:R-:W-:Y:S05]  /*6710*/  @!P0 BRA `(.L_x_10172) ;  /* 0x0000000400048947 */ /* 0x000fea0003800000 */
[----:B------:R-:W-:-:S13]  /*6720*/  ISETP.NE.AND P0, PT, R3, 0x80, PT ;  /* 0x000000800300780c */ /* 0x000fda0003f05270 */
[----:B------:R-:W-:Y:S02]  /*6730*/  @!P0 IMAD.MOV.U32 R16, RZ, RZ, 0x20000000 ;  /* 0x20000000ff108424 */ /* 0x000fe400078e00ff */
        /* <DEDUP_REMOVED lines=15> */
.L_x_10190:
[----:B------:R-:W-:Y:S05]  /*6830*/  BSYNC.RECONVERGENT B0 ;  /* 0x0000000000007941 */ /* 0x000fea0003800200 */
.L_x_10189:
[----:B------:R-:W-:Y:S01]  /*6840*/  IMAD.SHL.U32 R0, R0, 0x200000, RZ ;  /* 0x0020000000007824 */ /* 0x000fe200078e00ff */
[----:B------:R-:W-:-:S04]  /*6850*/  LEA R2, R2, 0x37800000, 0x17 ;  /* 0x3780000002027811 */ /* 0x000fc800078eb8ff */
[----:B------:R-:W-:-:S05]  /*6860*/  LOP3.LUT R0, R2, R0, R7, 0xfe, !PT ;  /* 0x0000000002007212 */ /* 0x000fca00078efe07 */
[----:B------:R-:W-:-:S04]  /*6870*/  FMUL.FTZ R0, R0, 1 ;  /* 0x3f80000000007820 */ /* 0x000fc80000410000 */
[----:B------:R0:W1:Y:S01]  /*6880*/  F2F.F64.F32 R16, R0 ;  /* 0x0000000000107310 */ /* 0x0000620000201800 */
[----:B------:R-:W-:Y:S05]  /*6890*/  BRA `(.L_x_10172) ;  /* 0x0000000000a47947 */ /* 0x000fea0003800000 */
.L_x_10184:
[----:B------:R-:W-:-:S09]  /*68a0*/  UISETP.NE.AND UP0, UPT, UR4, 0x1c, UPT ;  /* 0x0000001c0400788c */ /* 0x000fd2000bf05270 */
[----:B------:R-:W-:Y:S05]  /*68b0*/  BRA.U !UP0, `(.L_x_10191) ;  /* 0x0000000108947547 */ /* 0x000fea000b800000 */
[----:B------:R-:W-:-:S09]  /*68c0*/  UISETP.NE.AND UP0, UPT, UR4, 0x1d, UPT ;  /* 0x0000001d0400788c */ /* 0x000fd2000bf05270 */
[----:B------:R-:W-:Y:S05]  /*68d0*/  BRA.U !UP0, `(.L_x_10192) ;  /* 0x0000000108807547 */ /* 0x000fea000b800000 */
[----:B------:R-:W-:-:S09]  /*68e0*/  UISETP.NE.AND UP0, UPT, UR4, 0x2c, UPT ;  /* 0x0000002c0400788c */ /* 0x000fd2000bf05270 */
[----:B------:R-:W-:Y:S05]  /*68f0*/  BRA.U UP0, `(.L_x_10171) ;  /* 0x0000000100307547 */ /* 0x000fea000b800000 */
[----:B------:R-:W2:Y:S01]  /*6900*/  LDG.E.U8 R0, desc[UR36][R2.64] ;  /* 0x0000002402007981 */ /* 0x000ea2000c1e1100 */
[----:B------:R-:W-:Y:S02]  /*6910*/  HFMA2 R16, -RZ, RZ, 0, 0 ;  /* 0x00000000ff107431 */ /* 0x000fe400000001ff */
[----:B------:R-:W-:Y:S01]  /*6920*/  IMAD.MOV.U32 R17, RZ, RZ, 0x38000000 ;  /* 0x38000000ff117424 */ /* 0x000fe200078e00ff */
[----:B--2---:R-:W-:-:S13]  /*6930*/  ISETP.NE.AND P0, PT, R0, RZ, PT ;  /* 0x000000ff0000720c */ /* 0x004fda0003f05270 */
[----:B------:R-:W-:Y:S05]  /*6940*/  @!P0 BRA `(.L_x_10172) ;  /* 0x0000000000788947 */ /* 0x000fea0003800000 */
[----:B------:R-:W-:-:S13]  /*6950*/  ISETP.NE.AND P0, PT, R0, 0xff, PT ;  /* 0x000000ff0000780c */ /* 0x000fda0003f05270 */
[----:B------:R-:W-:Y:S01]  /*6960*/  @P0 IMAD.SHL.U32 R0, R0, 0x800000, RZ ;  /* 0x0080000000000824 */ /* 0x000fe200078e00ff */
[----:B------:R-:W-:Y:S01]  /*6970*/  @!P0 MOV R16, 0x20000000 ;  /* 0x2000000000108802 */ /* 0x000fe20000000f00 */
[----:B------:R-:W-:Y:S02]  /*6980*/  @!P0 IMAD.MOV.U32 R17, RZ, RZ, 0x7ff80000 ;  /* 0x7ff80000ff118424 */ /* 0x000fe400078e00ff */
[----:B------:R-:W-:-:S04]  /*6990*/  @P0 FMUL.FTZ R0, R0, 1 ;  /* 0x3f80000000000820 */ /* 0x000fc80000410000 */
[----:B------:R0:W1:Y:S01]  /*69a0*/  @P0 F2F.F64.F32 R16, R0 ;  /* 0x0000000000100310 */ /* 0x0000620000201800 */
[----:B------:R-:W-:Y:S05]  /*69b0*/  BRA `(.L_x_10172) ;  /* 0x00000000005c7947 */ /* 0x000fea0003800000 */
.L_x_10171:
        /* <DEDUP_REMOVED lines=16> */
.L_x_10193:
[----:B------:R-:W-:Y:S01]  /*6ac0*/  CS2R R16, SRZ ;  /* 0x0000000000107805 */ /* 0x000fe2000001ff00 */
[----:B------:R-:W-:Y:S06]  /*6ad0*/  BRA `(.L_x_10172) ;  /* 0x0000000000147947 */ /* 0x000fec0003800000 */
.L_x_10192:
[----:B------:R-:W2:Y:S02]  /*6ae0*/  LDG.E.64 R16, desc[UR36][R2.64] ;  /* 0x0000002402107981 */ /* 0x000ea4000c1e1b00 */
[----:B--2---:R-:W0:Y:S01]  /*6af0*/  I2F.F64.U64 R16, R16 ;  /* 0x0000001000107312 */ /* 0x004e220000301800 */
[----:B------:R-:W-:Y:S05]  /*6b00*/  BRA `(.L_x_10172) ;  /* 0x0000000000087947 */ /* 0x000fea0003800000 */
.L_x_10191:
[----:B------:R-:W2:Y:S02]  /*6b10*/  LDG.E R2, desc[UR36][R2.64] ;  /* 0x0000002402027981 */ /* 0x000ea4000c1e1900 */
[----:B--2---:R0:W1:Y:S02]  /*6b20*/  I2F.F64.U32 R16, R2 ;  /* 0x0000000200107312 */ /* 0x0040640000201800 */
.L_x_10172:
[----:B------:R-:W-:Y:S05]  /*6b30*/  BSYNC.RECONVERGENT B6 ;  /* 0x0000000000067941 */ /* 0x000fea0003800200 */
.L_x_10166:
[----:B------:R-:W3:Y:S01]  /*6b40*/  LDCU.64 UR6, c[0x0][0x5f8] ;  /* 0x0000bf00ff0677ac */ /* 0x000ee20008000a00 */
[----:B------:R-:W-:-:S04]  /*6b50*/  UPRMT UR4, UR40, 0x7772, URZ ;  /* 0x0000777228047896 */ /* 0x000fc800080000ff */
[----:B------:R-:W-:Y:S01]  /*6b60*/  UISETP.GT.AND UP0, UPT, UR4, 0x9, UPT ;  /* 0x000000090400788c */ /* 0x000fe2000bf04270 */
[----:B---3--:R-:W-:-:S05]  /*6b70*/  IADD3 R22, P0, PT, R22, UR6, RZ ;  /* 0x0000000616167c10 */ /* 0x008fca000ff1e0ff */
        /* <DEDUP_REMOVED lines=12> */
.L_x_10197:
[----:B0-----:R0:W5:Y:S01]  /*6c40*/  LDG.E.U8 R0, desc[UR36][R22.64] ;  /* 0x0000002416007981 */ /* 0x001162000c1e1100 */
[----:B------:R-:W-:Y:S05]  /*6c50*/  BRA `(.L_x_10199) ;  /* 0x0000000c005c7947 */ /* 0x000fea0003800000 */
.L_x_10196:
        /* <DEDUP_REMOVED lines=8> */
.L_x_10201:
[----:B0-----:R0:W5:Y:S01]  /*6ce0*/  LDG.E.U8 R0, desc[UR36][R22.64] ;  /* 0x0000002416007981 */ /* 0x001162000c1e1100 */
[----:B------:R-:W-:Y:S05]  /*6cf0*/  BRA `(.L_x_10199) ;  /* 0x0000000c00347947 */ /* 0x000fea0003800000 */
.L_x_10200:
[----:B0-----:R0:W5:Y:S01]  /*6d00*/  LDG.E.U16 R0, desc[UR36][R22.64] ;  /* 0x0000002416007981 */ /* 0x001162000c1e1500 */
[----:B------:R-:W-:Y:S05]  /*6d10*/  BRA `(.L_x_10199) ;  /* 0x0000000c002c7947 */ /* 0x000fea0003800000 */
.L_x_10195:
[----:B------:R-:W-:-:S09]  /*6d20*/  UISETP.GT.AND UP0, UPT, UR4, 0x6, UPT ;  /* 0x000000060400788c */ /* 0x000fd2000bf04270 */
[----:B------:R-:W-:Y:S05]  /*6d30*/  BRA.U UP0, `(.L_x_10202) ;  /* 0x0000000100347547 */ /* 0x000fea000b800000 */
[----:B------:R-:W-:-:S09]  /*6d40*/  UISETP.NE.AND UP0, UPT, UR4, 0x5, UPT ;  /* 0x000000050400788c */ /* 0x000fd2000bf05270 */
[----:B------:R-:W-:Y:S05]  /*6d50*/  BRA.U !UP0, `(.L_x_10203) ;  /* 0x0000000108187547 */ /* 0x000fea000b800000 */
[----:B------:R-:W-:-:S09]  /*6d60*/  UISETP.NE.AND UP0, UPT, UR4, 0x6, UPT ;  /* 0x000000060400788c */ /* 0x000fd2000bf05270 */
[----:B------:R-:W-:Y:S05]  /*6d70*/  BRA.U UP0, `(.L_x_10198) ;  /* 0x0000000900c07547 */ /* 0x000fea000b800000 */
[----:B0-----:R-:W3:Y:S02]  /*6d80*/  LDG.E R2, desc[UR36][R22.64] ;  /* 0x0000002416027981 */ /* 0x001ee4000c1e1900 */
[----:B---3--:R-:W0:Y:S02]  /*6d90*/  F2I.S64.TRUNC R2, R2 ;  /* 0x0000000200027311 */ /* 0x008e24000020d900 */
[----:B0-----:R-:W-:Y:S01]  /*6da0*/  PRMT R0, R2, 0x7610, R0 ;  /* 0x0000761002007816 */ /* 0x001fe20000000000 */
[----:B------:R-:W-:Y:S06]  /*6db0*/  BRA `(.L_x_10199) ;  /* 0x0000000c00047947 */ /* 0x000fec0003800000 */
.L_x_10203:
[----:B0-----:R-:W3:Y:S02]  /*6dc0*/  LDG.E.U16 R2, desc[UR36][R22.64] ;  /* 0x0000002416027981 */ /* 0x001ee4000c1e1500 */
[----:B---3--:R-:W-:-:S06]  /*6dd0*/  HADD2.F32 R2, -RZ, R2.H0_H0 ;  /* 0x20000002ff027230 */ /* 0x008fcc0000004100 */
[----:B------:R-:W0:Y:S02]  /*6de0*/  F2I.S64.TRUNC R2, R2 ;  /* 0x0000000200027311 */ /* 0x000e24000020d900 */
[----:B0-----:R-:W-:Y:S01]  /*6df0*/  PRMT R0, R2, 0x7610, R0 ;  /* 0x0000761002007816 */ /* 0x001fe20000000000 */
[----:B------:R-:W-:Y:S06]  /*6e00*/  BRA `(.L_x_10199) ;  /* 0x0000000800f07947 */ /* 0x000fec0003800000 */
.L_x_10202:
[----:B------:R-:W-:-:S09]  /*6e10*/  UISETP.NE.AND UP0, UPT, UR4, 0x7, UPT ;  /* 0x000000070400788c */ /* 0x000fd2000bf05270 */
[----:B------:R-:W-:Y:S05]  /*6e20*/  BRA.U !UP0, `(.L_x_10204) ;  /* 0x0000000108347547 */ /* 0x000fea000b800000 */
        /* <DEDUP_REMOVED lines=8> */
.L_x_10205:
[----:B------:R-:W0:Y:S02]  /*6eb0*/  LDG.E.U16 R22, desc[UR36][R22.64] ;  /* 0x0000002416167981 */ /* 0x000e24000c1e1500 */
[----:B0-----:R-:W-:-:S06]  /*6ec0*/  HADD2.F32 R2, -RZ, R22.H0_H0 ;  /* 0x20000016ff027230 */ /* 0x001fcc0000004100 */
[----:B------:R-:W0:Y:S02]  /*6ed0*/  F2I.S64.TRUNC R2, R2 ;  /* 0x0000000200027311 */ /* 0x000e24000020d900 */
[----:B0-----:R-:W-:Y:S01]  /*6ee0*/  PRMT R0, R2, 0x7610, R0 ;  /* 0x0000761002007816 */ /* 0x001fe20000000000 */
[----:B------:R-:W-:Y:S06]  /*6ef0*/  BRA `(.L_x_10199) ;  /* 0x0000000800b47947 */ /* 0x000fec0003800000 */
.L_x_10204:
[----:B0-----:R-:W3:Y:S02]  /*6f00*/  LDG.E.64 R2, desc[UR36][R22.64] ;  /* 0x0000002416027981 */ /* 0x001ee4000c1e1b00 */
[----:B---3--:R-:W0:Y:S02]  /*6f10*/  F2I.S64.F64.TRUNC R2, R2 ;  /* 0x0000000200027311 */ /* 0x008e24000030d900 */
[----:B0-----:R-:W-:Y:S01]  /*6f20*/  PRMT R0, R2, 0x7610, R0 ;  /* 0x0000761002007816 */ /* 0x001fe20000000000 */
[----:B------:R-:W-:Y:S06]  /*6f30*/  BRA `(.L_x_10199) ;  /* 0x0000000800a47947 */ /* 0x000fec0003800000 */
.L_x_10194:
        /* <DEDUP_REMOVED lines=10> */
[----:B0-----:R-:W-:Y:S01]  /*6fe0*/  SEL R0, RZ, 0x1, !P0 ;  /* 0x00000001ff007807 */ /* 0x001fe20004000000 */
[----:B------:R-:W-:Y:S08]  /*6ff0*/  BRA `(.L_x_10199) ;  /* 0x0000000800747947 */ /* 0x000ff00003800000 */
.L_x_10208:
[----:B------:R-:W0:Y:S02]  /*7000*/  LDG.E.64 R22, desc[UR36][R22.64] ;  /* 0x0000002416167981 */ /* 0x000e24000c1e1b00 */
[----:B0-----:R-:W0:Y:S02]  /*7010*/  F2I.S64.F64.TRUNC R2, R22 ;  /* 0x0000001600027311 */ /* 0x001e24000030d900 */
[----:B0-----:R-:W-:Y:S01]  /*7020*/  PRMT R0, R2, 0x7610, R0 ;  /* 0x0000761002007816 */ /* 0x001fe20000000000 */
[----:B------:R-:W-:Y:S06]  /*7030*/  BRA `(.L_x_10199) ;  /* 0x0000000800647947 */ /* 0x000fec0003800000 */
.L_x_10207:
[----:B------:R-:W-:-:S09]  /*7040*/  UISETP.NE.AND UP0, UPT, UR4, 0xf, UPT ;  /* 0x0000000f0400788c */ /* 0x000fd2000bf05270 */
[----:B------:R-:W-:Y:S05]  /*7050*/  BRA.U !UP0, `(.L_x_10209) ;  /* 0x00000001089c7547 */ /* 0x000fea000b800000 */
[----:B------:R-:W-:-:S09]  /*7060*/  UISETP.NE.AND UP0, UPT, UR4, 0x17, UPT ;  /* 0x000000170400788c */ /* 0x000fd2000bf05270 */
[----:B------:R-:W-:Y:S05]  /*7070*/  BRA.U !UP0, `(.L_x_10210) ;  /* 0x00000001085c7547 */ /* 0x000fea000b800000 */
[----:B------:R-:W-:-:S09]  /*7080*/  UISETP.NE.AND UP0, UPT, UR4, 0x18, UPT ;  /* 0x000000180400788c */ /* 0x000fd2000bf05270 */
[----:B------:R-:W-:Y:S05]  /*7090*/  BRA.U UP0, `(.L_x_10198) ;  /* 0x0000000500f87547 */ /* 0x000fea000b800000 */
[----:B0-----:R-:W3:Y:S01]  /*70a0*/  LDG.E.U8 R0, desc[UR36][R22.64] ;  /* 0x0000002416007981 */ /* 0x001ee2000c1e1100 */
[----:B------:R-:W-:Y:S01]  /*70b0*/  IMAD.MOV.U32 R4, RZ, RZ, 0x1f ;  /* 0x0000001fff047424 */ /* 0x000fe200078e00ff */
[----:B---3--:R-:W-:-:S04]  /*70c0*/  SHF.L.U32 R0, R0, 0x18, RZ ;  /* 0x0000001800007819 */ /* 0x008fc800000006ff */
[C---:B------:R-:W-:Y:S02]  /*70d0*/  LOP3.LUT R2, R0.reuse, 0x7f000000, RZ, 0xc0, !PT ;  /* 0x7f00000000027812 */ /* 0x040fe400078ec0ff */
        /* <DEDUP_REMOVED lines=17> */
.L_x_10210:
[----:B0-----:R-:W3:Y:S02]  /*71f0*/  LDG.E.U8 R3, desc[UR36][R22.64] ;  /* 0x0000002416037981 */ /* 0x001ee4000c1e1100 */
[C---:B---3--:R-:W-:Y:S02]  /*7200*/  IMAD.SHL.U32 R0, R3.reuse, 0x2000000, RZ ;  /* 0x0200000003007824 */ /* 0x048fe400078e00ff */
        /* <DEDUP_REMOVED lines=12> */
.L_x_10209:
[----:B0-----:R-:W3:Y:S02]  /*72d0*/  LDG.E.U16 R2, desc[UR36][R22.64] ;  /* 0x0000002416027981 */ /* 0x001ee4000c1e1500 */
[----:B---3--:R-:W-:-:S06]  /*72e0*/  SHF.L.U32 R2, R2, 0x10, RZ ;  /* 0x0000001002027819 */ /* 0x008fcc00000006ff */
[----:B------:R-:W0:Y:S02]  /*72f0*/  F2I.S64.TRUNC R2, R2 ;  /* 0x0000000200027311 */ /* 0x000e24000020d900 */
[----:B0-----:R-:W-:Y:S01]  /*7300*/  PRMT R0, R2, 0x7610, R0 ;  /* 0x0000761002007816 */ /* 0x001fe20000000000 */
[----:B------:R-:W-:Y:S06]  /*7310*/  BRA `(.L_x_10199) ;  /* 0x0000000400ac7947 */ /* 0x000fec0003800000 */
.L_x_10206:
        /* <DEDUP_REMOVED lines=10> */
.L_x_10213:
[----:B------:R-:W3:Y:S01]  /*73c0*/  LDG.E.U8 R22, desc[UR36][R22.64] ;  /* 0x0000002416167981 */ /* 0x000ee2000c1e1100 */
[----:B------:R-:W-:Y:S01]  /*73d0*/  BSSY.RECONVERGENT B0, `(.L_x_10214) ;  /* 0x0000018000007945 */ /* 0x000fe20003800200 */
[----:B0-----:R-:W-:Y:S01]  /*73e0*/  IMAD.MOV.U32 R2, RZ, RZ, RZ ;  /* 0x000000ffff027224 */ /* 0x001fe200078e00ff */
        /* <DEDUP_REMOVED lines=18> */
.L_x_10217:
[----:B------:R-:W-:Y:S05]  /*7510*/  BSYNC.RECONVERGENT B1 ;  /* 0x0000000000017941 */ /* 0x000fea0003800200 */
.L_x_10216:
[----:B------:R-:W-:Y:S01]  /*7520*/  IMAD.SHL.U32 R0, R0, 0x100000, RZ ;  /* 0x0010000000007824 */ /* 0x000fe200078e00ff */
[----:B------:R-:W-:-:S04]  /*7530*/  LEA R2, R2, 0x3b800000, 0x17 ;  /* 0x3b80000002027811 */ /* 0x000fc800078eb8ff */
[----:B------:R-:W-:-:S07]  /*7540*/  LOP3.LUT R2, R2, R0, R7, 0xfe, !PT ;  /* 0x0000000002027212 */ /* 0x000fce00078efe07 */
.L_x_10215:
[----:B------:R-:W-:Y:S05]  /*7550*/  BSYNC.RECONVERGENT B0 ;  /* 0x0000000000007941 */ /* 0x000fea0003800200 */
.L_x_10214:
[----:B------:R-:W0:Y:S02]  /*7560*/  F2I.S64.TRUNC R2, R2 ;  /* 0x0000000200027311 */ /* 0x000e24000020d900 */
[----:B0-----:R-:W-:Y:S01]  /*7570*/  PRMT R0, R2, 0x7610, R0 ;  /* 0x0000761002007816 */ /* 0x001fe20000000000 */
[----:B------:R-:W-:Y:S06]  /*7580*/  BRA `(.L_x_10199) ;  /* 0x0000000400107947 */ /* 0x000fec0003800000 */
.L_x_10212:
[----:B------:R-:W3:Y:S01]  /*7590*/  LDG.E.U8 R22, desc[UR36][R22.64] ;  /* 0x0000002416167981 */ /* 0x000ee2000c1e1100 */
[----:B------:R-:W-:Y:S01]  /*75a0*/  BSSY.RECONVERGENT B0, `(.L_x_10218) ;  /* 0x0000018000007945 */ /* 0x000fe20003800200 */
[----:B0-----:R-:W-:Y:S02]  /*75b0*/  MOV R2, RZ ;  /* 0x000000ff00027202 */ /* 0x001fe40000000f00 */
        /* <DEDUP_REMOVED lines=18> */
.L_x_10221:
[----:B------:R-:W-:Y:S05]  /*76e0*/  BSYNC.RECONVERGENT B1 ;  /* 0x0000000000017941 */ /* 0x000fea0003800200 */
.L_x_10220:
[----:B------:R-:W-:Y:S01]  /*76f0*/  IMAD.SHL.U32 R0, R0, 0x200000, RZ ;  /* 0x0020000000007824 */ /* 0x000fe200078e00ff */
[----:B------:R-:W-:-:S04]  /*7700*/  LEA R2, R2, 0x37800000, 0x17 ;  /* 0x3780000002027811 */ /* 0x000fc800078eb8ff */
[----:B------:R-:W-:-:S07]  /*7710*/  LOP3.LUT R2, R2, R0, R7, 0xfe, !PT ;  /* 0x0000000002027212 */ /* 0x000fce00078efe07 */
.L_x_10219:
[----:B------:R-:W-:Y:S05]  /*7720*/  BSYNC.RECONVERGENT B0 ;  /* 0x0000000000007941 */ /* 0x000fea0003800200 */
.L_x_10218:
[----:B------:R-:W0:Y:S02]  /*7730*/  F2I.S64.TRUNC R2, R2 ;  /* 0x0000000200027311 */ /* 0x000e24000020d900 */
[----:B0-----:R-:W-:Y:S01]  /*7740*/  PRMT R0, R2, 0x7610, R0 ;  /* 0x0000761002007816 */ /* 0x001fe20000000000 */
[----:B------:R-:W-:Y:S06]  /*7750*/  BRA `(.L_x_10199) ;  /* 0x00000000009c7947 */ /* 0x000fec0003800000 */
.L_x_10211:
        /* <DEDUP_REMOVED lines=8> */
[----:B0-----:R-:W-:Y:S01]  /*77e0*/  IMAD.MOV.U32 R2, RZ, RZ, 0x400000 ;  /* 0x00400000ff027424 */ /* 0x001fe200078e00ff */
[----:B---3--:R-:W-:-:S13]  /*77f0*/  ISETP.NE.AND P0, PT, R22, RZ, PT ;  /* 0x000000ff1600720c */ /* 0x008fda0003f05270 */
[----:B------:R-:W-:Y:S05]  /*7800*/  @!P0 BRA `(.L_x_10225) ;  /* 0x00000000000c8947 */ /* 0x000fea0003800000 */
[----:B------:R-:W-:-:S13]  /*7810*/  ISETP.NE.AND P0, PT, R22, 0xff, PT ;  /* 0x000000ff1600780c */ /* 0x000fda0003f05270 */
[----:B------:R-:W-:Y:S01]  /*7820*/  @!P0 MOV R2, 0x7f800001 ;  /* 0x7f80000100028802 */ /* 0x000fe20000000f00 */
[----:B------:R-:W-:-:S07]  /*7830*/  @P0 IMAD.SHL.U32 R2, R22, 0x800000, RZ ;  /* 0x0080000016020824 */ /* 0x000fce00078e00ff */
.L_x_10225:
[----:B------:R-:W-:Y:S05]  /*7840*/  BSYNC.RECONVERGENT B0 ;  /* 0x0000000000007941 */ /* 0x000fea0003800200 */
.L_x_10224:
[----:B------:R-:W0:Y:S02]  /*7850*/  F2I.S64.TRUNC R2, R2 ;  /* 0x0000000200027311 */ /* 0x000e24000020d900 */
[----:B0-----:R-:W-:Y:S01]  /*7860*/  PRMT R0, R2, 0x7610, R0 ;  /* 0x0000761002007816 */ /* 0x001fe20000000000 */
[----:B------:R-:W-:Y:S06]  /*7870*/  BRA `(.L_x_10199) ;  /* 0x0000000000547947 */ /* 0x000fec0003800000 */
.L_x_10198:
[----:B0-----:R-:W-:Y:S01]  /*7880*/  MOV R2, 0x180 ;  /* 0x0000018000027802 */ /* 0x001fe20000000f00 */
[----:B------:R-:W0:Y:S01]  /*7890*/  LDCU.64 UR4, c[0x4][0x170] ;  /* 0x01002e00ff0477ac */ /* 0x000e220008000a00 */
[----:B------:R-:W-:Y:S02]  /*78a0*/  HFMA2 R12, -RZ, RZ, 0, 5.9604644775390625e-08 ;  /* 0x00000001ff0c7431 */ /* 0x000fe400000001ff */
[----:B------:R-:W-:Y:S01]  /*78b0*/  IMAD.MOV.U32 R8, RZ, RZ, 0x4e ;  /* 0x0000004eff087424 */ /* 0x000fe200078e00ff */
[----:B------:R-:W3:Y:S01]  /*78c0*/  LDCU.64 UR6, c[0x4][0x178] ;  /* 0x01002f00ff0677ac */ /* 0x000ee20008000a00 */
[----:B------:R-:W1:Y:S01]  /*78d0*/  LDC.64 R2, c[0x4][R2] ;  /* 0x0100000002027b82 */ /* 0x000e620000000a00 */
[----:B------:R-:W-:Y:S01]  /*78e0*/  IMAD.MOV.U32 R13, RZ, RZ, RZ ;  /* 0x000000ffff0d7224 */ /* 0x000fe200078e00ff */
[----:B------:R-:W2:Y:S01]  /*78f0*/  LDCU.64 UR8, c[0x4][0x88] ;  /* 0x01001100ff0877ac */ /* 0x000ea20008000a00 */
[----:B0-----:R-:W-:Y:S01]  /*7900*/  IMAD.U32 R4, RZ, RZ, UR4 ;  /* 0x00000004ff047e24 */ /* 0x001fe2000f8e00ff */
[----:B------:R-:W-:Y:S01]  /*7910*/  MOV R5, UR5 ;  /* 0x0000000500057c02 */ /* 0x000fe20008000f00 */
[----:B---3--:R-:W-:-:S02]  /*7920*/  IMAD.U32 R6, RZ, RZ, UR6 ;  /* 0x00000006ff067e24 */ /* 0x008fc4000f8e00ff */
[----:B------:R-:W-:Y:S01]  /*7930*/  IMAD.U32 R7, RZ, RZ, UR7 ;  /* 0x00000007ff077e24 */ /* 0x000fe2000f8e00ff */
[----:B--2---:R-:W-:Y:S01]  /*7940*/  MOV R10, UR8 ;  /* 0x00000008000a7c02 */ /* 0x004fe20008000f00 */
[----:B------:R-:W-:-:S07]  /*7950*/  IMAD.U32 R11, RZ, RZ, UR9 ;  /* 0x00000009ff0b7e24 */ /* 0x000fce000f8e00ff */
[----:B------:R-:W-:-:S07]  /*7960*/  LEPC R20, `(.L_x_10226) ;  /* 0x000000001014794e */ /* 0x000fce0000000000 */
[----:B-1--45:R-:W-:Y:S05]  /*7970*/  CALL.ABS.NOINC R2 ;  /* 0x0000000002007343 */ /* 0x032fea0003c00000 */
.L_x_10226:
[----:B------:R-:W-:Y:S01]  /*7980*/  PRMT R0, RZ, 0x7610, R0 ;  /* 0x00007610ff007816 */ /* 0x000fe20000000000 */
[----:B------:R-:W-:Y:S06]  /*7990*/  BRA `(.L_x_10199) ;  /* 0x00000000000c7947 */ /* 0x000fec0003800000 */
.L_x_10223:
[----:B0-----:R0:W5:Y:S01]  /*79a0*/  LDG.E.U8 R0, desc[UR36][R22.64] ;  /* 0x0000002416007981 */ /* 0x001162000c1e1100 */
[----:B------:R-:W-:Y:S05]  /*79b0*/  BRA `(.L_x_10199) ;  /* 0x0000000000047947 */ /* 0x000fea0003800000 */
.L_x_10222:
[----:B0-----:R3:W5:Y:S02]  /*79c0*/  LDG.E.U8 R0, desc[UR36][R22.64] ;  /* 0x0000002416007981 */ /* 0x001764000c1e1100 */
.L_x_10199:
[----:B-----5:R-:W-:Y:S01]  /*79d0*/  LOP3.LUT R0, R0, 0xff, RZ, 0xc0, !PT ;  /* 0x000000ff00007812 */ /* 0x020fe200078ec0ff */
[----:B------:R-:W0:Y:S03]  /*79e0*/  LDCU.64 UR4, c[0x0][0x5e8] ;  /* 0x0000bd00ff0477ac */ /* 0x000e260008000a00 */
[----:B------:R-:W1:Y:S01]  /*79f0*/  I2F.F64.U16 R2, R0 ;  /* 0x0000000000027312 */ /* 0x000e620000101800 */
[----:B------:R-:W3:Y:S01]  /*7a00*/  LDCU.64 UR6, c[0x0][0x600] ;  /* 0x0000c000ff0677ac */ /* 0x000ee20008000a00 */
[----:B------:R-:W-:-:S04]  /*7a10*/  ULOP3.LUT UR8, UR40, 0xff, URZ, 0xc0, !UPT ;  /* 0x000000ff28087892 */ /* 0x000fc8000f8ec0ff */
[----:B------:R-:W-:Y:S01]  /*7a20*/  UISETP.GT.AND UP0, UPT, UR8, 0x9, UPT ;  /* 0x000000090800788c */ /* 0x000fe2000bf04270 */
[----:B-12-4-:R-:W-:Y:S01]  /*7a30*/  DMUL R4, R2, R16 ;  /* 0x0000001002047228 */ /* 0x016fe20000000000 */
[----:B0-----:R-:W-:-:S05]  /*7a40*/  IADD3 R2, P0, PT, R18, UR4, RZ ;  /* 0x0000000412027c10 */ /* 0x001fca000ff1e0ff */
[----:B------:R-:W-:Y:S02]  /*7a50*/  IMAD.X R3, RZ, RZ, UR5, P0 ;  /* 0x00000005ff037e24 */ /* 0x000fe400080e06ff */
[----:B---3--:R-:W-:Y:S01]  /*7a60*/  DMUL R4, R4, UR6 ;  /* 0x0000000604047c28 */ /* 0x008fe20008000000 */
        /* <DEDUP_REMOVED lines=12> */
.L_x_10230:
[----:B------:R-:W0:Y:S02]  /*7b30*/  F2I.S64.F64.TRUNC R4, R4 ;  /* 0x0000000400047311 */ /* 0x000e24000030d900 */
[----:B0-----:R-:W-:-:S05]  /*7b40*/  MOV R7, R4 ;  /* 0x0000000400077202 */ /* 0x001fca0000000f00 */
[----:B------:R0:W-:Y:S01]  /*7b50*/  STG.E.U8 desc[UR36][R2.64], R7 ;  /* 0x0000000702007986 */ /* 0x0001e2000c101124 */
[----:B------:R-:W-:Y:S05]  /*7b60*/  BRA `(.L_x_10232) ;  /* 0x0000000c00e07947 */ /* 0x000fea0003800000 */
.L_x_10229:
        /* <DEDUP_REMOVED lines=9> */
.L_x_10234:
[----:B------:R-:W0:Y:S02]  /*7c00*/  F2I.F64.TRUNC R5, R4 ;  /* 0x0000000400057311 */ /* 0x000e24000030d100 */
[----:B0-----:R0:W-:Y:S01]  /*7c10*/  STG.E desc[UR36][R2.64], R5 ;  /* 0x0000000502007986 */ /* 0x0011e2000c101924 */
[----:B------:R-:W-:Y:S05]  /*7c20*/  BRA `(.L_x_10232) ;  /* 0x0000000c00b07947 */ /* 0x000fea0003800000 */
.L_x_10233:
[----:B------:R-:W0:Y:S02]  /*7c30*/  F2I.F64.TRUNC R5, R4 ;  /* 0x0000000400057311 */ /* 0x000e24000030d100 */
[----:B0-----:R0:W-:Y:S01]  /*7c40*/  STG.E.U16 desc[UR36][R2.64], R5 ;  /* 0x0000000502007986 */ /* 0x0011e2000c101524 */
[----:B------:R-:W-:Y:S05]  /*7c50*/  BRA `(.L_x_10232) ;  /* 0x0000000c00a47947 */ /* 0x000fea0003800000 */
.L_x_10228:
        /* <DEDUP_REMOVED lines=13> */
.L_x_10236:
        /* <DEDUP_REMOVED lines=8> */
.L_x_10235:
        /* <DEDUP_REMOVED lines=14> */
.L_x_10238:
        /* <DEDUP_REMOVED lines=9> */
.L_x_10237:
[----:B------:R0:W-:Y:S01]  /*7f20*/  STG.E.64 desc[UR36][R2.64], R4 ;  /* 0x0000000402007986 */ /* 0x0001e2000c101b24 */
[----:B------:R-:W-:Y:S05]  /*7f30*/  BRA `(.L_x_10232) ;  /* 0x0000000800ec7947 */ /* 0x000fea0003800000 */
.L_x_10227:
        /* <DEDUP_REMOVED lines=13> */
.L_x_10242:
        /* <DEDUP_REMOVED lines=22> */
.L_x_10245:
[----:B------:R-:W-:-:S04]  /*8170*/  SHF.R.U32.HI R5, RZ, 0x18, R7 ;  /* 0x00000018ff057819 */ /* 0x000fc80000011607 */
[----:B------:R-:W-:-:S07]  /*8180*/  LOP3.LUT R0, R0, 0x80, R5, 0xf8, !PT ;  /* 0x0000008000007812 */ /* 0x000fce00078ef805 */
.L_x_10244:
[----:B------:R-:W-:Y:S05]  /*8190*/  BSYNC.RECONVERGENT B0 ;  /* 0x0000000000007941 */ /* 0x000fea0003800200 */
.L_x_10243:
[----:B------:R0:W-:Y:S01]  /*81a0*/  STG.E.U8 desc[UR36][R2.64], R0 ;  /* 0x0000000002007986 */ /* 0x0001e2000c101124 */
[----:B------:R-:W-:Y:S05]  /*81b0*/  BRA `(.L_x_10232) ;  /* 0x00000008004c7947 */ /* 0x000fea0003800000 */
.L_x_10241:
        /* <DEDUP_REMOVED lines=22> */
.L_x_10248:
[----:B------:R-:W-:-:S04]  /*8320*/  SHF.R.U32.HI R5, RZ, 0x18, R7 ;  /* 0x00000018ff057819 */ /* 0x000fc80000011607 */
[----:B------:R-:W-:-:S07]  /*8330*/  LOP3.LUT R0, R0, 0x80, R5, 0xf8, !PT ;  /* 0x0000008000007812 */ /* 0x000fce00078ef805 */
.L_x_10247:
[----:B------:R-:W-:Y:S05]  /*8340*/  BSYNC.RECONVERGENT B0 ;  /* 0x0000000000007941 */ /* 0x000fea0003800200 */
.L_x_10246:
[----:B------:R0:W-:Y:S01]  /*8350*/  STG.E.U8 desc[UR36][R2.64], R0 ;  /* 0x0000000002007986 */ /* 0x0001e2000c101124 */
[----:B------:R-:W-:Y:S05]  /*8360*/  BRA `(.L_x_10232) ;  /* 0x0000000400e07947 */ /* 0x000fea0003800000 */
.L_x_10240:
        /* <DEDUP_REMOVED lines=8> */
[----:B------:R0:W1:Y:S01]  /*83f0*/  F2F.F32.F64 R8, R4 ;  /* 0x0000000400087310 */ /* 0x0000620000301000 */
[----:B------:R-:W-:Y:S01]  /*8400*/  DSETP.GEU.AND P0, PT, |R4|, UR4, PT ;  /* 0x0000000404007e2a */ /* 0x000fe2000bf0e200 */
[----:B0-----:R-:W-:-:S13]  /*8410*/  HFMA2 R5, -RZ, RZ, 0, 1.5199184417724609375e-05 ;  /* 0x000000ffff057431 */ /* 0x001fda00000001ff */
        /* <DEDUP_REMOVED lines=15> */
.L_x_10250:
[----:B------:R-:W0:Y:S02]  /*8510*/  F2I.U64.F64.TRUNC R4, R4 ;  /* 0x0000000400047311 */ /* 0x000e24000030d800 */
[----:B0-----:R0:W-:Y:S01]  /*8520*/  STG.E.64 desc[UR36][R2.64], R4 ;  /* 0x0000000402007986 */ /* 0x0011e2000c101b24 */
[----:B------:R-:W-:Y:S05]  /*8530*/  BRA `(.L_x_10232) ;  /* 0x00000004006c7947 */ /* 0x000fea0003800000 */
.L_x_10249:
[----:B------:R-:W0:Y:S02]  /*8540*/  F2I.U32.F64.TRUNC R5, R4 ;  /* 0x0000000400057311 */ /* 0x000e24000030d000 */
[----:B0-----:R0:W-:Y:S01]  /*8550*/  STG.E desc[UR36][R2.64], R5 ;  /* 0x0000000502007986 */ /* 0x0011e2000c101924 */
[----:B------:R-:W-:Y:S05]  /*8560*/  BRA `(.L_x_10232) ;  /* 0x0000000400607947 */ /* 0x000fea0003800000 */
.L_x_10239:
        /* <DEDUP_REMOVED lines=10> */
.L_x_10252:
[----:B------:R-:W-:-:S05]  /*8610*/  CS2R R6, SRZ ;  /* 0x0000000000067805 */ /* 0x000fca000001ff00 */
[----:B------:R0:W-:Y:S01]  /*8620*/  STG.E.128 desc[UR36][R2.64], R4 ;  /* 0x0000000402007986 */ /* 0x0001e2000c101d24 */
[----:B------:R-:W-:Y:S05]  /*8630*/  BRA `(.L_x_10232) ;  /* 0x00000004002c7947 */ /* 0x000fea0003800000 */
.L_x_10251:
[----:B------:R-:W-:-:S09]  /*8640*/  UISETP.NE.AND UP0, UPT, UR8, 0xf, UPT ;  /* 0x0000000f0800788c */ /* 0x000fd2000bf05270 */
[----:B------:R-:W-:Y:S05]  /*8650*/  BRA.U !UP0, `(.L_x_10253) ;  /* 0x0000000508087547 */ /* 0x000fea000b800000 */
[----:B------:R-:W-:-:S09]  /*8660*/  UISETP.NE.AND UP0, UPT, UR8, 0x17, UPT ;  /* 0x000000170800788c */ /* 0x000fd2000bf05270 */
[----:B------:R-:W-:Y:S05]  /*8670*/  BRA.U !UP0, `(.L_x_10254) ;  /* 0x0000000108a07547 */ /* 0x000fea000b800000 */
[----:B------:R-:W-:-:S09]  /*8680*/  UISETP.NE.AND UP0, UPT, UR8, 0x18, UPT ;  /* 0x000000180800788c */ /* 0x000fd2000bf05270 */
[----:B------:R-:W-:Y:S05]  /*8690*/  BRA.U !UP0, `(.L_x_10255) ;  /* 0x0000000108447547 */ /* 0x000fea000b800000 */
.L_x_10231:
        /* <DEDUP_REMOVED lines=16> */
.L_x_10256:
[----:B------:R-:W-:Y:S05]  /*87a0*/  BRA `(.L_x_10232) ;  /* 0x0000000000d07947 */ /* 0x000fea0003800000 */
.L_x_10255:
[----:B------:R-:W-:Y:S01]  /*87b0*/  UMOV UR4, 0xf0000000 ;  /* 0xf000000000047882 */ /* 0x000fe20000000000 */
[----:B------:R-:W-:Y:S01]  /*87c0*/  UMOV UR5, 0x380fffff ;  /* 0x380fffff00057882 */ /* 0x000fe20000000000 */
[----:B------:R-:W0:Y:S01]  /*87d0*/  F2F.F32.F64 R9, R4 ;  /* 0x0000000400097310 */ /* 0x000e220000301000 */
[----:B------:R-:W-:Y:S01]  /*87e0*/  DSETP.GEU.AND P0, PT, |R4|, UR4, PT ;  /* 0x0000000404007e2a */ /* 0x000fe2000bf0e200 */
[----:B------:R-:W-:Y:S01]  /*87f0*/  BSSY.RECONVERGENT B0, `(.L_x_10257) ;  /* 0x000000d000007945 */ /* 0x000fe20003800200 */
[----:B------:R-:W-:-:S12]  /*8800*/  IMAD.MOV.U32 R0, RZ, RZ, 0x7f ;  /* 0x0000007fff007424 */ /* 0x000fd800078e00ff */
[----:B0-----:R-:W-:-:S05]  /*8810*/  @!P0 FMUL R9, R9, 1.175494350822287508e-38 ;  /* 0x0080000009098820 */ /* 0x001fca0000400000 */
        /* <DEDUP_REMOVED lines=10> */
.L_x_10258:
[----:B------:R-:W-:Y:S05]  /*88c0*/  BSYNC.RECONVERGENT B0 ;  /* 0x0000000000007941 */ /* 0x000fea0003800200 */
.L_x_10257:
[----:B------:R-:W-:-:S05]  /*88d0*/  LOP3.LUT R7, R0, 0x80, R7, 0xf8, !PT ;  /* 0x0000008000077812 */ /* 0x000fca00078ef807 */
[----:B------:R3:W-:Y:S01]  /*88e0*/  STG.E.U8 desc[UR36][R2.64], R7 ;  /* 0x0000000702007986 */ /* 0x0007e2000c101124 */
[----:B------:R-:W-:Y:S05]  /*88f0*/  BRA `(.L_x_10232) ;  /* 0x00000000007c7947 */ /* 0x000fea0003800000 */
.L_x_10254:
[----:B------:R-:W-:Y:S01]  /*8900*/  UMOV UR4, 0xf0000000 ;  /* 0xf000000000047882 */ /* 0x000fe20000000000 */
[----:B------:R-:W-:Y:S01]  /*8910*/  UMOV UR5, 0x380fffff ;  /* 0x380fffff00057882 */ /* 0x000fe20000000000 */
[----:B------:R-:W0:Y:S01]  /*8920*/  F2F.F32.F64 R7, R4 ;  /* 0x0000000400077310 */ /* 0x000e220000301000 */
[----:B------:R-:W-:Y:S01]  /*8930*/  DSETP.GEU.AND P0, PT, |R4|, UR4, PT ;  /* 0x0000000404007e2a */ /* 0x000fe2000bf0e200 */
[----:B------:R-:W-:-:S13]  /*8940*/  BSSY.RECONVERGENT B0, `(.L_x_10259) ;  /* 0x000000f000007945 */ /* 0x000fda0003800200 */
        /* <DEDUP_REMOVED lines=11> */
.L_x_10260:
[----:B------:R-:W-:Y:S01]  /*8a00*/  IMAD.MOV.U32 R0, RZ, RZ, 0x7f ;  /* 0x0000007fff007424 */ /* 0x000fe200078e00ff */
[----:B------:R-:W-:-:S04]  /*8a10*/  ISETP.GT.U32.AND P0, PT, R6, 0x7f800000, PT ;  /* 0x7f8000000600780c */ /* 0x000fc80003f04070 */
[----:B------:R-:W-:-:S09]  /*8a20*/  SEL R0, R0, 0x7c, P0 ;  /* 0x0000007c00007807 */ /* 0x000fd20000000000 */
.L_x_10261:
[----:B------:R-:W-:Y:S05]  /*8a30*/  BSYNC.RECONVERGENT B0 ;  /* 0x0000000000007941 */ /* 0x000fea0003800200 */
.L_x_10259:
[----:B------:R-:W-:-:S04]  /*8a40*/  SHF.R.U32.HI R5, RZ, 0x18, R7 ;  /* 0x00000018ff057819 */ /* 0x000fc80000011607 */
[----:B------:R-:W-:-:S05]  /*8a50*/  LOP3.LUT R5, R0, 0x80, R5, 0xf8, !PT ;  /* 0x0000008000057812 */ /* 0x000fca00078ef805 */
[----:B------:R2:W-:Y:S01]  /*8a60*/  STG.E.U8 desc[UR36][R2.64], R5 ;  /* 0x0000000502007986 */ /* 0x0005e2000c101124 */
[----:B------:R-:W-:Y:S05]  /*8a70*/  BRA `(.L_x_10232) ;  /* 0x00000000001c7947 */ /* 0x000fea0003800000 */
.L_x_10253:
[----:B------:R-:W-:Y:S01]  /*8a80*/  UMOV UR4, 0xf0000000 ;  /* 0xf000000000047882 */ /* 0x000fe20000000000 */
[----:B------:R-:W-:Y:S01]  /*8a90*/  UMOV UR5, 0x380fffff ;  /* 0x380fffff00057882 */ /* 0x000fe20000000000 */
[----:B------:R-:W0:Y:S01]  /*8aa0*/  F2F.F32.F64 R0, R4 ;  /* 0x0000000400007310 */ /* 0x000e220000301000 */
[----:B------:R-:W-:-:S14]  /*8ab0*/  DSETP.GEU.AND P0, PT, |R4|, UR4, PT ;  /* 0x0000000404007e2a */ /* 0x000fdc000bf0e200 */
[----:B0-----:R-:W-:-:S05]  /*8ac0*/  @!P0 FMUL R0, R0, 1.175494350822287508e-38 ;  /* 0x0080000000008820 */ /* 0x001fca0000400000 */
[----:B------:R-:W-:-:S05]  /*8ad0*/  F2FP.BF16.F32.PACK_AB R0, RZ, R0 ;  /* 0x00000000ff00723e */ /* 0x000fca00000010ff */
[----:B------:R4:W-:Y:S02]  /*8ae0*/  STG.E.U16 desc[UR36][R2.64], R0 ;  /* 0x0000000002007986 */ /* 0x0009e4000c101524 */
.L_x_10232:
[----:B------:R-:W-:-:S07]  /*8af0*/  IADD3 R19, PT, PT, R19, 0x80, RZ ;  /* 0x0000008013137810 */ /* 0x000fce0007ffe0ff */
.L_x_10164:
[----:B------:R-:W-:Y:S05]  /*8b00*/  BSYNC.RECONVERGENT B7 ;  /* 0x0000000000077941 */ /* 0x000fea0003800200 */
.L_x_10163:
[----:B------:R-:W5:Y:S01]  /*8b10*/  LDCU UR4, c[0x0][0x380] ;  /* 0x00007000ff0477ac */ /* 0x000f620008000800 */
[----:B------:R-:W-:Y:S01]  /*8b20*/  BSSY.RECONVERGENT B7, `(.L_x_10262) ;  /* 0x000044f000077945 */ /* 0x000fe20003800200 */
[----:B-----5:R-:W-:-:S13]  /*8b30*/  ISETP.GE.AND P0, PT, R19, UR4, PT ;  /* 0x0000000413007c0c */ /* 0x020fda000bf06270 */
[----:B------:R-:W-:Y:S05]  /*8b40*/  @P0 BRA `(.L_x_10263) ;  /* 0x0000004400300947 */ /* 0x000fea0003800000 */
[----:B------:R-:W5:Y:S01]  /*8b50*/  LDCU UR4, c[0x0][0x388] ;  /* 0x00007100ff0477ac */ /* 0x000f620008000800 */
[----:B------:R-:W-:Y:S01]  /*8b60*/  IMAD.MOV.U32 R22, RZ, RZ, RZ ;  /* 0x000000ffff167224 */ /* 0x000fe200078e00ff */
[----:B------:R-:W-:Y:S01]  /*8b70*/  MOV R18, RZ ;  /* 0x000000ff00127202 */ /* 0x000fe20000000f00 */
[----:B0---4-:R-:W-:Y:S01]  /*8b80*/  IMAD.MOV.U32 R0, RZ, RZ, RZ ;  /* 0x000000ffff007224 */ /* 0x011fe200078e00ff */
[----:B-----5:R-:W-:-:S09]  /*8b90*/  UISETP.NE.AND UP0, UPT, UR4, URZ, UPT ;  /* 0x000000ff0400728c */ /* 0x020fd2000bf05270 */
[----:B------:R-:W-:Y:S05]  /*8ba0*/  BRA.U !UP0, `(.L_x_10264) ;  /* 0x0000001508707547 */ /* 0x000fea000b800000 */
[----:B------:R-:W1:Y:S01]  /*8bb0*/  LDCU.64 UR4, c[0x0][0x390] ;  /* 0x00007200ff0477ac */ /* 0x000e620008000a00 */
[----:B------:R-:W-:Y:S01]  /*8bc0*/  IMAD.MOV.U32 R18, RZ, RZ, RZ ;  /* 0x000000ffff127224 */ /* 0x000fe200078e00ff */
[----:B------:R-:W0:Y:S01]  /*8bd0*/  LDCU UR6, c[0x0][0x38c] ;  /* 0x00007180ff0677ac */ /* 0x000e220008000800 */
[----:B------:R-:W4:Y:S01]  /*8be0*/  LDCU.64 UR8, c[0x0][0x4b8] ;  /* 0x00009700ff0877ac */ /* 0x000f220008000a00 */
[----:B------:R-:W-:Y:S01]  /*8bf0*/  UISETP.NE.AND UP0, UPT, UR39, URZ, UPT ;  /* 0x000000ff2700728c */ /* 0x000fe2000bf05270 */
        /* <DEDUP_REMOVED lines=343> */
.L_x_10264:
[----:B------:R-:W1:Y:S01]  /*a170*/  LDCU.64 UR6, c[0x0][0x5f0] ;  /* 0x0000be00ff0677ac */ /* 0x000e620008000a00 */
[----:B------:R-:W-:Y:S01]  /*a180*/  BSSY.RECONVERGENT B6, `(.L_x_10265) ;  /* 0x00000ec000067945 */ /* 0x000fe20003800200 */
[----:B------:R-:W-:-:S04]  /*a190*/  UPRMT UR4, UR40, 0x7771, URZ ;  /* 0x0000777128047896 */ /* 0x000fc800080000ff */
[----:B------:R-:W-:Y:S01]  /*a1a0*/  UISETP.GT.AND UP0, UPT, UR4, 0x9, UPT ;  /* 0x000000090400788c */ /* 0x000fe2000bf04270 */
[----:B-123--:R-:W-:-:S04]  /*a1b0*/  IADD3 R2, P0, PT, R0, UR6, RZ ;  /* 0x0000000600027c10 */ /* 0x00efc8000ff1e0ff */
        /* <DEDUP_REMOVED lines=13> */
.L_x_10269:
[----:B------:R-:W2:Y:S02]  /*a290*/  LDG.E.U8 R2, desc[UR36][R2.64] ;  /* 0x0000002402027981 */ /* 0x000ea4000c1e1100 */
[----:B--2---:R0:W1:Y:S01]  /*a2a0*/  I2F.F64.U16 R16, R2 ;  /* 0x0000000200107312 */ /* 0x0040620000101800 */
[----:B------:R-:W-:Y:S05]  /*a2b0*/  BRA `(.L_x_10271) ;  /* 0x0000000c00607947 */ /* 0x000fea0003800000 */
.L_x_10268:
        /* <DEDUP_REMOVED lines=9> */
.L_x_10273:
[----:B------:R-:W2:Y:S02]  /*a350*/  LDG.E R2, desc[UR36][R2.64] ;  /* 0x0000002402027981 */ /* 0x000ea4000c1e1900 */
[----:B--2---:R0:W1:Y:S01]  /*a360*/  I2F.F64 R16, R2 ;  /* 0x0000000200107312 */ /* 0x0040620000201c00 */
[----:B------:R-:W-:Y:S05]  /*a370*/  BRA `(.L_x_10271) ;  /* 0x0000000c00307947 */ /* 0x000fea0003800000 */
.L_x_10272:
[----:B------:R-:W2:Y:S02]  /*a380*/  LDG.E.U16 R2, desc[UR36][R2.64] ;  /* 0x0000002402027981 */ /* 0x000ea4000c1e1500 */
[----:B--2---:R0:W1:Y:S01]  /*a390*/  I2F.F64.S16 R16, R2 ;  /* 0x0000000200107312 */ /* 0x0040620000101c00 */
[----:B------:R-:W-:Y:S05]  /*a3a0*/  BRA `(.L_x_10271) ;  /* 0x0000000c00247947 */ /* 0x000fea0003800000 */
.L_x_10267:
        /* <DEDUP_REMOVED lines=10> */
.L_x_10275:
[----:B------:R-:W2:Y:S02]  /*a450*/  LDG.E.U16 R0, desc[UR36][R2.64] ;  /* 0x0000002402007981 */ /* 0x000ea4000c1e1500 */
[----:B--2---:R-:W-:-:S05]  /*a460*/  HADD2.F32 R0, -RZ, R0.H0_H0 ;  /* 0x20000000ff007230 */ /* 0x004fca0000004100 */
[----:B------:R-:W-:-:S04]  /*a470*/  FMUL.FTZ R0, R0, 1 ;  /* 0x3f80000000007820 */ /* 0x000fc80000410000 */
[----:B------:R0:W1:Y:S01]  /*a480*/  F2F.F64.F32 R16, R0 ;  /* 0x0000000000107310 */ /* 0x0000620000201800 */
[----:B------:R-:W-:Y:S05]  /*a490*/  BRA `(.L_x_10271) ;  /* 0x0000000800e87947 */ /* 0x000fea0003800000 */
.L_x_10274:
        /* <DEDUP_REMOVED lines=10> */
.L_x_10277:
[----:B------:R-:W2:Y:S02]  /*a540*/  LDG.E.U16 R2, desc[UR36][R2.64] ;  /* 0x0000002402027981 */ /* 0x000ea4000c1e1500 */
[----:B--2---:R-:W-:-:S05]  /*a550*/  HADD2.F32 R0, -RZ, R2.H0_H0 ;  /* 0x20000002ff007230 */ /* 0x004fca0000004100 */
[----:B------:R-:W-:-:S04]  /*a560*/  FMUL.FTZ R0, R0, 1 ;  /* 0x3f80000000007820 */ /* 0x000fc80000410000 */
[----:B------:R0:W1:Y:S01]  /*a570*/  F2F.F64.F32 R16, R0 ;  /* 0x0000000000107310 */ /* 0x0000620000201800 */
[----:B------:R-:W-:Y:S05]  /*a580*/  BRA `(.L_x_10271) ;  /* 0x0000000800ac7947 */ /* 0x000fea0003800000 */
.L_x_10276:
[----:B------:R0:W5:Y:S01]  /*a590*/  LDG.E.64 R16, desc[UR36][R2.64] ;  /* 0x0000002402107981 */ /* 0x000162000c1e1b00 */
[----:B------:R-:W-:Y:S05]  /*a5a0*/  BRA `(.L_x_10271) ;  /* 0x0000000800a47947 */ /* 0x000fea0003800000 */
.L_x_10266:
        /* <DEDUP_REMOVED lines=13> */
.L_x_10280:
[----:B------:R0:W5:Y:S01]  /*a680*/  LDG.E.64 R16, desc[UR36][R2.64] ;  /* 0x0000002402107981 */ /* 0x000162000c1e1b00 */
[----:B------:R-:W-:Y:S05]  /*a690*/  BRA `(.L_x_10271) ;  /* 0x0000000800687947 */ /* 0x000fea0003800000 */
.L_x_10279:
        /* <DEDUP_REMOVED lines=27> */
.L_x_10282:
[----:B------:R-:W2:Y:S02]  /*a850*/  LDG.E.U8 R2, desc[UR36][R2.64] ;  /* 0x0000002402027981 */ /* 0x000ea4000c1e1100 */
        /* <DEDUP_REMOVED lines=13> */
.L_x_10281:
[----:B------:R-:W2:Y:S02]  /*a930*/  LDG.E.U16 R0, desc[UR36][R2.64] ;  /* 0x0000002402007981 */ /* 0x000ea4000c1e1500 */
[----:B--2---:R-:W-:-:S04]  /*a940*/  IMAD.U32 R0, R0, 0x10000, RZ ;  /* 0x0001000000007824 */ /* 0x004fc800078e00ff */
[----:B------:R-:W-:-:S04]  /*a950*/  FMUL.FTZ R0, R0, 1 ;  /* 0x3f80000000007820 */ /* 0x000fc80000410000 */
[----:B------:R0:W1:Y:S01]  /*a960*/  F2F.F64.F32 R16, R0 ;  /* 0x0000000000107310 */ /* 0x0000620000201800 */
[----:B------:R-:W-:Y:S05]  /*a970*/  BRA `(.L_x_10271) ;  /* 0x0000000400b07947 */ /* 0x000fea0003800000 */
.L_x_10278:
        /* <DEDUP_REMOVED lines=11> */
.L_x_10285:
        /* <DEDUP_REMOVED lines=21> */
.L_x_10287:
[----:B------:R-:W-:Y:S05]  /*ab80*/  BSYNC.RECONVERGENT B0 ;  /* 0x0000000000007941 */ /* 0x000fea0003800200 */
.L_x_10286:
[----:B------:R-:W-:Y:S01]  /*ab90*/  IMAD.SHL.U32 R0, R0, 0x100000, RZ ;  /* 0x0010000000007824 */ /* 0x000fe200078e00ff */
[----:B------:R-:W-:-:S04]  /*aba0*/  LEA R2, R2, 0x3b800000, 0x17 ;  /* 0x3b80000002027811 */ /* 0x000fc800078eb8ff */
[----:B------:R-:W-:-:S05]  /*abb0*/  LOP3.LUT R0, R2, R0, R7, 0xfe, !PT ;  /* 0x0000000002007212 */ /* 0x000fca00078efe07 */
[----:B------:R-:W-:-:S04]  /*abc0*/  FMUL.FTZ R0, R0, 1 ;  /* 0x3f80000000007820 */ /* 0x000fc80000410000 */
[----:B------:R0:W1:Y:S01]  /*abd0*/  F2F.F64.F32 R16, R0 ;  /* 0x0000000000107310 */ /* 0x0000620000201800 */
[----:B------:R-:W-:Y:S05]  /*abe0*/  BRA `(.L_x_10271) ;  /* 0x0000000400147947 */ /* 0x000fea0003800000 */
.L_x_10284:
        /* <DEDUP_REMOVED lines=21> */
.L_x_10289:
[----:B------:R-:W-:Y:S05]  /*ad40*/  BSYNC.RECONVERGENT B0 ;  /* 0x0000000000007941 */ /* 0x000fea0003800200 */
.L_x_10288:
[----:B------:R-:W-:Y:S02]  /*ad50*/  SHF.L.U32 R0, R0, 0x15, RZ ;  /* 0x0000001500007819 */ /* 0x000fe400000006ff */
[----:B------:R-:W-:-:S04]  /*ad60*/  LEA R2, R2, 0x37800000, 0x17 ;  /* 0x3780000002027811 */ /* 0x000fc800078eb8ff */
[----:B------:R-:W-:-:S05]  /*ad70*/  LOP3.LUT R0, R2, R0, R7, 0xfe, !PT ;  /* 0x0000000002007212 */ /* 0x000fca00078efe07 */
[----:B------:R-:W-:-:S04]  /*ad80*/  FMUL.FTZ R0, R0, 1 ;  /* 0x3f80000000007820 */ /* 0x000fc80000410000 */
[----:B------:R0:W1:Y:S01]  /*ad90*/  F2F.F64.F32 R16, R0 ;  /* 0x0000000000107310 */ /* 0x0000620000201800 */
[----:B------:R-:W-:Y:S05]  /*ada0*/  BRA `(.L_x_10271) ;  /* 0x0000000000a47947 */ /* 0x000fea0003800000 */
.L_x_10283:
        /* <DEDUP_REMOVED lines=16> */
[----:B------:R1:W2:Y:S01]  /*aeb0*/  @P0 F2F.F64.F32 R16, R0 ;  /* 0x0000000000100310 */ /* 0x0002a20000201800 */
[----:B------:R-:W-:Y:S05]  /*aec0*/  BRA `(.L_x_10271) ;  /* 0x00000000005c7947 */ /* 0x000fea0003800000 */
.L_x_10270:
        /* <DEDUP_REMOVED lines=16> */
.L_x_10292:
[----:B------:R-:W-:Y:S01]  /*afd0*/  CS2R R16, SRZ ;  /* 0x0000000000107805 */ /* 0x000fe2000001ff00 */
[----:B------:R-:W-:Y:S06]  /*afe0*/  BRA `(.L_x_10271) ;  /* 0x0000000000147947 */ /* 0x000fec0003800000 */
.L_x_10291:
[----:B------:R-:W2:Y:S02]  /*aff0*/  LDG.E.64 R16, desc[UR36][R2.64] ;  /* 0x0000002402107981 */ /* 0x000ea4000c1e1b00 */
[----:B--2---:R-:W0:Y:S01]  /*b000*/  I2F.F64.U64 R16, R16 ;  /* 0x0000001000107312 */ /* 0x004e220000301800 */
[----:B------:R-:W-:Y:S05]  /*b010*/  BRA `(.L_x_10271) ;  /* 0x0000000000087947 */ /* 0x000fea0003800000 */
.L_x_10290:
[----:B------:R-:W2:Y:S02]  /*b020*/  LDG.E R2, desc[UR36][R2.64] ;  /* 0x0000002402027981 */ /* 0x000ea4000c1e1900 */
[----:B--2---:R3:W4:Y:S02]  /*b030*/  I2F.F64.U32 R16, R2 ;  /* 0x0000000200107312 */ /* 0x0047240000201800 */
.L_x_10271:
[----:B------:R-:W-:Y:S05]  /*b040*/  BSYNC.RECONVERGENT B6 ;  /* 0x0000000000067941 */ /* 0x000fea0003800200 */
.L_x_10265:
[----:B------:R-:W3:Y:S01]  /*b050*/  LDCU.64 UR6, c[0x0][0x5f8] ;  /* 0x0000bf00ff0677ac */ /* 0x000ee20008000a00 */
[----:B------:R-:W-:-:S04]  /*b060*/  UPRMT UR4, UR40, 0x7772, URZ ;  /* 0x0000777228047896 */ /* 0x000fc800080000ff */
[----:B------:R-:W-:Y:S01]  /*b070*/  UISETP.GT.AND UP0, UPT, UR4, 0x9, UPT ;  /* 0x000000090400788c */ /* 0x000fe2000bf04270 */
[----:B---3--:R-:W-:-:S04]  /*b080*/  IADD3 R22, P0, PT, R22, UR6, RZ ;  /* 0x0000000616167c10 */ /* 0x008fc8000ff1e0ff */
        /* <DEDUP_REMOVED lines=10> */
[----:B01----:R0:W5:Y:S01]  /*b130*/  LDG.E.U8 R0, desc[UR36][R22.64] ;  /* 0x0000002416007981 */ /* 0x003162000c1e1100 */
[----:B------:R-:W-:Y:S05]  /*b140*/  BRA `(.L_x_10298) ;  /* 0x0000000c00647947 */ /* 0x000fea0003800000 */
.L_x_10296:
[----:B01----:R0:W5:Y:S01]  /*b150*/  LDG.E.U8 R0, desc[UR36][R22.64] ;  /* 0x0000002416007981 */ /* 0x003162000c1e1100 */
[----:B------:R-:W-:Y:S05]  /*b160*/  BRA `(.L_x_10298) ;  /* 0x0000000c005c7947 */ /* 0x000fea0003800000 */
.L_x_10295:
[----:B------:R-:W-:-:S09]  /*b170*/  UISETP.NE.AND UP0, UPT, UR4, 0x2, UPT ;  /* 0x000000020400788c */ /* 0x000fd2000bf05270 */
[----:B------:R-:W-:Y:S05]  /*b180*/  BRA.U !UP0, `(.L_x_10299) ;  /* 0x0000000108207547 */ /* 0x000fea000b800000 */
[----:B------:R-:W-:-:S09]  /*b190*/  UISETP.NE.AND UP0, UPT, UR4, 0x3, UPT ;  /* 0x000000030400788c */ /* 0x000fd2000bf05270 */
[----:B------:R-:W-:Y:S05]  /*b1a0*/  BRA.U !UP0, `(.L_x_10300) ;  /* 0x0000000108107547 */ /* 0x000fea000b800000 */
[----:B------:R-:W-:-:S09]  /*b1b0*/  UISETP.NE.AND UP0, UPT, UR4, 0x4, UPT ;  /* 0x000000040400788c */ /* 0x000fd2000bf05270 */
[----:B------:R-:W-:Y:S05]  /*b1c0*/  BRA.U UP0, `(.L_x_10297) ;  /* 0x0000000900f07547 */ /* 0x000fea000b800000 */
[----:B01----:R0:W5:Y:S01]  /*b1d0*/  LDG.E.U8 R0, desc[UR36][R22.64] ;  /* 0x0000002416007981 */ /* 0x003162000c1e1100 */
[----:B------:R-:W-:Y:S05]  /*b1e0*/  BRA `(.L_x_10298) ;  /* 0x0000000c003c7947 */ /* 0x000fea0003800000 */
.L_x_10300:
[----:B01----:R0:W5:Y:S01]  /*b1f0*/  LDG.E.U8 R0, desc[UR36][R22.64] ;  /* 0x0000002416007981 */ /* 0x003162000c1e1100 */
[----:B------:R-:W-:Y:S05]  /*b200*/  BRA `(.L_x_10298) ;  /* 0x0000000c00347947 */ /* 0x000fea0003800000 */
.L_x_10299:
[----:B01----:R0:W5:Y:S01]  /*b210*/  LDG.E.U16 R0, desc[UR36][R22.64] ;  /* 0x0000002416007981 */ /* 0x003162000c1e1500 */
[----:B------:R-:W-:Y:S05]  /*b220*/  BRA `(.L_x_10298) ;  /* 0x0000000c002c7947 */ /* 0x000fea0003800000 */
.L_x_10294:
[----:B------:R-:W-:-:S09]  /*b230*/  UISETP.GT.AND UP0, UPT, UR4, 0x6, UPT ;  /* 0x000000060400788c */ /* 0x000fd2000bf04270 */
[----:B------:R-:W-:Y:S05]  /*b240*/  BRA.U UP0, `(.L_x_10301) ;  /* 0x0000000100347547 */ /* 0x000fea000b800000 */
[----:B------:R-:W-:-:S09]  /*b250*/  UISETP.NE.AND UP0, UPT, UR4, 0x5, UPT ;  /* 0x000000050400788c */ /* 0x000fd2000bf05270 */
[----:B------:R-:W-:Y:S05]  /*b260*/  BRA.U !UP0, `(.L_x_10302) ;  /* 0x0000000108187547 */ /* 0x000fea000b800000 */
[----:B------:R-:W-:-:S09]  /*b270*/  UISETP.NE.AND UP0, UPT, UR4, 0x6, UPT ;  /* 0x000000060400788c */ /* 0x000fd2000bf05270 */
[----:B------:R-:W-:Y:S05]  /*b280*/  BRA.U UP0, `(.L_x_10297) ;  /* 0x0000000900c07547 */ /* 0x000fea000b800000 */
[----:B0-----:R-:W3:Y:S02]  /*b290*/  LDG.E R2, desc[UR36][R22.64] ;  /* 0x0000002416027981 */ /* 0x001ee4000c1e1900 */
[----:B---3--:R-:W1:Y:S02]  /*b2a0*/  F2I.S64.TRUNC R2, R2 ;  /* 0x0000000200027311 */ /* 0x008e64000020d900 */
[----:B-1----:R-:W-:Y:S01]  /*b2b0*/  PRMT R0, R2, 0x7610, R0 ;  /* 0x0000761002007816 */ /* 0x002fe20000000000 */
[----:B------:R-:W-:Y:S06]  /*b2c0*/  BRA `(.L_x_10298) ;  /* 0x0000000c00047947 */ /* 0x000fec0003800000 */
.L_x_10302:
[----:B0-----:R-:W3:Y:S02]  /*b2d0*/  LDG.E.U16 R2, desc[UR36][R22.64] ;  /* 0x0000002416027981 */ /* 0x001ee4000c1e1500 */
[----:B---3--:R-:W-:-:S06]  /*b2e0*/  HADD2.F32 R2, -RZ, R2.H0_H0 ;  /* 0x20000002ff027230 */ /* 0x008fcc0000004100 */
[----:B------:R-:W1:Y:S02]  /*b2f0*/  F2I.S64.TRUNC R2, R2 ;  /* 0x0000000200027311 */ /* 0x000e64000020d900 */
[----:B-1----:R-:W-:Y:S01]  /*b300*/  PRMT R0, R2, 0x7610, R0 ;  /* 0x0000761002007816 */ /* 0x002fe20000000000 */
[----:B------:R-:W-:Y:S06]  /*b310*/  BRA `(.L_x_10298) ;  /* 0x0000000800f07947 */ /* 0x000fec0003800000 */
.L_x_10301:
[----:B------:R-:W-:-:S09]  /*b320*/  UISETP.NE.AND UP0, UPT, UR4, 0x7, UPT ;  /* 0x000000070400788c */ /* 0x000fd2000bf05270 */
[----:B------:R-:W-:Y:S05]  /*b330*/  BRA.U !UP0, `(.L_x_10303) ;  /* 0x0000000108347547 */ /* 0x000fea000b800000 */
        /* <DEDUP_REMOVED lines=8> */
.L_x_10304:
[----:B------:R-:W0:Y:S02]  /*b3c0*/  LDG.E.U16 R22, desc[UR36][R22.64] ;  /* 0x0000002416167981 */ /* 0x000e24000c1e1500 */
[----:B0-----:R-:W-:-:S06]  /*b3d0*/  HADD2.F32 R2, -RZ, R22.H0_H0 ;  /* 0x20000016ff027230 */ /* 0x001fcc0000004100 */
[----:B------:R-:W1:Y:S02]  /*b3e0*/  F2I.S64.TRUNC R2, R2 ;  /* 0x0000000200027311 */ /* 0x000e64000020d900 */
[----:B-1----:R-:W-:Y:S01]  /*b3f0*/  PRMT R0, R2, 0x7610, R0 ;  /* 0x0000761002007816 */ /* 0x002fe20000000000 */
[----:B------:R-:W-:Y:S06]  /*b400*/  BRA `(.L_x_10298) ;  /* 0x0000000800b47947 */ /* 0x000fec0003800000 */
.L_x_10303:
[----:B0-----:R-:W3:Y:S02]  /*b410*/  LDG.E.64 R2, desc[UR36][R22.64] ;  /* 0x0000002416027981 */ /* 0x001ee4000c1e1b00 */
[----:B---3--:R-:W1:Y:S02]  /*b420*/  F2I.S64.F64.TRUNC R2, R2 ;  /* 0x0000000200027311 */ /* 0x008e64000030d900 */
[----:B-1----:R-:W-:Y:S01]  /*b430*/  PRMT R0, R2, 0x7610, R0 ;  /* 0x0000761002007816 */ /* 0x002fe20000000000 */
[----:B------:R-:W-:Y:S06]  /*b440*/  BRA `(.L_x_10298) ;  /* 0x0000000800a47947 */ /* 0x000fec0003800000 */
.L_x_10293:
        /* <DEDUP_REMOVED lines=10> */
[----:B01----:R-:W-:Y:S01]  /*b4f0*/  SEL R0, RZ, 0x1, !P0 ;  /* 0x00000001ff007807 */ /* 0x003fe20004000000 */
[----:B------:R-:W-:Y:S08]  /*b500*/  BRA `(.L_x_10298) ;  /* 0x0000000800747947 */ /* 0x000ff00003800000 */
.L_x_10307:
[----:B------:R-:W0:Y:S02]  /*b510*/  LDG.E.64 R22, desc[UR36][R22.64] ;  /* 0x0000002416167981 */ /* 0x000e24000c1e1b00 */
[----:B0-----:R-:W1:Y:S02]  /*b520*/  F2I.S64.F64.TRUNC R2, R22 ;  /* 0x0000001600027311 */ /* 0x001e64000030d900 */
[----:B-1----:R-:W-:Y:S01]  /*b530*/  PRMT R0, R2, 0x7610, R0 ;  /* 0x0000761002007816 */ /* 0x002fe20000000000 */
[----:B------:R-:W-:Y:S06]  /*b540*/  BRA `(.L_x_10298) ;  /* 0x0000000800647947 */ /* 0x000fec0003800000 */
.L_x_10306:
[----:B------:R-:W-:-:S09]  /*b550*/  UISETP.NE.AND UP0, UPT, UR4, 0xf, UPT ;  /* 0x0000000f0400788c */ /* 0x000fd2000bf05270 */
[----:B------:R-:W-:Y:S05]  /*b560*/  BRA.U !UP0, `(.L_x_10308) ;  /* 0x00000001089c7547 */ /* 0x000fea000b800000 */
[----:B------:R-:W-:-:S09]  /*b570*/  UISETP.NE.AND UP0, UPT, UR4, 0x17, UPT ;  /* 0x000000170400788c */ /* 0x000fd2000bf05270 */
[----:B------:R-:W-:Y:S05]  /*b580*/  BRA.U !UP0, `(.L_x_10309) ;  /* 0x00000001085c7547 */ /* 0x000fea000b800000 */
[----:B------:R-:W-:-:S09]  /*b590*/  UISETP.NE.AND UP0, UPT, UR4, 0x18, UPT ;  /* 0x000000180400788c */ /* 0x000fd2000bf05270 */
[----:B------:R-:W-:Y:S05]  /*b5a0*/  BRA.U UP0, `(.L_x_10297) ;  /* 0x0000000500f87547 */ /* 0x000fea000b800000 */
[----:B01----:R-:W3:Y:S01]  /*b5b0*/  LDG.E.U8 R0, desc[UR36][R22.64] ;  /* 0x0000002416007981 */ /* 0x003ee2000c1e1100 */
[----:B------:R-:W-:Y:S02]  /*b5c0*/  IMAD.MOV.U32 R4, RZ, RZ, 0x1f ;  /* 0x0000001fff047424 */ /* 0x000fe400078e00ff */
[----:B---3--:R-:W-:-:S05]  /*b5d0*/  IMAD.SHL.U32 R0, R0, 0x1000000, RZ ;  /* 0x0100000000007824 */ /* 0x008fca00078e00ff */
        /* <DEDUP_REMOVED lines=18> */
.L_x_10309:
[----:B0-----:R-:W1:Y:S02]  /*b700*/  LDG.E.U8 R3, desc[UR36][R22.64] ;  /* 0x0000002416037981 */ /* 0x001e64000c1e1100 */
[C---:B-1----:R-:W-:Y:S01]  /*b710*/  IMAD.SHL.U32 R0, R3.reuse, 0x2000000, RZ ;  /* 0x0200000003007824 */ /* 0x042fe200078e00ff */
        /* <DEDUP_REMOVED lines=12> */
.L_x_10308:
[----:B0-----:R-:W3:Y:S02]  /*b7e0*/  LDG.E.U16 R2, desc[UR36][R22.64] ;  /* 0x0000002416027981 */ /* 0x001ee4000c1e1500 */
[----:B---3--:R-:W-:-:S06]  /*b7f0*/  IMAD.U32 R2, R2, 0x10000, RZ ;  /* 0x0001000002027824 */ /* 0x008fcc00078e00ff */
[----:B------:R-:W1:Y:S02]  /*b800*/  F2I.S64.TRUNC R2, R2 ;  /* 0x0000000200027311 */ /* 0x000e64000020d900 */
[----:B-1----:R-:W-:Y:S01]  /*b810*/  PRMT R0, R2, 0x7610, R0 ;  /* 0x0000761002007816 */ /* 0x002fe20000000000 */
[----:B------:R-:W-:Y:S06]  /*b820*/  BRA `(.L_x_10298) ;  /* 0x0000000400ac7947 */ /* 0x000fec0003800000 */
.L_x_10305:
        /* <DEDUP_REMOVED lines=8> */
[----:B01----:R0:W5:Y:S01]  /*b8b0*/  LDG.E.U16 R0, desc[UR36][R22.64] ;  /* 0x0000002416007981 */ /* 0x003162000c1e1500 */
[----:B------:R-:W-:Y:S05]  /*b8c0*/  BRA `(.L_x_10298) ;  /* 0x0000000400847947 */ /* 0x000fea0003800000 */
.L_x_10312:
[----:B------:R-:W3:Y:S01]  /*b8d0*/  LDG.E.U8 R22, desc[UR36][R22.64] ;  /* 0x0000002416167981 */ /* 0x000ee2000c1e1100 */
[----:B------:R-:W-:Y:S01]  /*b8e0*/  BSSY.RECONVERGENT B0, `(.L_x_10313) ;  /* 0x0000018000007945 */ /* 0x000fe20003800200 */
[----:B0-----:R-:W-:Y:S01]  /*b8f0*/  IMAD.MOV.U32 R2, RZ, RZ, RZ ;  /* 0x000000ffff027224 */ /* 0x001fe200078e00ff */
[----:B---3--:R-:W-:-:S13]  /*b900*/  ISETP.NE.AND P0, PT, R22, RZ, PT ;  /* 0x000000ff1600720c */ /* 0x008fda0003f05270 */
[----:B------:R-:W-:Y:S05]  /*b910*/  @!P0 BRA `(.L_x_10314) ;  /* 0x0000000000508947 */ /* 0x000fea0003800000 */
[----:B------:R-:W-:-:S13]  /*b920*/  ISETP.NE.AND P0, PT, R22, 0x80, PT ;  /* 0x000000801600780c */ /* 0x000fda0003f05270 */
[----:B------:R-:W-:Y:S01]  /*b930*/  @!P0 MOV R2, 0x7f800001 ;  /* 0x7f80000100028802 */ /* 0x000fe20000000f00 */
[----:B------:R-:W-:Y:S06]  /*b940*/  @!P0 BRA `(.L_x_10314) ;  /* 0x0000000000448947 */ /* 0x000fec0003800000 */
[--C-:B-1----:R-:W-:Y:S01]  /*b950*/  SHF.R.U32.HI R0, RZ, 0x3, R22.reuse ;  /* 0x00000003ff007819 */ /* 0x102fe20000011616 */
        /* <DEDUP_REMOVED lines=12> */
.L_x_10316:
[----:B------:R-:W-:Y:S05]  /*ba20*/  BSYNC.RECONVERGENT B1 ;  /* 0x0000000000017941 */ /* 0x000fea0003800200 */
.L_x_10315:
[----:B------:R-:W-:Y:S02]  /*ba30*/  SHF.L.U32 R0, R0, 0x14, RZ ;  /* 0x0000001400007819 */ /* 0x000fe400000006ff */
[----:B------:R-:W-:-:S04]  /*ba40*/  LEA R2, R2, 0x3b800000, 0x17 ;  /* 0x3b80000002027811 */ /* 0x000fc800078eb8ff */
[----:B------:R-:W-:-:S07]  /*ba50*/  LOP3.LUT R2, R2, R0, R7, 0xfe, !PT ;  /* 0x0000000002027212 */ /* 0x000fce00078efe07 */
.L_x_10314:
[----:B------:R-:W-:Y:S05]  /*ba60*/  BSYNC.RECONVERGENT B0 ;  /* 0x0000000000007941 */ /* 0x000fea0003800200 */
.L_x_10313:
[----:B------:R-:W1:Y:S02]  /*ba70*/  F2I.S64.TRUNC R2, R2 ;  /* 0x0000000200027311 */ /* 0x000e64000020d900 */
[----:B-1----:R-:W-:Y:S01]  /*ba80*/  PRMT R0, R2, 0x7610, R0 ;  /* 0x0000761002007816 */ /* 0x002fe20000000000 */
[----:B------:R-:W-:Y:S06]  /*ba90*/  BRA `(.L_x_10298) ;  /* 0x0000000400107947 */ /* 0x000fec0003800000 */
.L_x_10311:
        /* <DEDUP_REMOVED lines=8> */
[--C-:B-1----:R-:W-:Y:S01]  /*bb20*/  SHF.R.U32.HI R0, RZ, 0x2, R22.reuse ;  /* 0x00000002ff007819 */ /* 0x102fe20000011616 */
        /* <DEDUP_REMOVED lines=12> */
.L_x_10320:
[----:B------:R-:W-:Y:S05]  /*bbf0*/  BSYNC.RECONVERGENT B1 ;  /* 0x0000000000017941 */ /* 0x000fea0003800200 */
.L_x_10319:
[----:B------:R-:W-:Y:S01]  /*bc00*/  IMAD.SHL.U32 R0, R0, 0x200000, RZ ;  /* 0x0020000000007824 */ /* 0x000fe200078e00ff */
[----:B------:R-:W-:-:S04]  /*bc10*/  LEA R2, R2, 0x37800000, 0x17 ;  /* 0x3780000002027811 */ /* 0x000fc800078eb8ff */
[----:B------:R-:W-:-:S07]  /*bc20*/  LOP3.LUT R2, R2, R0, R7, 0xfe, !PT ;  /* 0x0000000002027212 */ /* 0x000fce00078efe07 */
.L_x_10318:
[----:B------:R-:W-:Y:S05]  /*bc30*/  BSYNC.RECONVERGENT B0 ;  /* 0x0000000000007941 */ /* 0x000fea0003800200 */
.L_x_10317:
[----:B------:R-:W1:Y:S02]  /*bc40*/  F2I.S64.TRUNC R2, R2 ;  /* 0x0000000200027311 */ /* 0x000e64000020d900 */
[----:B-1----:R-:W-:Y:S01]  /*bc50*/  PRMT R0, R2, 0x7610, R0 ;  /* 0x0000761002007816 */ /* 0x002fe20000000000 */
[----:B------:R-:W-:Y:S06]  /*bc60*/  BRA `(.L_x_10298) ;  /* 0x00000000009c7947 */ /* 0x000fec0003800000 */
.L_x_10310:
        /* <DEDUP_REMOVED lines=8> */
[----:B0-----:R-:W-:Y:S01]  /*bcf0*/  HFMA2 R2, -RZ, RZ, 3.814697265625e-06, 0 ;  /* 0x00400000ff027431 */ /* 0x001fe200000001ff */
[----:B---3--:R-:W-:-:S13]  /*bd00*/  ISETP.NE.AND P0, PT, R22, RZ, PT ;  /* 0x000000ff1600720c */ /* 0x008fda0003f05270 */
[----:B------:R-:W-:Y:S05]  /*bd10*/  @!P0 BRA `(.L_x_10324) ;  /* 0x00000000000c8947 */ /* 0x000fea0003800000 */
[----:B------:R-:W-:-:S13]  /*bd20*/  ISETP.NE.AND P0, PT, R22, 0xff, PT ;  /* 0x000000ff1600780c */ /* 0x000fda0003f05270 */
[----:B------:R-:W-:Y:S02]  /*bd30*/  @!P0 IMAD.MOV.U32 R2, RZ, RZ, 0x7f800001 ;  /* 0x7f800001ff028424 */ /* 0x000fe400078e00ff */
[----:B------:R-:W-:-:S07]  /*bd40*/  @P0 IMAD.SHL.U32 R2, R22, 0x800000, RZ ;  /* 0x0080000016020824 */ /* 0x000fce00078e00ff */
.L_x_10324:
[----:B------:R-:W-:Y:S05]  /*bd50*/  BSYNC.RECONVERGENT B0 ;  /* 0x0000000000007941 */ /* 0x000fea0003800200 */
.L_x_10323:
[----:B------:R-:W1:Y:S02]  /*bd60*/  F2I.S64.TRUNC R2, R2 ;  /* 0x0000000200027311 */ /* 0x000e64000020d900 */
[----:B-1----:R-:W-:Y:S01]  /*bd70*/  PRMT R0, R2, 0x7610, R0 ;  /* 0x0000761002007816 */ /* 0x002fe20000000000 */
[----:B------:R-:W-:Y:S06]  /*bd80*/  BRA `(.L_x_10298) ;  /* 0x0000000000547947 */ /* 0x000fec0003800000 */
.L_x_10297:
[----:B0-----:R-:W-:Y:S01]  /*bd90*/  MOV R2, 0x180 ;  /* 0x0000018000027802 */ /* 0x001fe20000000f00 */
[----:B------:R-:W0:Y:S01]  /*bda0*/  LDCU.64 UR4, c[0x4][0x170] ;  /* 0x01002e00ff0477ac */ /* 0x000e220008000a00 */
[----:B------:R-:W-:Y:S02]  /*bdb0*/  HFMA2 R8, -RZ, RZ, 0, 4.64916229248046875e-06 ;  /* 0x0000004eff087431 */ /* 0x000fe400000001ff */
[----:B------:R-:W-:Y:S01]  /*bdc0*/  IMAD.MOV.U32 R12, RZ, RZ, 0x1 ;  /* 0x00000001ff0c7424 */ /* 0x000fe200078e00ff */
[----:B------:R-:W3:Y:S01]  /*bdd0*/  LDCU.64 UR6, c[0x4][0x178] ;  /* 0x01002f00ff0677ac */ /* 0x000ee20008000a00 */
[----:B------:R-:W1:Y:S01]  /*bde0*/  LDC.64 R2, c[0x4][R2] ;  /* 0x0100000002027b82 */ /* 0x000e620000000a00 */
[----:B------:R-:W-:Y:S01]  /*bdf0*/  IMAD.MOV.U32 R13, RZ, RZ, RZ ;  /* 0x000000ffff0d7224 */ /* 0x000fe200078e00ff */
[----:B------:R-:W2:Y:S01]  /*be00*/  LDCU.64 UR8, c[0x4][0x88] ;  /* 0x01001100ff0877ac */ /* 0x000ea20008000a00 */
[----:B0-----:R-:W-:Y:S01]  /*be10*/  MOV R4, UR4 ;  /* 0x0000000400047c02 */ /* 0x001fe20008000f00 */
[----:B------:R-:W-:-:S02]  /*be20*/  IMAD.U32 R5, RZ, RZ, UR5 ;  /* 0x00000005ff057e24 */ /* 0x000fc4000f8e00ff */
[----:B---3--:R-:W-:Y:S01]  /*be30*/  IMAD.U32 R6, RZ, RZ, UR6 ;  /* 0x00000006ff067e24 */ /* 0x008fe2000f8e00ff */
[----:B------:R-:W-:Y:S01]  /*be40*/  MOV R7, UR7 ;  /* 0x0000000700077c02 */ /* 0x000fe20008000f00 */
[----:B--2---:R-:W-:Y:S02]  /*be50*/  IMAD.U32 R10, RZ, RZ, UR8 ;  /* 0x00000008ff0a7e24 */ /* 0x004fe4000f8e00ff */
[----:B------:R-:W-:-:S07]  /*be60*/  IMAD.U32 R11, RZ, RZ, UR9 ;  /* 0x00000009ff0b7e24 */ /* 0x000fce000f8e00ff */
[----:B------:R-:W-:-:S07]  /*be70*/  LEPC R20, `(.L_x_10325) ;  /* 0x000000001014794e */ /* 0x000fce0000000000 */
[----:B-1--45:R-:W-:Y:S05]  /*be80*/  CALL.ABS.NOINC R2 ;  /* 0x0000000002007343 */ /* 0x032fea0003c00000 */
.L_x_10325:
[----:B------:R-:W-:Y:S01]  /*be90*/  PRMT R0, RZ, 0x7610, R0 ;  /* 0x00007610ff007816 */ /* 0x000fe20000000000 */
[----:B------:R-:W-:Y:S06]  /*bea0*/  BRA `(.L_x_10298) ;  /* 0x00000000000c7947 */ /* 0x000fec0003800000 */
.L_x_10322:
[----:B01----:R3:W5:Y:S01]  /*beb0*/  LDG.E.U8 R0, desc[UR36][R22.64] ;  /* 0x0000002416007981 */ /* 0x003762000c1e1100 */
[----:B------:R-:W-:Y:S05]  /*bec0*/  BRA `(.L_x_10298) ;  /* 0x0000000000047947 */ /* 0x000fea0003800000 */
.L_x_10321:
[----:B01----:R1:W5:Y:S02]  /*bed0*/  LDG.E.U8 R0, desc[UR36][R22.64] ;  /* 0x0000002416007981 */ /* 0x003364000c1e1100 */
.L_x_10298:
[----:B-----5:R-:W-:Y:S01]  /*bee0*/  LOP3.LUT R0, R0, 0xff, RZ, 0xc0, !PT ;  /* 0x000000ff00007812 */ /* 0x020fe200078ec0ff */
[----:B------:R-:W0:Y:S03]  /*bef0*/  LDCU.64 UR4, c[0x0][0x5e8] ;  /* 0x0000bd00ff0477ac */ /* 0x000e260008000a00 */
[----:B------:R-:W2:Y:S01]  /*bf00*/  I2F.F64.U16 R2, R0 ;  /* 0x0000000000027312 */ /* 0x000ea20000101800 */
[----:B------:R-:W3:Y:S01]  /*bf10*/  LDCU.64 UR6, c[0x0][0x600] ;  /* 0x0000c000ff0677ac */ /* 0x000ee20008000a00 */
[----:B------:R-:W-:-:S04]  /*bf20*/  ULOP3.LUT UR8, UR40, 0xff, URZ, 0xc0, !UPT ;  /* 0x000000ff28087892 */ /* 0x000fc8000f8ec0ff */
[----:B------:R-:W-:Y:S01]  /*bf30*/  UISETP.GT.AND UP0, UPT, UR8, 0x9, UPT ;  /* 0x000000090800788c */ /* 0x000fe2000bf04270 */
[----:B--2-4-:R-:W-:Y:S01]  /*bf40*/  DMUL R4, R2, R16 ;  /* 0x0000001002047228 */ /* 0x014fe20000000000 */
[----:B0-----:R-:W-:-:S04]  /*bf50*/  IADD3 R2, P0, PT, R18, UR4, RZ ;  /* 0x0000000412027c10 */ /* 0x001fc8000ff1e0ff */
[----:B------:R-:W-:-:S03]  /*bf60*/  IADD3.X R3, PT, PT, RZ, UR5, RZ, P0, !PT ;  /* 0x00000005ff037c10 */ /* 0x000fc600087fe4ff */
        /* <DEDUP_REMOVED lines=13> */
.L_x_10329:
[----:B------:R-:W0:Y:S02]  /*c040*/  F2I.S64.F64.TRUNC R4, R4 ;  /* 0x0000000400047311 */ /* 0x000e24000030d900 */
[----:B0-----:R-:W-:-:S05]  /*c050*/  IMAD.MOV.U32 R7, RZ, RZ, R4 ;  /* 0x000000ffff077224 */ /* 0x001fca00078e0004 */
[----:B------:R0:W-:Y:S01]  /*c060*/  STG.E.U8 desc[UR36][R2.64], R7 ;  /* 0x0000000702007986 */ /* 0x0001e2000c101124 */
[----:B------:R-:W-:Y:S05]  /*c070*/  BRA `(.L_x_10331) ;  /* 0x0000000c00e07947 */ /* 0x000fea0003800000 */
.L_x_10328:
        /* <DEDUP_REMOVED lines=9> */
.L_x_10333:
[----:B------:R-:W0:Y:S02]  /*c110*/  F2I.F64.TRUNC R5, R4 ;  /* 0x0000000400057311 */ /* 0x000e24000030d100 */
[----:B0-----:R0:W-:Y:S01]  /*c120*/  STG.E desc[UR36][R2.64], R5 ;  /* 0x0000000502007986 */ /* 0x0011e2000c101924 */
[----:B------:R-:W-:Y:S05]  /*c130*/  BRA `(.L_x_10331) ;  /* 0x0000000c00b07947 */ /* 0x000fea0003800000 */
.L_x_10332:
[----:B------:R-:W0:Y:S02]  /*c140*/  F2I.F64.TRUNC R5, R4 ;  /* 0x0000000400057311 */ /* 0x000e24000030d100 */
[----:B0-----:R0:W-:Y:S01]  /*c150*/  STG.E.U16 desc[UR36][R2.64], R5 ;  /* 0x0000000502007986 */ /* 0x0011e2000c101524 */
[----:B------:R-:W-:Y:S05]  /*c160*/  BRA `(.L_x_10331) ;  /* 0x0000000c00a47947 */ /* 0x000fea0003800000 */
.L_x_10327:
        /* <DEDUP_REMOVED lines=13> */
.L_x_10335:
        /* <DEDUP_REMOVED lines=8> */
.L_x_10334:
        /* <DEDUP_REMOVED lines=14> */
.L_x_10337:
        /* <DEDUP_REMOVED lines=9> */
.L_x_10336:
[----:B------:R0:W-:Y:S01]  /*c430*/  STG.E.64 desc[UR36][R2.64], R4 ;  /* 0x0000000402007986 */ /* 0x0001e2000c101b24 */
[----:B------:R-:W-:Y:S05]  /*c440*/  BRA `(.L_x_10331) ;  /* 0x0000000800ec7947 */ /* 0x000fea0003800000 */
.L_x_10326:
        /* <DEDUP_REMOVED lines=13> */
.L_x_10341:
        /* <DEDUP_REMOVED lines=22> */
.L_x_10344:
[----:B------:R-:W-:-:S04]  /*c680*/  SHF.R.U32.HI R5, RZ, 0x18, R7 ;  /* 0x00000018ff057819 */ /* 0x000fc80000011607 */
[----:B------:R-:W-:-:S07]  /*c690*/  LOP3.LUT R0, R0, 0x80, R5, 0xf8, !PT ;  /* 0x0000008000007812 */ /* 0x000fce00078ef805 */
.L_x_10343:
[----:B------:R-:W-:Y:S05]  /*c6a0*/  BSYNC.RECONVERGENT B0 ;  /* 0x0000000000007941 */ /* 0x000fea0003800200 */
.L_x_10342:
[----:B------:R0:W-:Y:S01]  /*c6b0*/  STG.E.U8 desc[UR36][R2.64], R0 ;  /* 0x0000000002007986 */ /* 0x0001e2000c101124 */
[----:B------:R-:W-:Y:S05]  /*c6c0*/  BRA `(.L_x_10331) ;  /* 0x00000008004c7947 */ /* 0x000fea0003800000 */
.L_x_10340:
        /* <DEDUP_REMOVED lines=22> */
.L_x_10347:
[----:B------:R-:W-:-:S04]  /*c830*/  SHF.R.U32.HI R5, RZ, 0x18, R7 ;  /* 0x00000018ff057819 */ /* 0x000fc80000011607 */
[----:B------:R-:W-:-:S07]  /*c840*/  LOP3.LUT R0, R0, 0x80, R5, 0xf8, !PT ;  /* 0x0000008000007812 */ /* 0x000fce00078ef805 */
.L_x_10346:
[----:B------:R-:W-:Y:S05]  /*c850*/  BSYNC.RECONVERGENT B0 ;  /* 0x0000000000007941 */ /* 0x000fea0003800200 */
.L_x_10345:
[----:B------:R0:W-:Y:S01]  /*c860*/  STG.E.U8 desc[UR36][R2.64], R0 ;  /* 0x0000000002007986 */ /* 0x0001e2000c101124 */
[----:B------:R-:W-:Y:S05]  /*c870*/  BRA `(.L_x_10331) ;  /* 0x0000000400e07947 */ /* 0x000fea0003800000 */
.L_x_10339:
        /* <DEDUP_REMOVED lines=8> */
[----:B------:R0:W2:Y:S01]  /*c900*/  F2F.F32.F64 R8, R4 ;  /* 0x0000000400087310 */ /* 0x0000a20000301000 */
[----:B------:R-:W-:Y:S01]  /*c910*/  DSETP.GEU.AND P0, PT, |R4|, UR4, PT ;  /* 0x0000000404007e2a */ /* 0x000fe2000bf0e200 */
[----:B0-----:R-:W-:-:S13]  /*c920*/  IMAD.MOV.U32 R5, RZ, RZ, 0xff ;  /* 0x000000ffff057424 */ /* 0x001fda00078e00ff */
[----:B--2---:R-:W-:-:S05]  /*c930*/  @!P0 FMUL R8, R8, 1.175494350822287508e-38 ;  /* 0x0080000008088820 */ /* 0x004fca0000400000 */
        /* <DEDUP_REMOVED lines=14> */
.L_x_10349:
[----:B------:R-:W0:Y:S02]  /*ca20*/  F2I.U64.F64.TRUNC R4, R4 ;  /* 0x0000000400047311 */ /* 0x000e24000030d800 */
[----:B0-----:R0:W-:Y:S01]  /*ca30*/  STG.E.64 desc[UR36][R2.64], R4 ;  /* 0x0000000402007986 */ /* 0x0011e2000c101b24 */
[----:B------:R-:W-:Y:S05]  /*ca40*/  BRA `(.L_x_10331) ;  /* 0x00000004006c7947 */ /* 0x000fea0003800000 */
.L_x_10348:
[----:B------:R-:W0:Y:S02]  /*ca50*/  F2I.U32.F64.TRUNC R5, R4 ;  /* 0x0000000400057311 */ /* 0x000e24000030d000 */
[----:B0-----:R0:W-:Y:S01]  /*ca60*/  STG.E desc[UR36][R2.64], R5 ;  /* 0x0000000502007986 */ /* 0x0011e2000c101924 */
[----:B------:R-:W-:Y:S05]  /*ca70*/  BRA `(.L_x_10331) ;  /* 0x0000000400607947 */ /* 0x000fea0003800000 */
.L_x_10338:
        /* <DEDUP_REMOVED lines=10> */
.L_x_10351:
[----:B------:R-:W-:-:S05]  /*cb20*/  CS2R R6, SRZ ;  /* 0x0000000000067805 */ /* 0x000fca000001ff00 */
[----:B------:R0:W-:Y:S01]  /*cb30*/  STG.E.128 desc[UR36][R2.64], R4 ;  /* 0x0000000402007986 */ /* 0x0001e2000c101d24 */
[----:B------:R-:W-:Y:S05]  /*cb40*/  BRA `(.L_x_10331) ;  /* 0x00000004002c7947 */ /* 0x000fea0003800000 */
.L_x_10350:
[----:B------:R-:W-:-:S09]  /*cb50*/  UISETP.NE.AND UP0, UPT, UR8, 0xf, UPT ;  /* 0x0000000f0800788c */ /* 0x000fd2000bf05270 */
[----:B------:R-:W-:Y:S05]  /*cb60*/  BRA.U !UP0, `(.L_x_10352) ;  /* 0x0000000508087547 */ /* 0x000fea000b800000 */
[----:B------:R-:W-:-:S09]  /*cb70*/  UISETP.NE.AND UP0, UPT, UR8, 0x17, UPT ;  /* 0x000000170800788c */ /* 0x000fd2000bf05270 */
[----:B------:R-:W-:Y:S05]  /*cb80*/  BRA.U !UP0, `(.L_x_10353) ;  /* 0x0000000108a07547 */ /* 0x000fea000b800000 */
[----:B------:R-:W-:-:S09]  /*cb90*/  UISETP.NE.AND UP0, UPT, UR8, 0x18, UPT ;  /* 0x000000180800788c */ /* 0x000fd2000bf05270 */
[----:B------:R-:W-:Y:S05]  /*cba0*/  BRA.U !UP0, `(.L_x_10354) ;  /* 0x0000000108447547 */ /* 0x000fea000b800000 */
.L_x_10330:
[----:B------:R-:W-:Y:S01]  /*cbb0*/  MOV R0, 0x180 ;  /* 0x0000018000007802 */ /* 0x000fe20000000f00 */
[----:B------:R-:W0:Y:S01]  /*cbc0*/  LDCU.64 UR4, c[0x4][0x170] ;  /* 0x01002e00ff0477ac */ /* 0x000e220008000a00 */
[----:B------:R-:W-:Y:S02]  /*cbd0*/  HFMA2 R12, -RZ, RZ, 0, 5.9604644775390625e-08 ;  /* 0x00000001ff0c7431 */ /* 0x000fe400000001ff */
[----:B------:R-:W-:Y:S01]  /*cbe0*/  IMAD.MOV.U32 R8, RZ, RZ, 0x65 ;  /* 0x00000065ff087424 */ /* 0x000fe200078e00ff */
[----:B------:R2:W3:Y:S01]  /*cbf0*/  LDC.64 R2, c[0x4][R0] ;  /* 0x0100000000027b82 */ /* 0x0004e20000000a00 */
[----:B------:R-:W4:Y:S01]  /*cc00*/  LDCU.64 UR6, c[0x4][0x178] ;  /* 0x01002f00ff0677ac */ /* 0x000f220008000a00 */
[----:B------:R-:W-:Y:S01]  /*cc10*/  IMAD.MOV.U32 R13, RZ, RZ, RZ ;  /* 0x000000ffff0d7224 */ /* 0x000fe200078e00ff */
[----:B------:R-:W5:Y:S01]  /*cc20*/  LDCU.64 UR8, c[0x4][0x50] ;  /* 0x01000a00ff0877ac */ /* 0x000f620008000a00 */
[----:B0-----:R-:W-:Y:S01]  /*cc30*/  IMAD.U32 R4, RZ, RZ, UR4 ;  /* 0x00000004ff047e24 */ /* 0x001fe2000f8e00ff */
[----:B------:R-:W-:Y:S01]  /*cc40*/  MOV R5, UR5 ;  /* 0x0000000500057c02 */ /* 0x000fe20008000f00 */
[----:B----4-:R-:W-:-:S02]  /*cc50*/  IMAD.U32 R6, RZ, RZ, UR6 ;  /* 0x00000006ff067e24 */ /* 0x010fc4000f8e00ff */
[----:B------:R-:W-:Y:S01]  /*cc60*/  IMAD.U32 R7, RZ, RZ, UR7 ;  /* 0x00000007ff077e24 */ /* 0x000fe2000f8e00ff */
[----:B-----5:R-:W-:Y:S01]  /*cc70*/  MOV R10, UR8 ;  /* 0x00000008000a7c02 */ /* 0x020fe20008000f00 */
[----:B--2---:R-:W-:-:S07]  /*cc80*/  IMAD.U32 R11, RZ, RZ, UR9 ;  /* 0x00000009ff0b7e24 */ /* 0x004fce000f8e00ff */
[----:B------:R-:W-:-:S07]  /*cc90*/  LEPC R20, `(.L_x_10355) ;  /* 0x000000001014794e */ /* 0x000fce0000000000 */
[----:B-1-3--:R-:W-:Y:S05]  /*cca0*/  CALL.ABS.NOINC R2 ;  /* 0x0000000002007343 */ /* 0x00afea0003c00000 */
.L_x_10355:
[----:B------:R-:W-:Y:S05]  /*ccb0*/  BRA `(.L_x_10331) ;  /* 0x0000000000d07947 */ /* 0x000fea0003800000 */
.L_x_10354:
        /* <DEDUP_REMOVED lines=17> */
.L_x_10357:
[----:B------:R-:W-:Y:S05]  /*cdd0*/  BSYNC.RECONVERGENT B0 ;  /* 0x0000000000007941 */ /* 0x000fea0003800200 */
.L_x_10356:
[----:B------:R-:W-:-:S05]  /*cde0*/  LOP3.LUT R7, R0, 0x80, R7, 0xf8, !PT ;  /* 0x0000008000077812 */ /* 0x000fca00078ef807 */
[----:B------:R0:W-:Y:S01]  /*cdf0*/  STG.E.U8 desc[UR36][R2.64], R7 ;  /* 0x0000000702007986 */ /* 0x0001e2000c101124 */
[----:B------:R-:W-:Y:S05]  /*ce00*/  BRA `(.L_x_10331) ;  /* 0x00000000007c7947 */ /* 0x000fea0003800000 */
.L_x_10353:
        /* <DEDUP_REMOVED lines=16> */
.L_x_10359:
[----:B------:R-:W-:Y:S02]  /*cf10*/  ISETP.GT.U32.AND P0, PT, R6, 0x7f800000, PT ;  /* 0x7f8000000600780c */ /* 0x000fe40003f04070 */
[----:B------:R-:W-:-:S04]  /*cf20*/  MOV R0, 0x7f ;  /* 0x0000007f00007802 */ /* 0x000fc80000000f00 */
[----:B------:R-:W-:-:S07]  /*cf30*/  SEL R0, R0, 0x7c, P0 ;  /* 0x0000007c00007807 */ /* 0x000fce0000000000 */
.L_x_10360:
[----:B------:R-:W-:Y:S05]  /*cf40*/  BSYNC.RECONVERGENT B0 ;  /* 0x0000000000007941 */ /* 0x000fea0003800200 */
.L_x_10358:
[----:B------:R-:W-:-:S04]  /*cf50*/  SHF.R.U32.HI R5, RZ, 0x18, R7 ;  /* 0x00000018ff057819 */ /* 0x000fc80000011607 */
[----:B------:R-:W-:-:S05]  /*cf60*/  LOP3.LUT R5, R0, 0x80, R5, 0xf8, !PT ;  /* 0x0000008000057812 */ /* 0x000fca00078ef805 */
[----:B------:R0:W-:Y:S01]  /*cf70*/  STG.E.U8 desc[UR36][R2.64], R5 ;  /* 0x0000000502007986 */ /* 0x0001e2000c101124 */
[----:B------:R-:W-:Y:S05]  /*cf80*/  BRA `(.L_x_10331) ;  /* 0x00000000001c7947 */ /* 0x000fea0003800000 */
.L_x_10352:
[----:B------:R-:W-:Y:S01]  /*cf90*/  UMOV UR4, 0xf0000000 ;  /* 0xf000000000047882 */ /* 0x000fe20000000000 */
[----:B------:R-:W-:Y:S01]  /*cfa0*/  UMOV UR5, 0x380fffff ;  /* 0x380fffff00057882 */ /* 0x000fe20000000000 */
[----:B------:R-:W0:Y:S01]  /*cfb0*/  F2F.F32.F64 R0, R4 ;  /* 0x0000000400007310 */ /* 0x000e220000301000 */
[----:B------:R-:W-:-:S14]  /*cfc0*/  DSETP.GEU.AND P0, PT, |R4|, UR4, PT ;  /* 0x0000000404007e2a */ /* 0x000fdc000bf0e200 */
[----:B0-----:R-:W-:-:S05]  /*cfd0*/  @!P0 FMUL R0, R0, 1.175494350822287508e-38 ;  /* 0x0080000000008820 */ /* 0x001fca0000400000 */
[----:B------:R-:W-:-:S05]  /*cfe0*/  F2FP.BF16.F32.PACK_AB R0, RZ, R0 ;  /* 0x00000000ff00723e */ /* 0x000fca00000010ff */
[----:B------:R0:W-:Y:S02]  /*cff0*/  STG.E.U16 desc[UR36][R2.64], R0 ;  /* 0x0000000002007986 */ /* 0x0001e4000c101524 */
.L_x_10331:
[----:B------:R-:W-:-:S07]  /*d000*/  VIADD R19, R19, 0x80 ;  /* 0x0000008013137836 */ /* 0x000fce0000000000 */
.L_x_10263:
[----:B------:R-:W-:Y:S05]  /*d010*/  BSYNC.RECONVERGENT B7 ;  /* 0x0000000000077941 */ /* 0x000fea0003800200 */
.L_x_10262:
[----:B------:R-:W5:Y:S02]  /*d020*/  LDCU UR4, c[0x0][0x380] ;  /* 0x00007000ff0477ac */ /* 0x000f640008000800 */
[----:B-----5:R-:W-:-:S13]  /*d030*/  ISETP.GE.AND P0, PT, R19, UR4, PT ;  /* 0x0000000413007c0c */ /* 0x020fda000bf06270 */
[----:B------:R-:W-:Y:S05]  /*d040*/  @P0 EXIT ;  /* 0x000000000000094d */ /* 0x000fea0003800000 */
[----:B------:R-:W5:Y:S01]  /*d050*/  LDCU UR4, c[0x0][0x388] ;  /* 0x00007100ff0477ac */ /* 0x000f620008000800 */
[----:B-1----:R-:W-:Y:S01]  /*d060*/  IMAD.MOV.U32 R22, RZ, RZ, RZ ;  /* 0x000000ffff167224 */ /* 0x002fe200078e00ff */
[----:B0---4-:R-:W-:Y:S01]  /*d070*/  MOV R0, RZ ;  /* 0x000000ff00007202 */ /* 0x011fe20000000f00 */
[----:B------:R-:W-:Y:S01]  /*d080*/  IMAD.MOV.U32 R16, RZ, RZ, RZ ;  /* 0x000000ffff107224 */ /* 0x000fe200078e00ff */
[----:B-----5:R-:W-:-:S09]  /*d090*/  UISETP.NE.AND UP0, UPT, UR4, URZ, UPT ;  /* 0x000000ff0400728c */ /* 0x020fd2000bf05270 */
[----:B------:R-:W-:Y:S05]  /*d0a0*/  BRA.U !UP0, `(.L_x_10361) ;  /* 0x0000001508707547 */ /* 0x000fea000b800000 */
[----:B------:R-:W2:Y:S01]  /*d0b0*/  LDCU.64 UR4, c[0x0][0x390] ;  /* 0x00007200ff0477ac */ /* 0x000ea20008000a00 */
[----:B------:R-:W-:Y:S01]  /*d0c0*/  IMAD.MOV.U32 R18, RZ, RZ, RZ ;  /* 0x000000ffff127224 */ /* 0x000fe200078e00ff */
[----:B------:R-:W0:Y:S01]  /*d0d0*/  LDCU UR6, c[0x0][0x38c] ;  /* 0x00007180ff0677ac */ /* 0x000e220008000800 */
[----:B------:R-:W1:Y:S01]  /*d0e0*/  LDCU.64 UR8, c[0x0][0x4b8] ;  /* 0x00009700ff0877ac */ /* 0x000e620008000a00 */
[----:B------:R-:W-:Y:S01]  /*d0f0*/  UISETP.NE.AND UP0, UPT, UR39, URZ, UPT ;  /* 0x000000ff2700728c */ /* 0x000fe2000bf05270 */
[----:B--23--:R-:W-:Y:S01]  /*d100*/  IMAD.HI.U32 R2, R19, UR4, R18 ;  /* 0x0000000413027c27 */ /* 0x00cfe2000f8e0012 */
[----:B------:R-:W2:Y:S04]  /*d110*/  LDCU UR4, c[0x0][0x4c0] ;  /* 0x00009800ff0477ac */ /* 0x000ea80008000800 */
[----:B------:R-:W-:-:S04]  /*d120*/  SHF.R.U32.HI R3, RZ, UR5, R2 ;  /* 0x00000005ff037c19 */ /* 0x000fc80008011602 */
[----:B------:R-:W-:-:S05]  /*d130*/  IADD3 R0, PT, PT, -R3, RZ, RZ ;  /* 0x000000ff03007210 */ /* 0x000fca0007ffe1ff */
[----:B0-----:R-:W-:-:S04]  /*d140*/  IMAD R19, R0, UR6, R19 ;  /* 0x0000000600137c24 */ /* 0x001fc8000f8e0213 */
[C---:B-1----:R-:W-:Y:S02]  /*d150*/  IMAD R16, R19.reuse, UR8, RZ ;  /* 0x0000000813107c24 */ /* 0x042fe4000f8e02ff */
[C---:B------:R-:W-:Y:S02]  /*d160*/  IMAD R0, R19.reuse, UR9, RZ ;  /* 0x0000000913007c24 */ /* 0x040fe4000f8e02ff */
[----:B--2---:R-:W-:Y:S01]  /*d170*/  IMAD R22, R19, UR4, RZ ;  /* 0x0000000413167c24 */ /* 0x004fe2000f8e02ff */
        /* <DEDUP_REMOVED lines=335> */
.L_x_10361:
[----:B------:R-:W0:Y:S01]  /*e670*/  LDCU.64 UR6, c[0x0][0x5e8] ;  /* 0x0000bd00ff0677ac */ /* 0x000e220008000a00 */
[----:B------:R-:W-:Y:S01]  /*e680*/  BSSY.RECONVERGENT B6, `(.L_x_10362) ;  /* 0x00000ef000067945 */ /* 0x000fe20003800200 */
[----:B------:R-:W2:Y:S01]  /*e690*/  LDCU.64 UR8, c[0x0][0x5f0] ;  /* 0x0000be00ff0877ac */ /* 0x000ea20008000a00 */
[----:B------:R-:W-:-:S04]  /*e6a0*/  UPRMT UR4, UR40, 0x7771, URZ ;  /* 0x0000777128047896 */ /* 0x000fc800080000ff */
[----:B------:R-:W-:Y:S01]  /*e6b0*/  UISETP.GT.AND UP0, UPT, UR4, 0x9, UPT ;  /* 0x000000090400788c */ /* 0x000fe2000bf04270 */
[----:B0-----:R-:W-:Y:S02]  /*e6c0*/  IADD3 R16, P0, PT, R16, UR6, RZ ;  /* 0x0000000610107c10 */ /* 0x001fe4000ff1e0ff */
[----:B--23--:R-:W-:-:S03]  /*e6d0*/  IADD3 R2, P1, PT, R0, UR8, RZ ;  /* 0x0000000800027c10 */ /* 0x00cfc6000ff3e0ff */
        /* <DEDUP_REMOVED lines=14> */
.L_x_10366:
[----:B------:R-:W2:Y:S02]  /*e7c0*/  LDG.E.U8 R2, desc[UR36][R2.64] ;  /* 0x0000002402027981 */ /* 0x000ea4000c1e1100 */
[----:B--2---:R0:W1:Y:S01]  /*e7d0*/  I2F.F64.U16 R18, R2 ;  /* 0x0000000200127312 */ /* 0x0040620000101800 */
[----:B------:R-:W-:Y:S05]  /*e7e0*/  BRA `(.L_x_10368) ;  /* 0x0000000c00607947 */ /* 0x000fea0003800000 */
.L_x_10365:
        /* <DEDUP_REMOVED lines=9> */
.L_x_10370:
[----:B------:R-:W2:Y:S02]  /*e880*/  LDG.E R2, desc[UR36][R2.64] ;  /* 0x0000002402027981 */ /* 0x000ea4000c1e1900 */
[----:B--2---:R0:W1:Y:S01]  /*e890*/  I2F.F64 R18, R2 ;  /* 0x0000000200127312 */ /* 0x0040620000201c00 */
[----:B------:R-:W-:Y:S05]  /*e8a0*/  BRA `(.L_x_10368) ;  /* 0x0000000c00307947 */ /* 0x000fea0003800000 */
.L_x_10369:
[----:B------:R-:W2:Y:S02]  /*e8b0*/  LDG.E.U16 R2, desc[UR36][R2.64] ;  /* 0x0000002402027981 */ /* 0x000ea4000c1e1500 */
[----:B--2---:R0:W1:Y:S01]  /*e8c0*/  I2F.F64.S16 R18, R2 ;  /* 0x0000000200127312 */ /* 0x0040620000101c00 */
[----:B------:R-:W-:Y:S05]  /*e8d0*/  BRA `(.L_x_10368) ;  /* 0x0000000c00247947 */ /* 0x000fea0003800000 */
.L_x_10364:
        /* <DEDUP_REMOVED lines=10> */
.L_x_10372:
[----:B------:R-:W2:Y:S02]  /*e980*/  LDG.E.U16 R0, desc[UR36][R2.64] ;  /* 0x0000002402007981 */ /* 0x000ea4000c1e1500 */
[----:B--2---:R-:W-:-:S05]  /*e990*/  HADD2.F32 R0, -RZ, R0.H0_H0 ;  /* 0x20000000ff007230 */ /* 0x004fca0000004100 */
[----:B------:R-:W-:-:S04]  /*e9a0*/  FMUL.FTZ R0, R0, 1 ;  /* 0x3f80000000007820 */ /* 0x000fc80000410000 */
[----:B------:R0:W1:Y:S01]  /*e9b0*/  F2F.F64.F32 R18, R0 ;  /* 0x0000000000127310 */ /* 0x0000620000201800 */
[----:B------:R-:W-:Y:S05]  /*e9c0*/  BRA `(.L_x_10368) ;  /* 0x0000000800e87947 */ /* 0x000fea0003800000 */
.L_x_10371:
        /* <DEDUP_REMOVED lines=10> */
.L_x_10374:
[----:B------:R-:W2:Y:S02]  /*ea70*/  LDG.E.U16 R2, desc[UR36][R2.64] ;  /* 0x0000002402027981 */ /* 0x000ea4000c1e1500 */
[----:B--2---:R-:W-:-:S05]  /*ea80*/  HADD2.F32 R0, -RZ, R2.H0_H0 ;  /* 0x20000002ff007230 */ /* 0x004fca0000004100 */
[----:B------:R-:W-:-:S04]  /*ea90*/  FMUL.FTZ R0, R0, 1 ;  /* 0x3f80000000007820 */ /* 0x000fc80000410000 */
[----:B------:R0:W1:Y:S01]  /*eaa0*/  F2F.F64.F32 R18, R0 ;  /* 0x0000000000127310 */ /* 0x0000620000201800 */
[----:B------:R-:W-:Y:S05]  /*eab0*/  BRA `(.L_x_10368) ;  /* 0x0000000800ac7947 */ /* 0x000fea0003800000 */
.L_x_10373:
[----:B------:R0:W5:Y:S01]  /*eac0*/  LDG.E.64 R18, desc[UR36][R2.64] ;  /* 0x0000002402127981 */ /* 0x000162000c1e1b00 */
[----:B------:R-:W-:Y:S05]  /*ead0*/  BRA `(.L_x_10368) ;  /* 0x0000000800a47947 */ /* 0x000fea0003800000 */
.L_x_10363:
        /* <DEDUP_REMOVED lines=9> */
[----:B------:R-:W-:Y:S01]  /*eb70*/  HFMA2 R18, -RZ, RZ, 0, 0 ;  /* 0x00000000ff127431 */ /* 0x000fe200000001ff */
[----:B--2---:R-:W-:-:S04]  /*eb80*/  ISETP.NE.AND P0, PT, R2, RZ, PT ;  /* 0x000000ff0200720c */ /* 0x004fc80003f05270 */
[----:B------:R-:W-:Y:S01]  /*eb90*/  FSEL R19, RZ, 1.875, !P0 ;  /* 0x3ff00000ff137808 */ /* 0x000fe20004000000 */
[----:B------:R-:W-:Y:S08]  /*eba0*/  BRA `(.L_x_10368) ;  /* 0x0000000800707947 */ /* 0x000ff00003800000 */
.L_x_10377:
[----:B------:R0:W5:Y:S01]  /*ebb0*/  LDG.E.64 R18, desc[UR36][R2.64] ;  /* 0x0000002402127981 */ /* 0x000162000c1e1b00 */
[----:B------:R-:W-:Y:S05]  /*ebc0*/  BRA `(.L_x_10368) ;  /* 0x0000000800687947 */ /* 0x000fea0003800000 */
.L_x_10376:
        /* <DEDUP_REMOVED lines=13> */
[----:B------:R-:W-:-:S04]  /*eca0*/  VIADDMNMX.U32 R5, R5, R6, 0x4, !PT ;  /* 0x0000000405057446 */ /* 0x000fc80007800006 */
[----:B------:R-:W-:-:S04]  /*ecb0*/  IADD3 R5, PT, PT, R5, -0x4, RZ ;  /* 0xfffffffc05057810 */ /* 0x000fc80007ffe0ff */
[C---:B------:R-:W-:Y:S01]  /*ecc0*/  SHF.L.U32 R6, R4.reuse, R5, RZ ;  /* 0x0000000504067219 */ /* 0x040fe200000006ff */
[----:B------:R-:W-:Y:S01]  /*ecd0*/  IMAD.SHL.U32 R7, R5, 0x800000, RZ ;  /* 0x0080000005077824 */ /* 0x000fe200078e00ff */
[----:B------:R-:W-:-:S04]  /*ece0*/  IADD3 R5, PT, PT, R4, 0x1000000, RZ ;  /* 0x0100000004057810 */ /* 0x000fc80007ffe0ff */
[----:B------:R-:W-:Y:S02]  /*ecf0*/  LEA.HI R6, R6, -R7, RZ, 0x1c ;  /* 0x8000000706067211 */ /* 0x000fe400078fe0ff */
[----:B------:R-:W-:-:S03]  /*ed00*/  SHF.R.S32.HI R5, RZ, 0x8, R5 ;  /* 0x00000008ff057819 */ /* 0x000fc60000011405 */
[----:B------:R-:W-:-:S05]  /*ed10*/  VIADD R6, R6, 0x3c000000 ;  /* 0x3c00000006067836 */ /* 0x000fca0000000000 */
[----:B------:R-:W-:-:S04]  /*ed20*/  LOP3.LUT R5, R6, 0x7f800000, R5, 0xf8, !PT ;  /* 0x7f80000006057812 */ /* 0x000fc800078ef805 */
[----:B------:R-:W-:-:S04]  /*ed30*/  SEL R5, R5, RZ, P0 ;  /* 0x000000ff05057207 */ /* 0x000fc80000000000 */
[----:B------:R-:W-:-:S05]  /*ed40*/  LOP3.LUT R5, R5, 0x80000000, R0, 0xf8, !PT ;  /* 0x8000000005057812 */ /* 0x000fca00078ef800 */
[----:B------:R-:W-:-:S04]  /*ed50*/  FMUL.FTZ R5, R5, 1 ;  /* 0x3f80000005057820 */ /* 0x000fc80000410000 */
[----:B------:R1:W2:Y:S01]  /*ed60*/  F2F.F64.F32 R18, R5 ;  /* 0x0000000500127310 */ /* 0x0002a20000201800 */
[----:B------:R-:W-:Y:S05]  /*ed70*/  BRA `(.L_x_10368) ;  /* 0x0000000400fc7947 */ /* 0x000fea0003800000 */
.L_x_10379:
        /* <DEDUP_REMOVED lines=12> */
[----:B------:R3:W4:Y:S01]  /*ee40*/  F2F.F64.F32 R18, R0 ;  /* 0x0000000000127310 */ /* 0x0007220000201800 */
[----:B------:R-:W-:Y:S05]  /*ee50*/  BRA `(.L_x_10368) ;  /* 0x0000000400c47947 */ /* 0x000fea0003800000 */
.L_x_10378:
[----:B------:R-:W2:Y:S02]  /*ee60*/  LDG.E.U16 R0, desc[UR36][R2.64] ;  /* 0x0000002402007981 */ /* 0x000ea4000c1e1500 */
[----:B--2---:R-:W-:-:S05]  /*ee70*/  SHF.L.U32 R0, R0, 0x10, RZ ;  /* 0x0000001000007819 */ /* 0x004fca00000006ff */
[----:B------:R-:W-:-:S04]  /*ee80*/  FMUL.FTZ R0, R0, 1 ;  /* 0x3f80000000007820 */ /* 0x000fc80000410000 */
[----:B------:R0:W1:Y:S01]  /*ee90*/  F2F.F64.F32 R18, R0 ;  /* 0x0000000000127310 */ /* 0x0000620000201800 */
[----:B------:R-:W-:Y:S05]  /*eea0*/  BRA `(.L_x_10368) ;  /* 0x0000000400b07947 */ /* 0x000fea0003800000 */
.L_x_10375:
        /* <DEDUP_REMOVED lines=11> */
.L_x_10382:
        /* <DEDUP_REMOVED lines=21> */
.L_x_10384:
[----:B------:R-:W-:Y:S05]  /*f0b0*/  BSYNC.RECONVERGENT B0 ;  /* 0x0000000000007941 */ /* 0x000fea0003800200 */
.L_x_10383:
[----:B------:R-:W-:Y:S01]  /*f0c0*/  IMAD.SHL.U32 R0, R0, 0x100000, RZ ;  /* 0x0010000000007824 */ /* 0x000fe200078e00ff */
[----:B------:R-:W-:-:S04]  /*f0d0*/  LEA R2, R2, 0x3b800000, 0x17 ;  /* 0x3b80000002027811 */ /* 0x000fc800078eb8ff */
[----:B------:R-:W-:-:S05]  /*f0e0*/  LOP3.LUT R0, R2, R0, R7, 0xfe, !PT ;  /* 0x0000000002007212 */ /* 0x000fca00078efe07 */
[----:B------:R-:W-:-:S04]  /*f0f0*/  FMUL.FTZ R0, R0, 1 ;  /* 0x3f80000000007820 */ /* 0x000fc80000410000 */
[----:B------:R0:W1:Y:S01]  /*f100*/  F2F.F64.F32 R18, R0 ;  /* 0x0000000000127310 */ /* 0x0000620000201800 */
[----:B------:R-:W-:Y:S05]  /*f110*/  BRA `(.L_x_10368) ;  /* 0x0000000400147947 */ /* 0x000fea0003800000 */
.L_x_10381:
        /* <DEDUP_REMOVED lines=21> */
.L_x_10386:
[----:B------:R-:W-:Y:S05]  /*f270*/  BSYNC.RECONVERGENT B0 ;  /* 0x0000000000007941 */ /* 0x000fea0003800200 */
.L_x_10385:
[----:B------:R-:W-:Y:S02]  /*f280*/  SHF.L.U32 R0, R0, 0x15, RZ ;  /* 0x0000001500007819 */ /* 0x000fe400000006ff */
[----:B------:R-:W-:-:S04]  /*f290*/  LEA R2, R2, 0x37800000, 0x17 ;  /* 0x3780000002027811 */ /* 0x000fc800078eb8ff */
[----:B------:R-:W-:-:S05]  /*f2a0*/  LOP3.LUT R0, R2, R0, R7, 0xfe, !PT ;  /* 0x0000000002007212 */ /* 0x000fca00078efe07 */
[----:B------:R-:W-:-:S04]  /*f2b0*/  FMUL.FTZ R0, R0, 1 ;  /* 0x3f80000000007820 */ /* 0x000fc80000410000 */
[----:B------:R0:W1:Y:S01]  /*f2c0*/  F2F.F64.F32 R18, R0 ;  /* 0x0000000000127310 */ /* 0x0000620000201800 */
[----:B------:R-:W-:Y:S05]  /*f2d0*/  BRA `(.L_x_10368) ;  /* 0x0000000000a47947 */ /* 0x000fea0003800000 */
.L_x_10380:
[----:B------:R-:W-:-:S09]  /*f2e0*/  UISETP.NE.AND UP0, UPT, UR4, 0x1c, UPT ;  /* 0x0000001c0400788c */ /* 0x000fd2000bf05270 */
[----:B------:R-:W-:Y:S05]  /*f2f0*/  BRA.U !UP0, `(.L_x_10387) ;  /* 0x0000000108947547 */ /* 0x000fea000b800000 */
[----:B------:R-:W-:-:S09]  /*f300*/  UISETP.NE.AND UP0, UPT, UR4, 0x1d, UPT ;  /* 0x0000001d0400788c */ /* 0x000fd2000bf05270 */
[----:B------:R-:W-:Y:S05]  /*f310*/  BRA.U !UP0, `(.L_x_10388) ;  /* 0x0000000108807547 */ /* 0x000fea000b800000 */
[----:B------:R-:W-:-:S09]  /*f320*/  UISETP.NE.AND UP0, UPT, UR4, 0x2c, UPT ;  /* 0x0000002c0400788c */ /* 0x000fd2000bf05270 */
[----:B------:R-:W-:Y:S05]  /*f330*/  BRA.U UP0, `(.L_x_10367) ;  /* 0x0000000100307547 */ /* 0x000fea000b800000 */
[----:B------:R-:W2:Y:S01]  /*f340*/  LDG.E.U8 R0, desc[UR36][R2.64] ;  /* 0x0000002402007981 */ /* 0x000ea2000c1e1100 */
[----:B------:R-:W-:Y:S02]  /*f350*/  HFMA2 R19, -RZ, RZ, 0.5, 0 ;  /* 0x38000000ff137431 */ /* 0x000fe400000001ff */
        /* <DEDUP_REMOVED lines=10> */
.L_x_10367:
[----:B------:R-:W-:Y:S01]  /*f400*/  MOV R2, 0x180 ;  /* 0x0000018000027802 */ /* 0x000fe20000000f00 */
[----:B------:R-:W0:Y:S01]  /*f410*/  LDCU.64 UR4, c[0x4][0x170] ;  /* 0x01002e00ff0477ac */ /* 0x000e220008000a00 */
[----:B------:R-:W-:Y:S02]  /*f420*/  HFMA2 R8, -RZ, RZ, 0, 4.64916229248046875e-06 ;  /* 0x0000004eff087431 */ /* 0x000fe400000001ff */
[----:B------:R-:W-:Y:S01]  /*f430*/  IMAD.MOV.U32 R12, RZ, RZ, 0x1 ;  /* 0x00000001ff0c7424 */ /* 0x000fe200078e00ff */
[----:B------:R-:W-:Y:S01]  /*f440*/  MOV R13, RZ ;  /* 0x000000ff000d7202 */ /* 0x000fe20000000f00 */
[----:B------:R-:W1:Y:S01]  /*f450*/  LDCU.64 UR6, c[0x4][0x178] ;  /* 0x01002f00ff0677ac */ /* 0x000e620008000a00 */
[----:B------:R-:W2:Y:S01]  /*f460*/  LDC.64 R2, c[0x4][R2] ;  /* 0x0100000002027b82 */ /* 0x000ea20000000a00 */
[----:B------:R-:W3:Y:S01]  /*f470*/  LDCU.64 UR8, c[0x4][0x40] ;  /* 0x01000800ff0877ac */ /* 0x000ee20008000a00 */
[----:B0-----:R-:W-:Y:S01]  /*f480*/  MOV R4, UR4 ;  /* 0x0000000400047c02 */ /* 0x001fe20008000f00 */
[----:B------:R-:W-:Y:S01]  /*f490*/  IMAD.U32 R5, RZ, RZ, UR5 ;  /* 0x00000005ff057e24 */ /* 0x000fe2000f8e00ff */
[----:B-1----:R-:W-:Y:S01]  /*f4a0*/  MOV R6, UR6 ;  /* 0x0000000600067c02 */ /* 0x002fe20008000f00 */
[----:B------:R-:W-:Y:S01]  /*f4b0*/  IMAD.U32 R7, RZ, RZ, UR7 ;  /* 0x00000007ff077e24 */ /* 0x000fe2000f8e00ff */
[----:B---3--:R-:W-:Y:S01]  /*f4c0*/  MOV R10, UR8 ;  /* 0x00000008000a7c02 */ /* 0x008fe20008000f00 */
[----:B------:R-:W-:-:S07]  /*f4d0*/  IMAD.U32 R11, RZ, RZ, UR9 ;  /* 0x00000009ff0b7e24 */ /* 0x000fce000f8e00ff */
[----:B------:R-:W-:-:S07]  /*f4e0*/  LEPC R20, `(.L_x_10389) ;  /* 0x000000001014794e */ /* 0x000fce0000000000 */
[----:B--2---:R-:W-:Y:S05]  /*f4f0*/  CALL.ABS.NOINC R2 ;  /* 0x0000000002007343 */ /* 0x004fea0003c00000 */
.L_x_10389:
[----:B------:R-:W-:Y:S01]  /*f500*/  CS2R R18, SRZ ;  /* 0x0000000000127805 */ /* 0x000fe2000001ff00 */
[----:B------:R-:W-:Y:S06]  /*f510*/  BRA `(.L_x_10368) ;  /* 0x0000000000147947 */ /* 0x000fec0003800000 */
.L_x_10388:
[----:B------:R-:W2:Y:S02]  /*f520*/  LDG.E.64 R18, desc[UR36][R2.64] ;  /* 0x0000002402127981 */ /* 0x000ea4000c1e1b00 */
[----:B--2---:R-:W0:Y:S01]  /*f530*/  I2F.F64.U64 R18, R18 ;  /* 0x0000001200127312 */ /* 0x004e220000301800 */
[----:B------:R-:W-:Y:S05]  /*f540*/  BRA `(.L_x_10368) ;  /* 0x0000000000087947 */ /* 0x000fea0003800000 */
.L_x_10387:
[----:B------:R-:W2:Y:S02]  /*f550*/  LDG.E R2, desc[UR36][R2.64] ;  /* 0x0000002402027981 */ /* 0x000ea4000c1e1900 */
[----:B--2---:R0:W1:Y:S02]  /*f560*/  I2F.F64.U32 R18, R2 ;  /* 0x0000000200127312 */ /* 0x0040640000201800 */
.L_x_10368:
[----:B------:R-:W-:Y:S05]  /*f570*/  BSYNC.RECONVERGENT B6 ;  /* 0x0000000000067941 */ /* 0x000fea0003800200 */
.L_x_10362:
        /* <DEDUP_REMOVED lines=16> */
.L_x_10393:
[----:B0-----:R0:W5:Y:S01]  /*f680*/  LDG.E.U8 R0, desc[UR36][R22.64] ;  /* 0x0000002416007981 */ /* 0x001162000c1e1100 */
[----:B------:R-:W-:Y:S05]  /*f690*/  BRA `(.L_x_10395) ;  /* 0x0000000c005c7947 */ /* 0x000fea0003800000 */
.L_x_10392:
        /* <DEDUP_REMOVED lines=8> */
.L_x_10397:
[----:B0-----:R0:W5:Y:S01]  /*f720*/  LDG.E.U8 R0, desc[UR36][R22.64] ;  /* 0x0000002416007981 */ /* 0x001162000c1e1100 */
[----:B------:R-:W-:Y:S05]  /*f730*/  BRA `(.L_x_10395) ;  /* 0x0000000c00347947 */ /* 0x000fea0003800000 */
.L_x_10396:
[----:B0-----:R0:W5:Y:S01]  /*f740*/  LDG.E.U16 R0, desc[UR36][R22.64] ;  /* 0x0000002416007981 */ /* 0x001162000c1e1500 */
[----:B------:R-:W-:Y:S05]  /*f750*/  BRA `(.L_x_10395) ;  /* 0x0000000c002c7947 */ /* 0x000fea0003800000 */
.L_x_10391:
        /* <DEDUP_REMOVED lines=10> */
.L_x_10399:
[----:B0-----:R-:W3:Y:S02]  /*f800*/  LDG.E.U16 R2, desc[UR36][R22.64] ;  /* 0x0000002416027981 */ /* 0x001ee4000c1e1500 */
[----:B---3--:R-:W-:-:S06]  /*f810*/  HADD2.F32 R2, -RZ, R2.H0_H0 ;  /* 0x20000002ff027230 */ /* 0x008fcc0000004100 */
[----:B------:R-:W0:Y:S02]  /*f820*/  F2I.S64.TRUNC R2, R2 ;  /* 0x0000000200027311 */ /* 0x000e24000020d900 */
[----:B0-----:R-:W-:Y:S01]  /*f830*/  PRMT R0, R2, 0x7610, R0 ;  /* 0x0000761002007816 */ /* 0x001fe20000000000 */
[----:B------:R-:W-:Y:S06]  /*f840*/  BRA `(.L_x_10395) ;  /* 0x0000000800f07947 */ /* 0x000fec0003800000 */
.L_x_10398:
        /* <DEDUP_REMOVED lines=10> */
.L_x_10401:
[----:B------:R-:W0:Y:S02]  /*f8f0*/  LDG.E.U16 R22, desc[UR36][R22.64] ;  /* 0x0000002416167981 */ /* 0x000e24000c1e1500 */
[----:B0-----:R-:W-:-:S06]  /*f900*/  HADD2.F32 R2, -RZ, R22.H0_H0 ;  /* 0x20000016ff027230 */ /* 0x001fcc0000004100 */
[----:B------:R-:W0:Y:S02]  /*f910*/  F2I.S64.TRUNC R2, R2 ;  /* 0x0000000200027311 */ /* 0x000e24000020d900 */
[----:B0-----:R-:W-:Y:S01]  /*f920*/  PRMT R0, R2, 0x7610, R0 ;  /* 0x0000761002007816 */ /* 0x001fe20000000000 */
[----:B------:R-:W-:Y:S06]  /*f930*/  BRA `(.L_x_10395) ;  /* 0x0000000800b47947 */ /* 0x000fec0003800000 */
.L_x_10400:
[----:B0-----:R-:W3:Y:S02]  /*f940*/  LDG.E.64 R2, desc[UR36][R22.64] ;  /* 0x0000002416027981 */ /* 0x001ee4000c1e1b00 */
[----:B---3--:R-:W0:Y:S02]  /*f950*/  F2I.S64.F64.TRUNC R2, R2 ;  /* 0x0000000200027311 */ /* 0x008e24000030d900 */
[----:B0-----:R-:W-:Y:S01]  /*f960*/  PRMT R0, R2, 0x7610, R0 ;  /* 0x0000761002007816 */ /* 0x001fe20000000000 */
[----:B------:R-:W-:Y:S06]  /*f970*/  BRA `(.L_x_10395) ;  /* 0x0000000800a47947 */ /* 0x000fec0003800000 */
.L_x_10390:
        /* <DEDUP_REMOVED lines=12> */
.L_x_10404:
[----:B------:R-:W0:Y:S02]  /*fa40*/  LDG.E.64 R22, desc[UR36][R22.64] ;  /* 0x0000002416167981 */ /* 0x000e24000c1e1b00 */
[----:B0-----:R-:W0:Y:S02]  /*fa50*/  F2I.S64.F64.TRUNC R2, R22 ;  /* 0x0000001600027311 */ /* 0x001e24000030d900 */
[----:B0-----:R-:W-:Y:S01]  /*fa60*/  PRMT R0, R2, 0x7610, R0 ;  /* 0x0000761002007816 */ /* 0x001fe20000000000 */
[----:B------:R-:W-:Y:S06]  /*fa70*/  BRA `(.L_x_10395) ;  /* 0x0000000800647947 */ /* 0x000fec0003800000 */
.L_x_10403:
        /* <DEDUP_REMOVED lines=12> */
[----:B0-----:R-:W-:-:S04]  /*fb40*/  IADD3 R3, PT, PT, -R3, RZ, RZ ;  /* 0x000000ff03037210 */ /* 0x001fc80007ffe1ff */
[----:B------:R-:W-:-:S05]  /*fb50*/  VIADDMNMX.U32 R3, R3, R4, 0x4, !PT ;  /* 0x0000000403037446 */ /* 0x000fca0007800004 */
[----:B------:R-:W-:-:S05]  /*fb60*/  VIADD R3, R3, 0xfffffffc ;  /* 0xfffffffc03037836 */ /* 0x000fca0000000000 */
[C---:B------:R-:W-:Y:S02]  /*fb70*/  SHF.L.U32 R4, R2.reuse, R3, RZ ;  /* 0x0000000302047219 */ /* 0x040fe400000006ff */
[----:B-1----:R-:W-:Y:S01]  /*fb80*/  SHF.L.U32 R5, R3, 0x17, RZ ;  /* 0x0000001703057819 */ /* 0x002fe200000006ff */
        /* <DEDUP_REMOVED lines=10> */
.L_x_10406:
[----:B0-----:R-:W3:Y:S02]  /*fc30*/  LDG.E.U8 R3, desc[UR36][R22.64] ;  /* 0x0000002416037981 */ /* 0x001ee4000c1e1100 */
[C---:B---3--:R-:W-:Y:S01]  /*fc40*/  IMAD.SHL.U32 R0, R3.reuse, 0x2000000, RZ ;  /* 0x0200000003007824 */ /* 0x048fe200078e00ff */
        /* <DEDUP_REMOVED lines=12> */
.L_x_10405:
[----:B0-----:R-:W3:Y:S02]  /*fd10*/  LDG.E.U16 R2, desc[UR36][R22.64] ;  /* 0x0000002416027981 */ /* 0x001ee4000c1e1500 */
[----:B---3--:R-:W-:-:S06]  /*fd20*/  IMAD.U32 R2, R2, 0x10000, RZ ;  /* 0x0001000002027824 */ /* 0x008fcc00078e00ff */
[----:B------:R-:W0:Y:S02]  /*fd30*/  F2I.S64.TRUNC R2, R2 ;  /* 0x0000000200027311 */ /* 0x000e24000020d900 */
[----:B0-----:R-:W-:Y:S01]  /*fd40*/  PRMT R0, R2, 0x7610, R0 ;  /* 0x0000761002007816 */ /* 0x001fe20000000000 */
[----:B------:R-:W-:Y:S06]  /*fd50*/  BRA `(.L_x_10395) ;  /* 0x0000000400ac7947 */ /* 0x000fec0003800000 */
.L_x_10402:
        /* <DEDUP_REMOVED lines=10> */
.L_x_10409:
[----:B------:R-:W3:Y:S01]  /*fe00*/  LDG.E.U8 R22, desc[UR36][R22.64] ;  /* 0x0000002416167981 */ /* 0x000ee2000c1e1100 */
[----:B------:R-:W-:Y:S01]  /*fe10*/  BSSY.RECONVERGENT B0, `(.L_x_10410) ;  /* 0x0000018000007945 */ /* 0x000fe20003800200 */
[----:B0-----:R-:W-:Y:S01]  /*fe20*/  HFMA2 R2, -RZ, RZ, 0, 0 ;  /* 0x00000000ff027431 */ /* 0x001fe200000001ff */
        /* <DEDUP_REMOVED lines=15> */
[----:B-1----:R-:W-:-:S05]  /*ff20*/  VIADD R5, R3, 0xffffffe4 ;  /* 0xffffffe403057836 */ /* 0x002fca0000000000 */
[----:B------:R-:W-:-:S04]  /*ff30*/  SHF.L.U32 R5, R0, R5, RZ ;  /* 0x0000000500057219 */ /* 0x000fc800000006ff */
[----:B------:R-:W-:-:S07]  /*ff40*/  LOP3.LUT R0, R5, 0x7, RZ, 0xc0, !PT ;  /* 0x0000000705007812 */ /* 0x000fce00078ec0ff */
.L_x_10413:
[----:B------:R-:W-:Y:S05]  /*ff50*/  BSYNC.RECONVERGENT B1 ;  /* 0x0000000000017941 */ /* 0x000fea0003800200 */
.L_x_10412:
[----:B------:R-:W-:Y:S02]  /*ff60*/  SHF.L.U32 R0, R0, 0x14, RZ ;  /* 0x0000001400007819 */ /* 0x000fe400000006ff */
[----:B------:R-:W-:-:S04]  /*ff70*/  LEA R2, R2, 0x3b800000, 0x17 ;  /* 0x3b80000002027811 */ /* 0x000fc800078eb8ff */
[----:B------:R-:W-:-:S07]  /*ff80*/  LOP3.LUT R2, R2, R0, R7, 0xfe, !PT ;  /* 0x0000000002027212 */ /* 0x000fce00078efe07 */
.L_x_10411:
[----:B------:R-:W-:Y:S05]  /*ff90*/  BSYNC.RECONVERGENT B0 ;  /* 0x0000000000007941 */ /* 0x000fea0003800200 */
.L_x_10410:
[----:B------:R-:W0:Y:S02]  /*ffa0*/  F2I.S64.TRUNC R2, R2 ;  /* 0x0000000200027311 */ /* 0x000e24000020d900 */
[----:B0-----:R-:W-:Y:S01]  /*ffb0*/  PRMT R0, R2, 0x7610, R0 ;  /* 0x0000761002007816 */ /* 0x001fe20000000000 */
[----:B------:R-:W-:Y:S06]  /*ffc0*/  BRA `(.L_x_10395) ;  /* 0x0000000400107947 */ /* 0x000fec0003800000 */
.L_x_10408:
        /* <DEDUP_REMOVED lines=17> */
[----:B-1----:R-:W-:Y:S02]  /*100e0*/  IADD3 R5, PT, PT, R3, -0x1d, RZ ;  /* 0xffffffe303057810 */ /* 0x002fe40007ffe0ff */
[----:B------:R-:W-:Y:S02]  /*100f0*/  IADD3 R2, PT, PT, R2, 0x1e, -R3 ;  /* 0x0000001e02027810 */ /* 0x000fe40007ffe803 */
[----:B------:R-:W-:-:S04]  /*10100*/  SHF.L.U32 R5, R0, R5, RZ ;  /* 0x0000000500057219 */ /* 0x000fc800000006ff */
[----:B------:R-:W-:-:S07]  /*10110*/  LOP3.LUT R0, R5, 0x3, RZ, 0xc0, !PT ;  /* 0x0000000305007812 */ /* 0x000fce00078ec0ff */
.L_x_10417:
[----:B------:R-:W-:Y:S05]  /*10120*/  BSYNC.RECONVERGENT B1 ;  /* 0x0000000000017941 */ /* 0x000fea0003800200 */
.L_x_10416:
[----:B------:R-:W-:Y:S01]  /*10130*/  IMAD.SHL.U32 R0, R0, 0x200000, RZ ;  /* 0x0020000000007824 */ /* 0x000fe200078e00ff */
[----:B------:R-:W-:-:S04]  /*10140*/  LEA R2, R2, 0x37800000, 0x17 ;  /* 0x3780000002027811 */ /* 0x000fc800078eb8ff */
[----:B------:R-:W-:-:S07]  /*10150*/  LOP3.LUT R2, R2, R0, R7, 0xfe, !PT ;  /* 0x0000000002027212 */ /* 0x000fce00078efe07 */
.L_x_10415:
[----:B------:R-:W-:Y:S05]  /*10160*/  BSYNC.RECONVERGENT B0 ;  /* 0x0000000000007941 */ /* 0x000fea0003800200 */
.L_x_10414:
[----:B------:R-:W0:Y:S02]  /*10170*/  F2I.S64.TRUNC R2, R2 ;  /* 0x0000000200027311 */ /* 0x000e24000020d900 */
[----:B0-----:R-:W-:Y:S01]  /*10180*/  PRMT R0, R2, 0x7610, R0 ;  /* 0x0000761002007816 */ /* 0x001fe20000000000 */
[----:B------:R-:W-:Y:S06]  /*10190*/  BRA `(.L_x_10395) ;  /* 0x00000000009c7947 */ /* 0x000fec0003800000 */
.L_x_10407:
        /* <DEDUP_REMOVED lines=12> */
[----:B------:R-:W-:Y:S01]  /*10260*/  @!P0 IMAD.MOV.U32 R2, RZ, RZ, 0x7f800001 ;  /* 0x7f800001ff028424 */ /* 0x000fe200078e00ff */
[----:B------:R-:W-:-:S07]  /*10270*/  @P0 SHF.L.U32 R2, R22, 0x17, RZ ;  /* 0x0000001716020819 */ /* 0x000fce00000006ff */
.L_x_10421:
[----:B------:R-:W-:Y:S05]  /*10280*/  BSYNC.RECONVERGENT B0 ;  /* 0x0000000000007941 */ /* 0x000fea0003800200 */
.L_x_10420:
[----:B------:R-:W0:Y:S02]  /*10290*/  F2I.S64.TRUNC R2, R2 ;  /* 0x0000000200027311 */ /* 0x000e24000020d900 */
[----:B0-----:R-:W-:Y:S01]  /*102a0*/  PRMT R0, R2, 0x7610, R0 ;  /* 0x0000761002007816 */ /* 0x001fe20000000000 */
[----:B------:R-:W-:Y:S06]  /*102b0*/  BRA `(.L_x_10395) ;  /* 0x0000000000547947 */ /* 0x000fec0003800000 */
.L_x_10394:
[----:B0-----:R-:W-:Y:S01]  /*102c0*/  MOV R2, 0x180 ;  /* 0x0000018000027802 */ /* 0x001fe20000000f00 */
[----:B------:R-:W0:Y:S01]  /*102d0*/  LDCU.64 UR4, c[0x4][0x170] ;  /* 0x01002e00ff0477ac */ /* 0x000e220008000a00 */
[----:B------:R-:W-:Y:S02]  /*102e0*/  HFMA2 R12, -RZ, RZ, 0, 5.9604644775390625e-08 ;  /* 0x00000001ff0c7431 */ /* 0x000fe400000001ff */
[----:B------:R-:W-:Y:S01]  /*102f0*/  IMAD.MOV.U32 R8, RZ, RZ, 0x4e ;  /* 0x0000004eff087424 */ /* 0x000fe200078e00ff */
[----:B------:R-:W3:Y:S01]  /*10300*/  LDCU.64 UR6, c[0x4][0x178] ;  /* 0x01002f00ff0677ac */ /* 0x000ee20008000a00 */
[----:B------:R-:W2:Y:S01]  /*10310*/  LDC.64 R2, c[0x4][R2] ;  /* 0x0100000002027b82 */ /* 0x000ea20000000a00 */
[----:B------:R-:W-:Y:S01]  /*10320*/  IMAD.MOV.U32 R13, RZ, RZ, RZ ;  /* 0x000000ffff0d7224 */ /* 0x000fe200078e00ff */
[----:B------:R-:W4:Y:S01]  /*10330*/  LDCU.64 UR8, c[0x4][0x88] ;  /* 0x01001100ff0877ac */ /* 0x000f220008000a00 */
[----:B0-----:R-:W-:Y:S01]  /*10340*/  IMAD.U32 R4, RZ, RZ, UR4 ;  /* 0x00000004ff047e24 */ /* 0x001fe2000f8e00ff */
[----:B-1----:R-:W-:Y:S01]  /*10350*/  MOV R5, UR5 ;  /* 0x0000000500057c02 */ /* 0x002fe20008000f00 */
[----:B---3--:R-:W-:Y:S01]  /*10360*/  IMAD.U32 R6, RZ, RZ, UR6 ;  /* 0x00000006ff067e24 */ /* 0x008fe2000f8e00ff */
[----:B------:R-:W-:Y:S01]  /*10370*/  MOV R7, UR7 ;  /* 0x0000000700077c02 */ /* 0x000fe20008000f00 */
[----:B----4-:R-:W-:Y:S01]  /*10380*/  IMAD.U32 R10, RZ, RZ, UR8 ;  /* 0x00000008ff0a7e24 */ /* 0x010fe2000f8e00ff */
[----:B------:R-:W-:-:S07]  /*10390*/  MOV R11, UR9 ;  /* 0x00000009000b7c02 */ /* 0x000fce0008000f00 */
[----:B------:R-:W-:-:S07]  /*103a0*/  LEPC R20, `(.L_x_10422) ;  /* 0x000000001014794e */ /* 0x000fce0000000000 */
[----:B--2--5:R-:W-:Y:S05]  /*103b0*/  CALL.ABS.NOINC R2 ;  /* 0x0000000002007343 */ /* 0x024fea0003c00000 */
.L_x_10422:
[----:B------:R-:W-:Y:S01]  /*103c0*/  PRMT R0, RZ, 0x7610, R0 ;  /* 0x00007610ff007816 */ /* 0x000fe20000000000 */
[----:B------:R-:W-:Y:S06]  /*103d0*/  BRA `(.L_x_10395) ;  /* 0x00000000000c7947 */ /* 0x000fec0003800000 */
.L_x_10419:
[----:B0-----:R0:W5:Y:S01]  /*103e0*/  LDG.E.U8 R0, desc[UR36][R22.64] ;  /* 0x0000002416007981 */ /* 0x001162000c1e1100 */
[----:B------:R-:W-:Y:S05]  /*103f0*/  BRA `(.L_x_10395) ;  /* 0x0000000000047947 */ /* 0x000fea0003800000 */
.L_x_10418:
[----:B0-----:R3:W5:Y:S02]  /*10400*/  LDG.E.U8 R0, desc[UR36][R22.64] ;  /* 0x0000002416007981 */ /* 0x001764000c1e1100 */
.L_x_10395:
[----:B-----5:R-:W-:Y:S01]  /*10410*/  LOP3.LUT R0, R0, 0xff, RZ, 0xc0, !PT ;  /* 0x000000ff00007812 */ /* 0x020fe200078ec0ff */
[----:B------:R-:W0:Y:S03]  /*10420*/  LDCU.64 UR4, c[0x0][0x600] ;  /* 0x0000c000ff0477ac */ /* 0x000e260008000a00 */
[----:B------:R-:W1:Y:S01]  /*10430*/  I2F.F64.U16 R2, R0 ;  /* 0x0000000000027312 */ /* 0x000e620000101800 */
[----:B------:R-:W-:-:S04]  /*10440*/  ULOP3.LUT UR6, UR40, 0xff, URZ, 0xc0, !UPT ;  /* 0x000000ff28067892 */ /* 0x000fc8000f8ec0ff */
[----:B------:R-:W-:Y:S01]  /*10450*/  UISETP.GT.AND UP0, UPT, UR6, 0x9, UPT ;  /* 0x000000090600788c */ /* 0x000fe2000bf04270 */
[----:B-12-4-:R-:W-:-:S08]  /*10460*/  DMUL R2, R2, R18 ;  /* 0x0000001202027228 */ /* 0x016fd00000000000 */
[----:B0-----:R-:W-:Y:S01]  /*10470*/  DMUL R4, R2, UR4 ;  /* 0x0000000402047c28 */ /* 0x001fe20008000000 */
        /* <DEDUP_REMOVED lines=10> */
[----:B0-----:R-:W-:Y:S01]  /*10520*/  STG.E.U8 desc[UR36][R16.64], R5 ;  /* 0x0000000510007986 */ /* 0x001fe2000c101124 */
[----:B------:R-:W-:Y:S05]  /*10530*/  EXIT ;  /* 0x000000000000794d */ /* 0x000fea0003800000 */
.L_x_10426:
[----:B------:R-:W0:Y:S02]  /*10540*/  F2I.S64.F64.TRUNC R4, R4 ;  /* 0x0000000400047311 */ /* 0x000e24000030d900 */
[----:B0-----:R-:W-:-:S05]  /*10550*/  MOV R3, R4 ;  /* 0x0000000400037202 */ /* 0x001fca0000000f00 */
[----:B------:R-:W-:Y:S01]  /*10560*/  STG.E.U8 desc[UR36][R16.64], R3 ;  /* 0x0000000310007986 */ /* 0x000fe2000c101124 */
[----:B------:R-:W-:Y:S05]  /*10570*/  EXIT ;  /* 0x000000000000794d */ /* 0x000fea0003800000 */
.L_x_10425:
[----:B------:R-:W-:-:S09]  /*10580*/  UISETP.NE.AND UP0, UPT, UR6, 0x2, UPT ;  /* 0x000000020600788c */ /* 0x000fd2000bf05270 */
[----:B------:R-:W-:Y:S05]  /*10590*/  BRA.U !UP0, `(.L_x_10428) ;  /* 0x0000000108287547 */ /* 0x000fea000b800000 */
[----:B------:R-:W-:-:S09]  /*105a0*/  UISETP.NE.AND UP0, UPT, UR6, 0x3, UPT ;  /* 0x000000030600788c */ /* 0x000fd2000bf05270 */
[----:B------:R-:W-:Y:S05]  /*105b0*/  BRA.U !UP0, `(.L_x_10429) ;  /* 0x0000000108147547 */ /* 0x000fea000b800000 */
[----:B------:R-:W-:-:S09]  /*105c0*/  UISETP.NE.AND UP0, UPT, UR6, 0x4, UPT ;  /* 0x000000040600788c */ /* 0x000fd2000bf05270 */
[----:B------:R-:W-:Y:S05]  /*105d0*/  BRA.U UP0, `(.L_x_10427) ;  /* 0x0000000900b47547 */ /* 0x000fea000b800000 */
[----:B------:R-:W0:Y:S02]  /*105e0*/  F2I.S64.F64.TRUNC R4, R4 ;  /* 0x0000000400047311 */ /* 0x000e24000030d900 */
[----:B0-----:R-:W-:Y:S01]  /*105f0*/  STG.E.64 desc[UR36][R16.64], R4 ;  /* 0x0000000410007986 */ /* 0x001fe2000c101b24 */
[----:B------:R-:W-:Y:S05]  /*10600*/  EXIT ;  /* 0x000000000000794d */ /* 0x000fea0003800000 */
.L_x_10429:
[----:B------:R-:W0:Y:S02]  /*10610*/  F2I.F64.TRUNC R5, R4 ;  /* 0x0000000400057311 */ /* 0x000e24000030d100 */
[----:B0-----:R-:W-:Y:S01]  /*10620*/  STG.E desc[UR36][R16.64], R5 ;  /* 0x0000000510007986 */ /* 0x001fe2000c101924 */
[----:B------:R-:W-:Y:S05]  /*10630*/  EXIT ;  /* 0x000000000000794d */ /* 0x000fea0003800000 */
.L_x_10428:
[----:B------:R-:W0:Y:S02]  /*10640*/  F2I.F64.TRUNC R5, R4 ;  /* 0x0000000400057311 */ /* 0x000e24000030d100 */
[----:B0-----:R-:W-:Y:S01]  /*10650*/  STG.E.U16 desc[UR36][R16.64], R5 ;  /* 0x0000000510007986 */ /* 0x001fe2000c101524 */
[----:B------:R-:W-:Y:S05]  /*10660*/  EXIT ;  /* 0x000000000000794d */ /* 0x000fea0003800000 */
.L_x_10424:
        /* <DEDUP_REMOVED lines=11> */
[----:B------:R-:W-:Y:S01]  /*10720*/  STG.E desc[UR36][R16.64], R3 ;  /* 0x0000000310007986 */ /* 0x000fe2000c101924 */
[----:B------:R-:W-:Y:S05]  /*10730*/  EXIT ;  /* 0x000000000000794d */ /* 0x000fea0003800000 */
.L_x_10431:
[----:B------:R-:W-:Y:S01]  /*10740*/  UMOV UR4, 0xf0000000 ;  /* 0xf000000000047882 */ /* 0x000fe20000000000 */
[----:B------:R-:W-:Y:S01]  /*10750*/  UMOV UR5, 0x380fffff ;  /* 0x380fffff00057882 */ /* 0x000fe20000000000 */
[----:B------:R-:W0:Y:S01]  /*10760*/  F2F.F32.F64 R0, R4 ;  /* 0x0000000400007310 */ /* 0x000e220000301000 */
[----:B------:R-:W-:-:S14]  /*10770*/  DSETP.GEU.AND P0, PT, |R4|, UR4, PT ;  /* 0x0000000404007e2a */ /* 0x000fdc000bf0e200 */
[----:B0-----:R-:W-:-:S05]  /*10780*/  @!P0 FMUL R0, R0, 1.175494350822287508e-38 ;  /* 0x0080000000008820 */ /* 0x001fca0000400000 */
[----:B------:R-:W-:-:S05]  /*10790*/  F2FP.F16.F32.PACK_AB R0, RZ, R0 ;  /* 0x00000000ff00723e */ /* 0x000fca00000000ff */
[----:B------:R-:W-:Y:S01]  /*107a0*/  STG.E.U16 desc[UR36][R16.64], R0 ;  /* 0x0000000010007986 */ /* 0x000fe2000c101524 */
[----:B------:R-:W-:Y:S05]  /*107b0*/  EXIT ;  /* 0x000000000000794d */ /* 0x000fea0003800000 */
.L_x_10430:
        /* <DEDUP_REMOVED lines=12> */
[----:B------:R-:W-:Y:S01]  /*10880*/  STG.E.64 desc[UR36][R16.64], R2 ;  /* 0x0000000210007986 */ /* 0x000fe2000c101b24 */
[----:B------:R-:W-:Y:S05]  /*10890*/  EXIT ;  /* 0x000000000000794d */ /* 0x000fea0003800000 */
.L_x_10433:
[----:B------:R-:W-:Y:S01]  /*108a0*/  UMOV UR4, 0xf0000000 ;  /* 0xf000000000047882 */ /* 0x000fe20000000000 */
[----:B------:R-:W-:Y:S01]  /*108b0*/  UMOV UR5, 0x380fffff ;  /* 0x380fffff00057882 */ /* 0x000fe20000000000 */
[----:B------:R-:W0:Y:S01]  /*108c0*/  F2F.F32.F64 R0, R4 ;  /* 0x0000000400007310 */ /* 0x000e220000301000 */
[----:B------:R-:W-:-:S14]  /*108d0*/  DSETP.GEU.AND P0, PT, |R4|, UR4, PT ;  /* 0x0000000404007e2a */ /* 0x000fdc000bf0e200 */
[----:B0-----:R-:W-:-:S05]  /*108e0*/  @!P0 FMUL R0, R0, 1.175494350822287508e-38 ;  /* 0x0080000000008820 */ /* 0x001fca0000400000 */
[----:B------:R-:W-:-:S04]  /*108f0*/  F2FP.F16.F32.PACK_AB R3, RZ, R0 ;  /* 0x00000000ff03723e */ /* 0x000fc800000000ff */
[----:B------:R-:W-:-:S05]  /*10900*/  PRMT R3, R3, 0x5410, RZ ;  /* 0x0000541003037816 */ /* 0x000fca00000000ff */
[----:B------:R-:W-:Y:S01]  /*10910*/  STG.E desc[UR36][R16.64], R3 ;  /* 0x0000000310007986 */ /* 0x000fe2000c101924 */
[----:B------:R-:W-:Y:S05]  /*10920*/  EXIT ;  /* 0x000000000000794d */ /* 0x000fea0003800000 */
.L_x_10432:
[----:B------:R-:W-:Y:S01]  /*10930*/  STG.E.64 desc[UR36][R16.64], R4 ;  /* 0x0000000410007986 */ /* 0x000fe2000c101b24 */
[----:B------:R-:W-:Y:S05]  /*10940*/  EXIT ;  /* 0x000000000000794d */ /* 0x000fea0003800000 */
.L_x_10423:
        /* <DEDUP_REMOVED lines=11> */
[----:B0-----:R-:W-:Y:S01]  /*10a00*/  STG.E.U16 desc[UR36][R16.64], R5 ;  /* 0x0000000510007986 */ /* 0x001fe2000c101524 */
[----:B------:R-:W-:Y:S05]  /*10a10*/  EXIT ;  /* 0x000000000000794d */ /* 0x000fea0003800000 */
.L_x_10437:
        /* <DEDUP_REMOVED lines=21> */
.L_x_10440:
[----:B------:R-:W-:-:S04]  /*10b70*/  SHF.R.U32.HI R3, RZ, 0x18, R3 ;  /* 0x00000018ff037819 */ /* 0x000fc80000011603 */
[----:B------:R-:W-:-:S04]  /*10b80*/  LOP3.LUT R0, R0, 0x80, R3, 0xf8, !PT ;  /* 0x0000008000007812 */ /* 0x000fc800078ef803 */
[----:B------:R-:W-:-:S07]  /*10b90*/  PRMT R8, R0, 0x7610, R8 ;  /* 0x0000761000087816 */ /* 0x000fce0000000008 */
.L_x_10439:
[----:B------:R-:W-:Y:S05]  /*10ba0*/  BSYNC.RECONVERGENT B0 ;  /* 0x0000000000007941 */ /* 0x000fea0003800200 */
.L_x_10438:
[----:B------:R-:W-:Y:S01]  /*10bb0*/  STG.E.U8 desc[UR36][R16.64], R8 ;  /* 0x0000000810007986 */ /* 0x000fe2000c101124 */
[----:B------:R-:W-:Y:S05]  /*10bc0*/  EXIT ;  /* 0x000000000000794d */ /* 0x000fea0003800000 */
.L_x_10436:
        /* <DEDUP_REMOVED lines=21> */
.L_x_10443:
[----:B------:R-:W-:-:S04]  /*10d20*/  SHF.R.U32.HI R3, RZ, 0x18, R3 ;  /* 0x00000018ff037819 */ /* 0x000fc80000011603 */
[----:B------:R-:W-:-:S04]  /*10d30*/  LOP3.LUT R0, R0, 0x80, R3, 0xf8, !PT ;  /* 0x0000008000007812 */ /* 0x000fc800078ef803 */
[----:B------:R-:W-:-:S07]  /*10d40*/  PRMT R8, R0, 0x7610, R8 ;  /* 0x0000761000087816 */ /* 0x000fce0000000008 */
.L_x_10442:
[----:B------:R-:W-:Y:S05]  /*10d50*/  BSYNC.RECONVERGENT B0 ;  /* 0x0000000000007941 */ /* 0x000fea0003800200 */
.L_x_10441:
[----:B------:R-:W-:Y:S01]  /*10d60*/  STG.E.U8 desc[UR36][R16.64], R8 ;  /* 0x0000000810007986 */ /* 0x000fe2000c101124 */
[----:B------:R-:W-:Y:S05]  /*10d70*/  EXIT ;  /* 0x000000000000794d */ /* 0x000fea0003800000 */
.L_x_10435:
        /* <DEDUP_REMOVED lines=11> */
[----:B------:R-:W-:-:S04]  /*10e30*/  SHF.R.U32.HI R2, RZ, 0x17, R6 ;  /* 0x00000017ff027819 */ /* 0x000fc80000011606 */
[----:B------:R-:W-:-:S04]  /*10e40*/  LOP3.LUT R3, R2, 0xff, RZ, 0xc0, !PT ;  /* 0x000000ff02037812 */ /* 0x000fc800078ec0ff */
[----:B------:R-:W-:-:S13]  /*10e50*/  ISETP.NE.AND P1, PT, R3, 0xff, PT ;  /* 0x000000ff0300780c */ /* 0x000fda0003f25270 */
[--C-:B------:R-:W-:Y:S02]  /*10e60*/  @P1 SHF.R.U32.HI R0, RZ, 0x16, R6.reuse ;  /* 0x00000016ff001819 */ /* 0x100fe40000011606 */
[----:B------:R-:W-:Y:S01]  /*10e70*/  @P1 LOP3.LUT P0, RZ, R3, 0x3fffff, R6, 0xf8, !PT ;  /* 0x003fffff03ff1812 */ /* 0x000fe2000780f806 */
[----:B------:R-:W-:Y:S01]  /*10e80*/  HFMA2 R3, -RZ, RZ, 0, 1.5199184417724609375e-05 ;  /* 0x000000ffff037431 */ /* 0x000fe200000001ff */
        /* <DEDUP_REMOVED lines=9> */
.L_x_10445:
[----:B------:R-:W0:Y:S02]  /*10f20*/  F2I.U64.F64.TRUNC R4, R4 ;  /* 0x0000000400047311 */ /* 0x000e24000030d800 */
[----:B0-----:R-:W-:Y:S01]  /*10f30*/  STG.E.64 desc[UR36][R16.64], R4 ;  /* 0x0000000410007986 */ /* 0x001fe2000c101b24 */
[----:B------:R-:W-:Y:S05]  /*10f40*/  EXIT ;  /* 0x000000000000794d */ /* 0x000fea0003800000 */
.L_x_10444:
[----:B------:R-:W0:Y:S02]  /*10f50*/  F2I.U32.F64.TRUNC R5, R4 ;  /* 0x0000000400057311 */ /* 0x000e24000030d000 */
[----:B0-----:R-:W-:Y:S01]  /*10f60*/  STG.E desc[UR36][R16.64], R5 ;  /* 0x0000000510007986 */ /* 0x001fe2000c101924 */
[----:B------:R-:W-:Y:S05]  /*10f70*/  EXIT ;  /* 0x000000000000794d */ /* 0x000fea0003800000 */
.L_x_10434:
        /* <DEDUP_REMOVED lines=8> */
[----:B------:R-:W-:Y:S01]  /*11000*/  STG.E.U8 desc[UR36][R16.64], R3 ;  /* 0x0000000310007986 */ /* 0x000fe2000c101124 */
[----:B------:R-:W-:Y:S05]  /*11010*/  EXIT ;  /* 0x000000000000794d */ /* 0x000fea0003800000 */
.L_x_10447:
[----:B------:R-:W-:-:S05]  /*11020*/  CS2R R6, SRZ ;  /* 0x0000000000067805 */ /* 0x000fca000001ff00 */
[----:B------:R-:W-:Y:S01]  /*11030*/  STG.E.128 desc[UR36][R16.64], R4 ;  /* 0x0000000410007986 */ /* 0x000fe2000c101d24 */
[----:B------:R-:W-:Y:S05]  /*11040*/  EXIT ;  /* 0x000000000000794d */ /* 0x000fea0003800000 */
.L_x_10446:
[----:B------:R-:W-:-:S09]  /*11050*/  UISETP.NE.AND UP0, UPT, UR6, 0xf, UPT ;  /* 0x0000000f0600788c */ /* 0x000fd2000bf05270 */
[----:B------:R-:W-:Y:S05]  /*11060*/  BRA.U !UP0, `(.L_x_10448) ;  /* 0x0000000508087547 */ /* 0x000fea000b800000 */
[----:B------:R-:W-:-:S09]  /*11070*/  UISETP.NE.AND UP0, UPT, UR6, 0x17, UPT ;  /* 0x000000170600788c */ /* 0x000fd2000bf05270 */
[----:B------:R-:W-:Y:S05]  /*11080*/  BRA.U !UP0, `(.L_x_10449) ;  /* 0x0000000108a07547 */ /* 0x000fea000b800000 */
[----:B------:R-:W-:-:S09]  /*11090*/  UISETP.NE.AND UP0, UPT, UR6, 0x18, UPT ;  /* 0x000000180600788c */ /* 0x000fd2000bf05270 */
[----:B------:R-:W-:Y:S05]  /*110a0*/  BRA.U !UP0, `(.L_x_10450) ;  /* 0x0000000108447547 */ /* 0x000fea000b800000 */
.L_x_10427:
[----:B------:R-:W-:Y:S01]  /*110b0*/  MOV R0, 0x180 ;  /* 0x0000018000007802 */ /* 0x000fe20000000f00 */
[----:B------:R-:W0:Y:S01]  /*110c0*/  LDCU.64 UR4, c[0x4][0x170] ;  /* 0x01002e00ff0477ac */ /* 0x000e220008000a00 */
[----:B------:R-:W-:Y:S02]  /*110d0*/  HFMA2 R8, -RZ, RZ, 0, 6.020069122314453125e-06 ;  /* 0x00000065ff087431 */ /* 0x000fe400000001ff */
[----:B------:R-:W-:Y:S01]  /*110e0*/  IMAD.MOV.U32 R12, RZ, RZ, 0x1 ;  /* 0x00000001ff0c7424 */ /* 0x000fe200078e00ff */
[----:B------:R1:W2:Y:S01]  /*110f0*/  LDC.64 R2, c[0x4][R0] ;  /* 0x0100000000027b82 */ /* 0x0002a20000000a00 */
[----:B------:R-:W4:Y:S01]  /*11100*/  LDCU.64 UR6, c[0x4][0x178] ;  /* 0x01002f00ff0677ac */ /* 0x000f220008000a00 */
[----:B------:R-:W-:Y:S01]  /*11110*/  MOV R13, RZ ;  /* 0x000000ff000d7202 */ /* 0x000fe20000000f00 */
[----:B------:R-:W5:Y:S01]  /*11120*/  LDCU.64 UR8, c[0x4][0x50] ;  /* 0x01000a00ff0877ac */ /* 0x000f620008000a00 */
[----:B0-----:R-:W-:Y:S01]  /*11130*/  MOV R4, UR4 ;  /* 0x0000000400047c02 */ /* 0x001fe20008000f00 */
[----:B------:R-:W-:Y:S01]  /*11140*/  IMAD.U32 R5, RZ, RZ, UR5 ;  /* 0x00000005ff057e24 */ /* 0x000fe2000f8e00ff */
[----:B----4-:R-:W-:Y:S01]  /*11150*/  MOV R6, UR6 ;  /* 0x0000000600067c02 */ /* 0x010fe20008000f00 */
[----:B------:R-:W-:Y:S01]  /*11160*/  IMAD.U32 R7, RZ, RZ, UR7 ;  /* 0x00000007ff077e24 */ /* 0x000fe2000f8e00ff */
[----:B-----5:R-:W-:Y:S01]  /*11170*/  MOV R10, UR8 ;  /* 0x00000008000a7c02 */ /* 0x020fe20008000f00 */
[----:B-1----:R-:W-:-:S07]  /*11180*/  IMAD.U32 R11, RZ, RZ, UR9 ;  /* 0x00000009ff0b7e24 */ /* 0x002fce000f8e00ff */
[----:B------:R-:W-:-:S07]  /*11190*/  LEPC R20, `(.L_x_10451) ;  /* 0x000000001014794e */ /* 0x000fce0000000000 */
[----:B--23--:R-:W-:Y:S05]  /*111a0*/  CALL.ABS.NOINC R2 ;  /* 0x0000000002007343 */ /* 0x00cfea0003c00000 */
.L_x_10451:
[----:B------:R-:W-:Y:S05]  /*111b0*/  EXIT ;  /* 0x000000000000794d */ /* 0x000fea0003800000 */
.L_x_10450:
        /* <DEDUP_REMOVED lines=17> */
.L_x_10453:
[----:B------:R-:W-:Y:S05]  /*112d0*/  BSYNC.RECONVERGENT B0 ;  /* 0x0000000000007941 */ /* 0x000fea0003800200 */
.L_x_10452:
[----:B------:R-:W-:-:S05]  /*112e0*/  LOP3.LUT R3, R0, 0x80, R3, 0xf8, !PT ;  /* 0x0000008000037812 */ /* 0x000fca00078ef803 */
[----:B------:R-:W-:Y:S01]  /*112f0*/  STG.E.U8 desc[UR36][R16.64], R3 ;  /* 0x0000000310007986 */ /* 0x000fe2000c101124 */
[----:B------:R-:W-:Y:S05]  /*11300*/  EXIT ;  /* 0x000000000000794d */ /* 0x000fea0003800000 */
.L_x_10449:
        /* <DEDUP_REMOVED lines=16> */
.L_x_10455:
[----:B------:R-:W-:Y:S02]  /*11410*/  ISETP.GT.U32.AND P0, PT, R2, 0x7f800000, PT ;  /* 0x7f8000000200780c */ /* 0x000fe40003f04070 */
[----:B------:R-:W-:-:S04]  /*11420*/  MOV R0, 0x7f ;  /* 0x0000007f00007802 */ /* 0x000fc80000000f00 */
[----:B------:R-:W-:-:S07]  /*11430*/  SEL R0, R0, 0x7c, P0 ;  /* 0x0000007c00007807 */ /* 0x000fce0000000000 */
.L_x_10456:
[----:B------:R-:W-:Y:S05]  /*11440*/  BSYNC.RECONVERGENT B0 ;  /* 0x0000000000007941 */ /* 0x000fea0003800200 */
.L_x_10454:
[----:B------:R-:W-:-:S04]  /*11450*/  SHF.R.U32.HI R3, RZ, 0x18, R3 ;  /* 0x00000018ff037819 */ /* 0x000fc80000011603 */
[----:B------:R-:W-:-:S05]  /*11460*/  LOP3.LUT R3, R0, 0x80, R3, 0xf8, !PT ;  /* 0x0000008000037812 */ /* 0x000fca00078ef803 */
[----:B------:R-:W-:Y:S01]  /*11470*/  STG.E.U8 desc[UR36][R16.64], R3 ;  /* 0x0000000310007986 */ /* 0x000fe2000c101124 */
[----:B------:R-:W-:Y:S05]  /*11480*/  EXIT ;  /* 0x000000000000794d */ /* 0x000fea0003800000 */
.L_x_10448:
[----:B------:R-:W-:Y:S01]  /*11490*/  UMOV UR4, 0xf0000000 ;  /* 0xf000000000047882 */ /* 0x000fe20000000000 */
[----:B------:R-:W-:Y:S01]  /*114a0*/  UMOV UR5, 0x380fffff ;  /* 0x380fffff00057882 */ /* 0x000fe20000000000 */
[----:B------:R-:W0:Y:S01]  /*114b0*/  F2F.F32.F64 R0, R4 ;  /* 0x0000000400007310 */ /* 0x000e220000301000 */
[----:B------:R-:W-:-:S14]  /*114c0*/  DSETP.GEU.AND P0, PT, |R4|, UR4, PT ;  /* 0x0000000404007e2a */ /* 0x000fdc000bf0e200 */
[----:B0-----:R-:W-:-:S05]  /*114d0*/  @!P0 FMUL R0, R0, 1.175494350822287508e-38 ;  /* 0x0080000000008820 */ /* 0x001fca0000400000 */
[----:B------:R-:W-:-:S05]  /*114e0*/  F2FP.BF16.F32.PACK_AB R0, RZ, R0 ;  /* 0x00000000ff00723e */ /* 0x000fca00000010ff */
[----:B------:R-:W-:Y:S01]  /*114f0*/  STG.E.U16 desc[UR36][R16.64], R0 ;  /* 0x0000000010007986 */ /* 0x000fe2000c101524 */
[----:B------:R-:W-:Y:S05]  /*11500*/  EXIT ;  /* 0x000000000000794d */ /* 0x000fea0003800000 */
.L_x_10457:
        /* <DEDUP_REMOVED lines=15> */
.L_x_14317:


//--------------------- .text._ZN2at6native27unrolled_elementwise_kernelIZNS0_43_GLOBAL__N__7cc8d1ed_10_Dropout_cu_0e96ed3819masked_scale_kernelIhddEEvRNS_6TensorERKS4_S7_T1_EUldhE_St5arrayIPcLm3EELi4E23TrivialOffsetCalculatorILi2EjESD_ILi1EjENS0_6memory12LoadWithCastILi2EEENSG_13StoreWithCastILi1EEEEEviT_T0_T2_T3_T4_T5_ --------------------------
	.section	.text._ZN2at6native27unrolled_elementwise_kernelIZNS0_43_GLOBAL__N__7cc8d1ed_10_Dropout_cu_0e96ed3819masked_scale_kernelIhddEEvRNS_6TensorERKS4_S7_T1_EUldhE_St5arrayIPcLm3EELi4E23TrivialOffsetCalculatorILi2EjESD_ILi1EjENS0_6memory12LoadWithCastILi2EEENSG_13StoreWithCastILi1EEEEEviT_T0_T2_T3_T4_T5_,"ax",@progbits
	.align	128
        .global         _ZN2at6native27unrolled_elementwise_kernelIZNS0_43_GLOBAL__N__7cc8d1ed_10_Dropout_cu_0e96ed3819masked_scale_kernelIhddEEvRNS_6TensorERKS4_S7_T1_EUldhE_St5arrayIPcLm3EELi4E23TrivialOffsetCalculatorILi2EjESD_ILi1EjENS0_6memory12LoadWithCastILi2EEENSG_13StoreWithCastILi1EEEEEviT_T0_T2_T3_T4_T5_
        .type           _ZN2at6native27unrolled_elementwise_kernelIZNS0_43_GLOBAL__N__7cc8d1ed_10_Dropout_cu_0e96ed3819masked_scale_kernelIhddEEvRNS_6TensorERKS4_S7_T1_EUldhE_St5arrayIPcLm3EELi4E23TrivialOffsetCalculatorILi2EjESD_ILi1EjENS0_6memory12LoadWithCastILi2EEENSG_13StoreWithCastILi1EEEEEviT_T0_T2_T3_T4_T5_,@function
        .size           _ZN2at6native27unrolled_elementwise_kernelIZNS0_43_GLOBAL__N__7cc8d1ed_10_Dropout_cu_0e96ed3819masked_scale_kernelIhddEEvRNS_6TensorERKS4_S7_T1_EUldhE_St5arrayIPcLm3EELi4E23TrivialOffsetCalculatorILi2EjESD_ILi1EjENS0_6memory12LoadWithCastILi2EEENSG_13StoreWithCastILi1EEEEEviT_T0_T2_T3_T4_T5_,(.L_x_14318 - _ZN2at6native27unrolled_elementwise_kernelIZNS0_43_GLOBAL__N__7cc8d1ed_10_Dropout_cu_0e96ed3819masked_scale_kernelIhddEEvRNS_6TensorERKS4_S7_T1_EUldhE_St5arrayIPcLm3EELi4E23TrivialOffsetCalculatorILi2EjESD_ILi1EjENS0_6memory12LoadWithCastILi2EEENSG_13StoreWithCastILi1EEEEEviT_T0_T2_T3_T4_T5_)
        .other          _ZN2at6native27unrolled_elementwise_kernelIZNS0_43_GLOBAL__N__7cc8d1ed_10_Dropout_cu_0e96ed3819masked_scale_kernelIhddEEvRNS_6TensorERKS4_S7_T1_EUldhE_St5arrayIPcLm3EELi4E23TrivialOffsetCalculatorILi2EjESD_ILi1EjENS0_6memory12LoadWithCastILi2EEENSG_13StoreWithCastILi1EEEEEviT_T0_T2_T3_T4_T5_,@"STO_CUDA_ENTRY STV_DEFAULT"
_ZN2at6native27unrolled_elementwise_kernelIZNS0_43_GLOBAL__N__7cc8d1ed_10_Dropout_cu_0e96ed3819masked_scale_kernelIhddEEvRNS_6TensorERKS4_S7_T1_EUldhE_St5arrayIPcLm3EELi4E23TrivialOffsetCalculatorILi2EjESD_ILi1EjENS0_6memory12LoadWithCastILi2EEENSG_13StoreWithCastILi1EEEEEviT_T0_T2_T3_T4_T5_:
.text._ZN2at6native27unrolled_elementwise_kernelIZNS0_43_GLOBAL__N__7cc8d1ed_10_Dropout_cu_0e96ed3819masked_scale_kernelIhddEEvRNS_6TensorERKS4_S7_T1_EUldhE_St5arrayIPcLm3EELi4E23TrivialOffsetCalculatorILi2EjESD_ILi1EjENS0_6memory12LoadWithCastILi2EEENSG_13StoreWithCastILi1EEEEEviT_T0_T2_T3_T4_T5_:
[----:B------:R-:W0:Y:S01]  /*0000*/  LDC R1, c[0x0][0x37c] ;  /* 0x0000df00ff017b82 */ /* 0x000e220000000800 */
[----:B------:R-:W1:Y:S07]  /*0010*/  S2R R33, SR_CTAID.X ;  /* 0x0000000000217919 */ /* 0x000e6e0000002500 */
[----:B------:R-:W1:Y:S01]  /*0020*/  LDC R0, c[0x0][0x380] ;  /* 0x0000e000ff007b82 */ /* 0x000e620000000800 */
[----:B------:R-:W2:Y:S01]  /*0030*/  LDCU.64 UR36, c[0x0][0x358] ;  /* 0x00006b00ff2477ac */ /* 0x000ea20008000a00 */
[----:B------:R-:W-:Y:S01]  /*0040*/  BSSY.RECONVERGENT B7, `(.L_x_10458) ;  /* 0x00001eb000077945 */ /* 0x000fe20003800200 */
[----:B------:R-:W3:Y:S01]  /*0050*/  S2R R22, SR_TID.X ;  /* 0x0000000000167919 */ /* 0x000ee20000002100 */
[----:B------:R-:W-:Y:S01]  /*0060*/  CS2R R34, SRZ ;  /* 0x0000000000227805 */ /* 0x000fe2000001ff00 */
[----:B------:R-:W4:Y:S01]  /*0070*/  LDCU.U8 UR38, c[0x0][0x3b4] ;  /* 0x00007680ff2677ac */ /* 0x000f220008000000 */
[----:B------:R-:W-:Y:S01]  /*0080*/  CS2R R30, SRZ ;  /* 0x00000000001e7805 */ /* 0x000fe2000001ff00 */
        /* <DEDUP_REMOVED lines=26> */
.L_x_10464:
[----:B------:R-:W2:Y:S02]  /*0230*/  LDG.E.U8 R4, desc[UR36][R4.64] ;  /* 0x0000002404047981 */ /* 0x000ea4000c1e1100 */
[----:B--2---:R0:W1:Y:S01]  /*0240*/  I2F.F64.U16 R34, R4 ;  /* 0x0000000400227312 */ /* 0x0040620000101800 */
[----:B------:R-:W-:Y:S05]  /*0250*/  BRA `(.L_x_10466) ;  /* 0x0000000c00647947 */ /* 0x000fea0003800000 */
.L_x_10463:
        /* <DEDUP_REMOVED lines=9> */
.L_x_10468:
[----:B------:R-:W2:Y:S02]  /*02f0*/  LDG.E R4, desc[UR36][R4.64] ;  /* 0x0000002404047981 */ /* 0x000ea4000c1e1900 */
[----:B--2---:R1:W2:Y:S01]  /*0300*/  I2F.F64 R34, R4 ;  /* 0x0000000400227312 */ /* 0x0042a20000201c00 */
[----:B------:R-:W-:Y:S05]  /*0310*/  BRA `(.L_x_10466) ;  /* 0x0000000c00347947 */ /* 0x000fea0003800000 */
.L_x_10467:
[----:B------:R-:W2:Y:S02]  /*0320*/  LDG.E.U16 R4, desc[UR36][R4.64] ;  /* 0x0000002404047981 */ /* 0x000ea4000c1e1500 */
[----:B--2---:R3:W4:Y:S01]  /*0330*/  I2F.F64.S16 R34, R4 ;  /* 0x0000000400227312 */ /* 0x0047220000101c00 */
[----:B------:R-:W-:Y:S05]  /*0340*/  BRA `(.L_x_10466) ;  /* 0x0000000c00287947 */ /* 0x000fea0003800000 */
.L_x_10462:
        /* <DEDUP_REMOVED lines=10> */
.L_x_10470:
[----:B------:R-:W2:Y:S02]  /*03f0*/  LDG.E.U16 R0, desc[UR36][R4.64] ;  /* 0x0000002404007981 */ /* 0x000ea4000c1e1500 */
[----:B--2---:R-:W-:-:S05]  /*0400*/  HADD2.F32 R0, -RZ, R0.H0_H0 ;  /* 0x20000000ff007230 */ /* 0x004fca0000004100 */
[----:B------:R-:W-:-:S04]  /*0410*/  FMUL.FTZ R0, R0, 1 ;  /* 0x3f80000000007820 */ /* 0x000fc80000410000 */
[----:B------:R0:W1:Y:S01]  /*0420*/  F2F.F64.F32 R34, R0 ;  /* 0x0000000000227310 */ /* 0x0000620000201800 */
[----:B------:R-:W-:Y:S05]  /*0430*/  BRA `(.L_x_10466) ;  /* 0x0000000800ec7947 */ /* 0x000fea0003800000 */
.L_x_10469:
        /* <DEDUP_REMOVED lines=10> */
.L_x_10472:
[----:B------:R-:W2:Y:S02]  /*04e0*/  LDG.E.U16 R4, desc[UR36][R4.64] ;  /* 0x0000002404047981 */ /* 0x000ea4000c1e1500 */
[----:B--2---:R-:W-:-:S05]  /*04f0*/  HADD2.F32 R0, -RZ, R4.H0_H0 ;  /* 0x20000004ff007230 */ /* 0x004fca0000004100 */
[----:B------:R-:W-:-:S04]  /*0500*/  FMUL.FTZ R0, R0, 1 ;  /* 0x3f80000000007820 */ /* 0x000fc80000410000 */
[----:B------:R0:W1:Y:S01]  /*0510*/  F2F.F64.F32 R34, R0 ;  /* 0x0000000000227310 */ /* 0x0000620000201800 */
[----:B------:R-:W-:Y:S05]  /*0520*/  BRA `(.L_x_10466) ;  /* 0x0000000800b07947 */ /* 0x000fea0003800000 */
.L_x_10471:
[----:B------:R0:W5:Y:S01]  /*0530*/  LDG.E.64 R34, desc[UR36][R4.64] ;  /* 0x0000002404227981 */ /* 0x000162000c1e1b00 */
[----:B------:R-:W-:Y:S05]  /*0540*/  BRA `(.L_x_10466) ;  /* 0x0000000800a87947 */ /* 0x000fea0003800000 */
.L_x_10461:
        /* <DEDUP_REMOVED lines=13> */
.L_x_10475:
[----:B------:R0:W5:Y:S01]  /*0620*/  LDG.E.64 R34, desc[UR36][R4.64] ;  /* 0x0000002404227981 */ /* 0x000162000c1e1b00 */
[----:B------:R-:W-:Y:S05]  /*0630*/  BRA `(.L_x_10466) ;  /* 0x00000008006c7947 */ /* 0x000fea0003800000 */
.L_x_10474:
        /* <DEDUP_REMOVED lines=27> */
.L_x_10477:
        /* <DEDUP_REMOVED lines=11> */
[----:B------:R-:W-:-:S05]  /*08a0*/  LOP3.LUT R0, R0, 0x80000000, R3, 0xf8, !PT ;  /* 0x8000000000007812 */ /* 0x000fca00078ef803 */
[----:B------:R-:W-:-:S04]  /*08b0*/  FMUL.FTZ R0, R0, 1 ;  /* 0x3f80000000007820 */ /* 0x000fc80000410000 */
[----:B------:R0:W1:Y:S01]  /*08c0*/  F2F.F64.F32 R34, R0 ;  /* 0x0000000000227310 */ /* 0x0000620000201800 */
[----:B------:R-:W-:Y:S05]  /*08d0*/  BRA `(.L_x_10466) ;  /* 0x0000000400c47947 */ /* 0x000fea0003800000 */
.L_x_10476:
[----:B------:R-:W2:Y:S02]  /*08e0*/  LDG.E.U16 R0, desc[UR36][R4.64] ;  /* 0x0000002404007981 */ /* 0x000ea4000c1e1500 */
[----:B--2---:R-:W-:-:S04]  /*08f0*/  IMAD.U32 R0, R0, 0x10000, RZ ;  /* 0x0001000000007824 */ /* 0x004fc800078e00ff */
[----:B------:R-:W-:-:S04]  /*0900*/  FMUL.FTZ R0, R0, 1 ;  /* 0x3f80000000007820 */ /* 0x000fc80000410000 */
[----:B------:R0:W1:Y:S01]  /*0910*/  F2F.F64.F32 R34, R0 ;  /* 0x0000000000227310 */ /* 0x0000620000201800 */
[----:B------:R-:W-:Y:S05]  /*0920*/  BRA `(.L_x_10466) ;  /* 0x0000000400b07947 */ /* 0x000fea0003800000 */
.L_x_10473:
        /* <DEDUP_REMOVED lines=11> */
.L_x_10480:
        /* <DEDUP_REMOVED lines=21> */
.L_x_10482:
[----:B------:R-:W-:Y:S05]  /*0b30*/  BSYNC.RECONVERGENT B0 ;  /* 0x0000000000007941 */ /* 0x000fea0003800200 */
.L_x_10481:
[----:B------:R-:W-:Y:S01]  /*0b40*/  IMAD.SHL.U32 R0, R0, 0x100000, RZ ;  /* 0x0010000000007824 */ /* 0x000fe200078e00ff */
[----:B------:R-:W-:-:S04]  /*0b50*/  LEA R3, R3, 0x3b800000, 0x17 ;  /* 0x3b80000003037811 */ /* 0x000fc800078eb8ff */
[----:B------:R-:W-:-:S05]  /*0b60*/  LOP3.LUT R0, R3, R0, R7, 0xfe, !PT ;  /* 0x0000000003007212 */ /* 0x000fca00078efe07 */
[----:B------:R-:W-:-:S04]  /*0b70*/  FMUL.FTZ R0, R0, 1 ;  /* 0x3f80000000007820 */ /* 0x000fc80000410000 */
[----:B------:R0:W1:Y:S01]  /*0b80*/  F2F.F64.F32 R34, R0 ;  /* 0x0000000000227310 */ /* 0x0000620000201800 */
[----:B------:R-:W-:Y:S05]  /*0b90*/  BRA `(.L_x_10466) ;  /* 0x0000000400147947 */ /* 0x000fea0003800000 */
.L_x_10479:
        /* <DEDUP_REMOVED lines=21> */
.L_x_10484:
[----:B------:R-:W-:Y:S05]  /*0cf0*/  BSYNC.RECONVERGENT B0 ;  /* 0x0000000000007941 */ /* 0x000fea0003800200 */
.L_x_10483:
[----:B------:R-:W-:Y:S01]  /*0d00*/  IMAD.SHL.U32 R0, R0, 0x200000, RZ ;  /* 0x0020000000007824 */ /* 0x000fe200078e00ff */
[----:B------:R-:W-:-:S04]  /*0d10*/  LEA R3, R3, 0x37800000, 0x17 ;  /* 0x3780000003037811 */ /* 0x000fc800078eb8ff */
[----:B------:R-:W-:-:S05]  /*0d20*/  LOP3.LUT R0, R3, R0, R7, 0xfe, !PT ;  /* 0x0000000003007212 */ /* 0x000fca00078efe07 */
[----:B------:R-:W-:-:S04]  /*0d30*/  FMUL.FTZ R0, R0, 1 ;  /* 0x3f80000000007820 */ /* 0x000fc80000410000 */
[----:B------:R0:W1:Y:S01]  /*0d40*/  F2F.F64.F32 R34, R0 ;  /* 0x0000000000227310 */ /* 0x0000620000201800 */
[----:B------:R-:W-:Y:S05]  /*0d50*/  BRA `(.L_x_10466) ;  /* 0x0000000000a47947 */ /* 0x000fea0003800000 */
.L_x_10478:
[----:B------:R-:W-:-:S09]  /*0d60*/  UISETP.NE.AND UP0, UPT, UR4, 0x1c, UPT ;  /* 0x0000001c0400788c */ /* 0x000fd2000bf05270 */
[----:B------:R-:W-:Y:S05]  /*0d70*/  BRA.U !UP0, `(.L_x_10485) ;  /* 0x0000000108947547 */ /* 0x000fea000b800000 */
[----:B------:R-:W-:-:S09]  /*0d80*/  UISETP.NE.AND UP0, UPT, UR4, 0x1d, UPT ;  /* 0x0000001d0400788c */ /* 0x000fd2000bf05270 */
[----:B------:R-:W-:Y:S05]  /*0d90*/  BRA.U !UP0, `(.L_x_10486) ;  /* 0x0000000108807547 */ /* 0x000fea000b800000 */
[----:B------:R-:W-:-:S09]  /*0da0*/  UISETP.NE.AND UP0, UPT, UR4, 0x2c, UPT ;  /* 0x0000002c0400788c */ /* 0x000fd2000bf05270 */
[----:B------:R-:W-:Y:S05]  /*0db0*/  BRA.U !UP0, `(.L_x_10487) ;  /* 0x0000000108487547 */ /* 0x000fea000b800000 */
.L_x_10465:
        /* <DEDUP_REMOVED lines=16> */
.L_x_10488:
[----:B------:R-:W-:Y:S01]  /*0ec0*/  CS2R R34, SRZ ;  /* 0x0000000000227805 */ /* 0x000fe2000001ff00 */
[----:B------:R-:W-:Y:S06]  /*0ed0*/  BRA `(.L_x_10466) ;  /* 0x0000000000447947 */ /* 0x000fec0003800000 */
.L_x_10487:
[----:B------:R-:W2:Y:S01]  /*0ee0*/  LDG.E.U8 R0, desc[UR36][R4.64] ;  /* 0x0000002404007981 */ /* 0x000ea2000c1e1100 */
[----:B------:R-:W-:Y:S02]  /*0ef0*/  IMAD.MOV.U32 R34, RZ, RZ, 0x0 ;  /* 0x00000000ff227424 */ /* 0x000fe400078e00ff */
[----:B------:R-:W-:Y:S01]  /*0f00*/  IMAD.MOV.U32 R35, RZ, RZ, 0x38000000 ;  /* 0x38000000ff237424 */ /* 0x000fe200078e00ff */
[----:B--2---:R-:W-:-:S13]  /*0f10*/  ISETP.NE.AND P0, PT, R0, RZ, PT ;  /* 0x000000ff0000720c */ /* 0x004fda0003f05270 */
[----:B------:R-:W-:Y:S05]  /*0f20*/  @!P0 BRA `(.L_x_10466) ;  /* 0x0000000000308947 */ /* 0x000fea0003800000 */
[----:B------:R-:W-:-:S13]  /*0f30*/  ISETP.NE.AND P0, PT, R0, 0xff, PT ;  /* 0x000000ff0000780c */ /* 0x000fda0003f05270 */
[----:B------:R-:W-:Y:S02]  /*0f40*/  @P0 IMAD.SHL.U32 R0, R0, 0x800000, RZ ;  /* 0x0080000000000824 */ /* 0x000fe400078e00ff */
[----:B------:R-:W-:Y:S02]  /*0f50*/  @!P0 IMAD.MOV.U32 R34, RZ, RZ, 0x20000000 ;  /* 0x20000000ff228424 */ /* 0x000fe400078e00ff */
[----:B------:R-:W-:Y:S02]  /*0f60*/  @!P0 IMAD.MOV.U32 R35, RZ, RZ, 0x7ff80000 ;  /* 0x7ff80000ff238424 */ /* 0x000fe400078e00ff */
[----:B------:R-:W-:-:S04]  /*0f70*/  @P0 FMUL.FTZ R0, R0, 1 ;  /* 0x3f80000000000820 */ /* 0x000fc80000410000 */
[----:B------:R0:W1:Y:S01]  /*0f80*/  @P0 F2F.F64.F32 R34, R0 ;  /* 0x0000000000220310 */ /* 0x0000620000201800 */
[----:B------:R-:W-:Y:S05]  /*0f90*/  BRA `(.L_x_10466) ;  /* 0x0000000000147947 */ /* 0x000fea0003800000 */
.L_x_10486:
[----:B------:R-:W2:Y:S02]  /*0fa0*/  LDG.E.64 R34, desc[UR36][R4.64] ;  /* 0x0000002404227981 */ /* 0x000ea4000c1e1b00 */
[----:B--2---:R-:W0:Y:S01]  /*0fb0*/  I2F.F64.U64 R34, R34 ;  /* 0x0000002200227312 */ /* 0x004e220000301800 */
[----:B------:R-:W-:Y:S05]  /*0fc0*/  BRA `(.L_x_10466) ;  /* 0x0000000000087947 */ /* 0x000fea0003800000 */
.L_x_10485:
[----:B------:R-:W2:Y:S02]  /*0fd0*/  LDG.E R4, desc[UR36][R4.64] ;  /* 0x0000002404047981 */ /* 0x000ea4000c1e1900 */
[----:B--2---:R0:W1:Y:S02]  /*0fe0*/  I2F.F64.U32 R34, R4 ;  /* 0x0000000400227312 */ /* 0x0040640000201800 */
.L_x_10466:
[----:B------:R-:W-:Y:S05]  /*0ff0*/  BSYNC.RECONVERGENT B6 ;  /* 0x0000000000067941 */ /* 0x000fea0003800200 */
.L_x_10460:
[----:B------:R-:W3:Y:S01]  /*1000*/  LDC.64 R6, c[0x0][0x3a8] ;  /* 0x0000ea00ff067b82 */ /* 0x000ee20000000a00 */
[----:B------:R-:W0:Y:S01]  /*1010*/  LDCU UR5, c[0x0][0x3bc] ;  /* 0x00007780ff0577ac */ /* 0x000e220008000800 */
[----:B------:R-:W-:-:S04]  /*1020*/  UPRMT UR4, UR39, 0x9910, URZ ;  /* 0x0000991027047896 */ /* 0x000fc800080000ff */
[----:B------:R-:W-:Y:S01]  /*1030*/  UISETP.GT.AND UP0, UPT, UR4, 0x9, UPT ;  /* 0x000000090400788c */ /* 0x000fe2000bf04270 */
[----:B0-----:R-:W-:-:S05]  /*1040*/  IMAD R3, R16, UR5, RZ ;  /* 0x0000000510037c24 */ /* 0x001fca000f8e02ff */
[----:B---3--:R-:W-:-:S05]  /*1050*/  IADD3 R6, P0, PT, R3, R6, RZ ;  /* 0x0000000603067210 */ /* 0x008fca0007f1e0ff */
        /* <DEDUP_REMOVED lines=12> */
.L_x_10492:
[----:B------:R0:W5:Y:S01]  /*1120*/  LDG.E.U8 R0, desc[UR36][R6.64] ;  /* 0x0000002406007981 */ /* 0x000162000c1e1100 */
[----:B------:R-:W-:Y:S05]  /*1130*/  BRA `(.L_x_10494) ;  /* 0x0000000c00607947 */ /* 0x000fea0003800000 */
.L_x_10491:
        /* <DEDUP_REMOVED lines=8> */
.L_x_10496:
[----:B------:R0:W5:Y:S01]  /*11c0*/  LDG.E.U8 R0, desc[UR36][R6.64] ;  /* 0x0000002406007981 */ /* 0x000162000c1e1100 */
[----:B------:R-:W-:Y:S05]  /*11d0*/  BRA `(.L_x_10494) ;  /* 0x0000000c00387947 */ /* 0x000fea0003800000 */
.L_x_10495:
[----:B------:R0:W5:Y:S01]  /*11e0*/  LDG.E.U16 R0, desc[UR36][R6.64] ;  /* 0x0000002406007981 */ /* 0x000162000c1e1500 */
[----:B------:R-:W-:Y:S05]  /*11f0*/  BRA `(.L_x_10494) ;  /* 0x0000000c00307947 */ /* 0x000fea0003800000 */
.L_x_10490:
[----:B------:R-:W-:-:S09]  /*1200*/  UISETP.GT.AND UP0, UPT, UR4, 0x6, UPT ;  /* 0x000000060400788c */ /* 0x000fd2000bf04270 */
[----:B------:R-:W-:Y:S05]  /*1210*/  BRA.U UP0, `(.L_x_10497) ;  /* 0x0000000100347547 */ /* 0x000fea000b800000 */
[----:B------:R-:W-:-:S09]  /*1220*/  UISETP.NE.AND UP0, UPT, UR4, 0x5, UPT ;  /* 0x000000050400788c */ /* 0x000fd2000bf05270 */
[----:B------:R-:W-:Y:S05]  /*1230*/  BRA.U !UP0, `(.L_x_10498) ;  /* 0x0000000108187547 */ /* 0x000fea000b800000 */
[----:B------:R-:W-:-:S09]  /*1240*/  UISETP.NE.AND UP0, UPT, UR4, 0x6, UPT ;  /* 0x000000060400788c */ /* 0x000fd2000bf05270 */
[----:B------:R-:W-:Y:S05]  /*1250*/  BRA.U UP0, `(.L_x_10493) ;  /* 0x0000000900947547 */ /* 0x000fea000b800000 */
[----:B-1----:R-:W3:Y:S02]  /*1260*/  LDG.E R4, desc[UR36][R6.64] ;  /* 0x0000002406047981 */ /* 0x002ee4000c1e1900 */
[----:B---3--:R-:W0:Y:S02]  /*1270*/  F2I.S64.TRUNC R4, R4 ;  /* 0x0000000400047311 */ /* 0x008e24000020d900 */
[----:B0-----:R-:W-:Y:S01]  /*1280*/  PRMT R0, R4, 0x7610, R0 ;  /* 0x0000761004007816 */ /* 0x001fe20000000000 */
[----:B------:R-:W-:Y:S06]  /*1290*/  BRA `(.L_x_10494) ;  /* 0x0000000c00087947 */ /* 0x000fec0003800000 */
.L_x_10498:
[----:B-1----:R-:W3:Y:S02]  /*12a0*/  LDG.E.U16 R4, desc[UR36][R6.64] ;  /* 0x0000002406047981 */ /* 0x002ee4000c1e1500 */
[----:B---3--:R-:W-:-:S06]  /*12b0*/  HADD2.F32 R4, -RZ, R4.H0_H0 ;  /* 0x20000004ff047230 */ /* 0x008fcc0000004100 */
[----:B------:R-:W0:Y:S02]  /*12c0*/  F2I.S64.TRUNC R4, R4 ;  /* 0x0000000400047311 */ /* 0x000e24000020d900 */
[----:B0-----:R-:W-:Y:S01]  /*12d0*/  PRMT R0, R4, 0x7610, R0 ;  /* 0x0000761004007816 */ /* 0x001fe20000000000 */
[----:B------:R-:W-:Y:S06]  /*12e0*/  BRA `(.L_x_10494) ;  /* 0x0000000800f47947 */ /* 0x000fec0003800000 */
.L_x_10497:
[----:B------:R-:W-:-:S09]  /*12f0*/  UISETP.NE.AND UP0, UPT, UR4, 0x7, UPT ;  /* 0x000000070400788c */ /* 0x000fd2000bf05270 */
[----:B------:R-:W-:Y:S05]  /*1300*/  BRA.U !UP0, `(.L_x_10499) ;  /* 0x0000000108347547 */ /* 0x000fea000b800000 */
        /* <DEDUP_REMOVED lines=8> */
.L_x_10500:
[----:B------:R-:W1:Y:S02]  /*1390*/  LDG.E.U16 R6, desc[UR36][R6.64] ;  /* 0x0000002406067981 */ /* 0x000e64000c1e1500 */
[----:B-1----:R-:W-:-:S06]  /*13a0*/  HADD2.F32 R4, -RZ, R6.H0_H0 ;  /* 0x20000006ff047230 */ /* 0x002fcc0000004100 */
[----:B------:R-:W0:Y:S02]  /*13b0*/  F2I.S64.TRUNC R4, R4 ;  /* 0x0000000400047311 */ /* 0x000e24000020d900 */
[----:B0-----:R-:W-:Y:S01]  /*13c0*/  PRMT R0, R4, 0x7610, R0 ;  /* 0x0000761004007816 */ /* 0x001fe20000000000 */
[----:B------:R-:W-:Y:S06]  /*13d0*/  BRA `(.L_x_10494) ;  /* 0x0000000800b87947 */ /* 0x000fec0003800000 */
.L_x_10499:
[----:B-1----:R-:W3:Y:S02]  /*13e0*/  LDG.E.64 R4, desc[UR36][R6.64] ;  /* 0x0000002406047981 */ /* 0x002ee4000c1e1b00 */
[----:B---3--:R-:W0:Y:S02]  /*13f0*/  F2I.S64.F64.TRUNC R4, R4 ;  /* 0x0000000400047311 */ /* 0x008e24000030d900 */
[----:B0-----:R-:W-:Y:S01]  /*1400*/  PRMT R0, R4, 0x7610, R0 ;  /* 0x0000761004007816 */ /* 0x001fe20000000000 */
[----:B------:R-:W-:Y:S06]  /*1410*/  BRA `(.L_x_10494) ;  /* 0x0000000800a87947 */ /* 0x000fec0003800000 */
.L_x_10489:
        /* <DEDUP_REMOVED lines=10> */
[----:B------:R-:W-:Y:S01]  /*14c0*/  SEL R0, RZ, 0x1, !P0 ;  /* 0x00000001ff007807 */ /* 0x000fe20004000000 */
[----:B------:R-:W-:Y:S08]  /*14d0*/  BRA `(.L_x_10494) ;  /* 0x0000000800787947 */ /* 0x000ff00003800000 */
.L_x_10503:
[----:B------:R-:W1:Y:S02]  /*14e0*/  LDG.E.64 R6, desc[UR36][R6.64] ;  /* 0x0000002406067981 */ /* 0x000e64000c1e1b00 */
[----:B-1----:R-:W0:Y:S02]  /*14f0*/  F2I.S64.F64.TRUNC R4, R6 ;  /* 0x0000000600047311 */ /* 0x002e24000030d900 */
[----:B0-----:R-:W-:Y:S01]  /*1500*/  PRMT R0, R4, 0x7610, R0 ;  /* 0x0000761004007816 */ /* 0x001fe20000000000 */
[----:B------:R-:W-:Y:S06]  /*1510*/  BRA `(.L_x_10494) ;  /* 0x0000000800687947 */ /* 0x000fec0003800000 */
.L_x_10502:
        /* <DEDUP_REMOVED lines=9> */
[C---:B------:R-:W-:Y:S02]  /*15b0*/  LOP3.LUT R3, R0.reuse, 0x7f000000, RZ, 0xc0, !PT ;  /* 0x7f00000000037812 */ /* 0x040fe400078ec0ff */
[----:B------:R-:W-:Y:S02]  /*15c0*/  LOP3.LUT P0, RZ, R0, 0x7f000000, RZ, 0xc0, !PT ;  /* 0x7f00000000ff7812 */ /* 0x000fe4000780c0ff */
[----:B-1----:R-:W0:Y:S02]  /*15d0*/  FLO.U32 R4, R3 ;  /* 0x0000000300047300 */ /* 0x002e2400000e0000 */
        /* <DEDUP_REMOVED lines=15> */
.L_x_10505:
[----:B-1----:R-:W3:Y:S02]  /*16d0*/  LDG.E.U8 R4, desc[UR36][R6.64] ;  /* 0x0000002406047981 */ /* 0x002ee4000c1e1100 */
[C---:B---3--:R-:W-:Y:S02]  /*16e0*/  IMAD.SHL.U32 R3, R4.reuse, 0x2000000, RZ ;  /* 0x0200000004037824 */ /* 0x048fe400078e00ff */
        /* <DEDUP_REMOVED lines=13> */
.L_x_10504:
[----:B-1----:R-:W3:Y:S02]  /*17c0*/  LDG.E.U16 R4, desc[UR36][R6.64] ;  /* 0x0000002406047981 */ /* 0x002ee4000c1e1500 */
[----:B---3--:R-:W-:-:S06]  /*17d0*/  IMAD.U32 R4, R4, 0x10000, RZ ;  /* 0x0001000004047824 */ /* 0x008fcc00078e00ff */
[----:B------:R-:W0:Y:S02]  /*17e0*/  F2I.S64.TRUNC R4, R4 ;  /* 0x0000000400047311 */ /* 0x000e24000020d900 */
[----:B0-----:R-:W-:Y:S01]  /*17f0*/  PRMT R0, R4, 0x7610, R0 ;  /* 0x0000761004007816 */ /* 0x001fe20000000000 */
[----:B------:R-:W-:Y:S06]  /*1800*/  BRA `(.L_x_10494) ;  /* 0x0000000400ac7947 */ /* 0x000fec0003800000 */
.L_x_10501:
        /* <DEDUP_REMOVED lines=10> */
.L_x_10508:
[----:B------:R-:W3:Y:S01]  /*18b0*/  LDG.E.U8 R6, desc[UR36][R6.64] ;  /* 0x0000002406067981 */ /* 0x000ee2000c1e1100 */
[----:B------:R-:W-:Y:S01]  /*18c0*/  BSSY.RECONVERGENT B0, `(.L_x_10509) ;  /* 0x0000018000007945 */ /* 0x000fe20003800200 */
[----:B-1----:R-:W-:Y:S01]  /*18d0*/  IMAD.MOV.U32 R4, RZ, RZ, RZ ;  /* 0x000000ffff047224 */ /* 0x002fe200078e00ff */
        /* <DEDUP_REMOVED lines=18> */
.L_x_10512:
[----:B------:R-:W-:Y:S05]  /*1a00*/  BSYNC.RECONVERGENT B1 ;  /* 0x0000000000017941 */ /* 0x000fea0003800200 */
.L_x_10511:
[----:B------:R-:W-:Y:S01]  /*1a10*/  IMAD.SHL.U32 R0, R0, 0x100000, RZ ;  /* 0x0010000000007824 */ /* 0x000fe200078e00ff */
[----:B------:R-:W-:-:S04]  /*1a20*/  LEA R3, R3, 0x3b800000, 0x17 ;  /* 0x3b80000003037811 */ /* 0x000fc800078eb8ff */
[----:B------:R-:W-:-:S07]  /*1a30*/  LOP3.LUT R4, R3, R0, R7, 0xfe, !PT ;  /* 0x0000000003047212 */ /* 0x000fce00078efe07 */
.L_x_10510:
[----:B------:R-:W-:Y:S05]  /*1a40*/  BSYNC.RECONVERGENT B0 ;  /* 0x0000000000007941 */ /* 0x000fea0003800200 */
.L_x_10509:
[----:B------:R-:W0:Y:S02]  /*1a50*/  F2I.S64.TRUNC R4, R4 ;  /* 0x0000000400047311 */ /* 0x000e24000020d900 */
[----:B0-----:R-:W-:Y:S01]  /*1a60*/  PRMT R0, R4, 0x7610, R0 ;  /* 0x0000761004007816 */ /* 0x001fe20000000000 */
[----:B------:R-:W-:Y:S06]  /*1a70*/  BRA `(.L_x_10494) ;  /* 0x0000000400107947 */ /* 0x000fec0003800000 */
.L_x_10507:
        /* <DEDUP_REMOVED lines=21> */
.L_x_10516:
[----:B------:R-:W-:Y:S05]  /*1bd0*/  BSYNC.RECONVERGENT B1 ;  /* 0x0000000000017941 */ /* 0x000fea0003800200 */
.L_x_10515:
[----:B------:R-:W-:Y:S01]  /*1be0*/  IMAD.SHL.U32 R0, R0, 0x200000, RZ ;  /* 0x0020000000007824 */ /* 0x000fe200078e00ff */
[----:B------:R-:W-:-:S04]  /*1bf0*/  LEA R3, R3, 0x37800000, 0x17 ;  /* 0x3780000003037811 */ /* 0x000fc800078eb8ff */
[----:B------:R-:W-:-:S07]  /*1c00*/  LOP3.LUT R4, R3, R0, R7, 0xfe, !PT ;  /* 0x0000000003047212 */ /* 0x000fce00078efe07 */
.L_x_10514:
[----:B------:R-:W-:Y:S05]  /*1c10*/  BSYNC.RECONVERGENT B0 ;  /* 0x0000000000007941 */ /* 0x000fea0003800200 */
.L_x_10513:
[----:B------:R-:W0:Y:S02]  /*1c20*/  F2I.S64.TRUNC R4, R4 ;  /* 0x0000000400047311 */ /* 0x000e24000020d900 */
[----:B0-----:R-:W-:Y:S01]  /*1c30*/  PRMT R0, R4, 0x7610, R0 ;  /* 0x0000761004007816 */ /* 0x001fe20000000000 */
[----:B------:R-:W-:Y:S06]  /*1c40*/  BRA `(.L_x_10494) ;  /* 0x00000000009c7947 */ /* 0x000fec0003800000 */
.L_x_10506:
[----:B------:R-:W-:-:S09]  /*1c50*/  UISETP.NE.AND UP0, UPT, UR4, 0x1c, UPT ;  /* 0x0000001c0400788c */ /* 0x000fd2000bf05270 */
[----:B------:R-:W-:Y:S05]  /*1c60*/  BRA.U !UP0, `(.L_x_10517) ;  /* 0x0000000108907547 */ /* 0x000fea000b800000 */
[----:B------:R-:W-:-:S09]  /*1c70*/  UISETP.NE.AND UP0, UPT, UR4, 0x1d, UPT ;  /* 0x0000001d0400788c */ /* 0x000fd2000bf05270 */
[----:B------:R-:W-:Y:S05]  /*1c80*/  BRA.U !UP0, `(.L_x_10518) ;  /* 0x0000000108807547 */ /* 0x000fea000b800000 */
[----:B------:R-:W-:-:S09]  /*1c90*/  UISETP.NE.AND UP0, UPT, UR4, 0x2c, UPT ;  /* 0x0000002c0400788c */ /* 0x000fd2000bf05270 */
[----:B------:R-:W-:Y:S05]  /*1ca0*/  BRA.U !UP0, `(.L_x_10519) ;  /* 0x0000000108487547 */ /* 0x000fea000b800000 */
.L_x_10493:
[----:B------:R-:W-:Y:S01]  /*1cb0*/  MOV R0, 0x180 ;  /* 0x0000018000007802 */ /* 0x000fe20000000f00 */
[----:B------:R-:W1:Y:S01]  /*1cc0*/  LDCU.64 UR6, c[0x4][0x170] ;  /* 0x01002e00ff0677ac */ /* 0x000e620008000a00 */
[----:B------:R-:W-:Y:S02]  /*1cd0*/  IMAD.MOV.U32 R8, RZ, RZ, 0x4e ;  /* 0x0000004eff087424 */ /* 0x000fe400078e00ff */
[----:B------:R0:W3:Y:S01]  /*1ce0*/  LDC.64 R14, c[0x4][R0] ;  /* 0x01000000000e7b82 */ /* 0x0000e20000000a00 */
[----:B------:R-:W2:Y:S01]  /*1cf0*/  LDCU.64 UR8, c[0x4][0x178] ;  /* 0x01002f00ff0877ac */ /* 0x000ea20008000a00 */
[----:B------:R-:W-:Y:S02]  /*1d00*/  IMAD.MOV.U32 R12, RZ, RZ, 0x1 ;  /* 0x00000001ff0c7424 */ /* 0x000fe400078e00ff */
[----:B------:R-:W-:Y:S01]  /*1d10*/  IMAD.MOV.U32 R13, RZ, RZ, RZ ;  /* 0x000000ffff0d7224 */ /* 0x000fe200078e00ff */
[----:B------:R-:W4:Y:S01]  /*1d20*/  LDCU.64 UR4, c[0x4][0x88] ;  /* 0x01001100ff0477ac */ /* 0x000f220008000a00 */
[----:B-1----:R-:W-:-:S02]  /*1d30*/  IMAD.U32 R4, RZ, RZ, UR6 ;  /* 0x00000006ff047e24 */ /* 0x002fc4000f8e00ff */
[----:B------:R-:W-:Y:S02]  /*1d40*/  IMAD.U32 R5, RZ, RZ, UR7 ;  /* 0x00000007ff057e24 */ /* 0x000fe4000f8e00ff */
[----:B--2---:R-:W-:Y:S02]  /*1d50*/  IMAD.U32 R6, RZ, RZ, UR8 ;  /* 0x00000008ff067e24 */ /* 0x004fe4000f8e00ff */
[----:B------:R-:W-:Y:S02]  /*1d60*/  IMAD.U32 R7, RZ, RZ, UR9 ;  /* 0x00000009ff077e24 */ /* 0x000fe4000f8e00ff */
[----:B----4-:R-:W-:Y:S02]  /*1d70*/  IMAD.U32 R10, RZ, RZ, UR4 ;  /* 0x00000004ff0a7e24 */ /* 0x010fe4000f8e00ff */
[----:B0-----:R-:W-:-:S07]  /*1d80*/  IMAD.U32 R11, RZ, RZ, UR5 ;  /* 0x00000005ff0b7e24 */ /* 0x001fce000f8e00ff */
[----:B------:R-:W-:-:S07]  /*1d90*/  LEPC R20, `(.L_x_10520) ;  /* 0x000000001014794e */ /* 0x000fce0000000000 */
[----:B---3-5:R-:W-:Y:S05]  /*1da0*/  CALL.ABS.NOINC R14 ;  /* 0x000000000e007343 */ /* 0x028fea0003c00000 */
.L_x_10520:
[----:B------:R-:W-:Y:S01]  /*1db0*/  PRMT R0, RZ, 0x7610, R0 ;  /* 0x00007610ff007816 */ /* 0x000fe20000000000 */
[----:B------:R-:W-:Y:S06]  /*1dc0*/  BRA `(.L_x_10494) ;  /* 0x00000000003c7947 */ /* 0x000fec0003800000 */
.L_x_10519:
[----:B------:R-:W3:Y:S01]  /*1dd0*/  LDG.E.U8 R6, desc[UR36][R6.64] ;  /* 0x0000002406067981 */ /* 0x000ee2000c1e1100 */
[----:B------:R-:W-:Y:S01]  /*1de0*/  BSSY.RECONVERGENT B0, `(.L_x_10521) ;  /* 0x0000007000007945 */ /* 0x000fe20003800200 */
[----:B-1----:R-:W-:Y:S01]  /*1df0*/  IMAD.MOV.U32 R4, RZ, RZ, 0x400000 ;  /* 0x00400000ff047424 */ /* 0x002fe200078e00ff */
[----:B---3--:R-:W-:-:S13]  /*1e00*/  ISETP.NE.AND P0, PT, R6, RZ, PT ;  /* 0x000000ff0600720c */ /* 0x008fda0003f05270 */
[----:B------:R-:W-:Y:S05]  /*1e10*/  @!P0 BRA `(.L_x_10522) ;  /* 0x00000000000c8947 */ /* 0x000fea0003800000 */
[----:B------:R-:W-:-:S13]  /*1e20*/  ISETP.NE.AND P0, PT, R6, 0xff, PT ;  /* 0x000000ff0600780c */ /* 0x000fda0003f05270 */
[----:B------:R-:W-:Y:S02]  /*1e30*/  @!P0 IMAD.MOV.U32 R4, RZ, RZ, 0x7f800001 ;  /* 0x7f800001ff048424 */ /* 0x000fe400078e00ff */
[----:B------:R-:W-:-:S07]  /*1e40*/  @P0 IMAD.SHL.U32 R4, R6, 0x800000, RZ ;  /* 0x0080000006040824 */ /* 0x000fce00078e00ff */
.L_x_10522:
[----:B------:R-:W-:Y:S05]  /*1e50*/  BSYNC.RECONVERGENT B0 ;  /* 0x0000000000007941 */ /* 0x000fea0003800200 */
.L_x_10521:
[----:B------:R-:W0:Y:S02]  /*1e60*/  F2I.S64.TRUNC R4, R4 ;  /* 0x0000000400047311 */ /* 0x000e24000020d900 */
[----:B0-----:R-:W-:Y:S01]  /*1e70*/  PRMT R0, R4, 0x7610, R0 ;  /* 0x0000761004007816 */ /* 0x001fe20000000000 */
[----:B------:R-:W-:Y:S06]  /*1e80*/  BRA `(.L_x_10494) ;  /* 0x00000000000c7947 */ /* 0x000fec0003800000 */
.L_x_10518:
[----:B------:R3:W5:Y:S01]  /*1e90*/  LDG.E.U8 R0, desc[UR36][R6.64] ;  /* 0x0000002406007981 */ /* 0x000762000c1e1100 */
[----:B------:R-:W-:Y:S05]  /*1ea0*/  BRA `(.L_x_10494) ;  /* 0x0000000000047947 */ /* 0x000fea0003800000 */
.L_x_10517:
[----:B------:R0:W5:Y:S02]  /*1eb0*/  LDG.E.U8 R0, desc[UR36][R6.64] ;  /* 0x0000002406007981 */ /* 0x000164000c1e1100 */
.L_x_10494:
[----:B-----5:R-:W-:Y:S01]  /*1ec0*/  LOP3.LUT R0, R0, 0xff, RZ, 0xc0, !PT ;  /* 0x000000ff00007812 */ /* 0x020fe200078ec0ff */
[----:B------:R-:W-:-:S03]  /*1ed0*/  VIADD R22, R2, 0x80 ;  /* 0x0000008002167836 */ /* 0x000fc60000000000 */
[----:B------:R0:W0:Y:S04]  /*1ee0*/  I2F.F64.U16 R30, R0 ;  /* 0x00000000001e7312 */ /* 0x0000280000101800 */
.L_x_10459:
[----:B------:R-:W-:Y:S05]  /*1ef0*/  BSYNC.RECONVERGENT B7 ;  /* 0x0000000000077941 */ /* 0x000fea0003800200 */
.L_x_10458:
[----:B------:R-:W-:Y:S01]  /*1f00*/  ISETP.GE.AND P0, PT, R22, R23, PT ;  /* 0x000000171600720c */ /* 0x000fe20003f06270 */
[----:B------:R-:W-:Y:S01]  /*1f10*/  BSSY.RECONVERGENT B7, `(.L_x_10523) ;  /* 0x00001e5000077945 */ /* 0x000fe20003800200 */
[----:B------:R-:W-:Y:S02]  /*1f20*/  CS2R R26, SRZ ;  /* 0x00000000001a7805 */ /* 0x000fe4000001ff00 */
[----:B------:R-:W-:-:S09]  /*1f30*/  CS2R R24, SRZ ;  /* 0x0000000000187805 */ /* 0x000fd2000001ff00 */
[----:B------:R-:W-:Y:S05]  /*1f40*/  @P0 BRA `(.L_x_10524) ;  /* 0x0000001c00840947 */ /* 0x000fea0003800000 */
[----:B-1----:R-:W1:Y:S01]  /*1f50*/  LDC.64 R4, c[0x0][0x3a0] ;  /* 0x0000e800ff047b82 */ /* 0x002e620000000a00 */
[----:B------:R-:W5:Y:S01]  /*1f60*/  LDCU UR5, c[0x0][0x3b8] ;  /* 0x00007700ff0577ac */ /* 0x000f620008000800 */
[----:B------:R-:W-:Y:S01]  /*1f70*/  IMAD R16, R33, 0x200, R22 ;  /* 0x0000020021107824 */ /* 0x000fe200078e0216 */
[----:B------:R-:W-:Y:S01]  /*1f80*/  BSSY.RECONVERGENT B6, `(.L_x_10525) ;  /* 0x00000ee000067945 */ /* 0x000fe20003800200 */
[----:B------:R-:W-:-:S04]  /*1f90*/  UPRMT UR4, UR38, 0x9910, URZ ;  /* 0x0000991026047896 */ /* 0x000fc800080000ff */
[----:B------:R-:W-:Y:S01]  /*1fa0*/  UISETP.GT.AND UP0, UPT, UR4, 0x9, UPT ;  /* 0x000000090400788c */ /* 0x000fe2000bf04270 */
[----:B-----5:R-:W-:-:S05]  /*1fb0*/  IMAD R3, R16, UR5, RZ ;  /* 0x0000000510037c24 */ /* 0x020fca000f8e02ff */
        /* <DEDUP_REMOVED lines=12> */
[----:B-----5:R1:W0:Y:S01]  /*2080*/  I2F.F64.S16 R26, R4 ;  /* 0x00000004001a7312 */ /* 0x0202220000101c00 */
[----:B------:R-:W-:Y:S05]  /*2090*/  BRA `(.L_x_10531) ;  /* 0x0000000c00707947 */ /* 0x000fea0003800000 */
.L_x_10529:
[----:B------:R-:W5:Y:S02]  /*20a0*/  LDG.E.U8 R4, desc[UR36][R4.64] ;  /* 0x0000002404047981 */ /* 0x000f64000c1e1100 */
[----:B-----5:R1:W0:Y:S01]  /*20b0*/  I2F.F64.U16 R26, R4 ;  /* 0x00000004001a7312 */ /* 0x0202220000101800 */
[----:B------:R-:W-:Y:S05]  /*20c0*/  BRA `(.L_x_10531) ;  /* 0x0000000c00647947 */ /* 0x000fea0003800000 */
.L_x_10528:
[----:B------:R-:W-:-:S09]  /*20d0*/  UISETP.NE.AND UP0, UPT, UR4, 0x2, UPT ;  /* 0x000000020400788c */ /* 0x000fd2000bf05270 */
[----:B------:R-:W-:Y:S05]  /*20e0*/  BRA.U !UP0, `(.L_x_10532) ;  /* 0x0000000108287547 */ /* 0x000fea000b800000 */
[----:B------:R-:W-:-:S09]  /*20f0*/  UISETP.NE.AND UP0, UPT, UR4, 0x3, UPT ;  /* 0x000000030400788c */ /* 0x000fd2000bf05270 */
[----:B------:R-:W-:Y:S05]  /*2100*/  BRA.U !UP0, `(.L_x_10533) ;  /* 0x0000000108147547 */ /* 0x000fea000b800000 */
[----:B------:R-:W-:-:S09]  /*2110*/  UISETP.NE.AND UP0, UPT, UR4, 0x4, UPT ;  /* 0x000000040400788c */ /* 0x000fd2000bf05270 */
[----:B------:R-:W-:Y:S05]  /*2120*/  BRA.U UP0, `(.L_x_10530) ;  /* 0x0000000900f07547 */ /* 0x000fea000b800000 */
[----:B------:R-:W5:Y:S02]  /*2130*/  LDG.E.64 R26, desc[UR36][R4.64] ;  /* 0x00000024041a7981 */ /* 0x000f64000c1e1b00 */
[----:B-----5:R-:W1:Y:S01]  /*2140*/  I2F.F64.S64 R26, R26 ;  /* 0x0000001a001a7312 */ /* 0x020e620000301c00 */
[----:B------:R-:W-:Y:S05]  /*2150*/  BRA `(.L_x_10531) ;  /* 0x0000000c00407947 */ /* 0x000fea0003800000 */
.L_x_10533:
[----:B------:R-:W5:Y:S02]  /*2160*/  LDG.E R4, desc[UR36][R4.64] ;  /* 0x0000002404047981 */ /* 0x000f64000c1e1900 */
[----:B-----5:R1:W0:Y:S01]  /*2170*/  I2F.F64 R26, R4 ;  /* 0x00000004001a7312 */ /* 0x0202220000201c00 */
[----:B------:R-:W-:Y:S05]  /*2180*/  BRA `(.L_x_10531) ;  /* 0x0000000c00347947 */ /* 0x000fea0003800000 */
.L_x_10532:
[----:B------:R-:W5:Y:S02]  /*2190*/  LDG.E.U16 R4, desc[UR36][R4.64] ;  /* 0x0000002404047981 */ /* 0x000f64000c1e1500 */
[----:B-----5:R1:W0:Y:S01]  /*21a0*/  I2F.F64.S16 R26, R4 ;  /* 0x00000004001a7312 */ /* 0x0202220000101c00 */
[----:B------:R-:W-:Y:S05]  /*21b0*/  BRA `(.L_x_10531) ;  /* 0x0000000c00287947 */ /* 0x000fea0003800000 */
.L_x_10527:
[----:B------:R-:W-:-:S09]  /*21c0*/  UISETP.GT.AND UP0, UPT, UR4, 0x6, UPT ;  /* 0x000000060400788c */ /* 0x000fd2000bf04270 */
[----:B------:R-:W-:Y:S05]  /*21d0*/  BRA.U UP0, `(.L_x_10534) ;  /* 0x0000000100347547 */ /* 0x000fea000b800000 */
[----:B------:R-:W-:-:S09]  /*21e0*/  UISETP.NE.AND UP0, UPT, UR4, 0x5, UPT ;  /* 0x000000050400788c */ /* 0x000fd2000bf05270 */
[----:B------:R-:W-:Y:S05]  /*21f0*/  BRA.U !UP0, `(.L_x_10535) ;  /* 0x0000000108187547 */ /* 0x000fea000b800000 */
[----:B------:R-:W-:-:S09]  /*2200*/  UISETP.NE.AND UP0, UPT, UR4, 0x6, UPT ;  /* 0x000000060400788c */ /* 0x000fd2000bf05270 */
[----:B------:R-:W-:Y:S05]  /*2210*/  BRA.U UP0, `(.L_x_10530) ;  /* 0x0000000900b47547 */ /* 0x000fea000b800000 */
[----:B------:R-:W5:Y:S02]  /*2220*/  LDG.E R26, desc[UR36][R4.64] ;  /* 0x00000024041a7981 */ /* 0x000f64000c1e1900 */
[----:B-----5:R-:W-:-:S06]  /*2230*/  FMUL.FTZ R26, R26, 1 ;  /* 0x3f8000001a1a7820 */ /* 0x020fcc0000410000 */
[----:B------:R-:W1:Y:S01]  /*2240*/  F2F.F64.F32 R26, R26 ;  /* 0x0000001a001a7310 */ /* 0x000e620000201800 */
[----:B------:R-:W-:Y:S05]  /*2250*/  BRA `(.L_x_10531) ;  /* 0x0000000c00007947 */ /* 0x000fea0003800000 */
.L_x_10535:
[----:B0-----:R-:W5:Y:S02]  /*2260*/  LDG.E.U16 R0, desc[UR36][R4.64] ;  /* 0x0000002404007981 */ /* 0x001f64000c1e1500 */
[----:B-----5:R-:W-:-:S05]  /*2270*/  HADD2.F32 R0, -RZ, R0.H0_H0 ;  /* 0x20000000ff007230 */ /* 0x020fca0000004100 */
[----:B------:R-:W-:-:S04]  /*2280*/  FMUL.FTZ R0, R0, 1 ;  /* 0x3f80000000007820 */ /* 0x000fc80000410000 */
[----:B------:R0:W1:Y:S01]  /*2290*/  F2F.F64.F32 R26, R0 ;  /* 0x00000000001a7310 */ /* 0x0000620000201800 */
[----:B------:R-:W-:Y:S05]  /*22a0*/  BRA `(.L_x_10531) ;  /* 0x0000000800ec7947 */ /* 0x000fea0003800000 */
.L_x_10534:
[----:B------:R-:W-:-:S09]  /*22b0*/  UISETP.NE.AND UP0, UPT, UR4, 0x7, UPT ;  /* 0x000000070400788c */ /* 0x000fd2000bf05270 */
[----:B------:R-:W-:Y:S05]  /*22c0*/  BRA.U !UP0, `(.L_x_10536) ;  /* 0x0000000108347547 */ /* 0x000fea000b800000 */
        /* <DEDUP_REMOVED lines=8> */
.L_x_10537:
[----:B------:R-:W0:Y:S02]  /*2350*/  LDG.E.U16 R4, desc[UR36][R4.64] ;  /* 0x0000002404047981 */ /* 0x000e24000c1e1500 */
[----:B0-----:R-:W-:-:S05]  /*2360*/  HADD2.F32 R0, -RZ, R4.H0_H0 ;  /* 0x20000004ff007230 */ /* 0x001fca0000004100 */
[----:B------:R-:W-:-:S04]  /*2370*/  FMUL.FTZ R0, R0, 1 ;  /* 0x3f80000000007820 */ /* 0x000fc80000410000 */
[----:B------:R0:W1:Y:S01]  /*2380*/  F2F.F64.F32 R26, R0 ;  /* 0x00000000001a7310 */ /* 0x0000620000201800 */
[----:B------:R-:W-:Y:S05]  /*2390*/  BRA `(.L_x_10531) ;  /* 0x0000000800b07947 */ /* 0x000fea0003800000 */
.L_x_10536:
[----:B------:R1:W5:Y:S01]  /*23a0*/  LDG.E.64 R26, desc[UR36][R4.64] ;  /* 0x00000024041a7981 */ /* 0x000362000c1e1b00 */
[----:B------:R-:W-:Y:S05]  /*23b0*/  BRA `(.L_x_10531) ;  /* 0x0000000800a87947 */ /* 0x000fea0003800000 */
.L_x_10526:
        /* <DEDUP_REMOVED lines=8> */
[----:B------:R-:W5:Y:S01]  /*2440*/  LDG.E.U8 R4, desc[UR36][R4.64] ;  /* 0x0000002404047981 */ /* 0x000f62000c1e1100 */
[----:B------:R-:W-:Y:S01]  /*2450*/  IMAD.MOV.U32 R26, RZ, RZ, RZ ;  /* 0x000000ffff1a7224 */ /* 0x000fe200078e00ff */
[----:B-----5:R-:W-:-:S04]  /*2460*/  ISETP.NE.AND P0, PT, R4, RZ, PT ;  /* 0x000000ff0400720c */ /* 0x020fc80003f05270 */
[----:B------:R-:W-:Y:S01]  /*2470*/  FSEL R27, RZ, 1.875, !P0 ;  /* 0x3ff00000ff1b7808 */ /* 0x000fe20004000000 */
[----:B------:R-:W-:Y:S08]  /*2480*/  BRA `(.L_x_10531) ;  /* 0x0000000800747947 */ /* 0x000ff00003800000 */
.L_x_10540:
[----:B------:R1:W5:Y:S01]  /*2490*/  LDG.E.64 R26, desc[UR36][R4.64] ;  /* 0x00000024041a7981 */ /* 0x000362000c1e1b00 */
[----:B------:R-:W-:Y:S05]  /*24a0*/  BRA `(.L_x_10531) ;  /* 0x00000008006c7947 */ /* 0x000fea0003800000 */
.L_x_10539:
[----:B------:R-:W-:-:S09]  /*24b0*/  UISETP.NE.AND UP0, UPT, UR4, 0xf, UPT ;  /* 0x0000000f0400788c */ /* 0x000fd2000bf05270 */
[----:B------:R-:W-:Y:S05]  /*24c0*/  BRA.U !UP0, `(.L_x_10541) ;  /* 0x0000000108a07547 */ /* 0x000fea000b800000 */
[----:B------:R-:W-:-:S09]  /*24d0*/  UISETP.NE.AND UP0, UPT, UR4, 0x17, UPT ;  /* 0x000000170400788c */ /* 0x000fd2000bf05270 */
[----:B------:R-:W-:Y:S05]  /*24e0*/  BRA.U !UP0, `(.L_x_10542) ;  /* 0x00000001085c7547 */ /* 0x000fea000b800000 */
[----:B------:R-:W-:-:S09]  /*24f0*/  UISETP.NE.AND UP0, UPT, UR4, 0x18, UPT ;  /* 0x000000180400788c */ /* 0x000fd2000bf05270 */
[----:B------:R-:W-:Y:S05]  /*2500*/  BRA.U UP0, `(.L_x_10530) ;  /* 0x0000000500f87547 */ /* 0x000fea000b800000 */
[----:B0-----:R-:W5:Y:S01]  /*2510*/  LDG.E.U8 R0, desc[UR36][R4.64] ;  /* 0x0000002404007981 */ /* 0x001f62000c1e1100 */
[----:B---3--:R-:W-:Y:S02]  /*2520*/  IMAD.MOV.U32 R7, RZ, RZ, 0x1f ;  /* 0x0000001fff077424 */ /* 0x008fe400078e00ff */
        /* <DEDUP_REMOVED lines=19> */
.L_x_10542:
[----:B------:R-:W0:Y:S02]  /*2660*/  LDG.E.U8 R4, desc[UR36][R4.64] ;  /* 0x0000002404047981 */ /* 0x000e24000c1e1100 */
[C---:B0-----:R-:W-:Y:S02]  /*2670*/  IMAD.SHL.U32 R0, R4.reuse, 0x2000000, RZ ;  /* 0x0200000004007824 */ /* 0x041fe400078e00ff */
[----:B---3--:R-:W-:-:S03]  /*2680*/  IMAD.SHL.U32 R6, R4, 0x100, RZ ;  /* 0x0000010004067824 */ /* 0x008fc600078e00ff */
        /* <DEDUP_REMOVED lines=8> */
[----:B------:R-:W-:-:S05]  /*2710*/  LOP3.LUT R0, R0, 0x80000000, R3, 0xf8, !PT ;  /* 0x8000000000007812 */ /* 0x000fca00078ef803 */
[----:B------:R-:W-:-:S04]  /*2720*/  FMUL.FTZ R0, R0, 1 ;  /* 0x3f80000000007820 */ /* 0x000fc80000410000 */
[----:B------:R0:W1:Y:S01]  /*2730*/  F2F.F64.F32 R26, R0 ;  /* 0x00000000001a7310 */ /* 0x0000620000201800 */
[----:B------:R-:W-:Y:S05]  /*2740*/  BRA `(.L_x_10531) ;  /* 0x0000000400c47947 */ /* 0x000fea0003800000 */
.L_x_10541:
[----:B0-----:R-:W5:Y:S02]  /*2750*/  LDG.E.U16 R0, desc[UR36][R4.64] ;  /* 0x0000002404007981 */ /* 0x001f64000c1e1500 */
[----:B-----5:R-:W-:-:S04]  /*2760*/  IMAD.U32 R0, R0, 0x10000, RZ ;  /* 0x0001000000007824 */ /* 0x020fc800078e00ff */
[----:B------:R-:W-:-:S04]  /*2770*/  FMUL.FTZ R0, R0, 1 ;  /* 0x3f80000000007820 */ /* 0x000fc80000410000 */
[----:B------:R0:W1:Y:S01]  /*2780*/  F2F.F64.F32 R26, R0 ;  /* 0x00000000001a7310 */ /* 0x0000620000201800 */
[----:B------:R-:W-:Y:S05]  /*2790*/  BRA `(.L_x_10531) ;  /* 0x0000000400b07947 */ /* 0x000fea0003800000 */
.L_x_10538:
        /* <DEDUP_REMOVED lines=9> */
[----:B-----5:R1:W0:Y:S01]  /*2830*/  I2F.F64.U16 R26, R4 ;  /* 0x00000004001a7312 */ /* 0x0202220000101800 */
[----:B------:R-:W-:Y:S05]  /*2840*/  BRA `(.L_x_10531) ;  /* 0x0000000400847947 */ /* 0x000fea0003800000 */
.L_x_10545:
[----:B------:R-:W5:Y:S01]  /*2850*/  LDG.E.U8 R4, desc[UR36][R4.64] ;  /* 0x0000002404047981 */ /* 0x000f62000c1e1100 */
[----:B------:R-:W-:Y:S02]  /*2860*/  CS2R R26, SRZ ;  /* 0x00000000001a7805 */ /* 0x000fe4000001ff00 */
[----:B-----5:R-:W-:-:S13]  /*2870*/  ISETP.NE.AND P0, PT, R4, RZ, PT ;  /* 0x000000ff0400720c */ /* 0x020fda0003f05270 */
[----:B------:R-:W-:Y:S05]  /*2880*/  @!P0 BRA `(.L_x_10531) ;  /* 0x0000000400748947 */ /* 0x000fea0003800000 */
[----:B------:R-:W-:-:S13]  /*2890*/  ISETP.NE.AND P0, PT, R4, 0x80, PT ;  /* 0x000000800400780c */ /* 0x000fda0003f05270 */
[----:B------:R-:W-:Y:S02]  /*28a0*/  @!P0 IMAD.MOV.U32 R26, RZ, RZ, 0x20000000 ;  /* 0x20000000ff1a8424 */ /* 0x000fe400078e00ff */
[----:B------:R-:W-:Y:S01]  /*28b0*/  @!P0 IMAD.MOV.U32 R27, RZ, RZ, 0x7ff80000 ;  /* 0x7ff80000ff1b8424 */ /* 0x000fe200078e00ff */
[----:B------:R-:W-:Y:S06]  /*28c0*/  @!P0 BRA `(.L_x_10531) ;  /* 0x0000000400648947 */ /* 0x000fec0003800000 */
[--C-:B0-----:R-:W-:Y:S01]  /*28d0*/  SHF.R.U32.HI R0, RZ, 0x3, R4.reuse ;  /* 0x00000003ff007819 */ /* 0x101fe20000011604 */
[----:B------:R-:W-:Y:S03]  /*28e0*/  BSSY.RECONVERGENT B0, `(.L_x_10546) ;  /* 0x000000c000007945 */ /* 0x000fe60003800200 */
[----:B------:R-:W-:Y:S02]  /*28f0*/  LOP3.LUT P0, R3, R0, 0xf, RZ, 0xc0, !PT ;  /* 0x0000000f00037812 */ /* 0x000fe4000780c0ff */
[----:B------:R-:W-:-:S05]  /*2900*/  SHF.R.U32.HI R0, RZ, 0x7, R4 ;  /* 0x00000007ff007819 */ /* 0x000fca0000011604 */
[----:B---3--:R-:W-:Y:S01]  /*2910*/  IMAD.U32 R7, R0, -0x80000000, RZ ;  /* 0x8000000000077824 */ /* 0x008fe200078e00ff */
        /* <DEDUP_REMOVED lines=8> */
.L_x_10547:
[----:B------:R-:W-:Y:S05]  /*29a0*/  BSYNC.RECONVERGENT B0 ;  /* 0x0000000000007941 */ /* 0x000fea0003800200 */
.L_x_10546:
[----:B------:R-:W-:Y:S01]  /*29b0*/  IMAD.SHL.U32 R0, R0, 0x100000, RZ ;  /* 0x0010000000007824 */ /* 0x000fe200078e00ff */
[----:B------:R-:W-:-:S04]  /*29c0*/  LEA R3, R3, 0x3b800000, 0x17 ;  /* 0x3b80000003037811 */ /* 0x000fc800078eb8ff */
[----:B------:R-:W-:-:S05]  /*29d0*/  LOP3.LUT R0, R3, R0, R7, 0xfe, !PT ;  /* 0x0000000003007212 */ /* 0x000fca00078efe07 */
[----:B------:R-:W-:-:S04]  /*29e0*/  FMUL.FTZ R0, R0, 1 ;  /* 0x3f80000000007820 */ /* 0x000fc80000410000 */
[----:B------:R0:W1:Y:S01]  /*29f0*/  F2F.F64.F32 R26, R0 ;  /* 0x00000000001a7310 */ /* 0x0000620000201800 */
[----:B------:R-:W-:Y:S05]  /*2a00*/  BRA `(.L_x_10531) ;  /* 0x0000000400147947 */ /* 0x000fea0003800000 */
.L_x_10544:
        /* <DEDUP_REMOVED lines=21> */
.L_x_10549:
[----:B------:R-:W-:Y:S05]  /*2b60*/  BSYNC.RECONVERGENT B0 ;  /* 0x0000000000007941 */ /* 0x000fea0003800200 */
.L_x_10548:
[----:B------:R-:W-:Y:S01]  /*2b70*/  IMAD.SHL.U32 R0, R0, 0x200000, RZ ;  /* 0x0020000000007824 */ /* 0x000fe200078e00ff */
[----:B------:R-:W-:-:S04]  /*2b80*/  LEA R3, R3, 0x37800000, 0x17 ;  /* 0x3780000003037811 */ /* 0x000fc800078eb8ff */
[----:B------:R-:W-:-:S05]  /*2b90*/  LOP3.LUT R0, R3, R0, R7, 0xfe, !PT ;  /* 0x0000000003007212 */ /* 0x000fca00078efe07 */
[----:B------:R-:W-:-:S04]  /*2ba0*/  FMUL.FTZ R0, R0, 1 ;  /* 0x3f80000000007820 */ /* 0x000fc80000410000 */
[----:B------:R0:W1:Y:S01]  /*2bb0*/  F2F.F64.F32 R26, R0 ;  /* 0x00000000001a7310 */ /* 0x0000620000201800 */
[----:B------:R-:W-:Y:S05]  /*2bc0*/  BRA `(.L_x_10531) ;  /* 0x0000000000a47947 */ /* 0x000fea0003800000 */
.L_x_10543:
[----:B------:R-:W-:-:S09]  /*2bd0*/  UISETP.NE.AND UP0, UPT, UR4, 0x1c, UPT ;  /* 0x0000001c0400788c */ /* 0x000fd2000bf05270 */
[----:B------:R-:W-:Y:S05]  /*2be0*/  BRA.U !UP0, `(.L_x_10550) ;  /* 0x0000000108947547 */ /* 0x000fea000b800000 */
[----:B------:R-:W-:-:S09]  /*2bf0*/  UISETP.NE.AND UP0, UPT, UR4, 0x1d, UPT ;  /* 0x0000001d0400788c */ /* 0x000fd2000bf05270 */
[----:B------:R-:W-:Y:S05]  /*2c00*/  BRA.U !UP0, `(.L_x_10551) ;  /* 0x0000000108807547 */ /* 0x000fea000b800000 */
[----:B------:R-:W-:-:S09]  /*2c10*/  UISETP.NE.AND UP0, UPT, UR4, 0x2c, UPT ;  /* 0x0000002c0400788c */ /* 0x000fd2000bf05270 */
[----:B------:R-:W-:Y:S05]  /*2c20*/  BRA.U UP0, `(.L_x_10530) ;  /* 0x0000000100307547 */ /* 0x000fea000b800000 */
[----:B0-----:R-:W5:Y:S01]  /*2c30*/  LDG.E.U8 R0, desc[UR36][R4.64] ;  /* 0x0000002404007981 */ /* 0x001f62000c1e1100 */
[----:B------:R-:W-:Y:S02]  /*2c40*/  IMAD.MOV.U32 R26, RZ, RZ, 0x0 ;  /* 0x00000000ff1a7424 */ /* 0x000fe400078e00ff */
[----:B------:R-:W-:Y:S01]  /*2c50*/  IMAD.MOV.U32 R27, RZ, RZ, 0x38000000 ;  /* 0x38000000ff1b7424 */ /* 0x000fe200078e00ff */
[----:B-----5:R-:W-:-:S13]  /*2c60*/  ISETP.NE.AND P0, PT, R0, RZ, PT ;  /* 0x000000ff0000720c */ /* 0x020fda0003f05270 */
        /* <DEDUP_REMOVED lines=8> */
.L_x_10530:
[----:B------:R-:W-:Y:S01]  /*2cf0*/  MOV R14, 0x180 ;  /* 0x00000180000e7802 */ /* 0x000fe20000000f00 */
[----:B------:R-:W1:Y:S01]  /*2d00*/  LDCU.64 UR4, c[0x4][0x170] ;  /* 0x01002e00ff0477ac */ /* 0x000e620008000a00 */
[----:B------:R-:W-:Y:S02]  /*2d10*/  IMAD.MOV.U32 R8, RZ, RZ, 0x4e ;  /* 0x0000004eff087424 */ /* 0x000fe400078e00ff */
[----:B------:R-:W-:Y:S01]  /*2d20*/  IMAD.MOV.U32 R12, RZ, RZ, 0x1 ;  /* 0x00000001ff0c7424 */ /* 0x000fe200078e00ff */
[----:B------:R-:W0:Y:S01]  /*2d30*/  LDCU.64 UR6, c[0x4][0x178] ;  /* 0x01002f00ff0677ac */ /* 0x000e220008000a00 */
[----:B------:R-:W2:Y:S01]  /*2d40*/  LDC.64 R14, c[0x4][R14] ;  /* 0x010000000e0e7b82 */ /* 0x000ea20000000a00 */
[----:B------:R-:W-:Y:S01]  /*2d50*/  IMAD.MOV.U32 R13, RZ, RZ, RZ ;  /* 0x000000ffff0d7224 */ /* 0x000fe200078e00ff */
[----:B------:R-:W5:Y:S01]  /*2d60*/  LDCU.64 UR8, c[0x4][0x40] ;  /* 0x01000800ff0877ac */ /* 0x000f620008000a00 */
[----:B-1----:R-:W-:Y:S02]  /*2d70*/  IMAD.U32 R4, RZ, RZ, UR4 ;  /* 0x00000004ff047e24 */ /* 0x002fe4000f8e00ff */
[----:B------:R-:W-:-:S02]  /*2d80*/  IMAD.U32 R5, RZ, RZ, UR5 ;  /* 0x00000005ff057e24 */ /* 0x000fc4000f8e00ff */
[----:B0--3--:R-:W-:Y:S02]  /*2d90*/  IMAD.U32 R6, RZ, RZ, UR6 ;  /* 0x00000006ff067e24 */ /* 0x009fe4000f8e00ff */
[----:B------:R-:W-:Y:S02]  /*2da0*/  IMAD.U32 R7, RZ, RZ, UR7 ;  /* 0x00000007ff077e24 */ /* 0x000fe4000f8e00ff */
[----:B-----5:R-:W-:Y:S02]  /*2db0*/  IMAD.U32 R10, RZ, RZ, UR8 ;  /* 0x00000008ff0a7e24 */ /* 0x020fe4000f8e00ff */
[----:B------:R-:W-:-:S07]  /*2dc0*/  IMAD.U32 R11, RZ, RZ, UR9 ;  /* 0x00000009ff0b7e24 */ /* 0x000fce000f8e00ff */
[----:B------:R-:W-:-:S07]  /*2dd0*/  LEPC R20, `(.L_x_10552) ;  /* 0x000000001014794e */ /* 0x000fce0000000000 */
[----:B--2-4-:R-:W-:Y:S05]  /*2de0*/  CALL.ABS.NOINC R14 ;  /* 0x000000000e007343 */ /* 0x014fea0003c00000 */
.L_x_10552:
[----:B------:R-:W-:Y:S01]  /*2df0*/  CS2R R26, SRZ ;  /* 0x00000000001a7805 */ /* 0x000fe2000001ff00 */
[----:B------:R-:W-:Y:S06]  /*2e00*/  BRA `(.L_x_10531) ;  /* 0x0000000000147947 */ /* 0x000fec0003800000 */
.L_x_10551:
[----:B------:R-:W5:Y:S02]  /*2e10*/  LDG.E.64 R26, desc[UR36][R4.64] ;  /* 0x00000024041a7981 */ /* 0x000f64000c1e1b00 */
[----:B-----5:R-:W1:Y:S01]  /*2e20*/  I2F.F64.U64 R26, R26 ;  /* 0x0000001a001a7312 */ /* 0x020e620000301800 */
[----:B------:R-:W-:Y:S05]  /*2e30*/  BRA `(.L_x_10531) ;  /* 0x0000000000087947 */ /* 0x000fea0003800000 */
.L_x_10550:
[----:B------:R-:W5:Y:S02]  /*2e40*/  LDG.E R4, desc[UR36][R4.64] ;  /* 0x0000002404047981 */ /* 0x000f64000c1e1900 */
[----:B-----5:R1:W0:Y:S02]  /*2e50*/  I2F.F64.U32 R26, R4 ;  /* 0x00000004001a7312 */ /* 0x0202240000201800 */
.L_x_10531:
[----:B------:R-:W-:Y:S05]  /*2e60*/  BSYNC.RECONVERGENT B6 ;  /* 0x0000000000067941 */ /* 0x000fea0003800200 */
.L_x_10525:
[----:B0--3--:R-:W0:Y:S01]  /*2e70*/  LDC.64 R6, c[0x0][0x3a8] ;  /* 0x0000ea00ff067b82 */ /* 0x009e220000000a00 */
[----:B------:R-:W3:Y:S01]  /*2e80*/  LDCU UR5, c[0x0][0x3bc] ;  /* 0x00007780ff0577ac */ /* 0x000ee20008000800 */
[----:B------:R-:W-:-:S04]  /*2e90*/  UPRMT UR4, UR39, 0x9910, URZ ;  /* 0x0000991027047896 */ /* 0x000fc800080000ff */
[----:B------:R-:W-:Y:S01]  /*2ea0*/  UISETP.GT.AND UP0, UPT, UR4, 0x9, UPT ;  /* 0x000000090400788c */ /* 0x000fe2000bf04270 */
[----:B---3--:R-:W-:-:S05]  /*2eb0*/  IMAD R3, R16, UR5, RZ ;  /* 0x0000000510037c24 */ /* 0x008fca000f8e02ff */
        /* <DEDUP_REMOVED lines=13> */
.L_x_10556:
[----:B------:R0:W5:Y:S01]  /*2f90*/  LDG.E.U8 R0, desc[UR36][R6.64] ;  /* 0x0000002406007981 */ /* 0x000162000c1e1100 */
[----:B------:R-:W-:Y:S05]  /*2fa0*/  BRA `(.L_x_10558) ;  /* 0x0000000c00607947 */ /* 0x000fea0003800000 */
.L_x_10555:
        /* <DEDUP_REMOVED lines=8> */
.L_x_10560:
[----:B------:R0:W5:Y:S01]  /*3030*/  LDG.E.U8 R0, desc[UR36][R6.64] ;  /* 0x0000002406007981 */ /* 0x000162000c1e1100 */
[----:B------:R-:W-:Y:S05]  /*3040*/  BRA `(.L_x_10558) ;  /* 0x0000000c00387947 */ /* 0x000fea0003800000 */
.L_x_10559:
[----:B------:R0:W5:Y:S01]  /*3050*/  LDG.E.U16 R0, desc[UR36][R6.64] ;  /* 0x0000002406007981 */ /* 0x000162000c1e1500 */
[----:B------:R-:W-:Y:S05]  /*3060*/  BRA `(.L_x_10558) ;  /* 0x0000000c00307947 */ /* 0x000fea0003800000 */
.L_x_10554:
        /* <DEDUP_REMOVED lines=10> */
.L_x_10562:
[----:B-1----:R-:W3:Y:S02]  /*3110*/  LDG.E.U16 R4, desc[UR36][R6.64] ;  /* 0x0000002406047981 */ /* 0x002ee4000c1e1500 */
[----:B---3--:R-:W-:-:S06]  /*3120*/  HADD2.F32 R4, -RZ, R4.H0_H0 ;  /* 0x20000004ff047230 */ /* 0x008fcc0000004100 */
[----:B------:R-:W0:Y:S02]  /*3130*/  F2I.S64.TRUNC R4, R4 ;  /* 0x0000000400047311 */ /* 0x000e24000020d900 */
[----:B0-----:R-:W-:Y:S01]  /*3140*/  PRMT R0, R4, 0x7610, R0 ;  /* 0x0000761004007816 */ /* 0x001fe20000000000 */
[----:B------:R-:W-:Y:S06]  /*3150*/  BRA `(.L_x_10558) ;  /* 0x0000000800f47947 */ /* 0x000fec0003800000 */
.L_x_10561:
        /* <DEDUP_REMOVED lines=10> */
.L_x_10564:
[----:B------:R-:W1:Y:S02]  /*3200*/  LDG.E.U16 R6, desc[UR36][R6.64] ;  /* 0x0000002406067981 */ /* 0x000e64000c1e1500 */
[----:B-1----:R-:W-:-:S06]  /*3210*/  HADD2.F32 R4, -RZ, R6.H0_H0 ;  /* 0x20000006ff047230 */ /* 0x002fcc0000004100 */
[----:B------:R-:W0:Y:S02]  /*3220*/  F2I.S64.TRUNC R4, R4 ;  /* 0x0000000400047311 */ /* 0x000e24000020d900 */
[----:B0-----:R-:W-:Y:S01]  /*3230*/  PRMT R0, R4, 0x7610, R0 ;  /* 0x0000761004007816 */ /* 0x001fe20000000000 */
[----:B------:R-:W-:Y:S06]  /*3240*/  BRA `(.L_x_10558) ;  /* 0x0000000800b87947 */ /* 0x000fec0003800000 */
.L_x_10563:
[----:B-1----:R-:W3:Y:S02]  /*3250*/  LDG.E.64 R4, desc[UR36][R6.64] ;  /* 0x0000002406047981 */ /* 0x002ee4000c1e1b00 */
[----:B---3--:R-:W0:Y:S02]  /*3260*/  F2I.S64.F64.TRUNC R4, R4 ;  /* 0x0000000400047311 */ /* 0x008e24000030d900 */
[----:B0-----:R-:W-:Y:S01]  /*3270*/  PRMT R0, R4, 0x7610, R0 ;  /* 0x0000761004007816 */ /* 0x001fe20000000000 */
[----:B------:R-:W-:Y:S06]  /*3280*/  BRA `(.L_x_10558) ;  /* 0x0000000800a87947 */ /* 0x000fec0003800000 */
.L_x_10553:
        /* <DEDUP_REMOVED lines=12> */
.L_x_10567:
[----:B------:R-:W1:Y:S02]  /*3350*/  LDG.E.64 R6, desc[UR36][R6.64] ;  /* 0x0000002406067981 */ /* 0x000e64000c1e1b00 */
[----:B-1----:R-:W0:Y:S02]  /*3360*/  F2I.S64.F64.TRUNC R4, R6 ;  /* 0x0000000600047311 */ /* 0x002e24000030d900 */
[----:B0-----:R-:W-:Y:S01]  /*3370*/  PRMT R0, R4, 0x7610, R0 ;  /* 0x0000761004007816 */ /* 0x001fe20000000000 */
[----:B------:R-:W-:Y:S06]  /*3380*/  BRA `(.L_x_10558) ;  /* 0x0000000800687947 */ /* 0x000fec0003800000 */
.L_x_10566:
[----:B------:R-:W-:-:S09]  /*3390*/  UISETP.NE.AND UP0, UPT, UR4, 0xf, UPT ;  /* 0x0000000f0400788c */ /* 0x000fd2000bf05270 */
[----:B------:R-:W-:Y:S05]  /*33a0*/  BRA.U !UP0, `(.L_x_10568) ;  /* 0x0000000108a07547 */ /* 0x000fea000b800000 */
[----:B------:R-:W-:-:S09]  /*33b0*/  UISETP.NE.AND UP0, UPT, UR4, 0x17, UPT ;  /* 0x000000170400788c */ /* 0x000fd2000bf05270 */
[----:B------:R-:W-:Y:S05]  /*33c0*/  BRA.U !UP0, `(.L_x_10569) ;  /* 0x00000001085c7547 */ /* 0x000fea000b800000 */
[----:B------:R-:W-:-:S09]  /*33d0*/  UISETP.NE.AND UP0, UPT, UR4, 0x18, UPT ;  /* 0x000000180400788c */ /* 0x000fd2000bf05270 */
[----:B------:R-:W-:Y:S05]  /*33e0*/  BRA.U UP0, `(.L_x_10557) ;  /* 0x0000000500fc7547 */ /* 0x000fea000b800000 */
[----:B------:R-:W3:Y:S01]  /*33f0*/  LDG.E.U8 R0, desc[UR36][R6.64] ;  /* 0x0000002406007981 */ /* 0x000ee2000c1e1100 */
[----:B-1----:R-:W-:Y:S02]  /*3400*/  IMAD.MOV.U32 R5, RZ, RZ, 0x1f ;  /* 0x0000001fff057424 */ /* 0x002fe400078e00ff */
[----:B---3--:R-:W-:-:S05]  /*3410*/  IMAD.SHL.U32 R0, R0, 0x1000000, RZ ;  /* 0x0100000000007824 */ /* 0x008fca00078e00ff */
        /* <DEDUP_REMOVED lines=18> */
.L_x_10569:
[----:B-1----:R-:W3:Y:S02]  /*3540*/  LDG.E.U8 R4, desc[UR36][R6.64] ;  /* 0x0000002406047981 */ /* 0x002ee4000c1e1100 */
[C---:B---3--:R-:W-:Y:S02]  /*3550*/  IMAD.SHL.U32 R0, R4.reuse, 0x2000000, RZ ;  /* 0x0200000004007824 */ /* 0x048fe400078e00ff */
        /* <DEDUP_REMOVED lines=13> */
.L_x_10568:
[----:B-1----:R-:W3:Y:S02]  /*3630*/  LDG.E.U16 R4, desc[UR36][R6.64] ;  /* 0x0000002406047981 */ /* 0x002ee4000c1e1500 */
[----:B---3--:R-:W-:-:S06]  /*3640*/  IMAD.U32 R4, R4, 0x10000, RZ ;  /* 0x0001000004047824 */ /* 0x008fcc00078e00ff */
[----:B------:R-:W0:Y:S02]  /*3650*/  F2I.S64.TRUNC R4, R4 ;  /* 0x0000000400047311 */ /* 0x000e24000020d900 */
[----:B0-----:R-:W-:Y:S01]  /*3660*/  PRMT R0, R4, 0x7610, R0 ;  /* 0x0000761004007816 */ /* 0x001fe20000000000 */
[----:B------:R-:W-:Y:S06]  /*3670*/  BRA `(.L_x_10558) ;  /* 0x0000000400ac7947 */ /* 0x000fec0003800000 */
.L_x_10565:
        /* <DEDUP_REMOVED lines=10> */
.L_x_10572:
        /* <DEDUP_REMOVED lines=21> */
.L_x_10576:
[----:B------:R-:W-:Y:S05]  /*3870*/  BSYNC.RECONVERGENT B1 ;  /* 0x0000000000017941 */ /* 0x000fea0003800200 */
.L_x_10575:
[----:B------:R-:W-:Y:S01]  /*3880*/  IMAD.SHL.U32 R0, R0, 0x100000, RZ ;  /* 0x0010000000007824 */ /* 0x000fe200078e00ff */
[----:B------:R-:W-:-:S04]  /*3890*/  LEA R3, R3, 0x3b800000, 0x17 ;  /* 0x3b80000003037811 */ /* 0x000fc800078eb8ff */
[----:B------:R-:W-:-:S07]  /*38a0*/  LOP3.LUT R4, R3, R0, R7, 0xfe, !PT ;  /* 0x0000000003047212 */ /* 0x000fce00078efe07 */
.L_x_10574:
[----:B------:R-:W-:Y:S05]  /*38b0*/  BSYNC.RECONVERGENT B0 ;  /* 0x0000000000007941 */ /* 0x000fea0003800200 */
.L_x_10573:
[----:B------:R-:W0:Y:S02]  /*38c0*/  F2I.S64.TRUNC R4, R4 ;  /* 0x0000000400047311 */ /* 0x000e24000020d900 */
[----:B0-----:R-:W-:Y:S01]  /*38d0*/  PRMT R0, R4, 0x7610, R0 ;  /* 0x0000761004007816 */ /* 0x001fe20000000000 */
[----:B------:R-:W-:Y:S06]  /*38e0*/  BRA `(.L_x_10558) ;  /* 0x0000000400107947 */ /* 0x000fec0003800000 */
.L_x_10571:
        /* <DEDUP_REMOVED lines=21> */
.L_x_10580:
[----:B------:R-:W-:Y:S05]  /*3a40*/  BSYNC.RECONVERGENT B1 ;  /* 0x0000000000017941 */ /* 0x000fea0003800200 */
.L_x_10579:
[----:B------:R-:W-:Y:S01]  /*3a50*/  IMAD.SHL.U32 R0, R0, 0x200000, RZ ;  /* 0x0020000000007824 */ /* 0x000fe200078e00ff */
[----:B------:R-:W-:-:S04]  /*3a60*/  LEA R3, R3, 0x37800000, 0x17 ;  /* 0x3780000003037811 */ /* 0x000fc800078eb8ff */
[----:B------:R-:W-:-:S07]  /*3a70*/  LOP3.LUT R4, R3, R0, R7, 0xfe, !PT ;  /* 0x0000000003047212 */ /* 0x000fce00078efe07 */
.L_x_10578:
[----:B------:R-:W-:Y:S05]  /*3a80*/  BSYNC.RECONVERGENT B0 ;  /* 0x0000000000007941 */ /* 0x000fea0003800200 */
.L_x_10577:
[----:B------:R-:W0:Y:S02]  /*3a90*/  F2I.S64.TRUNC R4, R4 ;  /* 0x0000000400047311 */ /* 0x000e24000020d900 */
[----:B0-----:R-:W-:Y:S01]  /*3aa0*/  PRMT R0, R4, 0x7610, R0 ;  /* 0x0000761004007816 */ /* 0x001fe20000000000 */
[----:B------:R-:W-:Y:S06]  /*3ab0*/  BRA `(.L_x_10558) ;  /* 0x00000000009c7947 */ /* 0x000fec0003800000 */
.L_x_10570:
        /* <DEDUP_REMOVED lines=14> */
.L_x_10584:
[----:B------:R-:W-:Y:S05]  /*3ba0*/  BSYNC.RECONVERGENT B0 ;  /* 0x0000000000007941 */ /* 0x000fea0003800200 */
.L_x_10583:
[----:B------:R-:W0:Y:S02]  /*3bb0*/  F2I.S64.TRUNC R4, R4 ;  /* 0x0000000400047311 */ /* 0x000e24000020d900 */
[----:B0-----:R-:W-:Y:S01]  /*3bc0*/  PRMT R0, R4, 0x7610, R0 ;  /* 0x0000761004007816 */ /* 0x001fe20000000000 */
[----:B------:R-:W-:Y:S06]  /*3bd0*/  BRA `(.L_x_10558) ;  /* 0x0000000000547947 */ /* 0x000fec0003800000 */
.L_x_10557:
[----:B------:R-:W-:Y:S01]  /*3be0*/  MOV R14, 0x180 ;  /* 0x00000180000e7802 */ /* 0x000fe20000000f00 */
[----:B------:R-:W1:Y:S01]  /*3bf0*/  LDCU.64 UR4, c[0x4][0x170] ;  /* 0x01002e00ff0477ac */ /* 0x000e620008000a00 */
[----:B------:R-:W-:Y:S02]  /*3c00*/  IMAD.MOV.U32 R8, RZ, RZ, 0x4e ;  /* 0x0000004eff087424 */ /* 0x000fe400078e00ff */
[----:B------:R-:W-:Y:S01]  /*3c10*/  IMAD.MOV.U32 R12, RZ, RZ, 0x1 ;  /* 0x00000001ff0c7424 */ /* 0x000fe200078e00ff */
[----:B------:R-:W0:Y:S01]  /*3c20*/  LDCU.64 UR6, c[0x4][0x178] ;  /* 0x01002f00ff0677ac */ /* 0x000e220008000a00 */
[----:B------:R-:W3:Y:S01]  /*3c30*/  LDC.64 R14, c[0x4][R14] ;  /* 0x010000000e0e7b82 */ /* 0x000ee20000000a00 */
[----:B------:R-:W-:Y:S01]  /*3c40*/  IMAD.MOV.U32 R13, RZ, RZ, RZ ;  /* 0x000000ffff0d7224 */ /* 0x000fe200078e00ff */
[----:B------:R-:W2:Y:S01]  /*3c50*/  LDCU.64 UR8, c[0x4][0x88] ;  /* 0x01001100ff0877ac */ /* 0x000ea20008000a00 */
[----:B-1----:R-:W-:Y:S02]  /*3c60*/  IMAD.U32 R4, RZ, RZ, UR4 ;  /* 0x00000004ff047e24 */ /* 0x002fe4000f8e00ff */
[----:B------:R-:W-:-:S02]  /*3c70*/  IMAD.U32 R5, RZ, RZ, UR5 ;  /* 0x00000005ff057e24 */ /* 0x000fc4000f8e00ff */
[----:B0-----:R-:W-:Y:S02]  /*3c80*/  IMAD.U32 R6, RZ, RZ, UR6 ;  /* 0x00000006ff067e24 */ /* 0x001fe4000f8e00ff */
[----:B------:R-:W-:Y:S02]  /*3c90*/  IMAD.U32 R7, RZ, RZ, UR7 ;  /* 0x00000007ff077e24 */ /* 0x000fe4000f8e00ff */
[----:B--2---:R-:W-:Y:S02]  /*3ca0*/  IMAD.U32 R10, RZ, RZ, UR8 ;  /* 0x00000008ff0a7e24 */ /* 0x004fe4000f8e00ff */
[----:B------:R-:W-:-:S07]  /*3cb0*/  IMAD.U32 R11, RZ, RZ, UR9 ;  /* 0x00000009ff0b7e24 */ /* 0x000fce000f8e00ff */
[----:B------:R-:W-:-:S07]  /*3cc0*/  LEPC R20, `(.L_x_10585) ;  /* 0x000000001014794e */ /* 0x000fce0000000000 */
[----:B---345:R-:W-:Y:S05]  /*3cd0*/  CALL.ABS.NOINC R14 ;  /* 0x000000000e007343 */ /* 0x038fea0003c00000 */
.L_x_10585:
[----:B------:R-:W-:Y:S01]  /*3ce0*/  PRMT R0, RZ, 0x7610, R0 ;  /* 0x00007610ff007816 */ /* 0x000fe20000000000 */
[----:B------:R-:W-:Y:S06]  /*3cf0*/  BRA `(.L_x_10558) ;  /* 0x00000000000c7947 */ /* 0x000fec0003800000 */
.L_x_10582:
[----:B------:R0:W5:Y:S01]  /*3d00*/  LDG.E.U8 R0, desc[UR36][R6.64] ;  /* 0x0000002406007981 */ /* 0x000162000c1e1100 */
[----:B------:R-:W-:Y:S05]  /*3d10*/  BRA `(.L_x_10558) ;  /* 0x0000000000047947 */ /* 0x000fea0003800000 */
.L_x_10581:
[----:B------:R3:W5:Y:S02]  /*3d20*/  LDG.E.U8 R0, desc[UR36][R6.64] ;  /* 0x0000002406007981 */ /* 0x000764000c1e1100 */
.L_x_10558:
[----:B-----5:R-:W-:Y:S01]  /*3d30*/  LOP3.LUT R0, R0, 0xff, RZ, 0xc0, !PT ;  /* 0x000000ff00007812 */ /* 0x020fe200078ec0ff */
[----:B------:R-:W-:-:S03]  /*3d40*/  VIADD R22, R22, 0x80 ;  /* 0x0000008016167836 */ /* 0x000fc60000000000 */
[----:B------:R0:W0:Y:S04]  /*3d50*/  I2F.F64.U16 R24, R0 ;  /* 0x0000000000187312 */ /* 0x0000280000101800 */
.L_x_10524:
[----:B------:R-:W-:Y:S05]  /*3d60*/  BSYNC.RECONVERGENT B7 ;  /* 0x0000000000077941 */ /* 0x000fea0003800200 */
.L_x_10523:
        /* <DEDUP_REMOVED lines=26> */
.L_x_10592:
[----:B------:R-:W5:Y:S02]  /*3f10*/  LDG.E.U8 R4, desc[UR36][R4.64] ;  /* 0x0000002404047981 */ /* 0x000f64000c1e1100 */
[----:B-----5:R1:W0:Y:S01]  /*3f20*/  I2F.F64.U16 R18, R4 ;  /* 0x0000000400127312 */ /* 0x0202220000101800 */
[----:B------:R-:W-:Y:S05]  /*3f30*/  BRA `(.L_x_10594) ;  /* 0x0000000c00647947 */ /* 0x000fea0003800000 */
.L_x_10591:
        /* <DEDUP_REMOVED lines=9> */
.L_x_10596:
[----:B------:R-:W5:Y:S02]  /*3fd0*/  LDG.E R4, desc[UR36][R4.64] ;  /* 0x0000002404047981 */ /* 0x000f64000c1e1900 */
[----:B-----5:R1:W0:Y:S01]  /*3fe0*/  I2F.F64 R18, R4 ;  /* 0x0000000400127312 */ /* 0x0202220000201c00 */
[----:B------:R-:W-:Y:S05]  /*3ff0*/  BRA `(.L_x_10594) ;  /* 0x0000000c00347947 */ /* 0x000fea0003800000 */
.L_x_10595:
[----:B------:R-:W5:Y:S02]  /*4000*/  LDG.E.U16 R4, desc[UR36][R4.64] ;  /* 0x0000002404047981 */ /* 0x000f64000c1e1500 */
[----:B-----5:R1:W0:Y:S01]  /*4010*/  I2F.F64.S16 R18, R4 ;  /* 0x0000000400127312 */ /* 0x0202220000101c00 */
[----:B------:R-:W-:Y:S05]  /*4020*/  BRA `(.L_x_10594) ;  /* 0x0000000c00287947 */ /* 0x000fea0003800000 */
.L_x_10590:
        /* <DEDUP_REMOVED lines=10> */
.L_x_10598:
[----:B0-----:R-:W5:Y:S02]  /*40d0*/  LDG.E.U16 R0, desc[UR36][R4.64] ;  /* 0x0000002404007981 */ /* 0x001f64000c1e1500 */
[----:B-----5:R-:W-:-:S05]  /*40e0*/  HADD2.F32 R0, -RZ, R0.H0_H0 ;  /* 0x20000000ff007230 */ /* 0x020fca0000004100 */
[----:B------:R-:W-:-:S04]  /*40f0*/  FMUL.FTZ R0, R0, 1 ;  /* 0x3f80000000007820 */ /* 0x000fc80000410000 */
[----:B------:R0:W1:Y:S01]  /*4100*/  F2F.F64.F32 R18, R0 ;  /* 0x0000000000127310 */ /* 0x0000620000201800 */
[----:B------:R-:W-:Y:S05]  /*4110*/  BRA `(.L_x_10594) ;  /* 0x0000000800ec7947 */ /* 0x000fea0003800000 */
.L_x_10597:
        /* <DEDUP_REMOVED lines=10> */
.L_x_10600:
[----:B------:R-:W0:Y:S02]  /*41c0*/  LDG.E.U16 R4, desc[UR36][R4.64] ;  /* 0x0000002404047981 */ /* 0x000e24000c1e1500 */
[----:B0-----:R-:W-:-:S05]  /*41d0*/  HADD2.F32 R0, -RZ, R4.H0_H0 ;  /* 0x20000004ff007230 */ /* 0x001fca0000004100 */
[----:B------:R-:W-:-:S04]  /*41e0*/  FMUL.FTZ R0, R0, 1 ;  /* 0x3f80000000007820 */ /* 0x000fc80000410000 */
[----:B------:R0:W1:Y:S01]  /*41f0*/  F2F.F64.F32 R18, R0 ;  /* 0x0000000000127310 */ /* 0x0000620000201800 */
[----:B------:R-:W-:Y:S05]  /*4200*/  BRA `(.L_x_10594) ;  /* 0x0000000800b07947 */ /* 0x000fea0003800000 */
.L_x_10599:
[----:B------:R1:W5:Y:S01]  /*4210*/  LDG.E.64 R18, desc[UR36][R4.64] ;  /* 0x0000002404127981 */ /* 0x000362000c1e1b00 */
[----:B------:R-:W-:Y:S05]  /*4220*/  BRA `(.L_x_10594) ;  /* 0x0000000800a87947 */ /* 0x000fea0003800000 */
.L_x_10589:
        /* <DEDUP_REMOVED lines=13> */
.L_x_10603:
[----:B------:R1:W5:Y:S01]  /*4300*/  LDG.E.64 R18, desc[UR36][R4.64] ;  /* 0x0000002404127981 */ /* 0x000362000c1e1b00 */
[----:B------:R-:W-:Y:S05]  /*4310*/  BRA `(.L_x_10594) ;  /* 0x00000008006c7947 */ /* 0x000fea0003800000 */
.L_x_10602:
        /* <DEDUP_REMOVED lines=27> */
.L_x_10605:
        /* <DEDUP_REMOVED lines=15> */
.L_x_10604:
[----:B0-----:R-:W5:Y:S02]  /*45c0*/  LDG.E.U16 R0, desc[UR36][R4.64] ;  /* 0x0000002404007981 */ /* 0x001f64000c1e1500 */
[----:B-----5:R-:W-:-:S04]  /*45d0*/  IMAD.U32 R0, R0, 0x10000, RZ ;  /* 0x0001000000007824 */ /* 0x020fc800078e00ff */
[----:B------:R-:W-:-:S04]  /*45e0*/  FMUL.FTZ R0, R0, 1 ;  /* 0x3f80000000007820 */ /* 0x000fc80000410000 */
[----:B------:R0:W1:Y:S01]  /*45f0*/  F2F.F64.F32 R18, R0 ;  /* 0x0000000000127310 */ /* 0x0000620000201800 */
[----:B------:R-:W-:Y:S05]  /*4600*/  BRA `(.L_x_10594) ;  /* 0x0000000400b07947 */ /* 0x000fea0003800000 */
.L_x_10601:
        /* <DEDUP_REMOVED lines=11> */
.L_x_10608:
        /* <DEDUP_REMOVED lines=21> */
.L_x_10610:
[----:B------:R-:W-:Y:S05]  /*4810*/  BSYNC.RECONVERGENT B0 ;  /* 0x0000000000007941 */ /* 0x000fea0003800200 */
.L_x_10609:
[----:B------:R-:W-:Y:S01]  /*4820*/  IMAD.SHL.U32 R0, R0, 0x100000, RZ ;  /* 0x0010000000007824 */ /* 0x000fe200078e00ff */
[----:B------:R-:W-:-:S04]  /*4830*/  LEA R3, R3, 0x3b800000, 0x17 ;  /* 0x3b80000003037811 */ /* 0x000fc800078eb8ff */
[----:B------:R-:W-:-:S05]  /*4840*/  LOP3.LUT R0, R3, R0, R7, 0xfe, !PT ;  /* 0x0000000003007212 */ /* 0x000fca00078efe07 */
[----:B------:R-:W-:-:S04]  /*4850*/  FMUL.FTZ R0, R0, 1 ;  /* 0x3f80000000007820 */ /* 0x000fc80000410000 */
[----:B------:R0:W1:Y:S01]  /*4860*/  F2F.F64.F32 R18, R0 ;  /* 0x0000000000127310 */ /* 0x0000620000201800 */
[----:B------:R-:W-:Y:S05]  /*4870*/  BRA `(.L_x_10594) ;  /* 0x0000000400147947 */ /* 0x000fea0003800000 */
.L_x_10607:
        /* <DEDUP_REMOVED lines=21> */
.L_x_10612:
[----:B------:R-:W-:Y:S05]  /*49d0*/  BSYNC.RECONVERGENT B0 ;  /* 0x0000000000007941 */ /* 0x000fea0003800200 */
.L_x_10611:
[----:B------:R-:W-:Y:S01]  /*49e0*/  IMAD.SHL.U32 R0, R0, 0x200000, RZ ;  /* 0x0020000000007824 */ /* 0x000fe200078e00ff */
[----:B------:R-:W-:-:S04]  /*49f0*/  LEA R3, R3, 0x37800000, 0x17 ;  /* 0x3780000003037811 */ /* 0x000fc800078eb8ff */
[----:B------:R-:W-:-:S05]  /*4a00*/  LOP3.LUT R0, R3, R0, R7, 0xfe, !PT ;  /* 0x0000000003007212 */ /* 0x000fca00078efe07 */
[----:B------:R-:W-:-:S04]  /*4a10*/  FMUL.FTZ R0, R0, 1 ;  /* 0x3f80000000007820 */ /* 0x000fc80000410000 */
[----:B------:R0:W1:Y:S01]  /*4a20*/  F2F.F64.F32 R18, R0 ;  /* 0x0000000000127310 */ /* 0x0000620000201800 */
[----:B------:R-:W-:Y:S05]  /*4a30*/  BRA `(.L_x_10594) ;  /* 0x0000000000a47947 */ /* 0x000fea0003800000 */
.L_x_10606:
        /* <DEDUP_REMOVED lines=18> */
.L_x_10593:
        /* <DEDUP_REMOVED lines=16> */
.L_x_10615:
[----:B------:R-:W-:Y:S01]  /*4c60*/  CS2R R18, SRZ ;  /* 0x0000000000127805 */ /* 0x000fe2000001ff00 */
[----:B------:R-:W-:Y:S06]  /*4c70*/  BRA `(.L_x_10594) ;  /* 0x0000000000147947 */ /* 0x000fec0003800000 */
.L_x_10614:
[----:B------:R-:W5:Y:S02]  /*4c80*/  LDG.E.64 R18, desc[UR36][R4.64] ;  /* 0x0000002404127981 */ /* 0x000f64000c1e1b00 */
[----:B-----5:R-:W1:Y:S01]  /*4c90*/  I2F.F64.U64 R18, R18 ;  /* 0x0000001200127312 */ /* 0x020e620000301800 */
[----:B------:R-:W-:Y:S05]  /*4ca0*/  BRA `(.L_x_10594) ;  /* 0x0000000000087947 */ /* 0x000fea0003800000 */
.L_x_10613:
[----:B------:R-:W5:Y:S02]  /*4cb0*/  LDG.E R4, desc[UR36][R4.64] ;  /* 0x0000002404047981 */ /* 0x000f64000c1e1900 */
[----:B-----5:R1:W0:Y:S02]  /*4cc0*/  I2F.F64.U32 R18, R4 ;  /* 0x0000000400127312 */ /* 0x0202240000201800 */
.L_x_10594:
[----:B------:R-:W-:Y:S05]  /*4cd0*/  BSYNC.RECONVERGENT B6 ;  /* 0x0000000000067941 */ /* 0x000fea0003800200 */
.L_x_10588:
        /* <DEDUP_REMOVED lines=18> */
.L_x_10619:
[----:B------:R0:W5:Y:S01]  /*4e00*/  LDG.E.U8 R0, desc[UR36][R6.64] ;  /* 0x0000002406007981 */ /* 0x000162000c1e1100 */
[----:B------:R-:W-:Y:S05]  /*4e10*/  BRA `(.L_x_10621) ;  /* 0x0000000c00607947 */ /* 0x000fea0003800000 */
.L_x_10618:
        /* <DEDUP_REMOVED lines=8> */
.L_x_10623:
[----:B------:R0:W5:Y:S01]  /*4ea0*/  LDG.E.U8 R0, desc[UR36][R6.64] ;  /* 0x0000002406007981 */ /* 0x000162000c1e1100 */
[----:B------:R-:W-:Y:S05]  /*4eb0*/  BRA `(.L_x_10621) ;  /* 0x0000000c00387947 */ /* 0x000fea0003800000 */
.L_x_10622:
[----:B------:R0:W5:Y:S01]  /*4ec0*/  LDG.E.U16 R0, desc[UR36][R6.64] ;  /* 0x0000002406007981 */ /* 0x000162000c1e1500 */
[----:B------:R-:W-:Y:S05]  /*4ed0*/  BRA `(.L_x_10621) ;  /* 0x0000000c00307947 */ /* 0x000fea0003800000 */
.L_x_10617:
        /* <DEDUP_REMOVED lines=10> */
.L_x_10625:
[----:B-1----:R-:W3:Y:S02]  /*4f80*/  LDG.E.U16 R4, desc[UR36][R6.64] ;  /* 0x0000002406047981 */ /* 0x002ee4000c1e1500 */
[----:B---3--:R-:W-:-:S06]  /*4f90*/  HADD2.F32 R4, -RZ, R4.H0_H0 ;  /* 0x20000004ff047230 */ /* 0x008fcc0000004100 */
[----:B------:R-:W0:Y:S02]  /*4fa0*/  F2I.S64.TRUNC R4, R4 ;  /* 0x0000000400047311 */ /* 0x000e24000020d900 */
[----:B0-----:R-:W-:Y:S01]  /*4fb0*/  PRMT R0, R4, 0x7610, R0 ;  /* 0x0000761004007816 */ /* 0x001fe20000000000 */
[----:B------:R-:W-:Y:S06]  /*4fc0*/  BRA `(.L_x_10621) ;  /* 0x0000000800f47947 */ /* 0x000fec0003800000 */
.L_x_10624:
        /* <DEDUP_REMOVED lines=10> */
.L_x_10627:
[----:B------:R-:W1:Y:S02]  /*5070*/  LDG.E.U16 R6, desc[UR36][R6.64] ;  /* 0x0000002406067981 */ /* 0x000e64000c1e1500 */
[----:B-1----:R-:W-:-:S06]  /*5080*/  HADD2.F32 R4, -RZ, R6.H0_H0 ;  /* 0x20000006ff047230 */ /* 0x002fcc0000004100 */
[----:B------:R-:W0:Y:S02]  /*5090*/  F2I.S64.TRUNC R4, R4 ;  /* 0x0000000400047311 */ /* 0x000e24000020d900 */
[----:B0-----:R-:W-:Y:S01]  /*50a0*/  PRMT R0, R4, 0x7610, R0 ;  /* 0x0000761004007816 */ /* 0x001fe20000000000 */
[----:B------:R-:W-:Y:S06]  /*50b0*/  BRA `(.L_x_10621) ;  /* 0x0000000800b87947 */ /* 0x000fec0003800000 */
.L_x_10626:
[----:B-1----:R-:W3:Y:S02]  /*50c0*/  LDG.E.64 R4, desc[UR36][R6.64] ;  /* 0x0000002406047981 */ /* 0x002ee4000c1e1b00 */
[----:B---3--:R-:W0:Y:S02]  /*50d0*/  F2I.S64.F64.TRUNC R4, R4 ;  /* 0x0000000400047311 */ /* 0x008e24000030d900 */
[----:B0-----:R-:W-:Y:S01]  /*50e0*/  PRMT R0, R4, 0x7610, R0 ;  /* 0x0000761004007816 */ /* 0x001fe20000000000 */
[----:B------:R-:W-:Y:S06]  /*50f0*/  BRA `(.L_x_10621) ;  /* 0x0000000800a87947 */ /* 0x000fec0003800000 */
.L_x_10616:
        /* <DEDUP_REMOVED lines=12> */
.L_x_10630:
[----:B------:R-:W1:Y:S02]  /*51c0*/  LDG.E.64 R6, desc[UR36][R6.64] ;  /* 0x0000002406067981 */ /* 0x000e64000c1e1b00 */
[----:B-1----:R-:W0:Y:S02]  /*51d0*/  F2I.S64.F64.TRUNC R4, R6 ;  /* 0x0000000600047311 */ /* 0x002e24000030d900 */
[----:B0-----:R-:W-:Y:S01]  /*51e0*/  PRMT R0, R4, 0x7610, R0 ;  /* 0x0000761004007816 */ /* 0x001fe20000000000 */
[----:B------:R-:W-:Y:S06]  /*51f0*/  BRA `(.L_x_10621) ;  /* 0x0000000800687947 */ /* 0x000fec0003800000 */
.L_x_10629:
        /* <DEDUP_REMOVED lines=27> */
.L_x_10632:
        /* <DEDUP_REMOVED lines=15> */
.L_x_10631:
[----:B-1----:R-:W3:Y:S02]  /*54a0*/  LDG.E.U16 R4, desc[UR36][R6.64] ;  /* 0x0000002406047981 */ /* 0x002ee4000c1e1500 */
[----:B---3--:R-:W-:-:S06]  /*54b0*/  IMAD.U32 R4, R4, 0x10000, RZ ;  /* 0x0001000004047824 */ /* 0x008fcc00078e00ff */
[----:B------:R-:W0:Y:S02]  /*54c0*/  F2I.S64.TRUNC R4, R4 ;  /* 0x0000000400047311 */ /* 0x000e24000020d900 */
[----:B0-----:R-:W-:Y:S01]  /*54d0*/  PRMT R0, R4, 0x7610, R0 ;  /* 0x0000761004007816 */ /* 0x001fe20000000000 */
[----:B------:R-:W-:Y:S06]  /*54e0*/  BRA `(.L_x_10621) ;  /* 0x0000000400ac7947 */ /* 0x000fec0003800000 */
.L_x_10628:
        /* <DEDUP_REMOVED lines=10> */
.L_x_10635:
        /* <DEDUP_REMOVED lines=21> */
.L_x_10639:
[----:B------:R-:W-:Y:S05]  /*56e0*/  BSYNC.RECONVERGENT B1 ;  /* 0x0000000000017941 */ /* 0x000fea0003800200 */
.L_x_10638:
[----:B------:R-:W-:Y:S01]  /*56f0*/  IMAD.SHL.U32 R0, R0, 0x100000, RZ ;  /* 0x0010000000007824 */ /* 0x000fe200078e00ff */
[----:B------:R-:W-:-:S04]  /*5700*/  LEA R3, R3, 0x3b800000, 0x17 ;  /* 0x3b80000003037811 */ /* 0x000fc800078eb8ff */
[----:B------:R-:W-:-:S07]  /*5710*/  LOP3.LUT R4, R3, R0, R7, 0xfe, !PT ;  /* 0x0000000003047212 */ /* 0x000fce00078efe07 */
.L_x_10637:
[----:B------:R-:W-:Y:S05]  /*5720*/  BSYNC.RECONVERGENT B0 ;  /* 0x0000000000007941 */ /* 0x000fea0003800200 */
.L_x_10636:
[----:B------:R-:W0:Y:S02]  /*5730*/  F2I.S64.TRUNC R4, R4 ;  /* 0x0000000400047311 */ /* 0x000e24000020d900 */
[----:B0-----:R-:W-:Y:S01]  /*5740*/  PRMT R0, R4, 0x7610, R0 ;  /* 0x0000761004007816 */ /* 0x001fe20000000000 */
[----:B------:R-:W-:Y:S06]  /*5750*/  BRA `(.L_x_10621) ;  /* 0x0000000400107947 */ /* 0x000fec0003800000 */
.L_x_10634:
        /* <DEDUP_REMOVED lines=21> */
.L_x_10643:
[----:B------:R-:W-:Y:S05]  /*58b0*/  BSYNC.RECONVERGENT B1 ;  /* 0x0000000000017941 */ /* 0x000fea0003800200 */
.L_x_10642:
[----:B------:R-:W-:Y:S01]  /*58c0*/  IMAD.SHL.U32 R0, R0, 0x200000, RZ ;  /* 0x0020000000007824 */ /* 0x000fe200078e00ff */
[----:B------:R-:W-:-:S04]  /*58d0*/  LEA R3, R3, 0x37800000, 0x17 ;  /* 0x3780000003037811 */ /* 0x000fc800078eb8ff */
[----:B------:R-:W-:-:S07]  /*58e0*/  LOP3.LUT R4, R3, R0, R7, 0xfe, !PT ;  /* 0x0000000003047212 */ /* 0x000fce00078efe07 */
.L_x_10641:
[----:B------:R-:W-:Y:S05]  /*58f0*/  BSYNC.RECONVERGENT B0 ;  /* 0x0000000000007941 */ /* 0x000fea0003800200 */
.L_x_10640:
[----:B------:R-:W0:Y:S02]  /*5900*/  F2I.S64.TRUNC R4, R4 ;  /* 0x0000000400047311 */ /* 0x000e24000020d900 */
[----:B0-----:R-:W-:Y:S01]  /*5910*/  PRMT R0, R4, 0x7610, R0 ;  /* 0x0000761004007816 */ /* 0x001fe20000000000 */
[----:B------:R-:W-:Y:S06]  /*5920*/  BRA `(.L_x_10621) ;  /* 0x00000000009c7947 */ /* 0x000fec0003800000 */
.L_x_10633:
        /* <DEDUP_REMOVED lines=14> */
.L_x_10647:
[----:B------:R-:W-:Y:S05]  /*5a10*/  BSYNC.RECONVERGENT B0 ;  /* 0x0000000000007941 */ /* 0x000fea0003800200 */
.L_x_10646:
[----:B------:R-:W0:Y:S02]  /*5a20*/  F2I.S64.TRUNC R4, R4 ;  /* 0x0000000400047311 */ /* 0x000e24000020d900 */
[----:B0-----:R-:W-:Y:S01]  /*5a30*/  PRMT R0, R4, 0x7610, R0 ;  /* 0x0000761004007816 */ /* 0x001fe20000000000 */
[----:B------:R-:W-:Y:S06]  /*5a40*/  BRA `(.L_x_10621) ;  /* 0x0000000000547947 */ /* 0x000fec0003800000 */
.L_x_10620:
        /* <DEDUP_REMOVED lines=16> */
.L_x_10648:
[----:B------:R-:W-:Y:S01]  /*5b50*/  PRMT R0, RZ, 0x7610, R0 ;  /* 0x00007610ff007816 */ /* 0x000fe20000000000 */
[----:B------:R-:W-:Y:S06]  /*5b60*/  BRA `(.L_x_10621) ;  /* 0x00000000000c7947 */ /* 0x000fec0003800000 */
.L_x_10645:
[----:B------:R0:W5:Y:S01]  /*5b70*/  LDG.E.U8 R0, desc[UR36][R6.64] ;  /* 0x0000002406007981 */ /* 0x000162000c1e1100 */
[----:B------:R-:W-:Y:S05]  /*5b80*/  BRA `(.L_x_10621) ;  /* 0x0000000000047947 */ /* 0x000fea0003800000 */
.L_x_10644:
[----:B------:R0:W5:Y:S02]  /*5b90*/  LDG.E.U8 R0, desc[UR36][R6.64] ;  /* 0x0000002406007981 */ /* 0x000164000c1e1100 */
.L_x_10621:
[----:B-----5:R-:W-:Y:S01]  /*5ba0*/  LOP3.LUT R0, R0, 0xff, RZ, 0xc0, !PT ;  /* 0x000000ff00007812 */ /* 0x020fe200078ec0ff */
[----:B------:R-:W-:-:S03]  /*5bb0*/  VIADD R22, R22, 0x80 ;  /* 0x0000008016167836 */ /* 0x000fc60000000000 */
[----:B------:R0:W0:Y:S04]  /*5bc0*/  I2F.F64.U16 R16, R0 ;  /* 0x0000000000107312 */ /* 0x0000280000101800 */
.L_x_10587:
[----:B------:R-:W-:Y:S05]  /*5bd0*/  BSYNC.RECONVERGENT B7 ;  /* 0x0000000000077941 */ /* 0x000fea0003800200 */
.L_x_10586:
[----:B------:R-:W-:Y:S01]  /*5be0*/  ISETP.GE.AND P0, PT, R22, R23, PT ;  /* 0x000000171600720c */ /* 0x000fe20003f06270 */
[----:B------:R-:W-:Y:S01]  /*5bf0*/  BSSY.RECONVERGENT B7, `(.L_x_10649) ;  /* 0x00001e5000077945 */ /* 0x000fe20003800200 */
[----:B0--3--:R-:W-:-:S11]  /*5c00*/  CS2R R6, SRZ ;  /* 0x0000000000067805 */ /* 0x009fd6000001ff00 */
[----:B------:R-:W-:Y:S05]  /*5c10*/  @P0 BRA `(.L_x_10650) ;  /* 0x0000001c00880947 */ /* 0x000fea0003800000 */
[----:B-1----:R-:W0:Y:S01]  /*5c20*/  LDC.64 R4, c[0x0][0x3a0] ;  /* 0x0000e800ff047b82 */ /* 0x002e220000000a00 */
        /* <DEDUP_REMOVED lines=18> */
[----:B---3--:R0:W1:Y:S01]  /*5d50*/  I2F.F64.S16 R28, R4 ;  /* 0x00000004001c7312 */ /* 0x0080620000101c00 */
[----:B------:R-:W-:Y:S05]  /*5d60*/  BRA `(.L_x_10657) ;  /* 0x0000000c00707947 */ /* 0x000fea0003800000 */
.L_x_10655:
[----:B------:R-:W3:Y:S02]  /*5d70*/  LDG.E.U8 R4, desc[UR36][R4.64] ;  /* 0x0000002404047981 */ /* 0x000ee4000c1e1100 */
[----:B---3--:R0:W1:Y:S01]  /*5d80*/  I2F.F64.U16 R28, R4 ;  /* 0x00000004001c7312 */ /* 0x0080620000101800 */
[----:B------:R-:W-:Y:S05]  /*5d90*/  BRA `(.L_x_10657) ;  /* 0x0000000c00647947 */ /* 0x000fea0003800000 */
.L_x_10654:
[----:B------:R-:W-:-:S09]  /*5da0*/  UISETP.NE.AND UP0, UPT, UR4, 0x2, UPT ;  /* 0x000000020400788c */ /* 0x000fd2000bf05270 */
[----:B------:R-:W-:Y:S05]  /*5db0*/  BRA.U !UP0, `(.L_x_10658) ;  /* 0x0000000108287547 */ /* 0x000fea000b800000 */
[----:B------:R-:W-:-:S09]  /*5dc0*/  UISETP.NE.AND UP0, UPT, UR4, 0x3, UPT ;  /* 0x000000030400788c */ /* 0x000fd2000bf05270 */
[----:B------:R-:W-:Y:S05]  /*5dd0*/  BRA.U !UP0, `(.L_x_10659) ;  /* 0x0000000108147547 */ /* 0x000fea000b800000 */
[----:B------:R-:W-:-:S09]  /*5de0*/  UISETP.NE.AND UP0, UPT, UR4, 0x4, UPT ;  /* 0x000000040400788c */ /* 0x000fd2000bf05270 */
[----:B------:R-:W-:Y:S05]  /*5df0*/  BRA.U UP0, `(.L_x_10656) ;  /* 0x0000000900f07547 */ /* 0x000fea000b800000 */
[----:B------:R-:W3:Y:S02]  /*5e00*/  LDG.E.64 R28, desc[UR36][R4.64] ;  /* 0x00000024041c7981 */ /* 0x000ee4000c1e1b00 */
[----:B---3--:R-:W0:Y:S01]  /*5e10*/  I2F.F64.S64 R28, R28 ;  /* 0x0000001c001c7312 */ /* 0x008e220000301c00 */
[----:B------:R-:W-:Y:S05]  /*5e20*/  BRA `(.L_x_10657) ;  /* 0x0000000c00407947 */ /* 0x000fea0003800000 */
.L_x_10659:
[----:B------:R-:W3:Y:S02]  /*5e30*/  LDG.E R4, desc[UR36][R4.64] ;  /* 0x0000002404047981 */ /* 0x000ee4000c1e1900 */
[----:B---3--:R0:W1:Y:S01]  /*5e40*/  I2F.F64 R28, R4 ;  /* 0x00000004001c7312 */ /* 0x0080620000201c00 */
[----:B------:R-:W-:Y:S05]  /*5e50*/  BRA `(.L_x_10657) ;  /* 0x0000000c00347947 */ /* 0x000fea0003800000 */
.L_x_10658:
[----:B------:R-:W3:Y:S02]  /*5e60*/  LDG.E.U16 R4, desc[UR36][R4.64] ;  /* 0x0000002404047981 */ /* 0x000ee4000c1e1500 */
[----:B---3--:R0:W1:Y:S01]  /*5e70*/  I2F.F64.S16 R28, R4 ;  /* 0x00000004001c7312 */ /* 0x0080620000101c00 */
[----:B------:R-:W-:Y:S05]  /*5e80*/  BRA `(.L_x_10657) ;  /* 0x0000000c00287947 */ /* 0x000fea0003800000 */
.L_x_10653:
[----:B------:R-:W-:-:S09]  /*5e90*/  UISETP.GT.AND UP0, UPT, UR4, 0x6, UPT ;  /* 0x000000060400788c */ /* 0x000fd2000bf04270 */
[----:B------:R-:W-:Y:S05]  /*5ea0*/  BRA.U UP0, `(.L_x_10660) ;  /* 0x0000000100347547 */ /* 0x000fea000b800000 */
[----:B------:R-:W-:-:S09]  /*5eb0*/  UISETP.NE.AND UP0, UPT, UR4, 0x5, UPT ;  /* 0x000000050400788c */ /* 0x000fd2000bf05270 */
[----:B------:R-:W-:Y:S05]  /*5ec0*/  BRA.U !UP0, `(.L_x_10661) ;  /* 0x0000000108187547 */ /* 0x000fea000b800000 */
[----:B------:R-:W-:-:S09]  /*5ed0*/  UISETP.NE.AND UP0, UPT, UR4, 0x6, UPT ;  /* 0x000000060400788c */ /* 0x000fd2000bf05270 */
[----:B------:R-:W-:Y:S05]  /*5ee0*/  BRA.U UP0, `(.L_x_10656) ;  /* 0x0000000900b47547 */ /* 0x000fea000b800000 */
[----:B------:R-:W3:Y:S02]  /*5ef0*/  LDG.E R28, desc[UR36][R4.64] ;  /* 0x00000024041c7981 */ /* 0x000ee4000c1e1900 */
[----:B---3--:R-:W-:-:S06]  /*5f00*/  FMUL.FTZ R28, R28, 1 ;  /* 0x3f8000001c1c7820 */ /* 0x008fcc0000410000 */
[----:B------:R-:W0:Y:S01]  /*5f10*/  F2F.F64.F32 R28, R28 ;  /* 0x0000001c001c7310 */ /* 0x000e220000201800 */
[----:B------:R-:W-:Y:S05]  /*5f20*/  BRA `(.L_x_10657) ;  /* 0x0000000c00007947 */ /* 0x000fea0003800000 */
.L_x_10661:
[----:B------:R-:W3:Y:S02]  /*5f30*/  LDG.E.U16 R0, desc[UR36][R4.64] ;  /* 0x0000002404007981 */ /* 0x000ee4000c1e1500 */
[----:B---3--:R-:W-:-:S05]  /*5f40*/  HADD2.F32 R0, -RZ, R0.H0_H0 ;  /* 0x20000000ff007230 */ /* 0x008fca0000004100 */
[----:B------:R-:W-:-:S04]  /*5f50*/  FMUL.FTZ R0, R0, 1 ;  /* 0x3f80000000007820 */ /* 0x000fc80000410000 */
[----:B------:R0:W1:Y:S01]  /*5f60*/  F2F.F64.F32 R28, R0 ;  /* 0x00000000001c7310 */ /* 0x0000620000201800 */
[----:B------:R-:W-:Y:S05]  /*5f70*/  BRA `(.L_x_10657) ;  /* 0x0000000800ec7947 */ /* 0x000fea0003800000 */
.L_x_10660:
[----:B------:R-:W-:-:S09]  /*5f80*/  UISETP.NE.AND UP0, UPT, UR4, 0x7, UPT ;  /* 0x000000070400788c */ /* 0x000fd2000bf05270 */
[----:B------:R-:W-:Y:S05]  /*5f90*/  BRA.U !UP0, `(.L_x_10662) ;  /* 0x0000000108347547 */ /* 0x000fea000b800000 */
        /* <DEDUP_REMOVED lines=8> */
.L_x_10663:
[----:B------:R-:W3:Y:S02]  /*6020*/  LDG.E.U16 R4, desc[UR36][R4.64] ;  /* 0x0000002404047981 */ /* 0x000ee4000c1e1500 */
[----:B---3--:R-:W-:-:S05]  /*6030*/  HADD2.F32 R0, -RZ, R4.H0_H0 ;  /* 0x20000004ff007230 */ /* 0x008fca0000004100 */
[----:B------:R-:W-:-:S04]  /*6040*/  FMUL.FTZ R0, R0, 1 ;  /* 0x3f80000000007820 */ /* 0x000fc80000410000 */
[----:B------:R0:W1:Y:S01]  /*6050*/  F2F.F64.F32 R28, R0 ;  /* 0x00000000001c7310 */ /* 0x0000620000201800 */
[----:B------:R-:W-:Y:S05]  /*6060*/  BRA `(.L_x_10657) ;  /* 0x0000000800b07947 */ /* 0x000fea0003800000 */
.L_x_10662:
[----:B------:R0:W5:Y:S01]  /*6070*/  LDG.E.64 R28, desc[UR36][R4.64] ;  /* 0x00000024041c7981 */ /* 0x000162000c1e1b00 */
[----:B------:R-:W-:Y:S05]  /*6080*/  BRA `(.L_x_10657) ;  /* 0x0000000800a87947 */ /* 0x000fea0003800000 */
.L_x_10652:
        /* <DEDUP_REMOVED lines=8> */
[----:B------:R-:W3:Y:S01]  /*6110*/  LDG.E.U8 R4, desc[UR36][R4.64] ;  /* 0x0000002404047981 */ /* 0x000ee2000c1e1100 */
[----:B------:R-:W-:Y:S01]  /*6120*/  IMAD.MOV.U32 R28, RZ, RZ, RZ ;  /* 0x000000ffff1c7224 */ /* 0x000fe200078e00ff */
[----:B---3--:R-:W-:-:S04]  /*6130*/  ISETP.NE.AND P0, PT, R4, RZ, PT ;  /* 0x000000ff0400720c */ /* 0x008fc80003f05270 */
[----:B------:R-:W-:Y:S01]  /*6140*/  FSEL R29, RZ, 1.875, !P0 ;  /* 0x3ff00000ff1d7808 */ /* 0x000fe20004000000 */
[----:B------:R-:W-:Y:S08]  /*6150*/  BRA `(.L_x_10657) ;  /* 0x0000000800747947 */ /* 0x000ff00003800000 */
.L_x_10666:
[----:B------:R0:W5:Y:S01]  /*6160*/  LDG.E.64 R28, desc[UR36][R4.64] ;  /* 0x00000024041c7981 */ /* 0x000162000c1e1b00 */
[----:B------:R-:W-:Y:S05]  /*6170*/  BRA `(.L_x_10657) ;  /* 0x00000008006c7947 */ /* 0x000fea0003800000 */
.L_x_10665:
        /* <DEDUP_REMOVED lines=27> */
.L_x_10668:
[----:B------:R-:W3:Y:S02]  /*6330*/  LDG.E.U8 R4, desc[UR36][R4.64] ;  /* 0x0000002404047981 */ /* 0x000ee4000c1e1100 */
        /* <DEDUP_REMOVED lines=14> */
.L_x_10667:
[----:B------:R-:W3:Y:S02]  /*6420*/  LDG.E.U16 R0, desc[UR36][R4.64] ;  /* 0x0000002404007981 */ /* 0x000ee4000c1e1500 */
[----:B---3--:R-:W-:-:S04]  /*6430*/  IMAD.U32 R0, R0, 0x10000, RZ ;  /* 0x0001000000007824 */ /* 0x008fc800078e00ff */
[----:B------:R-:W-:-:S04]  /*6440*/  FMUL.FTZ R0, R0, 1 ;  /* 0x3f80000000007820 */ /* 0x000fc80000410000 */
[----:B------:R1:W3:Y:S01]  /*6450*/  F2F.F64.F32 R28, R0 ;  /* 0x00000000001c7310 */ /* 0x0002e20000201800 */
[----:B------:R-:W-:Y:S05]  /*6460*/  BRA `(.L_x_10657) ;  /* 0x0000000400b07947 */ /* 0x000fea0003800000 */
.L_x_10664:
        /* <DEDUP_REMOVED lines=9> */
[----:B---3--:R0:W1:Y:S01]  /*6500*/  I2F.F64.U16 R28, R4 ;  /* 0x00000004001c7312 */ /* 0x0080620000101800 */
[----:B------:R-:W-:Y:S05]  /*6510*/  BRA `(.L_x_10657) ;  /* 0x0000000400847947 */ /* 0x000fea0003800000 */
.L_x_10671:
[----:B------:R-:W3:Y:S01]  /*6520*/  LDG.E.U8 R4, desc[UR36][R4.64] ;  /* 0x0000002404047981 */ /* 0x000ee2000c1e1100 */
[----:B------:R-:W-:Y:S02]  /*6530*/  CS2R R28, SRZ ;  /* 0x00000000001c7805 */ /* 0x000fe4000001ff00 */
[----:B---3--:R-:W-:-:S13]  /*6540*/  ISETP.NE.AND P0, PT, R4, RZ, PT ;  /* 0x000000ff0400720c */ /* 0x008fda0003f05270 */
        /* <DEDUP_REMOVED lines=18> */
.L_x_10673:
[----:B------:R-:W-:Y:S05]  /*6670*/  BSYNC.RECONVERGENT B0 ;  /* 0x0000000000007941 */ /* 0x000fea0003800200 */
.L_x_10672:
[----:B------:R-:W-:Y:S01]  /*6680*/  IMAD.SHL.U32 R0, R0, 0x100000, RZ ;  /* 0x0010000000007824 */ /* 0x000fe200078e00ff */
[----:B------:R-:W-:-:S04]  /*6690*/  LEA R3, R3, 0x3b800000, 0x17 ;  /* 0x3b80000003037811 */ /* 0x000fc800078eb8ff */
[----:B------:R-:W-:-:S05]  /*66a0*/  LOP3.LUT R0, R3, R0, R7, 0xfe, !PT ;  /* 0x0000000003007212 */ /* 0x000fca00078efe07 */
[----:B------:R-:W-:-:S04]  /*66b0*/  FMUL.FTZ R0, R0, 1 ;  /* 0x3f80000000007820 */ /* 0x000fc80000410000 */
[----:B------:R0:W1:Y:S01]  /*66c0*/  F2F.F64.F32 R28, R0 ;  /* 0x00000000001c7310 */ /* 0x0000620000201800 */
[----:B------:R-:W-:Y:S05]  /*66d0*/  BRA `(.L_x_10657) ;  /* 0x0000000400147947 */ /* 0x000fea0003800000 */
.L_x_10670:
        /* <DEDUP_REMOVED lines=21> */
.L_x_10675:
[----:B------:R-:W-:Y:S05]  /*6830*/  BSYNC.RECONVERGENT B0 ;  /* 0x0000000000007941 */ /* 0x000fea0003800200 */
.L_x_10674:
[----:B------:R-:W-:Y:S01]  /*6840*/  IMAD.SHL.U32 R0, R0, 0x200000, RZ ;  /* 0x0020000000007824 */ /* 0x000fe200078e00ff */
[----:B------:R-:W-:-:S04]  /*6850*/  LEA R3, R3, 0x37800000, 0x17 ;  /* 0x3780000003037811 */ /* 0x000fc800078eb8ff */
[----:B------:R-:W-:-:S05]  /*6860*/  LOP3.LUT R0, R3, R0, R7, 0xfe, !PT ;  /* 0x0000000003007212 */ /* 0x000fca00078efe07 */
[----:B------:R-:W-:-:S04]  /*6870*/  FMUL.FTZ R0, R0, 1 ;  /* 0x3f80000000007820 */ /* 0x000fc80000410000 */
[----:B------:R0:W1:Y:S01]  /*6880*/  F2F.F64.F32 R28, R0 ;  /* 0x00000000001c7310 */ /* 0x0000620000201800 */
[----:B------:R-:W-:Y:S05]  /*6890*/  BRA `(.L_x_10657) ;  /* 0x0000000000a47947 */ /* 0x000fea0003800000 */
.L_x_10669:
        /* <DEDUP_REMOVED lines=8> */
[----:B------:R-:W-:Y:S01]  /*6920*/  IMAD.MOV.U32 R29, RZ, RZ, 0x38000000 ;  /* 0x38000000ff1d7424 */ /* 0x000fe200078e00ff */
[----:B---3--:R-:W-:-:S13]  /*6930*/  ISETP.NE.AND P0, PT, R0, RZ, PT ;  /* 0x000000ff0000720c */ /* 0x008fda0003f05270 */
        /* <DEDUP_REMOVED lines=8> */
.L_x_10656:
        /* <DEDUP_REMOVED lines=10> */
[----:B-1----:R-:W-:Y:S02]  /*6a60*/  IMAD.U32 R6, RZ, RZ, UR6 ;  /* 0x00000006ff067e24 */ /* 0x002fe4000f8e00ff */
[----:B------:R-:W-:Y:S02]  /*6a70*/  IMAD.U32 R7, RZ, RZ, UR7 ;  /* 0x00000007ff077e24 */ /* 0x000fe4000f8e00ff */
[----:B-----5:R-:W-:Y:S02]  /*6a80*/  IMAD.U32 R10, RZ, RZ, UR8 ;  /* 0x00000008ff0a7e24 */ /* 0x020fe4000f8e00ff */
[----:B------:R-:W-:-:S07]  /*6a90*/  IMAD.U32 R11, RZ, RZ, UR9 ;  /* 0x00000009ff0b7e24 */ /* 0x000fce000f8e00ff */
[----:B------:R-:W-:-:S07]  /*6aa0*/  LEPC R20, `(.L_x_10678) ;  /* 0x000000001014794e */ /* 0x000fce0000000000 */
[----:B--234-:R-:W-:Y:S05]  /*6ab0*/  CALL.ABS.NOINC R14 ;  /* 0x000000000e007343 */ /* 0x01cfea0003c00000 */
.L_x_10678:
[----:B------:R-:W-:Y:S01]  /*6ac0*/  CS2R R28, SRZ ;  /* 0x00000000001c7805 */ /* 0x000fe2000001ff00 */
[----:B------:R-:W-:Y:S06]  /*6ad0*/  BRA `(.L_x_10657) ;  /* 0x0000000000147947 */ /* 0x000fec0003800000 */
.L_x_10677:
[----:B------:R-:W3:Y:S02]  /*6ae0*/  LDG.E.64 R28, desc[UR36][R4.64] ;  /* 0x00000024041c7981 */ /* 0x000ee4000c1e1b00 */
[----:B---3--:R-:W0:Y:S01]  /*6af0*/  I2F.F64.U64 R28, R28 ;  /* 0x0000001c001c7312 */ /* 0x008e220000301800 */
[----:B------:R-:W-:Y:S05]  /*6b00*/  BRA `(.L_x_10657) ;  /* 0x0000000000087947 */ /* 0x000fea0003800000 */
.L_x_10676:
[----:B------:R-:W3:Y:S02]  /*6b10*/  LDG.E R4, desc[UR36][R4.64] ;  /* 0x0000002404047981 */ /* 0x000ee4000c1e1900 */
[----:B---3--:R0:W1:Y:S02]  /*6b20*/  I2F.F64.U32 R28, R4 ;  /* 0x00000004001c7312 */ /* 0x0080640000201800 */
.L_x_10657:
[----:B------:R-:W-:Y:S05]  /*6b30*/  BSYNC.RECONVERGENT B6 ;  /* 0x0000000000067941 */ /* 0x000fea0003800200 */
.L_x_10651:
[----:B------:R-:W2:Y:S01]  /*6b40*/  LDCU.U8 UR6, c[0x0][0x3b5] ;  /* 0x000076a0ff0677ac */ /* 0x000ea20008000000 */
[----:B------:R-:W4:Y:S01]  /*6b50*/  LDC.64 R6, c[0x0][0x3a8] ;  /* 0x0000ea00ff067b82 */ /* 0x000f220000000a00 */
[----:B------:R-:W0:Y:S01]  /*6b60*/  LDCU UR5, c[0x0][0x3bc] ;  /* 0x00007780ff0577ac */ /* 0x000e220008000800 */
[----:B--2---:R-:W-:-:S04]  /*6b70*/  UPRMT UR4, UR6, 0x9910, URZ ;  /* 0x0000991006047896 */ /* 0x004fc800080000ff */
[----:B------:R-:W-:Y:S01]  /*6b80*/  UISETP.GT.AND UP0, UPT, UR4, 0x9, UPT ;  /* 0x000000090400788c */ /* 0x000fe2000bf04270 */
[----:B0-----:R-:W-:-:S05]  /*6b90*/  IMAD R3, R22, UR5, RZ ;  /* 0x0000000516037c24 */ /* 0x001fca000f8e02ff */
[----:B----4-:R-:W-:-:S05]  /*6ba0*/  IADD3 R6, P0, PT, R3, R6, RZ ;  /* 0x0000000603067210 */ /* 0x010fca0007f1e0ff */
        /* <DEDUP_REMOVED lines=10> */
[----:B-1----:R4:W5:Y:S01]  /*6c50*/  LDG.E.U8 R0, desc[UR36][R6.64] ;  /* 0x0000002406007981 */ /* 0x002962000c1e1100 */
[----:B------:R-:W-:Y:S05]  /*6c60*/  BRA `(.L_x_10684) ;  /* 0x0000000c00687947 */ /* 0x000fea0003800000 */
.L_x_10682:
[----:B-1----:R0:W5:Y:S01]  /*6c70*/  LDG.E.U8 R0, desc[UR36][R6.64] ;  /* 0x0000002406007981 */ /* 0x002162000c1e1100 */
[----:B------:R-:W-:Y:S05]  /*6c80*/  BRA `(.L_x_10684) ;  /* 0x0000000c00607947 */ /* 0x000fea0003800000 */
.L_x_10681:
[----:B------:R-:W-:-:S09]  /*6c90*/  UISETP.NE.AND UP0, UPT, UR4, 0x2, UPT ;  /* 0x000000020400788c */ /* 0x000fd2000bf05270 */
[----:B------:R-:W-:Y:S05]  /*6ca0*/  BRA.U !UP0, `(.L_x_10685) ;  /* 0x0000000108207547 */ /* 0x000fea000b800000 */
[----:B------:R-:W-:-:S09]  /*6cb0*/  UISETP.NE.AND UP0, UPT, UR4, 0x3, UPT ;  /* 0x000000030400788c */ /* 0x000fd2000bf05270 */
[----:B------:R-:W-:Y:S05]  /*6cc0*/  BRA.U !UP0, `(.L_x_10686) ;  /* 0x0000000108107547 */ /* 0x000fea000b800000 */
[----:B------:R-:W-:-:S09]  /*6cd0*/  UISETP.NE.AND UP0, UPT, UR4, 0x4, UPT ;  /* 0x000000040400788c */ /* 0x000fd2000bf05270 */
[----:B------:R-:W-:Y:S05]  /*6ce0*/  BRA.U UP0, `(.L_x_10683) ;  /* 0x0000000900f47547 */ /* 0x000fea000b800000 */
[----:B-1----:R1:W5:Y:S01]  /*6cf0*/  LDG.E.U8 R0, desc[UR36][R6.64] ;  /* 0x0000002406007981 */ /* 0x002362000c1e1100 */
[----:B------:R-:W-:Y:S05]  /*6d00*/  BRA `(.L_x_10684) ;  /* 0x0000000c00407947 */ /* 0x000fea0003800000 */
.L_x_10686:
[----:B-1----:R2:W5:Y:S01]  /*6d10*/  LDG.E.U8 R0, desc[UR36][R6.64] ;  /* 0x0000002406007981 */ /* 0x002562000c1e1100 */
[----:B------:R-:W-:Y:S05]  /*6d20*/  BRA `(.L_x_10684) ;  /* 0x0000000c00387947 */ /* 0x000fea0003800000 */
.L_x_10685:
[----:B-1----:R0:W5:Y:S01]  /*6d30*/  LDG.E.U16 R0, desc[UR36][R6.64] ;  /* 0x0000002406007981 */ /* 0x002162000c1e1500 */
[----:B------:R-:W-:Y:S05]  /*6d40*/  BRA `(.L_x_10684) ;  /* 0x0000000c00307947 */ /* 0x000fea0003800000 */
.L_x_10680:
[----:B------:R-:W-:-:S09]  /*6d50*/  UISETP.GT.AND UP0, UPT, UR4, 0x6, UPT ;  /* 0x000000060400788c */ /* 0x000fd2000bf04270 */
[----:B------:R-:W-:Y:S05]  /*6d60*/  BRA.U UP0, `(.L_x_10687) ;  /* 0x0000000100347547 */ /* 0x000fea000b800000 */
[----:B------:R-:W-:-:S09]  /*6d70*/  UISETP.NE.AND UP0, UPT, UR4, 0x5, UPT ;  /* 0x000000050400788c */ /* 0x000fd2000bf05270 */
[----:B------:R-:W-:Y:S05]  /*6d80*/  BRA.U !UP0, `(.L_x_10688) ;  /* 0x0000000108187547 */ /* 0x000fea000b800000 */
[----:B------:R-:W-:-:S09]  /*6d90*/  UISETP.NE.AND UP0, UPT, UR4, 0x6, UPT ;  /* 0x000000060400788c */ /* 0x000fd2000bf05270 */
[----:B------:R-:W-:Y:S05]  /*6da0*/  BRA.U UP0, `(.L_x_10683) ;  /* 0x0000000900c47547 */ /* 0x000fea000b800000 */
[----:B------:R-:W2:Y:S02]  /*6db0*/  LDG.E R4, desc[UR36][R6.64] ;  /* 0x0000002406047981 */ /* 0x000ea4000c1e1900 */
[----:B--2---:R-:W1:Y:S02]  /*6dc0*/  F2I.S64.TRUNC R4, R4 ;  /* 0x0000000400047311 */ /* 0x004e64000020d900 */
[----:B-1----:R-:W-:Y:S01]  /*6dd0*/  PRMT R0, R4, 0x7610, R0 ;  /* 0x0000761004007816 */ /* 0x002fe20000000000 */
[----:B------:R-:W-:Y:S06]  /*6de0*/  BRA `(.L_x_10684) ;  /* 0x0000000c00087947 */ /* 0x000fec0003800000 */
.L_x_10688:
[----:B------:R-:W2:Y:S02]  /*6df0*/  LDG.E.U16 R4, desc[UR36][R6.64] ;  /* 0x0000002406047981 */ /* 0x000ea4000c1e1500 */
[----:B--2---:R-:W-:-:S06]  /*6e00*/  HADD2.F32 R4, -RZ, R4.H0_H0 ;  /* 0x20000004ff047230 */ /* 0x004fcc0000004100 */
[----:B------:R-:W1:Y:S02]  /*6e10*/  F2I.S64.TRUNC R4, R4 ;  /* 0x0000000400047311 */ /* 0x000e64000020d900 */
[----:B-1----:R-:W-:Y:S01]  /*6e20*/  PRMT R0, R4, 0x7610, R0 ;  /* 0x0000761004007816 */ /* 0x002fe20000000000 */
[----:B------:R-:W-:Y:S06]  /*6e30*/  BRA `(.L_x_10684) ;  /* 0x0000000800f47947 */ /* 0x000fec0003800000 */
.L_x_10687:
[----:B------:R-:W-:-:S09]  /*6e40*/  UISETP.NE.AND UP0, UPT, UR4, 0x7, UPT ;  /* 0x000000070400788c */ /* 0x000fd2000bf05270 */
[----:B------:R-:W-:Y:S05]  /*6e50*/  BRA.U !UP0, `(.L_x_10689) ;  /* 0x0000000108347547 */ /* 0x000fea000b800000 */
        /* <DEDUP_REMOVED lines=8> */
.L_x_10690:
[----:B------:R-:W2:Y:S02]  /*6ee0*/  LDG.E.U16 R6, desc[UR36][R6.64] ;  /* 0x0000002406067981 */ /* 0x000ea4000c1e1500 */
[----:B--2---:R-:W-:-:S06]  /*6ef0*/  HADD2.F32 R4, -RZ, R6.H0_H0 ;  /* 0x20000006ff047230 */ /* 0x004fcc0000004100 */
[----:B------:R-:W1:Y:S02]  /*6f00*/  F2I.S64.TRUNC R4, R4 ;  /* 0x0000000400047311 */ /* 0x000e64000020d900 */
[----:B-1----:R-:W-:Y:S01]  /*6f10*/  PRMT R0, R4, 0x7610, R0 ;  /* 0x0000761004007816 */ /* 0x002fe20000000000 */
[----:B------:R-:W-:Y:S06]  /*6f20*/  BRA `(.L_x_10684) ;  /* 0x0000000800b87947 */ /* 0x000fec0003800000 */
.L_x_10689:
[----:B------:R-:W2:Y:S02]  /*6f30*/  LDG.E.64 R4, desc[UR36][R6.64] ;  /* 0x0000002406047981 */ /* 0x000ea4000c1e1b00 */
[----:B--2---:R-:W1:Y:S02]  /*6f40*/  F2I.S64.F64.TRUNC R4, R4 ;  /* 0x0000000400047311 */ /* 0x004e64000030d900 */
[----:B-1----:R-:W-:Y:S01]  /*6f50*/  PRMT R0, R4, 0x7610, R0 ;  /* 0x0000761004007816 */ /* 0x002fe20000000000 */
[----:B------:R-:W-:Y:S06]  /*6f60*/  BRA `(.L_x_10684) ;  /* 0x0000000800a87947 */ /* 0x000fec0003800000 */
.L_x_10679:
        /* <DEDUP_REMOVED lines=10> */
[----:B-1----:R-:W-:Y:S01]  /*7010*/  SEL R0, RZ, 0x1, !P0 ;  /* 0x00000001ff007807 */ /* 0x002fe20004000000 */
[----:B------:R-:W-:Y:S08]  /*7020*/  BRA `(.L_x_10684) ;  /* 0x0000000800787947 */ /* 0x000ff00003800000 */
.L_x_10693:
[----:B------:R-:W2:Y:S02]  /*7030*/  LDG.E.64 R6, desc[UR36][R6.64] ;  /* 0x0000002406067981 */ /* 0x000ea4000c1e1b00 */
[----:B--2---:R-:W1:Y:S02]  /*7040*/  F2I.S64.F64.TRUNC R4, R6 ;  /* 0x0000000600047311 */ /* 0x004e64000030d900 */
[----:B-1----:R-:W-:Y:S01]  /*7050*/  PRMT R0, R4, 0x7610, R0 ;  /* 0x0000761004007816 */ /* 0x002fe20000000000 */
[----:B------:R-:W-:Y:S06]  /*7060*/  BRA `(.L_x_10684) ;  /* 0x0000000800687947 */ /* 0x000fec0003800000 */
.L_x_10692:
[----:B------:R-:W-:-:S09]  /*7070*/  UISETP.NE.AND UP0, UPT, UR4, 0xf, UPT ;  /* 0x0000000f0400788c */ /* 0x000fd2000bf05270 */
[----:B------:R-:W-:Y:S05]  /*7080*/  BRA.U !UP0, `(.L_x_10694) ;  /* 0x0000000108a07547 */ /* 0x000fea000b800000 */
[----:B------:R-:W-:-:S09]  /*7090*/  UISETP.NE.AND UP0, UPT, UR4, 0x17, UPT ;  /* 0x000000170400788c */ /* 0x000fd2000bf05270 */
[----:B------:R-:W-:Y:S05]  /*70a0*/  BRA.U !UP0, `(.L_x_10695) ;  /* 0x00000001085c7547 */ /* 0x000fea000b800000 */
[----:B------:R-:W-:-:S09]  /*70b0*/  UISETP.NE.AND UP0, UPT, UR4, 0x18, UPT ;  /* 0x000000180400788c */ /* 0x000fd2000bf05270 */
[----:B------:R-:W-:Y:S05]  /*70c0*/  BRA.U UP0, `(.L_x_10683) ;  /* 0x0000000500fc7547 */ /* 0x000fea000b800000 */
[----:B-1----:R-:W2:Y:S01]  /*70d0*/  LDG.E.U8 R0, desc[UR36][R6.64] ;  /* 0x0000002406007981 */ /* 0x002ea2000c1e1100 */
        /* <DEDUP_REMOVED lines=20> */
.L_x_10695:
[----:B------:R-:W1:Y:S02]  /*7220*/  LDG.E.U8 R4, desc[UR36][R6.64] ;  /* 0x0000002406047981 */ /* 0x000e64000c1e1100 */
[C---:B-1----:R-:W-:Y:S02]  /*7230*/  IMAD.SHL.U32 R0, R4.reuse, 0x2000000, RZ ;  /* 0x0200000004007824 */ /* 0x042fe400078e00ff */
        /* <DEDUP_REMOVED lines=13> */
.L_x_10694:
[----:B------:R-:W2:Y:S02]  /*7310*/  LDG.E.U16 R4, desc[UR36][R6.64] ;  /* 0x0000002406047981 */ /* 0x000ea4000c1e1500 */
[----:B--2---:R-:W-:-:S06]  /*7320*/  IMAD.U32 R4, R4, 0x10000, RZ ;  /* 0x0001000004047824 */ /* 0x004fcc00078e00ff */
[----:B------:R-:W1:Y:S02]  /*7330*/  F2I.S64.TRUNC R4, R4 ;  /* 0x0000000400047311 */ /* 0x000e64000020d900 */
[----:B-1----:R-:W-:Y:S01]  /*7340*/  PRMT R0, R4, 0x7610, R0 ;  /* 0x0000761004007816 */ /* 0x002fe20000000000 */
[----:B------:R-:W-:Y:S06]  /*7350*/  BRA `(.L_x_10684) ;  /* 0x0000000400ac7947 */ /* 0x000fec0003800000 */
.L_x_10691:
        /* <DEDUP_REMOVED lines=8> */
[----:B-1----:R0:W5:Y:S01]  /*73e0*/  LDG.E.U16 R0, desc[UR36][R6.64] ;  /* 0x0000002406007981 */ /* 0x002162000c1e1500 */
[----:B------:R-:W-:Y:S05]  /*73f0*/  BRA `(.L_x_10684) ;  /* 0x0000000400847947 */ /* 0x000fea0003800000 */
.L_x_10698:
        /* <DEDUP_REMOVED lines=21> */
.L_x_10702:
[----:B------:R-:W-:Y:S05]  /*7550*/  BSYNC.RECONVERGENT B1 ;  /* 0x0000000000017941 */ /* 0x000fea0003800200 */
.L_x_10701:
[----:B------:R-:W-:Y:S01]  /*7560*/  IMAD.SHL.U32 R0, R0, 0x100000, RZ ;  /* 0x0010000000007824 */ /* 0x000fe200078e00ff */
[----:B------:R-:W-:-:S04]  /*7570*/  LEA R3, R3, 0x3b800000, 0x17 ;  /* 0x3b80000003037811 */ /* 0x000fc800078eb8ff */
[----:B------:R-:W-:-:S07]  /*7580*/  LOP3.LUT R4, R3, R0, R7, 0xfe, !PT ;  /* 0x0000000003047212 */ /* 0x000fce00078efe07 */
.L_x_10700:
[----:B------:R-:W-:Y:S05]  /*7590*/  BSYNC.RECONVERGENT B0 ;  /* 0x0000000000007941 */ /* 0x000fea0003800200 */
.L_x_10699:
[----:B------:R-:W1:Y:S02]  /*75a0*/  F2I.S64.TRUNC R4, R4 ;  /* 0x0000000400047311 */ /* 0x000e64000020d900 */
[----:B-1----:R-:W-:Y:S01]  /*75b0*/  PRMT R0, R4, 0x7610, R0 ;  /* 0x0000761004007816 */ /* 0x002fe20000000000 */
[----:B------:R-:W-:Y:S06]  /*75c0*/  BRA `(.L_x_10684) ;  /* 0x0000000400107947 */ /* 0x000fec0003800000 */
.L_x_10697:
        /* <DEDUP_REMOVED lines=21> */
.L_x_10706:
[----:B------:R-:W-:Y:S05]  /*7720*/  BSYNC.RECONVERGENT B1 ;  /* 0x0000000000017941 */ /* 0x000fea0003800200 */
.L_x_10705:
[----:B------:R-:W-:Y:S01]  /*7730*/  IMAD.SHL.U32 R0, R0, 0x200000, RZ ;  /* 0x0020000000007824 */ /* 0x000fe200078e00ff */
[----:B------:R-:W-:-:S04]  /*7740*/  LEA R3, R3, 0x37800000, 0x17 ;  /* 0x3780000003037811 */ /* 0x000fc800078eb8ff */
[----:B------:R-:W-:-:S07]  /*7750*/  LOP3.LUT R4, R3, R0, R7, 0xfe, !PT ;  /* 0x0000000003047212 */ /* 0x000fce00078efe07 */
.L_x_10704:
[----:B------:R-:W-:Y:S05]  /*7760*/  BSYNC.RECONVERGENT B0 ;  /* 0x0000000000007941 */ /* 0x000fea0003800200 */
.L_x_10703:
[----:B------:R-:W1:Y:S02]  /*7770*/  F2I.S64.TRUNC R4, R4 ;  /* 0x0000000400047311 */ /* 0x000e64000020d900 */
[----:B-1----:R-:W-:Y:S01]  /*7780*/  PRMT R0, R4, 0x7610, R0 ;  /* 0x0000761004007816 */ /* 0x002fe20000000000 */
[----:B------:R-:W-:Y:S06]  /*7790*/  BRA `(.L_x_10684) ;  /* 0x00000000009c7947 */ /* 0x000fec0003800000 */
.L_x_10696:
        /* <DEDUP_REMOVED lines=14> */
.L_x_10710:
[----:B------:R-:W-:Y:S05]  /*7880*/  BSYNC.RECONVERGENT B0 ;  /* 0x0000000000007941 */ /* 0x000fea0003800200 */
.L_x_10709:
[----:B------:R-:W1:Y:S02]  /*7890*/  F2I.S64.TRUNC R4, R4 ;  /* 0x0000000400047311 */ /* 0x000e64000020d900 */
[----:B-1----:R-:W-:Y:S01]  /*78a0*/  PRMT R0, R4, 0x7610, R0 ;  /* 0x0000761004007816 */ /* 0x002fe20000000000 */
[----:B------:R-:W-:Y:S06]  /*78b0*/  BRA `(.L_x_10684) ;  /* 0x0000000000547947 */ /* 0x000fec0003800000 */
.L_x_10683:
        /* <DEDUP_REMOVED lines=16> */
.L_x_10711:
[----:B------:R-:W-:Y:S01]  /*79c0*/  PRMT R0, RZ, 0x7610, R0 ;  /* 0x00007610ff007816 */ /* 0x000fe20000000000 */
[----:B------:R-:W-:Y:S06]  /*79d0*/  BRA `(.L_x_10684) ;  /* 0x00000000000c7947 */ /* 0x000fec0003800000 */
.L_x_10708:
[----:B-1----:R0:W5:Y:S01]  /*79e0*/  LDG.E.U8 R0, desc[UR36][R6.64] ;  /* 0x0000002406007981 */ /* 0x002162000c1e1100 */
[----:B------:R-:W-:Y:S05]  /*79f0*/  BRA `(.L_x_10684) ;  /* 0x0000000000047947 */ /* 0x000fea0003800000 */
.L_x_10707:
[----:B-1----:R0:W5:Y:S02]  /*7a00*/  LDG.E.U8 R0, desc[UR36][R6.64] ;  /* 0x0000002406007981 */ /* 0x002164000c1e1100 */
.L_x_10684:
[----:B-----5:R-:W-:-:S04]  /*7a10*/  LOP3.LUT R0, R0, 0xff, RZ, 0xc0, !PT ;  /* 0x000000ff00007812 */ /* 0x020fc800078ec0ff */
[----:B012-4-:R-:W3:Y:S02]  /*7a20*/  I2F.F64.U16 R6, R0 ;  /* 0x0000000000067312 */ /* 0x017ee40000101800 */
[----:B---3--:R-:W-:-:S11]  /*7a30*/  DMUL R6, R6, R28 ;  /* 0x0000001c06067228 */ /* 0x008fd60000000000 */
.L_x_10650:
[----:B------:R-:W-:Y:S05]  /*7a40*/  BSYNC.RECONVERGENT B7 ;  /* 0x0000000000077941 */ /* 0x000fea0003800200 */
.L_x_10649:
[----:B------:R-:W0:Y:S01]  /*7a50*/  LDCU.64 UR4, c[0x0][0x388] ;  /* 0x00007100ff0477ac */ /* 0x000e220008000a00 */
[----:B------:R-:W3:Y:S01]  /*7a60*/  LDC.U8 R22, c[0x0][0x3c0] ;  /* 0x0000f000ff167b82 */ /* 0x000ee20000000000 */
[----:B------:R-:W-:Y:S01]  /*7a70*/  ISETP.GE.AND P0, PT, R2, R23, PT ;  /* 0x000000170200720c */ /* 0x000fe20003f06270 */
[----:B-1----:R-:W-:Y:S01]  /*7a80*/  DMUL R24, R24, R26 ;  /* 0x0000001a18187228 */ /* 0x002fe20000000000 */
[----:B------:R-:W-:Y:S01]  /*7a90*/  BSSY.RECONVERGENT B7, `(.L_x_10712) ;  /* 0x000035d000077945 */ /* 0x000fe20003800200 */
[----:B------:R-:W-:-:S03]  /*7aa0*/  DMUL R16, R16, R18 ;  /* 0x0000001210107228 */ /* 0x000fc60000000000 */
[----:B------:R-:W-:Y:S01]  /*7ab0*/  BSSY.RELIABLE B6, `(.L_x_10713) ;  /* 0x0000248000067945 */ /* 0x000fe20003800100 */
[----:B--2-4-:R-:W-:Y:S02]  /*7ac0*/  DMUL R4, R30, R34 ;  /* 0x000000221e047228 */ /* 0x014fe40000000000 */
[----:B0-----:R-:W-:Y:S02]  /*7ad0*/  DMUL R28, R24, UR4 ;  /* 0x00000004181c7c28 */ /* 0x001fe40008000000 */
[----:B------:R-:W-:-:S04]  /*7ae0*/  DMUL R24, R16, UR4 ;  /* 0x0000000410187c28 */ /* 0x000fc80008000000 */
[----:B------:R-:W-:Y:S02]  /*7af0*/  DMUL R4, R4, UR4 ;  /* 0x0000000404047c28 */ /* 0x000fe40008000000 */
[----:B------:R-:W-:Y:S01]  /*7b00*/  DMUL R16, R6, UR4 ;  /* 0x0000000406107c28 */ /* 0x000fe20008000000 */
[----:B------:R-:W-:Y:S10]  /*7b10*/  @P0 BRA `(.L_x_10714) ;  /* 0x0000002000f80947 */ /* 0x000ff40003800000 */
[----:B------:R-:W0:Y:S01]  /*7b20*/  LDCU UR4, c[0x0][0x3c4] ;  /* 0x00007880ff0477ac */ /* 0x000e220008000800 */
[----:B------:R-:W1:Y:S01]  /*7b30*/  LDC.64 R8, c[0x0][0x398] ;  /* 0x0000e600ff087b82 */ /* 0x000e620000000a00 */
[----:B------:R-:W-:Y:S01]  /*7b40*/  IMAD R0, R33, 0x200, R2 ;  /* 0x0000020021007824 */ /* 0x000fe200078e0202 */
[----:B---3--:R-:W-:Y:S01]  /*7b50*/  PRMT R6, R22, 0x9910, RZ ;  /* 0x0000991016067816 */ /* 0x008fe200000000ff */
        /* <DEDUP_REMOVED lines=15> */
[----:B------:R-:W0:Y:S01]  /*7c50*/  F2I.F64.TRUNC R5, R4 ;  /* 0x0000000400057311 */ /* 0x000e22000030d100 */
[----:B------:R-:W-:Y:S01]  /*7c60*/  IMAD.MOV.U32 R2, RZ, RZ, R18 ;  /* 0x000000ffff027224 */ /* 0x000fe200078e0012 */
[----:B0-----:R0:W-:Y:S01]  /*7c70*/  STG.E.U8 desc[UR36][R8.64], R5 ;  /* 0x0000000508007986 */ /* 0x0011e2000c101124 */
[----:B------:R-:W-:Y:S05]  /*7c80*/  BRA `(.L_x_10720) ;  /* 0x0000001000487947 */ /* 0x000fea0003800000 */
.L_x_10718:
[----:B------:R-:W0:Y:S01]  /*7c90*/  F2I.S64.F64.TRUNC R4, R4 ;  /* 0x0000000400047311 */ /* 0x000e22000030d900 */
[----:B------:R-:W-:Y:S02]  /*7ca0*/  IMAD.MOV.U32 R2, RZ, RZ, R18 ;  /* 0x000000ffff027224 */ /* 0x000fe400078e0012 */
[----:B0-----:R-:W-:-:S05]  /*7cb0*/  IMAD.MOV.U32 R3, RZ, RZ, R4 ;  /* 0x000000ffff037224 */ /* 0x001fca00078e0004 */
[----:B------:R0:W-:Y:S01]  /*7cc0*/  STG.E.U8 desc[UR36][R8.64], R3 ;  /* 0x0000000308007986 */ /* 0x0001e2000c101124 */
[----:B------:R-:W-:Y:S05]  /*7cd0*/  BRA `(.L_x_10720) ;  /* 0x0000001000347947 */ /* 0x000fea0003800000 */
.L_x_10717:
[----:B------:R-:W-:-:S13]  /*7ce0*/  ISETP.NE.AND P0, PT, R0, 0x2, PT ;  /* 0x000000020000780c */ /* 0x000fda0003f05270 */
[----:B------:R-:W-:Y:S05]  /*7cf0*/  @!P0 BRA `(.L_x_10721) ;  /* 0x0000000000308947 */ /* 0x000fea0003800000 */
[----:B------:R-:W-:-:S13]  /*7d00*/  ISETP.NE.AND P0, PT, R0, 0x3, PT ;  /* 0x000000030000780c */ /* 0x000fda0003f05270 */
[----:B------:R-:W-:Y:S05]  /*7d10*/  @!P0 BRA `(.L_x_10722) ;  /* 0x0000000000188947 */ /* 0x000fea0003800000 */
[----:B------:R-:W-:-:S13]  /*7d20*/  ISETP.NE.AND P0, PT, R0, 0x4, PT ;  /* 0x000000040000780c */ /* 0x000fda0003f05270 */
[----:B------:R-:W-:Y:S05]  /*7d30*/  @P0 BRA `(.L_x_10719) ;  /* 0x0000000c00640947 */ /* 0x000fea0003800000 */
[----:B------:R-:W0:Y:S01]  /*7d40*/  F2I.S64.F64.TRUNC R4, R4 ;  /* 0x0000000400047311 */ /* 0x000e22000030d900 */
[----:B------:R-:W-:Y:S01]  /*7d50*/  IMAD.MOV.U32 R2, RZ, RZ, R18 ;  /* 0x000000ffff027224 */ /* 0x000fe200078e0012 */
[----:B0-----:R0:W-:Y:S01]  /*7d60*/  STG.E.64 desc[UR36][R8.64], R4 ;  /* 0x0000000408007986 */ /* 0x0011e2000c101b24 */
[----:B------:R-:W-:Y:S05]  /*7d70*/  BRA `(.L_x_10720) ;  /* 0x00000010000c7947 */ /* 0x000fea0003800000 */
.L_x_10722:
[----:B------:R-:W0:Y:S01]  /*7d80*/  F2I.F64.TRUNC R5, R4 ;  /* 0x0000000400057311 */ /* 0x000e22000030d100 */
[----:B------:R-:W-:Y:S01]  /*7d90*/  IMAD.MOV.U32 R2, RZ, RZ, R18 ;  /* 0x000000ffff027224 */ /* 0x000fe200078e0012 */
[----:B0-----:R0:W-:Y:S01]  /*7da0*/  STG.E desc[UR36][R8.64], R5 ;  /* 0x0000000508007986 */ /* 0x0011e2000c101924 */
[----:B------:R-:W-:Y:S05]  /*7db0*/  BRA `(.L_x_10720) ;  /* 0x0000000c00fc7947 */ /* 0x000fea0003800000 */
.L_x_10721:
[----:B------:R-:W0:Y:S01]  /*7dc0*/  F2I.F64.TRUNC R5, R4 ;  /* 0x0000000400057311 */ /* 0x000e22000030d100 */
[----:B------:R-:W-:Y:S01]  /*7dd0*/  IMAD.MOV.U32 R2, RZ, RZ, R18 ;  /* 0x000000ffff027224 */ /* 0x000fe200078e0012 */
[----:B0-----:R0:W-:Y:S01]  /*7de0*/  STG.E.U16 desc[UR36][R8.64], R5 ;  /* 0x0000000508007986 */ /* 0x0011e2000c101524 */
[----:B------:R-:W-:Y:S05]  /*7df0*/  BRA `(.L_x_10720) ;  /* 0x0000000c00ec7947 */ /* 0x000fea0003800000 */
.L_x_10716:
[----:B------:R-:W-:-:S13]  /*7e00*/  ISETP.GT.AND P0, PT, R0, 0x6, PT ;  /* 0x000000060000780c */ /* 0x000fda0003f04270 */
[----:B------:R-:W-:Y:S05]  /*7e10*/  @P0 BRA `(.L_x_10723) ;  /* 0x0000000000540947 */ /* 0x000fea0003800000 */
[----:B------:R-:W-:-:S13]  /*7e20*/  ISETP.NE.AND P0, PT, R0, 0x5, PT ;  /* 0x000000050000780c */ /* 0x000fda0003f05270 */
[----:B------:R-:W-:Y:S05]  /*7e30*/  @!P0 BRA `(.L_x_10724) ;  /* 0x0000000000288947 */ /* 0x000fea0003800000 */
[----:B------:R-:W-:-:S13]  /*7e40*/  ISETP.NE.AND P0, PT, R0, 0x6, PT ;  /* 0x000000060000780c */ /* 0x000fda0003f05270 */
[----:B------:R-:W-:Y:S05]  /*7e50*/  @P0 BRA `(.L_x_10719) ;  /* 0x0000000c001c0947 */ /* 0x000fea0003800000 */
[----:B------:R-:W-:Y:S01]  /*7e60*/  UMOV UR4, 0xf0000000 ;  /* 0xf000000000047882 */ /* 0x000fe20000000000 */
[----:B------:R-:W-:Y:S01]  /*7e70*/  UMOV UR5, 0x380fffff ;  /* 0x380fffff00057882 */ /* 0x000fe20000000000 */
[----:B------:R-:W0:Y:S01]  /*7e80*/  F2F.F32.F64 R3, R4 ;  /* 0x0000000400037310 */ /* 0x000e220000301000 */
[----:B------:R-:W-:Y:S01]  /*7e90*/  DSETP.GEU.AND P0, PT, |R4|, UR4, PT ;  /* 0x0000000404007e2a */ /* 0x000fe2000bf0e200 */
[----:B------:R-:W-:-:S13]  /*7ea0*/  IMAD.MOV.U32 R2, RZ, RZ, R18 ;  /* 0x000000ffff027224 */ /* 0x000fda00078e0012 */
[----:B0-----:R-:W-:-:S05]  /*7eb0*/  @!P0 FMUL R3, R3, 1.175494350822287508e-38 ;  /* 0x0080000003038820 */ /* 0x001fca0000400000 */
[----:B------:R0:W-:Y:S01]  /*7ec0*/  STG.E desc[UR36][R8.64], R3 ;  /* 0x0000000308007986 */ /* 0x0001e2000c101924 */
[----:B------:R-:W-:Y:S05]  /*7ed0*/  BRA `(.L_x_10720) ;  /* 0x0000000c00b47947 */ /* 0x000fea0003800000 */
.L_x_10724:
[----:B------:R-:W-:Y:S01]  /*7ee0*/  UMOV UR4, 0xf0000000 ;  /* 0xf000000000047882 */ /* 0x000fe20000000000 */
[----:B------:R-:W-:Y:S01]  /*7ef0*/  UMOV UR5, 0x380fffff ;  /* 0x380fffff00057882 */ /* 0x000fe20000000000 */
[----:B------:R-:W0:Y:S01]  /*7f00*/  F2F.F32.F64 R0, R4 ;  /* 0x0000000400007310 */ /* 0x000e220000301000 */
[----:B------:R-:W-:Y:S01]  /*7f10*/  DSETP.GEU.AND P0, PT, |R4|, UR4, PT ;  /* 0x0000000404007e2a */ /* 0x000fe2000bf0e200 */
[----:B------:R-:W-:-:S13]  /*7f20*/  IMAD.MOV.U32 R2, RZ, RZ, R18 ;  /* 0x000000ffff027224 */ /* 0x000fda00078e0012 */
[----:B0-----:R-:W-:-:S05]  /*7f30*/  @!P0 FMUL R0, R0, 1.175494350822287508e-38 ;  /* 0x0080000000008820 */ /* 0x001fca0000400000 */
[----:B------:R-:W-:-:S05]  /*7f40*/  F2FP.F16.F32.PACK_AB R0, RZ, R0 ;  /* 0x00000000ff00723e */ /* 0x000fca00000000ff */
[----:B------:R1:W-:Y:S01]  /*7f50*/  STG.E.U16 desc[UR36][R8.64], R0 ;  /* 0x0000000008007986 */ /* 0x0003e2000c101524 */
[----:B------:R-:W-:Y:S05]  /*7f60*/  BRA `(.L_x_10720) ;  /* 0x0000000c00907947 */ /* 0x000fea0003800000 */
.L_x_10723:
[----:B------:R-:W-:-:S13]  /*7f70*/  ISETP.NE.AND P0, PT, R0, 0x7, PT ;  /* 0x000000070000780c */ /* 0x000fda0003f05270 */
[----:B------:R-:W-:Y:S05]  /*7f80*/  @!P0 BRA `(.L_x_10725) ;  /* 0x00000000005c8947 */ /* 0x000fea0003800000 */
        /* <DEDUP_REMOVED lines=8> */
[----:B------:R-:W-:Y:S02]  /*8010*/  IMAD.MOV.U32 R7, RZ, RZ, RZ ;  /* 0x000000ffff077224 */ /* 0x000fe400078e00ff */
[----:B------:R-:W-:-:S11]  /*8020*/  IMAD.MOV.U32 R2, RZ, RZ, R18 ;  /* 0x000000ffff027224 */ /* 0x000fd600078e0012 */
[----:B0-----:R-:W-:-:S05]  /*8030*/  @!P0 FMUL R6, R6, 1.175494350822287508e-38 ;  /* 0x0080000006068820 */ /* 0x001fca0000400000 */
[----:B------:R3:W-:Y:S01]  /*8040*/  STG.E.64 desc[UR36][R8.64], R6 ;  /* 0x0000000608007986 */ /* 0x0007e2000c101b24 */
[----:B------:R-:W-:Y:S05]  /*8050*/  BRA `(.L_x_10720) ;  /* 0x0000000c00547947 */ /* 0x000fea0003800000 */
.L_x_10726:
[----:B------:R-:W-:Y:S01]  /*8060*/  UMOV UR4, 0xf0000000 ;  /* 0xf000000000047882 */ /* 0x000fe20000000000 */
[----:B------:R-:W-:Y:S01]  /*8070*/  UMOV UR5, 0x380fffff ;  /* 0x380fffff00057882 */ /* 0x000fe20000000000 */
[----:B------:R-:W0:Y:S01]  /*8080*/  F2F.F32.F64 R0, R4 ;  /* 0x0000000400007310 */ /* 0x000e220000301000 */
[----:B------:R-:W-:Y:S01]  /*8090*/  DSETP.GEU.AND P0, PT, |R4|, UR4, PT ;  /* 0x0000000404007e2a */ /* 0x000fe2000bf0e200 */
[----:B------:R-:W-:-:S13]  /*80a0*/  IMAD.MOV.U32 R2, RZ, RZ, R18 ;  /* 0x000000ffff027224 */ /* 0x000fda00078e0012 */
[----:B0-----:R-:W-:-:S05]  /*80b0*/  @!P0 FMUL R0, R0, 1.175494350822287508e-38 ;  /* 0x0080000000008820 */ /* 0x001fca0000400000 */
[----:B------:R-:W-:-:S04]  /*80c0*/  F2FP.F16.F32.PACK_AB R3, RZ, R0 ;  /* 0x00000000ff03723e */ /* 0x000fc800000000ff */
[----:B------:R-:W-:-:S05]  /*80d0*/  PRMT R3, R3, 0x5410, RZ ;  /* 0x0000541003037816 */ /* 0x000fca00000000ff */
[----:B------:R4:W-:Y:S01]  /*80e0*/  STG.E desc[UR36][R8.64], R3 ;  /* 0x0000000308007986 */ /* 0x0009e2000c101924 */
[----:B------:R-:W-:Y:S05]  /*80f0*/  BRA `(.L_x_10720) ;  /* 0x0000000c002c7947 */ /* 0x000fea0003800000 */
.L_x_10725:
[----:B------:R2:W-:Y:S01]  /*8100*/  STG.E.64 desc[UR36][R8.64], R4 ;  /* 0x0000000408007986 */ /* 0x0005e2000c101b24 */
[----:B------:R-:W-:Y:S01]  /*8110*/  IMAD.MOV.U32 R2, RZ, RZ, R18 ;  /* 0x000000ffff027224 */ /* 0x000fe200078e0012 */
[----:B------:R-:W-:Y:S06]  /*8120*/  BRA `(.L_x_10720) ;  /* 0x0000000c00207947 */ /* 0x000fec0003800000 */
.L_x_10715:
        /* <DEDUP_REMOVED lines=8> */
[----:B------:R-:W-:Y:S01]  /*81b0*/  DSETP.NEU.AND P0, PT, R4, RZ, PT ;  /* 0x000000ff0400722a */ /* 0x000fe20003f0d000 */
[----:B------:R-:W-:-:S05]  /*81c0*/  IMAD.MOV.U32 R2, RZ, RZ, R18 ;  /* 0x000000ffff027224 */ /* 0x000fca00078e0012 */
[----:B------:R-:W-:-:S05]  /*81d0*/  SEL R3, RZ, 0x1, !P0 ;  /* 0x00000001ff037807 */ /* 0x000fca0004000000 */
[----:B------:R0:W-:Y:S01]  /*81e0*/  STG.E.U8 desc[UR36][R8.64], R3 ;  /* 0x0000000308007986 */ /* 0x0001e2000c101124 */
[----:B------:R-:W-:Y:S05]  /*81f0*/  BRA `(.L_x_10720) ;  /* 0x0000000800ec7947 */ /* 0x000fea0003800000 */
.L_x_10729:
[----:B------:R-:W-:Y:S01]  /*8200*/  CS2R R6, SRZ ;  /* 0x0000000000067805 */ /* 0x000fe2000001ff00 */
[----:B------:R-:W-:-:S04]  /*8210*/  IMAD.MOV.U32 R2, RZ, RZ, R18 ;  /* 0x000000ffff027224 */ /* 0x000fc800078e0012 */
[----:B------:R0:W-:Y:S01]  /*8220*/  STG.E.128 desc[UR36][R8.64], R4 ;  /* 0x0000000408007986 */ /* 0x0001e2000c101d24 */
[----:B------:R-:W-:Y:S05]  /*8230*/  BRA `(.L_x_10720) ;  /* 0x0000000800dc7947 */ /* 0x000fea0003800000 */
.L_x_10728:
        /* <DEDUP_REMOVED lines=23> */
.L_x_10733:
[----:B------:R-:W-:Y:S05]  /*83b0*/  BSYNC.RECONVERGENT B0 ;  /* 0x0000000000007941 */ /* 0x000fea0003800200 */
.L_x_10732:
[----:B------:R-:W-:Y:S01]  /*83c0*/  LOP3.LUT R3, R0, 0x80, R3, 0xf8, !PT ;  /* 0x0000008000037812 */ /* 0x000fe200078ef803 */
[----:B------:R-:W-:-:S04]  /*83d0*/  IMAD.MOV.U32 R2, RZ, RZ, R18 ;  /* 0x000000ffff027224 */ /* 0x000fc800078e0012 */
[----:B------:R0:W-:Y:S01]  /*83e0*/  STG.E.U8 desc[UR36][R8.64], R3 ;  /* 0x0000000308007986 */ /* 0x0001e2000c101124 */
[----:B------:R-:W-:Y:S05]  /*83f0*/  BRA `(.L_x_10720) ;  /* 0x00000008006c7947 */ /* 0x000fea0003800000 */
.L_x_10731:
        /* <DEDUP_REMOVED lines=19> */
.L_x_10735:
[----:B------:R-:W-:Y:S05]  /*8530*/  BSYNC.RECONVERGENT B0 ;  /* 0x0000000000007941 */ /* 0x000fea0003800200 */
.L_x_10734:
[----:B------:R-:W-:Y:S01]  /*8540*/  LOP3.LUT R3, R0, 0x80, R3, 0xf8, !PT ;  /* 0x0000008000037812 */ /* 0x000fe200078ef803 */
[----:B------:R-:W-:-:S04]  /*8550*/  IMAD.MOV.U32 R2, RZ, RZ, R18 ;  /* 0x000000ffff027224 */ /* 0x000fc800078e0012 */
[----:B------:R0:W-:Y:S01]  /*8560*/  STG.E.U8 desc[UR36][R8.64], R3 ;  /* 0x0000000308007986 */ /* 0x0001e2000c101124 */
[----:B------:R-:W-:Y:S05]  /*8570*/  BRA `(.L_x_10720) ;  /* 0x00000008000c7947 */ /* 0x000fea0003800000 */
.L_x_10730:
[----:B------:R-:W-:Y:S01]  /*8580*/  UMOV UR4, 0xf0000000 ;  /* 0xf000000000047882 */ /* 0x000fe20000000000 */
[----:B------:R-:W-:Y:S01]  /*8590*/  UMOV UR5, 0x380fffff ;  /* 0x380fffff00057882 */ /* 0x000fe20000000000 */
[----:B------:R-:W0:Y:S01]  /*85a0*/  F2F.F32.F64 R0, R4 ;  /* 0x0000000400007310 */ /* 0x000e220000301000 */
[----:B------:R-:W-:Y:S01]  /*85b0*/  DSETP.GEU.AND P0, PT, |R4|, UR4, PT ;  /* 0x0000000404007e2a */ /* 0x000fe2000bf0e200 */
[----:B------:R-:W-:-:S13]  /*85c0*/  IMAD.MOV.U32 R2, RZ, RZ, R18 ;  /* 0x000000ffff027224 */ /* 0x000fda00078e0012 */
[----:B0-----:R-:W-:-:S05]  /*85d0*/  @!P0 FMUL R0, R0, 1.175494350822287508e-38 ;  /* 0x0080000000008820 */ /* 0x001fca0000400000 */
[----:B------:R-:W-:-:S05]  /*85e0*/  F2FP.BF16.F32.PACK_AB R0, RZ, R0 ;  /* 0x00000000ff00723e */ /* 0x000fca00000010ff */
[----:B------:R0:W-:Y:S01]  /*85f0*/  STG.E.U16 desc[UR36][R8.64], R0 ;  /* 0x0000000008007986 */ /* 0x0001e2000c101524 */
[----:B------:R-:W-:Y:S05]  /*8600*/  BRA `(.L_x_10720) ;  /* 0x0000000400e87947 */ /* 0x000fea0003800000 */
.L_x_10727:
        /* <DEDUP_REMOVED lines=8> */
[----:B------:R-:W0:Y:S01]  /*8690*/  F2I.U32.F64.TRUNC R5, R4 ;  /* 0x0000000400057311 */ /* 0x000e22000030d000 */
[----:B------:R-:W-:Y:S01]  /*86a0*/  IMAD.MOV.U32 R2, RZ, RZ, R18 ;  /* 0x000000ffff027224 */ /* 0x000fe200078e0012 */
[----:B0-----:R0:W-:Y:S01]  /*86b0*/  STG.E.U16 desc[UR36][R8.64], R5 ;  /* 0x0000000508007986 */ /* 0x0011e2000c101524 */
[----:B------:R-:W-:Y:S05]  /*86c0*/  BRA `(.L_x_10720) ;  /* 0x0000000400b87947 */ /* 0x000fea0003800000 */
.L_x_10738:
        /* <DEDUP_REMOVED lines=17> */
.L_x_10741:
[----:B------:R-:W-:-:S04]  /*87e0*/  SHF.R.U32.HI R0, RZ, 0x14, R3 ;  /* 0x00000014ff007819 */ /* 0x000fc80000011603 */
[----:B------:R-:W-:-:S04]  /*87f0*/  LOP3.LUT R0, R0, 0x1, RZ, 0xc0, !PT ;  /* 0x0000000100007812 */ /* 0x000fc800078ec0ff */
[----:B------:R-:W-:-:S04]  /*8800*/  IADD3 R0, PT, PT, R3, 0x487ffff, R0 ;  /* 0x0487ffff03007810 */ /* 0x000fc80007ffe000 */
[----:B------:R-:W-:-:S04]  /*8810*/  SHF.R.U32.HI R0, RZ, 0x14, R0 ;  /* 0x00000014ff007819 */ /* 0x000fc80000011600 */
[----:B------:R-:W-:-:S07]  /*8820*/  LOP3.LUT R2, R0, 0xff, RZ, 0xc0, !PT ;  /* 0x000000ff00027812 */ /* 0x000fce00078ec0ff */
.L_x_10742:
[----:B------:R-:W-:-:S04]  /*8830*/  SHF.R.U32.HI R3, RZ, 0x18, R3 ;  /* 0x00000018ff037819 */ /* 0x000fc80000011603 */
[----:B------:R-:W-:-:S04]  /*8840*/  LOP3.LUT R2, R2, 0x80, R3, 0xf8, !PT ;  /* 0x0000008002027812 */ /* 0x000fc800078ef803 */
[----:B------:R-:W-:-:S07]  /*8850*/  PRMT R0, R2, 0x7610, R0 ;  /* 0x0000761002007816 */ /* 0x000fce0000000000 */
.L_x_10740:
[----:B------:R-:W-:Y:S05]  /*8860*/  BSYNC.RECONVERGENT B0 ;  /* 0x0000000000007941 */ /* 0x000fea0003800200 */
.L_x_10739:
[----:B------:R0:W-:Y:S01]  /*8870*/  STG.E.U8 desc[UR36][R8.64], R0 ;  /* 0x0000000008007986 */ /* 0x0001e2000c101124 */
[----:B------:R-:W-:Y:S01]  /*8880*/  IMAD.MOV.U32 R2, RZ, RZ, R18 ;  /* 0x000000ffff027224 */ /* 0x000fe200078e0012 */
[----:B------:R-:W-:Y:S06]  /*8890*/  BRA `(.L_x_10720) ;  /* 0x0000000400447947 */ /* 0x000fec0003800000 */
.L_x_10737:
        /* <DEDUP_REMOVED lines=17> */
.L_x_10745:
[----:B------:R-:W-:-:S04]  /*89b0*/  SHF.R.U32.HI R0, RZ, 0x15, R3 ;  /* 0x00000015ff007819 */ /* 0x000fc80000011603 */
[----:B------:R-:W-:-:S04]  /*89c0*/  LOP3.LUT R0, R0, 0x1, RZ, 0xc0, !PT ;  /* 0x0000000100007812 */ /* 0x000fc800078ec0ff */
[----:B------:R-:W-:-:S04]  /*89d0*/  IADD3 R0, PT, PT, R3, 0x88fffff, R0 ;  /* 0x088fffff03007810 */ /* 0x000fc80007ffe000 */
[----:B------:R-:W-:-:S04]  /*89e0*/  SHF.R.U32.HI R0, RZ, 0x15, R0 ;  /* 0x00000015ff007819 */ /* 0x000fc80000011600 */
[----:B------:R-:W-:-:S07]  /*89f0*/  LOP3.LUT R2, R0, 0xff, RZ, 0xc0, !PT ;  /* 0x000000ff00027812 */ /* 0x000fce00078ec0ff */
.L_x_10746:
[----:B------:R-:W-:-:S04]  /*8a00*/  SHF.R.U32.HI R3, RZ, 0x18, R3 ;  /* 0x00000018ff037819 */ /* 0x000fc80000011603 */
[----:B------:R-:W-:-:S04]  /*8a10*/  LOP3.LUT R2, R2, 0x80, R3, 0xf8, !PT ;  /* 0x0000008002027812 */ /* 0x000fc800078ef803 */
[----:B------:R-:W-:-:S07]  /*8a20*/  PRMT R0, R2, 0x7610, R0 ;  /* 0x0000761002007816 */ /* 0x000fce0000000000 */
.L_x_10744:
[----:B------:R-:W-:Y:S05]  /*8a30*/  BSYNC.RECONVERGENT B0 ;  /* 0x0000000000007941 */ /* 0x000fea0003800200 */
.L_x_10743:
[----:B------:R0:W-:Y:S01]  /*8a40*/  STG.E.U8 desc[UR36][R8.64], R0 ;  /* 0x0000000008007986 */ /* 0x0001e2000c101124 */
[----:B------:R-:W-:Y:S01]  /*8a50*/  IMAD.MOV.U32 R2, RZ, RZ, R18 ;  /* 0x000000ffff027224 */ /* 0x000fe200078e0012 */
[----:B------:R-:W-:Y:S06]  /*8a60*/  BRA `(.L_x_10720) ;  /* 0x0000000000d07947 */ /* 0x000fec0003800000 */
.L_x_10736:
[----:B------:R-:W-:-:S13]  /*8a70*/  ISETP.NE.AND P0, PT, R0, 0x1c, PT ;  /* 0x0000001c0000780c */ /* 0x000fda0003f05270 */
[----:B------:R-:W-:Y:S05]  /*8a80*/  @!P0 BRA `(.L_x_10747) ;  /* 0x0000000000bc8947 */ /* 0x000fea0003800000 */
[----:B------:R-:W-:-:S13]  /*8a90*/  ISETP.NE.AND P0, PT, R0, 0x1d, PT ;  /* 0x0000001d0000780c */ /* 0x000fda0003f05270 */
[----:B------:R-:W-:Y:S05]  /*8aa0*/  @!P0 BRA `(.L_x_10748) ;  /* 0x0000000000a48947 */ /* 0x000fea0003800000 */
[----:B------:R-:W-:-:S13]  /*8ab0*/  ISETP.NE.AND P0, PT, R0, 0x2c, PT ;  /* 0x0000002c0000780c */ /* 0x000fda0003f05270 */
[----:B------:R-:W-:Y:S05]  /*8ac0*/  @!P0 BRA `(.L_x_10749) ;  /* 0x0000000000488947 */ /* 0x000fea0003800000 */
.L_x_10719:
        /* <DEDUP_REMOVED lines=16> */
.L_x_10750:
[----:B------:R-:W-:Y:S01]  /*8bd0*/  IMAD.MOV.U32 R2, RZ, RZ, R18 ;  /* 0x000000ffff027224 */ /* 0x000fe200078e0012 */
[----:B------:R-:W-:Y:S06]  /*8be0*/  BRA `(.L_x_10720) ;  /* 0x0000000000707947 */ /* 0x000fec0003800000 */
.L_x_10749:
        /* <DEDUP_REMOVED lines=16> */
[----:B------:R-:W-:Y:S02]  /*8cf0*/  @!P0 IMAD.MOV R0, RZ, RZ, R2 ;  /* 0x000000ffff008224 */ /* 0x000fe400078e0202 */
[----:B------:R-:W-:Y:S02]  /*8d00*/  IMAD.MOV.U32 R2, RZ, RZ, R18 ;  /* 0x000000ffff027224 */ /* 0x000fe400078e0012 */
[----:B------:R-:W-:-:S05]  /*8d10*/  @P1 IMAD.MOV.U32 R3, RZ, RZ, R0 ;  /* 0x000000ffff031224 */ /* 0x000fca00078e0000 */
[----:B------:R0:W-:Y:S01]  /*8d20*/  STG.E.U8 desc[UR36][R8.64], R3 ;  /* 0x0000000308007986 */ /* 0x0001e2000c101124 */
[----:B------:R-:W-:Y:S05]  /*8d30*/  BRA `(.L_x_10720) ;  /* 0x00000000001c7947 */ /* 0x000fea0003800000 */
.L_x_10748:
[----:B------:R-:W0:Y:S01]  /*8d40*/  F2I.U64.F64.TRUNC R4, R4 ;  /* 0x0000000400047311 */ /* 0x000e22000030d800 */
[----:B------:R-:W-:Y:S01]  /*8d50*/  IMAD.MOV.U32 R2, RZ, RZ, R18 ;  /* 0x000000ffff027224 */ /* 0x000fe200078e0012 */
[----:B0-----:R0:W-:Y:S01]  /*8d60*/  STG.E.64 desc[UR36][R8.64], R4 ;  /* 0x0000000408007986 */ /* 0x0011e2000c101b24 */
[----:B------:R-:W-:Y:S05]  /*8d70*/  BRA `(.L_x_10720) ;  /* 0x00000000000c7947 */ /* 0x000fea0003800000 */
.L_x_10747:
[----:B------:R-:W0:Y:S01]  /*8d80*/  F2I.U32.F64.TRUNC R5, R4 ;  /* 0x0000000400057311 */ /* 0x000e22000030d000 */
[----:B------:R-:W-:Y:S01]  /*8d90*/  IMAD.MOV.U32 R2, RZ, RZ, R18 ;  /* 0x000000ffff027224 */ /* 0x000fe200078e0012 */
[----:B0-----:R0:W-:Y:S06]  /*8da0*/  STG.E desc[UR36][R8.64], R5 ;  /* 0x0000000508007986 */ /* 0x0011ec000c101924 */
.L_x_10720:
[----:B------:R-:W-:-:S13]  /*8db0*/  ISETP.GE.AND P0, PT, R2, R23, PT ;  /* 0x000000170200720c */ /* 0x000fda0003f06270 */
[----:B------:R-:W-:Y:S05]  /*8dc0*/  @P0 BREAK.RELIABLE B6 ;  /* 0x0000000000060942 */ /* 0x000fea0003800100 */
[----:B------:R-:W-:Y:S05]  /*8dd0*/  @P0 BRA `(.L_x_10751) ;  /* 0x0000002000a00947 */ /* 0x000fea0003800000 */
[----:B------:R-:W4:Y:S01]  /*8de0*/  LDCU UR4, c[0x0][0x3c4] ;  /* 0x00007880ff0477ac */ /* 0x000f220008000800 */
[----:B0-2---:R-:W0:Y:S01]  /*8df0*/  LDC.64 R4, c[0x0][0x398] ;  /* 0x0000e600ff047b82 */ /* 0x005e220000000a00 */
[----:B-1----:R-:W-:Y:S01]  /*8e00*/  IMAD R0, R33, 0x200, R2 ;  /* 0x0000020021007824 */ /* 0x002fe200078e0202 */
[----:B---3--:R-:W-:-:S03]  /*8e10*/  PRMT R6, R22, 0x9910, RZ ;  /* 0x0000991016067816 */ /* 0x008fc600000000ff */
[----:B----4-:R-:W-:Y:S02]  /*8e20*/  IMAD R3, R0, UR4, RZ ;  /* 0x0000000400037c24 */ /* 0x010fe4000f8e02ff */
        /* <DEDUP_REMOVED lines=13> */
[----:B------:R-:W0:Y:S02]  /*8f00*/  F2I.F64.TRUNC R29, R28 ;  /* 0x0000001c001d7311 */ /* 0x000e24000030d100 */
[----:B0-----:R0:W-:Y:S01]  /*8f10*/  STG.E.U8 desc[UR36][R4.64], R29 ;  /* 0x0000001d04007986 */ /* 0x0011e2000c101124 */
[----:B------:R-:W-:Y:S05]  /*8f20*/  BRA `(.L_x_10757) ;  /* 0x0000000c00f07947 */ /* 0x000fea0003800000 */
.L_x_10755:
[----:B------:R-:W0:Y:S02]  /*8f30*/  F2I.S64.F64.TRUNC R28, R28 ;  /* 0x0000001c001c7311 */ /* 0x000e24000030d900 */
[----:B0-----:R-:W-:-:S05]  /*8f40*/  IMAD.MOV.U32 R3, RZ, RZ, R28 ;  /* 0x000000ffff037224 */ /* 0x001fca00078e001c */
[----:B------:R0:W-:Y:S01]  /*8f50*/  STG.E.U8 desc[UR36][R4.64], R3 ;  /* 0x0000000304007986 */ /* 0x0001e2000c101124 */
[----:B------:R-:W-:Y:S05]  /*8f60*/  BRA `(.L_x_10757) ;  /* 0x0000000c00e07947 */ /* 0x000fea0003800000 */
.L_x_10754:
[----:B------:R-:W-:-:S13]  /*8f70*/  ISETP.NE.AND P0, PT, R0, 0x2, PT ;  /* 0x000000020000780c */ /* 0x000fda0003f05270 */
[----:B------:R-:W-:Y:S05]  /*8f80*/  @!P0 BRA `(.L_x_10758) ;  /* 0x0000000000288947 */ /* 0x000fea0003800000 */
[----:B------:R-:W-:-:S13]  /*8f90*/  ISETP.NE.AND P0, PT, R0, 0x3, PT ;  /* 0x000000030000780c */ /* 0x000fda0003f05270 */
[----:B------:R-:W-:Y:S05]  /*8fa0*/  @!P0 BRA `(.L_x_10759) ;  /* 0x0000000000148947 */ /* 0x000fea0003800000 */
[----:B------:R-:W-:-:S13]  /*8fb0*/  ISETP.NE.AND P0, PT, R0, 0x4, PT ;  /* 0x000000040000780c */ /* 0x000fda0003f05270 */
[----:B------:R-:W-:Y:S05]  /*8fc0*/  @P0 BRA `(.L_x_10756) ;  /* 0x0000000800b40947 */ /* 0x000fea0003800000 */
[----:B------:R-:W0:Y:S02]  /*8fd0*/  F2I.S64.F64.TRUNC R28, R28 ;  /* 0x0000001c001c7311 */ /* 0x000e24000030d900 */
[----:B0-----:R0:W-:Y:S01]  /*8fe0*/  STG.E.64 desc[UR36][R4.64], R28 ;  /* 0x0000001c04007986 */ /* 0x0011e2000c101b24 */
[----:B------:R-:W-:Y:S05]  /*8ff0*/  BRA `(.L_x_10757) ;  /* 0x0000000c00bc7947 */ /* 0x000fea0003800000 */
.L_x_10759:
[----:B------:R-:W0:Y:S02]  /*9000*/  F2I.F64.TRUNC R29, R28 ;  /* 0x0000001c001d7311 */ /* 0x000e24000030d100 */
[----:B0-----:R0:W-:Y:S01]  /*9010*/  STG.E desc[UR36][R4.64], R29 ;  /* 0x0000001d04007986 */ /* 0x0011e2000c101924 */
[----:B------:R-:W-:Y:S05]  /*9020*/  BRA `(.L_x_10757) ;  /* 0x0000000c00b07947 */ /* 0x000fea0003800000 */
.L_x_10758:
[----:B------:R-:W0:Y:S02]  /*9030*/  F2I.F64.TRUNC R29, R28 ;  /* 0x0000001c001d7311 */ /* 0x000e24000030d100 */
[----:B0-----:R0:W-:Y:S01]  /*9040*/  STG.E.U16 desc[UR36][R4.64], R29 ;  /* 0x0000001d04007986 */ /* 0x0011e2000c101524 */
[----:B------:R-:W-:Y:S05]  /*9050*/  BRA `(.L_x_10757) ;  /* 0x0000000c00a47947 */ /* 0x000fea0003800000 */
.L_x_10753:
        /* <DEDUP_REMOVED lines=9> */
[----:B------:R-:W-:-:S14]  /*90f0*/  DSETP.GEU.AND P0, PT, |R28|, UR4, PT ;  /* 0x000000041c007e2a */ /* 0x000fdc000bf0e200 */
[----:B0-----:R-:W-:-:S05]  /*9100*/  @!P0 FMUL R3, R3, 1.175494350822287508e-38 ;  /* 0x0080000003038820 */ /* 0x001fca0000400000 */
[----:B------:R3:W-:Y:S01]  /*9110*/  STG.E desc[UR36][R4.64], R3 ;  /* 0x0000000304007986 */ /* 0x0007e2000c101924 */
[----:B------:R-:W-:Y:S05]  /*9120*/  BRA `(.L_x_10757) ;  /* 0x0000000c00707947 */ /* 0x000fea0003800000 */
.L_x_10761:
        /* <DEDUP_REMOVED lines=8> */
.L_x_10760:
        /* <DEDUP_REMOVED lines=14> */
.L_x_10763:
        /* <DEDUP_REMOVED lines=9> */
.L_x_10762:
[----:B------:R0:W-:Y:S01]  /*9320*/  STG.E.64 desc[UR36][R4.64], R28 ;  /* 0x0000001c04007986 */ /* 0x0001e2000c101b24 */
[----:B------:R-:W-:Y:S05]  /*9330*/  BRA `(.L_x_10757) ;  /* 0x0000000800ec7947 */ /* 0x000fea0003800000 */
.L_x_10752:
        /* <DEDUP_REMOVED lines=10> */
[----:B------:R-:W0:Y:S02]  /*93e0*/  F2I.U32.F64.TRUNC R29, R28 ;  /* 0x0000001c001d7311 */ /* 0x000e24000030d000 */
[----:B0-----:R0:W-:Y:S01]  /*93f0*/  STG.E.U16 desc[UR36][R4.64], R29 ;  /* 0x0000001d04007986 */ /* 0x0011e2000c101524 */
[----:B------:R-:W-:Y:S05]  /*9400*/  BRA `(.L_x_10757) ;  /* 0x0000000800b87947 */ /* 0x000fea0003800000 */
.L_x_10767:
        /* <DEDUP_REMOVED lines=22> */
.L_x_10770:
[----:B------:R-:W-:-:S04]  /*9570*/  SHF.R.U32.HI R3, RZ, 0x18, R7 ;  /* 0x00000018ff037819 */ /* 0x000fc80000011607 */
[----:B------:R-:W-:-:S07]  /*9580*/  LOP3.LUT R0, R0, 0x80, R3, 0xf8, !PT ;  /* 0x0000008000007812 */ /* 0x000fce00078ef803 */
.L_x_10769:
[----:B------:R-:W-:Y:S05]  /*9590*/  BSYNC.RECONVERGENT B0 ;  /* 0x0000000000007941 */ /* 0x000fea0003800200 */
.L_x_10768:
[----:B------:R0:W-:Y:S01]  /*95a0*/  STG.E.U8 desc[UR36][R4.64], R0 ;  /* 0x0000000004007986 */ /* 0x0001e2000c101124 */
[----:B------:R-:W-:Y:S05]  /*95b0*/  BRA `(.L_x_10757) ;  /* 0x00000008004c7947 */ /* 0x000fea0003800000 */
.L_x_10766:
        /* <DEDUP_REMOVED lines=22> */
.L_x_10773:
[----:B------:R-:W-:-:S04]  /*9720*/  SHF.R.U32.HI R3, RZ, 0x18, R7 ;  /* 0x00000018ff037819 */ /* 0x000fc80000011607 */
[----:B------:R-:W-:-:S07]  /*9730*/  LOP3.LUT R0, R0, 0x80, R3, 0xf8, !PT ;  /* 0x0000008000007812 */ /* 0x000fce00078ef803 */
.L_x_10772:
[----:B------:R-:W-:Y:S05]  /*9740*/  BSYNC.RECONVERGENT B0 ;  /* 0x0000000000007941 */ /* 0x000fea0003800200 */
.L_x_10771:
[----:B------:R0:W-:Y:S01]  /*9750*/  STG.E.U8 desc[UR36][R4.64], R0 ;  /* 0x0000000004007986 */ /* 0x0001e2000c101124 */
[----:B------:R-:W-:Y:S05]  /*9760*/  BRA `(.L_x_10757) ;  /* 0x0000000400e07947 */ /* 0x000fea0003800000 */
.L_x_10765:
        /* <DEDUP_REMOVED lines=26> */
.L_x_10775:
[----:B------:R-:W0:Y:S02]  /*9910*/  F2I.U64.F64.TRUNC R28, R28 ;  /* 0x0000001c001c7311 */ /* 0x000e24000030d800 */
[----:B0-----:R0:W-:Y:S01]  /*9920*/  STG.E.64 desc[UR36][R4.64], R28 ;  /* 0x0000001c04007986 */ /* 0x0011e2000c101b24 */
[----:B------:R-:W-:Y:S05]  /*9930*/  BRA `(.L_x_10757) ;  /* 0x00000004006c7947 */ /* 0x000fea0003800000 */
.L_x_10774:
[----:B------:R-:W0:Y:S02]  /*9940*/  F2I.U32.F64.TRUNC R29, R28 ;  /* 0x0000001c001d7311 */ /* 0x000e24000030d000 */
[----:B0-----:R0:W-:Y:S01]  /*9950*/  STG.E desc[UR36][R4.64], R29 ;  /* 0x0000001d04007986 */ /* 0x0011e2000c101924 */
[----:B------:R-:W-:Y:S05]  /*9960*/  BRA `(.L_x_10757) ;  /* 0x0000000400607947 */ /* 0x000fea0003800000 */
.L_x_10764:
[----:B------:R-:W-:-:S13]  /*9970*/  ISETP.GT.AND P0, PT, R0, 0xe, PT ;  /* 0x0000000e0000780c */ /* 0x000fda0003f04270 */
[----:B------:R-:W-:Y:S05]  /*9980*/  @P0 BRA `(.L_x_10776) ;  /* 0x00000000002c0947 */ /* 0x000fea0003800000 */
[----:B------:R-:W-:-:S13]  /*9990*/  ISETP.NE.AND P0, PT, R0, 0xa, PT ;  /* 0x0000000a0000780c */ /* 0x000fda0003f05270 */
[----:B------:R-:W-:Y:S05]  /*99a0*/  @!P0 BRA `(.L_x_10777) ;  /* 0x0000000000188947 */ /* 0x000fea0003800000 */
[----:B------:R-:W-:-:S13]  /*99b0*/  ISETP.NE.AND P0, PT, R0, 0xb, PT ;  /* 0x0000000b0000780c */ /* 0x000fda0003f05270 */
[----:B------:R-:W-:Y:S05]  /*99c0*/  @P0 BRA `(.L_x_10756) ;  /* 0x0000000000340947 */ /* 0x000fea0003800000 */
[----:B------:R-:W-:-:S06]  /*99d0*/  DSETP.NEU.AND P0, PT, R28, RZ, PT ;  /* 0x000000ff1c00722a */ /* 0x000fcc0003f0d000 */
[----:B------:R-:W-:-:S05]  /*99e0*/  SEL R3, RZ, 0x1, !P0 ;  /* 0x00000001ff037807 */ /* 0x000fca0004000000 */
[----:B------:R0:W-:Y:S01]  /*99f0*/  STG.E.U8 desc[UR36][R4.64], R3 ;  /* 0x0000000304007986 */ /* 0x0001e2000c101124 */
[----:B------:R-:W-:Y:S05]  /*9a00*/  BRA `(.L_x_10757) ;  /* 0x0000000400387947 */ /* 0x000fea0003800000 */
.L_x_10777:
[----:B------:R-:W-:-:S05]  /*9a10*/  CS2R R30, SRZ ;  /* 0x00000000001e7805 */ /* 0x000fca000001ff00 */
[----:B------:R0:W-:Y:S01]  /*9a20*/  STG.E.128 desc[UR36][R4.64], R28 ;  /* 0x0000001c04007986 */ /* 0x0001e2000c101d24 */
[----:B------:R-:W-:Y:S05]  /*9a30*/  BRA `(.L_x_10757) ;  /* 0x00000004002c7947 */ /* 0x000fea0003800000 */
.L_x_10776:
[----:B------:R-:W-:-:S13]  /*9a40*/  ISETP.NE.AND P0, PT, R0, 0xf, PT ;  /* 0x0000000f0000780c */ /* 0x000fda0003f05270 */
[----:B------:R-:W-:Y:S05]  /*9a50*/  @!P0 BRA `(.L_x_10778) ;  /* 0x0000000400088947 */ /* 0x000fea0003800000 */
[----:B------:R-:W-:-:S13]  /*9a60*/  ISETP.NE.AND P0, PT, R0, 0x17, PT ;  /* 0x000000170000780c */ /* 0x000fda0003f05270 */
[----:B------:R-:W-:Y:S05]  /*9a70*/  @!P0 BRA `(.L_x_10779) ;  /* 0x0000000000a08947 */ /* 0x000fea0003800000 */
[----:B------:R-:W-:-:S13]  /*9a80*/  ISETP.NE.AND P0, PT, R0, 0x18, PT ;  /* 0x000000180000780c */ /* 0x000fda0003f05270 */
[----:B------:R-:W-:Y:S05]  /*9a90*/  @!P0 BRA `(.L_x_10780) ;  /* 0x0000000000448947 */ /* 0x000fea0003800000 */
.L_x_10756:
        /* <DEDUP_REMOVED lines=16> */
.L_x_10781:
[----:B------:R-:W-:Y:S05]  /*9ba0*/  BRA `(.L_x_10757) ;  /* 0x0000000000d07947 */ /* 0x000fea0003800000 */
.L_x_10780:
        /* <DEDUP_REMOVED lines=17> */
.L_x_10783:
[----:B------:R-:W-:Y:S05]  /*9cc0*/  BSYNC.RECONVERGENT B0 ;  /* 0x0000000000007941 */ /* 0x000fea0003800200 */
.L_x_10782:
[----:B------:R-:W-:-:S05]  /*9cd0*/  LOP3.LUT R3, R0, 0x80, R3, 0xf8, !PT ;  /* 0x0000008000037812 */ /* 0x000fca00078ef803 */
[----:B------:R0:W-:Y:S01]  /*9ce0*/  STG.E.U8 desc[UR36][R4.64], R3 ;  /* 0x0000000304007986 */ /* 0x0001e2000c101124 */
[----:B------:R-:W-:Y:S05]  /*9cf0*/  BRA `(.L_x_10757) ;  /* 0x00000000007c7947 */ /* 0x000fea0003800000 */
.L_x_10779:
        /* <DEDUP_REMOVED lines=16> */
.L_x_10785:
[----:B------:R-:W-:Y:S01]  /*9e00*/  IMAD.MOV.U32 R0, RZ, RZ, 0x7f ;  /* 0x0000007fff007424 */ /* 0x000fe200078e00ff */
[----:B------:R-:W-:-:S04]  /*9e10*/  ISETP.GT.U32.AND P0, PT, R3, 0x7f800000, PT ;  /* 0x7f8000000300780c */ /* 0x000fc80003f04070 */
[----:B------:R-:W-:-:S09]  /*9e20*/  SEL R0, R0, 0x7c, P0 ;  /* 0x0000007c00007807 */ /* 0x000fd20000000000 */
.L_x_10786:
[----:B------:R-:W-:Y:S05]  /*9e30*/  BSYNC.RECONVERGENT B0 ;  /* 0x0000000000007941 */ /* 0x000fea0003800200 */
.L_x_10784:
[----:B------:R-:W-:-:S04]  /*9e40*/  SHF.R.U32.HI R3, RZ, 0x18, R7 ;  /* 0x00000018ff037819 */ /* 0x000fc80000011607 */
[----:B------:R-:W-:-:S05]  /*9e50*/  LOP3.LUT R3, R0, 0x80, R3, 0xf8, !PT ;  /* 0x0000008000037812 */ /* 0x000fca00078ef803 */
[----:B------:R0:W-:Y:S01]  /*9e60*/  STG.E.U8 desc[UR36][R4.64], R3 ;  /* 0x0000000304007986 */ /* 0x0001e2000c101124 */
[----:B------:R-:W-:Y:S05]  /*9e70*/  BRA `(.L_x_10757) ;  /* 0x00000000001c7947 */ /* 0x000fea0003800000 */
.L_x_10778:
[----:B------:R-:W-:Y:S01]  /*9e80*/  UMOV UR4, 0xf0000000 ;  /* 0xf000000000047882 */ /* 0x000fe20000000000 */
[----:B------:R-:W-:Y:S01]  /*9e90*/  UMOV UR5, 0x380fffff ;  /* 0x380fffff00057882 */ /* 0x000fe20000000000 */
[----:B------:R-:W0:Y:S01]  /*9ea0*/  F2F.F32.F64 R0, R28 ;  /* 0x0000001c00007310 */ /* 0x000e220000301000 */
[----:B------:R-:W-:-:S14]  /*9eb0*/  DSETP.GEU.AND P0, PT, |R28|, UR4, PT ;  /* 0x000000041c007e2a */ /* 0x000fdc000bf0e200 */
[----:B0-----:R-:W-:-:S05]  /*9ec0*/  @!P0 FMUL R0, R0, 1.175494350822287508e-38 ;  /* 0x0080000000008820 */ /* 0x001fca0000400000 */
[----:B------:R-:W-:-:S05]  /*9ed0*/  F2FP.BF16.F32.PACK_AB R0, RZ, R0 ;  /* 0x00000000ff00723e */ /* 0x000fca00000010ff */
[----:B------:R0:W-:Y:S02]  /*9ee0*/  STG.E.U16 desc[UR36][R4.64], R0 ;  /* 0x0000000004007986 */ /* 0x0001e4000c101524 */
.L_x_10757:
[----:B------:R-:W-:-:S07]  /*9ef0*/  VIADD R2, R2, 0x80 ;  /* 0x0000008002027836 */ /* 0x000fce0000000000 */
.L_x_10714:
[----:B------:R-:W-:-:S13]  /*9f00*/  ISETP.GE.AND P0, PT, R2, R23, PT ;  /* 0x000000170200720c */ /* 0x000fda0003f06270 */
[----:B------:R-:W-:Y:S05]  /*9f10*/  @P0 BREAK.RELIABLE B6 ;  /* 0x0000000000060942 */ /* 0x000fea0003800100 */
[----:B------:R-:W-:Y:S05]  /*9f20*/  @P0 BRA `(.L_x_10751) ;  /* 0x00000010004c0947 */ /* 0x000fea0003800000 */
[----:B------:R-:W-:Y:S05]  /*9f30*/  BSYNC.RELIABLE B6 ;  /* 0x0000000000067941 */ /* 0x000fea0003800100 */
.L_x_10713:
        /* <DEDUP_REMOVED lines=21> */
.L_x_10790:
[----:B------:R-:W0:Y:S02]  /*a090*/  F2I.S64.F64.TRUNC R24, R24 ;  /* 0x0000001800187311 */ /* 0x000e24000030d900 */
[----:B0-----:R-:W-:-:S05]  /*a0a0*/  IMAD.MOV.U32 R3, RZ, RZ, R24 ;  /* 0x000000ffff037224 */ /* 0x001fca00078e0018 */
[----:B------:R4:W-:Y:S01]  /*a0b0*/  STG.E.U8 desc[UR36][R4.64], R3 ;  /* 0x0000000304007986 */ /* 0x0009e2000c101124 */
[----:B------:R-:W-:Y:S05]  /*a0c0*/  BRA `(.L_x_10792) ;  /* 0x0000000c00e07947 */ /* 0x000fea0003800000 */
.L_x_10789:
        /* <DEDUP_REMOVED lines=9> */
.L_x_10794:
[----:B------:R-:W0:Y:S02]  /*a160*/  F2I.F64.TRUNC R25, R24 ;  /* 0x0000001800197311 */ /* 0x000e24000030d100 */
[----:B0-----:R2:W-:Y:S01]  /*a170*/  STG.E desc[UR36][R4.64], R25 ;  /* 0x0000001904007986 */ /* 0x0015e2000c101924 */
[----:B------:R-:W-:Y:S05]  /*a180*/  BRA `(.L_x_10792) ;  /* 0x0000000c00b07947 */ /* 0x000fea0003800000 */
.L_x_10793:
[----:B------:R-:W0:Y:S02]  /*a190*/  F2I.F64.TRUNC R25, R24 ;  /* 0x0000001800197311 */ /* 0x000e24000030d100 */
[----:B0-----:R0:W-:Y:S01]  /*a1a0*/  STG.E.U16 desc[UR36][R4.64], R25 ;  /* 0x0000001904007986 */ /* 0x0011e2000c101524 */
[----:B------:R-:W-:Y:S05]  /*a1b0*/  BRA `(.L_x_10792) ;  /* 0x0000000c00a47947 */ /* 0x000fea0003800000 */
.L_x_10788:
        /* <DEDUP_REMOVED lines=13> */
.L_x_10796:
        /* <DEDUP_REMOVED lines=8> */
.L_x_10795:
        /* <DEDUP_REMOVED lines=14> */
.L_x_10798:
        /* <DEDUP_REMOVED lines=9> */
.L_x_10797:
[----:B------:R0:W-:Y:S01]  /*a480*/  STG.E.64 desc[UR36][R4.64], R24 ;  /* 0x0000001804007986 */ /* 0x0001e2000c101b24 */
[----:B------:R-:W-:Y:S05]  /*a490*/  BRA `(.L_x_10792) ;  /* 0x0000000800ec7947 */ /* 0x000fea0003800000 */
.L_x_10787:
        /* <DEDUP_REMOVED lines=13> */
.L_x_10802:
        /* <DEDUP_REMOVED lines=22> */
.L_x_10805:
[----:B------:R-:W-:-:S04]  /*a6d0*/  SHF.R.U32.HI R3, RZ, 0x18, R7 ;  /* 0x00000018ff037819 */ /* 0x000fc80000011607 */
[----:B------:R-:W-:-:S07]  /*a6e0*/  LOP3.LUT R0, R0, 0x80, R3, 0xf8, !PT ;  /* 0x0000008000007812 */ /* 0x000fce00078ef803 */
.L_x_10804:
[----:B------:R-:W-:Y:S05]  /*a6f0*/  BSYNC.RECONVERGENT B0 ;  /* 0x0000000000007941 */ /* 0x000fea0003800200 */
.L_x_10803:
[----:B------:R0:W-:Y:S01]  /*a700*/  STG.E.U8 desc[UR36][R4.64], R0 ;  /* 0x0000000004007986 */ /* 0x0001e2000c101124 */
[----:B------:R-:W-:Y:S05]  /*a710*/  BRA `(.L_x_10792) ;  /* 0x00000008004c7947 */ /* 0x000fea0003800000 */
.L_x_10801:
        /* <DEDUP_REMOVED lines=22> */
.L_x_10808:
[----:B------:R-:W-:-:S04]  /*a880*/  SHF.R.U32.HI R3, RZ, 0x18, R7 ;  /* 0x00000018ff037819 */ /* 0x000fc80000011607 */
[----:B------:R-:W-:-:S07]  /*a890*/  LOP3.LUT R0, R0, 0x80, R3, 0xf8, !PT ;  /* 0x0000008000007812 */ /* 0x000fce00078ef803 */
.L_x_10807:
[----:B------:R-:W-:Y:S05]  /*a8a0*/  BSYNC.RECONVERGENT B0 ;  /* 0x0000000000007941 */ /* 0x000fea0003800200 */
.L_x_10806:
[----:B------:R0:W-:Y:S01]  /*a8b0*/  STG.E.U8 desc[UR36][R4.64], R0 ;  /* 0x0000000004007986 */ /* 0x0001e2000c101124 */
[----:B------:R-:W-:Y:S05]  /*a8c0*/  BRA `(.L_x_10792) ;  /* 0x0000000400e07947 */ /* 0x000fea0003800000 */
.L_x_10800:
        /* <DEDUP_REMOVED lines=26> */
.L_x_10810:
[----:B------:R-:W0:Y:S02]  /*aa70*/  F2I.U64.F64.TRUNC R24, R24 ;  /* 0x0000001800187311 */ /* 0x000e24000030d800 */
[----:B0-----:R0:W-:Y:S01]  /*aa80*/  STG.E.64 desc[UR36][R4.64], R24 ;  /* 0x0000001804007986 */ /* 0x0011e2000c101b24 */
[----:B------:R-:W-:Y:S05]  /*aa90*/  BRA `(.L_x_10792) ;  /* 0x00000004006c7947 */ /* 0x000fea0003800000 */
.L_x_10809:
[----:B------:R-:W0:Y:S02]  /*aaa0*/  F2I.U32.F64.TRUNC R25, R24 ;  /* 0x0000001800197311 */ /* 0x000e24000030d000 */
[----:B0-----:R0:W-:Y:S01]  /*aab0*/  STG.E desc[UR36][R4.64], R25 ;  /* 0x0000001904007986 */ /* 0x0011e2000c101924 */
[----:B------:R-:W-:Y:S05]  /*aac0*/  BRA `(.L_x_10792) ;  /* 0x0000000400607947 */ /* 0x000fea0003800000 */
.L_x_10799:
        /* <DEDUP_REMOVED lines=10> */
.L_x_10812:
[----:B------:R-:W-:-:S05]  /*ab70*/  CS2R R26, SRZ ;  /* 0x00000000001a7805 */ /* 0x000fca000001ff00 */
[----:B------:R0:W-:Y:S01]  /*ab80*/  STG.E.128 desc[UR36][R4.64], R24 ;  /* 0x0000001804007986 */ /* 0x0001e2000c101d24 */
[----:B------:R-:W-:Y:S05]  /*ab90*/  BRA `(.L_x_10792) ;  /* 0x00000004002c7947 */ /* 0x000fea0003800000 */
.L_x_10811:
[----:B------:R-:W-:-:S13]  /*aba0*/  ISETP.NE.AND P0, PT, R0, 0xf, PT ;  /* 0x0000000f0000780c */ /* 0x000fda0003f05270 */
[----:B------:R-:W-:Y:S05]  /*abb0*/  @!P0 BRA `(.L_x_10813) ;  /* 0x0000000400088947 */ /* 0x000fea0003800000 */
[----:B------:R-:W-:-:S13]  /*abc0*/  ISETP.NE.AND P0, PT, R0, 0x17, PT ;  /* 0x000000170000780c */ /* 0x000fda0003f05270 */
[----:B------:R-:W-:Y:S05]  /*abd0*/  @!P0 BRA `(.L_x_10814) ;  /* 0x0000000000a08947 */ /* 0x000fea0003800000 */
[----:B------:R-:W-:-:S13]  /*abe0*/  ISETP.NE.AND P0, PT, R0, 0x18, PT ;  /* 0x000000180000780c */ /* 0x000fda0003f05270 */
[----:B------:R-:W-:Y:S05]  /*abf0*/  @!P0 BRA `(.L_x_10815) ;  /* 0x0000000000448947 */ /* 0x000fea0003800000 */
.L_x_10791:
        /* <DEDUP_REMOVED lines=16> */
.L_x_10816:
[----:B------:R-:W-:Y:S05]  /*ad00*/  BRA `(.L_x_10792) ;  /* 0x0000000000d07947 */ /* 0x000fea0003800000 */
.L_x_10815:
        /* <DEDUP_REMOVED lines=17> */
.L_x_10818:
[----:B------:R-:W-:Y:S05]  /*ae20*/  BSYNC.RECONVERGENT B0 ;  /* 0x0000000000007941 */ /* 0x000fea0003800200 */
.L_x_10817:
[----:B------:R-:W-:-:S05]  /*ae30*/  LOP3.LUT R3, R0, 0x80, R3, 0xf8, !PT ;  /* 0x0000008000037812 */ /* 0x000fca00078ef803 */
[----:B------:R0:W-:Y:S01]  /*ae40*/  STG.E.U8 desc[UR36][R4.64], R3 ;  /* 0x0000000304007986 */ /* 0x0001e2000c101124 */
[----:B------:R-:W-:Y:S05]  /*ae50*/  BRA `(.L_x_10792) ;  /* 0x00000000007c7947 */ /* 0x000fea0003800000 */
.L_x_10814:
        /* <DEDUP_REMOVED lines=16> */
.L_x_10820:
[----:B------:R-:W-:Y:S01]  /*af60*/  IMAD.MOV.U32 R0, RZ, RZ, 0x7f ;  /* 0x0000007fff007424 */ /* 0x000fe200078e00ff */
[----:B------:R-:W-:-:S04]  /*af70*/  ISETP.GT.U32.AND P0, PT, R3, 0x7f800000, PT ;  /* 0x7f8000000300780c */ /* 0x000fc80003f04070 */
[----:B------:R-:W-:-:S09]  /*af80*/  SEL R0, R0, 0x7c, P0 ;  /* 0x0000007c00007807 */ /* 0x000fd20000000000 */
.L_x_10821:
[----:B------:R-:W-:Y:S05]  /*af90*/  BSYNC.RECONVERGENT B0 ;  /* 0x0000000000007941 */ /* 0x000fea0003800200 */
.L_x_10819:
[----:B------:R-:W-:-:S04]  /*afa0*/  SHF.R.U32.HI R3, RZ, 0x18, R7 ;  /* 0x00000018ff037819 */ /* 0x000fc80000011607 */
[----:B------:R-:W-:-:S05]  /*afb0*/  LOP3.LUT R3, R0, 0x80, R3, 0xf8, !PT ;  /* 0x0000008000037812 */ /* 0x000fca00078ef803 */
[----:B------:R0:W-:Y:S01]  /*afc0*/  STG.E.U8 desc[UR36][R4.64], R3 ;  /* 0x0000000304007986 */ /* 0x0001e2000c101124 */
[----:B------:R-:W-:Y:S05]  /*afd0*/  BRA `(.L_x_10792) ;  /* 0x00000000001c7947 */ /* 0x000fea0003800000 */
.L_x_10813:
[----:B------:R-:W-:Y:S01]  /*afe0*/  UMOV UR4, 0xf0000000 ;  /* 0xf000000000047882 */ /* 0x000fe20000000000 */
[----:B------:R-:W-:Y:S01]  /*aff0*/  UMOV UR5, 0x380fffff ;  /* 0x380fffff00057882 */ /* 0x000fe20000000000 */
[----:B------:R-:W0:Y:S01]  /*b000*/  F2F.F32.F64 R0, R24 ;  /* 0x0000001800007310 */ /* 0x000e220000301000 */
[----:B------:R-:W-:-:S14]  /*b010*/  DSETP.GEU.AND P0, PT, |R24|, UR4, PT ;  /* 0x0000000418007e2a */ /* 0x000fdc000bf0e200 */
[----:B0-----:R-:W-:-:S05]  /*b020*/  @!P0 FMUL R0, R0, 1.175494350822287508e-38 ;  /* 0x0080000000008820 */ /* 0x001fca0000400000 */
[----:B------:R-:W-:-:S05]  /*b030*/  F2FP.BF16.F32.PACK_AB R0, RZ, R0 ;  /* 0x00000000ff00723e */ /* 0x000fca00000010ff */
[----:B------:R0:W-:Y:S02]  /*b040*/  STG.E.U16 desc[UR36][R4.64], R0 ;  /* 0x0000000004007986 */ /* 0x0001e4000c101524 */
.L_x_10792:
[----:B------:R-:W-:-:S07]  /*b050*/  VIADD R2, R2, 0x80 ;  /* 0x0000008002027836 */ /* 0x000fce0000000000 */
.L_x_10751:
[----:B------:R-:W-:Y:S05]  /*b060*/  BSYNC.RECONVERGENT B7 ;  /* 0x0000000000077941 */ /* 0x000fea0003800200 */
.L_x_10712:
[----:B------:R-:W-:-:S13]  /*b070*/  ISETP.GE.AND P0, PT, R2, R23, PT ;  /* 0x000000170200720c */ /* 0x000fda0003f06270 */
[----:B------:R-:W-:Y:S05]  /*b080*/  @P0 EXIT ;  /* 0x000000000000094d */ /* 0x000fea0003800000 */
[----:B01234-:R-:W0:Y:S01]  /*b090*/  LDC.64 R4, c[0x0][0x398] ;  /* 0x0000e600ff047b82 */ /* 0x01fe220000000a00 */
        /* <DEDUP_REMOVED lines=17> */
[----:B0-----:R-:W-:Y:S01]  /*b1b0*/  STG.E.U8 desc[UR36][R2.64], R17 ;  /* 0x0000001102007986 */ /* 0x001fe2000c101124 */
[----:B------:R-:W-:Y:S05]  /*b1c0*/  EXIT ;  /* 0x000000000000794d */ /* 0x000fea0003800000 */
.L_x_10825:
[----:B------:R-:W0:Y:S02]  /*b1d0*/  F2I.S64.F64.TRUNC R16, R16 ;  /* 0x0000001000107311 */ /* 0x000e24000030d900 */
[----:B0-----:R-:W-:-:S05]  /*b1e0*/  IMAD.MOV.U32 R5, RZ, RZ, R16 ;  /* 0x000000ffff057224 */ /* 0x001fca00078e0010 */
[----:B------:R-:W-:Y:S01]  /*b1f0*/  STG.E.U8 desc[UR36][R2.64], R5 ;  /* 0x0000000502007986 */ /* 0x000fe2000c101124 */
[----:B------:R-:W-:Y:S05]  /*b200*/  EXIT ;  /* 0x000000000000794d */ /* 0x000fea0003800000 */
.L_x_10824:
[----:B------:R-:W-:-:S13]  /*b210*/  ISETP.NE.AND P0, PT, R0, 0x2, PT ;  /* 0x000000020000780c */ /* 0x000fda0003f05270 */
[----:B------:R-:W-:Y:S05]  /*b220*/  @!P0 BRA `(.L_x_10827) ;  /* 0x0000000000288947 */ /* 0x000fea0003800000 */
[----:B------:R-:W-:-:S13]  /*b230*/  ISETP.NE.AND P0, PT, R0, 0x3, PT ;  /* 0x000000030000780c */ /* 0x000fda0003f05270 */
[----:B------:R-:W-:Y:S05]  /*b240*/  @!P0 BRA `(.L_x_10828) ;  /* 0x0000000000148947 */ /* 0x000fea0003800000 */
[----:B------:R-:W-:-:S13]  /*b250*/  ISETP.NE.AND P0, PT, R0, 0x4, PT ;  /* 0x000000040000780c */ /* 0x000fda0003f05270 */
[----:B------:R-:W-:Y:S05]  /*b260*/  @P0 BRA `(.L_x_10826) ;  /* 0x0000000800b40947 */ /* 0x000fea0003800000 */
[----:B------:R-:W0:Y:S02]  /*b270*/  F2I.S64.F64.TRUNC R16, R16 ;  /* 0x0000001000107311 */ /* 0x000e24000030d900 */
[----:B0-----:R-:W-:Y:S01]  /*b280*/  STG.E.64 desc[UR36][R2.64], R16 ;  /* 0x0000001002007986 */ /* 0x001fe2000c101b24 */
[----:B------:R-:W-:Y:S05]  /*b290*/  EXIT ;  /* 0x000000000000794d */ /* 0x000fea0003800000 */
.L_x_10828:
[----:B------:R-:W0:Y:S02]  /*b2a0*/  F2I.F64.TRUNC R17, R16 ;  /* 0x0000001000117311 */ /* 0x000e24000030d100 */
[----:B0-----:R-:W-:Y:S01]  /*b2b0*/  STG.E desc[UR36][R2.64], R17 ;  /* 0x0000001102007986 */ /* 0x001fe2000c101924 */
[----:B------:R-:W-:Y:S05]  /*b2c0*/  EXIT ;  /* 0x000000000000794d */ /* 0x000fea0003800000 */
.L_x_10827:
[----:B------:R-:W0:Y:S02]  /*b2d0*/  F2I.F64.TRUNC R17, R16 ;  /* 0x0000001000117311 */ /* 0x000e24000030d100 */
[----:B0-----:R-:W-:Y:S01]  /*b2e0*/  STG.E.U16 desc[UR36][R2.64], R17 ;  /* 0x0000001102007986 */ /* 0x001fe2000c101524 */
[----:B------:R-:W-:Y:S05]  /*b2f0*/  EXIT ;  /* 0x000000000000794d */ /* 0x000fea0003800000 */
.L_x_10823:
        /* <DEDUP_REMOVED lines=11> */
[----:B------:R-:W-:Y:S01]  /*b3b0*/  STG.E desc[UR36][R2.64], R5 ;  /* 0x0000000502007986 */ /* 0x000fe2000c101924 */
[----:B------:R-:W-:Y:S05]  /*b3c0*/  EXIT ;  /* 0x000000000000794d */ /* 0x000fea0003800000 */
.L_x_10830:
        /* <DEDUP_REMOVED lines=8> */
.L_x_10829:
        /* <DEDUP_REMOVED lines=14> */
.L_x_10832:
        /* <DEDUP_REMOVED lines=9> */
.L_x_10831:
[----:B------:R-:W-:Y:S01]  /*b5c0*/  STG.E.64 desc[UR36][R2.64], R16 ;  /* 0x0000001002007986 */ /* 0x000fe2000c101b24 */
[----:B------:R-:W-:Y:S05]  /*b5d0*/  EXIT ;  /* 0x000000000000794d */ /* 0x000fea0003800000 */
.L_x_10822:
        /* <DEDUP_REMOVED lines=11> */
[----:B0-----:R-:W-:Y:S01]  /*b690*/  STG.E.U16 desc[UR36][R2.64], R17 ;  /* 0x0000001102007986 */ /* 0x001fe2000c101524 */
[----:B------:R-:W-:Y:S05]  /*b6a0*/  EXIT ;  /* 0x000000000000794d */ /* 0x000fea0003800000 */
.L_x_10836:
        /* <DEDUP_REMOVED lines=22> */
.L_x_10839:
[----:B------:R-:W-:-:S04]  /*b810*/  SHF.R.U32.HI R5, RZ, 0x18, R5 ;  /* 0x00000018ff057819 */ /* 0x000fc80000011605 */
[----:B------:R-:W-:-:S07]  /*b820*/  LOP3.LUT R0, R0, 0x80, R5, 0xf8, !PT ;  /* 0x0000008000007812 */ /* 0x000fce00078ef805 */
.L_x_10838:
[----:B------:R-:W-:Y:S05]  /*b830*/  BSYNC.RECONVERGENT B0 ;  /* 0x0000000000007941 */ /* 0x000fea0003800200 */
.L_x_10837:
[----:B------:R-:W-:Y:S01]  /*b840*/  STG.E.U8 desc[UR36][R2.64], R0 ;  /* 0x0000000002007986 */ /* 0x000fe2000c101124 */
[----:B------:R-:W-:Y:S05]  /*b850*/  EXIT ;  /* 0x000000000000794d */ /* 0x000fea0003800000 */
.L_x_10835:
        /* <DEDUP_REMOVED lines=22> */
.L_x_10842:
[----:B------:R-:W-:-:S04]  /*b9c0*/  SHF.R.U32.HI R5, RZ, 0x18, R5 ;  /* 0x00000018ff057819 */ /* 0x000fc80000011605 */
[----:B------:R-:W-:-:S07]  /*b9d0*/  LOP3.LUT R0, R0, 0x80, R5, 0xf8, !PT ;  /* 0x0000008000007812 */ /* 0x000fce00078ef805 */
.L_x_10841:
[----:B------:R-:W-:Y:S05]  /*b9e0*/  BSYNC.RECONVERGENT B0 ;  /* 0x0000000000007941 */ /* 0x000fea0003800200 */
.L_x_10840:
[----:B------:R-:W-:Y:S01]  /*b9f0*/  STG.E.U8 desc[UR36][R2.64], R0 ;  /* 0x0000000002007986 */ /* 0x000fe2000c101124 */
[----:B------:R-:W-:Y:S05]  /*ba00*/  EXIT ;  /* 0x000000000000794d */ /* 0x000fea0003800000 */
.L_x_10834:
        /* <DEDUP_REMOVED lines=26> */
.L_x_10844:
[----:B------:R-:W0:Y:S02]  /*bbb0*/  F2I.U64.F64.TRUNC R16, R16 ;  /* 0x0000001000107311 */ /* 0x000e24000030d800 */
[----:B0-----:R-:W-:Y:S01]  /*bbc0*/  STG.E.64 desc[UR36][R2.64], R16 ;  /* 0x0000001002007986 */ /* 0x001fe2000c101b24 */
[----:B------:R-:W-:Y:S05]  /*bbd0*/  EXIT ;  /* 0x000000000000794d */ /* 0x000fea0003800000 */
.L_x_10843:
[----:B------:R-:W0:Y:S02]  /*bbe0*/  F2I.U32.F64.TRUNC R17, R16 ;  /* 0x0000001000117311 */ /* 0x000e24000030d000 */
[----:B0-----:R-:W-:Y:S01]  /*bbf0*/  STG.E desc[UR36][R2.64], R17 ;  /* 0x0000001102007986 */ /* 0x001fe2000c101924 */
[----:B------:R-:W-:Y:S05]  /*bc00*/  EXIT ;  /* 0x000000000000794d */ /* 0x000fea0003800000 */
.L_x_10833:
        /* <DEDUP_REMOVED lines=8> */
[----:B------:R-:W-:Y:S01]  /*bc90*/  STG.E.U8 desc[UR36][R2.64], R5 ;  /* 0x0000000502007986 */ /* 0x000fe2000c101124 */
[----:B------:R-:W-:Y:S05]  /*bca0*/  EXIT ;  /* 0x000000000000794d */ /* 0x000fea0003800000 */
.L_x_10846:
[----:B------:R-:W-:-:S05]  /*bcb0*/  CS2R R18, SRZ ;  /* 0x0000000000127805 */ /* 0x000fca000001ff00 */
[----:B------:R-:W-:Y:S01]  /*bcc0*/  STG.E.128 desc[UR36][R2.64], R16 ;  /* 0x0000001002007986 */ /* 0x000fe2000c101d24 */
[----:B------:R-:W-:Y:S05]  /*bcd0*/  EXIT ;  /* 0x000000000000794d */ /* 0x000fea0003800000 */
.L_x_10845:
[----:B------:R-:W-:-:S13]  /*bce0*/  ISETP.NE.AND P0, PT, R0, 0xf, PT ;  /* 0x0000000f0000780c */ /* 0x000fda0003f05270 */
[----:B------:R-:W-:Y:S05]  /*bcf0*/  @!P0 BRA `(.L_x_10847) ;  /* 0x0000000400088947 */ /* 0x000fea0003800000 */
[----:B------:R-:W-:-:S13]  /*bd00*/  ISETP.NE.AND P0, PT, R0, 0x17, PT ;  /* 0x000000170000780c */ /* 0x000fda0003f05270 */
[----:B------:R-:W-:Y:S05]  /*bd10*/  @!P0 BRA `(.L_x_10848) ;  /* 0x0000000000a08947 */ /* 0x000fea0003800000 */
[----:B------:R-:W-:-:S13]  /*bd20*/  ISETP.NE.AND P0, PT, R0, 0x18, PT ;  /* 0x000000180000780c */ /* 0x000fda0003f05270 */
[----:B------:R-:W-:Y:S05]  /*bd30*/  @!P0 BRA `(.L_x_10849) ;  /* 0x0000000000448947 */ /* 0x000fea0003800000 */
.L_x_10826:
        /* <DEDUP_REMOVED lines=16> */
.L_x_10850:
[----:B------:R-:W-:Y:S05]  /*be40*/  EXIT ;  /* 0x000000000000794d */ /* 0x000fea0003800000 */
.L_x_10849:
        /* <DEDUP_REMOVED lines=17> */
.L_x_10852:
[----:B------:R-:W-:Y:S05]  /*bf60*/  BSYNC.RECONVERGENT B0 ;  /* 0x0000000000007941 */ /* 0x000fea0003800200 */
.L_x_10851:
[----:B------:R-:W-:-:S05]  /*bf70*/  LOP3.LUT R5, R0, 0x80, R5, 0xf8, !PT ;  /* 0x0000008000057812 */ /* 0x000fca00078ef805 */
[----:B------:R-:W-:Y:S01]  /*bf80*/  STG.E.U8 desc[UR36][R2.64], R5 ;  /* 0x0000000502007986 */ /* 0x000fe2000c101124 */
[----:B------:R-:W-:Y:S05]  /*bf90*/  EXIT ;  /* 0x000000000000794d */ /* 0x000fea0003800000 */
.L_x_10848:
        /* <DEDUP_REMOVED lines=16> */
.L_x_10854:
[----:B------:R-:W-:Y:S01]  /*c0a0*/  IMAD.MOV.U32 R0, RZ, RZ, 0x7f ;  /* 0x0000007fff007424 */ /* 0x000fe200078e00ff */
[----:B------:R-:W-:-:S04]  /*c0b0*/  ISETP.GT.U32.AND P0, PT, R4, 0x7f800000, PT ;  /* 0x7f8000000400780c */ /* 0x000fc80003f04070 */
[----:B------:R-:W-:-:S09]  /*c0c0*/  SEL R0, R0, 0x7c, P0 ;  /* 0x0000007c00007807 */ /* 0x000fd20000000000 */
.L_x_10855:
[----:B------:R-:W-:Y:S05]  /*c0d0*/  BSYNC.RECONVERGENT B0 ;  /* 0x0000000000007941 */ /* 0x000fea0003800200 */
.L_x_10853:
[----:B------:R-:W-:-:S04]  /*c0e0*/  SHF.R.U32.HI R5, RZ, 0x18, R5 ;  /* 0x00000018ff057819 */ /* 0x000fc80000011605 */
[----:B------:R-:W-:-:S05]  /*c0f0*/  LOP3.LUT R5, R0, 0x80, R5, 0xf8, !PT ;  /* 0x0000008000057812 */ /* 0x000fca00078ef805 */
[----:B------:R-:W-:Y:S01]  /*c100*/  STG.E.U8 desc[UR36][R2.64], R5 ;  /* 0x0000000502007986 */ /* 0x000fe2000c101124 */
[----:B------:R-:W-:Y:S05]  /*c110*/  EXIT ;  /* 0x000000000000794d */ /* 0x000fea0003800000 */
.L_x_10847:
        /* <DEDUP_REMOVED lines=8> */
.L_x_10856:
        /* <DEDUP_REMOVED lines=14> */
.L_x_14318:


//--------------------- .text._ZN2at6native18elementwise_kernelILi128ELi2EZNS0_22gpu_kernel_impl_nocastIZNS0_43_GLOBAL__N__7cc8d1ed_10_Dropout_cu_0e96ed3819masked_scale_kernelIhddEEvRNS_6TensorERKS5_S8_T1_EUldhE_EEvRNS_18TensorIteratorBaseERKT_EUliE_EEviS9_ --------------------------
	.section	.text._ZN2at6native18elementwise_kernelILi128ELi2EZNS0_22gpu_kernel_impl_nocastIZNS0_43_GLOBAL__N__7cc8d1ed_10_Dropout_cu_0e96ed3819masked_scale_kernelIhddEEvRNS_6TensorERKS5_S8_T1_EUldhE_EEvRNS_18TensorIteratorBaseERKT_EUliE_EEviS9_,"ax",@progbits
	.align	128
        .global         _ZN2at6native18elementwise_kernelILi128ELi2EZNS0_22gpu_kernel_impl_nocastIZNS0_43_GLOBAL__N__7cc8d1ed_10_Dropout_cu_0e96ed3819masked_scale_kernelIhddEEvRNS_6TensorERKS5_S8_T1_EUldhE_EEvRNS_18TensorIteratorBaseERKT_EUliE_EEviS9_
        .type           _ZN2at6native18elementwise_kernelILi128ELi2EZNS0_22gpu_kernel_impl_nocastIZNS0_43_GLOBAL__N__7cc8d1ed_10_Dropout_cu_0e96ed3819masked_scale_kernelIhddEEvRNS_6TensorERKS5_S8_T1_EUldhE_EEvRNS_18TensorIteratorBaseERKT_EUliE_EEviS9_,@function
        .size           _ZN2at6native18elementwise_kernelILi128ELi2EZNS0_22gpu_kernel_impl_nocastIZNS0_43_GLOBAL__N__7cc8d1ed_10_Dropout_cu_0e96ed3819masked_scale_kernelIhddEEvRNS_6TensorERKS5_S8_T1_EUldhE_EEvRNS_18TensorIteratorBaseERKT_EUliE_EEviS9_,(.L_x_14319 - _ZN2at6native18elementwise_kernelILi128ELi2EZNS0_22gpu_kernel_impl_nocastIZNS0_43_GLOBAL__N__7cc8d1ed_10_Dropout_cu_0e96ed3819masked_scale_kernelIhddEEvRNS_6TensorERKS5_S8_T1_EUldhE_EEvRNS_18TensorIteratorBaseERKT_EUliE_EEviS9_)
        .other          _ZN2at6native18elementwise_kernelILi128ELi2EZNS0_22gpu_kernel_impl_nocastIZNS0_43_GLOBAL__N__7cc8d1ed_10_Dropout_cu_0e96ed3819masked_scale_kernelIhddEEvRNS_6TensorERKS5_S8_T1_EUldhE_EEvRNS_18TensorIteratorBaseERKT_EUliE_EEviS9_,@"STO_CUDA_ENTRY STV_DEFAULT"
_ZN2at6native18elementwise_kernelILi128ELi2EZNS0_22gpu_kernel_impl_nocastIZNS0_43_GLOBAL__N__7cc8d1ed_10_Dropout_cu_0e96ed3819masked_scale_kernelIhddEEvRNS_6TensorERKS5_S8_T1_EUldhE_EEvRNS_18TensorIteratorBaseERKT_EUliE_EEviS9_:
.text._ZN2at6native18elementwise_kernelILi128ELi2EZNS0_22gpu_kernel_impl_nocastIZNS0_43_GLOBAL__N__7cc8d1ed_10_Dropout_cu_0e96ed3819masked_scale_kernelIhddEEvRNS_6TensorERKS5_S8_T1_EUldhE_EEvRNS_18TensorIteratorBaseERKT_EUliE_EEviS9_:
        /* <DEDUP_REMOVED lines=14> */
[----:B------:R-:W1:Y:S07]  /*00e0*/  LDCU.64 UR8, c[0x0][0x600] ;  /* 0x0000c000ff0877ac */ /* 0x000e6e0008000a00 */
[----:B------:R-:W2:Y:S01]  /*00f0*/  LDC.64 R4, c[0x0][0x5f0] ;  /* 0x00017c00ff047b82 */ /* 0x000ea20000000a00 */
[----:B0-----:R-:W3:Y:S04]  /*0100*/  LDG.E.U8 R6, desc[UR6][R6.64] ;  /* 0x0000000606067981 */ /* 0x001ee8000c1e1100 */
[----:B--2---:R-:W2:Y:S03]  /*0110*/  LDG.E.64 R4, desc[UR6][R4.64] ;  /* 0x0000000604047981 */ /* 0x004ea6000c1e1b00 */
[----:B------:R-:W0:Y:S01]  /*0120*/  LDC.64 R10, c[0x0][0x5e8] ;  /* 0x00017a00ff0a7b82 */ /* 0x000e220000000a00 */
[----:B------:R-:W-:Y:S01]  /*0130*/  IADD3 R3, PT, PT, R3, 0x80, RZ ;  /* 0x0000008003037810 */ /* 0x000fe20007ffe0ff */
[----:B---3--:R-:W2:Y:S02]  /*0140*/  I2F.F64.U16 R8, R6 ;  /* 0x0000000600087312 */ /* 0x008ea40000101800 */
[----:B--2---:R-:W-:-:S08]  /*0150*/  DMUL R8, R4, R8 ;  /* 0x0000000804087228 */ /* 0x004fd00000000000 */
[----:B-1----:R-:W-:-:S07]  /*0160*/  DMUL R8, R8, UR8 ;  /* 0x0000000808087c28 */ /* 0x002fce0008000000 */
[----:B0-----:R0:W-:Y:S04]  /*0170*/  STG.E.64 desc[UR6][R10.64], R8 ;  /* 0x000000080a007986 */ /* 0x0011e8000c101b06 */
.L_x_10859:
[----:B------:R-:W-:Y:S05]  /*0180*/  BSYNC.RECONVERGENT B0 ;  /* 0x0000000000007941 */ /* 0x000fea0003800200 */
.L_x_10858:
[----:B------:R-:W-:-:S13]  /*0190*/  ISETP.GE.AND P0, PT, R3, UR4, PT ;  /* 0x0000000403007c0c */ /* 0x000fda000bf06270 */
[----:B------:R-:W-:Y:S05]  /*01a0*/  @P0 EXIT ;  /* 0x000000000000094d */ /* 0x000fea0003800000 */
[----:B0-----:R-:W0:Y:S01]  /*01b0*/  LDC.64 R8, c[0x0][0x5f8] ;  /* 0x00017e00ff087b82 */ /* 0x001e220000000a00 */
[----:B------:R-:W1:Y:S07]  /*01c0*/  LDCU.64 UR4, c[0x0][0x600] ;  /* 0x0000c000ff0477ac */ /* 0x000e6e0008000a00 */
[----:B------:R-:W2:Y:S01]  /*01d0*/  LDC.64 R6, c[0x0][0x5f0] ;  /* 0x00017c00ff067b82 */ /* 0x000ea20000000a00 */
[----:B0-----:R-:W3:Y:S04]  /*01e0*/  LDG.E.U8 R4, desc[UR6][R8.64] ;  /* 0x0000000608047981 */ /* 0x001ee8000c1e1100 */
[----:B--2---:R-:W2:Y:S03]  /*01f0*/  LDG.E.64 R2, desc[UR6][R6.64] ;  /* 0x0000000606027981 */ /* 0x004ea6000c1e1b00 */
[----:B------:R-:W0:Y:S01]  /*0200*/  LDC.64 R10, c[0x0][0x5e8] ;  /* 0x00017a00ff0a7b82 */ /* 0x000e220000000a00 */
[----:B---3--:R-:W2:Y:S02]  /*0210*/  I2F.F64.U16 R4, R4 ;  /* 0x0000000400047312 */ /* 0x008ea40000101800 */
[----:B--2---:R-:W-:-:S08]  /*0220*/  DMUL R2, R2, R4 ;  /* 0x0000000402027228 */ /* 0x004fd00000000000 */
[----:B-1----:R-:W-:-:S07]  /*0230*/  DMUL R2, R2, UR4 ;  /* 0x0000000402027c28 */ /* 0x002fce0008000000 */
[----:B0-----:R-:W-:Y:S01]  /*0240*/  STG.E.64 desc[UR6][R10.64], R2 ;  /* 0x000000020a007986 */ /* 0x001fe2000c101b06 */
[----:B------:R-:W-:Y:S05]  /*0250*/  EXIT ;  /* 0x000000000000794d */ /* 0x000fea0003800000 */
.L_x_10857:
        /* <DEDUP_REMOVED lines=8> */
[----:B------:R-:W-:Y:S02]  /*02e0*/  MOV R4, RZ ;  /* 0x000000ff00047202 */ /* 0x000fe40000000f00 */
        /* <DEDUP_REMOVED lines=323> */
[----:B------:R-:W-:Y:S01]  /*1720*/  MOV R8, RZ ;  /* 0x000000ff00087202 */ /* 0x000fe20000000f00 */
        /* <DEDUP_REMOVED lines=22> */
.L_x_10862:
[----:B------:R-:W0:Y:S02]  /*1890*/  LDCU.128 UR8, c[0x0][0x5f0] ;  /* 0x0000be00ff0877ac */ /* 0x000e240008000c00 */
[----:B0-----:R-:W-:-:S04]  /*18a0*/  IADD3 R12, P0, PT, R6, UR10, RZ ;  /* 0x0000000a060c7c10 */ /* 0x001fc8000ff1e0ff */
[----:B------:R-:W-:Y:S01]  /*18b0*/  IADD3.X R13, PT, PT, RZ, UR11, RZ, P0, !PT ;  /* 0x0000000bff0d7c10 */ /* 0x000fe200087fe4ff */
[----:B------:R-:W0:Y:S04]  /*18c0*/  LDCU.64 UR10, c[0x0][0x600] ;  /* 0x0000c000ff0a77ac */ /* 0x000e280008000a00 */
[----:B------:R-:W2:Y:S01]  /*18d0*/  LDG.E.U8 R8, desc[UR6][R12.64] ;  /* 0x000000060c087981 */ /* 0x000ea2000c1e1100 */
[----:B------:R-:W-:-:S04]  /*18e0*/  IADD3 R10, P0, PT, R4, UR8, RZ ;  /* 0x00000008040a7c10 */ /* 0x000fc8000ff1e0ff */
[----:B------:R-:W-:Y:S01]  /*18f0*/  IADD3.X R11, PT, PT, RZ, UR9, RZ, P0, !PT ;  /* 0x00000009ff0b7c10 */ /* 0x000fe200087fe4ff */
[----:B------:R-:W1:Y:S04]  /*1900*/  LDCU.64 UR8, c[0x0][0x5e8] ;  /* 0x0000bd00ff0877ac */ /* 0x000e680008000a00 */
[----:B------:R-:W3:Y:S01]  /*1910*/  LDG.E.64 R6, desc[UR6][R10.64] ;  /* 0x000000060a067981 */ /* 0x000ee2000c1e1b00 */
[----:B------:R-:W-:Y:S02]  /*1920*/  IADD3 R3, PT, PT, R3, 0x80, RZ ;  /* 0x0000008003037810 */ /* 0x000fe40007ffe0ff */
[----:B-1----:R-:W-:-:S04]  /*1930*/  IADD3 R4, P0, PT, R5, UR8, RZ ;  /* 0x0000000805047c10 */ /* 0x002fc8000ff1e0ff */
[----:B------:R-:W-:Y:S01]  /*1940*/  IADD3.X R5, PT, PT, RZ, UR9, RZ, P0, !PT ;  /* 0x00000009ff057c10 */ /* 0x000fe200087fe4ff */
[----:B--2---:R-:W3:Y:S02]  /*1950*/  I2F.F64.U16 R8, R8 ;  /* 0x0000000800087312 */ /* 0x004ee40000101800 */
[----:B---3--:R-:W-:-:S08]  /*1960*/  DMUL R6, R6, R8 ;  /* 0x0000000806067228 */ /* 0x008fd00000000000 */
[----:B0-----:R-:W-:-:S07]  /*1970*/  DMUL R6, R6, UR10 ;  /* 0x0000000a06067c28 */ /* 0x001fce0008000000 */
[----:B------:R0:W-:Y:S04]  /*1980*/  STG.E.64 desc[UR6][R4.64], R6 ;  /* 0x0000000604007986 */ /* 0x0001e8000c101b06 */
.L_x_10861:
[----:B------:R-:W-:Y:S05]  /*1990*/  BSYNC.RECONVERGENT B0 ;  /* 0x0000000000007941 */ /* 0x000fea0003800200 */
.L_x_10860:
[----:B------:R-:W-:-:S13]  /*19a0*/  ISETP.GE.AND P0, PT, R3, UR4, PT ;  /* 0x0000000403007c0c */ /* 0x000fda000bf06270 */
[----:B------:R-:W-:Y:S05]  /*19b0*/  @P0 EXIT ;  /* 0x000000000000094d */ /* 0x000fea0003800000 */
[----:B------:R-:W1:Y:S01]  /*19c0*/  LDCU.64 UR4, c[0x0][0x390] ;  /* 0x00007200ff0477ac */ /* 0x000e620008000a00 */
[----:B0-----:R-:W-:Y:S02]  /*19d0*/  MOV R4, RZ ;  /* 0x000000ff00047202 */ /* 0x001fe40000000f00 */
        /* <DEDUP_REMOVED lines=346> */
.L_x_10863:
[----:B------:R-:W0:Y:S01]  /*2f80*/  LDCU.128 UR8, c[0x0][0x5f0] ;  /* 0x0000be00ff0877ac */ /* 0x000e220008000c00 */
[----:B------:R-:W1:Y:S01]  /*2f90*/  LDCU.64 UR4, c[0x0][0x5e8] ;  /* 0x0000bd00ff0477ac */ /* 0x000e620008000a00 */
[----:B0-----:R-:W-:-:S04]  /*2fa0*/  IADD3 R10, P0, PT, R4, UR10, RZ ;  /* 0x0000000a040a7c10 */ /* 0x001fc8000ff1e0ff */
[----:B------:R-:W-:-:S05]  /*2fb0*/  IADD3.X R11, PT, PT, RZ, UR11, RZ, P0, !PT ;  /* 0x0000000bff0b7c10 */ /* 0x000fca00087fe4ff */
[----:B------:R-:W2:Y:S01]  /*2fc0*/  LDG.E.U8 R6, desc[UR6][R10.64] ;  /* 0x000000060a067981 */ /* 0x000ea2000c1e1100 */
[----:B------:R-:W-:-:S04]  /*2fd0*/  IADD3 R8, P0, PT, R2, UR8, RZ ;  /* 0x0000000802087c10 */ /* 0x000fc8000ff1e0ff */
[----:B------:R-:W-:Y:S01]  /*2fe0*/  IADD3.X R9, PT, PT, RZ, UR9, RZ, P0, !PT ;  /* 0x00000009ff097c10 */ /* 0x000fe200087fe4ff */
[----:B------:R-:W0:Y:S04]  /*2ff0*/  LDCU.64 UR8, c[0x0][0x600] ;  /* 0x0000c000ff0877ac */ /* 0x000e280008000a00 */
[----:B------:R-:W3:Y:S01]  /*3000*/  LDG.E.64 R4, desc[UR6][R8.64] ;  /* 0x0000000608047981 */ /* 0x000ee2000c1e1b00 */
[----:B-1----:R-:W-:-:S04]  /*3010*/  IADD3 R2, P0, PT, R3, UR4, RZ ;  /* 0x0000000403027c10 */ /* 0x002fc8000ff1e0ff */
[----:B------:R-:W-:Y:S01]  /*3020*/  IADD3.X R3, PT, PT, RZ, UR5, RZ, P0, !PT ;  /* 0x00000005ff037c10 */ /* 0x000fe200087fe4ff */
[----:B--2---:R-:W3:Y:S02]  /*3030*/  I2F.F64.U16 R6, R6 ;  /* 0x0000000600067312 */ /* 0x004ee40000101800 */
[----:B---3--:R-:W-:-:S08]  /*3040*/  DMUL R4, R4, R6 ;  /* 0x0000000604047228 */ /* 0x008fd00000000000 */
[----:B0-----:R-:W-:-:S07]  /*3050*/  DMUL R4, R4, UR8 ;  /* 0x0000000804047c28 */ /* 0x001fce0008000000 */
[----:B------:R-:W-:Y:S01]  /*3060*/  STG.E.64 desc[UR6][R2.64], R4 ;  /* 0x0000000402007986 */ /* 0x000fe2000c101b06 */
[----:B------:R-:W-:Y:S05]  /*3070*/  EXIT ;  /* 0x000000000000794d */ /* 0x000fea0003800000 */
.L_x_10864:
        /* <DEDUP_REMOVED lines=16> */
.L_x_14319:


//--------------------- .text._ZN2at6native27unrolled_elementwise_kernelIZNS0_43_GLOBAL__N__7cc8d1ed_10_Dropout_cu_0e96ed3819masked_scale_kernelIhddEEvRNS_6TensorERKS4_S7_T1_EUldhE_St5arrayIPcLm3EELi4E23TrivialOffsetCalculatorILi2EjESD_ILi1EjENS0_6memory15LoadWithoutCastENSG_16StoreWithoutCastEEEviT_T0_T2_T3_T4_T5_ --------------------------
	.section	.text._ZN2at6native27unrolled_elementwise_kernelIZNS0_43_GLOBAL__N__7cc8d1ed_10_Dropout_cu_0e96ed3819masked_scale_kernelIhddEEvRNS_6TensorERKS4_S7_T1_EUldhE_St5arrayIPcLm3EELi4E23TrivialOffsetCalculatorILi2EjESD_ILi1EjENS0_6memory15LoadWithoutCastENSG_16StoreWithoutCastEEEviT_T0_T2_T3_T4_T5_,"ax",@progbits
	.align	128
        .global         _ZN2at6native27unrolled_elementwise_kernelIZNS0_43_GLOBAL__N__7cc8d1ed_10_Dropout_cu_0e96ed3819masked_scale_kernelIhddEEvRNS_6TensorERKS4_S7_T1_EUldhE_St5arrayIPcLm3EELi4E23TrivialOffsetCalculatorILi2EjESD_ILi1EjENS0_6memory15LoadWithoutCastENSG_16StoreWithoutCastEEEviT_T0_T2_T3_T4_T5_
        .type           _ZN2at6native27unrolled_elementwise_kernelIZNS0_43_GLOBAL__N__7cc8d1ed_10_Dropout_cu_0e96ed3819masked_scale_kernelIhddEEvRNS_6TensorERKS4_S7_T1_EUldhE_St5arrayIPcLm3EELi4E23TrivialOffsetCalculatorILi2EjESD_ILi1EjENS0_6memory15LoadWithoutCastENSG_16StoreWithoutCastEEEviT_T0_T2_T3_T4_T5_,@function
        .size           _ZN2at6native27unrolled_elementwise_kernelIZNS0_43_GLOBAL__N__7cc8d1ed_10_Dropout_cu_0e96ed3819masked_scale_kernelIhddEEvRNS_6TensorERKS4_S7_T1_EUldhE_St5arrayIPcLm3EELi4E23TrivialOffsetCalculatorILi2EjESD_ILi1EjENS0_6memory15LoadWithoutCastENSG_16StoreWithoutCastEEEviT_T0_T2_T3_T4_T5_,(.L_x_14320 - _ZN2at6native27unrolled_elementwise_kernelIZNS0_43_GLOBAL__N__7cc8d1ed_10_Dropout_cu_0e96ed3819masked_scale_kernelIhddEEvRNS_6TensorERKS4_S7_T1_EUldhE_St5arrayIPcLm3EELi4E23TrivialOffsetCalculatorILi2EjESD_ILi1EjENS0_6memory15LoadWithoutCastENSG_16StoreWithoutCastEEEviT_T0_T2_T3_T4_T5_)
        .other          _ZN2at6native27unrolled_elementwise_kernelIZNS0_43_GLOBAL__N__7cc8d1ed_10_Dropout_cu_0e96ed3819masked_scale_kernelIhddEEvRNS_6TensorERKS4_S7_T1_EUldhE_St5arrayIPcLm3EELi4E23TrivialOffsetCalculatorILi2EjESD_ILi1EjENS0_6memory15LoadWithoutCastENSG_16StoreWithoutCastEEEviT_T0_T2_T3_T4_T5_,@"STO_CUDA_ENTRY STV_DEFAULT"
_ZN2at6native27unrolled_elementwise_kernelIZNS0_43_GLOBAL__N__7cc8d1ed_10_Dropout_cu_0e96ed3819masked_scale_kernelIhddEEvRNS_6TensorERKS4_S7_T1_EUldhE_St5arrayIPcLm3EELi4E23TrivialOffsetCalculatorILi2EjESD_ILi1EjENS0_6memory15LoadWithoutCastENSG_16StoreWithoutCastEEEviT_T0_T2_T3_T4_T5_:
.text._ZN2at6native27unrolled_elementwise_kernelIZNS0_43_GLOBAL__N__7cc8d1ed_10_Dropout_cu_0e96ed3819masked_scale_kernelIhddEEvRNS_6TensorERKS4_S7_T1_EUldhE_St5arrayIPcLm3EELi4E23TrivialOffsetCalculatorILi2EjESD_ILi1EjENS0_6memory15LoadWithoutCastENSG_16StoreWithoutCastEEEviT_T0_T2_T3_T4_T5_:
[----:B------:R-:W-:Y:S01]  /*0000*/  LDC R1, c[0x0][0x37c] ;  /* 0x0000df00ff017b82 */ /* 0x000fe20000000800 */
[----:B------:R-:W0:Y:S07]  /*0010*/  S2R R18, SR_CTAID.X ;  /* 0x0000000000127919 */ /* 0x000e2e0000002500 */
[----:B------:R-:W0:Y:S01]  /*0020*/  LDC R19, c[0x0][0x380] ;  /* 0x0000e000ff137b82 */ /* 0x000e220000000800 */
[----:B------:R-:W1:Y:S01]  /*0030*/  LDCU.64 UR4, c[0x0][0x358] ;  /* 0x00006b00ff0477ac */ /* 0x000e620008000a00 */
[----:B------:R-:W2:Y:S01]  /*0040*/  S2R R0, SR_TID.X ;  /* 0x0000000000007919 */ /* 0x000ea20000002100 */
[----:B------:R-:W3:Y:S01]  /*0050*/  LDCU.64 UR6, c[0x0][0x388] ;  /* 0x00007100ff0677ac */ /* 0x000ee20008000a00 */
        /* <DEDUP_REMOVED lines=8> */
[----:B------:R-:W-:Y:S01]  /*00e0*/  @!P2 IMAD R27, R18, 0x200, R0 ;  /* 0x00000200121ba824 */ /* 0x000fe200078e0200 */
[----:B------:R-:W-:Y:S01]  /*00f0*/  @!P2 IADD3 R0, PT, PT, R0, 0x80, RZ ;  /* 0x000000800000a810 */ /* 0x000fe20007ffe0ff */
[----:B------:R-:W4:Y:S03]  /*0100*/  @!P2 LDC.64 R14, c[0x0][0x3a8] ;  /* 0x0000ea00ff0eab82 */ /* 0x000f260000000a00 */
[----:B------:R-:W-:-:S02]  /*0110*/  ISETP.GE.AND P1, PT, R0, R19, PT ;  /* 0x000000130000720c */ /* 0x000fc40003f26270 */
[----:B0-----:R-:W-:-:S03]  /*0120*/  @!P3 IADD3 R16, P4, PT, R29, R16, RZ ;  /* 0x000000101d10b210 */ /* 0x001fc60007f9e0ff */
[----:B------:R-:W0:Y:S02]  /*0130*/  @!P2 LDC.64 R4, c[0x0][0x3a0] ;  /* 0x0000e800ff04ab82 */ /* 0x000e240000000a00 */
[----:B------:R-:W-:-:S05]  /*0140*/  @!P3 IMAD.X R17, RZ, RZ, R17, P4 ;  /* 0x000000ffff11b224 */ /* 0x000fca00020e0611 */
[----:B-1----:R-:W5:Y:S01]  /*0150*/  @!P3 LDG.E.U8 R16, desc[UR4][R16.64] ;  /* 0x000000041010b981 */ /* 0x002f62000c1e1100 */
[----:B------:R-:W-:Y:S01]  /*0160*/  @!P1 IMAD R23, R18, 0x200, R0 ;  /* 0x0000020012179824 */ /* 0x000fe200078e0200 */
[----:B------:R-:W1:Y:S01]  /*0170*/  @!P1 LDC.64 R10, c[0x0][0x3a8] ;  /* 0x0000ea00ff0a9b82 */ /* 0x000e620000000a00 */
[----:B------:R-:W-:-:S05]  /*0180*/  @!P1 VIADD R0, R0, 0x80 ;  /* 0x0000008000009836 */ /* 0x000fca0000000000 */
[----:B------:R-:W-:Y:S02]  /*0190*/  ISETP.GE.AND P0, PT, R0, R19, PT ;  /* 0x000000130000720c */ /* 0x000fe40003f06270 */
[----:B----4-:R-:W-:Y:S01]  /*01a0*/  @!P2 IADD3 R14, P5, PT, R27, R14, RZ ;  /* 0x0000000e1b0ea210 */ /* 0x010fe20007fbe0ff */
[----:B------:R-:W4:Y:S04]  /*01b0*/  @!P1 LDC.64 R6, c[0x0][0x3a0] ;  /* 0x0000e800ff069b82 */ /* 0x000f280000000a00 */
[----:B------:R-:W-:-:S05]  /*01c0*/  @!P2 IMAD.X R15, RZ, RZ, R15, P5 ;  /* 0x000000ffff0fa224 */ /* 0x000fca00028e060f */
[----:B------:R-:W3:Y:S01]  /*01d0*/  @!P2 LDG.E.U8 R14, desc[UR4][R14.64] ;  /* 0x000000040e0ea981 */ /* 0x000ee2000c1e1100 */
[----:B------:R-:W2:Y:S01]  /*01e0*/  @!P0 LDC.64 R12, c[0x0][0x3a8] ;  /* 0x0000ea00ff0c8b82 */ /* 0x000ea20000000a00 */
[----:B------:R-:W-:Y:S02]  /*01f0*/  @!P0 LEA R25, R18, R0, 0x9 ;  /* 0x0000000012198211 */ /* 0x000fe400078e48ff */
[----:B-1----:R-:W-:-:S05]  /*0200*/  @!P1 IADD3 R10, P5, PT, R23, R10, RZ ;  /* 0x0000000a170a9210 */ /* 0x002fca0007fbe0ff */
[----:B------:R-:W1:Y:S01]  /*0210*/  @!P0 LDC.64 R8, c[0x0][0x3a0] ;  /* 0x0000e800ff088b82 */ /* 0x000e620000000a00 */
[----:B------:R-:W-:-:S05]  /*0220*/  @!P1 IMAD.X R11, RZ, RZ, R11, P5 ;  /* 0x000000ffff0b9224 */ /* 0x000fca00028e060b */
[----:B------:R-:W3:Y:S01]  /*0230*/  @!P1 LDG.E.U8 R10, desc[UR4][R10.64] ;  /* 0x000000040a0a9981 */ /* 0x000ee2000c1e1100 */
[----:B--2---:R-:W-:-:S05]  /*0240*/  @!P0 IADD3 R12, P4, PT, R25, R12, RZ ;  /* 0x0000000c190c8210 */ /* 0x004fca0007f9e0ff */
[----:B------:R-:W-:-:S05]  /*0250*/  @!P0 IMAD.X R13, RZ, RZ, R13, P4 ;  /* 0x000000ffff0d8224 */ /* 0x000fca00020e060d */
[----:B------:R1:W2:Y:S01]  /*0260*/  @!P0 LDG.E.U8 R0, desc[UR4][R12.64] ;  /* 0x000000040c008981 */ /* 0x0002a2000c1e1100 */
[----:B------:R-:W-:Y:S01]  /*0270*/  @!P3 IMAD.WIDE.U32 R2, R29, 0x8, R2 ;  /* 0x000000081d02b825 */ /* 0x000fe200078e0002 */
[----:B------:R-:W-:-:S03]  /*0280*/  CS2R R28, SRZ ;  /* 0x00000000001c7805 */ /* 0x000fc6000001ff00 */
[----:B0-----:R-:W-:-:S04]  /*0290*/  @!P2 IMAD.WIDE.U32 R4, R27, 0x8, R4 ;  /* 0x000000081b04a825 */ /* 0x001fc800078e0004 */
[----:B-1----:R-:W-:Y:S01]  /*02a0*/  @!P0 IMAD.WIDE.U32 R12, R25, 0x8, R8 ;  /* 0x00000008190c8825 */ /* 0x002fe200078e0008 */
[----:B------:R-:W-:Y:S01]  /*02b0*/  CS2R R26, SRZ ;  /* 0x00000000001a7805 */ /* 0x000fe2000001ff00 */
[----:B------:R0:W2:Y:S02]  /*02c0*/  @!P2 LDG.E.64 R28, desc[UR4][R4.64] ;  /* 0x00000004041ca981 */ /* 0x0000a4000c1e1b00 */
[----:B----4-:R-:W-:Y:S01]  /*02d0*/  @!P1 IMAD.WIDE.U32 R6, R23, 0x8, R6 ;  /* 0x0000000817069825 */ /* 0x010fe200078e0006 */
[----:B------:R-:W-:Y:S01]  /*02e0*/  CS2R R22, SRZ ;  /* 0x0000000000167805 */ /* 0x000fe2000001ff00 */
[----:B------:R-:W4:Y:S04]  /*02f0*/  @!P0 LDG.E.64 R12, desc[UR4][R12.64] ;  /* 0x000000040c0c8981 */ /* 0x000f28000c1e1b00 */
[----:B------:R1:W4:Y:S04]  /*0300*/  @!P3 LDG.E.64 R26, desc[UR4][R2.64] ;  /* 0x00000004021ab981 */ /* 0x000328000c1e1b00 */
[----:B------:R2:W4:Y:S01]  /*0310*/  @!P1 LDG.E.64 R22, desc[UR4][R6.64] ;  /* 0x0000000406169981 */ /* 0x000522000c1e1b00 */
[----:B------:R-:W-:-:S02]  /*0320*/  CS2R R8, SRZ ;  /* 0x0000000000087805 */ /* 0x000fc4000001ff00 */
[----:B------:R-:W-:Y:S02]  /*0330*/  CS2R R24, SRZ ;  /* 0x0000000000187805 */ /* 0x000fe4000001ff00 */
[----:B0-----:R-:W-:Y:S02]  /*0340*/  CS2R R4, SRZ ;  /* 0x0000000000047805 */ /* 0x001fe4000001ff00 */
[----:B-1----:R-:W-:Y:S01]  /*0350*/  CS2R R2, SRZ ;  /* 0x0000000000027805 */ /* 0x002fe2000001ff00 */
[----:B------:R-:W-:Y:S04]  /*0360*/  BSSY.RECONVERGENT B0, `(.L_x_10865) ;  /* 0x0000024000007945 */ /* 0x000fe80003800200 */
[----:B------:R-:W-:Y:S01]  /*0370*/  BSSY.RELIABLE B1, `(.L_x_10866) ;  /* 0x000001c000017945 */ /* 0x000fe20003800100 */
[----:B-----5:R-:W-:Y:S08]  /*0380*/  @!P3 I2F.F64.U16 R8, R16 ;  /* 0x000000100008b312 */ /* 0x020ff00000101800 */
[----:B---3--:R-:W-:Y:S08]  /*0390*/  @!P2 I2F.F64.U16 R24, R14 ;  /* 0x0000000e0018a312 */ /* 0x008ff00000101800 */
[----:B------:R-:W-:Y:S08]  /*03a0*/  @!P1 I2F.F64.U16 R4, R10 ;  /* 0x0000000a00049312 */ /* 0x000ff00000101800 */
[----:B--2---:R-:W4:Y:S02]  /*03b0*/  @!P0 I2F.F64.U16 R6, R0 ;  /* 0x0000000000068312 */ /* 0x004f240000101800 */
[----:B----4-:R-:W-:Y:S01]  /*03c0*/  @!P0 DMUL R2, R12, R6 ;  /* 0x000000060c028228 */ /* 0x010fe20000000000 */
[----:B------:R-:W-:Y:S01]  /*03d0*/  ISETP.GE.AND P0, PT, R21, R19, PT ;  /* 0x000000131500720c */ /* 0x000fe20003f06270 */
[----:B------:R-:W-:-:S02]  /*03e0*/  DMUL R24, R24, R28 ;  /* 0x0000001c18187228 */ /* 0x000fc40000000000 */
[----:B------:R-:W-:Y:S02]  /*03f0*/  DMUL R8, R8, R26 ;  /* 0x0000001a08087228 */ /* 0x000fe40000000000 */
[----:B------:R-:W-:-:S04]  /*0400*/  DMUL R4, R4, R22 ;  /* 0x0000001604047228 */ /* 0x000fc80000000000 */
[----:B------:R-:W-:Y:S02]  /*0410*/  DMUL R6, R24, UR6 ;  /* 0x0000000618067c28 */ /* 0x000fe40008000000 */
[----:B------:R-:W-:Y:S02]  /*0420*/  DMUL R12, R8, UR6 ;  /* 0x00000006080c7c28 */ /* 0x000fe40008000000 */
[----:B------:R-:W-:Y:S02]  /*0430*/  DMUL R2, R2, UR6 ;  /* 0x0000000602027c28 */ /* 0x000fe40008000000 */
[----:B------:R-:W-:Y:S01]  /*0440*/  DMUL R4, R4, UR6 ;  /* 0x0000000604047c28 */ /* 0x000fe20008000000 */
[----:B------:R-:W-:Y:S10]  /*0450*/  @P0 BRA `(.L_x_10867) ;  /* 0x0000000000340947 */ /* 0x000ff40003800000 */
[----:B------:R-:W0:Y:S01]  /*0460*/  LDC.64 R8, c[0x0][0x398] ;  /* 0x0000e600ff087b82 */ /* 0x000e220000000a00 */
[----:B------:R-:W-:Y:S01]  /*0470*/  LEA R11, R18, R21, 0x9 ;  /* 0x00000015120b7211 */ /* 0x000fe200078e48ff */
[----:B------:R-:W-:-:S05]  /*0480*/  VIADD R21, R21, 0x80 ;  /* 0x0000008015157836 */ /* 0x000fca0000000000 */
[----:B------:R-:W-:-:S13]  /*0490*/  ISETP.GE.AND P0, PT, R21, R19, PT ;  /* 0x000000131500720c */ /* 0x000fda0003f06270 */
[----:B------:R-:W-:Y:S05]  /*04a0*/  @P0 BREAK.RELIABLE B1 ;  /* 0x0000000000010942 */ /* 0x000fea0003800100 */
[----:B0-----:R-:W-:-:S05]  /*04b0*/  IMAD.WIDE.U32 R8, R11, 0x8, R8 ;  /* 0x000000080b087825 */ /* 0x001fca00078e0008 */
[----:B------:R0:W-:Y:S01]  /*04c0*/  STG.E.64 desc[UR4][R8.64], R12 ;  /* 0x0000000c08007986 */ /* 0x0001e2000c101b04 */
[----:B------:R-:W-:Y:S05]  /*04d0*/  @P0 BRA `(.L_x_10868) ;  /* 0x0000000000300947 */ /* 0x000fea0003800000 */
[----:B0-----:R-:W0:Y:S01]  /*04e0*/  LDC.64 R8, c[0x0][0x398] ;  /* 0x0000e600ff087b82 */ /* 0x001e220000000a00 */
[----:B------:R-:W-:Y:S01]  /*04f0*/  IMAD R11, R18, 0x200, R21 ;  /* 0x00000200120b7824 */ /* 0x000fe200078e0215 */
[----:B------:R-:W-:-:S03]  /*0500*/  IADD3 R21, PT, PT, R21, 0x80, RZ ;  /* 0x0000008015157810 */ /* 0x000fc60007ffe0ff */
[----:B0-----:R-:W-:-:S05]  /*0510*/  IMAD.WIDE.U32 R8, R11, 0x8, R8 ;  /* 0x000000080b087825 */ /* 0x001fca00078e0008 */
[----:B------:R0:W-:Y:S02]  /*0520*/  STG.E.64 desc[UR4][R8.64], R6 ;  /* 0x0000000608007986 */ /* 0x0001e4000c101b04 */
.L_x_10867:
[----:B------:R-:W-:Y:S05]  /*0530*/  BSYNC.RELIABLE B1 ;  /* 0x0000000000017941 */ /* 0x000fea0003800100 */
.L_x_10866:
[----:B------:R-:W-:-:S13]  /*0540*/  ISETP.GE.AND P0, PT, R21, R19, PT ;  /* 0x000000131500720c */ /* 0x000fda0003f06270 */
[----:B0-----:R-:W0:Y:S01]  /*0550*/  @!P0 LDC.64 R6, c[0x0][0x398] ;  /* 0x0000e600ff068b82 */ /* 0x001e220000000a00 */
[----:B------:R-:W-:Y:S02]  /*0560*/  @!P0 IMAD R9, R18, 0x200, R21 ;  /* 0x0000020012098824 */ /* 0x000fe400078e0215 */
[----:B------:R-:W-:Y:S02]  /*0570*/  @!P0 VIADD R21, R21, 0x80 ;  /* 0x0000008015158836 */ /* 0x000fe40000000000 */
[----:B0-----:R-:W-:-:S05]  /*0580*/  @!P0 IMAD.WIDE.U32 R6, R9, 0x8, R6 ;  /* 0x0000000809068825 */ /* 0x001fca00078e0006 */
[----:B------:R1:W-:Y:S02]  /*0590*/  @!P0 STG.E.64 desc[UR4][R6.64], R4 ;  /* 0x0000000406008986 */ /* 0x0003e4000c101b04 */
.L_x_10868:
[----:B------:R-:W-:Y:S05]  /*05a0*/  BSYNC.RECONVERGENT B0 ;  /* 0x0000000000007941 */ /* 0x000fea0003800200 */
.L_x_10865:
[----:B------:R-:W-:Y:S05]  /*05b0*/  WARPSYNC.ALL ;  /* 0x0000000000007948 */ /* 0x000fea0003800000 */
[----:B------:R-:W-:-:S13]  /*05c0*/  ISETP.GE.AND P0, PT, R21, R19, PT ;  /* 0x000000131500720c */ /* 0x000fda0003f06270 */
[----:B------:R-:W-:Y:S05]  /*05d0*/  @P0 EXIT ;  /* 0x000000000000094d */ /* 0x000fea0003800000 */
[----:B-1----:R-:W1:Y:S01]  /*05e0*/  LDC.64 R4, c[0x0][0x398] ;  /* 0x0000e600ff047b82 */ /* 0x002e620000000a00 */
[----:B------:R-:W-:-:S05]  /*05f0*/  LEA R21, R18, R21, 0x9 ;  /* 0x0000001512157211 */ /* 0x000fca00078e48ff */
[----:B-1----:R-:W-:-:S05]  /*0600*/  IMAD.WIDE.U32 R4, R21, 0x8, R4 ;  /* 0x0000000815047825 */ /* 0x002fca00078e0004 */
[----:B------:R-:W-:Y:S01]  /*0610*/  STG.E.64 desc[UR4][R4.64], R2 ;  /* 0x0000000204007986 */ /* 0x000fe2000c101b04 */
[----:B------:R-:W-:Y:S05]  /*0620*/  EXIT ;  /* 0x000000000000794d */ /* 0x000fea0003800000 */
.L_x_10869:
        /* <DEDUP_REMOVED lines=13> */
.L_x_14320:


//--------------------- .text._ZN2at6native29vectorized_elementwise_kernelILi2EZNS0_43_GLOBAL__N__7cc8d1ed_10_Dropout_cu_0e96ed3819masked_scale_kernelIhddEEvRNS_6TensorERKS4_S7_T1_EUldhE_St5arrayIPcLm3EEEEviT0_S8_ --------------------------
	.section	.text._ZN2at6native29vectorized_elementwise_kernelILi2EZNS0_43_GLOBAL__N__7cc8d1ed_10_Dropout_cu_0e96ed3819masked_scale_kernelIhddEEvRNS_6TensorERKS4_S7_T1_EUldhE_St5arrayIPcLm3EEEEviT0_S8_,"ax",@progbits
	.align	128
        .global         _ZN2at6native29vectorized_elementwise_kernelILi2EZNS0_43_GLOBAL__N__7cc8d1ed_10_Dropout_cu_0e96ed3819masked_scale_kernelIhddEEvRNS_6TensorERKS4_S7_T1_EUldhE_St5arrayIPcLm3EEEEviT0_S8_
        .type           _ZN2at6native29vectorized_elementwise_kernelILi2EZNS0_43_GLOBAL__N__7cc8d1ed_10_Dropout_cu_0e96ed3819masked_scale_kernelIhddEEvRNS_6TensorERKS4_S7_T1_EUldhE_St5arrayIPcLm3EEEEviT0_S8_,@function
        .size           _ZN2at6native29vectorized_elementwise_kernelILi2EZNS0_43_GLOBAL__N__7cc8d1ed_10_Dropout_cu_0e96ed3819masked_scale_kernelIhddEEvRNS_6TensorERKS4_S7_T1_EUldhE_St5arrayIPcLm3EEEEviT0_S8_,(.L_x_14321 - _ZN2at6native29vectorized_elementwise_kernelILi2EZNS0_43_GLOBAL__N__7cc8d1ed_10_Dropout_cu_0e96ed3819masked_scale_kernelIhddEEvRNS_6TensorERKS4_S7_T1_EUldhE_St5arrayIPcLm3EEEEviT0_S8_)
        .other          _ZN2at6native29vectorized_elementwise_kernelILi2EZNS0_43_GLOBAL__N__7cc8d1ed_10_Dropout_cu_0e96ed3819masked_scale_kernelIhddEEvRNS_6TensorERKS4_S7_T1_EUldhE_St5arrayIPcLm3EEEEviT0_S8_,@"STO_CUDA_ENTRY STV_DEFAULT"
_ZN2at6native29vectorized_elementwise_kernelILi2EZNS0_43_GLOBAL__N__7cc8d1ed_10_Dropout_cu_0e96ed3819masked_scale_kernelIhddEEvRNS_6TensorERKS4_S7_T1_EUldhE_St5arrayIPcLm3EEEEviT0_S8_:
.text._ZN2at6native29vectorized_elementwise_kernelILi2EZNS0_43_GLOBAL__N__7cc8d1ed_10_Dropout_cu_0e96ed3819masked_scale_kernelIhddEEvRNS_6TensorERKS4_S7_T1_EUldhE_St5arrayIPcLm3EEEEviT0_S8_:
        /* <DEDUP_REMOVED lines=10> */
[----:B------:R-:W1:Y:S01]  /*00a0*/  LDCU.64 UR6, c[0x0][0x388] ;  /* 0x00007100ff0677ac */ /* 0x000e620008000a00 */
[----:B0-----:R-:W-:Y:S01]  /*00b0*/  ISETP.GE.U32.AND P0, PT, R25, R0, PT ;  /* 0x000000001900720c */ /* 0x001fe20003f06070 */
[----:B------:R-:W-:-:S12]  /*00c0*/  IMAD.MOV.U32 R3, RZ, RZ, R25 ;  /* 0x000000ffff037224 */ /* 0x000fd800078e0019 */
[----:B------:R-:W0:Y:S01]  /*00d0*/  @!P0 LDC.64 R6, c[0x0][0x3a8] ;  /* 0x0000ea00ff068b82 */ /* 0x000e220000000a00 */
[----:B------:R-:W-:Y:S02]  /*00e0*/  @!P0 VIADD R25, R3, 0x80 ;  /* 0x0000008003198836 */ /* 0x000fe40000000000 */
[----:B------:R-:W-:-:S03]  /*00f0*/  @!P0 IMAD.IADD R5, R2, 0x1, R3 ;  /* 0x0000000102058824 */ /* 0x000fc600078e0203 */
[C---:B------:R-:W-:Y:S02]  /*0100*/  ISETP.GE.U32.AND P4, PT, R25.reuse, R0, PT ;  /* 0x000000001900720c */ /* 0x040fe40003f86070 */
[----:B------:R-:W2:Y:S11]  /*0110*/  @!P0 LDC.64 R18, c[0x0][0x3a0] ;  /* 0x0000e800ff128b82 */ /* 0x000eb60000000a00 */
[----:B------:R-:W-:Y:S01]  /*0120*/  @!P4 IADD3 R17, PT, PT, R2, R25, RZ ;  /* 0x000000190211c210 */ /* 0x000fe20007ffe0ff */
[----:B------:R-:W-:Y:S01]  /*0130*/  @!P4 VIADD R25, R25, 0x80 ;  /* 0x000000801919c836 */ /* 0x000fe20000000000 */
[----:B------:R-:W3:Y:S01]  /*0140*/  @!P4 LDC.64 R12, c[0x0][0x3a8] ;  /* 0x0000ea00ff0ccb82 */ /* 0x000ee20000000a00 */
[----:B0-----:R-:W-:-:S03]  /*0150*/  @!P0 IADD3 R6, P1, PT, R5, R6, RZ ;  /* 0x0000000605068210 */ /* 0x001fc60007f3e0ff */
[----:B------:R-:W-:Y:S02]  /*0160*/  ISETP.GE.U32.AND P3, PT, R25, R0, PT ;  /* 0x000000001900720c */ /* 0x000fe40003f66070 */
[----:B------:R-:W-:-:S05]  /*0170*/  @!P0 IMAD.X R7, RZ, RZ, R7, P1 ;  /* 0x000000ffff078224 */ /* 0x000fca00008e0607 */
[----:B------:R-:W4:Y:S01]  /*0180*/  @!P0 LDG.E.U8 R6, desc[UR4][R6.64] ;  /* 0x0000000406068981 */ /* 0x000f22000c1e1100 */
[----:B--2---:R-:W-:-:S05]  /*0190*/  @!P0 IMAD.WIDE.U32 R18, R5, 0x8, R18 ;  /* 0x0000000805128825 */ /* 0x004fca00078e0012 */
[----:B------:R-:W0:Y:S01]  /*01a0*/  @!P3 LDC.64 R4, c[0x0][0x3a8] ;  /* 0x0000ea00ff04bb82 */ /* 0x000e220000000a00 */
[----:B------:R2:W5:Y:S01]  /*01b0*/  @!P0 LDG.E.64 R8, desc[UR4][R18.64] ;  /* 0x0000000412088981 */ /* 0x000562000c1e1b00 */
[----:B------:R-:W-:Y:S01]  /*01c0*/  @!P3 IADD3 R15, PT, PT, R2, R25, RZ ;  /* 0x00000019020fb210 */ /* 0x000fe20007ffe0ff */
[----:B------:R-:W-:Y:S01]  /*01d0*/  @!P3 VIADD R25, R25, 0x80 ;  /* 0x000000801919b836 */ /* 0x000fe20000000000 */
[----:B---3--:R-:W-:-:S04]  /*01e0*/  @!P4 IADD3 R22, P1, PT, R17, R12, RZ ;  /* 0x0000000c1116c210 */ /* 0x008fc80007f3e0ff */
[----:B------:R-:W-:Y:S01]  /*01f0*/  ISETP.GE.U32.AND P2, PT, R25, R0, PT ;  /* 0x000000001900720c */ /* 0x000fe20003f46070 */
[----:B------:R-:W-:Y:S01]  /*0200*/  @!P4 IMAD.X R23, RZ, RZ, R13, P1 ;  /* 0x000000ffff17c224 */ /* 0x000fe200008e060d */
[----:B--2---:R-:W2:Y:S04]  /*0210*/  @!P4 LDC.64 R18, c[0x0][0x3a0] ;  /* 0x0000e800ff12cb82 */ /* 0x004ea80000000a00 */
[----:B------:R-:W3:Y:S07]  /*0220*/  @!P4 LDG.E.U8 R22, desc[UR4][R22.64] ;  /* 0x000000041616c981 */ /* 0x000eee000c1e1100 */
[----:B------:R-:W1:Y:S01]  /*0230*/  @!P2 LDC.64 R10, c[0x0][0x3a8] ;  /* 0x0000ea00ff0aab82 */ /* 0x000e620000000a00 */
[----:B0-----:R-:W-:-:S04]  /*0240*/  @!P3 IADD3 R28, P1, PT, R15, R4, RZ ;  /* 0x000000040f1cb210 */ /* 0x001fc80007f3e0ff */
[----:B------:R-:W-:-:S03]  /*0250*/  @!P3 IADD3.X R29, PT, PT, RZ, R5, RZ, P1, !PT ;  /* 0x00000005ff1db210 */ /* 0x000fc60000ffe4ff */
[----:B------:R-:W0:Y:S02]  /*0260*/  @!P2 LDC.64 R20, c[0x0][0x3a0] ;  /* 0x0000e800ff14ab82 */ /* 0x000e240000000a00 */
[----:B------:R2:W3:Y:S01]  /*0270*/  @!P3 LDG.E.U8 R24, desc[UR4][R28.64] ;  /* 0x000000041c18b981 */ /* 0x0004e2000c1e1100 */
[----:B------:R-:W-:-:S05]  /*0280*/  @!P2 IMAD.IADD R7, R2, 0x1, R25 ;  /* 0x000000010207a824 */ /* 0x000fca00078e0219 */
[----:B-1----:R-:W-:-:S05]  /*0290*/  @!P2 IADD3 R26, P1, PT, R7, R10, RZ ;  /* 0x0000000a071aa210 */ /* 0x002fca0007f3e0ff */
[----:B------:R-:W-:Y:S02]  /*02a0*/  @!P2 IMAD.X R27, RZ, RZ, R11, P1 ;  /* 0x000000ffff1ba224 */ /* 0x000fe400008e060b */
[----:B------:R-:W-:Y:S01]  /*02b0*/  @!P2 VIADD R25, R25, 0x80 ;  /* 0x000000801919a836 */ /* 0x000fe20000000000 */
[----:B------:R-:W-:Y:S01]  /*02c0*/  CS2R R12, SRZ ;  /* 0x00000000000c7805 */ /* 0x000fe2000001ff00 */
[----:B------:R-:W1:Y:S01]  /*02d0*/  @!P3 LDC.64 R10, c[0x0][0x3a0] ;  /* 0x0000e800ff0abb82 */ /* 0x000e620000000a00 */
[----:B------:R-:W3:Y:S02]  /*02e0*/  @!P2 LDG.E.U8 R26, desc[UR4][R26.64] ;  /* 0x000000041a1aa981 */ /* 0x000ee4000c1e1100 */
[----:B------:R-:W-:-:S13]  /*02f0*/  ISETP.GE.U32.AND P1, PT, R25, R0, PT ;  /* 0x000000001900720c */ /* 0x000fda0003f26070 */
[----:B------:R-:W0:Y:S08]  /*0300*/  @!P1 LDC.64 R4, c[0x0][0x3a0] ;  /* 0x0000e800ff049b82 */ /* 0x000e300000000a00 */
[----:B--2---:R-:W2:Y:S01]  /*0310*/  @!P1 LDC.64 R28, c[0x0][0x3a8] ;  /* 0x0000ea00ff1c9b82 */ /* 0x004ea20000000a00 */
[----:B------:R-:W-:-:S04]  /*0320*/  @!P4 IMAD.WIDE.U32 R18, R17, 0x8, R18 ;  /* 0x000000081112c825 */ /* 0x000fc800078e0012 */
[----:B-1----:R-:W-:Y:S01]  /*0330*/  @!P3 IMAD.WIDE.U32 R10, R15, 0x8, R10 ;  /* 0x000000080f0ab825 */ /* 0x002fe200078e000a */
[----:B------:R-:W-:-:S03]  /*0340*/  CS2R R14, SRZ ;  /* 0x00000000000e7805 */ /* 0x000fc6000001ff00 */
[----:B------:R-:W-:-:S03]  /*0350*/  @!P1 IMAD.IADD R17, R2, 0x1, R25 ;  /* 0x0000000102119824 */ /* 0x000fc600078e0219 */
[----:B------:R1:W2:Y:S01]  /*0360*/  @!P3 LDG.E.64 R14, desc[UR4][R10.64] ;  /* 0x000000040a0eb981 */ /* 0x0002a2000c1e1b00 */
[----:B------:R-:W-:Y:S01]  /*0370*/  @!P1 IADD3 R25, PT, PT, R25, 0x80, RZ ;  /* 0x0000008019199810 */ /* 0x000fe20007ffe0ff */
[----:B0-----:R-:W-:Y:S01]  /*0380*/  @!P1 IMAD.WIDE.U32 R4, R17, 0x8, R4 ;  /* 0x0000000811049825 */ /* 0x001fe200078e0004 */
[----:B-1----:R-:W-:-:S06]  /*0390*/  CS2R R10, SRZ ;  /* 0x00000000000a7805 */ /* 0x002fcc000001ff00 */
[----:B------:R0:W2:Y:S02]  /*03a0*/  @!P1 LDG.E.64 R10, desc[UR4][R4.64] ;  /* 0x00000004040a9981 */ /* 0x0000a4000c1e1b00 */
[----:B0-----:R-:W-:Y:S01]  /*03b0*/  CS2R R4, SRZ ;  /* 0x0000000000047805 */ /* 0x001fe2000001ff00 */
[----:B------:R-:W-:Y:S01]  /*03c0*/  @!P2 IMAD.WIDE.U32 R20, R7, 0x8, R20 ;  /* 0x000000080714a825 */ /* 0x000fe200078e0014 */
[----:B----4-:R-:W5:Y:S02]  /*03d0*/  @!P0 I2F.F64.U16 R12, R6 ;  /* 0x00000006000c8312 */ /* 0x010f640000101800 */
[----:B-----5:R-:W-:Y:S01]  /*03e0*/  DMUL R12, R12, R8 ;  /* 0x000000080c0c7228 */ /* 0x020fe20000000000 */
[----:B------:R-:W-:-:S06]  /*03f0*/  CS2R R8, SRZ ;  /* 0x0000000000087805 */ /* 0x000fcc000001ff00 */
[----:B------:R0:W4:Y:S02]  /*0400*/  @!P4 LDG.E.64 R8, desc[UR4][R18.64] ;  /* 0x000000041208c981 */ /* 0x000124000c1e1b00 */
[----:B0-----:R-:W-:Y:S02]  /*0410*/  CS2R R18, SRZ ;  /* 0x0000000000127805 */ /* 0x001fe4000001ff00 */
[----:B------:R-:W-:-:S04]  /*0420*/  ISETP.GE.U32.AND P0, PT, R25, R0, PT ;  /* 0x000000001900720c */ /* 0x000fc80003f06070 */
[----:B---3--:R-:W-:Y:S01]  /*0430*/  @!P4 I2F.F64.U16 R18, R22 ;  /* 0x000000160012c312 */ /* 0x008fe20000101800 */
[----:B--2---:R-:W-:-:S05]  /*0440*/  @!P1 IADD3 R28, P4, PT, R17, R28, RZ ;  /* 0x0000001c111c9210 */ /* 0x004fca0007f9e0ff */
[----:B------:R-:W-:Y:S02]  /*0450*/  @!P1 IMAD.X R29, RZ, RZ, R29, P4 ;  /* 0x000000ffff1d9224 */ /* 0x000fe400020e061d */
[----:B------:R0:W1:Y:S01]  /*0460*/  @!P3 I2F.F64.U16 R4, R24 ;  /* 0x000000180004b312 */ /* 0x0000620000101800 */
[----:B------:R-:W2:Y:S02]  /*0470*/  @!P0 LDC.64 R16, c[0x0][0x3a8] ;  /* 0x0000ea00ff108b82 */ /* 0x000ea40000000a00 */
[----:B0-----:R-:W3:Y:S01]  /*0480*/  @!P1 LDG.E.U8 R24, desc[UR4][R28.64] ;  /* 0x000000041c189981 */ /* 0x001ee2000c1e1100 */
[----:B------:R-:W-:Y:S01]  /*0490*/  CS2R R6, SRZ ;  /* 0x0000000000067805 */ /* 0x000fe2000001ff00 */
[----:B------:R-:W-:-:S05]  /*04a0*/  @!P0 IMAD.IADD R27, R2, 0x1, R25 ;  /* 0x00000001021b8824 */ /* 0x000fca00078e0219 */
[----:B------:R0:W5:Y:S02]  /*04b0*/  @!P2 LDG.E.64 R6, desc[UR4][R20.64] ;  /* 0x000000041406a981 */ /* 0x000164000c1e1b00 */
[----:B0-----:R-:W-:-:S06]  /*04c0*/  CS2R R20, SRZ ;  /* 0x0000000000147805 */ /* 0x001fcc000001ff00 */
[----:B------:R0:W5:Y:S01]  /*04d0*/  @!P2 I2F.F64.U16 R20, R26 ;  /* 0x0000001a0014a312 */ /* 0x0001620000101800 */
[----:B--2---:R-:W-:-:S04]  /*04e0*/  @!P0 IADD3 R16, P2, PT, R27, R16, RZ ;  /* 0x000000101b108210 */ /* 0x004fc80007f5e0ff */
[----:B------:R-:W-:-:S05]  /*04f0*/  @!P0 IADD3.X R17, PT, PT, RZ, R17, RZ, P2, !PT ;  /* 0x00000011ff118210 */ /* 0x000fca00017fe4ff */
[----:B------:R-:W2:Y:S01]  /*0500*/  @!P0 LDG.E.U8 R16, desc[UR4][R16.64] ;  /* 0x0000000410108981 */ /* 0x000ea2000c1e1100 */
[----:B------:R-:W-:-:S05]  /*0510*/  @!P0 VIADD R25, R25, 0x80 ;  /* 0x0000008019198836 */ /* 0x000fca0000000000 */
[----:B------:R-:W-:Y:S01]  /*0520*/  ISETP.GE.U32.AND P4, PT, R25, R0, PT ;  /* 0x000000001900720c */ /* 0x000fe20003f86070 */
[----:B-1----:R-:W-:Y:S01]  /*0530*/  DMUL R4, R4, R14 ;  /* 0x0000000e04047228 */ /* 0x002fe20000000000 */
[----:B------:R-:W-:-:S11]  /*0540*/  CS2R R14, SRZ ;  /* 0x00000000000e7805 */ /* 0x000fd6000001ff00 */
[----:B------:R-:W-:Y:S01]  /*0550*/  @!P4 IMAD.IADD R29, R2, 0x1, R25 ;  /* 0x00000001021dc824 */ /* 0x000fe200078e0219 */
[----:B------:R-:W1:Y:S01]  /*0560*/  @!P4 LDC.64 R22, c[0x0][0x3a8] ;  /* 0x0000ea00ff16cb82 */ /* 0x000e620000000a00 */
[----:B------:R-:W-:-:S03]  /*0570*/  @!P4 VIADD R25, R25, 0x80 ;  /* 0x000000801919c836 */ /* 0x000fc60000000000 */
[----:B-1----:R-:W-:-:S05]  /*0580*/  @!P4 IADD3 R22, P2, PT, R29, R22, RZ ;  /* 0x000000161d16c210 */ /* 0x002fca0007f5e0ff */
[----:B------:R-:W-:-:S05]  /*0590*/  @!P4 IMAD.X R23, RZ, RZ, R23, P2 ;  /* 0x000000ffff17c224 */ /* 0x000fca00010e0617 */
[----:B------:R-:W2:Y:S01]  /*05a0*/  @!P4 LDG.E.U8 R22, desc[UR4][R22.64] ;  /* 0x000000041616c981 */ /* 0x000ea2000c1e1100 */
[----:B----4-:R-:W-:Y:S01]  /*05b0*/  DMUL R18, R18, R8 ;  /* 0x0000000812127228 */ /* 0x010fe20000000000 */
[----:B------:R-:W1:Y:S01]  /*05c0*/  @!P0 LDC.64 R8, c[0x0][0x3a0] ;  /* 0x0000e800ff088b82 */ /* 0x000e620000000a00 */
[----:B---3--:R-:W3:Y:S01]  /*05d0*/  @!P1 I2F.F64.U16 R14, R24 ;  /* 0x00000018000e9312 */ /* 0x008ee20000101800 */
[----:B------:R-:W-:Y:S01]  /*05e0*/  ISETP.GE.U32.AND P1, PT, R25, R0, PT ;  /* 0x000000001900720c */ /* 0x000fe20003f26070 */
[----:B-1----:R-:W-:Y:S01]  /*05f0*/  @!P0 IMAD.WIDE.U32 R8, R27, 0x8, R8 ;  /* 0x000000081b088825 */ /* 0x002fe200078e0008 */
[----:B0-----:R-:W-:Y:S01]  /*0600*/  CS2R R26, SRZ ;  /* 0x00000000001a7805 */ /* 0x001fe2000001ff00 */
[----:B-----5:R-:W-:-:S05]  /*0610*/  DMUL R6, R20, R6 ;  /* 0x0000000614067228 */ /* 0x020fca0000000000 */
[----:B------:R0:W4:Y:S01]  /*0620*/  @!P0 LDG.E.64 R26, desc[UR4][R8.64] ;  /* 0x00000004081a8981 */ /* 0x000122000c1e1b00 */
[----:B------:R-:W1:Y:S01]  /*0630*/  @!P4 LDC.64 R20, c[0x0][0x3a0] ;  /* 0x0000e800ff14cb82 */ /* 0x000e620000000a00 */
[----:B---3--:R-:W-:-:S07]  /*0640*/  DMUL R14, R14, R10 ;  /* 0x0000000a0e0e7228 */ /* 0x008fce0000000000 */
[----:B------:R-:W3:Y:S01]  /*0650*/  @!P1 LDC.64 R10, c[0x0][0x3a8] ;  /* 0x0000ea00ff0a9b82 */ /* 0x000ee20000000a00 */
[----:B0-----:R-:W-:Y:S02]  /*0660*/  CS2R R8, SRZ ;  /* 0x0000000000087805 */ /* 0x001fe4000001ff00 */
[----:B------:R-:W-:-:S05]  /*0670*/  @!P1 IADD3 R23, PT, PT, R2, R25, RZ ;  /* 0x0000001902179210 */ /* 0x000fca0007ffe0ff */
[----:B------:R-:W0:Y:S01]  /*0680*/  @!P1 LDC.64 R24, c[0x0][0x3a0] ;  /* 0x0000e800ff189b82 */ /* 0x000e220000000a00 */
[----:B--2---:R2:W4:Y:S01]  /*0690*/  @!P0 I2F.F64.U16 R8, R16 ;  /* 0x0000001000088312 */ /* 0x0045220000101800 */
[----:B---3--:R-:W-:-:S05]  /*06a0*/  @!P1 IADD3 R10, P0, PT, R23, R10, RZ ;  /* 0x0000000a170a9210 */ /* 0x008fca0007f1e0ff */
[----:B------:R-:W-:-:S05]  /*06b0*/  @!P1 IMAD.X R11, RZ, RZ, R11, P0 ;  /* 0x000000ffff0b9224 */ /* 0x000fca00000e060b */
[----:B------:R-:W3:Y:S01]  /*06c0*/  @!P1 LDG.E.U8 R10, desc[UR4][R10.64] ;  /* 0x000000040a0a9981 */ /* 0x000ee2000c1e1100 */
[----:B-1----:R-:W-:Y:S01]  /*06d0*/  @!P4 IMAD.WIDE.U32 R20, R29, 0x8, R20 ;  /* 0x000000081d14c825 */ /* 0x002fe200078e0014 */
[----:B------:R-:W-:-:S03]  /*06e0*/  CS2R R28, SRZ ;  /* 0x00000000001c7805 */ /* 0x000fc6000001ff00 */
[----:B0-----:R-:W-:-:S03]  /*06f0*/  @!P1 IMAD.WIDE.U32 R24, R23, 0x8, R24 ;  /* 0x0000000817189825 */ /* 0x001fc600078e0018 */
[----:B------:R3:W5:Y:S04]  /*0700*/  @!P4 LDG.E.64 R28, desc[UR4][R20.64] ;  /* 0x00000004141cc981 */ /* 0x000768000c1e1b00 */
[----:B------:R-:W5:Y:S01]  /*0710*/  @!P1 LDG.E.64 R24, desc[UR4][R24.64] ;  /* 0x0000000418189981 */ /* 0x000f62000c1e1b00 */
[----:B--2---:R-:W-:Y:S02]  /*0720*/  CS2R R16, SRZ ;  /* 0x0000000000107805 */ /* 0x004fe4000001ff00 */
[----:B------:R-:W-:-:S04]  /*0730*/  ISETP.GE.U32.AND P0, PT, R3, R0, PT ;  /* 0x000000000300720c */ /* 0x000fc80003f06070 */
[----:B------:R-:W5:Y:S01]  /*0740*/  @!P4 I2F.F64.U16 R16, R22 ;  /* 0x000000160010c312 */ /* 0x000f620000101800 */
[----:B------:R-:W-:Y:S01]  /*0750*/  BSSY.RECONVERGENT B0, `(.L_x_10871) ;  /* 0x0000040000007945 */ /* 0x000fe20003800200 */
[----:B------:R-:W-:-:S03]  /*0760*/  DMUL R12, R12, UR6 ;  /* 0x000000060c0c7c28 */ /* 0x000fc60008000000 */
[----:B------:R-:W-:Y:S01]  /*0770*/  BSSY.RELIABLE B1, `(.L_x_10872) ;  /* 0x0000037000017945 */ /* 0x000fe20003800100 */
[----:B------:R-:W-:Y:S02]  /*0780*/  DMUL R18, R18, UR6 ;  /* 0x0000000612127c28 */ /* 0x000fe40008000000 */
[----:B------:R-:W-:Y:S02]  /*0790*/  DMUL R4, R4, UR6 ;  /* 0x0000000604047c28 */ /* 0x000fe40008000000 */
[----:B------:R-:W-:Y:S02]  /*07a0*/  DMUL R6, R6, UR6 ;  /* 0x0000000606067c28 */ /* 0x000fe40008000000 */
[----:B------:R-:W-:Y:S02]  /*07b0*/  DMUL R14, R14, UR6 ;  /* 0x000000060e0e7c28 */ /* 0x000fe40008000000 */
[----:B----4-:R-:W-:Y:S01]  /*07c0*/  DMUL R26, R8, R26 ;  /* 0x0000001a081a7228 */ /* 0x010fe20000000000 */
[----:B------:R-:W-:-:S07]  /*07d0*/  CS2R R8, SRZ ;  /* 0x0000000000087805 */ /* 0x000fce000001ff00 */
[----:B------:R-:W-:Y:S01]  /*07e0*/  DMUL R26, R26, UR6 ;  /* 0x000000061a1a7c28 */ /* 0x000fe20008000000 */
[----:B---3--:R-:W0:Y:S01]  /*07f0*/  @!P1 I2F.F64.U16 R20, R10 ;  /* 0x0000000a00149312 */ /* 0x008e220000101800 */
[----:B-----5:R-:W-:Y:S02]  /*0800*/  DMUL R16, R16, R28 ;  /* 0x0000001c10107228 */ /* 0x020fe40000000000 */
[----:B0-----:R-:W-:-:S06]  /*0810*/  @!P1 DMUL R8, R24, R20 ;  /* 0x0000001418089228 */ /* 0x001fcc0000000000 */
[----:B------:R-:W-:Y:S02]  /*0820*/  DMUL R16, R16, UR6 ;  /* 0x0000000610107c28 */ /* 0x000fe40008000000 */
[----:B------:R-:W-:Y:S01]  /*0830*/  DMUL R8, R8, UR6 ;  /* 0x0000000608087c28 */ /* 0x000fe20008000000 */
[----:B------:R-:W-:Y:S10]  /*0840*/  @P0 BRA `(.L_x_10873) ;  /* 0x0000000000300947 */ /* 0x000ff40003800000 */
[----:B------:R-:W0:Y:S01]  /*0850*/  LDC.64 R10, c[0x0][0x398] ;  /* 0x0000e600ff0a7b82 */ /* 0x000e220000000a00 */
[----:B------:R-:W-:Y:S02]  /*0860*/  IMAD.IADD R21, R2, 0x1, R3 ;  /* 0x0000000102157824 */ /* 0x000fe400078e0203 */
[----:B------:R-:W-:-:S05]  /*0870*/  VIADD R3, R3, 0x80 ;  /* 0x0000008003037836 */ /* 0x000fca0000000000 */
[----:B------:R-:W-:Y:S01]  /*0880*/  ISETP.GE.U32.AND P0, PT, R3, R0, PT ;  /* 0x000000000300720c */ /* 0x000fe20003f06070 */
[----:B0-----:R-:W-:-:S05]  /*0890*/  IMAD.WIDE.U32 R10, R21, 0x8, R10 ;  /* 0x00000008150a7825 */ /* 0x001fca00078e000a */
[----:B------:R0:W-:Y:S07]  /*08a0*/  STG.E.64 desc[UR4][R10.64], R12 ;  /* 0x0000000c0a007986 */ /* 0x0001ee000c101b04 */
[----:B------:R-:W-:Y:S05]  /*08b0*/  @P0 BRA `(.L_x_10874) ;  /* 0x0000000000300947 */ /* 0x000fea0003800000 */
[----:B0-----:R-:W0:Y:S01]  /*08c0*/  LDC.64 R10, c[0x0][0x398] ;  /* 0x0000e600ff0a7b82 */ /* 0x001e220000000a00 */
[----:B------:R-:W-:Y:S01]  /*08d0*/  IADD3 R13, PT, PT, R2, R3, RZ ;  /* 0x00000003020d7210 */ /* 0x000fe20007ffe0ff */
[----:B------:R-:W-:-:S04]  /*08e0*/  VIADD R3, R3, 0x80 ;  /* 0x0000008003037836 */ /* 0x000fc80000000000 */
[----:B0-----:R-:W-:-:S05]  /*08f0*/  IMAD.WIDE.U32 R10, R13, 0x8, R10 ;  /* 0x000000080d0a7825 */ /* 0x001fca00078e000a */
[----:B------:R0:W-:Y:S02]  /*0900*/  STG.E.64 desc[UR4][R10.64], R18 ;  /* 0x000000120a007986 */ /* 0x0001e4000c101b04 */
.L_x_10873:
[----:B------:R-:W-:-:S13]  /*0910*/  ISETP.GE.U32.AND P0, PT, R3, R0, PT ;  /* 0x000000000300720c */ /* 0x000fda0003f06070 */
[----:B------:R-:W-:Y:S05]  /*0920*/  @P0 BRA `(.L_x_10875) ;  /* 0x0000000000300947 */ /* 0x000fea0003800000 */
[----:B0-----:R-:W0:Y:S01]  /*0930*/  LDC.64 R10, c[0x0][0x398] ;  /* 0x0000e600ff0a7b82 */ /* 0x001e220000000a00 */
[----:B------:R-:W-:Y:S01]  /*0940*/  IMAD.IADD R13, R2, 0x1, R3 ;  /* 0x00000001020d7824 */ /* 0x000fe200078e0203 */
[----:B------:R-:W-:-:S03]  /*0950*/  IADD3 R3, PT, PT, R3, 0x80, RZ ;  /* 0x0000008003037810 */ /* 0x000fc60007ffe0ff */
[----:B0-----:R-:W-:-:S05]  /*0960*/  IMAD.WIDE.U32 R10, R13, 0x8, R10 ;  /* 0x000000080d0a7825 */ /* 0x001fca00078e000a */
[----:B------:R1:W-:Y:S02]  /*0970*/  STG.E.64 desc[UR4][R10.64], R4 ;  /* 0x000000040a007986 */ /* 0x0003e4000c101b04 */
.L_x_10874:
[----:B------:R-:W-:-:S13]  /*0980*/  ISETP.GE.U32.AND P0, PT, R3, R0, PT ;  /* 0x000000000300720c */ /* 0x000fda0003f06070 */
[----:B------:R-:W-:Y:S05]  /*0990*/  @P0 BRA `(.L_x_10876) ;  /* 0x0000000000300947 */ /* 0x000fea0003800000 */
[----:B-1----:R-:W1:Y:S01]  /*09a0*/  LDC.64 R4, c[0x0][0x398] ;  /* 0x0000e600ff047b82 */ /* 0x002e620000000a00 */
[----:B0-----:R-:W-:Y:S02]  /*09b0*/  IMAD.IADD R11, R2, 0x1, R3 ;  /* 0x00000001020b7824 */ /* 0x001fe400078e0203 */
[----:B------:R-:W-:Y:S02]  /*09c0*/  VIADD R3, R3, 0x80 ;  /* 0x0000008003037836 */ /* 0x000fe40000000000 */
[----:B-1----:R-:W-:-:S05]  /*09d0*/  IMAD.WIDE.U32 R4, R11, 0x8, R4 ;  /* 0x000000080b047825 */ /* 0x002fca00078e0004 */
[----:B------:R1:W-:Y:S02]  /*09e0*/  STG.E.64 desc[UR4][R4.64], R6 ;  /* 0x0000000604007986 */ /* 0x0003e4000c101b04 */
.L_x_10875:
[----:B------:R-:W-:-:S13]  /*09f0*/  ISETP.GE.U32.AND P0, PT, R3, R0, PT ;  /* 0x000000000300720c */ /* 0x000fda0003f06070 */
[----:B------:R-:W-:Y:S05]  /*0a00*/  @P0 BRA `(.L_x_10877) ;  /* 0x0000000000340947 */ /* 0x000fea0003800000 */
[----:B-1----:R-:W1:Y:S01]  /*0a10*/  LDC.64 R4, c[0x0][0x398] ;  /* 0x0000e600ff047b82 */ /* 0x002e620000000a00 */
[----:B------:R-:W-:Y:S01]  /*0a20*/  IADD3 R7, PT, PT, R2, R3, RZ ;  /* 0x0000000302077210 */ /* 0x000fe20007ffe0ff */
[----:B------:R-:W-:-:S04]  /*0a30*/  VIADD R3, R3, 0x80 ;  /* 0x0000008003037836 */ /* 0x000fc80000000000 */
[----:B-1----:R-:W-:-:S05]  /*0a40*/  IMAD.WIDE.U32 R4, R7, 0x8, R4 ;  /* 0x0000000807047825 */ /* 0x002fca00078e0004 */
[----:B------:R2:W-:Y:S02]  /*0a50*/  STG.E.64 desc[UR4][R4.64], R14 ;  /* 0x0000000e04007986 */ /* 0x0005e4000c101b04 */
.L_x_10876:
[----:B------:R-:W-:-:S13]  /*0a60*/  ISETP.GE.U32.AND P0, PT, R3, R0, PT ;  /* 0x000000000300720c */ /* 0x000fda0003f06070 */
[----:B------:R-:W-:Y:S05]  /*0a70*/  @P0 BREAK.RELIABLE B1 ;  /* 0x0000000000010942 */ /* 0x000fea0003800100 */
[----:B------:R-:W-:Y:S05]  /*0a80*/  @P0 BRA `(.L_x_10878) ;  /* 0x0000000000300947 */ /* 0x000fea0003800000 */
[----:B-12---:R-:W1:Y:S01]  /*0a90*/  LDC.64 R4, c[0x0][0x398] ;  /* 0x0000e600ff047b82 */ /* 0x006e620000000a00 */
[----:B------:R-:W-:Y:S01]  /*0aa0*/  IMAD.IADD R7, R2, 0x1, R3 ;  /* 0x0000000102077824 */ /* 0x000fe200078e0203 */
[----:B------:R-:W-:-:S03]  /*0ab0*/  IADD3 R3, PT, PT, R3, 0x80, RZ ;  /* 0x0000008003037810 */ /* 0x000fc60007ffe0ff */
[----:B-1----:R-:W-:-:S05]  /*0ac0*/  IMAD.WIDE.U32 R4, R7, 0x8, R4 ;  /* 0x0000000807047825 */ /* 0x002fca00078e0004 */
[----:B------:R2:W-:Y:S02]  /*0ad0*/  STG.E.64 desc[UR4][R4.64], R26 ;  /* 0x0000001a04007986 */ /* 0x0005e4000c101b04 */
.L_x_10877:
[----:B------:R-:W-:Y:S05]  /*0ae0*/  BSYNC.RELIABLE B1 ;  /* 0x0000000000017941 */ /* 0x000fea0003800100 */
.L_x_10872:
[----:B------:R-:W-:-:S13]  /*0af0*/  ISETP.GE.U32.AND P0, PT, R3, R0, PT ;  /* 0x000000000300720c */ /* 0x000fda0003f06070 */
[----:B-12---:R-:W1:Y:S01]  /*0b00*/  @!P0 LDC.64 R4, c[0x0][0x398] ;  /* 0x0000e600ff048b82 */ /* 0x006e620000000a00 */
[----:B------:R-:W-:Y:S02]  /*0b10*/  @!P0 IMAD.IADD R7, R2, 0x1, R3 ;  /* 0x0000000102078824 */ /* 0x000fe400078e0203 */
[----:B------:R-:W-:Y:S02]  /*0b20*/  @!P0 VIADD R3, R3, 0x80 ;  /* 0x0000008003038836 */ /* 0x000fe40000000000 */
[----:B-1----:R-:W-:-:S05]  /*0b30*/  @!P0 IMAD.WIDE.U32 R4, R7, 0x8, R4 ;  /* 0x0000000807048825 */ /* 0x002fca00078e0004 */
[----:B------:R3:W-:Y:S02]  /*0b40*/  @!P0 STG.E.64 desc[UR4][R4.64], R16 ;  /* 0x0000001004008986 */ /* 0x0007e4000c101b04 */
.L_x_10878:
[----:B------:R-:W-:Y:S05]  /*0b50*/  BSYNC.RECONVERGENT B0 ;  /* 0x0000000000007941 */ /* 0x000fea0003800200 */
.L_x_10871:
[----:B------:R-:W-:Y:S05]  /*0b60*/  WARPSYNC.ALL ;  /* 0x0000000000007948 */ /* 0x000fea0003800000 */
[----:B------:R-:W-:-:S13]  /*0b70*/  ISETP.GE.U32.AND P0, PT, R3, R0, PT ;  /* 0x000000000300720c */ /* 0x000fda0003f06070 */
[----:B------:R-:W-:Y:S05]  /*0b80*/  @P0 EXIT ;  /* 0x000000000000094d */ /* 0x000fea0003800000 */
[----:B-123--:R-:W1:Y:S01]  /*0b90*/  LDC.64 R4, c[0x0][0x398] ;  /* 0x0000e600ff047b82 */ /* 0x00ee620000000a00 */
[----:B------:R-:W-:-:S05]  /*0ba0*/  IADD3 R3, PT, PT, R2, R3, RZ ;  /* 0x0000000302037210 */ /* 0x000fca0007ffe0ff */
[----:B-1----:R-:W-:-:S05]  /*0bb0*/  IMAD.WIDE.U32 R2, R3, 0x8, R4 ;  /* 0x0000000803027825 */ /* 0x002fca00078e0004 */
[----:B------:R-:W-:Y:S01]  /*0bc0*/  STG.E.64 desc[UR4][R2.64], R8 ;  /* 0x0000000802007986 */ /* 0x000fe2000c101b04 */
[----:B------:R-:W-:Y:S05]  /*0bd0*/  EXIT ;  /* 0x000000000000794d */ /* 0x000fea0003800000 */
.L_x_10870:
[----:B------:R-:W0:Y:S01]  /*0be0*/  S2R R0, SR_TID.X ;  /* 0x0000000000007919 */ /* 0x000e220000002100 */
[----:B------:R-:W1:Y:S01]  /*0bf0*/  LDCU.64 UR6, c[0x0][0x3a8] ;  /* 0x00007500ff0677ac */ /* 0x000e620008000a00 */
[----:B------:R-:W2:Y:S01]  /*0c00*/  LDC.64 R4, c[0x0][0x3a0] ;  /* 0x0000e800ff047b82 */ /* 0x000ea20000000a00 */
[----:B-1----:R-:W-:-:S05]  /*0c10*/  IADD3 R24, P0, PT, R2, UR6, RZ ;  /* 0x0000000602187c10 */ /* 0x002fca000ff1e0ff */
[----:B------:R-:W-:Y:S01]  /*0c20*/  IMAD.X R25, RZ, RZ, UR7, P0 ;  /* 0x00000007ff197e24 */ /* 0x000fe200080e06ff */
[----:B------:R-:W1:Y:S01]  /*0c30*/  LDCU.64 UR6, c[0x0][0x388] ;  /* 0x00007100ff0677ac */ /* 0x000e620008000a00 */
[----:B0-----:R-:W-:-:S05]  /*0c40*/  IMAD.WIDE.U32 R24, R0, 0x2, R24 ;  /* 0x0000000200187825 */ /* 0x001fca00078e0018 */
[----:B------:R-:W3:Y:S01]  /*0c50*/  LDG.E.U16 R28, desc[UR4][R24.64] ;  /* 0x00000004181c7981 */ /* 0x000ee2000c1e1500 */
[----:B--2---:R-:W-:-:S03]  /*0c60*/  IMAD.WIDE.U32 R4, R2, 0x8, R4 ;  /* 0x0000000802047825 */ /* 0x004fc600078e0004 */
[----:B------:R-:W2:Y:S01]  /*0c70*/  LDG.E.U16 R26, desc[UR4][R24.64+0x200] ;  /* 0x00020004181a7981 */ /* 0x000ea2000c1e1500 */
[----:B------:R-:W-:-:S03]  /*0c80*/  IMAD.WIDE.U32 R16, R0, 0x10, R4 ;  /* 0x0000001000107825 */ /* 0x000fc600078e0004 */
[----:B------:R-:W4:Y:S04]  /*0c90*/  LDG.E.U16 R27, desc[UR4][R24.64+0x100] ;  /* 0x00010004181b7981 */ /* 0x000f28000c1e1500 */
[----:B------:R-:W5:Y:S04]  /*0ca0*/  LDG.E.128 R4, desc[UR4][R16.64] ;  /* 0x0000000410047981 */ /* 0x000f68000c1e1d00 */
[----:B------:R-:W4:Y:S04]  /*0cb0*/  LDG.E.128 R12, desc[UR4][R16.64+0x1000] ;  /* 0x00100004100c7981 */ /* 0x000f28000c1e1d00 */
[----:B------:R-:W4:Y:S04]  /*0cc0*/  LDG.E.128 R8, desc[UR4][R16.64+0x800] ;  /* 0x0008000410087981 */ /* 0x000f28000c1e1d00 */
[----:B------:R4:W4:Y:S04]  /*0cd0*/  LDG.E.U16 R3, desc[UR4][R24.64+0x300] ;  /* 0x0003000418037981 */ /* 0x000928000c1e1500 */
[----:B------:R-:W4:Y:S01]  /*0ce0*/  LDG.E.128 R16, desc[UR4][R16.64+0x1800] ;  /* 0x0018000410107981 */ /* 0x000f22000c1e1d00 */
[----:B---3--:R-:W5:Y:S08]  /*0cf0*/  I2F.F64.U8 R20, R28.B1 ;  /* 0x1000001c00147312 */ /* 0x008f700000001800 */
[----:B------:R-:W0:Y:S01]  /*0d00*/  I2F.F64.U8 R22, R28 ;  /* 0x0000001c00167312 */ /* 0x000e220000001800 */
[----:B-----5:R-:W-:-:S07]  /*0d10*/  DMUL R6, R6, R20 ;  /* 0x0000001406067228 */ /* 0x020fce0000000000 */
[----:B--2---:R-:W2:Y:S01]  /*0d20*/  I2F.F64.U8 R20, R26 ;  /* 0x0000001a00147312 */ /* 0x004ea20000001800 */
[----:B0-----:R-:W-:-:S07]  /*0d30*/  DMUL R4, R4, R22 ;  /* 0x0000001604047228 */ /* 0x001fce0000000000 */
[----:B----4-:R-:W0:Y:S08]  /*0d40*/  I2F.F64.U8 R24, R27 ;  /* 0x0000001b00187312 */ /* 0x010e300000001800 */
[----:B------:R-:W3:Y:S01]  /*0d50*/  I2F.F64.U8 R22, R27.B1 ;  /* 0x1000001b00167312 */ /* 0x000ee20000001800 */
[----:B--2---:R-:W-:Y:S01]  /*0d60*/  DMUL R20, R12, R20 ;  /* 0x000000140c147228 */ /* 0x004fe20000000000 */
[----:B------:R-:W2:Y:S01]  /*0d70*/  LDC.64 R12, c[0x0][0x398] ;  /* 0x0000e600ff0c7b82 */ /* 0x000ea20000000a00 */
[----:B0-----:R-:W-:-:S05]  /*0d80*/  DMUL R8, R8, R24 ;  /* 0x0000001808087228 */ /* 0x001fca0000000000 */
[----:B------:R-:W0:Y:S01]  /*0d90*/  I2F.F64.U8 R28, R3.B1 ;  /* 0x10000003001c7312 */ /* 0x000e220000001800 */
[----:B---3--:R-:W-:-:S07]  /*0da0*/  DMUL R10, R10, R22 ;  /* 0x000000160a0a7228 */ /* 0x008fce0000000000 */
[----:B------:R-:W3:Y:S08]  /*0db0*/  I2F.F64.U8 R24, R26.B1 ;  /* 0x1000001a00187312 */ /* 0x000ef00000001800 */
[----:B------:R-:W4:Y:S01]  /*0dc0*/  I2F.F64.U8 R22, R3 ;  /* 0x0000000300167312 */ /* 0x000f220000001800 */
[----:B0-----:R-:W-:Y:S02]  /*0dd0*/  DMUL R18, R18, R28 ;  /* 0x0000001c12127228 */ /* 0x001fe40000000000 */
[----:B---3--:R-:W-:-:S02]  /*0de0*/  DMUL R14, R14, R24 ;  /* 0x000000180e0e7228 */ /* 0x008fc40000000000 */
[----:B----4-:R-:W-:Y:S01]  /*0df0*/  DMUL R16, R16, R22 ;  /* 0x0000001610107228 */ /* 0x010fe20000000000 */
[----:B--2---:R-:W-:Y:S01]  /*0e00*/  IMAD.WIDE.U32 R22, R2, 0x8, R12 ;  /* 0x0000000802167825 */ /* 0x004fe200078e000c */
[----:B-1----:R-:W-:Y:S02]  /*0e10*/  DMUL R4, R4, UR6 ;  /* 0x0000000604047c28 */ /* 0x002fe40008000000 */
[----:B------:R-:W-:Y:S02]  /*0e20*/  DMUL R6, R6, UR6 ;  /* 0x0000000606067c28 */ /* 0x000fe40008000000 */
[----:B------:R-:W-:Y:S02]  /*0e30*/  DMUL R8, R8, UR6 ;  /* 0x0000000608087c28 */ /* 0x000fe40008000000 */
[----:B------:R-:W-:Y:S02]  /*0e40*/  DMUL R10, R10, UR6 ;  /* 0x000000060a0a7c28 */ /* 0x000fe40008000000 */
[----:B------:R-:W-:-:S02]  /*0e50*/  DMUL R12, R20, UR6 ;  /* 0x00000006140c7c28 */ /* 0x000fc40008000000 */
[----:B------:R-:W-:Y:S02]  /*0e60*/  DMUL R14, R14, UR6 ;  /* 0x000000060e0e7c28 */ /* 0x000fe40008000000 */
[----:B------:R-:W-:Y:S02]  /*0e70*/  DMUL R16, R16, UR6 ;  /* 0x0000000610107c28 */ /* 0x000fe40008000000 */
[----:B------:R-:W-:Y:S01]  /*0e80*/  DMUL R18, R18, UR6 ;  /* 0x0000000612127c28 */ /* 0x000fe20008000000 */
[----:B------:R-:W-:-:S05]  /*0e90*/  IMAD.WIDE.U32 R22, R0, 0x10, R22 ;  /* 0x0000001000167825 */ /* 0x000fca00078e0016 */
[----:B------:R-:W-:Y:S04]  /*0ea0*/  STG.E.128 desc[UR4][R22.64], R4 ;  /* 0x0000000416007986 */ /* 0x000fe8000c101d04 */
[----:B------:R-:W-:Y:S04]  /*0eb0*/  STG.E.128 desc[UR4][R22.64+0x800], R8 ;  /* 0x0008000816007986 */ /* 0x000fe8000c101d04 */
[----:B------:R-:W-:Y:S04]  /*0ec0*/  STG.E.128 desc[UR4][R22.64+0x1000], R12 ;  /* 0x0010000c16007986 */ /* 0x000fe8000c101d04 */
[----:B------:R-:W-:Y:S01]  /*0ed0*/  STG.E.128 desc[UR4][R22.64+0x1800], R16 ;  /* 0x0018001016007986 */ /* 0x000fe2000c101d04 */
[----:B------:R-:W-:Y:S05]  /*0ee0*/  EXIT ;  /* 0x000000000000794d */ /* 0x000fea0003800000 */
.L_x_10879:
        /* <DEDUP_REMOVED lines=9> */
.L_x_14321:


//--------------------- .text._ZN2at6native29vectorized_elementwise_kernelILi4EZNS0_43_GLOBAL__N__7cc8d1ed_10_Dropout_cu_0e96ed3819masked_scale_kernelIhddEEvRNS_6TensorERKS4_S7_T1_EUldhE_St5arrayIPcLm3EEEEviT0_S8_ --------------------------
	.section	.text._ZN2at6native29vectorized_elementwise_kernelILi4EZNS0_43_GLOBAL__N__7cc8d1ed_10_Dropout_cu_0e96ed3819masked_scale_kernelIhddEEvRNS_6TensorERKS4_S7_T1_EUldhE_St5arrayIPcLm3EEEEviT0_S8_,"ax",@progbits
	.align	128
        .global         _ZN2at6native29vectorized_elementwise_kernelILi4EZNS0_43_GLOBAL__N__7cc8d1ed_10_Dropout_cu_0e96ed3819masked_scale_kernelIhddEEvRNS_6TensorERKS4_S7_T1_EUldhE_St5arrayIPcLm3EEEEviT0_S8_
        .type           _ZN2at6native29vectorized_elementwise_kernelILi4EZNS0_43_GLOBAL__N__7cc8d1ed_10_Dropout_cu_0e96ed3819masked_scale_kernelIhddEEvRNS_6TensorERKS4_S7_T1_EUldhE_St5arrayIPcLm3EEEEviT0_S8_,@function
        .size           _ZN2at6native29vectorized_elementwise_kernelILi4EZNS0_43_GLOBAL__N__7cc8d1ed_10_Dropout_cu_0e96ed3819masked_scale_kernelIhddEEvRNS_6TensorERKS4_S7_T1_EUldhE_St5arrayIPcLm3EEEEviT0_S8_,(.L_x_14322 - _ZN2at6native29vectorized_elementwise_kernelILi4EZNS0_43_GLOBAL__N__7cc8d1ed_10_Dropout_cu_0e96ed3819masked_scale_kernelIhddEEvRNS_6TensorERKS4_S7_T1_EUldhE_St5arrayIPcLm3EEEEviT0_S8_)
        .other          _ZN2at6native29vectorized_elementwise_kernelILi4EZNS0_43_GLOBAL__N__7cc8d1ed_10_Dropout_cu_0e96ed3819masked_scale_kernelIhddEEvRNS_6TensorERKS4_S7_T1_EUldhE_St5arrayIPcLm3EEEEviT0_S8_,@"STO_CUDA_ENTRY STV_DEFAULT"
_ZN2at6native29vectorized_elementwise_kernelILi4EZNS0_43_GLOBAL__N__7cc8d1ed_10_Dropout_cu_0e96ed3819masked_scale_kernelIhddEEvRNS_6TensorERKS4_S7_T1_EUldhE_St5arrayIPcLm3EEEEviT0_S8_:
.text._ZN2at6native29vectorized_elementwise_kernelILi4EZNS0_43_GLOBAL__N__7cc8d1ed_10_Dropout_cu_0e96ed3819masked_scale_kernelIhddEEvRNS_6TensorERKS4_S7_T1_EUldhE_St5arrayIPcLm3EEEEviT0_S8_:
        /* <DEDUP_REMOVED lines=145> */
.L_x_10883:
[----:B------:R-:W-:-:S13]  /*0910*/  ISETP.GE.U32.AND P0, PT, R3, R0, PT ;  /* 0x000000000300720c */ /* 0x000fda0003f06070 */
[----:B------:R-:W-:Y:S05]  /*0920*/  @P0 BRA `(.L_x_10885) ;  /* 0x0000000000300947 */ /* 0x000fea0003800000 */
[----:B0-----:R-:W0:Y:S01]  /*0930*/  LDC.64 R10, c[0x0][0x398] ;  /* 0x0000e600ff0a7b82 */ /* 0x001e220000000a00 */
[----:B------:R-:W-:Y:S01]  /*0940*/  IMAD.IADD R13, R2, 0x1, R3 ;  /* 0x00000001020d7824 */ /* 0x000fe200078e0203 */
[----:B------:R-:W-:-:S03]  /*0950*/  IADD3 R3, PT, PT, R3, 0x80, RZ ;  /* 0x0000008003037810 */ /* 0x000fc60007ffe0ff */
[----:B0-----:R-:W-:-:S05]  /*0960*/  IMAD.WIDE.U32 R10, R13, 0x8, R10 ;  /* 0x000000080d0a7825 */ /* 0x001fca00078e000a */
[----:B------:R1:W-:Y:S02]  /*0970*/  STG.E.64 desc[UR4][R10.64], R4 ;  /* 0x000000040a007986 */ /* 0x0003e4000c101b04 */
.L_x_10884:
[----:B------:R-:W-:-:S13]  /*0980*/  ISETP.GE.U32.AND P0, PT, R3, R0, PT ;  /* 0x000000000300720c */ /* 0x000fda0003f06070 */
[----:B------:R-:W-:Y:S05]  /*0990*/  @P0 BRA `(.L_x_10886) ;  /* 0x0000000000300947 */ /* 0x000fea0003800000 */
[----:B-1----:R-:W1:Y:S01]  /*09a0*/  LDC.64 R4, c[0x0][0x398] ;  /* 0x0000e600ff047b82 */ /* 0x002e620000000a00 */
[----:B0-----:R-:W-:Y:S02]  /*09b0*/  IMAD.IADD R11, R2, 0x1, R3 ;  /* 0x00000001020b7824 */ /* 0x001fe400078e0203 */
[----:B------:R-:W-:Y:S02]  /*09c0*/  VIADD R3, R3, 0x80 ;  /* 0x0000008003037836 */ /* 0x000fe40000000000 */
[----:B-1----:R-:W-:-:S05]  /*09d0*/  IMAD.WIDE.U32 R4, R11, 0x8, R4 ;  /* 0x000000080b047825 */ /* 0x002fca00078e0004 */
[----:B------:R1:W-:Y:S02]  /*09e0*/  STG.E.64 desc[UR4][R4.64], R6 ;  /* 0x0000000604007986 */ /* 0x0003e4000c101b04 */
.L_x_10885:
[----:B------:R-:W-:-:S13]  /*09f0*/  ISETP.GE.U32.AND P0, PT, R3, R0, PT ;  /* 0x000000000300720c */ /* 0x000fda0003f06070 */
[----:B------:R-:W-:Y:S05]  /*0a00*/  @P0 BRA `(.L_x_10887) ;  /* 0x0000000000340947 */ /* 0x000fea0003800000 */
[----:B-1----:R-:W1:Y:S01]  /*0a10*/  LDC.64 R4, c[0x0][0x398] ;  /* 0x0000e600ff047b82 */ /* 0x002e620000000a00 */
[----:B------:R-:W-:Y:S01]  /*0a20*/  IADD3 R7, PT, PT, R2, R3, RZ ;  /* 0x0000000302077210 */ /* 0x000fe20007ffe0ff */
[----:B------:R-:W-:-:S04]  /*0a30*/  VIADD R3, R3, 0x80 ;  /* 0x0000008003037836 */ /* 0x000fc80000000000 */
[----:B-1----:R-:W-:-:S05]  /*0a40*/  IMAD.WIDE.U32 R4, R7, 0x8, R4 ;  /* 0x0000000807047825 */ /* 0x002fca00078e0004 */
[----:B------:R2:W-:Y:S02]  /*0a50*/  STG.E.64 desc[UR4][R4.64], R14 ;  /* 0x0000000e04007986 */ /* 0x0005e4000c101b04 */
.L_x_10886:
        /* <DEDUP_REMOVED lines=8> */
.L_x_10887:
[----:B------:R-:W-:Y:S05]  /*0ae0*/  BSYNC.RELIABLE B1 ;  /* 0x0000000000017941 */ /* 0x000fea0003800100 */
.L_x_10882:
[----:B------:R-:W-:-:S13]  /*0af0*/  ISETP.GE.U32.AND P0, PT, R3, R0, PT ;  /* 0x000000000300720c */ /* 0x000fda0003f06070 */
[----:B-12---:R-:W1:Y:S01]  /*0b00*/  @!P0 LDC.64 R4, c[0x0][0x398] ;  /* 0x0000e600ff048b82 */ /* 0x006e620000000a00 */
[----:B------:R-:W-:Y:S02]  /*0b10*/  @!P0 IMAD.IADD R7, R2, 0x1, R3 ;  /* 0x0000000102078824 */ /* 0x000fe400078e0203 */
[----:B------:R-:W-:Y:S02]  /*0b20*/  @!P0 VIADD R3, R3, 0x80 ;  /* 0x0000008003038836 */ /* 0x000fe40000000000 */
[----:B-1----:R-:W-:-:S05]  /*0b30*/  @!P0 IMAD.WIDE.U32 R4, R7, 0x8, R4 ;  /* 0x0000000807048825 */ /* 0x002fca00078e0004 */
[----:B------:R3:W-:Y:S02]  /*0b40*/  @!P0 STG.E.64 desc[UR4][R4.64], R16 ;  /* 0x0000001004008986 */ /* 0x0007e4000c101b04 */
.L_x_10888:
[----:B------:R-:W-:Y:S05]  /*0b50*/  BSYNC.RECONVERGENT B0 ;  /* 0x0000000000007941 */ /* 0x000fea0003800200 */
.L_x_10881:
        /* <DEDUP_REMOVED lines=8> */
.L_x_10880:
[----:B------:R-:W0:Y:S01]  /*0be0*/  S2R R0, SR_TID.X ;  /* 0x0000000000007919 */ /* 0x000e220000002100 */
[----:B------:R-:W1:Y:S01]  /*0bf0*/  LDCU.64 UR6, c[0x0][0x3a8] ;  /* 0x00007500ff0677ac */ /* 0x000e620008000a00 */
[----:B------:R-:W2:Y:S01]  /*0c00*/  LDC.64 R4, c[0x0][0x3a0] ;  /* 0x0000e800ff047b82 */ /* 0x000ea20000000a00 */
[----:B-1----:R-:W-:-:S05]  /*0c10*/  IADD3 R12, P0, PT, R2, UR6, RZ ;  /* 0x00000006020c7c10 */ /* 0x002fca000ff1e0ff */
[----:B------:R-:W-:Y:S01]  /*0c20*/  IMAD.X R13, RZ, RZ, UR7, P0 ;  /* 0x00000007ff0d7e24 */ /* 0x000fe200080e06ff */
[----:B------:R-:W1:Y:S01]  /*0c30*/  LDCU.64 UR6, c[0x0][0x388] ;  /* 0x00007100ff0677ac */ /* 0x000e620008000a00 */
[----:B0-----:R-:W-:-:S05]  /*0c40*/  IMAD.WIDE.U32 R12, R0, 0x4, R12 ;  /* 0x00000004000c7825 */ /* 0x001fca00078e000c */
[----:B------:R-:W3:Y:S01]  /*0c50*/  LDG.E R28, desc[UR4][R12.64] ;  /* 0x000000040c1c7981 */ /* 0x000ee2000c1e1900 */
[----:B--2---:R-:W-:-:S03]  /*0c60*/  IMAD.WIDE.U32 R4, R2, 0x8, R4 ;  /* 0x0000000802047825 */ /* 0x004fc600078e0004 */
[----:B------:R-:W2:Y:S01]  /*0c70*/  LDG.E R3, desc[UR4][R12.64+0x200] ;  /* 0x000200040c037981 */ /* 0x000ea2000c1e1900 */
[----:B------:R-:W-:-:S05]  /*0c80*/  IMAD.WIDE.U32 R26, R0, 0x20, R4 ;  /* 0x00000020001a7825 */ /* 0x000fca00078e0004 */
[----:B------:R-:W4:Y:S04]  /*0c90*/  LDG.E.ENL2.256 R8, R4, desc[UR4][R26.64] ;  /* 0xfe0000041a04797e */ /* 0x000f280008121908 */
[----:B------:R-:W5:Y:S01]  /*0ca0*/  LDG.E.ENL2.256 R16, R12, desc[UR4][R26.64+0x1000] ;  /* 0xfe0080041a0c797e */ /* 0x000f620008121910 */
[----:B---3--:R-:W4:Y:S08]  /*0cb0*/  I2F.F64.U8 R20, R28.B1 ;  /* 0x1000001c00147312 */ /* 0x008f300000001800 */
[----:B------:R-:W0:Y:S01]  /*0cc0*/  I2F.F64.U8 R22, R28 ;  /* 0x0000001c00167312 */ /* 0x000e220000001800 */
[----:B----4-:R-:W-:-:S07]  /*0cd0*/  DMUL R6, R6, R20 ;  /* 0x0000001406067228 */ /* 0x010fce0000000000 */
[----:B--2---:R-:W5:Y:S01]  /*0ce0*/  I2F.F64.U8 R20, R3 ;  /* 0x0000000300147312 */ /* 0x004f620000001800 */
[----:B0-----:R-:W-:-:S07]  /*0cf0*/  DMUL R4, R4, R22 ;  /* 0x0000001604047228 */ /* 0x001fce0000000000 */
[----:B------:R-:W0:Y:S08]  /*0d00*/  I2F.F64.U8 R24, R28.B2 ;  /* 0x2000001c00187312 */ /* 0x000e300000001800 */
[----:B------:R-:W2:Y:S01]  /*0d10*/  I2F.F64.U8 R22, R28.B3 ;  /* 0x3000001c00167312 */ /* 0x000ea20000001800 */
[----:B-----5:R-:W-:Y:S01]  /*0d20*/  DMUL R12, R12, R20 ;  /* 0x000000140c0c7228 */ /* 0x020fe20000000000 */
[----:B------:R-:W3:Y:S01]  /*0d30*/  LDC.64 R20, c[0x0][0x398] ;  /* 0x0000e600ff147b82 */ /* 0x000ee20000000a00 */
[----:B0-----:R-:W-:-:S05]  /*0d40*/  DMUL R8, R8, R24 ;  /* 0x0000001808087228 */ /* 0x001fca0000000000 */
[----:B------:R-:W0:Y:S01]  /*0d50*/  I2F.F64.U8 R26, R3.B3 ;  /* 0x30000003001a7312 */ /* 0x000e220000001800 */
[----:B--2---:R-:W-:-:S07]  /*0d60*/  DMUL R10, R10, R22 ;  /* 0x000000160a0a7228 */ /* 0x004fce0000000000 */
[----:B------:R-:W2:Y:S08]  /*0d70*/  I2F.F64.U8 R24, R3.B1 ;  /* 0x1000000300187312 */ /* 0x000eb00000001800 */
[----:B------:R-:W4:Y:S01]  /*0d80*/  I2F.F64.U8 R22, R3.B2 ;  /* 0x2000000300167312 */ /* 0x000f220000001800 */
[----:B0-----:R-:W-:Y:S01]  /*0d90*/  DMUL R18, R18, R26 ;  /* 0x0000001a12127228 */ /* 0x001fe20000000000 */
[----:B---3--:R-:W-:Y:S01]  /*0da0*/  IMAD.WIDE.U32 R20, R2, 0x8, R20 ;  /* 0x0000000802147825 */ /* 0x008fe200078e0014 */
[----:B--2---:R-:W-:-:S02]  /*0db0*/  DMUL R14, R14, R24 ;  /* 0x000000180e0e7228 */ /* 0x004fc40000000000 */
[----:B----4-:R-:W-:Y:S02]  /*0dc0*/  DMUL R16, R16, R22 ;  /* 0x0000001610107228 */ /* 0x010fe40000000000 */
        /* <DEDUP_REMOVED lines=9> */
[----:B------:R-:W-:Y:S04]  /*0e60*/  STG.E.ENL2.256 desc[UR4][R20.64], R4, R8 ;  /* 0xf80000041408797f */ /* 0x000fe8000f121804 */
[----:B------:R-:W-:Y:S01]  /*0e70*/  STG.E.ENL2.256 desc[UR4][R20.64+0x1000], R12, R16 ;  /* 0xf800800c1410797f */ /* 0x000fe2000f121804 */
[----:B------:R-:W-:Y:S05]  /*0e80*/  EXIT ;  /* 0x000000000000794d */ /* 0x000fea0003800000 */
.L_x_10889:
        /* <DEDUP_REMOVED lines=15> */
.L_x_14322:


//--------------------- .text._ZN2at6native29vectorized_elementwise_kernelILi8EZNS0_43_GLOBAL__N__7cc8d1ed_10_Dropout_cu_0e96ed3819masked_scale_kernelIhddEEvRNS_6TensorERKS4_S7_T1_EUldhE_St5arrayIPcLm3EEEEviT0_S8_ --------------------------
	.section	.text._ZN2at6native29vectorized_elementwise_kernelILi8EZNS0_43_GLOBAL__N__7cc8d1ed_10_Dropout_cu_0e96ed3819masked_scale_kernelIhddEEvRNS_6TensorERKS4_S7_T1_EUldhE_St5arrayIPcLm3EEEEviT0_S8_,"ax",@progbits
	.align	128
        .global         _ZN2at6native29vectorized_elementwise_kernelILi8EZNS0_43_GLOBAL__N__7cc8d1ed_10_Dropout_cu_0e96ed3819masked_scale_kernelIhddEEvRNS_6TensorERKS4_S7_T1_EUldhE_St5arrayIPcLm3EEEEviT0_S8_
        .type           _ZN2at6native29vectorized_elementwise_kernelILi8EZNS0_43_GLOBAL__N__7cc8d1ed_10_Dropout_cu_0e96ed3819masked_scale_kernelIhddEEvRNS_6TensorERKS4_S7_T1_EUldhE_St5arrayIPcLm3EEEEviT0_S8_,@function
        .size           _ZN2at6native29vectorized_elementwise_kernelILi8EZNS0_43_GLOBAL__N__7cc8d1ed_10_Dropout_cu_0e96ed3819masked_scale_kernelIhddEEvRNS_6TensorERKS4_S7_T1_EUldhE_St5arrayIPcLm3EEEEviT0_S8_,(.L_x_14323 - _ZN2at6native29vectorized_elementwise_kernelILi8EZNS0_43_GLOBAL__N__7cc8d1ed_10_Dropout_cu_0e96ed3819masked_scale_kernelIhddEEvRNS_6TensorERKS4_S7_T1_EUldhE_St5arrayIPcLm3EEEEviT0_S8_)
        .other          _ZN2at6native29vectorized_elementwise_kernelILi8EZNS0_43_GLOBAL__N__7cc8d1ed_10_Dropout_cu_0e96ed3819masked_scale_kernelIhddEEvRNS_6TensorERKS4_S7_T1_EUldhE_St5arrayIPcLm3EEEEviT0_S8_,@"STO_CUDA_ENTRY STV_DEFAULT"
_ZN2at6native29vectorized_elementwise_kernelILi8EZNS0_43_GLOBAL__N__7cc8d1ed_10_Dropout_cu_0e96ed3819masked_scale_kernelIhddEEvRNS_6TensorERKS4_S7_T1_EUldhE_St5arrayIPcLm3EEEEviT0_S8_:
.text._ZN2at6native29vectorized_elementwise_kernelILi8EZNS0_43_GLOBAL__N__7cc8d1ed_10_Dropout_cu_0e96ed3819masked_scale_kernelIhddEEvRNS_6TensorERKS4_S7_T1_EUldhE_St5arrayIPcLm3EEEEviT0_S8_:
        /* <DEDUP_REMOVED lines=145> */
.L_x_10893:
[----:B------:R-:W-:-:S13]  /*0910*/  ISETP.GE.U32.AND P0, PT, R3, R0, PT ;  /* 0x000000000300720c */ /* 0x000fda0003f06070 */
[----:B------:R-:W-:Y:S05]  /*0920*/  @P0 BRA `(.L_x_10895) ;  /* 0x0000000000300947 */ /* 0x000fea0003800000 */
[----:B0-----:R-:W0:Y:S01]  /*0930*/  LDC.64 R10, c[0x0][0x398] ;  /* 0x0000e600ff0a7b82 */ /* 0x001e220000000a00 */
[----:B------:R-:W-:Y:S01]  /*0940*/  IMAD.IADD R13, R2, 0x1, R3 ;  /* 0x00000001020d7824 */ /* 0x000fe200078e0203 */
[----:B------:R-:W-:-:S03]  /*0950*/  IADD3 R3, PT, PT, R3, 0x80, RZ ;  /* 0x0000008003037810 */ /* 0x000fc60007ffe0ff */
[----:B0-----:R-:W-:-:S05]  /*0960*/  IMAD.WIDE.U32 R10, R13, 0x8, R10 ;  /* 0x000000080d0a7825 */ /* 0x001fca00078e000a */
[----:B------:R1:W-:Y:S02]  /*0970*/  STG.E.64 desc[UR4][R10.64], R4 ;  /* 0x000000040a007986 */ /* 0x0003e4000c101b04 */
.L_x_10894:
[----:B------:R-:W-:-:S13]  /*0980*/  ISETP.GE.U32.AND P0, PT, R3, R0, PT ;  /* 0x000000000300720c */ /* 0x000fda0003f06070 */
[----:B------:R-:W-:Y:S05]  /*0990*/  @P0 BRA `(.L_x_10896) ;  /* 0x0000000000300947 */ /* 0x000fea0003800000 */
[----:B-1----:R-:W1:Y:S01]  /*09a0*/  LDC.64 R4, c[0x0][0x398] ;  /* 0x0000e600ff047b82 */ /* 0x002e620000000a00 */
[----:B0-----:R-:W-:Y:S02]  /*09b0*/  IMAD.IADD R11, R2, 0x1, R3 ;  /* 0x00000001020b7824 */ /* 0x001fe400078e0203 */
[----:B------:R-:W-:Y:S02]  /*09c0*/  VIADD R3, R3, 0x80 ;  /* 0x0000008003037836 */ /* 0x000fe40000000000 */
[----:B-1----:R-:W-:-:S05]  /*09d0*/  IMAD.WIDE.U32 R4, R11, 0x8, R4 ;  /* 0x000000080b047825 */ /* 0x002fca00078e0004 */
[----:B------:R1:W-:Y:S02]  /*09e0*/  STG.E.64 desc[UR4][R4.64], R6 ;  /* 0x0000000604007986 */ /* 0x0003e4000c101b04 */
.L_x_10895:
[----:B------:R-:W-:-:S13]  /*09f0*/  ISETP.GE.U32.AND P0, PT, R3, R0, PT ;  /* 0x000000000300720c */ /* 0x000fda0003f06070 */
[----:B------:R-:W-:Y:S05]  /*0a00*/  @P0 BRA `(.L_x_10897) ;  /* 0x0000000000340947 */ /* 0x000fea0003800000 */
[----:B-1----:R-:W1:Y:S01]  /*0a10*/  LDC.64 R4, c[0x0][0x398] ;  /* 0x0000e600ff047b82 */ /* 0x002e620000000a00 */
[----:B------:R-:W-:Y:S01]  /*0a20*/  IADD3 R7, PT, PT, R2, R3, RZ ;  /* 0x0000000302077210 */ /* 0x000fe20007ffe0ff */
[----:B------:R-:W-:-:S04]  /*0a30*/  VIADD R3, R3, 0x80 ;  /* 0x0000008003037836 */ /* 0x000fc80000000000 */
[----:B-1----:R-:W-:-:S05]  /*0a40*/  IMAD.WIDE.U32 R4, R7, 0x8, R4 ;  /* 0x0000000807047825 */ /* 0x002fca00078e0004 */
[----:B------:R2:W-:Y:S02]  /*0a50*/  STG.E.64 desc[UR4][R4.64], R14 ;  /* 0x0000000e04007986 */ /* 0x0005e4000c101b04 */
.L_x_10896:
        /* <DEDUP_REMOVED lines=8> */
.L_x_10897:
[----:B------:R-:W-:Y:S05]  /*0ae0*/  BSYNC.RELIABLE B1 ;  /* 0x0000000000017941 */ /* 0x000fea0003800100 */
.L_x_10892:
[----:B------:R-:W-:-:S13]  /*0af0*/  ISETP.GE.U32.AND P0, PT, R3, R0, PT ;  /* 0x000000000300720c */ /* 0x000fda0003f06070 */
[----:B-12---:R-:W1:Y:S01]  /*0b00*/  @!P0 LDC.64 R4, c[0x0][0x398] ;  /* 0x0000e600ff048b82 */ /* 0x006e620000000a00 */
[----:B------:R-:W-:Y:S02]  /*0b10*/  @!P0 IMAD.IADD R7, R2, 0x1, R3 ;  /* 0x0000000102078824 */ /* 0x000fe400078e0203 */
[----:B------:R-:W-:Y:S02]  /*0b20*/  @!P0 VIADD R3, R3, 0x80 ;  /* 0x0000008003038836 */ /* 0x000fe40000000000 */
[----:B-1----:R-:W-:-:S05]  /*0b30*/  @!P0 IMAD.WIDE.U32 R4, R7, 0x8, R4 ;  /* 0x0000000807048825 */ /* 0x002fca00078e0004 */
[----:B------:R3:W-:Y:S02]  /*0b40*/  @!P0 STG.E.64 desc[UR4][R4.64], R16 ;  /* 0x0000001004008986 */ /* 0x0007e4000c101b04 */
.L_x_10898:
[----:B------:R-:W-:Y:S05]  /*0b50*/  BSYNC.RECONVERGENT B0 ;  /* 0x0000000000007941 */ /* 0x000fea0003800200 */
.L_x_10891:
        /* <DEDUP_REMOVED lines=8> */
.L_x_10890:
[----:B------:R-:W0:Y:S01]  /*0be0*/  S2R R0, SR_TID.X ;  /* 0x0000000000007919 */ /* 0x000e220000002100 */
[----:B------:R-:W1:Y:S01]  /*0bf0*/  LDCU.64 UR6, c[0x0][0x3a8] ;  /* 0x00007500ff0677ac */ /* 0x000e620008000a00 */
[----:B------:R-:W2:Y:S01]  /*0c00*/  LDC.64 R4, c[0x0][0x3a0] ;  /* 0x0000e800ff047b82 */ /* 0x000ea20000000a00 */
[----:B-1----:R-:W-:-:S05]  /*0c10*/  IADD3 R20, P0, PT, R2, UR6, RZ ;  /* 0x0000000602147c10 */ /* 0x002fca000ff1e0ff */
[----:B------:R-:W-:Y:S01]  /*0c20*/  IMAD.X R21, RZ, RZ, UR7, P0 ;  /* 0x00000007ff157e24 */ /* 0x000fe200080e06ff */
[----:B------:R-:W1:Y:S01]  /*0c30*/  LDCU.64 UR6, c[0x0][0x388] ;  /* 0x00007100ff0677ac */ /* 0x000e620008000a00 */
[----:B0-----:R-:W-:-:S06]  /*0c40*/  IMAD.WIDE.U32 R20, R0, 0x8, R20 ;  /* 0x0000000800147825 */ /* 0x001fcc00078e0014 */
[----:B------:R-:W3:Y:S01]  /*0c50*/  LDG.E.64 R20, desc[UR4][R20.64] ;  /* 0x0000000414147981 */ /* 0x000ee2000c1e1b00 */
[----:B--2---:R-:W-:-:S04]  /*0c60*/  IMAD.WIDE.U32 R4, R2, 0x8, R4 ;  /* 0x0000000802047825 */ /* 0x004fc800078e0004 */
[----:B------:R-:W-:-:S05]  /*0c70*/  IMAD.WIDE.U32 R28, R0, 0x40, R4 ;  /* 0x00000040001c7825 */ /* 0x000fca00078e0004 */
[----:B------:R-:W2:Y:S04]  /*0c80*/  LDG.E.ENL2.256 R8, R4, desc[UR4][R28.64] ;  /* 0xfe0000041c04797e */ /* 0x000ea80008121908 */
[----:B------:R-:W4:Y:S01]  /*0c90*/  LDG.E.ENL2.256 R16, R12, desc[UR4][R28.64+0x20] ;  /* 0xfe0001041c0c797e */ /* 0x000f220008121910 */
[----:B---3--:R-:W2:Y:S08]  /*0ca0*/  I2F.F64.U8 R22, R20.B1 ;  /* 0x1000001400167312 */ /* 0x008eb00000001800 */
[----:B------:R-:W0:Y:S01]  /*0cb0*/  I2F.F64.U8 R24, R20 ;  /* 0x0000001400187312 */ /* 0x000e220000001800 */
[----:B--2---:R-:W-:-:S07]  /*0cc0*/  DMUL R6, R6, R22 ;  /* 0x0000001606067228 */ /* 0x004fce0000000000 */
[----:B------:R-:W2:Y:S01]  /*0cd0*/  I2F.F64.U8 R26, R20.B2 ;  /* 0x20000014001a7312 */ /* 0x000ea20000001800 */
[----:B0-----:R-:W-:-:S07]  /*0ce0*/  DMUL R4, R4, R24 ;  /* 0x0000001804047228 */ /* 0x001fce0000000000 */
[----:B------:R-:W4:Y:S01]  /*0cf0*/  I2F.F64.U8 R22, R21 ;  /* 0x0000001500167312 */ /* 0x000f220000001800 */
[----:B-1----:R-:W-:Y:S02]  /*0d00*/  DMUL R6, R6, UR6 ;  /* 0x0000000606067c28 */ /* 0x002fe40008000000 */
[----:B--2---:R-:W-:-:S05]  /*0d10*/  DMUL R8, R8, R26 ;  /* 0x0000001a08087228 */ /* 0x004fca0000000000 */
[----:B------:R-:W0:Y:S01]  /*0d20*/  I2F.F64.U8 R24, R20.B3 ;  /* 0x3000001400187312 */ /* 0x000e220000001800 */
[----:B------:R-:W-:Y:S02]  /*0d30*/  DMUL R4, R4, UR6 ;  /* 0x0000000604047c28 */ /* 0x000fe40008000000 */
[----:B----4-:R-:W-:-:S05]  /*0d40*/  DMUL R12, R12, R22 ;  /* 0x000000160c0c7228 */ /* 0x010fca0000000000 */
[----:B------:R-:W1:Y:S01]  /*0d50*/  I2F.F64.U8 R26, R21.B1 ;  /* 0x10000015001a7312 */ /* 0x000e620000001800 */
[----:B------:R-:W2:Y:S01]  /*0d60*/  LDC.64 R22, c[0x0][0x398] ;  /* 0x0000e600ff167b82 */ /* 0x000ea20000000a00 */
[----:B------:R-:W-:Y:S02]  /*0d70*/  DMUL R8, R8, UR6 ;  /* 0x0000000608087c28 */ /* 0x000fe40008000000 */
[----:B0-----:R-:W-:-:S04]  /*0d80*/  DMUL R10, R10, R24 ;  /* 0x000000180a0a7228 */ /* 0x001fc80000000000 */
[----:B------:R-:W0:Y:S01]  /*0d90*/  I2F.F64.U8 R28, R21.B3 ;  /* 0x30000015001c7312 */ /* 0x000e220000001800 */
[----:B------:R-:W-:Y:S02]  /*0da0*/  DMUL R12, R12, UR6 ;  /* 0x000000060c0c7c28 */ /* 0x000fe40008000000 */
[----:B-1----:R-:W-:-:S05]  /*0db0*/  DMUL R14, R14, R26 ;  /* 0x0000001a0e0e7228 */ /* 0x002fca0000000000 */
[----:B------:R-:W1:Y:S01]  /*0dc0*/  I2F.F64.U8 R24, R21.B2 ;  /* 0x2000001500187312 */ /* 0x000e620000001800 */
[----:B------:R-:W-:Y:S02]  /*0dd0*/  DMUL R10, R10, UR6 ;  /* 0x000000060a0a7c28 */ /* 0x000fe40008000000 */
[----:B0-----:R-:W-:Y:S01]  /*0de0*/  DMUL R18, R18, R28 ;  /* 0x0000001c12127228 */ /* 0x001fe20000000000 */
[----:B--2---:R-:W-:Y:S01]  /*0df0*/  IMAD.WIDE.U32 R22, R2, 0x8, R22 ;  /* 0x0000000802167825 */ /* 0x004fe200078e0016 */
[----:B------:R-:W-:Y:S02]  /*0e00*/  DMUL R14, R14, UR6 ;  /* 0x000000060e0e7c28 */ /* 0x000fe40008000000 */
[----:B-1----:R-:W-:Y:S01]  /*0e10*/  DMUL R16, R16, R24 ;  /* 0x0000001810107228 */ /* 0x002fe20000000000 */
[----:B------:R-:W-:-:S03]  /*0e20*/  IMAD.WIDE.U32 R22, R0, 0x40, R22 ;  /* 0x0000004000167825 */ /* 0x000fc600078e0016 */
[----:B------:R-:W-:Y:S02]  /*0e30*/  DMUL R18, R18, UR6 ;  /* 0x0000000612127c28 */ /* 0x000fe40008000000 */
[----:B------:R-:W-:Y:S02]  /*0e40*/  STG.E.ENL2.256 desc[UR4][R22.64], R4, R8 ;  /* 0xf80000041608797f */ /* 0x000fe4000f121804 */
[----:B------:R-:W-:-:S07]  /*0e50*/  DMUL R16, R16, UR6 ;  /* 0x0000000610107c28 */ /* 0x000fce0008000000 */
[----:B------:R-:W-:Y:S01]  /*0e60*/  STG.E.ENL2.256 desc[UR4][R22.64+0x20], R12, R16 ;  /* 0xf800010c1610797f */ /* 0x000fe2000f121804 */
[----:B------:R-:W-:Y:S05]  /*0e70*/  EXIT ;  /* 0x000000000000794d */ /* 0x000fea0003800000 */
.L_x_10899:
        /* <DEDUP_REMOVED lines=16> */
.L_x_14323:


//--------------------- .text._ZN2at6native18elementwise_kernelILi128ELi4EZNS0_15gpu_kernel_implIZNS0_43_GLOBAL__N__7cc8d1ed_10_Dropout_cu_0e96ed3819masked_scale_kernelIbN3c108BFloat16EfEEvRNS_6TensorERKS7_SA_T1_EUlS6_bE_EEvRNS_18TensorIteratorBaseERKT_EUliE_EEviSB_ --------------------------
	.section	.text._ZN2at6native18elementwise_kernelILi128ELi4EZNS0_15gpu_kernel_implIZNS0_43_GLOBAL__N__7cc8d1ed_10_Dropout_cu_0e96ed3819masked_scale_kernelIbN3c108BFloat16EfEEvRNS_6TensorERKS7_SA_T1_EUlS6_bE_EEvRNS_18TensorIteratorBaseERKT_EUliE_EEviSB_,"ax",@progbits
	.align	128
        .global         _ZN2at6native18elementwise_kernelILi128ELi4EZNS0_15gpu_kernel_implIZNS0_43_GLOBAL__N__7cc8d1ed_10_Dropout_cu_0e96ed3819masked_scale_kernelIbN3c108BFloat16EfEEvRNS_6TensorERKS7_SA_T1_EUlS6_bE_EEvRNS_18TensorIteratorBaseERKT_EUliE_EEviSB_
        .type           _ZN2at6native18elementwise_kernelILi128ELi4EZNS0_15gpu_kernel_implIZNS0_43_GLOBAL__N__7cc8d1ed_10_Dropout_cu_0e96ed3819masked_scale_kernelIbN3c108BFloat16EfEEvRNS_6TensorERKS7_SA_T1_EUlS6_bE_EEvRNS_18TensorIteratorBaseERKT_EUliE_EEviSB_,@function
        .size           _ZN2at6native18elementwise_kernelILi128ELi4EZNS0_15gpu_kernel_implIZNS0_43_GLOBAL__N__7cc8d1ed_10_Dropout_cu_0e96ed3819masked_scale_kernelIbN3c108BFloat16EfEEvRNS_6TensorERKS7_SA_T1_EUlS6_bE_EEvRNS_18TensorIteratorBaseERKT_EUliE_EEviSB_,(.L_x_14324 - _ZN2at6native18elementwise_kernelILi128ELi4EZNS0_15gpu_kernel_implIZNS0_43_GLOBAL__N__7cc8d1ed_10_Dropout_cu_0e96ed3819masked_scale_kernelIbN3c108BFloat16EfEEvRNS_6TensorERKS7_SA_T1_EUlS6_bE_EEvRNS_18TensorIteratorBaseERKT_EUliE_EEviSB_)
        .other          _ZN2at6native18elementwise_kernelILi128ELi4EZNS0_15gpu_kernel_implIZNS0_43_GLOBAL__N__7cc8d1ed_10_Dropout_cu_0e96ed3819masked_scale_kernelIbN3c108BFloat16EfEEvRNS_6TensorERKS7_SA_T1_EUlS6_bE_EEvRNS_18TensorIteratorBaseERKT_EUliE_EEviSB_,@"STO_CUDA_ENTRY STV_DEFAULT"
_ZN2at6native18elementwise_kernelILi128ELi4EZNS0_15gpu_kernel_implIZNS0_43_GLOBAL__N__7cc8d1ed_10_Dropout_cu_0e96ed3819masked_scale_kernelIbN3c108BFloat16EfEEvRNS_6TensorERKS7_SA_T1_EUlS6_bE_EEvRNS_18TensorIteratorBaseERKT_EUliE_EEviSB_:
.text._ZN2at6native18elementwise_kernelILi128ELi4EZNS0_15gpu_kernel_implIZNS0_43_GLOBAL__N__7cc8d1ed_10_Dropout_cu_0e96ed3819masked_scale_kernelIbN3c108BFloat16EfEEvRNS_6TensorERKS7_SA_T1_EUlS6_bE_EEvRNS_18TensorIteratorBaseERKT_EUliE_EEviSB_:
        /* <DEDUP_REMOVED lines=372> */
.L_x_10902:
        /* <DEDUP_REMOVED lines=19> */
.L_x_10906:
[----:B------:R-:W2:Y:S02]  /*1870*/  LDG.E.U8 R2, desc[UR36][R2.64] ;  /* 0x0000002402027981 */ /* 0x000ea4000c1e1100 */
[----:B--2---:R-:W-:-:S04]  /*1880*/  I2FP.F32.U32 R0, R2 ;  /* 0x0000000200007245 */ /* 0x004fc80000201000 */
[----:B------:R-:W-:-:S04]  /*1890*/  F2FP.BF16.F32.PACK_AB R0, RZ, R0 ;  /* 0x00000000ff00723e */ /* 0x000fc800000010ff */
[----:B------:R-:W-:Y:S01]  /*18a0*/  PRMT R19, R0, 0x7610, R19 ;  /* 0x0000761000137816 */ /* 0x000fe20000000013 */
[----:B------:R-:W-:Y:S06]  /*18b0*/  BRA `(.L_x_10908) ;  /* 0x0000000c00c07947 */ /* 0x000fec0003800000 */
.L_x_10905:
        /* <DEDUP_REMOVED lines=11> */
.L_x_10910:
[----:B------:R-:W2:Y:S02]  /*1970*/  LDG.E R2, desc[UR36][R2.64] ;  /* 0x0000002402027981 */ /* 0x000ea4000c1e1900 */
[----:B--2---:R-:W-:-:S04]  /*1980*/  I2FP.F32.S32 R0, R2 ;  /* 0x0000000200007245 */ /* 0x004fc80000201400 */
[----:B------:R-:W-:-:S04]  /*1990*/  F2FP.BF16.F32.PACK_AB R0, RZ, R0 ;  /* 0x00000000ff00723e */ /* 0x000fc800000010ff */
[----:B------:R-:W-:Y:S01]  /*19a0*/  PRMT R19, R0, 0x7610, R19 ;  /* 0x0000761000137816 */ /* 0x000fe20000000013 */
[----:B------:R-:W-:Y:S06]  /*19b0*/  BRA `(.L_x_10908) ;  /* 0x0000000c00807947 */ /* 0x000fec0003800000 */
.L_x_10909:
[----:B------:R-:W2:Y:S02]  /*19c0*/  LDG.E.U16 R2, desc[UR36][R2.64] ;  /* 0x0000002402027981 */ /* 0x000ea4000c1e1500 */
[----:B--2---:R-:W0:Y:S02]  /*19d0*/  I2F.S16 R0, R2 ;  /* 0x0000000200007306 */ /* 0x004e240000101400 */
[----:B0-----:R-:W-:-:S04]  /*19e0*/  F2FP.BF16.F32.PACK_AB R0, RZ, R0 ;  /* 0x00000000ff00723e */ /* 0x001fc800000010ff */
[----:B------:R-:W-:Y:S01]  /*19f0*/  PRMT R19, R0, 0x7610, R19 ;  /* 0x0000761000137816 */ /* 0x000fe20000000013 */
[----:B------:R-:W-:Y:S06]  /*1a00*/  BRA `(.L_x_10908) ;  /* 0x0000000c006c7947 */ /* 0x000fec0003800000 */
.L_x_10904:
        /* <DEDUP_REMOVED lines=9> */
.L_x_10912:
[----:B------:R-:W2:Y:S02]  /*1aa0*/  LDG.E.U16 R0, desc[UR36][R2.64] ;  /* 0x0000002402007981 */ /* 0x000ea4000c1e1500 */
[----:B--2---:R-:W-:-:S05]  /*1ab0*/  HADD2.F32 R0, -RZ, R0.H0_H0 ;  /* 0x20000000ff007230 */ /* 0x004fca0000004100 */
[----:B------:R-:W-:-:S04]  /*1ac0*/  F2FP.BF16.F32.PACK_AB R0, RZ, R0 ;  /* 0x00000000ff00723e */ /* 0x000fc800000010ff */
[----:B------:R-:W-:Y:S01]  /*1ad0*/  PRMT R19, R0, 0x7610, R19 ;  /* 0x0000761000137816 */ /* 0x000fe20000000013 */
[----:B------:R-:W-:Y:S06]  /*1ae0*/  BRA `(.L_x_10908) ;  /* 0x0000000c00347947 */ /* 0x000fec0003800000 */
.L_x_10911:
        /* <DEDUP_REMOVED lines=9> */
.L_x_10914:
[----:B------:R-:W2:Y:S02]  /*1b80*/  LDG.E.U16 R2, desc[UR36][R2.64] ;  /* 0x0000002402027981 */ /* 0x000ea4000c1e1500 */
[----:B--2---:R-:W-:-:S05]  /*1b90*/  HADD2.F32 R0, -RZ, R2.H0_H0 ;  /* 0x20000002ff007230 */ /* 0x004fca0000004100 */
[----:B------:R-:W-:-:S04]  /*1ba0*/  F2FP.BF16.F32.PACK_AB R0, RZ, R0 ;  /* 0x00000000ff00723e */ /* 0x000fc800000010ff */
[----:B------:R-:W-:Y:S01]  /*1bb0*/  PRMT R19, R0, 0x7610, R19 ;  /* 0x0000761000137816 */ /* 0x000fe20000000013 */
[----:B------:R-:W-:Y:S06]  /*1bc0*/  BRA `(.L_x_10908) ;  /* 0x0000000800fc7947 */ /* 0x000fec0003800000 */
.L_x_10913:
        /* <DEDUP_REMOVED lines=9> */
.L_x_10903:
        /* <DEDUP_REMOVED lines=14> */
.L_x_10917:
        /* <DEDUP_REMOVED lines=9> */
.L_x_10916:
        /* <DEDUP_REMOVED lines=27> */
.L_x_10919:
        /* <DEDUP_REMOVED lines=14> */
.L_x_10918:
[----:B------:R0:W5:Y:S01]  /*2060*/  LDG.E.U16 R19, desc[UR36][R2.64] ;  /* 0x0000002402137981 */ /* 0x000162000c1e1500 */
[----:B------:R-:W-:Y:S05]  /*2070*/  BRA `(.L_x_10908) ;  /* 0x0000000400d07947 */ /* 0x000fea0003800000 */
.L_x_10915:
        /* <DEDUP_REMOVED lines=13> */
.L_x_10922:
        /* <DEDUP_REMOVED lines=21> */
.L_x_10926:
[----:B------:R-:W-:Y:S05]  /*22a0*/  BSYNC.RECONVERGENT B1 ;  /* 0x0000000000017941 */ /* 0x000fea0003800200 */
.L_x_10925:
[----:B------:R-:W-:Y:S02]  /*22b0*/  SHF.L.U32 R0, R0, 0x14, RZ ;  /* 0x0000001400007819 */ /* 0x000fe400000006ff */
[----:B------:R-:W-:-:S04]  /*22c0*/  LEA R2, R2, 0x3b800000, 0x17 ;  /* 0x3b80000002027811 */ /* 0x000fc800078eb8ff */
[----:B------:R-:W-:-:S07]  /*22d0*/  LOP3.LUT R0, R2, R0, R7, 0xfe, !PT ;  /* 0x0000000002007212 */ /* 0x000fce00078efe07 */
.L_x_10924:
[----:B------:R-:W-:Y:S05]  /*22e0*/  BSYNC.RECONVERGENT B0 ;  /* 0x0000000000007941 */ /* 0x000fea0003800200 */
.L_x_10923:
[----:B------:R-:W-:-:S04]  /*22f0*/  F2FP.BF16.F32.PACK_AB R0, RZ, R0 ;  /* 0x00000000ff00723e */ /* 0x000fc800000010ff */
[----:B------:R-:W-:Y:S01]  /*2300*/  PRMT R19, R0, 0x7610, R19 ;  /* 0x0000761000137816 */ /* 0x000fe20000000013 */
[----:B------:R-:W-:Y:S06]  /*2310*/  BRA `(.L_x_10908) ;  /* 0x0000000400287947 */ /* 0x000fec0003800000 */
.L_x_10921:
        /* <DEDUP_REMOVED lines=21> */
.L_x_10930:
[----:B------:R-:W-:Y:S05]  /*2470*/  BSYNC.RECONVERGENT B1 ;  /* 0x0000000000017941 */ /* 0x000fea0003800200 */
.L_x_10929:
[----:B------:R-:W-:Y:S01]  /*2480*/  IMAD.SHL.U32 R0, R0, 0x200000, RZ ;  /* 0x0020000000007824 */ /* 0x000fe200078e00ff */
[----:B------:R-:W-:-:S04]  /*2490*/  LEA R2, R2, 0x37800000, 0x17 ;  /* 0x3780000002027811 */ /* 0x000fc800078eb8ff */
[----:B------:R-:W-:-:S07]  /*24a0*/  LOP3.LUT R0, R2, R0, R7, 0xfe, !PT ;  /* 0x0000000002007212 */ /* 0x000fce00078efe07 */
.L_x_10928:
[----:B------:R-:W-:Y:S05]  /*24b0*/  BSYNC.RECONVERGENT B0 ;  /* 0x0000000000007941 */ /* 0x000fea0003800200 */
.L_x_10927:
[----:B------:R-:W-:-:S04]  /*24c0*/  F2FP.BF16.F32.PACK_AB R0, RZ, R0 ;  /* 0x00000000ff00723e */ /* 0x000fc800000010ff */
[----:B------:R-:W-:Y:S01]  /*24d0*/  PRMT R19, R0, 0x7610, R19 ;  /* 0x0000761000137816 */ /* 0x000fe20000000013 */
[----:B------:R-:W-:Y:S06]  /*24e0*/  BRA `(.L_x_10908) ;  /* 0x0000000000b47947 */ /* 0x000fec0003800000 */
.L_x_10920:
[----:B------:R-:W-:-:S09]  /*24f0*/  UISETP.NE.AND UP0, UPT, UR4, 0x1c, UPT ;  /* 0x0000001c0400788c */ /* 0x000fd2000bf05270 */
[----:B------:R-:W-:Y:S05]  /*2500*/  BRA.U !UP0, `(.L_x_10931) ;  /* 0x00000001089c7547 */ /* 0x000fea000b800000 */
[----:B------:R-:W-:-:S09]  /*2510*/  UISETP.NE.AND UP0, UPT, UR4, 0x1d, UPT ;  /* 0x0000001d0400788c */ /* 0x000fd2000bf05270 */
[----:B------:R-:W-:Y:S05]  /*2520*/  BRA.U !UP0, `(.L_x_10932) ;  /* 0x0000000108807547 */ /* 0x000fea000b800000 */
[----:B------:R-:W-:-:S09]  /*2530*/  UISETP.NE.AND UP0, UPT, UR4, 0x2c, UPT ;  /* 0x0000002c0400788c */ /* 0x000fd2000bf05270 */
[----:B------:R-:W-:Y:S05]  /*2540*/  BRA.U !UP0, `(.L_x_10933) ;  /* 0x0000000108487547 */ /* 0x000fea000b800000 */
.L_x_10907:
        /* <DEDUP_REMOVED lines=15> */
[----:B--2---:R-:W-:Y:S05]  /*2640*/  CALL.ABS.NOINC R2 ;  /* 0x0000000002007343 */ /* 0x004fea0003c00000 */
.L_x_10934:
[----:B------:R-:W-:Y:S01]  /*2650*/  PRMT R19, RZ, 0x7610, R19 ;  /* 0x00007610ff137816 */ /* 0x000fe20000000013 */
[----:B------:R-:W-:Y:S06]  /*2660*/  BRA `(.L_x_10908) ;  /* 0x0000000000547947 */ /* 0x000fec0003800000 */
.L_x_10933:
        /* <DEDUP_REMOVED lines=8> */
.L_x_10936:
[----:B------:R-:W-:Y:S05]  /*26f0*/  BSYNC.RECONVERGENT B0 ;  /* 0x0000000000007941 */ /* 0x000fea0003800200 */
.L_x_10935:
[----:B------:R-:W-:-:S04]  /*2700*/  F2FP.BF16.F32.PACK_AB R0, RZ, R0 ;  /* 0x00000000ff00723e */ /* 0x000fc800000010ff */
[----:B------:R-:W-:Y:S01]  /*2710*/  PRMT R19, R0, 0x7610, R19 ;  /* 0x0000761000137816 */ /* 0x000fe20000000013 */
[----:B------:R-:W-:Y:S06]  /*2720*/  BRA `(.L_x_10908) ;  /* 0x0000000000247947 */ /* 0x000fec0003800000 */
.L_x_10932:
[----:B------:R-:W2:Y:S02]  /*2730*/  LDG.E.64 R2, desc[UR36][R2.64] ;  /* 0x0000002402027981 */ /* 0x000ea4000c1e1b00 */
[----:B--2---:R-:W0:Y:S02]  /*2740*/  I2F.U64 R0, R2 ;  /* 0x0000000200007312 */ /* 0x004e240000301000 */
[----:B0-----:R-:W-:-:S04]  /*2750*/  F2FP.BF16.F32.PACK_AB R0, RZ, R0 ;  /* 0x00000000ff00723e */ /* 0x001fc800000010ff */
[----:B------:R-:W-:Y:S01]  /*2760*/  PRMT R19, R0, 0x7610, R19 ;  /* 0x0000761000137816 */ /* 0x000fe20000000013 */
[----:B------:R-:W-:Y:S06]  /*2770*/  BRA `(.L_x_10908) ;  /* 0x0000000000107947 */ /* 0x000fec0003800000 */
.L_x_10931:
[----:B------:R-:W2:Y:S02]  /*2780*/  LDG.E R2, desc[UR36][R2.64] ;  /* 0x0000002402027981 */ /* 0x000ea4000c1e1900 */
[----:B--2---:R-:W-:-:S04]  /*2790*/  I2FP.F32.U32 R0, R2 ;  /* 0x0000000200007245 */ /* 0x004fc80000201000 */
[----:B------:R-:W-:-:S04]  /*27a0*/  F2FP.BF16.F32.PACK_AB R0, RZ, R0 ;  /* 0x00000000ff00723e */ /* 0x000fc800000010ff */
[----:B------:R-:W-:-:S07]  /*27b0*/  PRMT R19, R0, 0x7610, R19 ;  /* 0x0000761000137816 */ /* 0x000fce0000000013 */
.L_x_10908:
        /* <DEDUP_REMOVED lines=15> */
[----:B------:R-:W2:Y:S02]  /*28b0*/  LDG.E.U8 R2, desc[UR36][R2.64] ;  /* 0x0000002402027981 */ /* 0x000ea4000c1e1100 */
[----:B--2---:R-:W-:Y:S01]  /*28c0*/  ISETP.NE.AND P0, PT, R2, RZ, PT ;  /* 0x000000ff0200720c */ /* 0x004fe20003f05270 */
[----:B------:R-:W-:-:S12]  /*28d0*/  BRA `(.L_x_10943) ;  /* 0x00000008003c7947 */ /* 0x000fd80003800000 */
.L_x_10941:
[----:B------:R-:W2:Y:S02]  /*28e0*/  LDG.E.U8 R2, desc[UR36][R2.64] ;  /* 0x0000002402027981 */ /* 0x000ea4000c1e1100 */
[----:B--2---:R-:W-:Y:S01]  /*28f0*/  ISETP.NE.AND P0, PT, R2, RZ, PT ;  /* 0x000000ff0200720c */ /* 0x004fe20003f05270 */
[----:B------:R-:W-:-:S12]  /*2900*/  BRA `(.L_x_10943) ;  /* 0x0000000800307947 */ /* 0x000fd80003800000 */
.L_x_10940:
[----:B------:R-:W-:-:S09]  /*2910*/  UISETP.NE.AND UP0, UPT, UR4, 0x2, UPT ;  /* 0x000000020400788c */ /* 0x000fd2000bf05270 */
[----:B------:R-:W-:Y:S05]  /*2920*/  BRA.U !UP0, `(.L_x_10944) ;  /* 0x00000001082c7547 */ /* 0x000fea000b800000 */
[----:B------:R-:W-:-:S09]  /*2930*/  UISETP.NE.AND UP0, UPT, UR4, 0x3, UPT ;  /* 0x000000030400788c */ /* 0x000fd2000bf05270 */
[----:B------:R-:W-:Y:S05]  /*2940*/  BRA.U !UP0, `(.L_x_10945) ;  /* 0x0000000108187547 */ /* 0x000fea000b800000 */
[----:B------:R-:W-:-:S09]  /*2950*/  UISETP.NE.AND UP0, UPT, UR4, 0x4, UPT ;  /* 0x000000040400788c */ /* 0x000fd2000bf05270 */
[----:B------:R-:W-:Y:S05]  /*2960*/  BRA.U UP0, `(.L_x_10942) ;  /* 0x0000000500ac7547 */ /* 0x000fea000b800000 */
[----:B------:R-:W2:Y:S02]  /*2970*/  LDG.E.64 R2, desc[UR36][R2.64] ;  /* 0x0000002402027981 */ /* 0x000ea4000c1e1b00 */
[----:B--2---:R-:W-:-:S04]  /*2980*/  ISETP.NE.U32.AND P0, PT, R2, RZ, PT ;  /* 0x000000ff0200720c */ /* 0x004fc80003f05070 */
[----:B------:R-:W-:Y:S01]  /*2990*/  ISETP.NE.AND.EX P0, PT, R3, RZ, PT, P0 ;  /* 0x000000ff0300720c */ /* 0x000fe20003f05300 */
[----:B------:R-:W-:-:S12]  /*29a0*/  BRA `(.L_x_10943) ;  /* 0x0000000800087947 */ /* 0x000fd80003800000 */
.L_x_10945:
[----:B------:R-:W2:Y:S02]  /*29b0*/  LDG.E R2, desc[UR36][R2.64] ;  /* 0x0000002402027981 */ /* 0x000ea4000c1e1900 */
[----:B--2---:R-:W-:Y:S01]  /*29c0*/  ISETP.NE.AND P0, PT, R2, RZ, PT ;  /* 0x000000ff0200720c */ /* 0x004fe20003f05270 */
[----:B------:R-:W-:-:S12]  /*29d0*/  BRA `(.L_x_10943) ;  /* 0x0000000400fc7947 */ /* 0x000fd80003800000 */
.L_x_10944:
[----:B------:R-:W2:Y:S02]  /*29e0*/  LDG.E.U16 R2, desc[UR36][R2.64] ;  /* 0x0000002402027981 */ /* 0x000ea4000c1e1500 */
[----:B--2---:R-:W-:Y:S01]  /*29f0*/  ISETP.NE.AND P0, PT, R2, RZ, PT ;  /* 0x000000ff0200720c */ /* 0x004fe20003f05270 */
[----:B------:R-:W-:-:S12]  /*2a00*/  BRA `(.L_x_10943) ;  /* 0x0000000400f07947 */ /* 0x000fd80003800000 */
.L_x_10939:
[----:B------:R-:W-:-:S09]  /*2a10*/  UISETP.GT.AND UP0, UPT, UR4, 0x6, UPT ;  /* 0x000000060400788c */ /* 0x000fd2000bf04270 */
[----:B------:R-:W-:Y:S05]  /*2a20*/  BRA.U UP0, `(.L_x_10946) ;  /* 0x00000001002c7547 */ /* 0x000fea000b800000 */
[----:B------:R-:W-:-:S09]  /*2a30*/  UISETP.NE.AND UP0, UPT, UR4, 0x5, UPT ;  /* 0x000000050400788c */ /* 0x000fd2000bf05270 */
[----:B------:R-:W-:Y:S05]  /*2a40*/  BRA.U !UP0, `(.L_x_10947) ;  /* 0x0000000108147547 */ /* 0x000fea000b800000 */
[----:B------:R-:W-:-:S09]  /*2a50*/  UISETP.NE.AND UP0, UPT, UR4, 0x6, UPT ;  /* 0x000000060400788c */ /* 0x000fd2000bf05270 */
[----:B------:R-:W-:Y:S05]  /*2a60*/  BRA.U UP0, `(.L_x_10942) ;  /* 0x00000005006c7547 */ /* 0x000fea000b800000 */
[----:B------:R-:W2:Y:S02]  /*2a70*/  LDG.E R2, desc[UR36][R2.64] ;  /* 0x0000002402027981 */ /* 0x000ea4000c1e1900 */
[----:B--2---:R-:W-:Y:S01]  /*2a80*/  FSETP.NEU.FTZ.AND P0, PT, R2, RZ, PT ;  /* 0x000000ff0200720b */ /* 0x004fe20003f1d000 */
[----:B------:R-:W-:-:S12]  /*2a90*/  BRA `(.L_x_10943) ;  /* 0x0000000400cc7947 */ /* 0x000fd80003800000 */
.L_x_10947:
[----:B------:R-:W2:Y:S02]  /*2aa0*/  LDG.E.U16 R0, desc[UR36][R2.64] ;  /* 0x0000002402007981 */ /* 0x000ea4000c1e1500 */
[----:B--2---:R-:W-:-:S05]  /*2ab0*/  HADD2.F32 R0, -RZ, R0.H0_H0 ;  /* 0x20000000ff007230 */ /* 0x004fca0000004100 */
[----:B------:R-:W-:Y:S01]  /*2ac0*/  FSETP.NEU.FTZ.AND P0, PT, R0, RZ, PT ;  /* 0x000000ff0000720b */ /* 0x000fe20003f1d000 */
[----:B------:R-:W-:-:S12]  /*2ad0*/  BRA `(.L_x_10943) ;  /* 0x0000000400bc7947 */ /* 0x000fd80003800000 */
.L_x_10946:
[----:B------:R-:W-:-:S09]  /*2ae0*/  UISETP.NE.AND UP0, UPT, UR4, 0x7, UPT ;  /* 0x000000070400788c */ /* 0x000fd2000bf05270 */
[----:B------:R-:W-:Y:S05]  /*2af0*/  BRA.U !UP0, `(.L_x_10948) ;  /* 0x0000000108447547 */ /* 0x000fea000b800000 */
[----:B------:R-:W-:-:S09]  /*2b00*/  UISETP.NE.AND UP0, UPT, UR4, 0x8, UPT ;  /* 0x000000080400788c */ /* 0x000fd2000bf05270 */
[----:B------:R-:W-:Y:S05]  /*2b10*/  BRA.U !UP0, `(.L_x_10949) ;  /* 0x00000001081c7547 */ /* 0x000fea000b800000 */
[----:B------:R-:W-:-:S09]  /*2b20*/  UISETP.NE.AND UP0, UPT, UR4, 0x9, UPT ;  /* 0x000000090400788c */ /* 0x000fd2000bf05270 */
[----:B------:R-:W-:Y:S05]  /*2b30*/  BRA.U UP0, `(.L_x_10942) ;  /* 0x0000000500387547 */ /* 0x000fea000b800000 */
[----:B------:R-:W2:Y:S02]  /*2b40*/  LDG.E.64 R2, desc[UR36][R2.64] ;  /* 0x0000002402027981 */ /* 0x000ea4000c1e1b00 */
[----:B--2---:R-:W-:Y:S02]  /*2b50*/  FSETP.NEU.FTZ.AND P0, PT, R2, RZ, PT ;  /* 0x000000ff0200720b */ /* 0x004fe40003f1d000 */
[----:B------:R-:W-:-:S04]  /*2b60*/  FSETP.NEU.FTZ.AND P1, PT, R3, RZ, PT ;  /* 0x000000ff0300720b */ /* 0x000fc80003f3d000 */
[----:B------:R-:W-:Y:S01]  /*2b70*/  PLOP3.LUT P0, PT, P0, P1, PT, 0xf8, 0x8f ;  /* 0x00000000008f781c */ /* 0x000fe20000703f70 */
[----:B------:R-:W-:-:S12]  /*2b80*/  BRA `(.L_x_10943) ;  /* 0x0000000400907947 */ /* 0x000fd80003800000 */
.L_x_10949:
[----:B------:R-:W2:Y:S01]  /*2b90*/  LDG.E R2, desc[UR36][R2.64] ;  /* 0x0000002402027981 */ /* 0x000ea2000c1e1900 */
[----:B------:R-:W-:Y:S01]  /*2ba0*/  PLOP3.LUT P0, PT, PT, PT, PT, 0x80, 0x8 ;  /* 0x000000000008781c */ /* 0x000fe20003f0f070 */
[----:B--2---:R-:W-:-:S05]  /*2bb0*/  HADD2.F32 R0, -RZ, R2.H0_H0 ;  /* 0x20000002ff007230 */ /* 0x004fca0000004100 */
[----:B------:R-:W-:-:S13]  /*2bc0*/  FSETP.NEU.FTZ.AND P1, PT, R0, RZ, PT ;  /* 0x000000ff0000720b */ /* 0x000fda0003f3d000 */
[----:B------:R-:W-:Y:S05]  /*2bd0*/  @P1 BRA `(.L_x_10943) ;  /* 0x00000004007c1947 */ /* 0x000fea0003800000 */
[----:B------:R-:W-:-:S05]  /*2be0*/  HADD2.F32 R0, -RZ, R2.H1_H1 ;  /* 0x30000002ff007230 */ /* 0x000fca0000004100 */
[----:B------:R-:W-:Y:S01]  /*2bf0*/  FSETP.NEU.FTZ.AND P0, PT, R0, RZ, PT ;  /* 0x000000ff0000720b */ /* 0x000fe20003f1d000 */
[----:B------:R-:W-:-:S12]  /*2c00*/  BRA `(.L_x_10943) ;  /* 0x0000000400707947 */ /* 0x000fd80003800000 */
.L_x_10948:
[----:B------:R-:W2:Y:S02]  /*2c10*/  LDG.E.64 R2, desc[UR36][R2.64] ;  /* 0x0000002402027981 */ /* 0x000ea4000c1e1b00 */
[----:B--2---:R-:W-:Y:S01]  /*2c20*/  DSETP.NEU.AND P0, PT, R2, RZ, PT ;  /* 0x000000ff0200722a */ /* 0x004fe20003f0d000 */
[----:B------:R-:W-:-:S13]  /*2c30*/  BRA `(.L_x_10943) ;  /* 0x0000000400647947 */ /* 0x000fda0003800000 */
.L_x_10938:
        /* <DEDUP_REMOVED lines=9> */
[----:B--2---:R-:W-:Y:S01]  /*2cd0*/  ISETP.NE.AND P0, PT, R2, RZ, PT ;  /* 0x000000ff0200720c */ /* 0x004fe20003f05270 */
[----:B------:R-:W-:-:S12]  /*2ce0*/  BRA `(.L_x_10943) ;  /* 0x0000000400387947 */ /* 0x000fd80003800000 */
.L_x_10952:
[----:B------:R-:W2:Y:S02]  /*2cf0*/  LDG.E.128 R4, desc[UR36][R2.64] ;  /* 0x0000002402047981 */ /* 0x000ea4000c1e1d00 */
[----:B--2---:R-:W-:-:S06]  /*2d00*/  DSETP.NEU.AND P0, PT, R6, RZ, PT ;  /* 0x000000ff0600722a */ /* 0x004fcc0003f0d000 */
[----:B------:R-:W-:Y:S01]  /*2d10*/  DSETP.NEU.OR P0, PT, R4, RZ, P0 ;  /* 0x000000ff0400722a */ /* 0x000fe2000070d400 */
[----:B------:R-:W-:-:S13]  /*2d20*/  BRA `(.L_x_10943) ;  /* 0x0000000400287947 */ /* 0x000fda0003800000 */
.L_x_10951:
[----:B------:R-:W-:-:S09]  /*2d30*/  UISETP.NE.AND UP0, UPT, UR4, 0xf, UPT ;  /* 0x0000000f0400788c */ /* 0x000fd2000bf05270 */
[----:B------:R-:W-:Y:S05]  /*2d40*/  BRA.U !UP0, `(.L_x_10953) ;  /* 0x0000000108487547 */ /* 0x000fea000b800000 */
[----:B------:R-:W-:-:S09]  /*2d50*/  UISETP.NE.AND UP0, UPT, UR4, 0x17, UPT ;  /* 0x000000170400788c */ /* 0x000fd2000bf05270 */
[----:B------:R-:W-:Y:S05]  /*2d60*/  BRA.U !UP0, `(.L_x_10954) ;  /* 0x0000000108147547 */ /* 0x000fea000b800000 */
[----:B------:R-:W-:-:S09]  /*2d70*/  UISETP.NE.AND UP0, UPT, UR4, 0x18, UPT ;  /* 0x000000180400788c */ /* 0x000fd2000bf05270 */
[----:B------:R-:W-:Y:S05]  /*2d80*/  BRA.U UP0, `(.L_x_10942) ;  /* 0x0000000100a47547 */ /* 0x000fea000b800000 */
[----:B------:R-:W2:Y:S02]  /*2d90*/  LDG.E.U8 R2, desc[UR36][R2.64] ;  /* 0x0000002402027981 */ /* 0x000ea4000c1e1100 */
[----:B--2---:R-:W-:Y:S01]  /*2da0*/  LOP3.LUT P0, RZ, R2, 0x7f, RZ, 0xc0, !PT ;  /* 0x0000007f02ff7812 */ /* 0x004fe2000780c0ff */
[----:B------:R-:W-:-:S12]  /*2db0*/  BRA `(.L_x_10943) ;  /* 0x0000000400047947 */ /* 0x000fd80003800000 */
.L_x_10954:
[----:B------:R-:W2:Y:S02]  /*2dc0*/  LDG.E.U8 R0, desc[UR36][R2.64] ;  /* 0x0000002402007981 */ /* 0x000ea4000c1e1100 */
[----:B--2---:R-:W-:-:S05]  /*2dd0*/  IMAD.SHL.U32 R4, R0, 0x2000000, RZ ;  /* 0x0200000000047824 */ /* 0x004fca00078e00ff */
[----:B------:R-:W-:-:S13]  /*2de0*/  ISETP.GT.U32.AND P0, PT, R4, 0x7ffffff, PT ;  /* 0x07ffffff0400780c */ /* 0x000fda0003f04070 */
[----:B------:R-:W-:Y:S02]  /*2df0*/  @!P0 SHF.L.U32 R0, R0, 0x8, RZ ;  /* 0x0000000800008819 */ /* 0x000fe400000006ff */
[----:B------:R-:W-:Y:S02]  /*2e00*/  @P0 LEA.HI R4, R4, 0x70000000, RZ, 0x1c ;  /* 0x7000000004040811 */ /* 0x000fe400078fe0ff */
[----:B------:R-:W-:-:S04]  /*2e10*/  @!P0 LOP3.LUT R0, R0, 0x7f00, RZ, 0xc0, !PT ;  /* 0x00007f0000008812 */ /* 0x000fc800078ec0ff */
[----:B------:R-:W-:-:S05]  /*2e20*/  @!P0 LOP3.LUT R0, R0, 0x3f000000, RZ, 0xfc, !PT ;  /* 0x3f00000000008812 */ /* 0x000fca00078efcff */
[----:B------:R-:W-:Y:S01]  /*2e30*/  @!P0 FADD.FTZ R0, R0, -0.5 ;  /* 0xbf00000000008421 */ /* 0x000fe20000010000 */
[----:B------:R-:W-:-:S05]  /*2e40*/  @P0 FMUL.FTZ R0, R4, 1.9259299443872358531e-34 ;  /* 0x0780000004000820 */ /* 0x000fca0000410000 */
[----:B------:R-:W-:Y:S01]  /*2e50*/  LOP3.LUT P0, RZ, R0, 0x7fffffff, RZ, 0xc0, !PT ;  /* 0x7fffffff00ff7812 */ /* 0x000fe2000780c0ff */
[----:B------:R-:W-:-:S12]  /*2e60*/  BRA `(.L_x_10943) ;  /* 0x0000000000d87947 */ /* 0x000fd80003800000 */
.L_x_10953:
[----:B------:R-:W2:Y:S02]  /*2e70*/  LDG.E.U16 R0, desc[UR36][R2.64] ;  /* 0x0000002402007981 */ /* 0x000ea4000c1e1500 */
[----:B--2---:R-:W-:-:S05]  /*2e80*/  IMAD.U32 R0, R0, 0x10000, RZ ;  /* 0x0001000000007824 */ /* 0x004fca00078e00ff */
[----:B------:R-:W-:Y:S01]  /*2e90*/  FSETP.NEU.FTZ.AND P0, PT, R0, RZ, PT ;  /* 0x000000ff0000720b */ /* 0x000fe20003f1d000 */
[----:B------:R-:W-:-:S12]  /*2ea0*/  BRA `(.L_x_10943) ;  /* 0x0000000000c87947 */ /* 0x000fd80003800000 */
.L_x_10950:
        /* <DEDUP_REMOVED lines=9> */
[----:B--2---:R-:W-:Y:S01]  /*2f40*/  ISETP.NE.AND P0, PT, R2, RZ, PT ;  /* 0x000000ff0200720c */ /* 0x004fe20003f05270 */
[----:B------:R-:W-:-:S12]  /*2f50*/  BRA `(.L_x_10943) ;  /* 0x00000000009c7947 */ /* 0x000fd80003800000 */
.L_x_10957:
[----:B------:R-:W2:Y:S02]  /*2f60*/  LDG.E.U8 R2, desc[UR36][R2.64] ;  /* 0x0000002402027981 */ /* 0x000ea4000c1e1100 */
[----:B--2---:R-:W-:Y:S01]  /*2f70*/  ISETP.NE.AND P0, PT, R2, RZ, PT ;  /* 0x000000ff0200720c */ /* 0x004fe20003f05270 */
[----:B------:R-:W-:-:S12]  /*2f80*/  BRA `(.L_x_10943) ;  /* 0x0000000000907947 */ /* 0x000fd80003800000 */
.L_x_10956:
[----:B------:R-:W2:Y:S02]  /*2f90*/  LDG.E.U8 R2, desc[UR36][R2.64] ;  /* 0x0000002402027981 */ /* 0x000ea4000c1e1100 */
[----:B--2---:R-:W-:Y:S01]  /*2fa0*/  ISETP.NE.AND P0, PT, R2, RZ, PT ;  /* 0x000000ff0200720c */ /* 0x004fe20003f05270 */
[----:B------:R-:W-:-:S12]  /*2fb0*/  BRA `(.L_x_10943) ;  /* 0x0000000000847947 */ /* 0x000fd80003800000 */
.L_x_10955:
[----:B------:R-:W-:-:S09]  /*2fc0*/  UISETP.NE.AND UP0, UPT, UR4, 0x1c, UPT ;  /* 0x0000001c0400788c */ /* 0x000fd2000bf05270 */
[----:B------:R-:W-:Y:S05]  /*2fd0*/  BRA.U !UP0, `(.L_x_10958) ;  /* 0x0000000108747547 */ /* 0x000fea000b800000 */
[----:B------:R-:W-:-:S09]  /*2fe0*/  UISETP.NE.AND UP0, UPT, UR4, 0x1d, UPT ;  /* 0x0000001d0400788c */ /* 0x000fd2000bf05270 */
[----:B------:R-:W-:Y:S05]  /*2ff0*/  BRA.U !UP0, `(.L_x_10959) ;  /* 0x00000001085c7547 */ /* 0x000fea000b800000 */
[----:B------:R-:W-:-:S09]  /*3000*/  UISETP.NE.AND UP0, UPT, UR4, 0x2c, UPT ;  /* 0x0000002c0400788c */ /* 0x000fd2000bf05270 */
[----:B------:R-:W-:Y:S05]  /*3010*/  BRA.U !UP0, `(.L_x_10960) ;  /* 0x0000000108487547 */ /* 0x000fea000b800000 */
.L_x_10942:
        /* <DEDUP_REMOVED lines=16> */
.L_x_10961:
[----:B------:R-:W-:Y:S01]  /*3120*/  PLOP3.LUT P0, PT, PT, PT, PT, 0x8, 0x80 ;  /* 0x000000000080781c */ /* 0x000fe20003f0e170 */
[----:B------:R-:W-:-:S12]  /*3130*/  BRA `(.L_x_10943) ;  /* 0x0000000000247947 */ /* 0x000fd80003800000 */
.L_x_10960:
[----:B------:R-:W2:Y:S02]  /*3140*/  LDG.E.U8 R2, desc[UR36][R2.64] ;  /* 0x0000002402027981 */ /* 0x000ea4000c1e1100 */
[----:B--2---:R-:W-:Y:S01]  /*3150*/  ISETP.NE.AND P0, PT, R2, RZ, PT ;  /* 0x000000ff0200720c */ /* 0x004fe20003f05270 */
[----:B------:R-:W-:-:S12]  /*3160*/  BRA `(.L_x_10943) ;  /* 0x0000000000187947 */ /* 0x000fd80003800000 */
.L_x_10959:
[----:B------:R-:W2:Y:S02]  /*3170*/  LDG.E.64 R2, desc[UR36][R2.64] ;  /* 0x0000002402027981 */ /* 0x000ea4000c1e1b00 */
[----:B--2---:R-:W-:-:S04]  /*3180*/  ISETP.NE.U32.AND P0, PT, R2, RZ, PT ;  /* 0x000000ff0200720c */ /* 0x004fc80003f05070 */
[----:B------:R-:W-:Y:S01]  /*3190*/  ISETP.NE.AND.EX P0, PT, R3, RZ, PT, P0 ;  /* 0x000000ff0300720c */ /* 0x000fe20003f05300 */
[----:B------:R-:W-:-:S12]  /*31a0*/  BRA `(.L_x_10943) ;  /* 0x0000000000087947 */ /* 0x000fd80003800000 */
.L_x_10958:
[----:B------:R-:W2:Y:S02]  /*31b0*/  LDG.E R2, desc[UR36][R2.64] ;  /* 0x0000002402027981 */ /* 0x000ea4000c1e1900 */
[----:B--2---:R-:W-:-:S13]  /*31c0*/  ISETP.NE.AND P0, PT, R2, RZ, PT ;  /* 0x000000ff0200720c */ /* 0x004fda0003f05270 */
.L_x_10943:
[----:B------:R-:W-:Y:S05]  /*31d0*/  BSYNC.RECONVERGENT B6 ;  /* 0x0000000000067941 */ /* 0x000fea0003800200 */
.L_x_10937:
[----:B------:R-:W0:Y:S01]  /*31e0*/  LDCU UR4, c[0x0][0x600] ;  /* 0x0000c000ff0477ac */ /* 0x000e220008000800 */
[----:B------:R-:W-:Y:S01]  /*31f0*/  SEL R0, RZ, 0x1, !P0 ;  /* 0x00000001ff007807 */ /* 0x000fe20004000000 */
[----:B-----5:R-:W-:Y:S01]  /*3200*/  IMAD.U32 R19, R19, 0x10000, RZ ;  /* 0x0001000013137824 */ /* 0x020fe200078e00ff */
[----:B------:R-:W1:Y:S02]  /*3210*/  LDCU.64 UR6, c[0x0][0x5e8] ;  /* 0x0000bd00ff0677ac */ /* 0x000e640008000a00 */
[----:B------:R-:W-:-:S05]  /*3220*/  I2FP.F32.U32 R0, R0 ;  /* 0x0000000000007245 */ /* 0x000fca0000201000 */
[----:B------:R-:W-:-:S04]  /*3230*/  FMUL.FTZ R0, R0, R19 ;  /* 0x0000001300007220 */ /* 0x000fc80000410000 */
[----:B0-----:R-:W-:Y:S01]  /*3240*/  FMUL.FTZ R0, R0, UR4 ;  /* 0x0000000400007c20 */ /* 0x001fe20008410000 */
[----:B------:R-:W-:-:S03]  /*3250*/  ULOP3.LUT UR4, UR40, 0xff, URZ, 0xc0, !UPT ;  /* 0x000000ff28047892 */ /* 0x000fc6000f8ec0ff */
[----:B------:R0:W2:Y:S01]  /*3260*/  F2F.BF16.F32 R5, R0 ;  /* 0x0000000000057304 */ /* 0x0000a20000202000 */
[----:B------:R-:W-:Y:S01]  /*3270*/  UISETP.GT.AND UP0, UPT, UR4, 0x9, UPT ;  /* 0x000000090400788c */ /* 0x000fe2000bf04270 */
[----:B-1----:R-:W-:-:S04]  /*3280*/  IADD3 R2, P0, PT, R16, UR6, RZ ;  /* 0x0000000610027c10 */ /* 0x002fc8000ff1e0ff */
[----:B------:R-:W-:-:S04]  /*3290*/  IADD3.X R3, PT, PT, RZ, UR7, RZ, P0, !PT ;  /* 0x00000007ff037c10 */ /* 0x000fc800087fe4ff */
[----:B0-----:R-:W-:Y:S05]  /*32a0*/  BRA.U UP0, `(.L_x_10962) ;  /* 0x00000005000c7547 */ /* 0x001fea000b800000 */
        /* <DEDUP_REMOVED lines=8> */
[----:B--2---:R-:W-:-:S04]  /*3330*/  IMAD.U32 R0, R5, 0x10000, RZ ;  /* 0x0001000005007824 */ /* 0x004fc800078e00ff */
[----:B------:R-:W0:Y:S02]  /*3340*/  F2I.FTZ.TRUNC.NTZ R5, R0 ;  /* 0x0000000000057305 */ /* 0x000e24000021f100 */
[----:B0-----:R0:W-:Y:S01]  /*3350*/  STG.E.U8 desc[UR36][R2.64], R5 ;  /* 0x0000000502007986 */ /* 0x0011e2000c101124 */
[----:B------:R-:W-:Y:S05]  /*3360*/  BRA `(.L_x_10967) ;  /* 0x0000000c00807947 */ /* 0x000fea0003800000 */
.L_x_10965:
[----:B--2---:R-:W-:-:S06]  /*3370*/  IMAD.U32 R5, R5, 0x10000, RZ ;  /* 0x0001000005057824 */ /* 0x004fcc00078e00ff */
[----:B------:R-:W0:Y:S02]  /*3380*/  F2I.S64.TRUNC R4, R5 ;  /* 0x0000000500047311 */ /* 0x000e24000020d900 */
[----:B0-----:R0:W-:Y:S01]  /*3390*/  STG.E.U8 desc[UR36][R2.64], R4 ;  /* 0x0000000402007986 */ /* 0x0011e2000c101124 */
[----:B------:R-:W-:Y:S05]  /*33a0*/  BRA `(.L_x_10967) ;  /* 0x0000000c00707947 */ /* 0x000fea0003800000 */
.L_x_10964:
[----:B------:R-:W-:-:S09]  /*33b0*/  UISETP.NE.AND UP0, UPT, UR4, 0x2, UPT ;  /* 0x000000020400788c */ /* 0x000fd2000bf05270 */
[----:B------:R-:W-:Y:S05]  /*33c0*/  BRA.U !UP0, `(.L_x_10968) ;  /* 0x0000000108307547 */ /* 0x000fea000b800000 */
[----:B------:R-:W-:-:S09]  /*33d0*/  UISETP.NE.AND UP0, UPT, UR4, 0x3, UPT ;  /* 0x000000030400788c */ /* 0x000fd2000bf05270 */
[----:B------:R-:W-:Y:S05]  /*33e0*/  BRA.U !UP0, `(.L_x_10969) ;  /* 0x0000000108187547 */ /* 0x000fea000b800000 */
[----:B------:R-:W-:-:S09]  /*33f0*/  UISETP.NE.AND UP0, UPT, UR4, 0x4, UPT ;  /* 0x000000040400788c */ /* 0x000fd2000bf05270 */
[----:B------:R-:W-:Y:S05]  /*3400*/  BRA.U UP0, `(.L_x_10966) ;  /* 0x0000000900b87547 */ /* 0x000fea000b800000 */
[----:B--2---:R-:W-:-:S06]  /*3410*/  IMAD.U32 R5, R5, 0x10000, RZ ;  /* 0x0001000005057824 */ /* 0x004fcc00078e00ff */
[----:B------:R-:W0:Y:S02]  /*3420*/  F2I.S64.TRUNC R4, R5 ;  /* 0x0000000500047311 */ /* 0x000e24000020d900 */
[----:B0-----:R0:W-:Y:S01]  /*3430*/  STG.E.64 desc[UR36][R2.64], R4 ;  /* 0x0000000402007986 */ /* 0x0011e2000c101b24 */
[----:B------:R-:W-:Y:S05]  /*3440*/  BRA `(.L_x_10967) ;  /* 0x0000000c00487947 */ /* 0x000fea0003800000 */
.L_x_10969:
[----:B--2---:R-:W-:-:S06]  /*3450*/  SHF.L.U32 R5, R5, 0x10, RZ ;  /* 0x0000001005057819 */ /* 0x004fcc00000006ff */
[----:B------:R-:W0:Y:S02]  /*3460*/  F2I.FTZ.TRUNC.NTZ R5, R5 ;  /* 0x0000000500057305 */ /* 0x000e24000021f100 */
[----:B0-----:R0:W-:Y:S01]  /*3470*/  STG.E desc[UR36][R2.64], R5 ;  /* 0x0000000502007986 */ /* 0x0011e2000c101924 */
[----:B------:R-:W-:Y:S05]  /*3480*/  BRA `(.L_x_10967) ;  /* 0x0000000c00387947 */ /* 0x000fea0003800000 */
.L_x_10968:
[----:B--2---:R-:W-:-:S06]  /*3490*/  IMAD.U32 R5, R5, 0x10000, RZ ;  /* 0x0001000005057824 */ /* 0x004fcc00078e00ff */
[----:B------:R-:W0:Y:S02]  /*34a0*/  F2I.FTZ.TRUNC.NTZ R5, R5 ;  /* 0x0000000500057305 */ /* 0x000e24000021f100 */
[----:B0-----:R0:W-:Y:S01]  /*34b0*/  STG.E.U16 desc[UR36][R2.64], R5 ;  /* 0x0000000502007986 */ /* 0x0011e2000c101524 */
[----:B------:R-:W-:Y:S05]  /*34c0*/  BRA `(.L_x_10967) ;  /* 0x0000000c00287947 */ /* 0x000fea0003800000 */
.L_x_10963:
[----:B------:R-:W-:-:S09]  /*34d0*/  UISETP.GT.AND UP0, UPT, UR4, 0x6, UPT ;  /* 0x000000060400788c */ /* 0x000fd2000bf04270 */
[----:B------:R-:W-:Y:S05]  /*34e0*/  BRA.U UP0, `(.L_x_10970) ;  /* 0x00000001002c7547 */ /* 0x000fea000b800000 */
[----:B------:R-:W-:-:S09]  /*34f0*/  UISETP.NE.AND UP0, UPT, UR4, 0x5, UPT ;  /* 0x000000050400788c */ /* 0x000fd2000bf05270 */
[----:B------:R-:W-:Y:S05]  /*3500*/  BRA.U !UP0, `(.L_x_10971) ;  /* 0x0000000108147547 */ /* 0x000fea000b800000 */
[----:B------:R-:W-:-:S09]  /*3510*/  UISETP.NE.AND UP0, UPT, UR4, 0x6, UPT ;  /* 0x000000060400788c */ /* 0x000fd2000bf05270 */
[----:B------:R-:W-:Y:S05]  /*3520*/  BRA.U UP0, `(.L_x_10966) ;  /* 0x0000000900707547 */ /* 0x000fea000b800000 */
[----:B--2---:R-:W-:-:S05]  /*3530*/  IMAD.U32 R5, R5, 0x10000, RZ ;  /* 0x0001000005057824 */ /* 0x004fca00078e00ff */
[----:B------:R0:W-:Y:S01]  /*3540*/  STG.E desc[UR36][R2.64], R5 ;  /* 0x0000000502007986 */ /* 0x0001e2000c101924 */
[----:B------:R-:W-:Y:S05]  /*3550*/  BRA `(.L_x_10967) ;  /* 0x0000000c00047947 */ /* 0x000fea0003800000 */
.L_x_10971:
[----:B--2---:R-:W-:-:S05]  /*3560*/  IMAD.U32 R0, R5, 0x10000, RZ ;  /* 0x0001000005007824 */ /* 0x004fca00078e00ff */
[----:B------:R-:W-:-:S05]  /*3570*/  F2FP.F16.F32.PACK_AB R0, RZ, R0 ;  /* 0x00000000ff00723e */ /* 0x000fca00000000ff */
[----:B------:R0:W-:Y:S01]  /*3580*/  STG.E.U16 desc[UR36][R2.64], R0 ;  /* 0x0000000002007986 */ /* 0x0001e2000c101524 */
[----:B------:R-:W-:Y:S05]  /*3590*/  BRA `(.L_x_10967) ;  /* 0x0000000800f47947 */ /* 0x000fea0003800000 */
.L_x_10970:
[----:B------:R-:W-:-:S09]  /*35a0*/  UISETP.NE.AND UP0, UPT, UR4, 0x7, UPT ;  /* 0x000000070400788c */ /* 0x000fd2000bf05270 */
[----:B------:R-:W-:Y:S05]  /*35b0*/  BRA.U !UP0, `(.L_x_10972) ;  /* 0x0000000108347547 */ /* 0x000fea000b800000 */
[----:B------:R-:W-:-:S09]  /*35c0*/  UISETP.NE.AND UP0, UPT, UR4, 0x8, UPT ;  /* 0x000000080400788c */ /* 0x000fd2000bf05270 */
[----:B------:R-:W-:Y:S05]  /*35d0*/  BRA.U !UP0, `(.L_x_10973) ;  /* 0x0000000108187547 */ /* 0x000fea000b800000 */
[----:B------:R-:W-:-:S09]  /*35e0*/  UISETP.NE.AND UP0, UPT, UR4, 0x9, UPT ;  /* 0x000000090400788c */ /* 0x000fd2000bf05270 */
[----:B------:R-:W-:Y:S05]  /*35f0*/  BRA.U UP0, `(.L_x_10966) ;  /* 0x00000009003c7547 */ /* 0x000fea000b800000 */
[----:B--2---:R-:W-:Y:S01]  /*3600*/  SHF.L.U32 R4, R5, 0x10, RZ ;  /* 0x0000001005047819 */ /* 0x004fe200000006ff */
[----:B------:R-:W-:-:S05]  /*3610*/  IMAD.MOV.U32 R5, RZ, RZ, RZ ;  /* 0x000000ffff057224 */ /* 0x000fca00078e00ff */
[----:B------:R0:W-:Y:S01]  /*3620*/  STG.E.64 desc[UR36][R2.64], R4 ;  /* 0x0000000402007986 */ /* 0x0001e2000c101b24 */
[----:B------:R-:W-:Y:S05]  /*3630*/  BRA `(.L_x_10967) ;  /* 0x0000000800cc7947 */ /* 0x000fea0003800000 */
.L_x_10973:
[----:B--2---:R-:W-:-:S05]  /*3640*/  IMAD.U32 R5, R5, 0x10000, RZ ;  /* 0x0001000005057824 */ /* 0x004fca00078e00ff */
[----:B------:R-:W-:-:S04]  /*3650*/  F2FP.F16.F32.PACK_AB R5, RZ, R5 ;  /* 0x00000005ff05723e */ /* 0x000fc800000000ff */
[----:B------:R-:W-:-:S05]  /*3660*/  PRMT R5, R5, 0x5410, RZ ;  /* 0x0000541005057816 */ /* 0x000fca00000000ff */
[----:B------:R0:W-:Y:S01]  /*3670*/  STG.E desc[UR36][R2.64], R5 ;  /* 0x0000000502007986 */ /* 0x0001e2000c101924 */
[----:B------:R-:W-:Y:S05]  /*3680*/  BRA `(.L_x_10967) ;  /* 0x0000000800b87947 */ /* 0x000fea0003800000 */
.L_x_10972:
[----:B--2---:R-:W-:-:S04]  /*3690*/  IMAD.U32 R4, R5, 0x10000, RZ ;  /* 0x0001000005047824 */ /* 0x004fc800078e00ff */
[----:B------:R-:W-:-:S06]  /*36a0*/  FMUL.FTZ R4, R4, 1 ;  /* 0x3f80000004047820 */ /* 0x000fcc0000410000 */
[----:B------:R-:W0:Y:S02]  /*36b0*/  F2F.F64.F32 R4, R4 ;  /* 0x0000000400047310 */ /* 0x000e240000201800 */
[----:B0-----:R0:W-:Y:S01]  /*36c0*/  STG.E.64 desc[UR36][R2.64], R4 ;  /* 0x0000000402007986 */ /* 0x0011e2000c101b24 */
[----:B------:R-:W-:Y:S05]  /*36d0*/  BRA `(.L_x_10967) ;  /* 0x0000000800a47947 */ /* 0x000fea0003800000 */
.L_x_10962:
        /* <DEDUP_REMOVED lines=8> */
[----:B--2---:R-:W-:-:S04]  /*3760*/  SHF.L.U32 R5, R5, 0x10, RZ ;  /* 0x0000001005057819 */ /* 0x004fc800000006ff */
[----:B------:R-:W-:-:S04]  /*3770*/  FSETP.NEU.FTZ.AND P0, PT, R5, RZ, PT ;  /* 0x000000ff0500720b */ /* 0x000fc80003f1d000 */
[----:B------:R-:W-:-:S05]  /*3780*/  SEL R5, RZ, 0x1, !P0 ;  /* 0x00000001ff057807 */ /* 0x000fca0004000000 */
[----:B------:R0:W-:Y:S01]  /*3790*/  STG.E.U8 desc[UR36][R2.64], R5 ;  /* 0x0000000502007986 */ /* 0x0001e2000c101124 */
[----:B------:R-:W-:Y:S05]  /*37a0*/  BRA `(.L_x_10967) ;  /* 0x0000000800707947 */ /* 0x000fea0003800000 */
.L_x_10976:
[----:B--2---:R-:W-:Y:S01]  /*37b0*/  IMAD.U32 R5, R5, 0x10000, RZ ;  /* 0x0001000005057824 */ /* 0x004fe200078e00ff */
[----:B------:R-:W-:-:S03]  /*37c0*/  CS2R R6, SRZ ;  /* 0x0000000000067805 */ /* 0x000fc6000001ff00 */
[----:B------:R-:W-:-:S06]  /*37d0*/  FMUL.FTZ R5, R5, 1 ;  /* 0x3f80000005057820 */ /* 0x000fcc0000410000 */
[----:B------:R-:W0:Y:S02]  /*37e0*/  F2F.F64.F32 R4, R5 ;  /* 0x0000000500047310 */ /* 0x000e240000201800 */
[----:B0-----:R0:W-:Y:S01]  /*37f0*/  STG.E.128 desc[UR36][R2.64], R4 ;  /* 0x0000000402007986 */ /* 0x0011e2000c101d24 */
[----:B------:R-:W-:Y:S05]  /*3800*/  BRA `(.L_x_10967) ;  /* 0x0000000800587947 */ /* 0x000fea0003800000 */
.L_x_10975:
[----:B------:R-:W-:-:S09]  /*3810*/  UISETP.NE.AND UP0, UPT, UR4, 0xf, UPT ;  /* 0x0000000f0400788c */ /* 0x000fd2000bf05270 */
[----:B------:R-:W-:Y:S05]  /*3820*/  BRA.U !UP0, `(.L_x_10977) ;  /* 0x0000000108a07547 */ /* 0x000fea000b800000 */
[----:B------:R-:W-:-:S09]  /*3830*/  UISETP.NE.AND UP0, UPT, UR4, 0x17, UPT ;  /* 0x000000170400788c */ /* 0x000fd2000bf05270 */
[----:B------:R-:W-:Y:S05]  /*3840*/  BRA.U !UP0, `(.L_x_10978) ;  /* 0x00000001084c7547 */ /* 0x000fea000b800000 */
[----:B------:R-:W-:-:S09]  /*3850*/  UISETP.NE.AND UP0, UPT, UR4, 0x18, UPT ;  /* 0x000000180400788c */ /* 0x000fd2000bf05270 */
[----:B------:R-:W-:Y:S05]  /*3860*/  BRA.U UP0, `(.L_x_10966) ;  /* 0x0000000500a07547 */ /* 0x000fea000b800000 */
[----:B--2---:R-:W-:Y:S01]  /*3870*/  IMAD.U32 R7, R5, 0x10000, RZ ;  /* 0x0001000005077824 */ /* 0x004fe200078e00ff */
        /* <DEDUP_REMOVED lines=12> */
.L_x_10980:
[----:B------:R-:W-:Y:S05]  /*3940*/  BSYNC.RECONVERGENT B0 ;  /* 0x0000000000007941 */ /* 0x000fea0003800200 */
.L_x_10979:
[----:B------:R-:W-:-:S05]  /*3950*/  LOP3.LUT R5, R0, 0x80, R5, 0xf8, !PT ;  /* 0x0000008000057812 */ /* 0x000fca00078ef805 */
[----:B------:R0:W-:Y:S01]  /*3960*/  STG.E.U8 desc[UR36][R2.64], R5 ;  /* 0x0000000502007986 */ /* 0x0001e2000c101124 */
[----:B------:R-:W-:Y:S05]  /*3970*/  BRA `(.L_x_10967) ;  /* 0x0000000400fc7947 */ /* 0x000fea0003800000 */
.L_x_10978:
[----:B--2---:R-:W-:Y:S01]  /*3980*/  SHF.L.U32 R7, R5, 0x10, RZ ;  /* 0x0000001005077819 */ /* 0x004fe200000006ff */
[----:B------:R-:W-:Y:S03]  /*3990*/  BSSY.RECONVERGENT B0, `(.L_x_10981) ;  /* 0x000000e000007945 */ /* 0x000fe60003800200 */
        /* <DEDUP_REMOVED lines=13> */
.L_x_10982:
[----:B------:R-:W-:Y:S05]  /*3a70*/  BSYNC.RECONVERGENT B0 ;  /* 0x0000000000007941 */ /* 0x000fea0003800200 */
.L_x_10981:
[----:B------:R-:W-:-:S05]  /*3a80*/  LOP3.LUT R5, R0, 0x80, R5, 0xf8, !PT ;  /* 0x0000008000057812 */ /* 0x000fca00078ef805 */
[----:B------:R0:W-:Y:S01]  /*3a90*/  STG.E.U8 desc[UR36][R2.64], R5 ;  /* 0x0000000502007986 */ /* 0x0001e2000c101124 */
[----:B------:R-:W-:Y:S05]  /*3aa0*/  BRA `(.L_x_10967) ;  /* 0x0000000400b07947 */ /* 0x000fea0003800000 */
.L_x_10977:
[----:B--2---:R0:W-:Y:S01]  /*3ab0*/  STG.E.U16 desc[UR36][R2.64], R5 ;  /* 0x0000000502007986 */ /* 0x0041e2000c101524 */
[----:B------:R-:W-:Y:S05]  /*3ac0*/  BRA `(.L_x_10967) ;  /* 0x0000000400a87947 */ /* 0x000fea0003800000 */
.L_x_10974:
        /* <DEDUP_REMOVED lines=8> */
[----:B--2---:R-:W-:-:S06]  /*3b50*/  IMAD.U32 R5, R5, 0x10000, RZ ;  /* 0x0001000005057824 */ /* 0x004fcc00078e00ff */
[----:B------:R-:W0:Y:S02]  /*3b60*/  F2I.FTZ.U32.TRUNC.NTZ R5, R5 ;  /* 0x0000000500057305 */ /* 0x000e24000021f000 */
[----:B0-----:R2:W-:Y:S01]  /*3b70*/  STG.E.U16 desc[UR36][R2.64], R5 ;  /* 0x0000000502007986 */ /* 0x0015e2000c101524 */
[----:B------:R-:W-:Y:S05]  /*3b80*/  BRA `(.L_x_10967) ;  /* 0x0000000400787947 */ /* 0x000fea0003800000 */
.L_x_10985:
[----:B--2---:R-:W-:Y:S01]  /*3b90*/  IMAD.U32 R5, R5, 0x10000, RZ ;  /* 0x0001000005057824 */ /* 0x004fe200078e00ff */
        /* <DEDUP_REMOVED lines=12> */
.L_x_10988:
[----:B------:R-:W-:-:S04]  /*3c60*/  SHF.R.U32.HI R0, RZ, 0x14, R5 ;  /* 0x00000014ff007819 */ /* 0x000fc80000011605 */
[----:B------:R-:W-:-:S04]  /*3c70*/  LOP3.LUT R0, R0, 0x1, RZ, 0xc0, !PT ;  /* 0x0000000100007812 */ /* 0x000fc800078ec0ff */
[----:B------:R-:W-:-:S04]  /*3c80*/  IADD3 R0, PT, PT, R5, 0x487ffff, R0 ;  /* 0x0487ffff05007810 */ /* 0x000fc80007ffe000 */
[----:B------:R-:W-:-:S04]  /*3c90*/  SHF.R.U32.HI R0, RZ, 0x14, R0 ;  /* 0x00000014ff007819 */ /* 0x000fc80000011600 */
[----:B------:R-:W-:-:S07]  /*3ca0*/  LOP3.LUT R4, R0, 0xff, RZ, 0xc0, !PT ;  /* 0x000000ff00047812 */ /* 0x000fce00078ec0ff */
.L_x_10989:
[----:B------:R-:W-:-:S04]  /*3cb0*/  SHF.R.U32.HI R5, RZ, 0x18, R5 ;  /* 0x00000018ff057819 */ /* 0x000fc80000011605 */
[----:B------:R-:W-:-:S04]  /*3cc0*/  LOP3.LUT R4, R4, 0x80, R5, 0xf8, !PT ;  /* 0x0000008004047812 */ /* 0x000fc800078ef805 */
[----:B------:R-:W-:-:S07]  /*3cd0*/  PRMT R0, R4, 0x7610, R0 ;  /* 0x0000761004007816 */ /* 0x000fce0000000000 */
.L_x_10987:
[----:B------:R-:W-:Y:S05]  /*3ce0*/  BSYNC.RECONVERGENT B0 ;  /* 0x0000000000007941 */ /* 0x000fea0003800200 */
.L_x_10986:
[----:B------:R1:W-:Y:S01]  /*3cf0*/  STG.E.U8 desc[UR36][R2.64], R0 ;  /* 0x0000000002007986 */ /* 0x0003e2000c101124 */
[----:B------:R-:W-:Y:S05]  /*3d00*/  BRA `(.L_x_10967) ;  /* 0x0000000400187947 */ /* 0x000fea0003800000 */
.L_x_10984:
[----:B--2---:R-:W-:Y:S01]  /*3d10*/  IMAD.U32 R5, R5, 0x10000, RZ ;  /* 0x0001000005057824 */ /* 0x004fe200078e00ff */
        /* <DEDUP_REMOVED lines=12> */
.L_x_10992:
[----:B------:R-:W-:-:S04]  /*3de0*/  SHF.R.U32.HI R0, RZ, 0x15, R5 ;  /* 0x00000015ff007819 */ /* 0x000fc80000011605 */
[----:B------:R-:W-:-:S04]  /*3df0*/  LOP3.LUT R0, R0, 0x1, RZ, 0xc0, !PT ;  /* 0x0000000100007812 */ /* 0x000fc800078ec0ff */
[----:B------:R-:W-:-:S04]  /*3e00*/  IADD3 R0, PT, PT, R5, 0x88fffff, R0 ;  /* 0x088fffff05007810 */ /* 0x000fc80007ffe000 */
[----:B------:R-:W-:-:S04]  /*3e10*/  SHF.R.U32.HI R0, RZ, 0x15, R0 ;  /* 0x00000015ff007819 */ /* 0x000fc80000011600 */
[----:B------:R-:W-:-:S07]  /*3e20*/  LOP3.LUT R4, R0, 0xff, RZ, 0xc0, !PT ;  /* 0x000000ff00047812 */ /* 0x000fce00078ec0ff */
.L_x_10993:
[----:B------:R-:W-:-:S04]  /*3e30*/  SHF.R.U32.HI R5, RZ, 0x18, R5 ;  /* 0x00000018ff057819 */ /* 0x000fc80000011605 */
[----:B------:R-:W-:-:S04]  /*3e40*/  LOP3.LUT R4, R4, 0x80, R5, 0xf8, !PT ;  /* 0x0000008004047812 */ /* 0x000fc800078ef805 */
[----:B------:R-:W-:-:S07]  /*3e50*/  PRMT R0, R4, 0x7610, R0 ;  /* 0x0000761004007816 */ /* 0x000fce0000000000 */
.L_x_10991:
[----:B------:R-:W-:Y:S05]  /*3e60*/  BSYNC.RECONVERGENT B0 ;  /* 0x0000000000007941 */ /* 0x000fea0003800200 */
.L_x_10990:
[----:B------:R0:W-:Y:S01]  /*3e70*/  STG.E.U8 desc[UR36][R2.64], R0 ;  /* 0x0000000002007986 */ /* 0x0001e2000c101124 */
[----:B------:R-:W-:Y:S05]  /*3e80*/  BRA `(.L_x_10967) ;  /* 0x0000000000b87947 */ /* 0x000fea0003800000 */
.L_x_10983:
[----:B------:R-:W-:-:S09]  /*3e90*/  UISETP.NE.AND UP0, UPT, UR4, 0x1c, UPT ;  /* 0x0000001c0400788c */ /* 0x000fd2000bf05270 */
[----:B------:R-:W-:Y:S05]  /*3ea0*/  BRA.U !UP0, `(.L_x_10994) ;  /* 0x0000000108a47547 */ /* 0x000fea000b800000 */
[----:B------:R-:W-:-:S09]  /*3eb0*/  UISETP.NE.AND UP0, UPT, UR4, 0x1d, UPT ;  /* 0x0000001d0400788c */ /* 0x000fd2000bf05270 */
[----:B------:R-:W-:Y:S05]  /*3ec0*/  BRA.U !UP0, `(.L_x_10995) ;  /* 0x00000001088c7547 */ /* 0x000fea000b800000 */
[----:B------:R-:W-:-:S09]  /*3ed0*/  UISETP.NE.AND UP0, UPT, UR4, 0x2c, UPT ;  /* 0x0000002c0400788c */ /* 0x000fd2000bf05270 */
[----:B------:R-:W-:Y:S05]  /*3ee0*/  BRA.U !UP0, `(.L_x_10996) ;  /* 0x0000000108447547 */ /* 0x000fea000b800000 */
.L_x_10966:
[----:B------:R-:W-:Y:S01]  /*3ef0*/  MOV R0, 0x180 ;  /* 0x0000018000007802 */ /* 0x000fe20000000f00 */
[----:B------:R-:W0:Y:S01]  /*3f00*/  LDCU.64 UR6, c[0x4][0x170] ;  /* 0x01002e00ff0677ac */ /* 0x000e220008000a00 */
[----:B------:R-:W-:Y:S02]  /*3f10*/  IMAD.MOV.U32 R8, RZ, RZ, 0x65 ;  /* 0x00000065ff087424 */ /* 0x000fe400078e00ff */
[----:B------:R1:W3:Y:S01]  /*3f20*/  LDC.64 R2, c[0x4][R0] ;  /* 0x0100000000027b82 */ /* 0x0002e20000000a00 */
[----:B------:R-:W4:Y:S01]  /*3f30*/  LDCU.64 UR8, c[0x4][0x178] ;  /* 0x01002f00ff0877ac */ /* 0x000f220008000a00 */
[----:B------:R-:W-:Y:S02]  /*3f40*/  IMAD.MOV.U32 R12, RZ, RZ, 0x1 ;  /* 0x00000001ff0c7424 */ /* 0x000fe400078e00ff */
[----:B------:R-:W-:Y:S01]  /*3f50*/  IMAD.MOV.U32 R13, RZ, RZ, RZ ;  /* 0x000000ffff0d7224 */ /* 0x000fe200078e00ff */
[----:B------:R-:W5:Y:S01]  /*3f60*/  LDCU.64 UR4, c[0x4][0x80] ;  /* 0x01001000ff0477ac */ /* 0x000f620008000a00 */
[----:B0-----:R-:W-:Y:S01]  /*3f70*/  IMAD.U32 R4, RZ, RZ, UR6 ;  /* 0x00000006ff047e24 */ /* 0x001fe2000f8e00ff */
[----:B--2---:R-:W-:Y:S01]  /*3f80*/  MOV R5, UR7 ;  /* 0x0000000700057c02 */ /* 0x004fe20008000f00 */
[----:B----4-:R-:W-:-:S02]  /*3f90*/  IMAD.U32 R6, RZ, RZ, UR8 ;  /* 0x00000008ff067e24 */ /* 0x010fc4000f8e00ff */
[----:B------:R-:W-:Y:S02]  /*3fa0*/  IMAD.U32 R7, RZ, RZ, UR9 ;  /* 0x00000009ff077e24 */ /* 0x000fe4000f8e00ff */
[----:B-----5:R-:W-:Y:S01]  /*3fb0*/  IMAD.U32 R10, RZ, RZ, UR4 ;  /* 0x00000004ff0a7e24 */ /* 0x020fe2000f8e00ff */
[----:B-1----:R-:W-:-:S07]  /*3fc0*/  MOV R11, UR5 ;  /* 0x00000005000b7c02 */ /* 0x002fce0008000f00 */
[----:B------:R-:W-:-:S07]  /*3fd0*/  LEPC R20, `(.L_x_10997) ;  /* 0x000000001014794e */ /* 0x000fce0000000000 */
[----:B---3--:R-:W-:Y:S05]  /*3fe0*/  CALL.ABS.NOINC R2 ;  /* 0x0000000002007343 */ /* 0x008fea0003c00000 */
.L_x_10997:
[----:B------:R-:W-:Y:S05]  /*3ff0*/  BRA `(.L_x_10967) ;  /* 0x00000000005c7947 */ /* 0x000fea0003800000 */
.L_x_10996:
[----:B--2---:R-:W-:-:S04]  /*4000*/  SHF.L.U32 R5, R5, 0x10, RZ ;  /* 0x0000001005057819 */ /* 0x004fc800000006ff */
        /* <DEDUP_REMOVED lines=15> */
.L_x_10995:
[----:B--2---:R-:W-:-:S06]  /*4100*/  IMAD.U32 R5, R5, 0x10000, RZ ;  /* 0x0001000005057824 */ /* 0x004fcc00078e00ff */
[----:B------:R-:W0:Y:S02]  /*4110*/  F2I.U64.TRUNC R4, R5 ;  /* 0x0000000500047311 */ /* 0x000e24000020d800 */
[----:B0-----:R0:W-:Y:S01]  /*4120*/  STG.E.64 desc[UR36][R2.64], R4 ;  /* 0x0000000402007986 */ /* 0x0011e2000c101b24 */
[----:B------:R-:W-:Y:S05]  /*4130*/  BRA `(.L_x_10967) ;  /* 0x00000000000c7947 */ /* 0x000fea0003800000 */
.L_x_10994:
[----:B--2---:R-:W-:-:S06]  /*4140*/  IMAD.U32 R5, R5, 0x10000, RZ ;  /* 0x0001000005057824 */ /* 0x004fcc00078e00ff */
[----:B------:R-:W0:Y:S02]  /*4150*/  F2I.FTZ.U32.TRUNC.NTZ R5, R5 ;  /* 0x0000000500057305 */ /* 0x000e24000021f000 */
[----:B0-----:R3:W-:Y:S02]  /*4160*/  STG.E desc[UR36][R2.64], R5 ;  /* 0x0000000502007986 */ /* 0x0017e4000c101924 */
.L_x_10967:
[----:B------:R-:W-:-:S07]  /*4170*/  VIADD R17, R17, 0x80 ;  /* 0x0000008011117836 */ /* 0x000fce0000000000 */
.L_x_10901:
[----:B------:R-:W-:Y:S05]  /*4180*/  BSYNC.RECONVERGENT B7 ;  /* 0x0000000000077941 */ /* 0x000fea0003800200 */
.L_x_10900:
[----:B------:R-:W5:Y:S01]  /*4190*/  LDCU UR4, c[0x0][0x380] ;  /* 0x00007000ff0477ac */ /* 0x000f620008000800 */
[----:B------:R-:W-:Y:S01]  /*41a0*/  BSSY.RECONVERGENT B7, `(.L_x_10998) ;  /* 0x0000408000077945 */ /* 0x000fe20003800200 */
[----:B-----5:R-:W-:-:S13]  /*41b0*/  ISETP.GE.AND P0, PT, R17, UR4, PT ;  /* 0x0000000411007c0c */ /* 0x020fda000bf06270 */
[----:B------:R-:W-:Y:S05]  /*41c0*/  @P0 BRA `(.L_x_10999) ;  /* 0x0000004000140947 */ /* 0x000fea0003800000 */
[----:B------:R-:W5:Y:S01]  /*41d0*/  LDCU UR4, c[0x0][0x388] ;  /* 0x00007100ff0477ac */ /* 0x000f620008000800 */
[----:B------:R-:W-:Y:S02]  /*41e0*/  HFMA2 R18, -RZ, RZ, 0, 0 ;  /* 0x00000000ff127431 */ /* 0x000fe400000001ff */
[----:B01----:R-:W-:Y:S02]  /*41f0*/  IMAD.MOV.U32 R0, RZ, RZ, RZ ;  /* 0x000000ffff007224 */ /* 0x003fe400078e00ff */
        /* <DEDUP_REMOVED lines=8> */
[----:B--234-:R-:W-:Y:S01]  /*4280*/  IMAD.HI.U32 R2, R17, UR4, R16 ;  /* 0x0000000411027c27 */ /* 0x01cfe2000f8e0010 */
        /* <DEDUP_REMOVED lines=342> */
.L_x_11000:
[----:B------:R-:W2:Y:S01]  /*57f0*/  LDCU.64 UR6, c[0x0][0x5f0] ;  /* 0x0000be00ff0677ac */ /* 0x000ea20008000a00 */
[----:B------:R-:W-:-:S04]  /*5800*/  UPRMT UR4, UR40, 0x7771, URZ ;  /* 0x0000777128047896 */ /* 0x000fc800080000ff */
[----:B------:R-:W-:Y:S01]  /*5810*/  UISETP.GT.AND UP0, UPT, UR4, 0x9, UPT ;  /* 0x000000090400788c */ /* 0x000fe2000bf04270 */
[----:B--234-:R-:W-:-:S05]  /*5820*/  IADD3 R2, P0, PT, R0, UR6, RZ ;  /* 0x0000000600027c10 */ /* 0x01cfca000ff1e0ff */
        /* <DEDUP_REMOVED lines=15> */
.L_x_11004:
[----:B------:R-:W2:Y:S02]  /*5920*/  LDG.E.U8 R2, desc[UR36][R2.64] ;  /* 0x0000002402027981 */ /* 0x000ea4000c1e1100 */
[----:B--2---:R-:W-:-:S04]  /*5930*/  I2FP.F32.U32 R0, R2 ;  /* 0x0000000200007245 */ /* 0x004fc80000201000 */
[----:B------:R-:W-:-:S04]  /*5940*/  F2FP.BF16.F32.PACK_AB R0, RZ, R0 ;  /* 0x00000000ff00723e */ /* 0x000fc800000010ff */
[----:B------:R-:W-:Y:S01]  /*5950*/  PRMT R19, R0, 0x7610, R19 ;  /* 0x0000761000137816 */ /* 0x000fe20000000013 */
[----:B------:R-:W-:Y:S06]  /*5960*/  BRA `(.L_x_11006) ;  /* 0x0000000c00c07947 */ /* 0x000fec0003800000 */
.L_x_11003:
        /* <DEDUP_REMOVED lines=11> */
.L_x_11008:
[----:B------:R-:W2:Y:S02]  /*5a20*/  LDG.E R2, desc[UR36][R2.64] ;  /* 0x0000002402027981 */ /* 0x000ea4000c1e1900 */
[----:B--2---:R-:W-:-:S04]  /*5a30*/  I2FP.F32.S32 R0, R2 ;  /* 0x0000000200007245 */ /* 0x004fc80000201400 */
[----:B------:R-:W-:-:S04]  /*5a40*/  F2FP.BF16.F32.PACK_AB R0, RZ, R0 ;  /* 0x00000000ff00723e */ /* 0x000fc800000010ff */
[----:B------:R-:W-:Y:S01]  /*5a50*/  PRMT R19, R0, 0x7610, R19 ;  /* 0x0000761000137816 */ /* 0x000fe20000000013 */
[----:B------:R-:W-:Y:S06]  /*5a60*/  BRA `(.L_x_11006) ;  /* 0x0000000c00807947 */ /* 0x000fec0003800000 */
.L_x_11007:
[----:B------:R-:W2:Y:S02]  /*5a70*/  LDG.E.U16 R2, desc[UR36][R2.64] ;  /* 0x0000002402027981 */ /* 0x000ea4000c1e1500 */
[----:B--2---:R-:W0:Y:S02]  /*5a80*/  I2F.S16 R0, R2 ;  /* 0x0000000200007306 */ /* 0x004e240000101400 */
[----:B0-----:R-:W-:-:S04]  /*5a90*/  F2FP.BF16.F32.PACK_AB R0, RZ, R0 ;  /* 0x00000000ff00723e */ /* 0x001fc800000010ff */
[----:B------:R-:W-:Y:S01]  /*5aa0*/  PRMT R19, R0, 0x7610, R19 ;  /* 0x0000761000137816 */ /* 0x000fe20000000013 */
[----:B------:R-:W-:Y:S06]  /*5ab0*/  BRA `(.L_x_11006) ;  /* 0x0000000c006c7947 */ /* 0x000fec0003800000 */
.L_x_11002:
        /* <DEDUP_REMOVED lines=9> */
.L_x_11010:
[----:B------:R-:W2:Y:S02]  /*5b50*/  LDG.E.U16 R0, desc[UR36][R2.64] ;  /* 0x0000002402007981 */ /* 0x000ea4000c1e1500 */
[----:B--2---:R-:W-:-:S05]  /*5b60*/  HADD2.F32 R0, -RZ, R0.H0_H0 ;  /* 0x20000000ff007230 */ /* 0x004fca0000004100 */
[----:B------:R-:W-:-:S04]  /*5b70*/  F2FP.BF16.F32.PACK_AB R0, RZ, R0 ;  /* 0x00000000ff00723e */ /* 0x000fc800000010ff */
[----:B------:R-:W-:Y:S01]  /*5b80*/  PRMT R19, R0, 0x7610, R19 ;  /* 0x0000761000137816 */ /* 0x000fe20000000013 */
[----:B------:R-:W-:Y:S06]  /*5b90*/  BRA `(.L_x_11006) ;  /* 0x0000000c00347947 */ /* 0x000fec0003800000 */
.L_x_11009:
        /* <DEDUP_REMOVED lines=9> */
.L_x_11012:
[----:B------:R-:W2:Y:S02]  /*5c30*/  LDG.E.U16 R2, desc[UR36][R2.64] ;  /* 0x0000002402027981 */ /* 0x000ea4000c1e1500 */
[----:B--2---:R-:W-:-:S05]  /*5c40*/  HADD2.F32 R0, -RZ, R2.H0_H0 ;  /* 0x20000002ff007230 */ /* 0x004fca0000004100 */
[----:B------:R-:W-:-:S04]  /*5c50*/  F2FP.BF16.F32.PACK_AB R0, RZ, R0 ;  /* 0x00000000ff00723e */ /* 0x000fc800000010ff */
[----:B------:R-:W-:Y:S01]  /*5c60*/  PRMT R19, R0, 0x7610, R19 ;  /* 0x0000761000137816 */ /* 0x000fe20000000013 */
[----:B------:R-:W-:Y:S06]  /*5c70*/  BRA `(.L_x_11006) ;  /* 0x0000000800fc7947 */ /* 0x000fec0003800000 */
.L_x_11011:
        /* <DEDUP_REMOVED lines=9> */
.L_x_11001:
        /* <DEDUP_REMOVED lines=14> */
.L_x_11015:
        /* <DEDUP_REMOVED lines=9> */
.L_x_11014:
        /* <DEDUP_REMOVED lines=27> */
.L_x_11017:
[----:B------:R-:W2:Y:S02]  /*6030*/  LDG.E.U8 R2, desc[UR36][R2.64] ;  /* 0x0000002402027981 */ /* 0x000ea4000c1e1100 */
        /* <DEDUP_REMOVED lines=13> */
.L_x_11016:
[----:B------:R0:W5:Y:S01]  /*6110*/  LDG.E.U16 R19, desc[UR36][R2.64] ;  /* 0x0000002402137981 */ /* 0x000162000c1e1500 */
[----:B------:R-:W-:Y:S05]  /*6120*/  BRA `(.L_x_11006) ;  /* 0x0000000400d07947 */ /* 0x000fea0003800000 */
.L_x_11013:
        /* <DEDUP_REMOVED lines=13> */
.L_x_11020:
        /* <DEDUP_REMOVED lines=21> */
.L_x_11024:
[----:B------:R-:W-:Y:S05]  /*6350*/  BSYNC.RECONVERGENT B1 ;  /* 0x0000000000017941 */ /* 0x000fea0003800200 */
.L_x_11023:
[----:B------:R-:W-:Y:S01]  /*6360*/  IMAD.SHL.U32 R0, R0, 0x100000, RZ ;  /* 0x0010000000007824 */ /* 0x000fe200078e00ff */
[----:B------:R-:W-:-:S04]  /*6370*/  LEA R2, R2, 0x3b800000, 0x17 ;  /* 0x3b80000002027811 */ /* 0x000fc800078eb8ff */
[----:B------:R-:W-:-:S07]  /*6380*/  LOP3.LUT R0, R2, R0, R7, 0xfe, !PT ;  /* 0x0000000002007212 */ /* 0x000fce00078efe07 */
.L_x_11022:
[----:B------:R-:W-:Y:S05]  /*6390*/  BSYNC.RECONVERGENT B0 ;  /* 0x0000000000007941 */ /* 0x000fea0003800200 */
.L_x_11021:
[----:B------:R-:W-:-:S04]  /*63a0*/  F2FP.BF16.F32.PACK_AB R0, RZ, R0 ;  /* 0x00000000ff00723e */ /* 0x000fc800000010ff */
[----:B------:R-:W-:Y:S01]  /*63b0*/  PRMT R19, R0, 0x7610, R19 ;  /* 0x0000761000137816 */ /* 0x000fe20000000013 */
[----:B------:R-:W-:Y:S06]  /*63c0*/  BRA `(.L_x_11006) ;  /* 0x0000000400287947 */ /* 0x000fec0003800000 */
.L_x_11019:
        /* <DEDUP_REMOVED lines=21> */
.L_x_11028:
[----:B------:R-:W-:Y:S05]  /*6520*/  BSYNC.RECONVERGENT B1 ;  /* 0x0000000000017941 */ /* 0x000fea0003800200 */
.L_x_11027:
[----:B------:R-:W-:Y:S02]  /*6530*/  SHF.L.U32 R0, R0, 0x15, RZ ;  /* 0x0000001500007819 */ /* 0x000fe400000006ff */
[----:B------:R-:W-:-:S04]  /*6540*/  LEA R2, R2, 0x37800000, 0x17 ;  /* 0x3780000002027811 */ /* 0x000fc800078eb8ff */
[----:B------:R-:W-:-:S07]  /*6550*/  LOP3.LUT R0, R2, R0, R7, 0xfe, !PT ;  /* 0x0000000002007212 */ /* 0x000fce00078efe07 */
.L_x_11026:
[----:B------:R-:W-:Y:S05]  /*6560*/  BSYNC.RECONVERGENT B0 ;  /* 0x0000000000007941 */ /* 0x000fea0003800200 */
.L_x_11025:
[----:B------:R-:W-:-:S04]  /*6570*/  F2FP.BF16.F32.PACK_AB R0, RZ, R0 ;  /* 0x00000000ff00723e */ /* 0x000fc800000010ff */
[----:B------:R-:W-:Y:S01]  /*6580*/  PRMT R19, R0, 0x7610, R19 ;  /* 0x0000761000137816 */ /* 0x000fe20000000013 */
[----:B------:R-:W-:Y:S06]  /*6590*/  BRA `(.L_x_11006) ;  /* 0x0000000000b47947 */ /* 0x000fec0003800000 */
.L_x_11018:
        /* <DEDUP_REMOVED lines=14> */
.L_x_11032:
[----:B------:R-:W-:Y:S05]  /*6680*/  BSYNC.RECONVERGENT B0 ;  /* 0x0000000000007941 */ /* 0x000fea0003800200 */
.L_x_11031:
[----:B------:R-:W-:-:S04]  /*6690*/  F2FP.BF16.F32.PACK_AB R0, RZ, R0 ;  /* 0x00000000ff00723e */ /* 0x000fc800000010ff */
[----:B------:R-:W-:Y:S01]  /*66a0*/  PRMT R19, R0, 0x7610, R19 ;  /* 0x0000761000137816 */ /* 0x000fe20000000013 */
[----:B------:R-:W-:Y:S06]  /*66b0*/  BRA `(.L_x_11006) ;  /* 0x00000000006c7947 */ /* 0x000fec0003800000 */
.L_x_11005:
        /* <DEDUP_REMOVED lines=15> */
[----:B--2---:R-:W-:Y:S05]  /*67b0*/  CALL.ABS.NOINC R2 ;  /* 0x0000000002007343 */ /* 0x004fea0003c00000 */
.L_x_11033:
[----:B------:R-:W-:Y:S01]  /*67c0*/  PRMT R19, RZ, 0x7610, R19 ;  /* 0x00007610ff137816 */ /* 0x000fe20000000013 */
[----:B------:R-:W-:Y:S06]  /*67d0*/  BRA `(.L_x_11006) ;  /* 0x0000000000247947 */ /* 0x000fec0003800000 */
.L_x_11030:
[----:B------:R-:W2:Y:S02]  /*67e0*/  LDG.E.64 R2, desc[UR36][R2.64] ;  /* 0x0000002402027981 */ /* 0x000ea4000c1e1b00 */
[----:B--2---:R-:W0:Y:S02]  /*67f0*/  I2F.U64 R0, R2 ;  /* 0x0000000200007312 */ /* 0x004e240000301000 */
[----:B0-----:R-:W-:-:S04]  /*6800*/  F2FP.BF16.F32.PACK_AB R0, RZ, R0 ;  /* 0x00000000ff00723e */ /* 0x001fc800000010ff */
[----:B------:R-:W-:Y:S01]  /*6810*/  PRMT R19, R0, 0x7610, R19 ;  /* 0x0000761000137816 */ /* 0x000fe20000000013 */
[----:B------:R-:W-:Y:S06]  /*6820*/  BRA `(.L_x_11006) ;  /* 0x0000000000107947 */ /* 0x000fec0003800000 */
.L_x_11029:
[----:B------:R-:W2:Y:S02]  /*6830*/  LDG.E R2, desc[UR36][R2.64] ;  /* 0x0000002402027981 */ /* 0x000ea4000c1e1900 */
[----:B--2---:R-:W-:-:S04]  /*6840*/  I2FP.F32.U32 R0, R2 ;  /* 0x0000000200007245 */ /* 0x004fc80000201000 */
[----:B------:R-:W-:-:S04]  /*6850*/  F2FP.BF16.F32.PACK_AB R0, RZ, R0 ;  /* 0x00000000ff00723e */ /* 0x000fc800000010ff */
[----:B------:R-:W-:-:S07]  /*6860*/  PRMT R19, R0, 0x7610, R19 ;  /* 0x0000761000137816 */ /* 0x000fce0000000013 */
.L_x_11006:
        /* <DEDUP_REMOVED lines=18> */
.L_x_11038:
[----:B------:R-:W2:Y:S02]  /*6990*/  LDG.E.U8 R2, desc[UR36][R2.64] ;  /* 0x0000002402027981 */ /* 0x000ea4000c1e1100 */
[----:B--2---:R-:W-:Y:S01]  /*69a0*/  ISETP.NE.AND P0, PT, R2, RZ, PT ;  /* 0x000000ff0200720c */ /* 0x004fe20003f05270 */
[----:B------:R-:W-:-:S12]  /*69b0*/  BRA `(.L_x_11040) ;  /* 0x0000000800307947 */ /* 0x000fd80003800000 */
.L_x_11037:
        /* <DEDUP_REMOVED lines=10> */
.L_x_11042:
[----:B------:R-:W2:Y:S02]  /*6a60*/  LDG.E R2, desc[UR36][R2.64] ;  /* 0x0000002402027981 */ /* 0x000ea4000c1e1900 */
[----:B--2---:R-:W-:Y:S01]  /*6a70*/  ISETP.NE.AND P0, PT, R2, RZ, PT ;  /* 0x000000ff0200720c */ /* 0x004fe20003f05270 */
[----:B------:R-:W-:-:S12]  /*6a80*/  BRA `(.L_x_11040) ;  /* 0x0000000400fc7947 */ /* 0x000fd80003800000 */
.L_x_11041:
[----:B------:R-:W2:Y:S02]  /*6a90*/  LDG.E.U16 R2, desc[UR36][R2.64] ;  /* 0x0000002402027981 */ /* 0x000ea4000c1e1500 */
[----:B--2---:R-:W-:Y:S01]  /*6aa0*/  ISETP.NE.AND P0, PT, R2, RZ, PT ;  /* 0x000000ff0200720c */ /* 0x004fe20003f05270 */
[----:B------:R-:W-:-:S12]  /*6ab0*/  BRA `(.L_x_11040) ;  /* 0x0000000400f07947 */ /* 0x000fd80003800000 */
.L_x_11036:
        /* <DEDUP_REMOVED lines=9> */
.L_x_11044:
[----:B------:R-:W2:Y:S02]  /*6b50*/  LDG.E.U16 R0, desc[UR36][R2.64] ;  /* 0x0000002402007981 */ /* 0x000ea4000c1e1500 */
[----:B--2---:R-:W-:-:S05]  /*6b60*/  HADD2.F32 R0, -RZ, R0.H0_H0 ;  /* 0x20000000ff007230 */ /* 0x004fca0000004100 */
[----:B------:R-:W-:Y:S01]  /*6b70*/  FSETP.NEU.FTZ.AND P0, PT, R0, RZ, PT ;  /* 0x000000ff0000720b */ /* 0x000fe20003f1d000 */
[----:B------:R-:W-:-:S12]  /*6b80*/  BRA `(.L_x_11040) ;  /* 0x0000000400bc7947 */ /* 0x000fd80003800000 */
.L_x_11043:
        /* <DEDUP_REMOVED lines=11> */
.L_x_11046:
        /* <DEDUP_REMOVED lines=8> */
.L_x_11045:
[----:B------:R-:W2:Y:S02]  /*6cc0*/  LDG.E.64 R2, desc[UR36][R2.64] ;  /* 0x0000002402027981 */ /* 0x000ea4000c1e1b00 */
[----:B--2---:R-:W-:Y:S01]  /*6cd0*/  DSETP.NEU.AND P0, PT, R2, RZ, PT ;  /* 0x000000ff0200722a */ /* 0x004fe20003f0d000 */
[----:B------:R-:W-:-:S13]  /*6ce0*/  BRA `(.L_x_11040) ;  /* 0x0000000400647947 */ /* 0x000fda0003800000 */
.L_x_11035:
        /* <DEDUP_REMOVED lines=11> */
.L_x_11049:
[----:B------:R-:W2:Y:S02]  /*6da0*/  LDG.E.128 R4, desc[UR36][R2.64] ;  /* 0x0000002402047981 */ /* 0x000ea4000c1e1d00 */
[----:B--2---:R-:W-:-:S06]  /*6db0*/  DSETP.NEU.AND P0, PT, R6, RZ, PT ;  /* 0x000000ff0600722a */ /* 0x004fcc0003f0d000 */
[----:B------:R-:W-:Y:S01]  /*6dc0*/  DSETP.NEU.OR P0, PT, R4, RZ, P0 ;  /* 0x000000ff0400722a */ /* 0x000fe2000070d400 */
[----:B------:R-:W-:-:S13]  /*6dd0*/  BRA `(.L_x_11040) ;  /* 0x0000000400287947 */ /* 0x000fda0003800000 */
.L_x_11048:
        /* <DEDUP_REMOVED lines=9> */
.L_x_11051:
[----:B------:R-:W2:Y:S02]  /*6e70*/  LDG.E.U8 R2, desc[UR36][R2.64] ;  /* 0x0000002402027981 */ /* 0x000ea4000c1e1100 */
[----:B--2---:R-:W-:-:S05]  /*6e80*/  IMAD.SHL.U32 R0, R2, 0x2000000, RZ ;  /* 0x0200000002007824 */ /* 0x004fca00078e00ff */
[----:B------:R-:W-:-:S13]  /*6e90*/  ISETP.GE.U32.AND P0, PT, R0, 0x8000000, PT ;  /* 0x080000000000780c */ /* 0x000fda0003f06070 */
[----:B------:R-:W-:Y:S01]  /*6ea0*/  @!P0 IMAD.SHL.U32 R4, R2, 0x100, RZ ;  /* 0x0000010002048824 */ /* 0x000fe200078e00ff */
[----:B------:R-:W-:-:S04]  /*6eb0*/  @P0 LEA.HI R0, R0, 0x70000000, RZ, 0x1c ;  /* 0x7000000000000811 */ /* 0x000fc800078fe0ff */
[----:B------:R-:W-:Y:S01]  /*6ec0*/  @!P0 LOP3.LUT R4, R4, 0x7f00, RZ, 0xc0, !PT ;  /* 0x00007f0004048812 */ /* 0x000fe200078ec0ff */
[----:B------:R-:W-:-:S03]  /*6ed0*/  @P0 FMUL.FTZ R0, R0, 1.9259299443872358531e-34 ;  /* 0x0780000000000820 */ /* 0x000fc60000410000 */
[----:B------:R-:W-:-:S05]  /*6ee0*/  @!P0 LOP3.LUT R4, R4, 0x3f000000, RZ, 0xfc, !PT ;  /* 0x3f00000004048812 */ /* 0x000fca00078efcff */
[----:B------:R-:W-:-:S05]  /*6ef0*/  @!P0 FADD.FTZ R0, R4, -0.5 ;  /* 0xbf00000004008421 */ /* 0x000fca0000010000 */
[----:B------:R-:W-:Y:S01]  /*6f00*/  LOP3.LUT P0, RZ, R0, 0x7fffffff, RZ, 0xc0, !PT ;  /* 0x7fffffff00ff7812 */ /* 0x000fe2000780c0ff */
[----:B------:R-:W-:-:S12]  /*6f10*/  BRA `(.L_x_11040) ;  /* 0x0000000000d87947 */ /* 0x000fd80003800000 */
.L_x_11050:
[----:B------:R-:W2:Y:S02]  /*6f20*/  LDG.E.U16 R0, desc[UR36][R2.64] ;  /* 0x0000002402007981 */ /* 0x000ea4000c1e1500 */
[----:B--2---:R-:W-:-:S04]  /*6f30*/  SHF.L.U32 R0, R0, 0x10, RZ ;  /* 0x0000001000007819 */ /* 0x004fc800000006ff */
[----:B------:R-:W-:Y:S01]  /*6f40*/  FSETP.NEU.FTZ.AND P0, PT, R0, RZ, PT ;  /* 0x000000ff0000720b */ /* 0x000fe20003f1d000 */
[----:B------:R-:W-:-:S12]  /*6f50*/  BRA `(.L_x_11040) ;  /* 0x0000000000c87947 */ /* 0x000fd80003800000 */
.L_x_11047:
        /* <DEDUP_REMOVED lines=11> */
.L_x_11054:
[----:B------:R-:W2:Y:S02]  /*7010*/  LDG.E.U8 R2, desc[UR36][R2.64] ;  /* 0x0000002402027981 */ /* 0x000ea4000c1e1100 */
[----:B--2---:R-:W-:Y:S01]  /*7020*/  ISETP.NE.AND P0, PT, R2, RZ, PT ;  /* 0x000000ff0200720c */ /* 0x004fe20003f05270 */
[----:B------:R-:W-:-:S12]  /*7030*/  BRA `(.L_x_11040) ;  /* 0x0000000000907947 */ /* 0x000fd80003800000 */
.L_x_11053:
[----:B------:R-:W2:Y:S02]  /*7040*/  LDG.E.U8 R2, desc[UR36][R2.64] ;  /* 0x0000002402027981 */ /* 0x000ea4000c1e1100 */
[----:B--2---:R-:W-:Y:S01]  /*7050*/  ISETP.NE.AND P0, PT, R2, RZ, PT ;  /* 0x000000ff0200720c */ /* 0x004fe20003f05270 */
[----:B------:R-:W-:-:S12]  /*7060*/  BRA `(.L_x_11040) ;  /* 0x0000000000847947 */ /* 0x000fd80003800000 */
.L_x_11052:
[----:B------:R-:W-:-:S09]  /*7070*/  UISETP.NE.AND UP0, UPT, UR4, 0x1c, UPT ;  /* 0x0000001c0400788c */ /* 0x000fd2000bf05270 */
[----:B------:R-:W-:Y:S05]  /*7080*/  BRA.U !UP0, `(.L_x_11055) ;  /* 0x0000000108747547 */ /* 0x000fea000b800000 */
[----:B------:R-:W-:-:S09]  /*7090*/  UISETP.NE.AND UP0, UPT, UR4, 0x1d, UPT ;  /* 0x0000001d0400788c */ /* 0x000fd2000bf05270 */
[----:B------:R-:W-:Y:S05]  /*70a0*/  BRA.U !UP0, `(.L_x_11056) ;  /* 0x00000001085c7547 */ /* 0x000fea000b800000 */
[----:B------:R-:W-:-:S09]  /*70b0*/  UISETP.NE.AND UP0, UPT, UR4, 0x2c, UPT ;  /* 0x0000002c0400788c */ /* 0x000fd2000bf05270 */
[----:B------:R-:W-:Y:S05]  /*70c0*/  BRA.U UP0, `(.L_x_11039) ;  /* 0x00000001000c7547 */ /* 0x000fea000b800000 */
[----:B------:R-:W2:Y:S02]  /*70d0*/  LDG.E.U8 R2, desc[UR36][R2.64] ;  /* 0x0000002402027981 */ /* 0x000ea4000c1e1100 */
[----:B--2---:R-:W-:Y:S01]  /*70e0*/  ISETP.NE.AND P0, PT, R2, RZ, PT ;  /* 0x000000ff0200720c */ /* 0x004fe20003f05270 */
[----:B------:R-:W-:-:S12]  /*70f0*/  BRA `(.L_x_11040) ;  /* 0x0000000000607947 */ /* 0x000fd80003800000 */
.L_x_11039:
        /* <DEDUP_REMOVED lines=16> */
.L_x_11057:
[----:B------:R-:W-:Y:S01]  /*7200*/  PLOP3.LUT P0, PT, PT, PT, PT, 0x8, 0x80 ;  /* 0x000000000080781c */ /* 0x000fe20003f0e170 */
[----:B------:R-:W-:-:S12]  /*7210*/  BRA `(.L_x_11040) ;  /* 0x0000000000187947 */ /* 0x000fd80003800000 */
.L_x_11056:
[----:B------:R-:W2:Y:S02]  /*7220*/  LDG.E.64 R2, desc[UR36][R2.64] ;  /* 0x0000002402027981 */ /* 0x000ea4000c1e1b00 */
[----:B--2---:R-:W-:-:S04]  /*7230*/  ISETP.NE.U32.AND P0, PT, R2, RZ, PT ;  /* 0x000000ff0200720c */ /* 0x004fc80003f05070 */
[----:B------:R-:W-:Y:S01]  /*7240*/  ISETP.NE.AND.EX P0, PT, R3, RZ, PT, P0 ;  /* 0x000000ff0300720c */ /* 0x000fe20003f05300 */
[----:B------:R-:W-:-:S12]  /*7250*/  BRA `(.L_x_11040) ;  /* 0x0000000000087947 */ /* 0x000fd80003800000 */
.L_x_11055:
[----:B------:R-:W2:Y:S02]  /*7260*/  LDG.E R2, desc[UR36][R2.64] ;  /* 0x0000002402027981 */ /* 0x000ea4000c1e1900 */
[----:B--2---:R-:W-:-:S13]  /*7270*/  ISETP.NE.AND P0, PT, R2, RZ, PT ;  /* 0x000000ff0200720c */ /* 0x004fda0003f05270 */
.L_x_11040:
[----:B------:R-:W-:Y:S05]  /*7280*/  BSYNC.RECONVERGENT B6 ;  /* 0x0000000000067941 */ /* 0x000fea0003800200 */
.L_x_11034:
        /* <DEDUP_REMOVED lines=10> */
[----:B-1----:R-:W-:-:S05]  /*7330*/  IADD3 R2, P0, PT, R16, UR4, RZ ;  /* 0x0000000410027c10 */ /* 0x002fca000ff1e0ff */
[----:B------:R-:W-:-:S03]  /*7340*/  IMAD.X R3, RZ, RZ, UR5, P0 ;  /* 0x00000005ff037e24 */ /* 0x000fc600080e06ff */
        /* <DEDUP_REMOVED lines=9> */
[----:B--2---:R-:W-:-:S04]  /*73e0*/  SHF.L.U32 R0, R5, 0x10, RZ ;  /* 0x0000001005007819 */ /* 0x004fc800000006ff */
[----:B------:R-:W0:Y:S02]  /*73f0*/  F2I.FTZ.TRUNC.NTZ R5, R0 ;  /* 0x0000000000057305 */ /* 0x000e24000021f100 */
[----:B0-----:R4:W-:Y:S01]  /*7400*/  STG.E.U8 desc[UR36][R2.64], R5 ;  /* 0x0000000502007986 */ /* 0x0019e2000c101124 */
[----:B------:R-:W-:Y:S05]  /*7410*/  BRA `(.L_x_11063) ;  /* 0x0000000c007c7947 */ /* 0x000fea0003800000 */
.L_x_11061:
[----:B--2---:R-:W-:-:S06]  /*7420*/  IMAD.U32 R5, R5, 0x10000, RZ ;  /* 0x0001000005057824 */ /* 0x004fcc00078e00ff */
[----:B------:R-:W0:Y:S02]  /*7430*/  F2I.S64.TRUNC R4, R5 ;  /* 0x0000000500047311 */ /* 0x000e24000020d900 */
[----:B0-----:R3:W-:Y:S01]  /*7440*/  STG.E.U8 desc[UR36][R2.64], R4 ;  /* 0x0000000402007986 */ /* 0x0017e2000c101124 */
[----:B------:R-:W-:Y:S05]  /*7450*/  BRA `(.L_x_11063) ;  /* 0x0000000c006c7947 */ /* 0x000fea0003800000 */
.L_x_11060:
        /* <DEDUP_REMOVED lines=10> */
.L_x_11065:
[----:B--2---:R-:W-:-:S06]  /*7500*/  IMAD.U32 R5, R5, 0x10000, RZ ;  /* 0x0001000005057824 */ /* 0x004fcc00078e00ff */
[----:B------:R-:W0:Y:S02]  /*7510*/  F2I.FTZ.TRUNC.NTZ R5, R5 ;  /* 0x0000000500057305 */ /* 0x000e24000021f100 */
[----:B0-----:R2:W-:Y:S01]  /*7520*/  STG.E desc[UR36][R2.64], R5 ;  /* 0x0000000502007986 */ /* 0x0015e2000c101924 */
[----:B------:R-:W-:Y:S05]  /*7530*/  BRA `(.L_x_11063) ;  /* 0x0000000c00347947 */ /* 0x000fea0003800000 */
.L_x_11064:
[----:B--2---:R-:W-:-:S06]  /*7540*/  SHF.L.U32 R5, R5, 0x10, RZ ;  /* 0x0000001005057819 */ /* 0x004fcc00000006ff */
[----:B------:R-:W0:Y:S02]  /*7550*/  F2I.FTZ.TRUNC.NTZ R5, R5 ;  /* 0x0000000500057305 */ /* 0x000e24000021f100 */
[----:B0-----:R0:W-:Y:S01]  /*7560*/  STG.E.U16 desc[UR36][R2.64], R5 ;  /* 0x0000000502007986 */ /* 0x0011e2000c101524 */
[----:B------:R-:W-:Y:S05]  /*7570*/  BRA `(.L_x_11063) ;  /* 0x0000000c00247947 */ /* 0x000fea0003800000 */
.L_x_11059:
        /* <DEDUP_REMOVED lines=9> */
.L_x_11067:
[----:B--2---:R-:W-:-:S05]  /*7610*/  IMAD.U32 R0, R5, 0x10000, RZ ;  /* 0x0001000005007824 */ /* 0x004fca00078e00ff */
[----:B------:R-:W-:-:S05]  /*7620*/  F2FP.F16.F32.PACK_AB R0, RZ, R0 ;  /* 0x00000000ff00723e */ /* 0x000fca00000000ff */
[----:B------:R0:W-:Y:S01]  /*7630*/  STG.E.U16 desc[UR36][R2.64], R0 ;  /* 0x0000000002007986 */ /* 0x0001e2000c101524 */
[----:B------:R-:W-:Y:S05]  /*7640*/  BRA `(.L_x_11063) ;  /* 0x0000000800f07947 */ /* 0x000fea0003800000 */
.L_x_11066:
[----:B------:R-:W-:-:S09]  /*7650*/  UISETP.NE.AND UP0, UPT, UR6, 0x7, UPT ;  /* 0x000000070600788c */ /* 0x000fd2000bf05270 */
[----:B------:R-:W-:Y:S05]  /*7660*/  BRA.U !UP0, `(.L_x_11068) ;  /* 0x0000000108347547 */ /* 0x000fea000b800000 */
[----:B------:R-:W-:-:S09]  /*7670*/  UISETP.NE.AND UP0, UPT, UR6, 0x8, UPT ;  /* 0x000000080600788c */ /* 0x000fd2000bf05270 */
[----:B------:R-:W-:Y:S05]  /*7680*/  BRA.U !UP0, `(.L_x_11069) ;  /* 0x0000000108187547 */ /* 0x000fea000b800000 */
[----:B------:R-:W-:-:S09]  /*7690*/  UISETP.NE.AND UP0, UPT, UR6, 0x9, UPT ;  /* 0x000000090600788c */ /* 0x000fd2000bf05270 */
[----:B------:R-:W-:Y:S05]  /*76a0*/  BRA.U UP0, `(.L_x_11062) ;  /* 0x0000000500fc7547 */ /* 0x000fea000b800000 */
[----:B--2---:R-:W-:Y:S02]  /*76b0*/  IMAD.U32 R4, R5, 0x10000, RZ ;  /* 0x0001000005047824 */ /* 0x004fe400078e00ff */
[----:B------:R-:W-:-:S05]  /*76c0*/  HFMA2 R5, -RZ, RZ, 0, 0 ;  /* 0x00000000ff057431 */ /* 0x000fca00000001ff */
[----:B------:R0:W-:Y:S01]  /*76d0*/  STG.E.64 desc[UR36][R2.64], R4 ;  /* 0x0000000402007986 */ /* 0x0001e2000c101b24 */
[----:B------:R-:W-:Y:S05]  /*76e0*/  BRA `(.L_x_11063) ;  /* 0x0000000800c87947 */ /* 0x000fea0003800000 */
.L_x_11069:
[----:B--2---:R-:W-:-:S05]  /*76f0*/  IMAD.U32 R5, R5, 0x10000, RZ ;  /* 0x0001000005057824 */ /* 0x004fca00078e00ff */
[----:B------:R-:W-:-:S04]  /*7700*/  F2FP.F16.F32.PACK_AB R5, RZ, R5 ;  /* 0x00000005ff05723e */ /* 0x000fc800000000ff */
[----:B------:R-:W-:-:S05]  /*7710*/  PRMT R5, R5, 0x5410, RZ ;  /* 0x0000541005057816 */ /* 0x000fca00000000ff */
[----:B------:R0:W-:Y:S01]  /*7720*/  STG.E desc[UR36][R2.64], R5 ;  /* 0x0000000502007986 */ /* 0x0001e2000c101924 */
[----:B------:R-:W-:Y:S05]  /*7730*/  BRA `(.L_x_11063) ;  /* 0x0000000800b47947 */ /* 0x000fea0003800000 */
.L_x_11068:
[----:B--2---:R-:W-:-:S04]  /*7740*/  IMAD.U32 R4, R5, 0x10000, RZ ;  /* 0x0001000005047824 */ /* 0x004fc800078e00ff */
[----:B------:R-:W-:-:S06]  /*7750*/  FMUL.FTZ R4, R4, 1 ;  /* 0x3f80000004047820 */ /* 0x000fcc0000410000 */
[----:B------:R-:W0:Y:S02]  /*7760*/  F2F.F64.F32 R4, R4 ;  /* 0x0000000400047310 */ /* 0x000e240000201800 */
[----:B0-----:R0:W-:Y:S01]  /*7770*/  STG.E.64 desc[UR36][R2.64], R4 ;  /* 0x0000000402007986 */ /* 0x0011e2000c101b24 */
[----:B------:R-:W-:Y:S05]  /*7780*/  BRA `(.L_x_11063) ;  /* 0x0000000800a07947 */ /* 0x000fea0003800000 */
.L_x_11058:
        /* <DEDUP_REMOVED lines=14> */
.L_x_11073:
[----:B--2---:R-:W-:Y:S01]  /*7870*/  SHF.L.U32 R5, R5, 0x10, RZ ;  /* 0x0000001005057819 */ /* 0x004fe200000006ff */
        /* <DEDUP_REMOVED lines=17> */
.L_x_11076:
[----:B------:R-:W-:-:S04]  /*7990*/  SHF.R.U32.HI R5, RZ, 0x18, R5 ;  /* 0x00000018ff057819 */ /* 0x000fc80000011605 */
[----:B------:R-:W-:-:S07]  /*79a0*/  LOP3.LUT R0, R0, 0x80, R5, 0xf8, !PT ;  /* 0x0000008000007812 */ /* 0x000fce00078ef805 */
.L_x_11075:
[----:B------:R-:W-:Y:S05]  /*79b0*/  BSYNC.RECONVERGENT B0 ;  /* 0x0000000000007941 */ /* 0x000fea0003800200 */
.L_x_11074:
[----:B------:R0:W-:Y:S01]  /*79c0*/  STG.E.U8 desc[UR36][R2.64], R0 ;  /* 0x0000000002007986 */ /* 0x0001e2000c101124 */
[----:B------:R-:W-:Y:S05]  /*79d0*/  BRA `(.L_x_11063) ;  /* 0x00000008000c7947 */ /* 0x000fea0003800000 */
.L_x_11072:
[----:B--2---:R-:W-:Y:S01]  /*79e0*/  IMAD.U32 R5, R5, 0x10000, RZ ;  /* 0x0001000005057824 */ /* 0x004fe200078e00ff */
        /* <DEDUP_REMOVED lines=17> */
.L_x_11079:
[----:B------:R-:W-:-:S04]  /*7b00*/  SHF.R.U32.HI R5, RZ, 0x18, R5 ;  /* 0x00000018ff057819 */ /* 0x000fc80000011605 */
[----:B------:R-:W-:-:S07]  /*7b10*/  LOP3.LUT R0, R0, 0x80, R5, 0xf8, !PT ;  /* 0x0000008000007812 */ /* 0x000fce00078ef805 */
.L_x_11078:
[----:B------:R-:W-:Y:S05]  /*7b20*/  BSYNC.RECONVERGENT B0 ;  /* 0x0000000000007941 */ /* 0x000fea0003800200 */
.L_x_11077:
[----:B------:R0:W-:Y:S01]  /*7b30*/  STG.E.U8 desc[UR36][R2.64], R0 ;  /* 0x0000000002007986 */ /* 0x0001e2000c101124 */
[----:B------:R-:W-:Y:S05]  /*7b40*/  BRA `(.L_x_11063) ;  /* 0x0000000400b07947 */ /* 0x000fea0003800000 */
.L_x_11071:
[----:B------:R-:W-:-:S09]  /*7b50*/  UISETP.NE.AND UP0, UPT, UR6, 0x1c, UPT ;  /* 0x0000001c0600788c */ /* 0x000fd2000bf05270 */
[----:B------:R-:W-:Y:S05]  /*7b60*/  BRA.U !UP0, `(.L_x_11080) ;  /* 0x0000000108607547 */ /* 0x000fea000b800000 */
[----:B------:R-:W-:-:S09]  /*7b70*/  UISETP.NE.AND UP0, UPT, UR6, 0x1d, UPT ;  /* 0x0000001d0600788c */ /* 0x000fd2000bf05270 */
[----:B------:R-:W-:Y:S05]  /*7b80*/  BRA.U !UP0, `(.L_x_11081) ;  /* 0x0000000108487547 */ /* 0x000fea000b800000 */
[----:B------:R-:W-:-:S09]  /*7b90*/  UISETP.NE.AND UP0, UPT, UR6, 0x2c, UPT ;  /* 0x0000002c0600788c */ /* 0x000fd2000bf05270 */
[----:B------:R-:W-:Y:S05]  /*7ba0*/  BRA.U UP0, `(.L_x_11062) ;  /* 0x0000000100bc7547 */ /* 0x000fea000b800000 */
[----:B--2---:R-:W-:-:S05]  /*7bb0*/  IMAD.U32 R5, R5, 0x10000, RZ ;  /* 0x0001000005057824 */ /* 0x004fca00078e00ff */
        /* <DEDUP_REMOVED lines=15> */
.L_x_11081:
[----:B--2---:R-:W-:-:S06]  /*7cb0*/  IMAD.U32 R5, R5, 0x10000, RZ ;  /* 0x0001000005057824 */ /* 0x004fcc00078e00ff */
[----:B------:R-:W0:Y:S02]  /*7cc0*/  F2I.U64.TRUNC R4, R5 ;  /* 0x0000000500047311 */ /* 0x000e24000020d800 */
[----:B0-----:R0:W-:Y:S01]  /*7cd0*/  STG.E.64 desc[UR36][R2.64], R4 ;  /* 0x0000000402007986 */ /* 0x0011e2000c101b24 */
[----:B------:R-:W-:Y:S05]  /*7ce0*/  BRA `(.L_x_11063) ;  /* 0x0000000400487947 */ /* 0x000fea0003800000 */
.L_x_11080:
[----:B--2---:R-:W-:-:S06]  /*7cf0*/  SHF.L.U32 R5, R5, 0x10, RZ ;  /* 0x0000001005057819 */ /* 0x004fcc00000006ff */
[----:B------:R-:W0:Y:S02]  /*7d00*/  F2I.FTZ.U32.TRUNC.NTZ R5, R5 ;  /* 0x0000000500057305 */ /* 0x000e24000021f000 */
[----:B0-----:R0:W-:Y:S01]  /*7d10*/  STG.E desc[UR36][R2.64], R5 ;  /* 0x0000000502007986 */ /* 0x0011e2000c101924 */
[----:B------:R-:W-:Y:S05]  /*7d20*/  BRA `(.L_x_11063) ;  /* 0x0000000400387947 */ /* 0x000fea0003800000 */
.L_x_11070:
[----:B------:R-:W-:-:S09]  /*7d30*/  UISETP.GT.AND UP0, UPT, UR6, 0xe, UPT ;  /* 0x0000000e0600788c */ /* 0x000fd2000bf04270 */
[----:B------:R-:W-:Y:S05]  /*7d40*/  BRA.U UP0, `(.L_x_11082) ;  /* 0x00000001003c7547 */ /* 0x000fea000b800000 */
[----:B------:R-:W-:-:S09]  /*7d50*/  UISETP.NE.AND UP0, UPT, UR6, 0xa, UPT ;  /* 0x0000000a0600788c */ /* 0x000fd2000bf05270 */
[----:B------:R-:W-:Y:S05]  /*7d60*/  BRA.U !UP0, `(.L_x_11083) ;  /* 0x00000001081c7547 */ /* 0x000fea000b800000 */
[----:B------:R-:W-:-:S09]  /*7d70*/  UISETP.NE.AND UP0, UPT, UR6, 0xb, UPT ;  /* 0x0000000b0600788c */ /* 0x000fd2000bf05270 */
[----:B------:R-:W-:Y:S05]  /*7d80*/  BRA.U UP0, `(.L_x_11062) ;  /* 0x0000000100447547 */ /* 0x000fea000b800000 */
[----:B--2---:R-:W-:-:S05]  /*7d90*/  IMAD.U32 R5, R5, 0x10000, RZ ;  /* 0x0001000005057824 */ /* 0x004fca00078e00ff */
[----:B------:R-:W-:-:S04]  /*7da0*/  FSETP.NEU.FTZ.AND P0, PT, R5, RZ, PT ;  /* 0x000000ff0500720b */ /* 0x000fc80003f1d000 */
[----:B------:R-:W-:-:S05]  /*7db0*/  SEL R5, RZ, 0x1, !P0 ;  /* 0x00000001ff057807 */ /* 0x000fca0004000000 */
[----:B------:R0:W-:Y:S01]  /*7dc0*/  STG.E.U8 desc[UR36][R2.64], R5 ;  /* 0x0000000502007986 */ /* 0x0001e2000c101124 */
[----:B------:R-:W-:Y:S05]  /*7dd0*/  BRA `(.L_x_11063) ;  /* 0x00000004000c7947 */ /* 0x000fea0003800000 */
.L_x_11083:
[----:B--2---:R-:W-:Y:S01]  /*7de0*/  IMAD.U32 R5, R5, 0x10000, RZ ;  /* 0x0001000005057824 */ /* 0x004fe200078e00ff */
[----:B------:R-:W-:-:S03]  /*7df0*/  CS2R R6, SRZ ;  /* 0x0000000000067805 */ /* 0x000fc6000001ff00 */
[----:B------:R-:W-:-:S06]  /*7e00*/  FMUL.FTZ R5, R5, 1 ;  /* 0x3f80000005057820 */ /* 0x000fcc0000410000 */
[----:B------:R-:W0:Y:S02]  /*7e10*/  F2F.F64.F32 R4, R5 ;  /* 0x0000000500047310 */ /* 0x000e240000201800 */
[----:B0-----:R0:W-:Y:S01]  /*7e20*/  STG.E.128 desc[UR36][R2.64], R4 ;  /* 0x0000000402007986 */ /* 0x0011e2000c101d24 */
[----:B------:R-:W-:Y:S05]  /*7e30*/  BRA `(.L_x_11063) ;  /* 0x0000000000f47947 */ /* 0x000fea0003800000 */
.L_x_11082:
[----:B------:R-:W-:-:S09]  /*7e40*/  UISETP.NE.AND UP0, UPT, UR6, 0xf, UPT ;  /* 0x0000000f0600788c */ /* 0x000fd2000bf05270 */
[----:B------:R-:W-:Y:S05]  /*7e50*/  BRA.U !UP0, `(.L_x_11084) ;  /* 0x0000000108e87547 */ /* 0x000fea000b800000 */
[----:B------:R-:W-:-:S09]  /*7e60*/  UISETP.NE.AND UP0, UPT, UR6, 0x17, UPT ;  /* 0x000000170600788c */ /* 0x000fd2000bf05270 */
[----:B------:R-:W-:Y:S05]  /*7e70*/  BRA.U !UP0, `(.L_x_11085) ;  /* 0x0000000108907547 */ /* 0x000fea000b800000 */
[----:B------:R-:W-:-:S09]  /*7e80*/  UISETP.NE.AND UP0, UPT, UR6, 0x18, UPT ;  /* 0x000000180600788c */ /* 0x000fd2000bf05270 */
[----:B------:R-:W-:Y:S05]  /*7e90*/  BRA.U !UP0, `(.L_x_11086) ;  /* 0x0000000108447547 */ /* 0x000fea000b800000 */
.L_x_11062:
        /* <DEDUP_REMOVED lines=16> */
.L_x_11087:
[----:B------:R-:W-:Y:S05]  /*7fa0*/  BRA `(.L_x_11063) ;  /* 0x0000000000987947 */ /* 0x000fea0003800000 */
.L_x_11086:
[----:B--2---:R-:W-:Y:S01]  /*7fb0*/  SHF.L.U32 R7, R5, 0x10, RZ ;  /* 0x0000001005077819 */ /* 0x004fe200000006ff */
[----:B------:R-:W-:Y:S01]  /*7fc0*/  BSSY.RECONVERGENT B0, `(.L_x_11088) ;  /* 0x000000c000007945 */ /* 0x000fe20003800200 */
[----:B------:R-:W-:Y:S02]  /*7fd0*/  IMAD.MOV.U32 R0, RZ, RZ, 0x7f ;  /* 0x0000007fff007424 */ /* 0x000fe400078e00ff */
        /* <DEDUP_REMOVED lines=10> */
.L_x_11089:
[----:B------:R-:W-:Y:S05]  /*8080*/  BSYNC.RECONVERGENT B0 ;  /* 0x0000000000007941 */ /* 0x000fea0003800200 */
.L_x_11088:
[----:B------:R-:W-:-:S05]  /*8090*/  LOP3.LUT R5, R0, 0x80, R5, 0xf8, !PT ;  /* 0x0000008000057812 */ /* 0x000fca00078ef805 */
[----:B------:R0:W-:Y:S01]  /*80a0*/  STG.E.U8 desc[UR36][R2.64], R5 ;  /* 0x0000000502007986 */ /* 0x0001e2000c101124 */
[----:B------:R-:W-:Y:S05]  /*80b0*/  BRA `(.L_x_11063) ;  /* 0x0000000000547947 */ /* 0x000fea0003800000 */
.L_x_11085:
[----:B--2---:R-:W-:Y:S01]  /*80c0*/  IMAD.U32 R5, R5, 0x10000, RZ ;  /* 0x0001000005057824 */ /* 0x004fe200078e00ff */
        /* <DEDUP_REMOVED lines=11> */
.L_x_11091:
[----:B------:R-:W-:Y:S01]  /*8180*/  IMAD.MOV.U32 R0, RZ, RZ, 0x7f ;  /* 0x0000007fff007424 */ /* 0x000fe200078e00ff */
[----:B------:R-:W-:-:S04]  /*8190*/  ISETP.GT.U32.AND P0, PT, R4, 0x7f800000, PT ;  /* 0x7f8000000400780c */ /* 0x000fc80003f04070 */
[----:B------:R-:W-:-:S09]  /*81a0*/  SEL R0, R0, 0x7c, P0 ;  /* 0x0000007c00007807 */ /* 0x000fd20000000000 */
.L_x_11092:
[----:B------:R-:W-:Y:S05]  /*81b0*/  BSYNC.RECONVERGENT B0 ;  /* 0x0000000000007941 */ /* 0x000fea0003800200 */
.L_x_11090:
[----:B------:R-:W-:-:S04]  /*81c0*/  SHF.R.U32.HI R5, RZ, 0x18, R5 ;  /* 0x00000018ff057819 */ /* 0x000fc80000011605 */
[----:B------:R-:W-:-:S05]  /*81d0*/  LOP3.LUT R5, R0, 0x80, R5, 0xf8, !PT ;  /* 0x0000008000057812 */ /* 0x000fca00078ef805 */
[----:B------:R0:W-:Y:S01]  /*81e0*/  STG.E.U8 desc[UR36][R2.64], R5 ;  /* 0x0000000502007986 */ /* 0x0001e2000c101124 */
[----:B------:R-:W-:Y:S05]  /*81f0*/  BRA `(.L_x_11063) ;  /* 0x0000000000047947 */ /* 0x000fea0003800000 */
.L_x_11084:
[----:B--2---:R0:W-:Y:S02]  /*8200*/  STG.E.U16 desc[UR36][R2.64], R5 ;  /* 0x0000000502007986 */ /* 0x0041e4000c101524 */
.L_x_11063:
[----:B------:R-:W-:-:S07]  /*8210*/  IADD3 R17, PT, PT, R17, 0x80, RZ ;  /* 0x0000008011117810 */ /* 0x000fce0007ffe0ff */
.L_x_10999:
[----:B------:R-:W-:Y:S05]  /*8220*/  BSYNC.RECONVERGENT B7 ;  /* 0x0000000000077941 */ /* 0x000fea0003800200 */
.L_x_10998:
[----:B------:R-:W5:Y:S01]  /*8230*/  LDCU UR4, c[0x0][0x380] ;  /* 0x00007000ff0477ac */ /* 0x000f620008000800 */
[----:B------:R-:W-:Y:S01]  /*8240*/  BSSY.RECONVERGENT B7, `(.L_x_11093) ;  /* 0x0000408000077945 */ /* 0x000fe20003800200 */
[----:B-----5:R-:W-:-:S13]  /*8250*/  ISETP.GE.AND P0, PT, R17, UR4, PT ;  /* 0x0000000411007c0c */ /* 0x020fda000bf06270 */
[----:B------:R-:W-:Y:S05]  /*8260*/  @P0 BRA `(.L_x_11094) ;  /* 0x0000004000140947 */ /* 0x000fea0003800000 */
[----:B------:R-:W5:Y:S01]  /*8270*/  LDCU UR4, c[0x0][0x388] ;  /* 0x00007100ff0477ac */ /* 0x000f620008000800 */
[----:B------:R-:W-:Y:S02]  /*8280*/  IMAD.MOV.U32 R18, RZ, RZ, RZ ;  /* 0x000000ffff127224 */ /* 0x000fe400078e00ff */
[----:B01----:R-:W-:Y:S02]  /*8290*/  IMAD.MOV.U32 R0, RZ, RZ, RZ ;  /* 0x000000ffff007224 */ /* 0x003fe400078e00ff */
[----:B------:R-:W-:Y:S01]  /*82a0*/  IMAD.MOV.U32 R16, RZ, RZ, RZ ;  /* 0x000000ffff107224 */ /* 0x000fe200078e00ff */
[----:B-----5:R-:W-:-:S09]  /*82b0*/  UISETP.NE.AND UP0, UPT, UR4, URZ, UPT ;  /* 0x000000ff0400728c */ /* 0x020fd2000bf05270 */
[----:B------:R-:W-:Y:S05]  /*82c0*/  BRA.U !UP0, `(.L_x_11095) ;  /* 0x0000001508707547 */ /* 0x000fea000b800000 */
[----:B------:R-:W2:Y:S01]  /*82d0*/  LDCU.64 UR4, c[0x0][0x390] ;  /* 0x00007200ff0477ac */ /* 0x000ea20008000a00 */
[----:B------:R-:W-:Y:S01]  /*82e0*/  HFMA2 R16, -RZ, RZ, 0, 0 ;  /* 0x00000000ff107431 */ /* 0x000fe200000001ff */
[----:B------:R-:W0:Y:S01]  /*82f0*/  LDCU UR6, c[0x0][0x38c] ;  /* 0x00007180ff0677ac */ /* 0x000e220008000800 */
[----:B------:R-:W1:Y:S01]  /*8300*/  LDCU.64 UR8, c[0x0][0x4b8] ;  /* 0x00009700ff0877ac */ /* 0x000e620008000a00 */
[----:B------:R-:W-:Y:S02]  /*8310*/  UISETP.NE.AND UP0, UPT, UR39, URZ, UPT ;  /* 0x000000ff2700728c */ /* 0x000fe4000bf05270 */
[----:B--234-:R-:W-:Y:S01]  /*8320*/  IMAD.HI.U32 R2, R17, UR4, R16 ;  /* 0x0000000411027c27 */ /* 0x01cfe2000f8e0010 */
[----:B------:R-:W2:Y:S04]  /*8330*/  LDCU UR4, c[0x0][0x4c0] ;  /* 0x00009800ff0477ac */ /* 0x000ea80008000800 */
[----:B------:R-:W-:-:S05]  /*8340*/  SHF.R.U32.HI R3, RZ, UR5, R2 ;  /* 0x00000005ff037c19 */ /* 0x000fca0008011602 */
[----:B------:R-:W-:-:S04]  /*8350*/  IMAD.MOV R18, RZ, RZ, -R3 ;  /* 0x000000ffff127224 */ /* 0x000fc800078e0a03 */
        /* <DEDUP_REMOVED lines=339> */
.L_x_11095:
        /* <DEDUP_REMOVED lines=19> */
.L_x_11099:
[----:B------:R-:W2:Y:S02]  /*99c0*/  LDG.E.U8 R2, desc[UR36][R2.64] ;  /* 0x0000002402027981 */ /* 0x000ea4000c1e1100 */
[----:B--2---:R-:W-:-:S04]  /*99d0*/  I2FP.F32.U32 R0, R2 ;  /* 0x0000000200007245 */ /* 0x004fc80000201000 */
[----:B------:R-:W-:-:S04]  /*99e0*/  F2FP.BF16.F32.PACK_AB R0, RZ, R0 ;  /* 0x00000000ff00723e */ /* 0x000fc800000010ff */
[----:B------:R-:W-:Y:S01]  /*99f0*/  PRMT R19, R0, 0x7610, R19 ;  /* 0x0000761000137816 */ /* 0x000fe20000000013 */
[----:B------:R-:W-:Y:S06]  /*9a00*/  BRA `(.L_x_11101) ;  /* 0x0000000c00c07947 */ /* 0x000fec0003800000 */
.L_x_11098:
        /* <DEDUP_REMOVED lines=11> */
.L_x_11103:
[----:B------:R-:W2:Y:S02]  /*9ac0*/  LDG.E R2, desc[UR36][R2.64] ;  /* 0x0000002402027981 */ /* 0x000ea4000c1e1900 */
[----:B--2---:R-:W-:-:S04]  /*9ad0*/  I2FP.F32.S32 R0, R2 ;  /* 0x0000000200007245 */ /* 0x004fc80000201400 */
[----:B------:R-:W-:-:S04]  /*9ae0*/  F2FP.BF16.F32.PACK_AB R0, RZ, R0 ;  /* 0x00000000ff00723e */ /* 0x000fc800000010ff */
[----:B------:R-:W-:Y:S01]  /*9af0*/  PRMT R19, R0, 0x7610, R19 ;  /* 0x0000761000137816 */ /* 0x000fe20000000013 */
[----:B------:R-:W-:Y:S06]  /*9b00*/  BRA `(.L_x_11101) ;  /* 0x0000000c00807947 */ /* 0x000fec0003800000 */
.L_x_11102:
[----:B------:R-:W2:Y:S02]  /*9b10*/  LDG.E.U16 R2, desc[UR36][R2.64] ;  /* 0x0000002402027981 */ /* 0x000ea4000c1e1500 */
[----:B--2---:R-:W0:Y:S02]  /*9b20*/  I2F.S16 R0, R2 ;  /* 0x0000000200007306 */ /* 0x004e240000101400 */
[----:B0-----:R-:W-:-:S04]  /*9b30*/  F2FP.BF16.F32.PACK_AB R0, RZ, R0 ;  /* 0x00000000ff00723e */ /* 0x001fc800000010ff */
[----:B------:R-:W-:Y:S01]  /*9b40*/  PRMT R19, R0, 0x7610, R19 ;  /* 0x0000761000137816 */ /* 0x000fe20000000013 */
[----:B------:R-:W-:Y:S06]  /*9b50*/  BRA `(.L_x_11101) ;  /* 0x0000000c006c7947 */ /* 0x000fec0003800000 */
.L_x_11097:
        /* <DEDUP_REMOVED lines=9> */
.L_x_11105:
[----:B------:R-:W2:Y:S02]  /*9bf0*/  LDG.E.U16 R0, desc[UR36][R2.64] ;  /* 0x0000002402007981 */ /* 0x000ea4000c1e1500 */
[----:B--2---:R-:W-:-:S05]  /*9c00*/  HADD2.F32 R0, -RZ, R0.H0_H0 ;  /* 0x20000000ff007230 */ /* 0x004fca0000004100 */
[----:B------:R-:W-:-:S04]  /*9c10*/  F2FP.BF16.F32.PACK_AB R0, RZ, R0 ;  /* 0x00000000ff00723e */ /* 0x000fc800000010ff */
[----:B------:R-:W-:Y:S01]  /*9c20*/  PRMT R19, R0, 0x7610, R19 ;  /* 0x0000761000137816 */ /* 0x000fe20000000013 */
[----:B------:R-:W-:Y:S06]  /*9c30*/  BRA `(.L_x_11101) ;  /* 0x0000000c00347947 */ /* 0x000fec0003800000 */
.L_x_11104:
        /* <DEDUP_REMOVED lines=9> */
.L_x_11107:
[----:B------:R-:W2:Y:S02]  /*9cd0*/  LDG.E.U16 R2, desc[UR36][R2.64] ;  /* 0x0000002402027981 */ /* 0x000ea4000c1e1500 */
[----:B--2---:R-:W-:-:S05]  /*9ce0*/  HADD2.F32 R0, -RZ, R2.H0_H0 ;  /* 0x20000002ff007230 */ /* 0x004fca0000004100 */
[----:B------:R-:W-:-:S04]  /*9cf0*/  F2FP.BF16.F32.PACK_AB R0, RZ, R0 ;  /* 0x00000000ff00723e */ /* 0x000fc800000010ff */
[----:B------:R-:W-:Y:S01]  /*9d00*/  PRMT R19, R0, 0x7610, R19 ;  /* 0x0000761000137816 */ /* 0x000fe20000000013 */
[----:B------:R-:W-:Y:S06]  /*9d10*/  BRA `(.L_x_11101) ;  /* 0x0000000800fc7947 */ /* 0x000fec0003800000 */
.L_x_11106:
        /* <DEDUP_REMOVED lines=9> */
.L_x_11096:
        /* <DEDUP_REMOVED lines=14> */
.L_x_11110:
        /* <DEDUP_REMOVED lines=9> */
.L_x_11109:
        /* <DEDUP_REMOVED lines=27> */
.L_x_11112:
        /* <DEDUP_REMOVED lines=14> */
.L_x_11111:
[----:B------:R0:W5:Y:S01]  /*a1b0*/  LDG.E.U16 R19, desc[UR36][R2.64] ;  /* 0x0000002402137981 */ /* 0x000162000c1e1500 */
[----:B------:R-:W-:Y:S05]  /*a1c0*/  BRA `(.L_x_11101) ;  /* 0x0000000400d07947 */ /* 0x000fea0003800000 */
.L_x_11108:
        /* <DEDUP_REMOVED lines=13> */
.L_x_11115:
        /* <DEDUP_REMOVED lines=21> */
.L_x_11119:
[----:B------:R-:W-:Y:S05]  /*a3f0*/  BSYNC.RECONVERGENT B1 ;  /* 0x0000000000017941 */ /* 0x000fea0003800200 */
.L_x_11118:
[----:B------:R-:W-:Y:S02]  /*a400*/  SHF.L.U32 R0, R0, 0x14, RZ ;  /* 0x0000001400007819 */ /* 0x000fe400000006ff */
[----:B------:R-:W-:-:S04]  /*a410*/  LEA R2, R2, 0x3b800000, 0x17 ;  /* 0x3b80000002027811 */ /* 0x000fc800078eb8ff */
[----:B------:R-:W-:-:S07]  /*a420*/  LOP3.LUT R0, R2, R0, R7, 0xfe, !PT ;  /* 0x0000000002007212 */ /* 0x000fce00078efe07 */
.L_x_11117:
[----:B------:R-:W-:Y:S05]  /*a430*/  BSYNC.RECONVERGENT B0 ;  /* 0x0000000000007941 */ /* 0x000fea0003800200 */
.L_x_11116:
[----:B------:R-:W-:-:S04]  /*a440*/  F2FP.BF16.F32.PACK_AB R0, RZ, R0 ;  /* 0x00000000ff00723e */ /* 0x000fc800000010ff */
[----:B------:R-:W-:Y:S01]  /*a450*/  PRMT R19, R0, 0x7610, R19 ;  /* 0x0000761000137816 */ /* 0x000fe20000000013 */
[----:B------:R-:W-:Y:S06]  /*a460*/  BRA `(.L_x_11101) ;  /* 0x0000000400287947 */ /* 0x000fec0003800000 */
.L_x_11114:
        /* <DEDUP_REMOVED lines=21> */
.L_x_11123:
[----:B------:R-:W-:Y:S05]  /*a5c0*/  BSYNC.RECONVERGENT B1 ;  /* 0x0000000000017941 */ /* 0x000fea0003800200 */
.L_x_11122:
[----:B------:R-:W-:Y:S01]  /*a5d0*/  IMAD.SHL.U32 R0, R0, 0x200000, RZ ;  /* 0x0020000000007824 */ /* 0x000fe200078e00ff */
[----:B------:R-:W-:-:S04]  /*a5e0*/  LEA R2, R2, 0x37800000, 0x17 ;  /* 0x3780000002027811 */ /* 0x000fc800078eb8ff */
[----:B------:R-:W-:-:S07]  /*a5f0*/  LOP3.LUT R0, R2, R0, R7, 0xfe, !PT ;  /* 0x0000000002007212 */ /* 0x000fce00078efe07 */
.L_x_11121:
[----:B------:R-:W-:Y:S05]  /*a600*/  BSYNC.RECONVERGENT B0 ;  /* 0x0000000000007941 */ /* 0x000fea0003800200 */
.L_x_11120:
[----:B------:R-:W-:-:S04]  /*a610*/  F2FP.BF16.F32.PACK_AB R0, RZ, R0 ;  /* 0x00000000ff00723e */ /* 0x000fc800000010ff */
[----:B------:R-:W-:Y:S01]  /*a620*/  PRMT R19, R0, 0x7610, R19 ;  /* 0x0000761000137816 */ /* 0x000fe20000000013 */
[----:B------:R-:W-:Y:S06]  /*a630*/  BRA `(.L_x_11101) ;  /* 0x0000000000b47947 */ /* 0x000fec0003800000 */
.L_x_11113:
        /* <DEDUP_REMOVED lines=14> */
.L_x_11127:
[----:B------:R-:W-:Y:S05]  /*a720*/  BSYNC.RECONVERGENT B0 ;  /* 0x0000000000007941 */ /* 0x000fea0003800200 */
.L_x_11126:
[----:B------:R-:W-:-:S04]  /*a730*/  F2FP.BF16.F32.PACK_AB R0, RZ, R0 ;  /* 0x00000000ff00723e */ /* 0x000fc800000010ff */
[----:B------:R-:W-:Y:S01]  /*a740*/  PRMT R19, R0, 0x7610, R19 ;  /* 0x0000761000137816 */ /* 0x000fe20000000013 */
[----:B------:R-:W-:Y:S06]  /*a750*/  BRA `(.L_x_11101) ;  /* 0x00000000006c7947 */ /* 0x000fec0003800000 */
.L_x_11100:
        /* <DEDUP_REMOVED lines=15> */
[----:B--2---:R-:W-:Y:S05]  /*a850*/  CALL.ABS.NOINC R2 ;  /* 0x0000000002007343 */ /* 0x004fea0003c00000 */
.L_x_11128:
[----:B------:R-:W-:Y:S01]  /*a860*/  PRMT R19, RZ, 0x7610, R19 ;  /* 0x00007610ff137816 */ /* 0x000fe20000000013 */
[----:B------:R-:W-:Y:S06]  /*a870*/  BRA `(.L_x_11101) ;  /* 0x0000000000247947 */ /* 0x000fec0003800000 */
.L_x_11125:
[----:B------:R-:W2:Y:S02]  /*a880*/  LDG.E.64 R2, desc[UR36][R2.64] ;  /* 0x0000002402027981 */ /* 0x000ea4000c1e1b00 */
[----:B--2---:R-:W0:Y:S02]  /*a890*/  I2F.U64 R0, R2 ;  /* 0x0000000200007312 */ /* 0x004e240000301000 */
[----:B0-----:R-:W-:-:S04]  /*a8a0*/  F2FP.BF16.F32.PACK_AB R0, RZ, R0 ;  /* 0x00000000ff00723e */ /* 0x001fc800000010ff */
[----:B------:R-:W-:Y:S01]  /*a8b0*/  PRMT R19, R0, 0x7610, R19 ;  /* 0x0000761000137816 */ /* 0x000fe20000000013 */
[----:B------:R-:W-:Y:S06]  /*a8c0*/  BRA `(.L_x_11101) ;  /* 0x0000000000107947 */ /* 0x000fec0003800000 */
.L_x_11124:
[----:B------:R-:W2:Y:S02]  /*a8d0*/  LDG.E R2, desc[UR36][R2.64] ;  /* 0x0000002402027981 */ /* 0x000ea4000c1e1900 */
[----:B--2---:R-:W-:-:S04]  /*a8e0*/  I2FP.F32.U32 R0, R2 ;  /* 0x0000000200007245 */ /* 0x004fc80000201000 */
[----:B------:R-:W-:-:S04]  /*a8f0*/  F2FP.BF16.F32.PACK_AB R0, RZ, R0 ;  /* 0x00000000ff00723e */ /* 0x000fc800000010ff */
[----:B------:R-:W-:-:S07]  /*a900*/  PRMT R19, R0, 0x7610, R19 ;  /* 0x0000761000137816 */ /* 0x000fce0000000013 */
.L_x_11101:
        /* <DEDUP_REMOVED lines=18> */
.L_x_11133:
[----:B------:R-:W2:Y:S02]  /*aa30*/  LDG.E.U8 R2, desc[UR36][R2.64] ;  /* 0x0000002402027981 */ /* 0x000ea4000c1e1100 */
[----:B--2---:R-:W-:Y:S01]  /*aa40*/  ISETP.NE.AND P0, PT, R2, RZ, PT ;  /* 0x000000ff0200720c */ /* 0x004fe20003f05270 */
[----:B------:R-:W-:-:S12]  /*aa50*/  BRA `(.L_x_11135) ;  /* 0x0000000800307947 */ /* 0x000fd80003800000 */
.L_x_11132:
        /* <DEDUP_REMOVED lines=10> */
.L_x_11137:
[----:B------:R-:W2:Y:S02]  /*ab00*/  LDG.E R2, desc[UR36][R2.64] ;  /* 0x0000002402027981 */ /* 0x000ea4000c1e1900 */
[----:B--2---:R-:W-:Y:S01]  /*ab10*/  ISETP.NE.AND P0, PT, R2, RZ, PT ;  /* 0x000000ff0200720c */ /* 0x004fe20003f05270 */
[----:B------:R-:W-:-:S12]  /*ab20*/  BRA `(.L_x_11135) ;  /* 0x0000000400fc7947 */ /* 0x000fd80003800000 */
.L_x_11136:
[----:B------:R-:W2:Y:S02]  /*ab30*/  LDG.E.U16 R2, desc[UR36][R2.64] ;  /* 0x0000002402027981 */ /* 0x000ea4000c1e1500 */
[----:B--2---:R-:W-:Y:S01]  /*ab40*/  ISETP.NE.AND P0, PT, R2, RZ, PT ;  /* 0x000000ff0200720c */ /* 0x004fe20003f05270 */
[----:B------:R-:W-:-:S12]  /*ab50*/  BRA `(.L_x_11135) ;  /* 0x0000000400f07947 */ /* 0x000fd80003800000 */
.L_x_11131:
        /* <DEDUP_REMOVED lines=9> */
.L_x_11139:
[----:B------:R-:W2:Y:S02]  /*abf0*/  LDG.E.U16 R0, desc[UR36][R2.64] ;  /* 0x0000002402007981 */ /* 0x000ea4000c1e1500 */
[----:B--2---:R-:W-:-:S05]  /*ac00*/  HADD2.F32 R0, -RZ, R0.H0_H0 ;  /* 0x20000000ff007230 */ /* 0x004fca0000004100 */
[----:B------:R-:W-:Y:S01]  /*ac10*/  FSETP.NEU.FTZ.AND P0, PT, R0, RZ, PT ;  /* 0x000000ff0000720b */ /* 0x000fe20003f1d000 */
[----:B------:R-:W-:-:S12]  /*ac20*/  BRA `(.L_x_11135) ;  /* 0x0000000400bc7947 */ /* 0x000fd80003800000 */
.L_x_11138:
        /* <DEDUP_REMOVED lines=11> */
.L_x_11141:
        /* <DEDUP_REMOVED lines=8> */
.L_x_11140:
[----:B------:R-:W2:Y:S02]  /*ad60*/  LDG.E.64 R2, desc[UR36][R2.64] ;  /* 0x0000002402027981 */ /* 0x000ea4000c1e1b00 */
[----:B--2---:R-:W-:Y:S01]  /*ad70*/  DSETP.NEU.AND P0, PT, R2, RZ, PT ;  /* 0x000000ff0200722a */ /* 0x004fe20003f0d000 */
[----:B------:R-:W-:-:S13]  /*ad80*/  BRA `(.L_x_11135) ;  /* 0x0000000400647947 */ /* 0x000fda0003800000 */
.L_x_11130:
        /* <DEDUP_REMOVED lines=11> */
.L_x_11144:
[----:B------:R-:W2:Y:S02]  /*ae40*/  LDG.E.128 R4, desc[UR36][R2.64] ;  /* 0x0000002402047981 */ /* 0x000ea4000c1e1d00 */
[----:B--2---:R-:W-:-:S06]  /*ae50*/  DSETP.NEU.AND P0, PT, R6, RZ, PT ;  /* 0x000000ff0600722a */ /* 0x004fcc0003f0d000 */
[----:B------:R-:W-:Y:S01]  /*ae60*/  DSETP.NEU.OR P0, PT, R4, RZ, P0 ;  /* 0x000000ff0400722a */ /* 0x000fe2000070d400 */
[----:B------:R-:W-:-:S13]  /*ae70*/  BRA `(.L_x_11135) ;  /* 0x0000000400287947 */ /* 0x000fda0003800000 */
.L_x_11143:
        /* <DEDUP_REMOVED lines=9> */
.L_x_11146:
[----:B------:R-:W2:Y:S02]  /*af10*/  LDG.E.U8 R2, desc[UR36][R2.64] ;  /* 0x0000002402027981 */ /* 0x000ea4000c1e1100 */
[----:B--2---:R-:W-:-:S05]  /*af20*/  IMAD.SHL.U32 R0, R2, 0x2000000, RZ ;  /* 0x0200000002007824 */ /* 0x004fca00078e00ff */
[----:B------:R-:W-:-:S13]  /*af30*/  ISETP.GE.U32.AND P0, PT, R0, 0x8000000, PT ;  /* 0x080000000000780c */ /* 0x000fda0003f06070 */
[----:B------:R-:W-:Y:S02]  /*af40*/  @!P0 SHF.L.U32 R4, R2, 0x8, RZ ;  /* 0x0000000802048819 */ /* 0x000fe400000006ff */
[----:B------:R-:W-:Y:S02]  /*af50*/  @P0 LEA.HI R0, R0, 0x70000000, RZ, 0x1c ;  /* 0x7000000000000811 */ /* 0x000fe400078fe0ff */
[----:B------:R-:W-:-:S03]  /*af60*/  @!P0 LOP3.LUT R4, R4, 0x7f00, RZ, 0xc0, !PT ;  /* 0x00007f0004048812 */ /* 0x000fc600078ec0ff */
[----:B------:R-:W-:Y:S01]  /*af70*/  @P0 FMUL.FTZ R0, R0, 1.9259299443872358531e-34 ;  /* 0x0780000000000820 */ /* 0x000fe20000410000 */
[----:B------:R-:W-:-:S05]  /*af80*/  @!P0 LOP3.LUT R4, R4, 0x3f000000, RZ, 0xfc, !PT ;  /* 0x3f00000004048812 */ /* 0x000fca00078efcff */
[----:B------:R-:W-:-:S05]  /*af90*/  @!P0 FADD.FTZ R0, R4, -0.5 ;  /* 0xbf00000004008421 */ /* 0x000fca0000010000 */
[----:B------:R-:W-:Y:S01]  /*afa0*/  LOP3.LUT P0, RZ, R0, 0x7fffffff, RZ, 0xc0, !PT ;  /* 0x7fffffff00ff7812 */ /* 0x000fe2000780c0ff */
[----:B------:R-:W-:-:S12]  /*afb0*/  BRA `(.L_x_11135) ;  /* 0x0000000000d87947 */ /* 0x000fd80003800000 */
.L_x_11145:
[----:B------:R-:W2:Y:S02]  /*afc0*/  LDG.E.U16 R0, desc[UR36][R2.64] ;  /* 0x0000002402007981 */ /* 0x000ea4000c1e1500 */
[----:B--2---:R-:W-:-:S05]  /*afd0*/  IMAD.U32 R0, R0, 0x10000, RZ ;  /* 0x0001000000007824 */ /* 0x004fca00078e00ff */
[----:B------:R-:W-:Y:S01]  /*afe0*/  FSETP.NEU.FTZ.AND P0, PT, R0, RZ, PT ;  /* 0x000000ff0000720b */ /* 0x000fe20003f1d000 */
[----:B------:R-:W-:-:S12]  /*aff0*/  BRA `(.L_x_11135) ;  /* 0x0000000000c87947 */ /* 0x000fd80003800000 */
.L_x_11142:
        /* <DEDUP_REMOVED lines=11> */
.L_x_11149:
[----:B------:R-:W2:Y:S02]  /*b0b0*/  LDG.E.U8 R2, desc[UR36][R2.64] ;  /* 0x0000002402027981 */ /* 0x000ea4000c1e1100 */
[----:B--2---:R-:W-:Y:S01]  /*b0c0*/  ISETP.NE.AND P0, PT, R2, RZ, PT ;  /* 0x000000ff0200720c */ /* 0x004fe20003f05270 */
[----:B------:R-:W-:-:S12]  /*b0d0*/  BRA `(.L_x_11135) ;  /* 0x0000000000907947 */ /* 0x000fd80003800000 */
.L_x_11148:
[----:B------:R-:W2:Y:S02]  /*b0e0*/  LDG.E.U8 R2, desc[UR36][R2.64] ;  /* 0x0000002402027981 */ /* 0x000ea4000c1e1100 */
[----:B--2---:R-:W-:Y:S01]  /*b0f0*/  ISETP.NE.AND P0, PT, R2, RZ, PT ;  /* 0x000000ff0200720c */ /* 0x004fe20003f05270 */
[----:B------:R-:W-:-:S12]  /*b100*/  BRA `(.L_x_11135) ;  /* 0x0000000000847947 */ /* 0x000fd80003800000 */
.L_x_11147:
        /* <DEDUP_REMOVED lines=9> */
.L_x_11134:
        /* <DEDUP_REMOVED lines=16> */
.L_x_11152:
[----:B------:R-:W-:Y:S01]  /*b2a0*/  PLOP3.LUT P0, PT, PT, PT, PT, 0x8, 0x80 ;  /* 0x000000000080781c */ /* 0x000fe20003f0e170 */
[----:B------:R-:W-:-:S12]  /*b2b0*/  BRA `(.L_x_11135) ;  /* 0x0000000000187947 */ /* 0x000fd80003800000 */
.L_x_11151:
[----:B------:R-:W2:Y:S02]  /*b2c0*/  LDG.E.64 R2, desc[UR36][R2.64] ;  /* 0x0000002402027981 */ /* 0x000ea4000c1e1b00 */
[----:B--2---:R-:W-:-:S04]  /*b2d0*/  ISETP.NE.U32.AND P0, PT, R2, RZ, PT ;  /* 0x000000ff0200720c */ /* 0x004fc80003f05070 */
[----:B------:R-:W-:Y:S01]  /*b2e0*/  ISETP.NE.AND.EX P0, PT, R3, RZ, PT, P0 ;  /* 0x000000ff0300720c */ /* 0x000fe20003f05300 */
[----:B------:R-:W-:-:S12]  /*b2f0*/  BRA `(.L_x_11135) ;  /* 0x0000000000087947 */ /* 0x000fd80003800000 */
.L_x_11150:
[----:B------:R-:W2:Y:S02]  /*b300*/  LDG.E R2, desc[UR36][R2.64] ;  /* 0x0000002402027981 */ /* 0x000ea4000c1e1900 */
[----:B--2---:R-:W-:-:S13]  /*b310*/  ISETP.NE.AND P0, PT, R2, RZ, PT ;  /* 0x000000ff0200720c */ /* 0x004fda0003f05270 */
.L_x_11135:
[----:B------:R-:W-:Y:S05]  /*b320*/  BSYNC.RECONVERGENT B6 ;  /* 0x0000000000067941 */ /* 0x000fea0003800200 */
.L_x_11129:
        /* <DEDUP_REMOVED lines=25> */
.L_x_11156:
[----:B--2---:R-:W-:-:S06]  /*b4c0*/  IMAD.U32 R5, R5, 0x10000, RZ ;  /* 0x0001000005057824 */ /* 0x004fcc00078e00ff */
[----:B------:R-:W0:Y:S02]  /*b4d0*/  F2I.S64.TRUNC R4, R5 ;  /* 0x0000000500047311 */ /* 0x000e24000020d900 */
[----:B0-----:R0:W-:Y:S01]  /*b4e0*/  STG.E.U8 desc[UR36][R2.64], R4 ;  /* 0x0000000402007986 */ /* 0x0011e2000c101124 */
[----:B------:R-:W-:Y:S05]  /*b4f0*/  BRA `(.L_x_11158) ;  /* 0x0000000c006c7947 */ /* 0x000fea0003800000 */
.L_x_11155:
        /* <DEDUP_REMOVED lines=10> */
.L_x_11160:
[----:B--2---:R-:W-:-:S06]  /*b5a0*/  SHF.L.U32 R5, R5, 0x10, RZ ;  /* 0x0000001005057819 */ /* 0x004fcc00000006ff */
[----:B------:R-:W0:Y:S02]  /*b5b0*/  F2I.FTZ.TRUNC.NTZ R5, R5 ;  /* 0x0000000500057305 */ /* 0x000e24000021f100 */
[----:B0-----:R0:W-:Y:S01]  /*b5c0*/  STG.E desc[UR36][R2.64], R5 ;  /* 0x0000000502007986 */ /* 0x0011e2000c101924 */
[----:B------:R-:W-:Y:S05]  /*b5d0*/  BRA `(.L_x_11158) ;  /* 0x0000000c00347947 */ /* 0x000fea0003800000 */
.L_x_11159:
[----:B--2---:R-:W-:-:S06]  /*b5e0*/  IMAD.U32 R5, R5, 0x10000, RZ ;  /* 0x0001000005057824 */ /* 0x004fcc00078e00ff */
[----:B------:R-:W0:Y:S02]  /*b5f0*/  F2I.FTZ.TRUNC.NTZ R5, R5 ;  /* 0x0000000500057305 */ /* 0x000e24000021f100 */
[----:B0-----:R0:W-:Y:S01]  /*b600*/  STG.E.U16 desc[UR36][R2.64], R5 ;  /* 0x0000000502007986 */ /* 0x0011e2000c101524 */
[----:B------:R-:W-:Y:S05]  /*b610*/  BRA `(.L_x_11158) ;  /* 0x0000000c00247947 */ /* 0x000fea0003800000 */
.L_x_11154:
        /* <DEDUP_REMOVED lines=9> */
.L_x_11162:
[----:B--2---:R-:W-:-:S05]  /*b6b0*/  IMAD.U32 R0, R5, 0x10000, RZ ;  /* 0x0001000005007824 */ /* 0x004fca00078e00ff */
[----:B------:R-:W-:-:S05]  /*b6c0*/  F2FP.F16.F32.PACK_AB R0, RZ, R0 ;  /* 0x00000000ff00723e */ /* 0x000fca00000000ff */
[----:B------:R0:W-:Y:S01]  /*b6d0*/  STG.E.U16 desc[UR36][R2.64], R0 ;  /* 0x0000000002007986 */ /* 0x0001e2000c101524 */
[----:B------:R-:W-:Y:S05]  /*b6e0*/  BRA `(.L_x_11158) ;  /* 0x0000000800f07947 */ /* 0x000fea0003800000 */
.L_x_11161:
        /* <DEDUP_REMOVED lines=10> */
.L_x_11164:
[----:B--2---:R-:W-:-:S05]  /*b790*/  IMAD.U32 R5, R5, 0x10000, RZ ;  /* 0x0001000005057824 */ /* 0x004fca00078e00ff */
[----:B------:R-:W-:-:S04]  /*b7a0*/  F2FP.F16.F32.PACK_AB R5, RZ, R5 ;  /* 0x00000005ff05723e */ /* 0x000fc800000000ff */
[----:B------:R-:W-:-:S05]  /*b7b0*/  PRMT R5, R5, 0x5410, RZ ;  /* 0x0000541005057816 */ /* 0x000fca00000000ff */
[----:B------:R0:W-:Y:S01]  /*b7c0*/  STG.E desc[UR36][R2.64], R5 ;  /* 0x0000000502007986 */ /* 0x0001e2000c101924 */
[----:B------:R-:W-:Y:S05]  /*b7d0*/  BRA `(.L_x_11158) ;  /* 0x0000000800b47947 */ /* 0x000fea0003800000 */
.L_x_11163:
[----:B--2---:R-:W-:-:S04]  /*b7e0*/  IMAD.U32 R4, R5, 0x10000, RZ ;  /* 0x0001000005047824 */ /* 0x004fc800078e00ff */
[----:B------:R-:W-:-:S06]  /*b7f0*/  FMUL.FTZ R4, R4, 1 ;  /* 0x3f80000004047820 */ /* 0x000fcc0000410000 */
[----:B------:R-:W0:Y:S02]  /*b800*/  F2F.F64.F32 R4, R4 ;  /* 0x0000000400047310 */ /* 0x000e240000201800 */
[----:B0-----:R0:W-:Y:S01]  /*b810*/  STG.E.64 desc[UR36][R2.64], R4 ;  /* 0x0000000402007986 */ /* 0x0011e2000c101b24 */
[----:B------:R-:W-:Y:S05]  /*b820*/  BRA `(.L_x_11158) ;  /* 0x0000000800a07947 */ /* 0x000fea0003800000 */
.L_x_11153:
        /* <DEDUP_REMOVED lines=10> */
[----:B--2---:R-:W-:-:S06]  /*b8d0*/  SHF.L.U32 R5, R5, 0x10, RZ ;  /* 0x0000001005057819 */ /* 0x004fcc00000006ff */
[----:B------:R-:W0:Y:S02]  /*b8e0*/  F2I.FTZ.U32.TRUNC.NTZ R5, R5 ;  /* 0x0000000500057305 */ /* 0x000e24000021f000 */
[----:B0-----:R0:W-:Y:S01]  /*b8f0*/  STG.E.U16 desc[UR36][R2.64], R5 ;  /* 0x0000000502007986 */ /* 0x0011e2000c101524 */
[----:B------:R-:W-:Y:S05]  /*b900*/  BRA `(.L_x_11158) ;  /* 0x0000000800687947 */ /* 0x000fea0003800000 */
.L_x_11168:
[----:B--2---:R-:W-:Y:S01]  /*b910*/  IMAD.U32 R5, R5, 0x10000, RZ ;  /* 0x0001000005057824 */ /* 0x004fe200078e00ff */
        /* <DEDUP_REMOVED lines=17> */
.L_x_11171:
[----:B------:R-:W-:-:S04]  /*ba30*/  SHF.R.U32.HI R5, RZ, 0x18, R5 ;  /* 0x00000018ff057819 */ /* 0x000fc80000011605 */
[----:B------:R-:W-:-:S07]  /*ba40*/  LOP3.LUT R0, R0, 0x80, R5, 0xf8, !PT ;  /* 0x0000008000007812 */ /* 0x000fce00078ef805 */
.L_x_11170:
[----:B------:R-:W-:Y:S05]  /*ba50*/  BSYNC.RECONVERGENT B0 ;  /* 0x0000000000007941 */ /* 0x000fea0003800200 */
.L_x_11169:
[----:B------:R0:W-:Y:S01]  /*ba60*/  STG.E.U8 desc[UR36][R2.64], R0 ;  /* 0x0000000002007986 */ /* 0x0001e2000c101124 */
[----:B------:R-:W-:Y:S05]  /*ba70*/  BRA `(.L_x_11158) ;  /* 0x00000008000c7947 */ /* 0x000fea0003800000 */
.L_x_11167:
        /* <DEDUP_REMOVED lines=18> */
.L_x_11174:
[----:B------:R-:W-:-:S04]  /*bba0*/  SHF.R.U32.HI R5, RZ, 0x18, R5 ;  /* 0x00000018ff057819 */ /* 0x000fc80000011605 */
[----:B------:R-:W-:-:S07]  /*bbb0*/  LOP3.LUT R0, R0, 0x80, R5, 0xf8, !PT ;  /* 0x0000008000007812 */ /* 0x000fce00078ef805 */
.L_x_11173:
[----:B------:R-:W-:Y:S05]  /*bbc0*/  BSYNC.RECONVERGENT B0 ;  /* 0x0000000000007941 */ /* 0x000fea0003800200 */
.L_x_11172:
[----:B------:R0:W-:Y:S01]  /*bbd0*/  STG.E.U8 desc[UR36][R2.64], R0 ;  /* 0x0000000002007986 */ /* 0x0001e2000c101124 */
[----:B------:R-:W-:Y:S05]  /*bbe0*/  BRA `(.L_x_11158) ;  /* 0x0000000400b07947 */ /* 0x000fea0003800000 */
.L_x_11166:
        /* <DEDUP_REMOVED lines=22> */
.L_x_11176:
[----:B--2---:R-:W-:-:S06]  /*bd50*/  SHF.L.U32 R5, R5, 0x10, RZ ;  /* 0x0000001005057819 */ /* 0x004fcc00000006ff */
[----:B------:R-:W0:Y:S02]  /*bd60*/  F2I.U64.TRUNC R4, R5 ;  /* 0x0000000500047311 */ /* 0x000e24000020d800 */
[----:B0-----:R0:W-:Y:S01]  /*bd70*/  STG.E.64 desc[UR36][R2.64], R4 ;  /* 0x0000000402007986 */ /* 0x0011e2000c101b24 */
[----:B------:R-:W-:Y:S05]  /*bd80*/  BRA `(.L_x_11158) ;  /* 0x0000000400487947 */ /* 0x000fea0003800000 */
.L_x_11175:
[----:B--2---:R-:W-:-:S06]  /*bd90*/  IMAD.U32 R5, R5, 0x10000, RZ ;  /* 0x0001000005057824 */ /* 0x004fcc00078e00ff */
[----:B------:R-:W0:Y:S02]  /*bda0*/  F2I.FTZ.U32.TRUNC.NTZ R5, R5 ;  /* 0x0000000500057305 */ /* 0x000e24000021f000 */
[----:B0-----:R0:W-:Y:S01]  /*bdb0*/  STG.E desc[UR36][R2.64], R5 ;  /* 0x0000000502007986 */ /* 0x0011e2000c101924 */
[----:B------:R-:W-:Y:S05]  /*bdc0*/  BRA `(.L_x_11158) ;  /* 0x0000000400387947 */ /* 0x000fea0003800000 */
.L_x_11165:
        /* <DEDUP_REMOVED lines=11> */
.L_x_11178:
[----:B--2---:R-:W-:Y:S01]  /*be80*/  IMAD.U32 R5, R5, 0x10000, RZ ;  /* 0x0001000005057824 */ /* 0x004fe200078e00ff */
[----:B------:R-:W-:-:S03]  /*be90*/  CS2R R6, SRZ ;  /* 0x0000000000067805 */ /* 0x000fc6000001ff00 */
[----:B------:R-:W-:-:S06]  /*bea0*/  FMUL.FTZ R5, R5, 1 ;  /* 0x3f80000005057820 */ /* 0x000fcc0000410000 */
[----:B------:R-:W0:Y:S02]  /*beb0*/  F2F.F64.F32 R4, R5 ;  /* 0x0000000500047310 */ /* 0x000e240000201800 */
[----:B0-----:R1:W-:Y:S01]  /*bec0*/  STG.E.128 desc[UR36][R2.64], R4 ;  /* 0x0000000402007986 */ /* 0x0013e2000c101d24 */
[----:B------:R-:W-:Y:S05]  /*bed0*/  BRA `(.L_x_11158) ;  /* 0x0000000000f47947 */ /* 0x000fea0003800000 */
.L_x_11177:
[----:B------:R-:W-:-:S09]  /*bee0*/  UISETP.NE.AND UP0, UPT, UR6, 0xf, UPT ;  /* 0x0000000f0600788c */ /* 0x000fd2000bf05270 */
[----:B------:R-:W-:Y:S05]  /*bef0*/  BRA.U !UP0, `(.L_x_11179) ;  /* 0x0000000108e87547 */ /* 0x000fea000b800000 */
[----:B------:R-:W-:-:S09]  /*bf00*/  UISETP.NE.AND UP0, UPT, UR6, 0x17, UPT ;  /* 0x000000170600788c */ /* 0x000fd2000bf05270 */
[----:B------:R-:W-:Y:S05]  /*bf10*/  BRA.U !UP0, `(.L_x_11180) ;  /* 0x0000000108907547 */ /* 0x000fea000b800000 */
[----:B------:R-:W-:-:S09]  /*bf20*/  UISETP.NE.AND UP0, UPT, UR6, 0x18, UPT ;  /* 0x000000180600788c */ /* 0x000fd2000bf05270 */
[----:B------:R-:W-:Y:S05]  /*bf30*/  BRA.U !UP0, `(.L_x_11181) ;  /* 0x0000000108447547 */ /* 0x000fea000b800000 */
.L_x_11157:
[----:B------:R-:W-:Y:S01]  /*bf40*/  MOV R0, 0x180 ;  /* 0x0000018000007802 */ /* 0x000fe20000000f00 */
[----:B------:R-:W0:Y:S01]  /*bf50*/  LDCU.64 UR4, c[0x4][0x170] ;  /* 0x01002e00ff0477ac */ /* 0x000e220008000a00 */
[----:B------:R-:W-:Y:S02]  /*bf60*/  HFMA2 R13, -RZ, RZ, 0, 0 ;  /* 0x00000000ff0d7431 */ /* 0x000fe400000001ff */
[----:B------:R-:W-:Y:S01]  /*bf70*/  IMAD.MOV.U32 R8, RZ, RZ, 0x65 ;  /* 0x00000065ff087424 */ /* 0x000fe200078e00ff */
[----:B------:R1:W3:Y:S01]  /*bf80*/  LDC.64 R2, c[0x4][R0] ;  /* 0x0100000000027b82 */ /* 0x0002e20000000a00 */
[----:B------:R-:W4:Y:S01]  /*bf90*/  LDCU.64 UR6, c[0x4][0x178] ;  /* 0x01002f00ff0677ac */ /* 0x000f220008000a00 */
[----:B------:R-:W-:Y:S01]  /*bfa0*/  IMAD.MOV.U32 R12, RZ, RZ, 0x1 ;  /* 0x00000001ff0c7424 */ /* 0x000fe200078e00ff */
[----:B------:R-:W5:Y:S01]  /*bfb0*/  LDCU.64 UR8, c[0x4][0x80] ;  /* 0x01001000ff0877ac */ /* 0x000f620008000a00 */
[----:B0-----:R-:W-:Y:S01]  /*bfc0*/  MOV R4, UR4 ;  /* 0x0000000400047c02 */ /* 0x001fe20008000f00 */
[----:B--2---:R-:W-:-:S02]  /*bfd0*/  IMAD.U32 R5, RZ, RZ, UR5 ;  /* 0x00000005ff057e24 */ /* 0x004fc4000f8e00ff */
[----:B----4-:R-:W-:Y:S02]  /*bfe0*/  IMAD.U32 R6, RZ, RZ, UR6 ;  /* 0x00000006ff067e24 */ /* 0x010fe4000f8e00ff */
[----:B------:R-:W-:Y:S01]  /*bff0*/  IMAD.U32 R7, RZ, RZ, UR7 ;  /* 0x00000007ff077e24 */ /* 0x000fe2000f8e00ff */
[----:B-----5:R-:W-:Y:S01]  /*c000*/  MOV R10, UR8 ;  /* 0x00000008000a7c02 */ /* 0x020fe20008000f00 */
[----:B-1----:R-:W-:-:S07]  /*c010*/  IMAD.U32 R11, RZ, RZ, UR9 ;  /* 0x00000009ff0b7e24 */ /* 0x002fce000f8e00ff */
[----:B------:R-:W-:-:S07]  /*c020*/  LEPC R20, `(.L_x_11182) ;  /* 0x000000001014794e */ /* 0x000fce0000000000 */
[----:B---3--:R-:W-:Y:S05]  /*c030*/  CALL.ABS.NOINC R2 ;  /* 0x0000000002007343 */ /* 0x008fea0003c00000 */
.L_x_11182:
[----:B------:R-:W-:Y:S05]  /*c040*/  BRA `(.L_x_11158) ;  /* 0x0000000000987947 */ /* 0x000fea0003800000 */
.L_x_11181:
[----:B--2---:R-:W-:Y:S01]  /*c050*/  IMAD.U32 R7, R5, 0x10000, RZ ;  /* 0x0001000005077824 */ /* 0x004fe200078e00ff */
        /* <DEDUP_REMOVED lines=12> */
.L_x_11184:
[----:B------:R-:W-:Y:S05]  /*c120*/  BSYNC.RECONVERGENT B0 ;  /* 0x0000000000007941 */ /* 0x000fea0003800200 */
.L_x_11183:
[----:B------:R-:W-:-:S05]  /*c130*/  LOP3.LUT R5, R0, 0x80, R5, 0xf8, !PT ;  /* 0x0000008000057812 */ /* 0x000fca00078ef805 */
[----:B------:R3:W-:Y:S01]  /*c140*/  STG.E.U8 desc[UR36][R2.64], R5 ;  /* 0x0000000502007986 */ /* 0x0007e2000c101124 */
[----:B------:R-:W-:Y:S05]  /*c150*/  BRA `(.L_x_11158) ;  /* 0x0000000000547947 */ /* 0x000fea0003800000 */
.L_x_11180:
        /* <DEDUP_REMOVED lines=12> */
.L_x_11186:
[----:B------:R-:W-:Y:S02]  /*c220*/  ISETP.GT.U32.AND P0, PT, R4, 0x7f800000, PT ;  /* 0x7f8000000400780c */ /* 0x000fe40003f04070 */
[----:B------:R-:W-:-:S04]  /*c230*/  MOV R0, 0x7f ;  /* 0x0000007f00007802 */ /* 0x000fc80000000f00 */
[----:B------:R-:W-:-:S07]  /*c240*/  SEL R0, R0, 0x7c, P0 ;  /* 0x0000007c00007807 */ /* 0x000fce0000000000 */
.L_x_11187:
[----:B------:R-:W-:Y:S05]  /*c250*/  BSYNC.RECONVERGENT B0 ;  /* 0x0000000000007941 */ /* 0x000fea0003800200 */
.L_x_11185:
[----:B------:R-:W-:-:S04]  /*c260*/  SHF.R.U32.HI R5, RZ, 0x18, R5 ;  /* 0x00000018ff057819 */ /* 0x000fc80000011605 */
[----:B------:R-:W-:-:S05]  /*c270*/  LOP3.LUT R5, R0, 0x80, R5, 0xf8, !PT ;  /* 0x0000008000057812 */ /* 0x000fca00078ef805 */
[----:B------:R2:W-:Y:S01]  /*c280*/  STG.E.U8 desc[UR36][R2.64], R5 ;  /* 0x0000000502007986 */ /* 0x0005e2000c101124 */
[----:B------:R-:W-:Y:S05]  /*c290*/  BRA `(.L_x_11158) ;  /* 0x0000000000047947 */ /* 0x000fea0003800000 */
.L_x_11179:
[----:B--2---:R4:W-:Y:S02]  /*c2a0*/  STG.E.U16 desc[UR36][R2.64], R5 ;  /* 0x0000000502007986 */ /* 0x0049e4000c101524 */
.L_x_11158:
[----:B------:R-:W-:-:S07]  /*c2b0*/  VIADD R17, R17, 0x80 ;  /* 0x0000008011117836 */ /* 0x000fce0000000000 */
.L_x_11094:
[----:B------:R-:W-:Y:S05]  /*c2c0*/  BSYNC.RECONVERGENT B7 ;  /* 0x0000000000077941 */ /* 0x000fea0003800200 */
.L_x_11093:
[----:B------:R-:W5:Y:S02]  /*c2d0*/  LDCU UR4, c[0x0][0x380] ;  /* 0x00007000ff0477ac */ /* 0x000f640008000800 */
[----:B-----5:R-:W-:-:S13]  /*c2e0*/  ISETP.GE.AND P0, PT, R17, UR4, PT ;  /* 0x0000000411007c0c */ /* 0x020fda000bf06270 */
[----:B------:R-:W-:Y:S05]  /*c2f0*/  @P0 EXIT ;  /* 0x000000000000094d */ /* 0x000fea0003800000 */
[----:B------:R-:W5:Y:S01]  /*c300*/  LDCU UR4, c[0x0][0x388] ;  /* 0x00007100ff0477ac */ /* 0x000f620008000800 */
[----:B------:R-:W-:Y:S02]  /*c310*/  HFMA2 R16, -RZ, RZ, 0, 0 ;  /* 0x00000000ff107431 */ /* 0x000fe400000001ff */
[----:B------:R-:W-:Y:S02]  /*c320*/  IMAD.MOV.U32 R18, RZ, RZ, RZ ;  /* 0x000000ffff127224 */ /* 0x000fe400078e00ff */
[----:B01----:R-:W-:Y:S01]  /*c330*/  IMAD.MOV.U32 R0, RZ, RZ, RZ ;  /* 0x000000ffff007224 */ /* 0x003fe200078e00ff */
        /* <DEDUP_REMOVED lines=350> */
.L_x_11188:
[----:B------:R-:W0:Y:S01]  /*d920*/  LDCU.64 UR6, c[0x0][0x5e8] ;  /* 0x0000bd00ff0677ac */ /* 0x000e220008000a00 */
[----:B------:R-:W2:Y:S01]  /*d930*/  LDCU.64 UR8, c[0x0][0x5f0] ;  /* 0x0000be00ff0877ac */ /* 0x000ea20008000a00 */
[----:B------:R-:W-:-:S04]  /*d940*/  UPRMT UR4, UR40, 0x7771, URZ ;  /* 0x0000777128047896 */ /* 0x000fc800080000ff */
[----:B------:R-:W-:Y:S01]  /*d950*/  UISETP.GT.AND UP0, UPT, UR4, 0x9, UPT ;  /* 0x000000090400788c */ /* 0x000fe2000bf04270 */
[----:B0-----:R-:W-:Y:S02]  /*d960*/  IADD3 R16, P0, PT, R16, UR6, RZ ;  /* 0x0000000610107c10 */ /* 0x001fe4000ff1e0ff */
[----:B--234-:R-:W-:-:S03]  /*d970*/  IADD3 R2, P1, PT, R0, UR8, RZ ;  /* 0x0000000800027c10 */ /* 0x01cfc6000ff3e0ff */
        /* <DEDUP_REMOVED lines=16> */
.L_x_11192:
[----:B------:R-:W2:Y:S02]  /*da80*/  LDG.E.U8 R2, desc[UR36][R2.64] ;  /* 0x0000002402027981 */ /* 0x000ea4000c1e1100 */
[----:B--2---:R-:W-:-:S04]  /*da90*/  I2FP.F32.U32 R0, R2 ;  /* 0x0000000200007245 */ /* 0x004fc80000201000 */
[----:B------:R-:W-:-:S04]  /*daa0*/  F2FP.BF16.F32.PACK_AB R0, RZ, R0 ;  /* 0x00000000ff00723e */ /* 0x000fc800000010ff */
[----:B------:R-:W-:Y:S01]  /*dab0*/  PRMT R19, R0, 0x7610, R19 ;  /* 0x0000761000137816 */ /* 0x000fe20000000013 */
[----:B------:R-:W-:Y:S06]  /*dac0*/  BRA `(.L_x_11194) ;  /* 0x0000000c00c07947 */ /* 0x000fec0003800000 */
.L_x_11191:
        /* <DEDUP_REMOVED lines=11> */
.L_x_11196:
[----:B------:R-:W2:Y:S02]  /*db80*/  LDG.E R2, desc[UR36][R2.64] ;  /* 0x0000002402027981 */ /* 0x000ea4000c1e1900 */
[----:B--2---:R-:W-:-:S04]  /*db90*/  I2FP.F32.S32 R0, R2 ;  /* 0x0000000200007245 */ /* 0x004fc80000201400 */
[----:B------:R-:W-:-:S04]  /*dba0*/  F2FP.BF16.F32.PACK_AB R0, RZ, R0 ;  /* 0x00000000ff00723e */ /* 0x000fc800000010ff */
[----:B------:R-:W-:Y:S01]  /*dbb0*/  PRMT R19, R0, 0x7610, R19 ;  /* 0x0000761000137816 */ /* 0x000fe20000000013 */
[----:B------:R-:W-:Y:S06]  /*dbc0*/  BRA `(.L_x_11194) ;  /* 0x0000000c00807947 */ /* 0x000fec0003800000 */
.L_x_11195:
[----:B------:R-:W2:Y:S02]  /*dbd0*/  LDG.E.U16 R2, desc[UR36][R2.64] ;  /* 0x0000002402027981 */ /* 0x000ea4000c1e1500 */
[----:B--2---:R-:W0:Y:S02]  /*dbe0*/  I2F.S16 R0, R2 ;  /* 0x0000000200007306 */ /* 0x004e240000101400 */
[----:B0-----:R-:W-:-:S04]  /*dbf0*/  F2FP.BF16.F32.PACK_AB R0, RZ, R0 ;  /* 0x00000000ff00723e */ /* 0x001fc800000010ff */
[----:B------:R-:W-:Y:S01]  /*dc00*/  PRMT R19, R0, 0x7610, R19 ;  /* 0x0000761000137816 */ /* 0x000fe20000000013 */
[----:B------:R-:W-:Y:S06]  /*dc10*/  BRA `(.L_x_11194) ;  /* 0x0000000c006c7947 */ /* 0x000fec0003800000 */
.L_x_11190:
        /* <DEDUP_REMOVED lines=9> */
.L_x_11198:
[----:B------:R-:W2:Y:S02]  /*dcb0*/  LDG.E.U16 R0, desc[UR36][R2.64] ;  /* 0x0000002402007981 */ /* 0x000ea4000c1e1500 */
[----:B--2---:R-:W-:-:S05]  /*dcc0*/  HADD2.F32 R0, -RZ, R0.H0_H0 ;  /* 0x20000000ff007230 */ /* 0x004fca0000004100 */
[----:B------:R-:W-:-:S04]  /*dcd0*/  F2FP.BF16.F32.PACK_AB R0, RZ, R0 ;  /* 0x00000000ff00723e */ /* 0x000fc800000010ff */
[----:B------:R-:W-:Y:S01]  /*dce0*/  PRMT R19, R0, 0x7610, R19 ;  /* 0x0000761000137816 */ /* 0x000fe20000000013 */
[----:B------:R-:W-:Y:S06]  /*dcf0*/  BRA `(.L_x_11194) ;  /* 0x0000000c00347947 */ /* 0x000fec0003800000 */
.L_x_11197:
        /* <DEDUP_REMOVED lines=9> */
.L_x_11200:
[----:B------:R-:W2:Y:S02]  /*dd90*/  LDG.E.U16 R2, desc[UR36][R2.64] ;  /* 0x0000002402027981 */ /* 0x000ea4000c1e1500 */
[----:B--2---:R-:W-:-:S05]  /*dda0*/  HADD2.F32 R0, -RZ, R2.H0_H0 ;  /* 0x20000002ff007230 */ /* 0x004fca0000004100 */
[----:B------:R-:W-:-:S04]  /*ddb0*/  F2FP.BF16.F32.PACK_AB R0, RZ, R0 ;  /* 0x00000000ff00723e */ /* 0x000fc800000010ff */
[----:B------:R-:W-:Y:S01]  /*ddc0*/  PRMT R19, R0, 0x7610, R19 ;  /* 0x0000761000137816 */ /* 0x000fe20000000013 */
[----:B------:R-:W-:Y:S06]  /*ddd0*/  BRA `(.L_x_11194) ;  /* 0x0000000800fc7947 */ /* 0x000fec0003800000 */
.L_x_11199:
        /* <DEDUP_REMOVED lines=9> */
.L_x_11189:
        /* <DEDUP_REMOVED lines=14> */
.L_x_11203:
        /* <DEDUP_REMOVED lines=9> */
.L_x_11202:
        /* <DEDUP_REMOVED lines=27> */
.L_x_11205:
        /* <DEDUP_REMOVED lines=14> */
.L_x_11204:
[----:B------:R0:W5:Y:S01]  /*e270*/  LDG.E.U16 R19, desc[UR36][R2.64] ;  /* 0x0000002402137981 */ /* 0x000162000c1e1500 */
[----:B------:R-:W-:Y:S05]  /*e280*/  BRA `(.L_x_11194) ;  /* 0x0000000400d07947 */ /* 0x000fea0003800000 */
.L_x_11201:
        /* <DEDUP_REMOVED lines=13> */
.L_x_11208:
        /* <DEDUP_REMOVED lines=21> */
.L_x_11212:
[----:B------:R-:W-:Y:S05]  /*e4b0*/  BSYNC.RECONVERGENT B1 ;  /* 0x0000000000017941 */ /* 0x000fea0003800200 */
.L_x_11211:
[----:B------:R-:W-:Y:S01]  /*e4c0*/  IMAD.SHL.U32 R0, R0, 0x100000, RZ ;  /* 0x0010000000007824 */ /* 0x000fe200078e00ff */
[----:B------:R-:W-:-:S04]  /*e4d0*/  LEA R2, R2, 0x3b800000, 0x17 ;  /* 0x3b80000002027811 */ /* 0x000fc800078eb8ff */
[----:B------:R-:W-:-:S07]  /*e4e0*/  LOP3.LUT R0, R2, R0, R7, 0xfe, !PT ;  /* 0x0000000002007212 */ /* 0x000fce00078efe07 */
.L_x_11210:
[----:B------:R-:W-:Y:S05]  /*e4f0*/  BSYNC.RECONVERGENT B0 ;  /* 0x0000000000007941 */ /* 0x000fea0003800200 */
.L_x_11209:
[----:B------:R-:W-:-:S04]  /*e500*/  F2FP.BF16.F32.PACK_AB R0, RZ, R0 ;  /* 0x00000000ff00723e */ /* 0x000fc800000010ff */
[----:B------:R-:W-:Y:S01]  /*e510*/  PRMT R19, R0, 0x7610, R19 ;  /* 0x0000761000137816 */ /* 0x000fe20000000013 */
[----:B------:R-:W-:Y:S06]  /*e520*/  BRA `(.L_x_11194) ;  /* 0x0000000400287947 */ /* 0x000fec0003800000 */
.L_x_11207:
        /* <DEDUP_REMOVED lines=21> */
.L_x_11216:
[----:B------:R-:W-:Y:S05]  /*e680*/  BSYNC.RECONVERGENT B1 ;  /* 0x0000000000017941 */ /* 0x000fea0003800200 */
.L_x_11215:
[----:B------:R-:W-:Y:S01]  /*e690*/  IMAD.SHL.U32 R0, R0, 0x200000, RZ ;  /* 0x0020000000007824 */ /* 0x000fe200078e00ff */
[----:B------:R-:W-:-:S04]  /*e6a0*/  LEA R2, R2, 0x37800000, 0x17 ;  /* 0x3780000002027811 */ /* 0x000fc800078eb8ff */
[----:B------:R-:W-:-:S07]  /*e6b0*/  LOP3.LUT R0, R2, R0, R7, 0xfe, !PT ;  /* 0x0000000002007212 */ /* 0x000fce00078efe07 */
.L_x_11214:
[----:B------:R-:W-:Y:S05]  /*e6c0*/  BSYNC.RECONVERGENT B0 ;  /* 0x0000000000007941 */ /* 0x000fea0003800200 */
.L_x_11213:
[----:B------:R-:W-:-:S04]  /*e6d0*/  F2FP.BF16.F32.PACK_AB R0, RZ, R0 ;  /* 0x00000000ff00723e */ /* 0x000fc800000010ff */
[----:B------:R-:W-:Y:S01]  /*e6e0*/  PRMT R19, R0, 0x7610, R19 ;  /* 0x0000761000137816 */ /* 0x000fe20000000013 */
[----:B------:R-:W-:Y:S06]  /*e6f0*/  BRA `(.L_x_11194) ;  /* 0x0000000000b47947 */ /* 0x000fec0003800000 */
.L_x_11206:
        /* <DEDUP_REMOVED lines=14> */
.L_x_11220:
[----:B------:R-:W-:Y:S05]  /*e7e0*/  BSYNC.RECONVERGENT B0 ;  /* 0x0000000000007941 */ /* 0x000fea0003800200 */
.L_x_11219:
[----:B------:R-:W-:-:S04]  /*e7f0*/  F2FP.BF16.F32.PACK_AB R0, RZ, R0 ;  /* 0x00000000ff00723e */ /* 0x000fc800000010ff */
[----:B------:R-:W-:Y:S01]  /*e800*/  PRMT R19, R0, 0x7610, R19 ;  /* 0x0000761000137816 */ /* 0x000fe20000000013 */
[----:B------:R-:W-:Y:S06]  /*e810*/  BRA `(.L_x_11194) ;  /* 0x00000000006c7947 */ /* 0x000fec0003800000 */
.L_x_11193:
        /* <DEDUP_REMOVED lines=16> */
.L_x_11221:
[----:B------:R-:W-:Y:S01]  /*e920*/  PRMT R19, RZ, 0x7610, R19 ;  /* 0x00007610ff137816 */ /* 0x000fe20000000013 */
[----:B------:R-:W-:Y:S06]  /*e930*/  BRA `(.L_x_11194) ;  /* 0x0000000000247947 */ /* 0x000fec0003800000 */
.L_x_11218:
[----:B------:R-:W2:Y:S02]  /*e940*/  LDG.E.64 R2, desc[UR36][R2.64] ;  /* 0x0000002402027981 */ /* 0x000ea4000c1e1b00 */
[----:B--2---:R-:W0:Y:S02]  /*e950*/  I2F.U64 R0, R2 ;  /* 0x0000000200007312 */ /* 0x004e240000301000 */
[----:B0-----:R-:W-:-:S04]  /*e960*/  F2FP.BF16.F32.PACK_AB R0, RZ, R0 ;  /* 0x00000000ff00723e */ /* 0x001fc800000010ff */
[----:B------:R-:W-:Y:S01]  /*e970*/  PRMT R19, R0, 0x7610, R19 ;  /* 0x0000761000137816 */ /* 0x000fe20000000013 */
[----:B------:R-:W-:Y:S06]  /*e980*/  BRA `(.L_x_11194) ;  /* 0x0000000000107947 */ /* 0x000fec0003800000 */
.L_x_11217:
[----:B------:R-:W2:Y:S02]  /*e990*/  LDG.E R2, desc[UR36][R2.64] ;  /* 0x0000002402027981 */ /* 0x000ea4000c1e1900 */
[----:B--2---:R-:W-:-:S04]  /*e9a0*/  I2FP.F32.U32 R0, R2 ;  /* 0x0000000200007245 */ /* 0x004fc80000201000 */
[----:B------:R-:W-:-:S04]  /*e9b0*/  F2FP.BF16.F32.PACK_AB R0, RZ, R0 ;  /* 0x00000000ff00723e */ /* 0x000fc800000010ff */
[----:B------:R-:W-:-:S07]  /*e9c0*/  PRMT R19, R0, 0x7610, R19 ;  /* 0x0000761000137816 */ /* 0x000fce0000000013 */
.L_x_11194:
        /* <DEDUP_REMOVED lines=18> */
.L_x_11226:
[----:B------:R-:W2:Y:S02]  /*eaf0*/  LDG.E.U8 R2, desc[UR36][R2.64] ;  /* 0x0000002402027981 */ /* 0x000ea4000c1e1100 */
[----:B--2---:R-:W-:Y:S01]  /*eb00*/  ISETP.NE.AND P0, PT, R2, RZ, PT ;  /* 0x000000ff0200720c */ /* 0x004fe20003f05270 */
[----:B------:R-:W-:-:S12]  /*eb10*/  BRA `(.L_x_11228) ;  /* 0x0000000800307947 */ /* 0x000fd80003800000 */
.L_x_11225:
        /* <DEDUP_REMOVED lines=10> */
.L_x_11230:
[----:B------:R-:W2:Y:S02]  /*ebc0*/  LDG.E R2, desc[UR36][R2.64] ;  /* 0x0000002402027981 */ /* 0x000ea4000c1e1900 */
[----:B--2---:R-:W-:Y:S01]  /*ebd0*/  ISETP.NE.AND P0, PT, R2, RZ, PT ;  /* 0x000000ff0200720c */ /* 0x004fe20003f05270 */
[----:B------:R-:W-:-:S12]  /*ebe0*/  BRA `(.L_x_11228) ;  /* 0x0000000400fc7947 */ /* 0x000fd80003800000 */
.L_x_11229:
[----:B------:R-:W2:Y:S02]  /*ebf0*/  LDG.E.U16 R2, desc[UR36][R2.64] ;  /* 0x0000002402027981 */ /* 0x000ea4000c1e1500 */
[----:B--2---:R-:W-:Y:S01]  /*ec00*/  ISETP.NE.AND P0, PT, R2, RZ, PT ;  /* 0x000000ff0200720c */ /* 0x004fe20003f05270 */
[----:B------:R-:W-:-:S12]  /*ec10*/  BRA `(.L_x_11228) ;  /* 0x0000000400f07947 */ /* 0x000fd80003800000 */
.L_x_11224:
        /* <DEDUP_REMOVED lines=9> */
.L_x_11232:
[----:B------:R-:W2:Y:S02]  /*ecb0*/  LDG.E.U16 R0, desc[UR36][R2.64] ;  /* 0x0000002402007981 */ /* 0x000ea4000c1e1500 */
[----:B--2---:R-:W-:-:S05]  /*ecc0*/  HADD2.F32 R0, -RZ, R0.H0_H0 ;  /* 0x20000000ff007230 */ /* 0x004fca0000004100 */
[----:B------:R-:W-:Y:S01]  /*ecd0*/  FSETP.NEU.FTZ.AND P0, PT, R0, RZ, PT ;  /* 0x000000ff0000720b */ /* 0x000fe20003f1d000 */
[----:B------:R-:W-:-:S12]  /*ece0*/  BRA `(.L_x_11228) ;  /* 0x0000000400bc7947 */ /* 0x000fd80003800000 */
.L_x_11231:
        /* <DEDUP_REMOVED lines=11> */
.L_x_11234:
        /* <DEDUP_REMOVED lines=8> */
.L_x_11233:
[----:B------:R-:W2:Y:S02]  /*ee20*/  LDG.E.64 R2, desc[UR36][R2.64] ;  /* 0x0000002402027981 */ /* 0x000ea4000c1e1b00 */
[----:B--2---:R-:W-:Y:S01]  /*ee30*/  DSETP.NEU.AND P0, PT, R2, RZ, PT ;  /* 0x000000ff0200722a */ /* 0x004fe20003f0d000 */
[----:B------:R-:W-:-:S13]  /*ee40*/  BRA `(.L_x_11228) ;  /* 0x0000000400647947 */ /* 0x000fda0003800000 */
.L_x_11223:
        /* <DEDUP_REMOVED lines=11> */
.L_x_11237:
[----:B------:R-:W2:Y:S02]  /*ef00*/  LDG.E.128 R4, desc[UR36][R2.64] ;  /* 0x0000002402047981 */ /* 0x000ea4000c1e1d00 */
[----:B--2---:R-:W-:-:S06]  /*ef10*/  DSETP.NEU.AND P0, PT, R6, RZ, PT ;  /* 0x000000ff0600722a */ /* 0x004fcc0003f0d000 */
[----:B------:R-:W-:Y:S01]  /*ef20*/  DSETP.NEU.OR P0, PT, R4, RZ, P0 ;  /* 0x000000ff0400722a */ /* 0x000fe2000070d400 */
[----:B------:R-:W-:-:S13]  /*ef30*/  BRA `(.L_x_11228) ;  /* 0x0000000400287947 */ /* 0x000fda0003800000 */
.L_x_11236:
        /* <DEDUP_REMOVED lines=9> */
.L_x_11239:
        /* <DEDUP_REMOVED lines=11> */
.L_x_11238:
[----:B------:R-:W2:Y:S02]  /*f080*/  LDG.E.U16 R0, desc[UR36][R2.64] ;  /* 0x0000002402007981 */ /* 0x000ea4000c1e1500 */
[----:B--2---:R-:W-:-:S05]  /*f090*/  IMAD.U32 R0, R0, 0x10000, RZ ;  /* 0x0001000000007824 */ /* 0x004fca00078e00ff */
[----:B------:R-:W-:Y:S01]  /*f0a0*/  FSETP.NEU.FTZ.AND P0, PT, R0, RZ, PT ;  /* 0x000000ff0000720b */ /* 0x000fe20003f1d000 */
[----:B------:R-:W-:-:S12]  /*f0b0*/  BRA `(.L_x_11228) ;  /* 0x0000000000c87947 */ /* 0x000fd80003800000 */
.L_x_11235:
        /* <DEDUP_REMOVED lines=11> */
.L_x_11242:
[----:B------:R-:W2:Y:S02]  /*f170*/  LDG.E.U8 R2, desc[UR36][R2.64] ;  /* 0x0000002402027981 */ /* 0x000ea4000c1e1100 */
[----:B--2---:R-:W-:Y:S01]  /*f180*/  ISETP.NE.AND P0, PT, R2, RZ, PT ;  /* 0x000000ff0200720c */ /* 0x004fe20003f05270 */
[----:B------:R-:W-:-:S12]  /*f190*/  BRA `(.L_x_11228) ;  /* 0x0000000000907947 */ /* 0x000fd80003800000 */
.L_x_11241:
[----:B------:R-:W2:Y:S02]  /*f1a0*/  LDG.E.U8 R2, desc[UR36][R2.64] ;  /* 0x0000002402027981 */ /* 0x000ea4000c1e1100 */
[----:B--2---:R-:W-:Y:S01]  /*f1b0*/  ISETP.NE.AND P0, PT, R2, RZ, PT ;  /* 0x000000ff0200720c */ /* 0x004fe20003f05270 */
[----:B------:R-:W-:-:S12]  /*f1c0*/  BRA `(.L_x_11228) ;  /* 0x0000000000847947 */ /* 0x000fd80003800000 */
.L_x_11240:
        /* <DEDUP_REMOVED lines=9> */
.L_x_11227:
        /* <DEDUP_REMOVED lines=16> */
.L_x_11245:
[----:B------:R-:W-:Y:S01]  /*f360*/  PLOP3.LUT P0, PT, PT, PT, PT, 0x8, 0x80 ;  /* 0x000000000080781c */ /* 0x000fe20003f0e170 */
[----:B------:R-:W-:-:S12]  /*f370*/  BRA `(.L_x_11228) ;  /* 0x0000000000187947 */ /* 0x000fd80003800000 */
.L_x_11244:
[----:B------:R-:W2:Y:S02]  /*f380*/  LDG.E.64 R2, desc[UR36][R2.64] ;  /* 0x0000002402027981 */ /* 0x000ea4000c1e1b00 */
[----:B--2---:R-:W-:-:S04]  /*f390*/  ISETP.NE.U32.AND P0, PT, R2, RZ, PT ;  /* 0x000000ff0200720c */ /* 0x004fc80003f05070 */
[----:B------:R-:W-:Y:S01]  /*f3a0*/  ISETP.NE.AND.EX P0, PT, R3, RZ, PT, P0 ;  /* 0x000000ff0300720c */ /* 0x000fe20003f05300 */
[----:B------:R-:W-:-:S12]  /*f3b0*/  BRA `(.L_x_11228) ;  /* 0x0000000000087947 */ /* 0x000fd80003800000 */
.L_x_11243:
[----:B------:R-:W2:Y:S02]  /*f3c0*/  LDG.E R2, desc[UR36][R2.64] ;  /* 0x0000002402027981 */ /* 0x000ea4000c1e1900 */
[----:B--2---:R-:W-:-:S13]  /*f3d0*/  ISETP.NE.AND P0, PT, R2, RZ, PT ;  /* 0x000000ff0200720c */ /* 0x004fda0003f05270 */
.L_x_11228:
[----:B------:R-:W-:Y:S05]  /*f3e0*/  BSYNC.RECONVERGENT B6 ;  /* 0x0000000000067941 */ /* 0x000fea0003800200 */
.L_x_11222:
[----:B------:R-:W0:Y:S01]  /*f3f0*/  LDCU UR4, c[0x0][0x600] ;  /* 0x0000c000ff0477ac */ /* 0x000e220008000800 */
[----:B------:R-:W-:Y:S01]  /*f400*/  SEL R0, RZ, 0x1, !P0 ;  /* 0x00000001ff007807 */ /* 0x000fe20004000000 */
[----:B-----5:R-:W-:-:S03]  /*f410*/  IMAD.U32 R19, R19, 0x10000, RZ ;  /* 0x0001000013137824 */ /* 0x020fc600078e00ff */
[----:B------:R-:W-:-:S05]  /*f420*/  I2FP.F32.U32 R0, R0 ;  /* 0x0000000000007245 */ /* 0x000fca0000201000 */
[----:B------:R-:W-:-:S04]  /*f430*/  FMUL.FTZ R0, R0, R19 ;  /* 0x0000001300007220 */ /* 0x000fc80000410000 */
[----:B0-----:R-:W-:Y:S01]  /*f440*/  FMUL.FTZ R0, R0, UR4 ;  /* 0x0000000400007c20 */ /* 0x001fe20008410000 */
[----:B------:R-:W-:-:S03]  /*f450*/  ULOP3.LUT UR4, UR40, 0xff, URZ, 0xc0, !UPT ;  /* 0x000000ff28047892 */ /* 0x000fc6000f8ec0ff */
[----:B------:R0:W1:Y:S01]  /*f460*/  F2F.BF16.F32 R3, R0 ;  /* 0x0000000000037304 */ /* 0x0000620000202000 */
[----:B------:R-:W-:-:S09]  /*f470*/  UISETP.GT.AND UP0, UPT, UR4, 0x9, UPT ;  /* 0x000000090400788c */ /* 0x000fd2000bf04270 */
        /* <DEDUP_REMOVED lines=9> */
[----:B-1----:R-:W-:-:S04]  /*f510*/  IMAD.U32 R0, R3, 0x10000, RZ ;  /* 0x0001000003007824 */ /* 0x002fc800078e00ff */
[----:B------:R-:W0:Y:S02]  /*f520*/  F2I.FTZ.TRUNC.NTZ R3, R0 ;  /* 0x0000000000037305 */ /* 0x000e24000021f100 */
[----:B0-----:R-:W-:Y:S01]  /*f530*/  STG.E.U8 desc[UR36][R16.64], R3 ;  /* 0x0000000310007986 */ /* 0x001fe2000c101124 */
[----:B------:R-:W-:Y:S05]  /*f540*/  EXIT ;  /* 0x000000000000794d */ /* 0x000fea0003800000 */
.L_x_11249:
[----:B-1----:R-:W-:-:S06]  /*f550*/  IMAD.U32 R3, R3, 0x10000, RZ ;  /* 0x0001000003037824 */ /* 0x002fcc00078e00ff */
[----:B------:R-:W0:Y:S02]  /*f560*/  F2I.S64.TRUNC R2, R3 ;  /* 0x0000000300027311 */ /* 0x000e24000020d900 */
[----:B0-----:R-:W-:Y:S01]  /*f570*/  STG.E.U8 desc[UR36][R16.64], R2 ;  /* 0x0000000210007986 */ /* 0x001fe2000c101124 */
[----:B------:R-:W-:Y:S05]  /*f580*/  EXIT ;  /* 0x000000000000794d */ /* 0x000fea0003800000 */
.L_x_11248:
[----:B------:R-:W-:-:S09]  /*f590*/  UISETP.NE.AND UP0, UPT, UR4, 0x2, UPT ;  /* 0x000000020400788c */ /* 0x000fd2000bf05270 */
[----:B------:R-:W-:Y:S05]  /*f5a0*/  BRA.U !UP0, `(.L_x_11251) ;  /* 0x0000000108307547 */ /* 0x000fea000b800000 */
[----:B------:R-:W-:-:S09]  /*f5b0*/  UISETP.NE.AND UP0, UPT, UR4, 0x3, UPT ;  /* 0x000000030400788c */ /* 0x000fd2000bf05270 */
[----:B------:R-:W-:Y:S05]  /*f5c0*/  BRA.U !UP0, `(.L_x_11252) ;  /* 0x0000000108187547 */ /* 0x000fea000b800000 */
[----:B------:R-:W-:-:S09]  /*f5d0*/  UISETP.NE.AND UP0, UPT, UR4, 0x4, UPT ;  /* 0x000000040400788c */ /* 0x000fd2000bf05270 */
[----:B------:R-:W-:Y:S05]  /*f5e0*/  BRA.U UP0, `(.L_x_11250) ;  /* 0x0000000900787547 */ /* 0x000fea000b800000 */
[----:B-1----:R-:W-:-:S06]  /*f5f0*/  SHF.L.U32 R3, R3, 0x10, RZ ;  /* 0x0000001003037819 */ /* 0x002fcc00000006ff */
[----:B------:R-:W0:Y:S02]  /*f600*/  F2I.S64.TRUNC R2, R3 ;  /* 0x0000000300027311 */ /* 0x000e24000020d900 */
[----:B0-----:R-:W-:Y:S01]  /*f610*/  STG.E.64 desc[UR36][R16.64], R2 ;  /* 0x0000000210007986 */ /* 0x001fe2000c101b24 */
[----:B------:R-:W-:Y:S05]  /*f620*/  EXIT ;  /* 0x000000000000794d */ /* 0x000fea0003800000 */
.L_x_11252:
[----:B-1----:R-:W-:-:S06]  /*f630*/  IMAD.U32 R3, R3, 0x10000, RZ ;  /* 0x0001000003037824 */ /* 0x002fcc00078e00ff */
[----:B------:R-:W0:Y:S02]  /*f640*/  F2I.FTZ.TRUNC.NTZ R3, R3 ;  /* 0x0000000300037305 */ /* 0x000e24000021f100 */
[----:B0-----:R-:W-:Y:S01]  /*f650*/  STG.E desc[UR36][R16.64], R3 ;  /* 0x0000000310007986 */ /* 0x001fe2000c101924 */
[----:B------:R-:W-:Y:S05]  /*f660*/  EXIT ;  /* 0x000000000000794d */ /* 0x000fea0003800000 */
.L_x_11251:
[----:B-1----:R-:W-:-:S06]  /*f670*/  IMAD.U32 R3, R3, 0x10000, RZ ;  /* 0x0001000003037824 */ /* 0x002fcc00078e00ff */
[----:B------:R-:W0:Y:S02]  /*f680*/  F2I.FTZ.TRUNC.NTZ R3, R3 ;  /* 0x0000000300037305 */ /* 0x000e24000021f100 */
[----:B0-----:R-:W-:Y:S01]  /*f690*/  STG.E.U16 desc[UR36][R16.64], R3 ;  /* 0x0000000310007986 */ /* 0x001fe2000c101524 */
[----:B------:R-:W-:Y:S05]  /*f6a0*/  EXIT ;  /* 0x000000000000794d */ /* 0x000fea0003800000 */
.L_x_11247:
[----:B------:R-:W-:-:S09]  /*f6b0*/  UISETP.GT.AND UP0, UPT, UR4, 0x6, UPT ;  /* 0x000000060400788c */ /* 0x000fd2000bf04270 */
[----:B------:R-:W-:Y:S05]  /*f6c0*/  BRA.U UP0, `(.L_x_11253) ;  /* 0x00000001002c7547 */ /* 0x000fea000b800000 */
[----:B------:R-:W-:-:S09]  /*f6d0*/  UISETP.NE.AND UP0, UPT, UR4, 0x5, UPT ;  /* 0x000000050400788c */ /* 0x000fd2000bf05270 */
[----:B------:R-:W-:Y:S05]  /*f6e0*/  BRA.U !UP0, `(.L_x_11254) ;  /* 0x0000000108147547 */ /* 0x000fea000b800000 */
[----:B------:R-:W-:-:S09]  /*f6f0*/  UISETP.NE.AND UP0, UPT, UR4, 0x6, UPT ;  /* 0x000000060400788c */ /* 0x000fd2000bf05270 */
[----:B------:R-:W-:Y:S05]  /*f700*/  BRA.U UP0, `(.L_x_11250) ;  /* 0x0000000900307547 */ /* 0x000fea000b800000 */
[----:B-1----:R-:W-:-:S05]  /*f710*/  IMAD.U32 R3, R3, 0x10000, RZ ;  /* 0x0001000003037824 */ /* 0x002fca00078e00ff */
[----:B------:R-:W-:Y:S01]  /*f720*/  STG.E desc[UR36][R16.64], R3 ;  /* 0x0000000310007986 */ /* 0x000fe2000c101924 */
[----:B------:R-:W-:Y:S05]  /*f730*/  EXIT ;  /* 0x000000000000794d */ /* 0x000fea0003800000 */
.L_x_11254:
[----:B-1----:R-:W-:-:S04]  /*f740*/  SHF.L.U32 R0, R3, 0x10, RZ ;  /* 0x0000001003007819 */ /* 0x002fc800000006ff */
[----:B------:R-:W-:-:S05]  /*f750*/  F2FP.F16.F32.PACK_AB R0, RZ, R0 ;  /* 0x00000000ff00723e */ /* 0x000fca00000000ff */
[----:B------:R-:W-:Y:S01]  /*f760*/  STG.E.U16 desc[UR36][R16.64], R0 ;  /* 0x0000000010007986 */ /* 0x000fe2000c101524 */
[----:B------:R-:W-:Y:S05]  /*f770*/  EXIT ;  /* 0x000000000000794d */ /* 0x000fea0003800000 */
.L_x_11253:
[----:B------:R-:W-:-:S09]  /*f780*/  UISETP.NE.AND UP0, UPT, UR4, 0x7, UPT ;  /* 0x000000070400788c */ /* 0x000fd2000bf05270 */
[----:B------:R-:W-:Y:S05]  /*f790*/  BRA.U !UP0, `(.L_x_11255) ;  /* 0x0000000108347547 */ /* 0x000fea000b800000 */
[----:B------:R-:W-:-:S09]  /*f7a0*/  UISETP.NE.AND UP0, UPT, UR4, 0x8, UPT ;  /* 0x000000080400788c */ /* 0x000fd2000bf05270 */
[----:B------:R-:W-:Y:S05]  /*f7b0*/  BRA.U !UP0, `(.L_x_11256) ;  /* 0x0000000108187547 */ /* 0x000fea000b800000 */
[----:B------:R-:W-:-:S09]  /*f7c0*/  UISETP.NE.AND UP0, UPT, UR4, 0x9, UPT ;  /* 0x000000090400788c */ /* 0x000fd2000bf05270 */
[----:B------:R-:W-:Y:S05]  /*f7d0*/  BRA.U UP0, `(.L_x_11250) ;  /* 0x0000000500fc7547 */ /* 0x000fea000b800000 */
[----:B-1----:R-:W-:Y:S02]  /*f7e0*/  IMAD.U32 R2, R3, 0x10000, RZ ;  /* 0x0001000003027824 */ /* 0x002fe400078e00ff */
[----:B------:R-:W-:-:S05]  /*f7f0*/  IMAD.MOV.U32 R3, RZ, RZ, RZ ;  /* 0x000000ffff037224 */ /* 0x000fca00078e00ff */
[----:B------:R-:W-:Y:S01]  /*f800*/  STG.E.64 desc[UR36][R16.64], R2 ;  /* 0x0000000210007986 */ /* 0x000fe2000c101b24 */
[----:B------:R-:W-:Y:S05]  /*f810*/  EXIT ;  /* 0x000000000000794d */ /* 0x000fea0003800000 */
.L_x_11256:
[----:B-1----:R-:W-:-:S04]  /*f820*/  SHF.L.U32 R3, R3, 0x10, RZ ;  /* 0x0000001003037819 */ /* 0x002fc800000006ff */
[----:B------:R-:W-:-:S04]  /*f830*/  F2FP.F16.F32.PACK_AB R3, RZ, R3 ;  /* 0x00000003ff03723e */ /* 0x000fc800000000ff */
[----:B------:R-:W-:-:S05]  /*f840*/  PRMT R3, R3, 0x5410, RZ ;  /* 0x0000541003037816 */ /* 0x000fca00000000ff */
[----:B------:R-:W-:Y:S01]  /*f850*/  STG.E desc[UR36][R16.64], R3 ;  /* 0x0000000310007986 */ /* 0x000fe2000c101924 */
[----:B------:R-:W-:Y:S05]  /*f860*/  EXIT ;  /* 0x000000000000794d */ /* 0x000fea0003800000 */
.L_x_11255:
[----:B-1----:R-:W-:-:S04]  /*f870*/  IMAD.U32 R2, R3, 0x10000, RZ ;  /* 0x0001000003027824 */ /* 0x002fc800078e00ff */
[----:B------:R-:W-:-:S06]  /*f880*/  FMUL.FTZ R2, R2, 1 ;  /* 0x3f80000002027820 */ /* 0x000fcc0000410000 */
[----:B------:R-:W0:Y:S02]  /*f890*/  F2F.F64.F32 R2, R2 ;  /* 0x0000000200027310 */ /* 0x000e240000201800 */
[----:B0-----:R-:W-:Y:S01]  /*f8a0*/  STG.E.64 desc[UR36][R16.64], R2 ;  /* 0x0000000210007986 */ /* 0x001fe2000c101b24 */
[----:B------:R-:W-:Y:S05]  /*f8b0*/  EXIT ;  /* 0x000000000000794d */ /* 0x000fea0003800000 */
.L_x_11246:
        /* <DEDUP_REMOVED lines=10> */
[----:B-1----:R-:W-:-:S06]  /*f960*/  IMAD.U32 R3, R3, 0x10000, RZ ;  /* 0x0001000003037824 */ /* 0x002fcc00078e00ff */
[----:B------:R-:W0:Y:S02]  /*f970*/  F2I.FTZ.U32.TRUNC.NTZ R3, R3 ;  /* 0x0000000300037305 */ /* 0x000e24000021f000 */
[----:B0-----:R-:W-:Y:S01]  /*f980*/  STG.E.U16 desc[UR36][R16.64], R3 ;  /* 0x0000000310007986 */ /* 0x001fe2000c101524 */
[----:B------:R-:W-:Y:S05]  /*f990*/  EXIT ;  /* 0x000000000000794d */ /* 0x000fea0003800000 */
.L_x_11260:
[----:B-1----:R-:W-:Y:S01]  /*f9a0*/  SHF.L.U32 R3, R3, 0x10, RZ ;  /* 0x0000001003037819 */ /* 0x002fe200000006ff */
        /* <DEDUP_REMOVED lines=16> */
.L_x_11263:
[----:B------:R-:W-:-:S04]  /*fab0*/  SHF.R.U32.HI R3, RZ, 0x18, R3 ;  /* 0x00000018ff037819 */ /* 0x000fc80000011603 */
[----:B------:R-:W-:-:S04]  /*fac0*/  LOP3.LUT R0, R0, 0x80, R3, 0xf8, !PT ;  /* 0x0000008000007812 */ /* 0x000fc800078ef803 */
[----:B------:R-:W-:-:S07]  /*fad0*/  PRMT R8, R0, 0x7610, R8 ;  /* 0x0000761000087816 */ /* 0x000fce0000000008 */
.L_x_11262:
[----:B------:R-:W-:Y:S05]  /*fae0*/  BSYNC.RECONVERGENT B0 ;  /* 0x0000000000007941 */ /* 0x000fea0003800200 */
.L_x_11261:
[----:B------:R-:W-:Y:S01]  /*faf0*/  STG.E.U8 desc[UR36][R16.64], R8 ;  /* 0x0000000810007986 */ /* 0x000fe2000c101124 */
[----:B------:R-:W-:Y:S05]  /*fb00*/  EXIT ;  /* 0x000000000000794d */ /* 0x000fea0003800000 */
.L_x_11259:
[----:B-1----:R-:W-:Y:S01]  /*fb10*/  IMAD.U32 R3, R3, 0x10000, RZ ;  /* 0x0001000003037824 */ /* 0x002fe200078e00ff */
        /* <DEDUP_REMOVED lines=16> */
.L_x_11266:
[----:B------:R-:W-:-:S04]  /*fc20*/  SHF.R.U32.HI R3, RZ, 0x18, R3 ;  /* 0x00000018ff037819 */ /* 0x000fc80000011603 */
[----:B------:R-:W-:-:S04]  /*fc30*/  LOP3.LUT R0, R0, 0x80, R3, 0xf8, !PT ;  /* 0x0000008000007812 */ /* 0x000fc800078ef803 */
[----:B------:R-:W-:-:S07]  /*fc40*/  PRMT R8, R0, 0x7610, R8 ;  /* 0x0000761000087816 */ /* 0x000fce0000000008 */
.L_x_11265:
[----:B------:R-:W-:Y:S05]  /*fc50*/  BSYNC.RECONVERGENT B0 ;  /* 0x0000000000007941 */ /* 0x000fea0003800200 */
.L_x_11264:
[----:B------:R-:W-:Y:S01]  /*fc60*/  STG.E.U8 desc[UR36][R16.64], R8 ;  /* 0x0000000810007986 */ /* 0x000fe2000c101124 */
[----:B------:R-:W-:Y:S05]  /*fc70*/  EXIT ;  /* 0x000000000000794d */ /* 0x000fea0003800000 */
.L_x_11258:
[----:B------:R-:W-:-:S09]  /*fc80*/  UISETP.NE.AND UP0, UPT, UR4, 0x1c, UPT ;  /* 0x0000001c0400788c */ /* 0x000fd2000bf05270 */
[----:B------:R-:W-:Y:S05]  /*fc90*/  BRA.U !UP0, `(.L_x_11267) ;  /* 0x0000000108607547 */ /* 0x000fea000b800000 */
[----:B------:R-:W-:-:S09]  /*fca0*/  UISETP.NE.AND UP0, UPT, UR4, 0x1d, UPT ;  /* 0x0000001d0400788c */ /* 0x000fd2000bf05270 */
[----:B------:R-:W-:Y:S05]  /*fcb0*/  BRA.U !UP0, `(.L_x_11268) ;  /* 0x0000000108487547 */ /* 0x000fea000b800000 */
[----:B------:R-:W-:-:S09]  /*fcc0*/  UISETP.NE.AND UP0, UPT, UR4, 0x2c, UPT ;  /* 0x0000002c0400788c */ /* 0x000fd2000bf05270 */
[----:B------:R-:W-:Y:S05]  /*fcd0*/  BRA.U UP0, `(.L_x_11250) ;  /* 0x0000000100bc7547 */ /* 0x000fea000b800000 */
[----:B-1----:R-:W-:-:S05]  /*fce0*/  IMAD.U32 R3, R3, 0x10000, RZ ;  /* 0x0001000003037824 */ /* 0x002fca00078e00ff */
        /* <DEDUP_REMOVED lines=15> */
.L_x_11268:
[----:B-1----:R-:W-:-:S06]  /*fde0*/  SHF.L.U32 R3, R3, 0x10, RZ ;  /* 0x0000001003037819 */ /* 0x002fcc00000006ff */
[----:B------:R-:W0:Y:S02]  /*fdf0*/  F2I.U64.TRUNC R2, R3 ;  /* 0x0000000300027311 */ /* 0x000e24000020d800 */
[----:B0-----:R-:W-:Y:S01]  /*fe00*/  STG.E.64 desc[UR36][R16.64], R2 ;  /* 0x0000000210007986 */ /* 0x001fe2000c101b24 */
[----:B------:R-:W-:Y:S05]  /*fe10*/  EXIT ;  /* 0x000000000000794d */ /* 0x000fea0003800000 */
.L_x_11267:
[----:B-1----:R-:W-:-:S06]  /*fe20*/  IMAD.U32 R3, R3, 0x10000, RZ ;  /* 0x0001000003037824 */ /* 0x002fcc00078e00ff */
[----:B------:R-:W0:Y:S02]  /*fe30*/  F2I.FTZ.U32.TRUNC.NTZ R3, R3 ;  /* 0x0000000300037305 */ /* 0x000e24000021f000 */
[----:B0-----:R-:W-:Y:S01]  /*fe40*/  STG.E desc[UR36][R16.64], R3 ;  /* 0x0000000310007986 */ /* 0x001fe2000c101924 */
[----:B------:R-:W-:Y:S05]  /*fe50*/  EXIT ;  /* 0x000000000000794d */ /* 0x000fea0003800000 */
.L_x_11257:
[----:B------:R-:W-:-:S09]  /*fe60*/  UISETP.GT.AND UP0, UPT, UR4, 0xe, UPT ;  /* 0x0000000e0400788c */ /* 0x000fd2000bf04270 */
[----:B------:R-:W-:Y:S05]  /*fe70*/  BRA.U UP0, `(.L_x_11269) ;  /* 0x00000001003c7547 */ /* 0x000fea000b800000 */
[----:B------:R-:W-:-:S09]  /*fe80*/  UISETP.NE.AND UP0, UPT, UR4, 0xa, UPT ;  /* 0x0000000a0400788c */ /* 0x000fd2000bf05270 */
[----:B------:R-:W-:Y:S05]  /*fe90*/  BRA.U !UP0, `(.L_x_11270) ;  /* 0x00000001081c7547 */ /* 0x000fea000b800000 */
[----:B------:R-:W-:-:S09]  /*fea0*/  UISETP.NE.AND UP0, UPT, UR4, 0xb, UPT ;  /* 0x0000000b0400788c */ /* 0x000fd2000bf05270 */
[----:B------:R-:W-:Y:S05]  /*feb0*/  BRA.U UP0, `(.L_x_11250) ;  /* 0x0000000100447547 */ /* 0x000fea000b800000 */
[----:B-1----:R-:W-:-:S05]  /*fec0*/  IMAD.U32 R3, R3, 0x10000, RZ ;  /* 0x0001000003037824 */ /* 0x002fca00078e00ff */
[----:B------:R-:W-:-:S04]  /*fed0*/  FSETP.NEU.FTZ.AND P0, PT, R3, RZ, PT ;  /* 0x000000ff0300720b */ /* 0x000fc80003f1d000 */
[----:B------:R-:W-:-:S05]  /*fee0*/  SEL R3, RZ, 0x1, !P0 ;  /* 0x00000001ff037807 */ /* 0x000fca0004000000 */
[----:B------:R-:W-:Y:S01]  /*fef0*/  STG.E.U8 desc[UR36][R16.64], R3 ;  /* 0x0000000310007986 */ /* 0x000fe2000c101124 */
[----:B------:R-:W-:Y:S05]  /*ff00*/  EXIT ;  /* 0x000000000000794d */ /* 0x000fea0003800000 */
.L_x_11270:
[----:B-1----:R-:W-:Y:S02]  /*ff10*/  SHF.L.U32 R3, R3, 0x10, RZ ;  /* 0x0000001003037819 */ /* 0x002fe400000006ff */
[----:B------:R-:W-:-:S03]  /*ff20*/  CS2R R6, SRZ ;  /* 0x0000000000067805 */ /* 0x000fc6000001ff00 */
[----:B------:R-:W-:-:S04]  /*ff30*/  FMUL.FTZ R3, R3, 1 ;  /* 0x3f80000003037820 */ /* 0x000fc80000410000 */
[----:B------:R-:W0:Y:S02]  /*ff40*/  F2F.F64.F32 R4, R3 ;  /* 0x0000000300047310 */ /* 0x000e240000201800 */
[----:B0-----:R-:W-:Y:S01]  /*ff50*/  STG.E.128 desc[UR36][R16.64], R4 ;  /* 0x0000000410007986 */ /* 0x001fe2000c101d24 */
[----:B------:R-:W-:Y:S05]  /*ff60*/  EXIT ;  /* 0x000000000000794d */ /* 0x000fea0003800000 */
.L_x_11269:
[----:B------:R-:W-:-:S09]  /*ff70*/  UISETP.NE.AND UP0, UPT, UR4, 0xf, UPT ;  /* 0x0000000f0400788c */ /* 0x000fd2000bf05270 */
[----:B------:R-:W-:Y:S05]  /*ff80*/  BRA.U !UP0, `(.L_x_11271) ;  /* 0x0000000108e87547 */ /* 0x000fea000b800000 */
[----:B------:R-:W-:-:S09]  /*ff90*/  UISETP.NE.AND UP0, UPT, UR4, 0x17, UPT ;  /* 0x000000170400788c */ /* 0x000fd2000bf05270 */
[----:B------:R-:W-:Y:S05]  /*ffa0*/  BRA.U !UP0, `(.L_x_11272) ;  /* 0x0000000108907547 */ /* 0x000fea000b800000 */
[----:B------:R-:W-:-:S09]  /*ffb0*/  UISETP.NE.AND UP0, UPT, UR4, 0x18, UPT ;  /* 0x000000180400788c */ /* 0x000fd2000bf05270 */
[----:B------:R-:W-:Y:S05]  /*ffc0*/  BRA.U !UP0, `(.L_x_11273) ;  /* 0x0000000108447547 */ /* 0x000fea000b800000 */
.L_x_11250:
[----:B------:R-:W-:Y:S01]  /*ffd0*/  MOV R0, 0x180 ;  /* 0x0000018000007802 */ /* 0x000fe20000000f00 */
[----:B------:R-:W0:Y:S01]  /*ffe0*/  LDCU.64 UR4, c[0x4][0x170] ;  /* 0x01002e00ff0477ac */ /* 0x000e220008000a00 */
[----:B------:R-:W-:Y:S02]  /*fff0*/  HFMA2 R13, -RZ, RZ, 0, 0 ;  /* 0x00000000ff0d7431 */ /* 0x000fe400000001ff */
[----:B------:R-:W-:Y:S01]  /*10000*/  IMAD.MOV.U32 R8, RZ, RZ, 0x65 ;  /* 0x00000065ff087424 */ /* 0x000fe200078e00ff */
[----:B-1----:R1:W2:Y:S01]  /*10010*/  LDC.64 R2, c[0x4][R0] ;  /* 0x0100000000027b82 */ /* 0x0022a20000000a00 */
        /* <DEDUP_REMOVED lines=11> */
.L_x_11274:
[----:B------:R-:W-:Y:S05]  /*100d0*/  EXIT ;  /* 0x000000000000794d */ /* 0x000fea0003800000 */
.L_x_11273:
[----:B-1----:R-:W-:Y:S01]  /*100e0*/  IMAD.U32 R5, R3, 0x10000, RZ ;  /* 0x0001000003057824 */ /* 0x002fe200078e00ff */
        /* <DEDUP_REMOVED lines=12> */
.L_x_11276:
[----:B------:R-:W-:Y:S05]  /*101b0*/  BSYNC.RECONVERGENT B0 ;  /* 0x0000000000007941 */ /* 0x000fea0003800200 */
.L_x_11275:
[----:B------:R-:W-:-:S05]  /*101c0*/  LOP3.LUT R3, R0, 0x80, R3, 0xf8, !PT ;  /* 0x0000008000037812 */ /* 0x000fca00078ef803 */
[----:B------:R-:W-:Y:S01]  /*101d0*/  STG.E.U8 desc[UR36][R16.64], R3 ;  /* 0x0000000310007986 */ /* 0x000fe2000c101124 */
[----:B------:R-:W-:Y:S05]  /*101e0*/  EXIT ;  /* 0x000000000000794d */ /* 0x000fea0003800000 */
.L_x_11272:
[----:B-1----:R-:W-:Y:S01]  /*101f0*/  SHF.L.U32 R3, R3, 0x10, RZ ;  /* 0x0000001003037819 */ /* 0x002fe200000006ff */
[----:B------:R-:W-:Y:S03]  /*10200*/  BSSY.RECONVERGENT B0, `(.L_x_11277) ;  /* 0x000000e000007945 */ /* 0x000fe60003800200 */
        /* <DEDUP_REMOVED lines=10> */
.L_x_11278:
[----:B------:R-:W-:Y:S01]  /*102b0*/  IMAD.MOV.U32 R0, RZ, RZ, 0x7f ;  /* 0x0000007fff007424 */ /* 0x000fe200078e00ff */
[----:B------:R-:W-:-:S04]  /*102c0*/  ISETP.GT.U32.AND P0, PT, R2, 0x7f800000, PT ;  /* 0x7f8000000200780c */ /* 0x000fc80003f04070 */
[----:B------:R-:W-:-:S09]  /*102d0*/  SEL R0, R0, 0x7c, P0 ;  /* 0x0000007c00007807 */ /* 0x000fd20000000000 */
.L_x_11279:
[----:B------:R-:W-:Y:S05]  /*102e0*/  BSYNC.RECONVERGENT B0 ;  /* 0x0000000000007941 */ /* 0x000fea0003800200 */
.L_x_11277:
[----:B------:R-:W-:-:S04]  /*102f0*/  SHF.R.U32.HI R3, RZ, 0x18, R3 ;  /* 0x00000018ff037819 */ /* 0x000fc80000011603 */
[----:B------:R-:W-:-:S05]  /*10300*/  LOP3.LUT R3, R0, 0x80, R3, 0xf8, !PT ;  /* 0x0000008000037812 */ /* 0x000fca00078ef803 */
[----:B------:R-:W-:Y:S01]  /*10310*/  STG.E.U8 desc[UR36][R16.64], R3 ;  /* 0x0000000310007986 */ /* 0x000fe2000c101124 */
[----:B------:R-:W-:Y:S05]  /*10320*/  EXIT ;  /* 0x000000000000794d */ /* 0x000fea0003800000 */
.L_x_11271:
[----:B-1----:R-:W-:Y:S01]  /*10330*/  STG.E.U16 desc[UR36][R16.64], R3 ;  /* 0x0000000310007986 */ /* 0x002fe2000c101524 */
[----:B------:R-:W-:Y:S05]  /*10340*/  EXIT ;  /* 0x000000000000794d */ /* 0x000fea0003800000 */
.L_x_11280:
        /* <DEDUP_REMOVED lines=11> */
.L_x_14324:


//--------------------- .text._ZN2at6native27unrolled_elementwise_kernelIZNS0_43_GLOBAL__N__7cc8d1ed_10_Dropout_cu_0e96ed3819masked_scale_kernelIbN3c108BFloat16EfEEvRNS_6TensorERKS6_S9_T1_EUlS5_bE_St5arrayIPcLm3EELi4E23TrivialOffsetCalculatorILi2EjESF_ILi1EjENS0_6memory12LoadWithCastILi2EEENSI_13StoreWithCastILi1EEEEEviT_T0_T2_T3_T4_T5_ --------------------------
	.section	.text._ZN2at6native27unrolled_elementwise_kernelIZNS0_43_GLOBAL__N__7cc8d1ed_10_Dropout_cu_0e96ed3819masked_scale_kernelIbN3c108BFloat16EfEEvRNS_6TensorERKS6_S9_T1_EUlS5_bE_St5arrayIPcLm3EELi4E23TrivialOffsetCalculatorILi2EjESF_ILi1EjENS0_6memory12LoadWithCastILi2EEENSI_13StoreWithCastILi1EEEEEviT_T0_T2_T3_T4_T5_,"ax",@progbits
	.align	128
        .global         _ZN2at6native27unrolled_elementwise_kernelIZNS0_43_GLOBAL__N__7cc8d1ed_10_Dropout_cu_0e96ed3819masked_scale_kernelIbN3c108BFloat16EfEEvRNS_6TensorERKS6_S9_T1_EUlS5_bE_St5arrayIPcLm3EELi4E23TrivialOffsetCalculatorILi2EjESF_ILi1EjENS0_6memory12LoadWithCastILi2EEENSI_13StoreWithCastILi1EEEEEviT_T0_T2_T3_T4_T5_
        .type           _ZN2at6native27unrolled_elementwise_kernelIZNS0_43_GLOBAL__N__7cc8d1ed_10_Dropout_cu_0e96ed3819masked_scale_kernelIbN3c108BFloat16EfEEvRNS_6TensorERKS6_S9_T1_EUlS5_bE_St5arrayIPcLm3EELi4E23TrivialOffsetCalculatorILi2EjESF_ILi1EjENS0_6memory12LoadWithCastILi2EEENSI_13StoreWithCastILi1EEEEEviT_T0_T2_T3_T4_T5_,@function
        .size           _ZN2at6native27unrolled_elementwise_kernelIZNS0_43_GLOBAL__N__7cc8d1ed_10_Dropout_cu_0e96ed3819masked_scale_kernelIbN3c108BFloat16EfEEvRNS_6TensorERKS6_S9_T1_EUlS5_bE_St5arrayIPcLm3EELi4E23TrivialOffsetCalculatorILi2EjESF_ILi1EjENS0_6memory12LoadWithCastILi2EEENSI_13StoreWithCastILi1EEEEEviT_T0_T2_T3_T4_T5_,(.L_x_14325 - _ZN2at6native27unrolled_elementwise_kernelIZNS0_43_GLOBAL__N__7cc8d1ed_10_Dropout_cu_0e96ed3819masked_scale_kernelIbN3c108BFloat16EfEEvRNS_6TensorERKS6_S9_T1_EUlS5_bE_St5arrayIPcLm3EELi4E23TrivialOffsetCalculatorILi2EjESF_ILi1EjENS0_6memory12LoadWithCastILi2EEENSI_13StoreWithCastILi1EEEEEviT_T0_T2_T3_T4_T5_)
        .other          _ZN2at6native27unrolled_elementwise_kernelIZNS0_43_GLOBAL__N__7cc8d1ed_10_Dropout_cu_0e96ed3819masked_scale_kernelIbN3c108BFloat16EfEEvRNS_6TensorERKS6_S9_T1_EUlS5_bE_St5arrayIPcLm3EELi4E23TrivialOffsetCalculatorILi2EjESF_ILi1EjENS0_6memory12LoadWithCastILi2EEENSI_13StoreWithCastILi1EEEEEviT_T0_T2_T3_T4_T5_,@"STO_CUDA_ENTRY STV_DEFAULT"
_ZN2at6native27unrolled_elementwise_kernelIZNS0_43_GLOBAL__N__7cc8d1ed_10_Dropout_cu_0e96ed3819masked_scale_kernelIbN3c108BFloat16EfEEvRNS_6TensorERKS6_S9_T1_EUlS5_bE_St5arrayIPcLm3EELi4E23TrivialOffsetCalculatorILi2EjESF_ILi1EjENS0_6memory12LoadWithCastILi2EEENSI_13StoreWithCastILi1EEEEEviT_T0_T2_T3_T4_T5_:
.text._ZN2at6native27unrolled_elementwise_kernelIZNS0_43_GLOBAL__N__7cc8d1ed_10_Dropout_cu_0e96ed3819masked_scale_kernelIbN3c108BFloat16EfEEvRNS_6TensorERKS6_S9_T1_EUlS5_bE_St5arrayIPcLm3EELi4E23TrivialOffsetCalculatorILi2EjESF_ILi1EjENS0_6memory12LoadWithCastILi2EEENSI_13StoreWithCastILi1EEEEEviT_T0_T2_T3_T4_T5_:
        /* <DEDUP_REMOVED lines=36> */
.L_x_11286:
[----:B------:R-:W2:Y:S02]  /*0240*/  LDG.E.U8 R4, desc[UR36][R4.64] ;  /* 0x0000002404047981 */ /* 0x000ea4000c1e1100 */
[----:B--2---:R-:W-:-:S04]  /*0250*/  I2FP.F32.U32 R0, R4 ;  /* 0x0000000400007245 */ /* 0x004fc80000201000 */
[----:B------:R-:W-:-:S04]  /*0260*/  F2FP.BF16.F32.PACK_AB R0, RZ, R0 ;  /* 0x00000000ff00723e */ /* 0x000fc800000010ff */
[----:B------:R-:W-:Y:S01]  /*0270*/  PRMT R17, R0, 0x7610, R17 ;  /* 0x0000761000117816 */ /* 0x000fe20000000011 */
[----:B------:R-:W-:Y:S06]  /*0280*/  BRA `(.L_x_11288) ;  /* 0x0000000c00c47947 */ /* 0x000fec0003800000 */
.L_x_11285:
        /* <DEDUP_REMOVED lines=11> */
.L_x_11290:
[----:B------:R-:W2:Y:S02]  /*0340*/  LDG.E R4, desc[UR36][R4.64] ;  /* 0x0000002404047981 */ /* 0x000ea4000c1e1900 */
[----:B--2---:R-:W-:-:S04]  /*0350*/  I2FP.F32.S32 R0, R4 ;  /* 0x0000000400007245 */ /* 0x004fc80000201400 */
[----:B------:R-:W-:-:S04]  /*0360*/  F2FP.BF16.F32.PACK_AB R0, RZ, R0 ;  /* 0x00000000ff00723e */ /* 0x000fc800000010ff */
[----:B------:R-:W-:Y:S01]  /*0370*/  PRMT R17, R0, 0x7610, R17 ;  /* 0x0000761000117816 */ /* 0x000fe20000000011 */
[----:B------:R-:W-:Y:S06]  /*0380*/  BRA `(.L_x_11288) ;  /* 0x0000000c00847947 */ /* 0x000fec0003800000 */
.L_x_11289:
[----:B------:R-:W2:Y:S02]  /*0390*/  LDG.E.U16 R4, desc[UR36][R4.64] ;  /* 0x0000002404047981 */ /* 0x000ea4000c1e1500 */
[----:B--2---:R-:W0:Y:S02]  /*03a0*/  I2F.S16 R0, R4 ;  /* 0x0000000400007306 */ /* 0x004e240000101400 */
[----:B0-----:R-:W-:-:S04]  /*03b0*/  F2FP.BF16.F32.PACK_AB R0, RZ, R0 ;  /* 0x00000000ff00723e */ /* 0x001fc800000010ff */
[----:B------:R-:W-:Y:S01]  /*03c0*/  PRMT R17, R0, 0x7610, R17 ;  /* 0x0000761000117816 */ /* 0x000fe20000000011 */
[----:B------:R-:W-:Y:S06]  /*03d0*/  BRA `(.L_x_11288) ;  /* 0x0000000c00707947 */ /* 0x000fec0003800000 */
.L_x_11284:
        /* <DEDUP_REMOVED lines=9> */
.L_x_11292:
[----:B------:R-:W2:Y:S02]  /*0470*/  LDG.E.U16 R0, desc[UR36][R4.64] ;  /* 0x0000002404007981 */ /* 0x000ea4000c1e1500 */
[----:B--2---:R-:W-:-:S05]  /*0480*/  HADD2.F32 R0, -RZ, R0.H0_H0 ;  /* 0x20000000ff007230 */ /* 0x004fca0000004100 */
[----:B------:R-:W-:-:S04]  /*0490*/  F2FP.BF16.F32.PACK_AB R0, RZ, R0 ;  /* 0x00000000ff00723e */ /* 0x000fc800000010ff */
[----:B------:R-:W-:Y:S01]  /*04a0*/  PRMT R17, R0, 0x7610, R17 ;  /* 0x0000761000117816 */ /* 0x000fe20000000011 */
[----:B------:R-:W-:Y:S06]  /*04b0*/  BRA `(.L_x_11288) ;  /* 0x0000000c00387947 */ /* 0x000fec0003800000 */
.L_x_11291:
        /* <DEDUP_REMOVED lines=9> */
.L_x_11294:
[----:B------:R-:W2:Y:S02]  /*0550*/  LDG.E.U16 R4, desc[UR36][R4.64] ;  /* 0x0000002404047981 */ /* 0x000ea4000c1e1500 */
[----:B--2---:R-:W-:-:S05]  /*0560*/  HADD2.F32 R0, -RZ, R4.H0_H0 ;  /* 0x20000004ff007230 */ /* 0x004fca0000004100 */
[----:B------:R-:W-:-:S04]  /*0570*/  F2FP.BF16.F32.PACK_AB R0, RZ, R0 ;  /* 0x00000000ff00723e */ /* 0x000fc800000010ff */
[----:B------:R-:W-:Y:S01]  /*0580*/  PRMT R17, R0, 0x7610, R17 ;  /* 0x0000761000117816 */ /* 0x000fe20000000011 */
[----:B------:R-:W-:Y:S06]  /*0590*/  BRA `(.L_x_11288) ;  /* 0x0000000c00007947 */ /* 0x000fec0003800000 */
.L_x_11293:
        /* <DEDUP_REMOVED lines=9> */
.L_x_11283:
        /* <DEDUP_REMOVED lines=14> */
.L_x_11297:
        /* <DEDUP_REMOVED lines=9> */
.L_x_11296:
        /* <DEDUP_REMOVED lines=27> */
.L_x_11299:
        /* <DEDUP_REMOVED lines=15> */
.L_x_11298:
[----:B------:R0:W5:Y:S01]  /*0a40*/  LDG.E.U16 R17, desc[UR36][R4.64] ;  /* 0x0000002404117981 */ /* 0x000162000c1e1500 */
[----:B------:R-:W-:Y:S05]  /*0a50*/  BRA `(.L_x_11288) ;  /* 0x0000000400d07947 */ /* 0x000fea0003800000 */
.L_x_11295:
        /* <DEDUP_REMOVED lines=13> */
.L_x_11302:
        /* <DEDUP_REMOVED lines=21> */
.L_x_11306:
[----:B------:R-:W-:Y:S05]  /*0c80*/  BSYNC.RECONVERGENT B1 ;  /* 0x0000000000017941 */ /* 0x000fea0003800200 */
.L_x_11305:
[----:B------:R-:W-:Y:S01]  /*0c90*/  IMAD.SHL.U32 R0, R0, 0x100000, RZ ;  /* 0x0010000000007824 */ /* 0x000fe200078e00ff */
[----:B------:R-:W-:-:S04]  /*0ca0*/  LEA R3, R3, 0x3b800000, 0x17 ;  /* 0x3b80000003037811 */ /* 0x000fc800078eb8ff */
[----:B------:R-:W-:-:S07]  /*0cb0*/  LOP3.LUT R0, R3, R0, R7, 0xfe, !PT ;  /* 0x0000000003007212 */ /* 0x000fce00078efe07 */
.L_x_11304:
[----:B------:R-:W-:Y:S05]  /*0cc0*/  BSYNC.RECONVERGENT B0 ;  /* 0x0000000000007941 */ /* 0x000fea0003800200 */
.L_x_11303:
[----:B------:R-:W-:-:S04]  /*0cd0*/  F2FP.BF16.F32.PACK_AB R0, RZ, R0 ;  /* 0x00000000ff00723e */ /* 0x000fc800000010ff */
[----:B------:R-:W-:Y:S01]  /*0ce0*/  PRMT R17, R0, 0x7610, R17 ;  /* 0x0000761000117816 */ /* 0x000fe20000000011 */
[----:B------:R-:W-:Y:S06]  /*0cf0*/  BRA `(.L_x_11288) ;  /* 0x0000000400287947 */ /* 0x000fec0003800000 */
.L_x_11301:
        /* <DEDUP_REMOVED lines=21> */
.L_x_11310:
[----:B------:R-:W-:Y:S05]  /*0e50*/  BSYNC.RECONVERGENT B1 ;  /* 0x0000000000017941 */ /* 0x000fea0003800200 */
.L_x_11309:
[----:B------:R-:W-:Y:S01]  /*0e60*/  IMAD.SHL.U32 R0, R0, 0x200000, RZ ;  /* 0x0020000000007824 */ /* 0x000fe200078e00ff */
[----:B------:R-:W-:-:S04]  /*0e70*/  LEA R3, R3, 0x37800000, 0x17 ;  /* 0x3780000003037811 */ /* 0x000fc800078eb8ff */
[----:B------:R-:W-:-:S07]  /*0e80*/  LOP3.LUT R0, R3, R0, R7, 0xfe, !PT ;  /* 0x0000000003007212 */ /* 0x000fce00078efe07 */
.L_x_11308:
[----:B------:R-:W-:Y:S05]  /*0e90*/  BSYNC.RECONVERGENT B0 ;  /* 0x0000000000007941 */ /* 0x000fea0003800200 */
.L_x_11307:
[----:B------:R-:W-:-:S04]  /*0ea0*/  F2FP.BF16.F32.PACK_AB R0, RZ, R0 ;  /* 0x00000000ff00723e */ /* 0x000fc800000010ff */
[----:B------:R-:W-:Y:S01]  /*0eb0*/  PRMT R17, R0, 0x7610, R17 ;  /* 0x0000761000117816 */ /* 0x000fe20000000011 */
[----:B------:R-:W-:Y:S06]  /*0ec0*/  BRA `(.L_x_11288) ;  /* 0x0000000000b47947 */ /* 0x000fec0003800000 */
.L_x_11300:
[----:B------:R-:W-:-:S09]  /*0ed0*/  UISETP.NE.AND UP0, UPT, UR4, 0x1c, UPT ;  /* 0x0000001c0400788c */ /* 0x000fd2000bf05270 */
[----:B------:R-:W-:Y:S05]  /*0ee0*/  BRA.U !UP0, `(.L_x_11311) ;  /* 0x00000001089c7547 */ /* 0x000fea000b800000 */
[----:B------:R-:W-:-:S09]  /*0ef0*/  UISETP.NE.AND UP0, UPT, UR4, 0x1d, UPT ;  /* 0x0000001d0400788c */ /* 0x000fd2000bf05270 */
[----:B------:R-:W-:Y:S05]  /*0f00*/  BRA.U !UP0, `(.L_x_11312) ;  /* 0x0000000108807547 */ /* 0x000fea000b800000 */
[----:B------:R-:W-:-:S09]  /*0f10*/  UISETP.NE.AND UP0, UPT, UR4, 0x2c, UPT ;  /* 0x0000002c0400788c */ /* 0x000fd2000bf05270 */
[----:B------:R-:W-:Y:S05]  /*0f20*/  BRA.U !UP0, `(.L_x_11313) ;  /* 0x0000000108487547 */ /* 0x000fea000b800000 */
.L_x_11287:
        /* <DEDUP_REMOVED lines=16> */
.L_x_11314:
[----:B------:R-:W-:Y:S01]  /*1030*/  PRMT R17, RZ, 0x7610, R17 ;  /* 0x00007610ff117816 */ /* 0x000fe20000000011 */
[----:B------:R-:W-:Y:S06]  /*1040*/  BRA `(.L_x_11288) ;  /* 0x0000000000547947 */ /* 0x000fec0003800000 */
.L_x_11313:
        /* <DEDUP_REMOVED lines=8> */
.L_x_11316:
[----:B------:R-:W-:Y:S05]  /*10d0*/  BSYNC.RECONVERGENT B0 ;  /* 0x0000000000007941 */ /* 0x000fea0003800200 */
.L_x_11315:
[----:B------:R-:W-:-:S04]  /*10e0*/  F2FP.BF16.F32.PACK_AB R0, RZ, R0 ;  /* 0x00000000ff00723e */ /* 0x000fc800000010ff */
[----:B------:R-:W-:Y:S01]  /*10f0*/  PRMT R17, R0, 0x7610, R17 ;  /* 0x0000761000117816 */ /* 0x000fe20000000011 */
[----:B------:R-:W-:Y:S06]  /*1100*/  BRA `(.L_x_11288) ;  /* 0x0000000000247947 */ /* 0x000fec0003800000 */
.L_x_11312:
[----:B------:R-:W2:Y:S02]  /*1110*/  LDG.E.64 R4, desc[UR36][R4.64] ;  /* 0x0000002404047981 */ /* 0x000ea4000c1e1b00 */
[----:B--2---:R-:W0:Y:S02]  /*1120*/  I2F.U64 R0, R4 ;  /* 0x0000000400007312 */ /* 0x004e240000301000 */
[----:B0-----:R-:W-:-:S04]  /*1130*/  F2FP.BF16.F32.PACK_AB R0, RZ, R0 ;  /* 0x00000000ff00723e */ /* 0x001fc800000010ff */
[----:B------:R-:W-:Y:S01]  /*1140*/  PRMT R17, R0, 0x7610, R17 ;  /* 0x0000761000117816 */ /* 0x000fe20000000011 */
[----:B------:R-:W-:Y:S06]  /*1150*/  BRA `(.L_x_11288) ;  /* 0x0000000000107947 */ /* 0x000fec0003800000 */
.L_x_11311:
[----:B------:R-:W2:Y:S02]  /*1160*/  LDG.E R4, desc[UR36][R4.64] ;  /* 0x0000002404047981 */ /* 0x000ea4000c1e1900 */
[----:B--2---:R-:W-:-:S04]  /*1170*/  I2FP.F32.U32 R0, R4 ;  /* 0x0000000400007245 */ /* 0x004fc80000201000 */
[----:B------:R-:W-:-:S04]  /*1180*/  F2FP.BF16.F32.PACK_AB R0, RZ, R0 ;  /* 0x00000000ff00723e */ /* 0x000fc800000010ff */
[----:B------:R-:W-:-:S07]  /*1190*/  PRMT R17, R0, 0x7610, R17 ;  /* 0x0000761000117816 */ /* 0x000fce0000000011 */
.L_x_11288:
[----:B0-----:R-:W0:Y:S01]  /*11a0*/  LDC.64 R4, c[0x0][0x3a8] ;  /* 0x0000ea00ff047b82 */ /* 0x001e220000000a00 */
[----:B------:R-:W1:Y:S01]  /*11b0*/  LDCU UR5, c[0x0][0x3bc] ;  /* 0x00007780ff0577ac */ /* 0x000e620008000800 */
        /* <DEDUP_REMOVED lines=18> */
.L_x_11321:
[----:B------:R-:W2:Y:S02]  /*12e0*/  LDG.E.U8 R4, desc[UR36][R4.64] ;  /* 0x0000002404047981 */ /* 0x000ea4000c1e1100 */
[----:B--2---:R-:W-:Y:S01]  /*12f0*/  ISETP.NE.AND P0, PT, R4, RZ, PT ;  /* 0x000000ff0400720c */ /* 0x004fe20003f05270 */
[----:B------:R-:W-:-:S12]  /*1300*/  BRA `(.L_x_11323) ;  /* 0x0000000800307947 */ /* 0x000fd80003800000 */
.L_x_11320:
        /* <DEDUP_REMOVED lines=10> */
.L_x_11325:
[----:B------:R-:W2:Y:S02]  /*13b0*/  LDG.E R4, desc[UR36][R4.64] ;  /* 0x0000002404047981 */ /* 0x000ea4000c1e1900 */
[----:B--2---:R-:W-:Y:S01]  /*13c0*/  ISETP.NE.AND P0, PT, R4, RZ, PT ;  /* 0x000000ff0400720c */ /* 0x004fe20003f05270 */
[----:B------:R-:W-:-:S12]  /*13d0*/  BRA `(.L_x_11323) ;  /* 0x0000000400fc7947 */ /* 0x000fd80003800000 */
.L_x_11324:
[----:B------:R-:W2:Y:S02]  /*13e0*/  LDG.E.U16 R4, desc[UR36][R4.64] ;  /* 0x0000002404047981 */ /* 0x000ea4000c1e1500 */
[----:B--2---:R-:W-:Y:S01]  /*13f0*/  ISETP.NE.AND P0, PT, R4, RZ, PT ;  /* 0x000000ff0400720c */ /* 0x004fe20003f05270 */
[----:B------:R-:W-:-:S12]  /*1400*/  BRA `(.L_x_11323) ;  /* 0x0000000400f07947 */ /* 0x000fd80003800000 */
.L_x_11319:
        /* <DEDUP_REMOVED lines=9> */
.L_x_11327:
[----:B------:R-:W2:Y:S02]  /*14a0*/  LDG.E.U16 R0, desc[UR36][R4.64] ;  /* 0x0000002404007981 */ /* 0x000ea4000c1e1500 */
[----:B--2---:R-:W-:-:S05]  /*14b0*/  HADD2.F32 R0, -RZ, R0.H0_H0 ;  /* 0x20000000ff007230 */ /* 0x004fca0000004100 */
[----:B------:R-:W-:Y:S01]  /*14c0*/  FSETP.NEU.FTZ.AND P0, PT, R0, RZ, PT ;  /* 0x000000ff0000720b */ /* 0x000fe20003f1d000 */
[----:B------:R-:W-:-:S12]  /*14d0*/  BRA `(.L_x_11323) ;  /* 0x0000000400bc7947 */ /* 0x000fd80003800000 */
.L_x_11326:
        /* <DEDUP_REMOVED lines=11> */
.L_x_11329:
        /* <DEDUP_REMOVED lines=8> */
.L_x_11328:
[----:B------:R-:W2:Y:S02]  /*1610*/  LDG.E.64 R4, desc[UR36][R4.64] ;  /* 0x0000002404047981 */ /* 0x000ea4000c1e1b00 */
[----:B--2---:R-:W-:Y:S01]  /*1620*/  DSETP.NEU.AND P0, PT, R4, RZ, PT ;  /* 0x000000ff0400722a */ /* 0x004fe20003f0d000 */
[----:B------:R-:W-:-:S13]  /*1630*/  BRA `(.L_x_11323) ;  /* 0x0000000400647947 */ /* 0x000fda0003800000 */
.L_x_11318:
        /* <DEDUP_REMOVED lines=11> */
.L_x_11332:
[----:B------:R-:W2:Y:S02]  /*16f0*/  LDG.E.128 R4, desc[UR36][R4.64] ;  /* 0x0000002404047981 */ /* 0x000ea4000c1e1d00 */
[----:B--2---:R-:W-:-:S06]  /*1700*/  DSETP.NEU.AND P0, PT, R6, RZ, PT ;  /* 0x000000ff0600722a */ /* 0x004fcc0003f0d000 */
[----:B------:R-:W-:Y:S01]  /*1710*/  DSETP.NEU.OR P0, PT, R4, RZ, P0 ;  /* 0x000000ff0400722a */ /* 0x000fe2000070d400 */
[----:B------:R-:W-:-:S13]  /*1720*/  BRA `(.L_x_11323) ;  /* 0x0000000400287947 */ /* 0x000fda0003800000 */
.L_x_11331:
        /* <DEDUP_REMOVED lines=9> */
.L_x_11334:
[----:B------:R-:W2:Y:S02]  /*17c0*/  LDG.E.U8 R0, desc[UR36][R4.64] ;  /* 0x0000002404007981 */ /* 0x000ea4000c1e1100 */
[----:B--2---:R-:W-:-:S05]  /*17d0*/  IMAD.SHL.U32 R3, R0, 0x2000000, RZ ;  /* 0x0200000000037824 */ /* 0x004fca00078e00ff */
[----:B------:R-:W-:-:S13]  /*17e0*/  ISETP.GT.U32.AND P0, PT, R3, 0x7ffffff, PT ;  /* 0x07ffffff0300780c */ /* 0x000fda0003f04070 */
[----:B------:R-:W-:Y:S01]  /*17f0*/  @!P0 IMAD.SHL.U32 R0, R0, 0x100, RZ ;  /* 0x0000010000008824 */ /* 0x000fe200078e00ff */
[----:B------:R-:W-:-:S04]  /*1800*/  @P0 LEA.HI R3, R3, 0x70000000, RZ, 0x1c ;  /* 0x7000000003030811 */ /* 0x000fc800078fe0ff */
[----:B------:R-:W-:-:S04]  /*1810*/  @!P0 LOP3.LUT R0, R0, 0x7f00, RZ, 0xc0, !PT ;  /* 0x00007f0000008812 */ /* 0x000fc800078ec0ff */
[----:B------:R-:W-:-:S05]  /*1820*/  @!P0 LOP3.LUT R0, R0, 0x3f000000, RZ, 0xfc, !PT ;  /* 0x3f00000000008812 */ /* 0x000fca00078efcff */
[----:B------:R-:W-:Y:S01]  /*1830*/  @!P0 FADD.FTZ R0, R0, -0.5 ;  /* 0xbf00000000008421 */ /* 0x000fe20000010000 */
[----:B------:R-:W-:-:S05]  /*1840*/  @P0 FMUL.FTZ R0, R3, 1.9259299443872358531e-34 ;  /* 0x0780000003000820 */ /* 0x000fca0000410000 */
[----:B------:R-:W-:Y:S01]  /*1850*/  LOP3.LUT P0, RZ, R0, 0x7fffffff, RZ, 0xc0, !PT ;  /* 0x7fffffff00ff7812 */ /* 0x000fe2000780c0ff */
[----:B------:R-:W-:-:S12]  /*1860*/  BRA `(.L_x_11323) ;  /* 0x0000000000d87947 */ /* 0x000fd80003800000 */
.L_x_11333:
[----:B------:R-:W2:Y:S02]  /*1870*/  LDG.E.U16 R0, desc[UR36][R4.64] ;  /* 0x0000002404007981 */ /* 0x000ea4000c1e1500 */
[----:B--2---:R-:W-:-:S05]  /*1880*/  IMAD.U32 R0, R0, 0x10000, RZ ;  /* 0x0001000000007824 */ /* 0x004fca00078e00ff */
[----:B------:R-:W-:Y:S01]  /*1890*/  FSETP.NEU.FTZ.AND P0, PT, R0, RZ, PT ;  /* 0x000000ff0000720b */ /* 0x000fe20003f1d000 */
[----:B------:R-:W-:-:S12]  /*18a0*/  BRA `(.L_x_11323) ;  /* 0x0000000000c87947 */ /* 0x000fd80003800000 */
.L_x_11330:
        /* <DEDUP_REMOVED lines=11> */
.L_x_11337:
[----:B------:R-:W2:Y:S02]  /*1960*/  LDG.E.U8 R4, desc[UR36][R4.64] ;  /* 0x0000002404047981 */ /* 0x000ea4000c1e1100 */
[----:B--2---:R-:W-:Y:S01]  /*1970*/  ISETP.NE.AND P0, PT, R4, RZ, PT ;  /* 0x000000ff0400720c */ /* 0x004fe20003f05270 */
[----:B------:R-:W-:-:S12]  /*1980*/  BRA `(.L_x_11323) ;  /* 0x0000000000907947 */ /* 0x000fd80003800000 */
.L_x_11336:
[----:B------:R-:W2:Y:S02]  /*1990*/  LDG.E.U8 R4, desc[UR36][R4.64] ;  /* 0x0000002404047981 */ /* 0x000ea4000c1e1100 */
[----:B--2---:R-:W-:Y:S01]  /*19a0*/  ISETP.NE.AND P0, PT, R4, RZ, PT ;  /* 0x000000ff0400720c */ /* 0x004fe20003f05270 */
[----:B------:R-:W-:-:S12]  /*19b0*/  BRA `(.L_x_11323) ;  /* 0x0000000000847947 */ /* 0x000fd80003800000 */
.L_x_11335:
[----:B------:R-:W-:-:S09]  /*19c0*/  UISETP.NE.AND UP0, UPT, UR4, 0x1c, UPT ;  /* 0x0000001c0400788c */ /* 0x000fd2000bf05270 */
[----:B------:R-:W-:Y:S05]  /*19d0*/  BRA.U !UP0, `(.L_x_11338) ;  /* 0x0000000108747547 */ /* 0x000fea000b800000 */
[----:B------:R-:W-:-:S09]  /*19e0*/  UISETP.NE.AND UP0, UPT, UR4, 0x1d, UPT ;  /* 0x0000001d0400788c */ /* 0x000fd2000bf05270 */
[----:B------:R-:W-:Y:S05]  /*19f0*/  BRA.U !UP0, `(.L_x_11339) ;  /* 0x00000001085c7547 */ /* 0x000fea000b800000 */
[----:B------:R-:W-:-:S09]  /*1a00*/  UISETP.NE.AND UP0, UPT, UR4, 0x2c, UPT ;  /* 0x0000002c0400788c */ /* 0x000fd2000bf05270 */
[----:B------:R-:W-:Y:S05]  /*1a10*/  BRA.U !UP0, `(.L_x_11340) ;  /* 0x0000000108487547 */ /* 0x000fea000b800000 */
.L_x_11322:
        /* <DEDUP_REMOVED lines=16> */
.L_x_11341:
[----:B------:R-:W-:Y:S01]  /*1b20*/  PLOP3.LUT P0, PT, PT, PT, PT, 0x8, 0x80 ;  /* 0x000000000080781c */ /* 0x000fe20003f0e170 */
[----:B------:R-:W-:-:S12]  /*1b30*/  BRA `(.L_x_11323) ;  /* 0x0000000000247947 */ /* 0x000fd80003800000 */
.L_x_11340:
[----:B------:R-:W2:Y:S02]  /*1b40*/  LDG.E.U8 R4, desc[UR36][R4.64] ;  /* 0x0000002404047981 */ /* 0x000ea4000c1e1100 */
[----:B--2---:R-:W-:Y:S01]  /*1b50*/  ISETP.NE.AND P0, PT, R4, RZ, PT ;  /* 0x000000ff0400720c */ /* 0x004fe20003f05270 */
[----:B------:R-:W-:-:S12]  /*1b60*/  BRA `(.L_x_11323) ;  /* 0x0000000000187947 */ /* 0x000fd80003800000 */
.L_x_11339:
[----:B------:R-:W2:Y:S02]  /*1b70*/  LDG.E.64 R4, desc[UR36][R4.64] ;  /* 0x0000002404047981 */ /* 0x000ea4000c1e1b00 */
[----:B--2---:R-:W-:-:S04]  /*1b80*/  ISETP.NE.U32.AND P0, PT, R4, RZ, PT ;  /* 0x000000ff0400720c */ /* 0x004fc80003f05070 */
[----:B------:R-:W-:Y:S01]  /*1b90*/  ISETP.NE.AND.EX P0, PT, R5, RZ, PT, P0 ;  /* 0x000000ff0500720c */ /* 0x000fe20003f05300 */
[----:B------:R-:W-:-:S12]  /*1ba0*/  BRA `(.L_x_11323) ;  /* 0x0000000000087947 */ /* 0x000fd80003800000 */
.L_x_11338:
[----:B------:R-:W2:Y:S02]  /*1bb0*/  LDG.E R4, desc[UR36][R4.64] ;  /* 0x0000002404047981 */ /* 0x000ea4000c1e1900 */
[----:B--2---:R-:W-:-:S13]  /*1bc0*/  ISETP.NE.AND P0, PT, R4, RZ, PT ;  /* 0x000000ff0400720c */ /* 0x004fda0003f05270 */
.L_x_11323:
[----:B------:R-:W-:Y:S05]  /*1bd0*/  BSYNC.RECONVERGENT B6 ;  /* 0x0000000000067941 */ /* 0x000fea0003800200 */
.L_x_11317:
[----:B------:R-:W-:Y:S01]  /*1be0*/  SEL R16, RZ, 0x1, !P0 ;  /* 0x00000001ff107807 */ /* 0x000fe20004000000 */
[----:B------:R-:W-:-:S03]  /*1bf0*/  VIADD R25, R19, 0x80 ;  /* 0x0000008013197836 */ /* 0x000fc60000000000 */
[----:B------:R-:W-:-:S07]  /*1c00*/  I2FP.F32.U32 R16, R16 ;  /* 0x0000001000107245 */ /* 0x000fce0000201000 */
.L_x_11282:
[----:B------:R-:W-:Y:S05]  /*1c10*/  BSYNC.RECONVERGENT B7 ;  /* 0x0000000000077941 */ /* 0x000fea0003800200 */
.L_x_11281:
[----:B------:R-:W-:Y:S01]  /*1c20*/  ISETP.GE.AND P0, PT, R25, R22, PT ;  /* 0x000000161900720c */ /* 0x000fe20003f06270 */
[----:B------:R-:W-:Y:S01]  /*1c30*/  BSSY.RECONVERGENT B7, `(.L_x_11342) ;  /* 0x00001b7000077945 */ /* 0x000fe20003800200 */
[----:B------:R-:W-:Y:S01]  /*1c40*/  IMAD.MOV.U32 R24, RZ, RZ, RZ ;  /* 0x000000ffff187224 */ /* 0x000fe200078e00ff */
        /* <DEDUP_REMOVED lines=24> */
.L_x_11347:
[----:B------:R-:W2:Y:S02]  /*1dd0*/  LDG.E.U8 R4, desc[UR36][R4.64] ;  /* 0x0000002404047981 */ /* 0x000ea4000c1e1100 */
[----:B--2---:R-:W-:-:S04]  /*1de0*/  I2FP.F32.U32 R0, R4 ;  /* 0x0000000400007245 */ /* 0x004fc80000201000 */
[----:B------:R-:W-:-:S04]  /*1df0*/  F2FP.BF16.F32.PACK_AB R0, RZ, R0 ;  /* 0x00000000ff00723e */ /* 0x000fc800000010ff */
[----:B------:R-:W-:Y:S01]  /*1e00*/  PRMT R18, R0, 0x7610, R18 ;  /* 0x0000761000127816 */ /* 0x000fe20000000012 */
[----:B------:R-:W-:Y:S06]  /*1e10*/  BRA `(.L_x_11349) ;  /* 0x0000000c00c47947 */ /* 0x000fec0003800000 */
.L_x_11346:
        /* <DEDUP_REMOVED lines=11> */
.L_x_11351:
[----:B------:R-:W2:Y:S02]  /*1ed0*/  LDG.E R4, desc[UR36][R4.64] ;  /* 0x0000002404047981 */ /* 0x000ea4000c1e1900 */
[----:B--2---:R-:W-:-:S04]  /*1ee0*/  I2FP.F32.S32 R0, R4 ;  /* 0x0000000400007245 */ /* 0x004fc80000201400 */
[----:B------:R-:W-:-:S04]  /*1ef0*/  F2FP.BF16.F32.PACK_AB R0, RZ, R0 ;  /* 0x00000000ff00723e */ /* 0x000fc800000010ff */
[----:B------:R-:W-:Y:S01]  /*1f00*/  PRMT R18, R0, 0x7610, R18 ;  /* 0x0000761000127816 */ /* 0x000fe20000000012 */
[----:B------:R-:W-:Y:S06]  /*1f10*/  BRA `(.L_x_11349) ;  /* 0x0000000c00847947 */ /* 0x000fec0003800000 */
.L_x_11350:
[----:B------:R-:W2:Y:S02]  /*1f20*/  LDG.E.U16 R4, desc[UR36][R4.64] ;  /* 0x0000002404047981 */ /* 0x000ea4000c1e1500 */
[----:B--2---:R-:W0:Y:S02]  /*1f30*/  I2F.S16 R0, R4 ;  /* 0x0000000400007306 */ /* 0x004e240000101400 */
[----:B0-----:R-:W-:-:S04]  /*1f40*/  F2FP.BF16.F32.PACK_AB R0, RZ, R0 ;  /* 0x00000000ff00723e */ /* 0x001fc800000010ff */
[----:B------:R-:W-:Y:S01]  /*1f50*/  PRMT R18, R0, 0x7610, R18 ;  /* 0x0000761000127816 */ /* 0x000fe20000000012 */
[----:B------:R-:W-:Y:S06]  /*1f60*/  BRA `(.L_x_11349) ;  /* 0x0000000c00707947 */ /* 0x000fec0003800000 */
.L_x_11345:
        /* <DEDUP_REMOVED lines=9> */
.L_x_11353:
[----:B------:R-:W2:Y:S02]  /*2000*/  LDG.E.U16 R0, desc[UR36][R4.64] ;  /* 0x0000002404007981 */ /* 0x000ea4000c1e1500 */
[----:B--2---:R-:W-:-:S05]  /*2010*/  HADD2.F32 R0, -RZ, R0.H0_H0 ;  /* 0x20000000ff007230 */ /* 0x004fca0000004100 */
[----:B------:R-:W-:-:S04]  /*2020*/  F2FP.BF16.F32.PACK_AB R0, RZ, R0 ;  /* 0x00000000ff00723e */ /* 0x000fc800000010ff */
[----:B------:R-:W-:Y:S01]  /*2030*/  PRMT R18, R0, 0x7610, R18 ;  /* 0x0000761000127816 */ /* 0x000fe20000000012 */
[----:B------:R-:W-:Y:S06]  /*2040*/  BRA `(.L_x_11349) ;  /* 0x0000000c00387947 */ /* 0x000fec0003800000 */
.L_x_11352:
        /* <DEDUP_REMOVED lines=9> */
.L_x_11355:
[----:B------:R-:W2:Y:S02]  /*20e0*/  LDG.E.U16 R4, desc[UR36][R4.64] ;  /* 0x0000002404047981 */ /* 0x000ea4000c1e1500 */
[----:B--2---:R-:W-:-:S05]  /*20f0*/  HADD2.F32 R0, -RZ, R4.H0_H0 ;  /* 0x20000004ff007230 */ /* 0x004fca0000004100 */
[----:B------:R-:W-:-:S04]  /*2100*/  F2FP.BF16.F32.PACK_AB R0, RZ, R0 ;  /* 0x00000000ff00723e */ /* 0x000fc800000010ff */
[----:B------:R-:W-:Y:S01]  /*2110*/  PRMT R18, R0, 0x7610, R18 ;  /* 0x0000761000127816 */ /* 0x000fe20000000012 */
[----:B------:R-:W-:Y:S06]  /*2120*/  BRA `(.L_x_11349) ;  /* 0x0000000c00007947 */ /* 0x000fec0003800000 */
.L_x_11354:
        /* <DEDUP_REMOVED lines=9> */
.L_x_11344:
        /* <DEDUP_REMOVED lines=14> */
.L_x_11358:
        /* <DEDUP_REMOVED lines=9> */
.L_x_11357:
        /* <DEDUP_REMOVED lines=27> */
.L_x_11360:
        /* <DEDUP_REMOVED lines=15> */
.L_x_11359:
[----:B------:R0:W5:Y:S01]  /*25d0*/  LDG.E.U16 R18, desc[UR36][R4.64] ;  /* 0x0000002404127981 */ /* 0x000162000c1e1500 */
[----:B------:R-:W-:Y:S05]  /*25e0*/  BRA `(.L_x_11349) ;  /* 0x0000000400d07947 */ /* 0x000fea0003800000 */
.L_x_11356:
        /* <DEDUP_REMOVED lines=13> */
.L_x_11363:
        /* <DEDUP_REMOVED lines=21> */
.L_x_11367:
[----:B------:R-:W-:Y:S05]  /*2810*/  BSYNC.RECONVERGENT B1 ;  /* 0x0000000000017941 */ /* 0x000fea0003800200 */
.L_x_11366:
[----:B------:R-:W-:Y:S01]  /*2820*/  IMAD.SHL.U32 R0, R0, 0x100000, RZ ;  /* 0x0010000000007824 */ /* 0x000fe200078e00ff */
[----:B------:R-:W-:-:S04]  /*2830*/  LEA R3, R3, 0x3b800000, 0x17 ;  /* 0x3b80000003037811 */ /* 0x000fc800078eb8ff */
[----:B------:R-:W-:-:S07]  /*2840*/  LOP3.LUT R0, R3, R0, R7, 0xfe, !PT ;  /* 0x0000000003007212 */ /* 0x000fce00078efe07 */
.L_x_11365:
[----:B------:R-:W-:Y:S05]  /*2850*/  BSYNC.RECONVERGENT B0 ;  /* 0x0000000000007941 */ /* 0x000fea0003800200 */
.L_x_11364:
[----:B------:R-:W-:-:S04]  /*2860*/  F2FP.BF16.F32.PACK_AB R0, RZ, R0 ;  /* 0x00000000ff00723e */ /* 0x000fc800000010ff */
[----:B------:R-:W-:Y:S01]  /*2870*/  PRMT R18, R0, 0x7610, R18 ;  /* 0x0000761000127816 */ /* 0x000fe20000000012 */
[----:B------:R-:W-:Y:S06]  /*2880*/  BRA `(.L_x_11349) ;  /* 0x0000000400287947 */ /* 0x000fec0003800000 */
.L_x_11362:
        /* <DEDUP_REMOVED lines=21> */
.L_x_11371:
[----:B------:R-:W-:Y:S05]  /*29e0*/  BSYNC.RECONVERGENT B1 ;  /* 0x0000000000017941 */ /* 0x000fea0003800200 */
.L_x_11370:
[----:B------:R-:W-:Y:S01]  /*29f0*/  IMAD.SHL.U32 R0, R0, 0x200000, RZ ;  /* 0x0020000000007824 */ /* 0x000fe200078e00ff */
[----:B------:R-:W-:-:S04]  /*2a00*/  LEA R3, R3, 0x37800000, 0x17 ;  /* 0x3780000003037811 */ /* 0x000fc800078eb8ff */
[----:B------:R-:W-:-:S07]  /*2a10*/  LOP3.LUT R0, R3, R0, R7, 0xfe, !PT ;  /* 0x0000000003007212 */ /* 0x000fce00078efe07 */
.L_x_11369:
[----:B------:R-:W-:Y:S05]  /*2a20*/  BSYNC.RECONVERGENT B0 ;  /* 0x0000000000007941 */ /* 0x000fea0003800200 */
.L_x_11368:
[----:B------:R-:W-:-:S04]  /*2a30*/  F2FP.BF16.F32.PACK_AB R0, RZ, R0 ;  /* 0x00000000ff00723e */ /* 0x000fc800000010ff */
[----:B------:R-:W-:Y:S01]  /*2a40*/  PRMT R18, R0, 0x7610, R18 ;  /* 0x0000761000127816 */ /* 0x000fe20000000012 */
[----:B------:R-:W-:Y:S06]  /*2a50*/  BRA `(.L_x_11349) ;  /* 0x0000000000b47947 */ /* 0x000fec0003800000 */
.L_x_11361:
        /* <DEDUP_REMOVED lines=14> */
.L_x_11375:
[----:B------:R-:W-:Y:S05]  /*2b40*/  BSYNC.RECONVERGENT B0 ;  /* 0x0000000000007941 */ /* 0x000fea0003800200 */
.L_x_11374:
[----:B------:R-:W-:-:S04]  /*2b50*/  F2FP.BF16.F32.PACK_AB R0, RZ, R0 ;  /* 0x00000000ff00723e */ /* 0x000fc800000010ff */
[----:B------:R-:W-:Y:S01]  /*2b60*/  PRMT R18, R0, 0x7610, R18 ;  /* 0x0000761000127816 */ /* 0x000fe20000000012 */
[----:B------:R-:W-:Y:S06]  /*2b70*/  BRA `(.L_x_11349) ;  /* 0x00000000006c7947 */ /* 0x000fec0003800000 */
.L_x_11348:
        /* <DEDUP_REMOVED lines=16> */
.L_x_11376:
[----:B------:R-:W-:Y:S01]  /*2c80*/  PRMT R18, RZ, 0x7610, R18 ;  /* 0x00007610ff127816 */ /* 0x000fe20000000012 */
[----:B------:R-:W-:Y:S06]  /*2c90*/  BRA `(.L_x_11349) ;  /* 0x0000000000247947 */ /* 0x000fec0003800000 */
.L_x_11373:
[----:B------:R-:W2:Y:S02]  /*2ca0*/  LDG.E.64 R4, desc[UR36][R4.64] ;  /* 0x0000002404047981 */ /* 0x000ea4000c1e1b00 */
[----:B--2---:R-:W0:Y:S02]  /*2cb0*/  I2F.U64 R0, R4 ;  /* 0x0000000400007312 */ /* 0x004e240000301000 */
[----:B0-----:R-:W-:-:S04]  /*2cc0*/  F2FP.BF16.F32.PACK_AB R0, RZ, R0 ;  /* 0x00000000ff00723e */ /* 0x001fc800000010ff */
[----:B------:R-:W-:Y:S01]  /*2cd0*/  PRMT R18, R0, 0x7610, R18 ;  /* 0x0000761000127816 */ /* 0x000fe20000000012 */
[----:B------:R-:W-:Y:S06]  /*2ce0*/  BRA `(.L_x_11349) ;  /* 0x0000000000107947 */ /* 0x000fec0003800000 */
.L_x_11372:
[----:B------:R-:W2:Y:S02]  /*2cf0*/  LDG.E R4, desc[UR36][R4.64] ;  /* 0x0000002404047981 */ /* 0x000ea4000c1e1900 */
[----:B--2---:R-:W-:-:S04]  /*2d00*/  I2FP.F32.U32 R0, R4 ;  /* 0x0000000400007245 */ /* 0x004fc80000201000 */
[----:B------:R-:W-:-:S04]  /*2d10*/  F2FP.BF16.F32.PACK_AB R0, RZ, R0 ;  /* 0x00000000ff00723e */ /* 0x000fc800000010ff */
[----:B------:R-:W-:-:S07]  /*2d20*/  PRMT R18, R0, 0x7610, R18 ;  /* 0x0000761000127816 */ /* 0x000fce0000000012 */
.L_x_11349:
        /* <DEDUP_REMOVED lines=20> */
.L_x_11381:
[----:B------:R-:W2:Y:S02]  /*2e70*/  LDG.E.U8 R4, desc[UR36][R4.64] ;  /* 0x0000002404047981 */ /* 0x000ea4000c1e1100 */
[----:B--2---:R-:W-:Y:S01]  /*2e80*/  ISETP.NE.AND P0, PT, R4, RZ, PT ;  /* 0x000000ff0400720c */ /* 0x004fe20003f05270 */
[----:B------:R-:W-:-:S12]  /*2e90*/  BRA `(.L_x_11383) ;  /* 0x0000000800307947 */ /* 0x000fd80003800000 */
.L_x_11380:
        /* <DEDUP_REMOVED lines=10> */
.L_x_11385:
[----:B------:R-:W2:Y:S02]  /*2f40*/  LDG.E R4, desc[UR36][R4.64] ;  /* 0x0000002404047981 */ /* 0x000ea4000c1e1900 */
[----:B--2---:R-:W-:Y:S01]  /*2f50*/  ISETP.NE.AND P0, PT, R4, RZ, PT ;  /* 0x000000ff0400720c */ /* 0x004fe20003f05270 */
[----:B------:R-:W-:-:S12]  /*2f60*/  BRA `(.L_x_11383) ;  /* 0x0000000400fc7947 */ /* 0x000fd80003800000 */
.L_x_11384:
[----:B------:R-:W2:Y:S02]  /*2f70*/  LDG.E.U16 R4, desc[UR36][R4.64] ;  /* 0x0000002404047981 */ /* 0x000ea4000c1e1500 */
[----:B--2---:R-:W-:Y:S01]  /*2f80*/  ISETP.NE.AND P0, PT, R4, RZ, PT ;  /* 0x000000ff0400720c */ /* 0x004fe20003f05270 */
[----:B------:R-:W-:-:S12]  /*2f90*/  BRA `(.L_x_11383) ;  /* 0x0000000400f07947 */ /* 0x000fd80003800000 */
.L_x_11379:
        /* <DEDUP_REMOVED lines=9> */
.L_x_11387:
[----:B------:R-:W2:Y:S02]  /*3030*/  LDG.E.U16 R0, desc[UR36][R4.64] ;  /* 0x0000002404007981 */ /* 0x000ea4000c1e1500 */
[----:B--2---:R-:W-:-:S05]  /*3040*/  HADD2.F32 R0, -RZ, R0.H0_H0 ;  /* 0x20000000ff007230 */ /* 0x004fca0000004100 */
[----:B------:R-:W-:Y:S01]  /*3050*/  FSETP.NEU.FTZ.AND P0, PT, R0, RZ, PT ;  /* 0x000000ff0000720b */ /* 0x000fe20003f1d000 */
[----:B------:R-:W-:-:S12]  /*3060*/  BRA `(.L_x_11383) ;  /* 0x0000000400bc7947 */ /* 0x000fd80003800000 */
.L_x_11386:
        /* <DEDUP_REMOVED lines=11> */
.L_x_11389:
        /* <DEDUP_REMOVED lines=8> */
.L_x_11388:
[----:B------:R-:W2:Y:S02]  /*31a0*/  LDG.E.64 R4, desc[UR36][R4.64] ;  /* 0x0000002404047981 */ /* 0x000ea4000c1e1b00 */
[----:B--2---:R-:W-:Y:S01]  /*31b0*/  DSETP.NEU.AND P0, PT, R4, RZ, PT ;  /* 0x000000ff0400722a */ /* 0x004fe20003f0d000 */
[----:B------:R-:W-:-:S13]  /*31c0*/  BRA `(.L_x_11383) ;  /* 0x0000000400647947 */ /* 0x000fda0003800000 */
.L_x_11378:
        /* <DEDUP_REMOVED lines=11> */
.L_x_11392:
[----:B------:R-:W2:Y:S02]  /*3280*/  LDG.E.128 R4, desc[UR36][R4.64] ;  /* 0x0000002404047981 */ /* 0x000ea4000c1e1d00 */
[----:B--2---:R-:W-:-:S06]  /*3290*/  DSETP.NEU.AND P0, PT, R6, RZ, PT ;  /* 0x000000ff0600722a */ /* 0x004fcc0003f0d000 */
[----:B------:R-:W-:Y:S01]  /*32a0*/  DSETP.NEU.OR P0, PT, R4, RZ, P0 ;  /* 0x000000ff0400722a */ /* 0x000fe2000070d400 */
[----:B------:R-:W-:-:S13]  /*32b0*/  BRA `(.L_x_11383) ;  /* 0x0000000400287947 */ /* 0x000fda0003800000 */
.L_x_11391:
        /* <DEDUP_REMOVED lines=9> */
.L_x_11394:
        /* <DEDUP_REMOVED lines=11> */
.L_x_11393:
[----:B------:R-:W2:Y:S02]  /*3400*/  LDG.E.U16 R0, desc[UR36][R4.64] ;  /* 0x0000002404007981 */ /* 0x000ea4000c1e1500 */
[----:B--2---:R-:W-:-:S05]  /*3410*/  IMAD.U32 R0, R0, 0x10000, RZ ;  /* 0x0001000000007824 */ /* 0x004fca00078e00ff */
[----:B------:R-:W-:Y:S01]  /*3420*/  FSETP.NEU.FTZ.AND P0, PT, R0, RZ, PT ;  /* 0x000000ff0000720b */ /* 0x000fe20003f1d000 */
[----:B------:R-:W-:-:S12]  /*3430*/  BRA `(.L_x_11383) ;  /* 0x0000000000c87947 */ /* 0x000fd80003800000 */
.L_x_11390:
        /* <DEDUP_REMOVED lines=11> */
.L_x_11397:
[----:B------:R-:W2:Y:S02]  /*34f0*/  LDG.E.U8 R4, desc[UR36][R4.64] ;  /* 0x0000002404047981 */ /* 0x000ea4000c1e1100 */
[----:B--2---:R-:W-:Y:S01]  /*3500*/  ISETP.NE.AND P0, PT, R4, RZ, PT ;  /* 0x000000ff0400720c */ /* 0x004fe20003f05270 */
[----:B------:R-:W-:-:S12]  /*3510*/  BRA `(.L_x_11383) ;  /* 0x0000000000907947 */ /* 0x000fd80003800000 */
.L_x_11396:
[----:B------:R-:W2:Y:S02]  /*3520*/  LDG.E.U8 R4, desc[UR36][R4.64] ;  /* 0x0000002404047981 */ /* 0x000ea4000c1e1100 */
[----:B--2---:R-:W-:Y:S01]  /*3530*/  ISETP.NE.AND P0, PT, R4, RZ, PT ;  /* 0x000000ff0400720c */ /* 0x004fe20003f05270 */
[----:B------:R-:W-:-:S12]  /*3540*/  BRA `(.L_x_11383) ;  /* 0x0000000000847947 */ /* 0x000fd80003800000 */
.L_x_11395:
        /* <DEDUP_REMOVED lines=9> */
.L_x_11382:
        /* <DEDUP_REMOVED lines=16> */
.L_x_11400:
[----:B------:R-:W-:Y:S01]  /*36e0*/  PLOP3.LUT P0, PT, PT, PT, PT, 0x8, 0x80 ;  /* 0x000000000080781c */ /* 0x000fe20003f0e170 */
[----:B------:R-:W-:-:S12]  /*36f0*/  BRA `(.L_x_11383) ;  /* 0x0000000000187947 */ /* 0x000fd80003800000 */
.L_x_11399:
[----:B------:R-:W2:Y:S02]  /*3700*/  LDG.E.64 R4, desc[UR36][R4.64] ;  /* 0x0000002404047981 */ /* 0x000ea4000c1e1b00 */
[----:B--2---:R-:W-:-:S04]  /*3710*/  ISETP.NE.U32.AND P0, PT, R4, RZ, PT ;  /* 0x000000ff0400720c */ /* 0x004fc80003f05070 */
[----:B------:R-:W-:Y:S01]  /*3720*/  ISETP.NE.AND.EX P0, PT, R5, RZ, PT, P0 ;  /* 0x000000ff0500720c */ /* 0x000fe20003f05300 */
[----:B------:R-:W-:-:S12]  /*3730*/  BRA `(.L_x_11383) ;  /* 0x0000000000087947 */ /* 0x000fd80003800000 */
.L_x_11398:
[----:B------:R-:W2:Y:S02]  /*3740*/  LDG.E R4, desc[UR36][R4.64] ;  /* 0x0000002404047981 */ /* 0x000ea4000c1e1900 */
[----:B--2---:R-:W-:-:S13]  /*3750*/  ISETP.NE.AND P0, PT, R4, RZ, PT ;  /* 0x000000ff0400720c */ /* 0x004fda0003f05270 */
.L_x_11383:
[----:B------:R-:W-:Y:S05]  /*3760*/  BSYNC.RECONVERGENT B6 ;  /* 0x0000000000067941 */ /* 0x000fea0003800200 */
.L_x_11377:
[----:B------:R-:W-:Y:S01]  /*3770*/  SEL R24, RZ, 0x1, !P0 ;  /* 0x00000001ff187807 */ /* 0x000fe20004000000 */
[----:B------:R-:W-:-:S03]  /*3780*/  VIADD R25, R25, 0x80 ;  /* 0x0000008019197836 */ /* 0x000fc60000000000 */
[----:B------:R-:W-:-:S07]  /*3790*/  I2FP.F32.U32 R24, R24 ;  /* 0x0000001800187245 */ /* 0x000fce0000201000 */
.L_x_11343:
[----:B------:R-:W-:Y:S05]  /*37a0*/  BSYNC.RECONVERGENT B7 ;  /* 0x0000000000077941 */ /* 0x000fea0003800200 */
.L_x_11342:
        /* <DEDUP_REMOVED lines=27> */
.L_x_11406:
[----:B------:R-:W2:Y:S02]  /*3960*/  LDG.E.U8 R4, desc[UR36][R4.64] ;  /* 0x0000002404047981 */ /* 0x000ea4000c1e1100 */
[----:B--2---:R-:W-:-:S04]  /*3970*/  I2FP.F32.U32 R0, R4 ;  /* 0x0000000400007245 */ /* 0x004fc80000201000 */
[----:B------:R-:W-:-:S04]  /*3980*/  F2FP.BF16.F32.PACK_AB R0, RZ, R0 ;  /* 0x00000000ff00723e */ /* 0x000fc800000010ff */
[----:B------:R-:W-:Y:S01]  /*3990*/  PRMT R23, R0, 0x7610, R23 ;  /* 0x0000761000177816 */ /* 0x000fe20000000017 */
[----:B------:R-:W-:Y:S06]  /*39a0*/  BRA `(.L_x_11408) ;  /* 0x0000000c00c47947 */ /* 0x000fec0003800000 */
.L_x_11405:
        /* <DEDUP_REMOVED lines=11> */
.L_x_11410:
[----:B------:R-:W2:Y:S02]  /*3a60*/  LDG.E R4, desc[UR36][R4.64] ;  /* 0x0000002404047981 */ /* 0x000ea4000c1e1900 */
[----:B--2---:R-:W-:-:S04]  /*3a70*/  I2FP.F32.S32 R0, R4 ;  /* 0x0000000400007245 */ /* 0x004fc80000201400 */
[----:B------:R-:W-:-:S04]  /*3a80*/  F2FP.BF16.F32.PACK_AB R0, RZ, R0 ;  /* 0x00000000ff00723e */ /* 0x000fc800000010ff */
[----:B------:R-:W-:Y:S01]  /*3a90*/  PRMT R23, R0, 0x7610, R23 ;  /* 0x0000761000177816 */ /* 0x000fe20000000017 */
[----:B------:R-:W-:Y:S06]  /*3aa0*/  BRA `(.L_x_11408) ;  /* 0x0000000c00847947 */ /* 0x000fec0003800000 */
.L_x_11409:
[----:B------:R-:W2:Y:S02]  /*3ab0*/  LDG.E.U16 R4, desc[UR36][R4.64] ;  /* 0x0000002404047981 */ /* 0x000ea4000c1e1500 */
[----:B--2---:R-:W0:Y:S02]  /*3ac0*/  I2F.S16 R0, R4 ;  /* 0x0000000400007306 */ /* 0x004e240000101400 */
[----:B0-----:R-:W-:-:S04]  /*3ad0*/  F2FP.BF16.F32.PACK_AB R0, RZ, R0 ;  /* 0x00000000ff00723e */ /* 0x001fc800000010ff */
[----:B------:R-:W-:Y:S01]  /*3ae0*/  PRMT R23, R0, 0x7610, R23 ;  /* 0x0000761000177816 */ /* 0x000fe20000000017 */
[----:B------:R-:W-:Y:S06]  /*3af0*/  BRA `(.L_x_11408) ;  /* 0x0000000c00707947 */ /* 0x000fec0003800000 */
.L_x_11404:
        /* <DEDUP_REMOVED lines=9> */
.L_x_11412:
[----:B------:R-:W2:Y:S02]  /*3b90*/  LDG.E.U16 R0, desc[UR36][R4.64] ;  /* 0x0000002404007981 */ /* 0x000ea4000c1e1500 */
[----:B--2---:R-:W-:-:S05]  /*3ba0*/  HADD2.F32 R0, -RZ, R0.H0_H0 ;  /* 0x20000000ff007230 */ /* 0x004fca0000004100 */
[----:B------:R-:W-:-:S04]  /*3bb0*/  F2FP.BF16.F32.PACK_AB R0, RZ, R0 ;  /* 0x00000000ff00723e */ /* 0x000fc800000010ff */
[----:B------:R-:W-:Y:S01]  /*3bc0*/  PRMT R23, R0, 0x7610, R23 ;  /* 0x0000761000177816 */ /* 0x000fe20000000017 */
[----:B------:R-:W-:Y:S06]  /*3bd0*/  BRA `(.L_x_11408) ;  /* 0x0000000c00387947 */ /* 0x000fec0003800000 */
.L_x_11411:
        /* <DEDUP_REMOVED lines=9> */
.L_x_11414:
[----:B------:R-:W2:Y:S02]  /*3c70*/  LDG.E.U16 R4, desc[UR36][R4.64] ;  /* 0x0000002404047981 */ /* 0x000ea4000c1e1500 */
[----:B--2---:R-:W-:-:S05]  /*3c80*/  HADD2.F32 R0, -RZ, R4.H0_H0 ;  /* 0x20000004ff007230 */ /* 0x004fca0000004100 */
[----:B------:R-:W-:-:S04]  /*3c90*/  F2FP.BF16.F32.PACK_AB R0, RZ, R0 ;  /* 0x00000000ff00723e */ /* 0x000fc800000010ff */
[----:B------:R-:W-:Y:S01]  /*3ca0*/  PRMT R23, R0, 0x7610, R23 ;  /* 0x0000761000177816 */ /* 0x000fe20000000017 */
[----:B------:R-:W-:Y:S06]  /*3cb0*/  BRA `(.L_x_11408) ;  /* 0x0000000c00007947 */ /* 0x000fec0003800000 */
.L_x_11413:
        /* <DEDUP_REMOVED lines=9> */
.L_x_11403:
        /* <DEDUP_REMOVED lines=14> */
.L_x_11417:
        /* <DEDUP_REMOVED lines=9> */
.L_x_11416:
        /* <DEDUP_REMOVED lines=27> */
.L_x_11419:
        /* <DEDUP_REMOVED lines=15> */
.L_x_11418:
[----:B------:R0:W5:Y:S01]  /*4160*/  LDG.E.U16 R23, desc[UR36][R4.64] ;  /* 0x0000002404177981 */ /* 0x000162000c1e1500 */
[----:B------:R-:W-:Y:S05]  /*4170*/  BRA `(.L_x_11408) ;  /* 0x0000000400d07947 */ /* 0x000fea0003800000 */
.L_x_11415:
        /* <DEDUP_REMOVED lines=13> */
.L_x_11422:
        /* <DEDUP_REMOVED lines=21> */
.L_x_11426:
[----:B------:R-:W-:Y:S05]  /*43a0*/  BSYNC.RECONVERGENT B1 ;  /* 0x0000000000017941 */ /* 0x000fea0003800200 */
.L_x_11425:
[----:B------:R-:W-:Y:S01]  /*43b0*/  IMAD.SHL.U32 R0, R0, 0x100000, RZ ;  /* 0x0010000000007824 */ /* 0x000fe200078e00ff */
[----:B------:R-:W-:-:S04]  /*43c0*/  LEA R3, R3, 0x3b800000, 0x17 ;  /* 0x3b80000003037811 */ /* 0x000fc800078eb8ff */
[----:B------:R-:W-:-:S07]  /*43d0*/  LOP3.LUT R0, R3, R0, R7, 0xfe, !PT ;  /* 0x0000000003007212 */ /* 0x000fce00078efe07 */
.L_x_11424:
[----:B------:R-:W-:Y:S05]  /*43e0*/  BSYNC.RECONVERGENT B0 ;  /* 0x0000000000007941 */ /* 0x000fea0003800200 */
.L_x_11423:
[----:B------:R-:W-:-:S04]  /*43f0*/  F2FP.BF16.F32.PACK_AB R0, RZ, R0 ;  /* 0x00000000ff00723e */ /* 0x000fc800000010ff */
[----:B------:R-:W-:Y:S01]  /*4400*/  PRMT R23, R0, 0x7610, R23 ;  /* 0x0000761000177816 */ /* 0x000fe20000000017 */
[----:B------:R-:W-:Y:S06]  /*4410*/  BRA `(.L_x_11408) ;  /* 0x0000000400287947 */ /* 0x000fec0003800000 */
.L_x_11421:
        /* <DEDUP_REMOVED lines=21> */
.L_x_11430:
[----:B------:R-:W-:Y:S05]  /*4570*/  BSYNC.RECONVERGENT B1 ;  /* 0x0000000000017941 */ /* 0x000fea0003800200 */
.L_x_11429:
[----:B------:R-:W-:Y:S01]  /*4580*/  IMAD.SHL.U32 R0, R0, 0x200000, RZ ;  /* 0x0020000000007824 */ /* 0x000fe200078e00ff */
[----:B------:R-:W-:-:S04]  /*4590*/  LEA R3, R3, 0x37800000, 0x17 ;  /* 0x3780000003037811 */ /* 0x000fc800078eb8ff */
[----:B------:R-:W-:-:S07]  /*45a0*/  LOP3.LUT R0, R3, R0, R7, 0xfe, !PT ;  /* 0x0000000003007212 */ /* 0x000fce00078efe07 */
.L_x_11428:
[----:B------:R-:W-:Y:S05]  /*45b0*/  BSYNC.RECONVERGENT B0 ;  /* 0x0000000000007941 */ /* 0x000fea0003800200 */
.L_x_11427:
[----:B------:R-:W-:-:S04]  /*45c0*/  F2FP.BF16.F32.PACK_AB R0, RZ, R0 ;  /* 0x00000000ff00723e */ /* 0x000fc800000010ff */
[----:B------:R-:W-:Y:S01]  /*45d0*/  PRMT R23, R0, 0x7610, R23 ;  /* 0x0000761000177816 */ /* 0x000fe20000000017 */
[----:B------:R-:W-:Y:S06]  /*45e0*/  BRA `(.L_x_11408) ;  /* 0x0000000000b47947 */ /* 0x000fec0003800000 */
.L_x_11420:
        /* <DEDUP_REMOVED lines=14> */
.L_x_11434:
[----:B------:R-:W-:Y:S05]  /*46d0*/  BSYNC.RECONVERGENT B0 ;  /* 0x0000000000007941 */ /* 0x000fea0003800200 */
.L_x_11433:
[----:B------:R-:W-:-:S04]  /*46e0*/  F2FP.BF16.F32.PACK_AB R0, RZ, R0 ;  /* 0x00000000ff00723e */ /* 0x000fc800000010ff */
[----:B------:R-:W-:Y:S01]  /*46f0*/  PRMT R23, R0, 0x7610, R23 ;  /* 0x0000761000177816 */ /* 0x000fe20000000017 */
[----:B------:R-:W-:Y:S06]  /*4700*/  BRA `(.L_x_11408) ;  /* 0x00000000006c7947 */ /* 0x000fec0003800000 */
.L_x_11407:
        /* <DEDUP_REMOVED lines=16> */
.L_x_11435:
[----:B------:R-:W-:Y:S01]  /*4810*/  PRMT R23, RZ, 0x7610, R23 ;  /* 0x00007610ff177816 */ /* 0x000fe20000000017 */
[----:B------:R-:W-:Y:S06]  /*4820*/  BRA `(.L_x_11408) ;  /* 0x0000000000247947 */ /* 0x000fec0003800000 */
.L_x_11432:
[----:B------:R-:W2:Y:S02]  /*4830*/  LDG.E.64 R4, desc[UR36][R4.64] ;  /* 0x0000002404047981 */ /* 0x000ea4000c1e1b00 */
[----:B--2---:R-:W0:Y:S02]  /*4840*/  I2F.U64 R0, R4 ;  /* 0x0000000400007312 */ /* 0x004e240000301000 */
[----:B0-----:R-:W-:-:S04]  /*4850*/  F2FP.BF16.F32.PACK_AB R0, RZ, R0 ;  /* 0x00000000ff00723e */ /* 0x001fc800000010ff */
[----:B------:R-:W-:Y:S01]  /*4860*/  PRMT R23, R0, 0x7610, R23 ;  /* 0x0000761000177816 */ /* 0x000fe20000000017 */
[----:B------:R-:W-:Y:S06]  /*4870*/  BRA `(.L_x_11408) ;  /* 0x0000000000107947 */ /* 0x000fec0003800000 */
.L_x_11431:
[----:B------:R-:W2:Y:S02]  /*4880*/  LDG.E R4, desc[UR36][R4.64] ;  /* 0x0000002404047981 */ /* 0x000ea4000c1e1900 */
[----:B--2---:R-:W-:-:S04]  /*4890*/  I2FP.F32.U32 R0, R4 ;  /* 0x0000000400007245 */ /* 0x004fc80000201000 */
[----:B------:R-:W-:-:S04]  /*48a0*/  F2FP.BF16.F32.PACK_AB R0, RZ, R0 ;  /* 0x00000000ff00723e */ /* 0x000fc800000010ff */
[----:B------:R-:W-:-:S07]  /*48b0*/  PRMT R23, R0, 0x7610, R23 ;  /* 0x0000761000177816 */ /* 0x000fce0000000017 */
.L_x_11408:
[----:B------:R-:W1:Y:S01]  /*48c0*/  LDCU.U8 UR6, c[0x0][0x3b5] ;  /* 0x000076a0ff0677ac */ /* 0x000e620008000000 */
[----:B0-----:R-:W0:Y:S01]  /*48d0*/  LDC.64 R4, c[0x0][0x3a8] ;  /* 0x0000ea00ff047b82 */ /* 0x001e220000000a00 */
[----:B------:R-:W-:Y:S01]  /*48e0*/  BSSY.RECONVERGENT B6, `(.L_x_11436) ;  /* 0x00000a2000067945 */ /* 0x000fe20003800200 */
[----:B------:R-:W2:Y:S01]  /*48f0*/  LDCU UR5, c[0x0][0x3bc] ;  /* 0x00007780ff0577ac */ /* 0x000ea20008000800 */
[----:B-1----:R-:W-:-:S04]  /*4900*/  UPRMT UR4, UR6, 0x9910, URZ ;  /* 0x0000991006047896 */ /* 0x002fc800080000ff */
[----:B------:R-:W-:Y:S01]  /*4910*/  UISETP.GT.AND UP0, UPT, UR4, 0x9, UPT ;  /* 0x000000090400788c */ /* 0x000fe2000bf04270 */
[----:B--2---:R-:W-:-:S05]  /*4920*/  IMAD R3, R26, UR5, RZ ;  /* 0x000000051a037c24 */ /* 0x004fca000f8e02ff */
        /* <DEDUP_REMOVED lines=14> */
.L_x_11440:
[----:B------:R-:W2:Y:S02]  /*4a10*/  LDG.E.U8 R4, desc[UR36][R4.64] ;  /* 0x0000002404047981 */ /* 0x000ea4000c1e1100 */
[----:B--2---:R-:W-:Y:S01]  /*4a20*/  ISETP.NE.AND P0, PT, R4, RZ, PT ;  /* 0x000000ff0400720c */ /* 0x004fe20003f05270 */
[----:B------:R-:W-:-:S12]  /*4a30*/  BRA `(.L_x_11442) ;  /* 0x0000000800307947 */ /* 0x000fd80003800000 */
.L_x_11439:
        /* <DEDUP_REMOVED lines=10> */
.L_x_11444:
[----:B------:R-:W2:Y:S02]  /*4ae0*/  LDG.E R4, desc[UR36][R4.64] ;  /* 0x0000002404047981 */ /* 0x000ea4000c1e1900 */
[----:B--2---:R-:W-:Y:S01]  /*4af0*/  ISETP.NE.AND P0, PT, R4, RZ, PT ;  /* 0x000000ff0400720c */ /* 0x004fe20003f05270 */
[----:B------:R-:W-:-:S12]  /*4b00*/  BRA `(.L_x_11442) ;  /* 0x0000000400fc7947 */ /* 0x000fd80003800000 */
.L_x_11443:
[----:B------:R-:W2:Y:S02]  /*4b10*/  LDG.E.U16 R4, desc[UR36][R4.64] ;  /* 0x0000002404047981 */ /* 0x000ea4000c1e1500 */
[----:B--2---:R-:W-:Y:S01]  /*4b20*/  ISETP.NE.AND P0, PT, R4, RZ, PT ;  /* 0x000000ff0400720c */ /* 0x004fe20003f05270 */
[----:B------:R-:W-:-:S12]  /*4b30*/  BRA `(.L_x_11442) ;  /* 0x0000000400f07947 */ /* 0x000fd80003800000 */
.L_x_11438:
        /* <DEDUP_REMOVED lines=9> */
.L_x_11446:
[----:B------:R-:W2:Y:S02]  /*4bd0*/  LDG.E.U16 R0, desc[UR36][R4.64] ;  /* 0x0000002404007981 */ /* 0x000ea4000c1e1500 */
[----:B--2---:R-:W-:-:S05]  /*4be0*/  HADD2.F32 R0, -RZ, R0.H0_H0 ;  /* 0x20000000ff007230 */ /* 0x004fca0000004100 */
[----:B------:R-:W-:Y:S01]  /*4bf0*/  FSETP.NEU.FTZ.AND P0, PT, R0, RZ, PT ;  /* 0x000000ff0000720b */ /* 0x000fe20003f1d000 */
[----:B------:R-:W-:-:S12]  /*4c00*/  BRA `(.L_x_11442) ;  /* 0x0000000400bc7947 */ /* 0x000fd80003800000 */
.L_x_11445:
        /* <DEDUP_REMOVED lines=11> */
.L_x_11448:
        /* <DEDUP_REMOVED lines=8> */
.L_x_11447:
[----:B------:R-:W2:Y:S02]  /*4d40*/  LDG.E.64 R4, desc[UR36][R4.64] ;  /* 0x0000002404047981 */ /* 0x000ea4000c1e1b00 */
[----:B--2---:R-:W-:Y:S01]  /*4d50*/  DSETP.NEU.AND P0, PT, R4, RZ, PT ;  /* 0x000000ff0400722a */ /* 0x004fe20003f0d000 */
[----:B------:R-:W-:-:S13]  /*4d60*/  BRA `(.L_x_11442) ;  /* 0x0000000400647947 */ /* 0x000fda0003800000 */
.L_x_11437:
        /* <DEDUP_REMOVED lines=11> */
.L_x_11451:
[----:B------:R-:W2:Y:S02]  /*4e20*/  LDG.E.128 R4, desc[UR36][R4.64] ;  /* 0x0000002404047981 */ /* 0x000ea4000c1e1d00 */
[----:B--2---:R-:W-:-:S06]  /*4e30*/  DSETP.NEU.AND P0, PT, R6, RZ, PT ;  /* 0x000000ff0600722a */ /* 0x004fcc0003f0d000 */
[----:B------:R-:W-:Y:S01]  /*4e40*/  DSETP.NEU.OR P0, PT, R4, RZ, P0 ;  /* 0x000000ff0400722a */ /* 0x000fe2000070d400 */
[----:B------:R-:W-:-:S13]  /*4e50*/  BRA `(.L_x_11442) ;  /* 0x0000000400287947 */ /* 0x000fda0003800000 */
.L_x_11450:
        /* <DEDUP_REMOVED lines=9> */
.L_x_11453:
        /* <DEDUP_REMOVED lines=11> */
.L_x_11452:
[----:B------:R-:W2:Y:S02]  /*4fa0*/  LDG.E.U16 R0, desc[UR36][R4.64] ;  /* 0x0000002404007981 */ /* 0x000ea4000c1e1500 */
[----:B--2---:R-:W-:-:S05]  /*4fb0*/  IMAD.U32 R0, R0, 0x10000, RZ ;  /* 0x0001000000007824 */ /* 0x004fca00078e00ff */
[----:B------:R-:W-:Y:S01]  /*4fc0*/  FSETP.NEU.FTZ.AND P0, PT, R0, RZ, PT ;  /* 0x000000ff0000720b */ /* 0x000fe20003f1d000 */
[----:B------:R-:W-:-:S12]  /*4fd0*/  BRA `(.L_x_11442) ;  /* 0x0000000000c87947 */ /* 0x000fd80003800000 */
.L_x_11449:
        /* <DEDUP_REMOVED lines=11> */
.L_x_11456:
[----:B------:R-:W2:Y:S02]  /*5090*/  LDG.E.U8 R4, desc[UR36][R4.64] ;  /* 0x0000002404047981 */ /* 0x000ea4000c1e1100 */
[----:B--2---:R-:W-:Y:S01]  /*50a0*/  ISETP.NE.AND P0, PT, R4, RZ, PT ;  /* 0x000000ff0400720c */ /* 0x004fe20003f05270 */
[----:B------:R-:W-:-:S12]  /*50b0*/  BRA `(.L_x_11442) ;  /* 0x0000000000907947 */ /* 0x000fd80003800000 */
.L_x_11455:
[----:B------:R-:W2:Y:S02]  /*50c0*/  LDG.E.U8 R4, desc[UR36][R4.64] ;  /* 0x0000002404047981 */ /* 0x000ea4000c1e1100 */
[----:B--2---:R-:W-:Y:S01]  /*50d0*/  ISETP.NE.AND P0, PT, R4, RZ, PT ;  /* 0x000000ff0400720c */ /* 0x004fe20003f05270 */
[----:B------:R-:W-:-:S12]  /*50e0*/  BRA `(.L_x_11442) ;  /* 0x0000000000847947 */ /* 0x000fd80003800000 */
.L_x_11454:
        /* <DEDUP_REMOVED lines=9> */
.L_x_11441:
        /* <DEDUP_REMOVED lines=16> */
.L_x_11459:
[----:B------:R-:W-:Y:S01]  /*5280*/  PLOP3.LUT P0, PT, PT, PT, PT, 0x8, 0x80 ;  /* 0x000000000080781c */ /* 0x000fe20003f0e170 */
[----:B------:R-:W-:-:S12]  /*5290*/  BRA `(.L_x_11442) ;  /* 0x0000000000187947 */ /* 0x000fd80003800000 */
.L_x_11458:
[----:B------:R-:W2:Y:S02]  /*52a0*/  LDG.E.64 R4, desc[UR36][R4.64] ;  /* 0x0000002404047981 */ /* 0x000ea4000c1e1b00 */
[----:B--2---:R-:W-:-:S04]  /*52b0*/  ISETP.NE.U32.AND P0, PT, R4, RZ, PT ;  /* 0x000000ff0400720c */ /* 0x004fc80003f05070 */
[----:B------:R-:W-:Y:S01]  /*52c0*/  ISETP.NE.AND.EX P0, PT, R5, RZ, PT, P0 ;  /* 0x000000ff0500720c */ /* 0x000fe20003f05300 */
[----:B------:R-:W-:-:S12]  /*52d0*/  BRA `(.L_x_11442) ;  /* 0x0000000000087947 */ /* 0x000fd80003800000 */
.L_x_11457:
[----:B------:R-:W2:Y:S02]  /*52e0*/  LDG.E R4, desc[UR36][R4.64] ;  /* 0x0000002404047981 */ /* 0x000ea4000c1e1900 */
[----:B--2---:R-:W-:-:S13]  /*52f0*/  ISETP.NE.AND P0, PT, R4, RZ, PT ;  /* 0x000000ff0400720c */ /* 0x004fda0003f05270 */
.L_x_11442:
[----:B------:R-:W-:Y:S05]  /*5300*/  BSYNC.RECONVERGENT B6 ;  /* 0x0000000000067941 */ /* 0x000fea0003800200 */
.L_x_11436:
[----:B------:R-:W-:Y:S01]  /*5310*/  SEL R27, RZ, 0x1, !P0 ;  /* 0x00000001ff1b7807 */ /* 0x000fe20004000000 */
[----:B------:R-:W-:-:S03]  /*5320*/  VIADD R25, R25, 0x80 ;  /* 0x0000008019197836 */ /* 0x000fc60000000000 */
[----:B------:R-:W-:-:S07]  /*5330*/  I2FP.F32.U32 R27, R27 ;  /* 0x0000001b001b7245 */ /* 0x000fce0000201000 */
.L_x_11402:
[----:B------:R-:W-:Y:S05]  /*5340*/  BSYNC.RECONVERGENT B7 ;  /* 0x0000000000077941 */ /* 0x000fea0003800200 */
.L_x_11401:
        /* <DEDUP_REMOVED lines=27> */
.L_x_11465:
[----:B------:R-:W2:Y:S02]  /*5500*/  LDG.E.U8 R4, desc[UR36][R4.64] ;  /* 0x0000002404047981 */ /* 0x000ea4000c1e1100 */
[----:B--2---:R-:W-:-:S04]  /*5510*/  I2FP.F32.U32 R0, R4 ;  /* 0x0000000400007245 */ /* 0x004fc80000201000 */
[----:B------:R-:W-:-:S04]  /*5520*/  F2FP.BF16.F32.PACK_AB R0, RZ, R0 ;  /* 0x00000000ff00723e */ /* 0x000fc800000010ff */
[----:B------:R-:W-:Y:S01]  /*5530*/  PRMT R26, R0, 0x7610, R26 ;  /* 0x00007610001a7816 */ /* 0x000fe2000000001a */
[----:B------:R-:W-:Y:S06]  /*5540*/  BRA `(.L_x_11467) ;  /* 0x0000000c00c47947 */ /* 0x000fec0003800000 */
.L_x_11464:
        /* <DEDUP_REMOVED lines=11> */
.L_x_11469:
[----:B------:R-:W2:Y:S02]  /*5600*/  LDG.E R4, desc[UR36][R4.64] ;  /* 0x0000002404047981 */ /* 0x000ea4000c1e1900 */
[----:B--2---:R-:W-:-:S04]  /*5610*/  I2FP.F32.S32 R0, R4 ;  /* 0x0000000400007245 */ /* 0x004fc80000201400 */
[----:B------:R-:W-:-:S04]  /*5620*/  F2FP.BF16.F32.PACK_AB R0, RZ, R0 ;  /* 0x00000000ff00723e */ /* 0x000fc800000010ff */
[----:B------:R-:W-:Y:S01]  /*5630*/  PRMT R26, R0, 0x7610, R26 ;  /* 0x00007610001a7816 */ /* 0x000fe2000000001a */
[----:B------:R-:W-:Y:S06]  /*5640*/  BRA `(.L_x_11467) ;  /* 0x0000000c00847947 */ /* 0x000fec0003800000 */
.L_x_11468:
[----:B------:R-:W2:Y:S02]  /*5650*/  LDG.E.U16 R4, desc[UR36][R4.64] ;  /* 0x0000002404047981 */ /* 0x000ea4000c1e1500 */
[----:B--2---:R-:W0:Y:S02]  /*5660*/  I2F.S16 R0, R4 ;  /* 0x0000000400007306 */ /* 0x004e240000101400 */
[----:B0-----:R-:W-:-:S04]  /*5670*/  F2FP.BF16.F32.PACK_AB R0, RZ, R0 ;  /* 0x00000000ff00723e */ /* 0x001fc800000010ff */
[----:B------:R-:W-:Y:S01]  /*5680*/  PRMT R26, R0, 0x7610, R26 ;  /* 0x00007610001a7816 */ /* 0x000fe2000000001a */
[----:B------:R-:W-:Y:S06]  /*5690*/  BRA `(.L_x_11467) ;  /* 0x0000000c00707947 */ /* 0x000fec0003800000 */
.L_x_11463:
        /* <DEDUP_REMOVED lines=9> */
.L_x_11471:
[----:B------:R-:W2:Y:S02]  /*5730*/  LDG.E.U16 R0, desc[UR36][R4.64] ;  /* 0x0000002404007981 */ /* 0x000ea4000c1e1500 */
[----:B--2---:R-:W-:-:S05]  /*5740*/  HADD2.F32 R0, -RZ, R0.H0_H0 ;  /* 0x20000000ff007230 */ /* 0x004fca0000004100 */
[----:B------:R-:W-:-:S04]  /*5750*/  F2FP.BF16.F32.PACK_AB R0, RZ, R0 ;  /* 0x00000000ff00723e */ /* 0x000fc800000010ff */
[----:B------:R-:W-:Y:S01]  /*5760*/  PRMT R26, R0, 0x7610, R26 ;  /* 0x00007610001a7816 */ /* 0x000fe2000000001a */
[----:B------:R-:W-:Y:S06]  /*5770*/  BRA `(.L_x_11467) ;  /* 0x0000000c00387947 */ /* 0x000fec0003800000 */
.L_x_11470:
        /* <DEDUP_REMOVED lines=9> */
.L_x_11473:
[----:B------:R-:W2:Y:S02]  /*5810*/  LDG.E.U16 R4, desc[UR36][R4.64] ;  /* 0x0000002404047981 */ /* 0x000ea4000c1e1500 */
[----:B--2---:R-:W-:-:S05]  /*5820*/  HADD2.F32 R0, -RZ, R4.H0_H0 ;  /* 0x20000004ff007230 */ /* 0x004fca0000004100 */
[----:B------:R-:W-:-:S04]  /*5830*/  F2FP.BF16.F32.PACK_AB R0, RZ, R0 ;  /* 0x00000000ff00723e */ /* 0x000fc800000010ff */
[----:B------:R-:W-:Y:S01]  /*5840*/  PRMT R26, R0, 0x7610, R26 ;  /* 0x00007610001a7816 */ /* 0x000fe2000000001a */
[----:B------:R-:W-:Y:S06]  /*5850*/  BRA `(.L_x_11467) ;  /* 0x0000000c00007947 */ /* 0x000fec0003800000 */
.L_x_11472:
        /* <DEDUP_REMOVED lines=9> */
.L_x_11462:
        /* <DEDUP_REMOVED lines=14> */
.L_x_11476:
        /* <DEDUP_REMOVED lines=9> */
.L_x_11475:
        /* <DEDUP_REMOVED lines=27> */
.L_x_11478:
        /* <DEDUP_REMOVED lines=15> */
.L_x_11477:
[----:B------:R0:W5:Y:S01]  /*5d00*/  LDG.E.U16 R26, desc[UR36][R4.64] ;  /* 0x00000024041a7981 */ /* 0x000162000c1e1500 */
[----:B------:R-:W-:Y:S05]  /*5d10*/  BRA `(.L_x_11467) ;  /* 0x0000000400d07947 */ /* 0x000fea0003800000 */
.L_x_11474:
        /* <DEDUP_REMOVED lines=13> */
.L_x_11481:
        /* <DEDUP_REMOVED lines=21> */
.L_x_11485:
[----:B------:R-:W-:Y:S05]  /*5f40*/  BSYNC.RECONVERGENT B1 ;  /* 0x0000000000017941 */ /* 0x000fea0003800200 */
.L_x_11484:
[----:B------:R-:W-:Y:S01]  /*5f50*/  IMAD.SHL.U32 R0, R0, 0x100000, RZ ;  /* 0x0010000000007824 */ /* 0x000fe200078e00ff */
[----:B------:R-:W-:-:S04]  /*5f60*/  LEA R3, R3, 0x3b800000, 0x17 ;  /* 0x3b80000003037811 */ /* 0x000fc800078eb8ff */
[----:B------:R-:W-:-:S07]  /*5f70*/  LOP3.LUT R0, R3, R0, R7, 0xfe, !PT ;  /* 0x0000000003007212 */ /* 0x000fce00078efe07 */
.L_x_11483:
[----:B------:R-:W-:Y:S05]  /*5f80*/  BSYNC.RECONVERGENT B0 ;  /* 0x0000000000007941 */ /* 0x000fea0003800200 */
.L_x_11482:
[----:B------:R-:W-:-:S04]  /*5f90*/  F2FP.BF16.F32.PACK_AB R0, RZ, R0 ;  /* 0x00000000ff00723e */ /* 0x000fc800000010ff */
[----:B------:R-:W-:Y:S01]  /*5fa0*/  PRMT R26, R0, 0x7610, R26 ;  /* 0x00007610001a7816 */ /* 0x000fe2000000001a */
[----:B------:R-:W-:Y:S06]  /*5fb0*/  BRA `(.L_x_11467) ;  /* 0x0000000400287947 */ /* 0x000fec0003800000 */
.L_x_11480:
        /* <DEDUP_REMOVED lines=21> */
.L_x_11489:
[----:B------:R-:W-:Y:S05]  /*6110*/  BSYNC.RECONVERGENT B1 ;  /* 0x0000000000017941 */ /* 0x000fea0003800200 */
.L_x_11488:
[----:B------:R-:W-:Y:S01]  /*6120*/  IMAD.SHL.U32 R0, R0, 0x200000, RZ ;  /* 0x0020000000007824 */ /* 0x000fe200078e00ff */
[----:B------:R-:W-:-:S04]  /*6130*/  LEA R3, R3, 0x37800000, 0x17 ;  /* 0x3780000003037811 */ /* 0x000fc800078eb8ff */
[----:B------:R-:W-:-:S07]  /*6140*/  LOP3.LUT R0, R3, R0, R7, 0xfe, !PT ;  /* 0x0000000003007212 */ /* 0x000fce00078efe07 */
.L_x_11487:
[----:B------:R-:W-:Y:S05]  /*6150*/  BSYNC.RECONVERGENT B0 ;  /* 0x0000000000007941 */ /* 0x000fea0003800200 */
.L_x_11486:
[----:B------:R-:W-:-:S04]  /*6160*/  F2FP.BF16.F32.PACK_AB R0, RZ, R0 ;  /* 0x00000000ff00723e */ /* 0x000fc800000010ff */
[----:B------:R-:W-:Y:S01]  /*6170*/  PRMT R26, R0, 0x7610, R26 ;  /* 0x00007610001a7816 */ /* 0x000fe2000000001a */
[----:B------:R-:W-:Y:S06]  /*6180*/  BRA `(.L_x_11467) ;  /* 0x0000000000b47947 */ /* 0x000fec0003800000 */
.L_x_11479:
        /* <DEDUP_REMOVED lines=14> */
.L_x_11493:
[----:B------:R-:W-:Y:S05]  /*6270*/  BSYNC.RECONVERGENT B0 ;  /* 0x0000000000007941 */ /* 0x000fea0003800200 */
.L_x_11492:
[----:B------:R-:W-:-:S04]  /*6280*/  F2FP.BF16.F32.PACK_AB R0, RZ, R0 ;  /* 0x00000000ff00723e */ /* 0x000fc800000010ff */
[----:B------:R-:W-:Y:S01]  /*6290*/  PRMT R26, R0, 0x7610, R26 ;  /* 0x00007610001a7816 */ /* 0x000fe2000000001a */
[----:B------:R-:W-:Y:S06]  /*62a0*/  BRA `(.L_x_11467) ;  /* 0x00000000006c7947 */ /* 0x000fec0003800000 */
.L_x_11466:
        /* <DEDUP_REMOVED lines=16> */
.L_x_11494:
[----:B------:R-:W-:Y:S01]  /*63b0*/  PRMT R26, RZ, 0x7610, R26 ;  /* 0x00007610ff1a7816 */ /* 0x000fe2000000001a */
[----:B------:R-:W-:Y:S06]  /*63c0*/  BRA `(.L_x_11467) ;  /* 0x0000000000247947 */ /* 0x000fec0003800000 */
.L_x_11491:
[----:B------:R-:W2:Y:S02]  /*63d0*/  LDG.E.64 R4, desc[UR36][R4.64] ;  /* 0x0000002404047981 */ /* 0x000ea4000c1e1b00 */
[----:B--2---:R-:W0:Y:S02]  /*63e0*/  I2F.U64 R0, R4 ;  /* 0x0000000400007312 */ /* 0x004e240000301000 */
[----:B0-----:R-:W-:-:S04]  /*63f0*/  F2FP.BF16.F32.PACK_AB R0, RZ, R0 ;  /* 0x00000000ff00723e */ /* 0x001fc800000010ff */
[----:B------:R-:W-:Y:S01]  /*6400*/  PRMT R26, R0, 0x7610, R26 ;  /* 0x00007610001a7816 */ /* 0x000fe2000000001a */
[----:B------:R-:W-:Y:S06]  /*6410*/  BRA `(.L_x_11467) ;  /* 0x0000000000107947 */ /* 0x000fec0003800000 */
.L_x_11490:
[----:B------:R-:W2:Y:S02]  /*6420*/  LDG.E R4, desc[UR36][R4.64] ;  /* 0x0000002404047981 */ /* 0x000ea4000c1e1900 */
[----:B--2---:R-:W-:-:S04]  /*6430*/  I2FP.F32.U32 R0, R4 ;  /* 0x0000000400007245 */ /* 0x004fc80000201000 */
[----:B------:R-:W-:-:S04]  /*6440*/  F2FP.BF16.F32.PACK_AB R0, RZ, R0 ;  /* 0x00000000ff00723e */ /* 0x000fc800000010ff */
[----:B------:R-:W-:-:S07]  /*6450*/  PRMT R26, R0, 0x7610, R26 ;  /* 0x00007610001a7816 */ /* 0x000fce000000001a */
.L_x_11467:
        /* <DEDUP_REMOVED lines=21> */
.L_x_11499:
[----:B------:R-:W2:Y:S02]  /*65b0*/  LDG.E.U8 R4, desc[UR36][R4.64] ;  /* 0x0000002404047981 */ /* 0x000ea4000c1e1100 */
[----:B--2---:R-:W-:Y:S01]  /*65c0*/  ISETP.NE.AND P0, PT, R4, RZ, PT ;  /* 0x000000ff0400720c */ /* 0x004fe20003f05270 */
[----:B------:R-:W-:-:S12]  /*65d0*/  BRA `(.L_x_11501) ;  /* 0x0000000800307947 */ /* 0x000fd80003800000 */
.L_x_11498:
        /* <DEDUP_REMOVED lines=10> */
.L_x_11503:
[----:B------:R-:W2:Y:S02]  /*6680*/  LDG.E R4, desc[UR36][R4.64] ;  /* 0x0000002404047981 */ /* 0x000ea4000c1e1900 */
[----:B--2---:R-:W-:Y:S01]  /*6690*/  ISETP.NE.AND P0, PT, R4, RZ, PT ;  /* 0x000000ff0400720c */ /* 0x004fe20003f05270 */
[----:B------:R-:W-:-:S12]  /*66a0*/  BRA `(.L_x_11501) ;  /* 0x0000000400fc7947 */ /* 0x000fd80003800000 */
.L_x_11502:
[----:B------:R-:W2:Y:S02]  /*66b0*/  LDG.E.U16 R4, desc[UR36][R4.64] ;  /* 0x0000002404047981 */ /* 0x000ea4000c1e1500 */
[----:B--2---:R-:W-:Y:S01]  /*66c0*/  ISETP.NE.AND P0, PT, R4, RZ, PT ;  /* 0x000000ff0400720c */ /* 0x004fe20003f05270 */
[----:B------:R-:W-:-:S12]  /*66d0*/  BRA `(.L_x_11501) ;  /* 0x0000000400f07947 */ /* 0x000fd80003800000 */
.L_x_11497:
        /* <DEDUP_REMOVED lines=9> */
.L_x_11505:
[----:B------:R-:W2:Y:S02]  /*6770*/  LDG.E.U16 R0, desc[UR36][R4.64] ;  /* 0x0000002404007981 */ /* 0x000ea4000c1e1500 */
[----:B--2---:R-:W-:-:S05]  /*6780*/  HADD2.F32 R0, -RZ, R0.H0_H0 ;  /* 0x20000000ff007230 */ /* 0x004fca0000004100 */
[----:B------:R-:W-:Y:S01]  /*6790*/  FSETP.NEU.FTZ.AND P0, PT, R0, RZ, PT ;  /* 0x000000ff0000720b */ /* 0x000fe20003f1d000 */
[----:B------:R-:W-:-:S12]  /*67a0*/  BRA `(.L_x_11501) ;  /* 0x0000000400bc7947 */ /* 0x000fd80003800000 */
.L_x_11504:
        /* <DEDUP_REMOVED lines=11> */
.L_x_11507:
        /* <DEDUP_REMOVED lines=8> */
.L_x_11506:
[----:B------:R-:W2:Y:S02]  /*68e0*/  LDG.E.64 R4, desc[UR36][R4.64] ;  /* 0x0000002404047981 */ /* 0x000ea4000c1e1b00 */
[----:B--2---:R-:W-:Y:S01]  /*68f0*/  DSETP.NEU.AND P0, PT, R4, RZ, PT ;  /* 0x000000ff0400722a */ /* 0x004fe20003f0d000 */
[----:B------:R-:W-:-:S13]  /*6900*/  BRA `(.L_x_11501) ;  /* 0x0000000400647947 */ /* 0x000fda0003800000 */
.L_x_11496:
        /* <DEDUP_REMOVED lines=11> */
.L_x_11510:
[----:B------:R-:W2:Y:S02]  /*69c0*/  LDG.E.128 R4, desc[UR36][R4.64] ;  /* 0x0000002404047981 */ /* 0x000ea4000c1e1d00 */
[----:B--2---:R-:W-:-:S06]  /*69d0*/  DSETP.NEU.AND P0, PT, R6, RZ, PT ;  /* 0x000000ff0600722a */ /* 0x004fcc0003f0d000 */
[----:B------:R-:W-:Y:S01]  /*69e0*/  DSETP.NEU.OR P0, PT, R4, RZ, P0 ;  /* 0x000000ff0400722a */ /* 0x000fe2000070d400 */
[----:B------:R-:W-:-:S13]  /*69f0*/  BRA `(.L_x_11501) ;  /* 0x0000000400287947 */ /* 0x000fda0003800000 */
.L_x_11509:
        /* <DEDUP_REMOVED lines=9> */
.L_x_11512:
        /* <DEDUP_REMOVED lines=11> */
.L_x_11511:
[----:B------:R-:W2:Y:S02]  /*6b40*/  LDG.E.U16 R0, desc[UR36][R4.64] ;  /* 0x0000002404007981 */ /* 0x000ea4000c1e1500 */
[----:B--2---:R-:W-:-:S05]  /*6b50*/  IMAD.U32 R0, R0, 0x10000, RZ ;  /* 0x0001000000007824 */ /* 0x004fca00078e00ff */
[----:B------:R-:W-:Y:S01]  /*6b60*/  FSETP.NEU.FTZ.AND P0, PT, R0, RZ, PT ;  /* 0x000000ff0000720b */ /* 0x000fe20003f1d000 */
[----:B------:R-:W-:-:S12]  /*6b70*/  BRA `(.L_x_11501) ;  /* 0x0000000000c87947 */ /* 0x000fd80003800000 */
.L_x_11508:
        /* <DEDUP_REMOVED lines=11> */
.L_x_11515:
[----:B------:R-:W2:Y:S02]  /*6c30*/  LDG.E.U8 R4, desc[UR36][R4.64] ;  /* 0x0000002404047981 */ /* 0x000ea4000c1e1100 */
[----:B--2---:R-:W-:Y:S01]  /*6c40*/  ISETP.NE.AND P0, PT, R4, RZ, PT ;  /* 0x000000ff0400720c */ /* 0x004fe20003f05270 */
[----:B------:R-:W-:-:S12]  /*6c50*/  BRA `(.L_x_11501) ;  /* 0x0000000000907947 */ /* 0x000fd80003800000 */
.L_x_11514:
[----:B------:R-:W2:Y:S02]  /*6c60*/  LDG.E.U8 R4, desc[UR36][R4.64] ;  /* 0x0000002404047981 */ /* 0x000ea4000c1e1100 */
[----:B--2---:R-:W-:Y:S01]  /*6c70*/  ISETP.NE.AND P0, PT, R4, RZ, PT ;  /* 0x000000ff0400720c */ /* 0x004fe20003f05270 */
[----:B------:R-:W-:-:S12]  /*6c80*/  BRA `(.L_x_11501) ;  /* 0x0000000000847947 */ /* 0x000fd80003800000 */
.L_x_11513:
        /* <DEDUP_REMOVED lines=9> */
.L_x_11500:
        /* <DEDUP_REMOVED lines=16> */
.L_x_11518:
[----:B------:R-:W-:Y:S01]  /*6e20*/  PLOP3.LUT P0, PT, PT, PT, PT, 0x8, 0x80 ;  /* 0x000000000080781c */ /* 0x000fe20003f0e170 */
[----:B------:R-:W-:-:S12]  /*6e30*/  BRA `(.L_x_11501) ;  /* 0x0000000000187947 */ /* 0x000fd80003800000 */
.L_x_11517:
[----:B------:R-:W2:Y:S02]  /*6e40*/  LDG.E.64 R4, desc[UR36][R4.64] ;  /* 0x0000002404047981 */ /* 0x000ea4000c1e1b00 */
[----:B--2---:R-:W-:-:S04]  /*6e50*/  ISETP.NE.U32.AND P0, PT, R4, RZ, PT ;  /* 0x000000ff0400720c */ /* 0x004fc80003f05070 */
[----:B------:R-:W-:Y:S01]  /*6e60*/  ISETP.NE.AND.EX P0, PT, R5, RZ, PT, P0 ;  /* 0x000000ff0500720c */ /* 0x000fe20003f05300 */
[----:B------:R-:W-:-:S12]  /*6e70*/  BRA `(.L_x_11501) ;  /* 0x0000000000087947 */ /* 0x000fd80003800000 */
.L_x_11516:
[----:B------:R-:W2:Y:S02]  /*6e80*/  LDG.E R4, desc[UR36][R4.64] ;  /* 0x0000002404047981 */ /* 0x000ea4000c1e1900 */
[----:B--2---:R-:W-:-:S13]  /*6e90*/  ISETP.NE.AND P0, PT, R4, RZ, PT ;  /* 0x000000ff0400720c */ /* 0x004fda0003f05270 */
.L_x_11501:
[----:B------:R-:W-:Y:S05]  /*6ea0*/  BSYNC.RECONVERGENT B6 ;  /* 0x0000000000067941 */ /* 0x000fea0003800200 */
.L_x_11495:
[----:B------:R-:W-:-:S04]  /*6eb0*/  SEL R0, RZ, 0x1, !P0 ;  /* 0x00000001ff007807 */ /* 0x000fc80004000000 */
[----:B------:R-:W-:-:S07]  /*6ec0*/  I2FP.F32.U32 R0, R0 ;  /* 0x0000000000007245 */ /* 0x000fce0000201000 */
.L_x_11461:
[----:B------:R-:W-:Y:S05]  /*6ed0*/  BSYNC.RECONVERGENT B7 ;  /* 0x0000000000077941 */ /* 0x000fea0003800200 */
.L_x_11460:
[C---:B------:R-:W-:Y:S01]  /*6ee0*/  VIADD R5, R19.reuse, 0x100 ;  /* 0x0000010013057836 */ /* 0x040fe20000000000 */
[CC--:B------:R-:W-:Y:S01]  /*6ef0*/  ISETP.GE.AND P0, PT, R19.reuse, R22.reuse, PT ;  /* 0x000000161300720c */ /* 0x0c0fe20003f06270 */
[----:B------:R-:W-:Y:S01]  /*6f00*/  VIADD R25, R19, 0x80 ;  /* 0x0000008013197836 */ /* 0x000fe20000000000 */
[----:B------:R-:W-:Y:S02]  /*6f10*/  BSSY.RECONVERGENT B6, `(.L_x_11519) ;  /* 0x0000127000067945 */ /* 0x000fe40003800200 */
[-C--:B------:R-:W-:Y:S01]  /*6f20*/  ISETP.GE.AND P2, PT, R5, R22.reuse, PT ;  /* 0x000000160500720c */ /* 0x080fe20003f46270 */
[----:B------:R-:W-:Y:S01]  /*6f30*/  VIADD R5, R19, 0x180 ;  /* 0x0000018013057836 */ /* 0x000fe20000000000 */
[----:B------:R-:W-:-:S04]  /*6f40*/  ISETP.GE.AND P1, PT, R25, R22, PT ;  /* 0x000000161900720c */ /* 0x000fc80003f26270 */
[----:B------:R-:W-:-:S03]  /*6f50*/  ISETP.GE.AND P3, PT, R5, R22, PT ;  /* 0x000000160500720c */ /* 0x000fc60003f66270 */
[----:B------:R-:W0:Y:S01]  /*6f60*/  @!P0 LDC R4, c[0x0][0x388] ;  /* 0x0000e200ff048b82 */ /* 0x000e220000000800 */
[----:B-----5:R-:W-:-:S03]  /*6f70*/  @!P0 IMAD.U32 R17, R17, 0x10000, RZ ;  /* 0x0001000011118824 */ /* 0x020fc600078e00ff */
[----:B------:R-:W-:Y:S02]  /*6f80*/  @!P2 IMAD.U32 R6, R23, 0x10000, RZ ;  /* 0x000100001706a824 */ /* 0x000fe400078e00ff */
[----:B------:R-:W-:Y:S02]  /*6f90*/  @!P0 FMUL.FTZ R17, R17, R16 ;  /* 0x0000001011118220 */ /* 0x000fe40000410000 */
[----:B------:R-:W1:Y:S01]  /*6fa0*/  @!P2 LDC R7, c[0x0][0x388] ;  /* 0x0000e200ff07ab82 */ /* 0x000e620000000800 */
[----:B------:R-:W-:Y:S01]  /*6fb0*/  @!P2 FMUL.FTZ R6, R6, R27 ;  /* 0x0000001b0606a220 */ /* 0x000fe20000410000 */
[----:B------:R-:W-:-:S04]  /*6fc0*/  @!P3 IMAD.U32 R5, R26, 0x10000, RZ ;  /* 0x000100001a05b824 */ /* 0x000fc800078e00ff */
[----:B------:R-:W-:Y:S01]  /*6fd0*/  @!P3 FMUL.FTZ R0, R5, R0 ;  /* 0x000000000500b220 */ /* 0x000fe20000410000 */
[----:B------:R-:W-:Y:S01]  /*6fe0*/  @!P1 IMAD.U32 R5, R18, 0x10000, RZ ;  /* 0x0001000012059824 */ /* 0x000fe200078e00ff */
[----:B------:R-:W2:Y:S03]  /*6ff0*/  @!P3 LDC R9, c[0x0][0x388] ;  /* 0x0000e200ff09bb82 */ /* 0x000ea60000000800 */
[----:B------:R-:W-:-:S05]  /*7000*/  @!P1 FMUL.FTZ R5, R5, R24 ;  /* 0x0000001805059220 */ /* 0x000fca0000410000 */
[----:B------:R-:W3:Y:S01]  /*7010*/  @!P1 LDC R8, c[0x0][0x388] ;  /* 0x0000e200ff089b82 */ /* 0x000ee20000000800 */
[----:B0-----:R-:W-:-:S04]  /*7020*/  @!P0 FMUL.FTZ R4, R17, R4 ;  /* 0x0000000411048220 */ /* 0x001fc80000410000 */
[----:B------:R0:W4:Y:S03]  /*7030*/  @!P0 F2F.BF16.F32 R3, R4 ;  /* 0x0000000400038304 */ /* 0x0001260000202000 */
[----:B------:R-:W0:Y:S01]  /*7040*/  LDC.U8 R17, c[0x0][0x3c0] ;  /* 0x0000f000ff117b82 */ /* 0x000e220000000000 */
[----:B-1----:R-:W-:-:S04]  /*7050*/  @!P2 FMUL.FTZ R6, R6, R7 ;  /* 0x000000070606a220 */ /* 0x002fc80000410000 */
[----:B------:R1:W0:Y:S01]  /*7060*/  @!P2 F2F.BF16.F32 R16, R6 ;  /* 0x000000060010a304 */ /* 0x0002220000202000 */
[----:B--2---:R-:W-:-:S07]  /*7070*/  @!P3 FMUL.FTZ R0, R0, R9 ;  /* 0x000000090000b220 */ /* 0x004fce0000410000 */
[----:B------:R1:W2:Y:S01]  /*7080*/  @!P3 F2F.BF16.F32 R18, R0 ;  /* 0x000000000012b304 */ /* 0x0002a20000202000 */
[----:B---3--:R-:W-:-:S07]  /*7090*/  @!P1 FMUL.FTZ R5, R5, R8 ;  /* 0x0000000805059220 */ /* 0x008fce0000410000 */
[----:B------:R1:W3:Y:S01]  /*70a0*/  @!P1 F2F.BF16.F32 R23, R5 ;  /* 0x0000000500179304 */ /* 0x0002e20000202000 */
[----:B----4-:R-:W-:Y:S05]  /*70b0*/  @P0 BRA `(.L_x_11520) ;  /* 0x0000001000300947 */ /* 0x010fea0003800000 */
[----:B------:R-:W4:Y:S01]  /*70c0*/  LDCU UR4, c[0x0][0x3c4] ;  /* 0x00007880ff0477ac */ /* 0x000f220008000800 */
[----:B------:R-:W5:Y:S01]  /*70d0*/  LDC.64 R8, c[0x0][0x398] ;  /* 0x0000e600ff087b82 */ /* 0x000f620000000a00 */
[----:B-1----:R-:W-:Y:S01]  /*70e0*/  IMAD R0, R2, 0x200, R19 ;  /* 0x0000020002007824 */ /* 0x002fe200078e0213 */
[----:B0-----:R-:W-:-:S03]  /*70f0*/  PRMT R4, R17, 0x9910, RZ ;  /* 0x0000991011047816 */ /* 0x001fc600000000ff */
[----:B----4-:R-:W-:Y:S02]  /*7100*/  IMAD R5, R0, UR4, RZ ;  /* 0x0000000400057c24 */ /* 0x010fe4000f8e02ff */
[----:B------:R-:W-:-:S05]  /*7110*/  IMAD.MOV.U32 R0, RZ, RZ, R4 ;  /* 0x000000ffff007224 */ /* 0x000fca00078e0004 */
[----:B------:R-:W-:Y:S02]  /*7120*/  ISETP.GT.AND P0, PT, R0, 0x9, PT ;  /* 0x000000090000780c */ /* 0x000fe40003f04270 */
[----:B-----5:R-:W-:-:S05]  /*7130*/  IADD3 R8, P1, PT, R5, R8, RZ ;  /* 0x0000000805087210 */ /* 0x020fca0007f3e0ff */
        /* <DEDUP_REMOVED lines=15> */
.L_x_11524:
[----:B------:R-:W-:Y:S02]  /*7230*/  IMAD.U32 R5, R3, 0x10000, RZ ;  /* 0x0001000003057824 */ /* 0x000fe400078e00ff */
[----:B------:R-:W-:-:S04]  /*7240*/  IMAD.MOV.U32 R19, RZ, RZ, R25 ;  /* 0x000000ffff137224 */ /* 0x000fc800078e0019 */
[----:B------:R-:W0:Y:S02]  /*7250*/  F2I.S64.TRUNC R4, R5 ;  /* 0x0000000500047311 */ /* 0x000e24000020d900 */
[----:B0-----:R0:W-:Y:S01]  /*7260*/  STG.E.U8 desc[UR36][R8.64], R4 ;  /* 0x0000000408007986 */ /* 0x0011e2000c101124 */
[----:B------:R-:W-:Y:S05]  /*7270*/  BRA `(.L_x_11520) ;  /* 0x0000000c00c07947 */ /* 0x000fea0003800000 */
.L_x_11523:
        /* <DEDUP_REMOVED lines=11> */
.L_x_11527:
[----:B------:R-:W-:Y:S02]  /*7330*/  IMAD.U32 R3, R3, 0x10000, RZ ;  /* 0x0001000003037824 */ /* 0x000fe400078e00ff */
[----:B------:R-:W-:-:S04]  /*7340*/  IMAD.MOV.U32 R19, RZ, RZ, R25 ;  /* 0x000000ffff137224 */ /* 0x000fc800078e0019 */
[----:B------:R-:W0:Y:S02]  /*7350*/  F2I.FTZ.TRUNC.NTZ R3, R3 ;  /* 0x0000000300037305 */ /* 0x000e24000021f100 */
[----:B0-----:R0:W-:Y:S01]  /*7360*/  STG.E desc[UR36][R8.64], R3 ;  /* 0x0000000308007986 */ /* 0x0011e2000c101924 */
[----:B------:R-:W-:Y:S05]  /*7370*/  BRA `(.L_x_11520) ;  /* 0x0000000c00807947 */ /* 0x000fea0003800000 */
.L_x_11526:
[----:B------:R-:W-:Y:S02]  /*7380*/  IMAD.U32 R3, R3, 0x10000, RZ ;  /* 0x0001000003037824 */ /* 0x000fe400078e00ff */
[----:B------:R-:W-:-:S04]  /*7390*/  IMAD.MOV.U32 R19, RZ, RZ, R25 ;  /* 0x000000ffff137224 */ /* 0x000fc800078e0019 */
[----:B------:R-:W0:Y:S02]  /*73a0*/  F2I.FTZ.TRUNC.NTZ R3, R3 ;  /* 0x0000000300037305 */ /* 0x000e24000021f100 */
[----:B0-----:R0:W-:Y:S01]  /*73b0*/  STG.E.U16 desc[UR36][R8.64], R3 ;  /* 0x0000000308007986 */ /* 0x0011e2000c101524 */
[----:B------:R-:W-:Y:S05]  /*73c0*/  BRA `(.L_x_11520) ;  /* 0x0000000c006c7947 */ /* 0x000fea0003800000 */
.L_x_11522:
        /* <DEDUP_REMOVED lines=10> */
.L_x_11529:
[----:B------:R-:W-:Y:S02]  /*7470*/  IMAD.U32 R0, R3, 0x10000, RZ ;  /* 0x0001000003007824 */ /* 0x000fe400078e00ff */
[----:B------:R-:W-:-:S03]  /*7480*/  IMAD.MOV.U32 R19, RZ, RZ, R25 ;  /* 0x000000ffff137224 */ /* 0x000fc600078e0019 */
[----:B------:R-:W-:-:S05]  /*7490*/  F2FP.F16.F32.PACK_AB R0, RZ, R0 ;  /* 0x00000000ff00723e */ /* 0x000fca00000000ff */
[----:B------:R0:W-:Y:S01]  /*74a0*/  STG.E.U16 desc[UR36][R8.64], R0 ;  /* 0x0000000008007986 */ /* 0x0001e2000c101524 */
[----:B------:R-:W-:Y:S05]  /*74b0*/  BRA `(.L_x_11520) ;  /* 0x0000000c00307947 */ /* 0x000fea0003800000 */
.L_x_11528:
        /* <DEDUP_REMOVED lines=11> */
.L_x_11531:
[----:B------:R-:W-:Y:S02]  /*7570*/  IMAD.U32 R3, R3, 0x10000, RZ ;  /* 0x0001000003037824 */ /* 0x000fe400078e00ff */
[----:B------:R-:W-:-:S03]  /*7580*/  IMAD.MOV.U32 R19, RZ, RZ, R25 ;  /* 0x000000ffff137224 */ /* 0x000fc600078e0019 */
[----:B------:R-:W-:-:S04]  /*7590*/  F2FP.F16.F32.PACK_AB R3, RZ, R3 ;  /* 0x00000003ff03723e */ /* 0x000fc800000000ff */
[----:B------:R-:W-:-:S05]  /*75a0*/  PRMT R3, R3, 0x5410, RZ ;  /* 0x0000541003037816 */ /* 0x000fca00000000ff */
[----:B------:R0:W-:Y:S01]  /*75b0*/  STG.E desc[UR36][R8.64], R3 ;  /* 0x0000000308007986 */ /* 0x0001e2000c101924 */
[----:B------:R-:W-:Y:S05]  /*75c0*/  BRA `(.L_x_11520) ;  /* 0x0000000800ec7947 */ /* 0x000fea0003800000 */
.L_x_11530:
[----:B------:R-:W-:Y:S02]  /*75d0*/  IMAD.U32 R4, R3, 0x10000, RZ ;  /* 0x0001000003047824 */ /* 0x000fe400078e00ff */
[----:B------:R-:W-:Y:S02]  /*75e0*/  IMAD.MOV.U32 R19, RZ, RZ, R25 ;  /* 0x000000ffff137224 */ /* 0x000fe400078e0019 */
[----:B------:R-:W-:-:S06]  /*75f0*/  FMUL.FTZ R4, R4, 1 ;  /* 0x3f80000004047820 */ /* 0x000fcc0000410000 */
[----:B------:R-:W0:Y:S02]  /*7600*/  F2F.F64.F32 R4, R4 ;  /* 0x0000000400047310 */ /* 0x000e240000201800 */
[----:B0-----:R0:W-:Y:S01]  /*7610*/  STG.E.64 desc[UR36][R8.64], R4 ;  /* 0x0000000408007986 */ /* 0x0011e2000c101b24 */
[----:B------:R-:W-:Y:S05]  /*7620*/  BRA `(.L_x_11520) ;  /* 0x0000000800d47947 */ /* 0x000fea0003800000 */
.L_x_11521:
        /* <DEDUP_REMOVED lines=14> */
.L_x_11534:
[----:B------:R-:W-:Y:S01]  /*7710*/  IMAD.U32 R3, R3, 0x10000, RZ ;  /* 0x0001000003037824 */ /* 0x000fe200078e00ff */
[----:B------:R-:W-:Y:S01]  /*7720*/  CS2R R6, SRZ ;  /* 0x0000000000067805 */ /* 0x000fe2000001ff00 */
[----:B------:R-:W-:Y:S02]  /*7730*/  IMAD.MOV.U32 R19, RZ, RZ, R25 ;  /* 0x000000ffff137224 */ /* 0x000fe400078e0019 */
[----:B------:R-:W-:-:S04]  /*7740*/  FMUL.FTZ R3, R3, 1 ;  /* 0x3f80000003037820 */ /* 0x000fc80000410000 */
[----:B------:R-:W0:Y:S02]  /*7750*/  F2F.F64.F32 R4, R3 ;  /* 0x0000000300047310 */ /* 0x000e240000201800 */
[----:B0-----:R0:W-:Y:S01]  /*7760*/  STG.E.128 desc[UR36][R8.64], R4 ;  /* 0x0000000408007986 */ /* 0x0011e2000c101d24 */
[----:B------:R-:W-:Y:S05]  /*7770*/  BRA `(.L_x_11520) ;  /* 0x0000000800807947 */ /* 0x000fea0003800000 */
.L_x_11533:
        /* <DEDUP_REMOVED lines=19> */
.L_x_11538:
[----:B------:R-:W-:Y:S05]  /*78b0*/  BSYNC.RECONVERGENT B0 ;  /* 0x0000000000007941 */ /* 0x000fea0003800200 */
.L_x_11537:
[----:B------:R-:W-:Y:S01]  /*78c0*/  LOP3.LUT R5, R0, 0x80, R5, 0xf8, !PT ;  /* 0x0000008000057812 */ /* 0x000fe200078ef805 */
[----:B------:R-:W-:-:S04]  /*78d0*/  IMAD.MOV.U32 R19, RZ, RZ, R25 ;  /* 0x000000ffff137224 */ /* 0x000fc800078e0019 */
[----:B------:R0:W-:Y:S01]  /*78e0*/  STG.E.U8 desc[UR36][R8.64], R5 ;  /* 0x0000000508007986 */ /* 0x0001e2000c101124 */
[----:B------:R-:W-:Y:S05]  /*78f0*/  BRA `(.L_x_11520) ;  /* 0x0000000800207947 */ /* 0x000fea0003800000 */
.L_x_11536:
        /* <DEDUP_REMOVED lines=15> */
.L_x_11540:
[----:B------:R-:W-:Y:S05]  /*79f0*/  BSYNC.RECONVERGENT B0 ;  /* 0x0000000000007941 */ /* 0x000fea0003800200 */
.L_x_11539:
[----:B------:R-:W-:Y:S01]  /*7a00*/  LOP3.LUT R5, R0, 0x80, R5, 0xf8, !PT ;  /* 0x0000008000057812 */ /* 0x000fe200078ef805 */
[----:B------:R-:W-:-:S04]  /*7a10*/  IMAD.MOV.U32 R19, RZ, RZ, R25 ;  /* 0x000000ffff137224 */ /* 0x000fc800078e0019 */
[----:B------:R0:W-:Y:S01]  /*7a20*/  STG.E.U8 desc[UR36][R8.64], R5 ;  /* 0x0000000508007986 */ /* 0x0001e2000c101124 */
[----:B------:R-:W-:Y:S05]  /*7a30*/  BRA `(.L_x_11520) ;  /* 0x0000000400d07947 */ /* 0x000fea0003800000 */
.L_x_11535:
[----:B------:R0:W-:Y:S01]  /*7a40*/  STG.E.U16 desc[UR36][R8.64], R3 ;  /* 0x0000000308007986 */ /* 0x0001e2000c101524 */
[----:B------:R-:W-:Y:S01]  /*7a50*/  IMAD.MOV.U32 R19, RZ, RZ, R25 ;  /* 0x000000ffff137224 */ /* 0x000fe200078e0019 */
[----:B------:R-:W-:Y:S06]  /*7a60*/  BRA `(.L_x_11520) ;  /* 0x0000000400c47947 */ /* 0x000fec0003800000 */
.L_x_11532:
        /* <DEDUP_REMOVED lines=13> */
.L_x_11543:
        /* <DEDUP_REMOVED lines=13> */
.L_x_11546:
[----:B------:R-:W-:-:S04]  /*7c10*/  SHF.R.U32.HI R0, RZ, 0x14, R3 ;  /* 0x00000014ff007819 */ /* 0x000fc80000011603 */
[----:B------:R-:W-:-:S04]  /*7c20*/  LOP3.LUT R0, R0, 0x1, RZ, 0xc0, !PT ;  /* 0x0000000100007812 */ /* 0x000fc800078ec0ff */
[----:B------:R-:W-:-:S04]  /*7c30*/  IADD3 R0, PT, PT, R3, 0x487ffff, R0 ;  /* 0x0487ffff03007810 */ /* 0x000fc80007ffe000 */
[----:B------:R-:W-:-:S04]  /*7c40*/  SHF.R.U32.HI R0, RZ, 0x14, R0 ;  /* 0x00000014ff007819 */ /* 0x000fc80000011600 */
[----:B------:R-:W-:-:S07]  /*7c50*/  LOP3.LUT R0, R0, 0xff, RZ, 0xc0, !PT ;  /* 0x000000ff00007812 */ /* 0x000fce00078ec0ff */
.L_x_11547:
[----:B------:R-:W-:-:S04]  /*7c60*/  SHF.R.U32.HI R3, RZ, 0x18, R3 ;  /* 0x00000018ff037819 */ /* 0x000fc80000011603 */
[----:B------:R-:W-:-:S04]  /*7c70*/  LOP3.LUT R0, R0, 0x80, R3, 0xf8, !PT ;  /* 0x0000008000007812 */ /* 0x000fc800078ef803 */
[----:B------:R-:W-:-:S07]  /*7c80*/  PRMT R4, R0, 0x7610, R4 ;  /* 0x0000761000047816 */ /* 0x000fce0000000004 */
.L_x_11545:
[----:B------:R-:W-:Y:S05]  /*7c90*/  BSYNC.RECONVERGENT B0 ;  /* 0x0000000000007941 */ /* 0x000fea0003800200 */
.L_x_11544:
[----:B------:R0:W-:Y:S01]  /*7ca0*/  STG.E.U8 desc[UR36][R8.64], R4 ;  /* 0x0000000408007986 */ /* 0x0001e2000c101124 */
[----:B------:R-:W-:Y:S01]  /*7cb0*/  IMAD.MOV.U32 R19, RZ, RZ, R25 ;  /* 0x000000ffff137224 */ /* 0x000fe200078e0019 */
[----:B------:R-:W-:Y:S06]  /*7cc0*/  BRA `(.L_x_11520) ;  /* 0x00000004002c7947 */ /* 0x000fec0003800000 */
.L_x_11542:
        /* <DEDUP_REMOVED lines=13> */
.L_x_11550:
[----:B------:R-:W-:-:S04]  /*7da0*/  SHF.R.U32.HI R0, RZ, 0x15, R3 ;  /* 0x00000015ff007819 */ /* 0x000fc80000011603 */
[----:B------:R-:W-:-:S04]  /*7db0*/  LOP3.LUT R0, R0, 0x1, RZ, 0xc0, !PT ;  /* 0x0000000100007812 */ /* 0x000fc800078ec0ff */
[----:B------:R-:W-:-:S04]  /*7dc0*/  IADD3 R0, PT, PT, R3, 0x88fffff, R0 ;  /* 0x088fffff03007810 */ /* 0x000fc80007ffe000 */
[----:B------:R-:W-:-:S04]  /*7dd0*/  SHF.R.U32.HI R0, RZ, 0x15, R0 ;  /* 0x00000015ff007819 */ /* 0x000fc80000011600 */
[----:B------:R-:W-:-:S07]  /*7de0*/  LOP3.LUT R0, R0, 0xff, RZ, 0xc0, !PT ;  /* 0x000000ff00007812 */ /* 0x000fce00078ec0ff */
.L_x_11551:
[----:B------:R-:W-:-:S04]  /*7df0*/  SHF.R.U32.HI R3, RZ, 0x18, R3 ;  /* 0x00000018ff037819 */ /* 0x000fc80000011603 */
[----:B------:R-:W-:-:S04]  /*7e00*/  LOP3.LUT R0, R0, 0x80, R3, 0xf8, !PT ;  /* 0x0000008000007812 */ /* 0x000fc800078ef803 */
[----:B------:R-:W-:-:S07]  /*7e10*/  PRMT R4, R0, 0x7610, R4 ;  /* 0x0000761000047816 */ /* 0x000fce0000000004 */
.L_x_11549:
[----:B------:R-:W-:Y:S05]  /*7e20*/  BSYNC.RECONVERGENT B0 ;  /* 0x0000000000007941 */ /* 0x000fea0003800200 */
.L_x_11548:
[----:B------:R0:W-:Y:S01]  /*7e30*/  STG.E.U8 desc[UR36][R8.64], R4 ;  /* 0x0000000408007986 */ /* 0x0001e2000c101124 */
[----:B------:R-:W-:Y:S01]  /*7e40*/  IMAD.MOV.U32 R19, RZ, RZ, R25 ;  /* 0x000000ffff137224 */ /* 0x000fe200078e0019 */
[----:B------:R-:W-:Y:S06]  /*7e50*/  BRA `(.L_x_11520) ;  /* 0x0000000000c87947 */ /* 0x000fec0003800000 */
.L_x_11541:
[----:B------:R-:W-:-:S13]  /*7e60*/  ISETP.NE.AND P0, PT, R0, 0x1c, PT ;  /* 0x0000001c0000780c */ /* 0x000fda0003f05270 */
[----:B------:R-:W-:Y:S05]  /*7e70*/  @!P0 BRA `(.L_x_11552) ;  /* 0x0000000000b08947 */ /* 0x000fea0003800000 */
[----:B------:R-:W-:-:S13]  /*7e80*/  ISETP.NE.AND P0, PT, R0, 0x1d, PT ;  /* 0x0000001d0000780c */ /* 0x000fda0003f05270 */
[----:B------:R-:W-:Y:S05]  /*7e90*/  @!P0 BRA `(.L_x_11553) ;  /* 0x0000000000948947 */ /* 0x000fea0003800000 */
[----:B------:R-:W-:-:S13]  /*7ea0*/  ISETP.NE.AND P0, PT, R0, 0x2c, PT ;  /* 0x0000002c0000780c */ /* 0x000fda0003f05270 */
[----:B------:R-:W-:Y:S05]  /*7eb0*/  @!P0 BRA `(.L_x_11554) ;  /* 0x0000000000488947 */ /* 0x000fea0003800000 */
.L_x_11525:
[----:B------:R-:W-:Y:S01]  /*7ec0*/  MOV R14, 0x180 ;  /* 0x00000180000e7802 */ /* 0x000fe20000000f00 */
[----:B------:R-:W0:Y:S01]  /*7ed0*/  LDCU.64 UR6, c[0x4][0x170] ;  /* 0x01002e00ff0677ac */ /* 0x000e220008000a00 */
[----:B------:R-:W-:Y:S02]  /*7ee0*/  IMAD.MOV.U32 R8, RZ, RZ, 0x65 ;  /* 0x00000065ff087424 */ /* 0x000fe400078e00ff */
[----:B------:R-:W-:Y:S01]  /*7ef0*/  IMAD.MOV.U32 R12, RZ, RZ, 0x1 ;  /* 0x00000001ff0c7424 */ /* 0x000fe200078e00ff */
[----:B------:R-:W1:Y:S01]  /*7f00*/  LDCU.64 UR8, c[0x4][0x178] ;  /* 0x01002f00ff0877ac */ /* 0x000e620008000a00 */
[----:B------:R-:W4:Y:S01]  /*7f10*/  LDC.64 R14, c[0x4][R14] ;  /* 0x010000000e0e7b82 */ /* 0x000f220000000a00 */
        /* <DEDUP_REMOVED lines=10> */
.L_x_11555:
[----:B------:R-:W-:Y:S01]  /*7fc0*/  IMAD.MOV.U32 R19, RZ, RZ, R25 ;  /* 0x000000ffff137224 */ /* 0x000fe200078e0019 */
[----:B------:R-:W-:Y:S06]  /*7fd0*/  BRA `(.L_x_11520) ;  /* 0x0000000000687947 */ /* 0x000fec0003800000 */
.L_x_11554:
        /* <DEDUP_REMOVED lines=17> */
.L_x_11553:
[----:B------:R-:W-:Y:S02]  /*80f0*/  IMAD.U32 R4, R3, 0x10000, RZ ;  /* 0x0001000003047824 */ /* 0x000fe400078e00ff */
[----:B------:R-:W-:-:S04]  /*8100*/  IMAD.MOV.U32 R19, RZ, RZ, R25 ;  /* 0x000000ffff137224 */ /* 0x000fc800078e0019 */
[----:B------:R-:W0:Y:S02]  /*8110*/  F2I.U64.TRUNC R4, R4 ;  /* 0x0000000400047311 */ /* 0x000e24000020d800 */
[----:B0-----:R0:W-:Y:S01]  /*8120*/  STG.E.64 desc[UR36][R8.64], R4 ;  /* 0x0000000408007986 */ /* 0x0011e2000c101b24 */
[----:B------:R-:W-:Y:S05]  /*8130*/  BRA `(.L_x_11520) ;  /* 0x0000000000107947 */ /* 0x000fea0003800000 */
.L_x_11552:
[----:B------:R-:W-:Y:S02]  /*8140*/  IMAD.U32 R3, R3, 0x10000, RZ ;  /* 0x0001000003037824 */ /* 0x000fe400078e00ff */
[----:B------:R-:W-:-:S04]  /*8150*/  IMAD.MOV.U32 R19, RZ, RZ, R25 ;  /* 0x000000ffff137224 */ /* 0x000fc800078e0019 */
[----:B------:R-:W0:Y:S02]  /*8160*/  F2I.FTZ.U32.TRUNC.NTZ R3, R3 ;  /* 0x0000000300037305 */ /* 0x000e24000021f000 */
[----:B0-----:R0:W-:Y:S02]  /*8170*/  STG.E desc[UR36][R8.64], R3 ;  /* 0x0000000308007986 */ /* 0x0011e4000c101924 */
.L_x_11520:
[----:B------:R-:W-:Y:S05]  /*8180*/  BSYNC.RECONVERGENT B6 ;  /* 0x0000000000067941 */ /* 0x000fea0003800200 */
.L_x_11519:
[----:B------:R-:W-:Y:S01]  /*8190*/  ISETP.GE.AND P0, PT, R19, R22, PT ;  /* 0x000000161300720c */ /* 0x000fe20003f06270 */
[----:B------:R-:W-:-:S12]  /*81a0*/  BSSY.RECONVERGENT B6, `(.L_x_11556) ;  /* 0x00001f0000067945 */ /* 0x000fd80003800200 */
[----:B------:R-:W-:Y:S05]  /*81b0*/  @P0 BRA `(.L_x_11557) ;  /* 0x0000001c00b80947 */ /* 0x000fea0003800000 */
[----:B------:R-:W5:Y:S01]  /*81c0*/  LDCU UR4, c[0x0][0x3c4] ;  /* 0x00007880ff0477ac */ /* 0x000f620008000800 */
[----:B0---4-:R-:W0:Y:S01]  /*81d0*/  LDC.64 R8, c[0x0][0x398] ;  /* 0x0000e600ff087b82 */ /* 0x011e220000000a00 */
[----:B-1----:R-:W-:Y:S01]  /*81e0*/  IMAD R0, R2, 0x200, R19 ;  /* 0x0000020002007824 */ /* 0x002fe200078e0213 */
        /* <DEDUP_REMOVED lines=15> */
[----:B---3--:R-:W-:-:S06]  /*82e0*/  IMAD.U32 R23, R23, 0x10000, RZ ;  /* 0x0001000017177824 */ /* 0x008fcc00078e00ff */
[----:B------:R-:W0:Y:S02]  /*82f0*/  F2I.FTZ.TRUNC.NTZ R23, R23 ;  /* 0x0000001700177305 */ /* 0x000e24000021f100 */
[----:B0-----:R0:W-:Y:S01]  /*8300*/  STG.E.U8 desc[UR36][R8.64], R23 ;  /* 0x0000001708007986 */ /* 0x0011e2000c101124 */
[----:B------:R-:W-:Y:S05]  /*8310*/  BRA `(.L_x_11563) ;  /* 0x0000000c007c7947 */ /* 0x000fea0003800000 */
.L_x_11561:
[----:B---3--:R-:W-:-:S06]  /*8320*/  IMAD.U32 R5, R23, 0x10000, RZ ;  /* 0x0001000017057824 */ /* 0x008fcc00078e00ff */
[----:B------:R-:W0:Y:S02]  /*8330*/  F2I.S64.TRUNC R4, R5 ;  /* 0x0000000500047311 */ /* 0x000e24000020d900 */
[----:B0-----:R0:W-:Y:S01]  /*8340*/  STG.E.U8 desc[UR36][R8.64], R4 ;  /* 0x0000000408007986 */ /* 0x0011e2000c101124 */
[----:B------:R-:W-:Y:S05]  /*8350*/  BRA `(.L_x_11563) ;  /* 0x0000000c006c7947 */ /* 0x000fea0003800000 */
.L_x_11560:
        /* <DEDUP_REMOVED lines=10> */
.L_x_11565:
[----:B---3--:R-:W-:-:S06]  /*8400*/  IMAD.U32 R23, R23, 0x10000, RZ ;  /* 0x0001000017177824 */ /* 0x008fcc00078e00ff */
[----:B------:R-:W0:Y:S02]  /*8410*/  F2I.FTZ.TRUNC.NTZ R23, R23 ;  /* 0x0000001700177305 */ /* 0x000e24000021f100 */
[----:B0-----:R0:W-:Y:S01]  /*8420*/  STG.E desc[UR36][R8.64], R23 ;  /* 0x0000001708007986 */ /* 0x0011e2000c101924 */
[----:B------:R-:W-:Y:S05]  /*8430*/  BRA `(.L_x_11563) ;  /* 0x0000000c00347947 */ /* 0x000fea0003800000 */
.L_x_11564:
[----:B---3--:R-:W-:-:S06]  /*8440*/  IMAD.U32 R23, R23, 0x10000, RZ ;  /* 0x0001000017177824 */ /* 0x008fcc00078e00ff */
[----:B------:R-:W0:Y:S02]  /*8450*/  F2I.FTZ.TRUNC.NTZ R23, R23 ;  /* 0x0000001700177305 */ /* 0x000e24000021f100 */
[----:B0-----:R0:W-:Y:S01]  /*8460*/  STG.E.U16 desc[UR36][R8.64], R23 ;  /* 0x0000001708007986 */ /* 0x0011e2000c101524 */
[----:B------:R-:W-:Y:S05]  /*8470*/  BRA `(.L_x_11563) ;  /* 0x0000000c00247947 */ /* 0x000fea0003800000 */
.L_x_11559:
        /* <DEDUP_REMOVED lines=9> */
.L_x_11567:
[----:B---3--:R-:W-:-:S05]  /*8510*/  IMAD.U32 R0, R23, 0x10000, RZ ;  /* 0x0001000017007824 */ /* 0x008fca00078e00ff */
[----:B------:R-:W-:-:S05]  /*8520*/  F2FP.F16.F32.PACK_AB R0, RZ, R0 ;  /* 0x00000000ff00723e */ /* 0x000fca00000000ff */
[----:B------:R0:W-:Y:S01]  /*8530*/  STG.E.U16 desc[UR36][R8.64], R0 ;  /* 0x0000000008007986 */ /* 0x0001e2000c101524 */
[----:B------:R-:W-:Y:S05]  /*8540*/  BRA `(.L_x_11563) ;  /* 0x0000000800f07947 */ /* 0x000fea0003800000 */
.L_x_11566:
        /* <DEDUP_REMOVED lines=10> */
.L_x_11569:
[----:B---3--:R-:W-:-:S05]  /*85f0*/  IMAD.U32 R23, R23, 0x10000, RZ ;  /* 0x0001000017177824 */ /* 0x008fca00078e00ff */
[----:B------:R-:W-:-:S04]  /*8600*/  F2FP.F16.F32.PACK_AB R3, RZ, R23 ;  /* 0x00000017ff03723e */ /* 0x000fc800000000ff */
[----:B------:R-:W-:-:S05]  /*8610*/  PRMT R3, R3, 0x5410, RZ ;  /* 0x0000541003037816 */ /* 0x000fca00000000ff */
[----:B------:R4:W-:Y:S01]  /*8620*/  STG.E desc[UR36][R8.64], R3 ;  /* 0x0000000308007986 */ /* 0x0009e2000c101924 */
[----:B------:R-:W-:Y:S05]  /*8630*/  BRA `(.L_x_11563) ;  /* 0x0000000800b47947 */ /* 0x000fea0003800000 */
.L_x_11568:
[----:B---3--:R-:W-:-:S04]  /*8640*/  IMAD.U32 R4, R23, 0x10000, RZ ;  /* 0x0001000017047824 */ /* 0x008fc800078e00ff */
[----:B------:R-:W-:-:S06]  /*8650*/  FMUL.FTZ R4, R4, 1 ;  /* 0x3f80000004047820 */ /* 0x000fcc0000410000 */
[----:B------:R-:W0:Y:S02]  /*8660*/  F2F.F64.F32 R4, R4 ;  /* 0x0000000400047310 */ /* 0x000e240000201800 */
[----:B0-----:R0:W-:Y:S01]  /*8670*/  STG.E.64 desc[UR36][R8.64], R4 ;  /* 0x0000000408007986 */ /* 0x0011e2000c101b24 */
[----:B------:R-:W-:Y:S05]  /*8680*/  BRA `(.L_x_11563) ;  /* 0x0000000800a07947 */ /* 0x000fea0003800000 */
.L_x_11558:
        /* <DEDUP_REMOVED lines=14> */
.L_x_11573:
        /* <DEDUP_REMOVED lines=17> */
.L_x_11576:
[----:B------:R-:W-:-:S04]  /*8880*/  SHF.R.U32.HI R3, RZ, 0x18, R23 ;  /* 0x00000018ff037819 */ /* 0x000fc80000011617 */
[----:B------:R-:W-:-:S04]  /*8890*/  LOP3.LUT R0, R0, 0x80, R3, 0xf8, !PT ;  /* 0x0000008000007812 */ /* 0x000fc800078ef803 */
[----:B------:R-:W-:-:S07]  /*88a0*/  PRMT R4, R0, 0x7610, R4 ;  /* 0x0000761000047816 */ /* 0x000fce0000000004 */
.L_x_11575:
[----:B------:R-:W-:Y:S05]  /*88b0*/  BSYNC.RECONVERGENT B0 ;  /* 0x0000000000007941 */ /* 0x000fea0003800200 */
.L_x_11574:
[----:B------:R0:W-:Y:S01]  /*88c0*/  STG.E.U8 desc[UR36][R8.64], R4 ;  /* 0x0000000408007986 */ /* 0x0001e2000c101124 */
[----:B------:R-:W-:Y:S05]  /*88d0*/  BRA `(.L_x_11563) ;  /* 0x00000008000c7947 */ /* 0x000fea0003800000 */
.L_x_11572:
        /* <DEDUP_REMOVED lines=17> */
.L_x_11579:
[----:B------:R-:W-:-:S04]  /*89f0*/  SHF.R.U32.HI R3, RZ, 0x18, R23 ;  /* 0x00000018ff037819 */ /* 0x000fc80000011617 */
[----:B------:R-:W-:-:S04]  /*8a00*/  LOP3.LUT R0, R0, 0x80, R3, 0xf8, !PT ;  /* 0x0000008000007812 */ /* 0x000fc800078ef803 */
[----:B------:R-:W-:-:S07]  /*8a10*/  PRMT R4, R0, 0x7610, R4 ;  /* 0x0000761000047816 */ /* 0x000fce0000000004 */
.L_x_11578:
[----:B------:R-:W-:Y:S05]  /*8a20*/  BSYNC.RECONVERGENT B0 ;  /* 0x0000000000007941 */ /* 0x000fea0003800200 */
.L_x_11577:
[----:B------:R0:W-:Y:S01]  /*8a30*/  STG.E.U8 desc[UR36][R8.64], R4 ;  /* 0x0000000408007986 */ /* 0x0001e2000c101124 */
[----:B------:R-:W-:Y:S05]  /*8a40*/  BRA `(.L_x_11563) ;  /* 0x0000000400b07947 */ /* 0x000fea0003800000 */
.L_x_11571:
        /* <DEDUP_REMOVED lines=22> */
.L_x_11581:
[----:B---3--:R-:W-:-:S06]  /*8bb0*/  IMAD.U32 R4, R23, 0x10000, RZ ;  /* 0x0001000017047824 */ /* 0x008fcc00078e00ff */
[----:B------:R-:W0:Y:S02]  /*8bc0*/  F2I.U64.TRUNC R4, R4 ;  /* 0x0000000400047311 */ /* 0x000e24000020d800 */
[----:B0-----:R0:W-:Y:S01]  /*8bd0*/  STG.E.64 desc[UR36][R8.64], R4 ;  /* 0x0000000408007986 */ /* 0x0011e2000c101b24 */
[----:B------:R-:W-:Y:S05]  /*8be0*/  BRA `(.L_x_11563) ;  /* 0x0000000400487947 */ /* 0x000fea0003800000 */
.L_x_11580:
[----:B---3--:R-:W-:-:S06]  /*8bf0*/  IMAD.U32 R23, R23, 0x10000, RZ ;  /* 0x0001000017177824 */ /* 0x008fcc00078e00ff */
[----:B------:R-:W0:Y:S02]  /*8c00*/  F2I.FTZ.U32.TRUNC.NTZ R23, R23 ;  /* 0x0000001700177305 */ /* 0x000e24000021f000 */
[----:B0-----:R0:W-:Y:S01]  /*8c10*/  STG.E desc[UR36][R8.64], R23 ;  /* 0x0000001708007986 */ /* 0x0011e2000c101924 */
[----:B------:R-:W-:Y:S05]  /*8c20*/  BRA `(.L_x_11563) ;  /* 0x0000000400387947 */ /* 0x000fea0003800000 */
.L_x_11570:
        /* <DEDUP_REMOVED lines=11> */
.L_x_11583:
[----:B---3--:R-:W-:Y:S01]  /*8ce0*/  IMAD.U32 R23, R23, 0x10000, RZ ;  /* 0x0001000017177824 */ /* 0x008fe200078e00ff */
[----:B------:R-:W-:-:S03]  /*8cf0*/  CS2R R6, SRZ ;  /* 0x0000000000067805 */ /* 0x000fc6000001ff00 */
[----:B------:R-:W-:-:S06]  /*8d00*/  FMUL.FTZ R4, R23, 1 ;  /* 0x3f80000017047820 */ /* 0x000fcc0000410000 */
[----:B------:R-:W0:Y:S02]  /*8d10*/  F2F.F64.F32 R4, R4 ;  /* 0x0000000400047310 */ /* 0x000e240000201800 */
[----:B0-----:R0:W-:Y:S01]  /*8d20*/  STG.E.128 desc[UR36][R8.64], R4 ;  /* 0x0000000408007986 */ /* 0x0011e2000c101d24 */
[----:B------:R-:W-:Y:S05]  /*8d30*/  BRA `(.L_x_11563) ;  /* 0x0000000000f47947 */ /* 0x000fea0003800000 */
.L_x_11582:
[----:B------:R-:W-:-:S13]  /*8d40*/  ISETP.NE.AND P0, PT, R0, 0xf, PT ;  /* 0x0000000f0000780c */ /* 0x000fda0003f05270 */
[----:B------:R-:W-:Y:S05]  /*8d50*/  @!P0 BRA `(.L_x_11584) ;  /* 0x0000000000e88947 */ /* 0x000fea0003800000 */
[----:B------:R-:W-:-:S13]  /*8d60*/  ISETP.NE.AND P0, PT, R0, 0x17, PT ;  /* 0x000000170000780c */ /* 0x000fda0003f05270 */
[----:B------:R-:W-:Y:S05]  /*8d70*/  @!P0 BRA `(.L_x_11585) ;  /* 0x0000000000908947 */ /* 0x000fea0003800000 */
[----:B------:R-:W-:-:S13]  /*8d80*/  ISETP.NE.AND P0, PT, R0, 0x18, PT ;  /* 0x000000180000780c */ /* 0x000fda0003f05270 */
[----:B------:R-:W-:Y:S05]  /*8d90*/  @!P0 BRA `(.L_x_11586) ;  /* 0x0000000000448947 */ /* 0x000fea0003800000 */
.L_x_11562:
        /* <DEDUP_REMOVED lines=16> */
.L_x_11587:
[----:B------:R-:W-:Y:S05]  /*8ea0*/  BRA `(.L_x_11563) ;  /* 0x0000000000987947 */ /* 0x000fea0003800000 */
.L_x_11586:
        /* <DEDUP_REMOVED lines=13> */
.L_x_11589:
[----:B------:R-:W-:Y:S05]  /*8f80*/  BSYNC.RECONVERGENT B0 ;  /* 0x0000000000007941 */ /* 0x000fea0003800200 */
.L_x_11588:
[----:B------:R-:W-:-:S05]  /*8f90*/  LOP3.LUT R3, R0, 0x80, R3, 0xf8, !PT ;  /* 0x0000008000037812 */ /* 0x000fca00078ef803 */
[----:B------:R0:W-:Y:S01]  /*8fa0*/  STG.E.U8 desc[UR36][R8.64], R3 ;  /* 0x0000000308007986 */ /* 0x0001e2000c101124 */
[----:B------:R-:W-:Y:S05]  /*8fb0*/  BRA `(.L_x_11563) ;  /* 0x0000000000547947 */ /* 0x000fea0003800000 */
.L_x_11585:
        /* <DEDUP_REMOVED lines=12> */
.L_x_11591:
[----:B------:R-:W-:Y:S01]  /*9080*/  IMAD.MOV.U32 R0, RZ, RZ, 0x7f ;  /* 0x0000007fff007424 */ /* 0x000fe200078e00ff */
[----:B------:R-:W-:-:S04]  /*9090*/  ISETP.GT.U32.AND P0, PT, R4, 0x7f800000, PT ;  /* 0x7f8000000400780c */ /* 0x000fc80003f04070 */
[----:B------:R-:W-:-:S09]  /*90a0*/  SEL R0, R0, 0x7c, P0 ;  /* 0x0000007c00007807 */ /* 0x000fd20000000000 */
.L_x_11592:
[----:B------:R-:W-:Y:S05]  /*90b0*/  BSYNC.RECONVERGENT B0 ;  /* 0x0000000000007941 */ /* 0x000fea0003800200 */
.L_x_11590:
[----:B------:R-:W-:-:S04]  /*90c0*/  SHF.R.U32.HI R3, RZ, 0x18, R3 ;  /* 0x00000018ff037819 */ /* 0x000fc80000011603 */
[----:B------:R-:W-:-:S05]  /*90d0*/  LOP3.LUT R3, R0, 0x80, R3, 0xf8, !PT ;  /* 0x0000008000037812 */ /* 0x000fca00078ef803 */
[----:B------:R0:W-:Y:S01]  /*90e0*/  STG.E.U8 desc[UR36][R8.64], R3 ;  /* 0x0000000308007986 */ /* 0x0001e2000c101124 */
[----:B------:R-:W-:Y:S05]  /*90f0*/  BRA `(.L_x_11563) ;  /* 0x0000000000047947 */ /* 0x000fea0003800000 */
.L_x_11584:
[----:B---3--:R0:W-:Y:S02]  /*9100*/  STG.E.U16 desc[UR36][R8.64], R23 ;  /* 0x0000001708007986 */ /* 0x0081e4000c101524 */
.L_x_11563:
[----:B------:R-:W-:-:S05]  /*9110*/  VIADD R19, R19, 0x80 ;  /* 0x0000008013137836 */ /* 0x000fca0000000000 */
[----:B------:R-:W-:-:S13]  /*9120*/  ISETP.GE.AND P0, PT, R19, R22, PT ;  /* 0x000000161300720c */ /* 0x000fda0003f06270 */
[----:B------:R-:W-:Y:S05]  /*9130*/  @P0 BRA `(.L_x_11557) ;  /* 0x0000000c00d80947 */ /* 0x000fea0003800000 */
[----:B------:R-:W5:Y:S01]  /*9140*/  LDCU UR4, c[0x0][0x3c4] ;  /* 0x00007880ff0477ac */ /* 0x000f620008000800 */
[----:B01-34-:R-:W0:Y:S01]  /*9150*/  LDC.64 R8, c[0x0][0x398] ;  /* 0x0000e600ff087b82 */ /* 0x01be220000000a00 */
        /* <DEDUP_REMOVED lines=16> */
[----:B------:R-:W-:-:S04]  /*9260*/  IMAD.U32 R16, R16, 0x10000, RZ ;  /* 0x0001000010107824 */ /* 0x000fc800078e00ff */
[----:B------:R-:W0:Y:S02]  /*9270*/  F2I.FTZ.TRUNC.NTZ R3, R16 ;  /* 0x0000001000037305 */ /* 0x000e24000021f100 */
[----:B0-----:R0:W-:Y:S01]  /*9280*/  STG.E.U8 desc[UR36][R8.64], R3 ;  /* 0x0000000308007986 */ /* 0x0011e2000c101124 */
[----:B------:R-:W-:Y:S05]  /*9290*/  BRA `(.L_x_11598) ;  /* 0x0000000c007c7947 */ /* 0x000fea0003800000 */
.L_x_11596:
[----:B------:R-:W-:-:S06]  /*92a0*/  IMAD.U32 R5, R16, 0x10000, RZ ;  /* 0x0001000010057824 */ /* 0x000fcc00078e00ff */
[----:B------:R-:W0:Y:S02]  /*92b0*/  F2I.S64.TRUNC R4, R5 ;  /* 0x0000000500047311 */ /* 0x000e24000020d900 */
[----:B0-----:R0:W-:Y:S01]  /*92c0*/  STG.E.U8 desc[UR36][R8.64], R4 ;  /* 0x0000000408007986 */ /* 0x0011e2000c101124 */
[----:B------:R-:W-:Y:S05]  /*92d0*/  BRA `(.L_x_11598) ;  /* 0x0000000c006c7947 */ /* 0x000fea0003800000 */
.L_x_11595:
        /* <DEDUP_REMOVED lines=10> */
.L_x_11600:
[----:B------:R-:W-:-:S04]  /*9380*/  IMAD.U32 R16, R16, 0x10000, RZ ;  /* 0x0001000010107824 */ /* 0x000fc800078e00ff */
[----:B------:R-:W0:Y:S02]  /*9390*/  F2I.FTZ.TRUNC.NTZ R3, R16 ;  /* 0x0000001000037305 */ /* 0x000e24000021f100 */
[----:B0-----:R0:W-:Y:S01]  /*93a0*/  STG.E desc[UR36][R8.64], R3 ;  /* 0x0000000308007986 */ /* 0x0011e2000c101924 */
[----:B------:R-:W-:Y:S05]  /*93b0*/  BRA `(.L_x_11598) ;  /* 0x0000000c00347947 */ /* 0x000fea0003800000 */
.L_x_11599:
[----:B------:R-:W-:-:S04]  /*93c0*/  IMAD.U32 R16, R16, 0x10000, RZ ;  /* 0x0001000010107824 */ /* 0x000fc800078e00ff */
[----:B------:R-:W0:Y:S02]  /*93d0*/  F2I.FTZ.TRUNC.NTZ R3, R16 ;  /* 0x0000001000037305 */ /* 0x000e24000021f100 */
[----:B0-----:R0:W-:Y:S01]  /*93e0*/  STG.E.U16 desc[UR36][R8.64], R3 ;  /* 0x0000000308007986 */ /* 0x0011e2000c101524 */
[----:B------:R-:W-:Y:S05]  /*93f0*/  BRA `(.L_x_11598) ;  /* 0x0000000c00247947 */ /* 0x000fea0003800000 */
.L_x_11594:
        /* <DEDUP_REMOVED lines=9> */
.L_x_11602:
[----:B------:R-:W-:-:S05]  /*9490*/  IMAD.U32 R0, R16, 0x10000, RZ ;  /* 0x0001000010007824 */ /* 0x000fca00078e00ff */
[----:B------:R-:W-:-:S05]  /*94a0*/  F2FP.F16.F32.PACK_AB R0, RZ, R0 ;  /* 0x00000000ff00723e */ /* 0x000fca00000000ff */
[----:B------:R0:W-:Y:S01]  /*94b0*/  STG.E.U16 desc[UR36][R8.64], R0 ;  /* 0x0000000008007986 */ /* 0x0001e2000c101524 */
[----:B------:R-:W-:Y:S05]  /*94c0*/  BRA `(.L_x_11598) ;  /* 0x0000000800f07947 */ /* 0x000fea0003800000 */
.L_x_11601:
        /* <DEDUP_REMOVED lines=10> */
.L_x_11604:
[----:B------:R-:W-:-:S05]  /*9570*/  IMAD.U32 R16, R16, 0x10000, RZ ;  /* 0x0001000010107824 */ /* 0x000fca00078e00ff */
[----:B------:R-:W-:-:S04]  /*9580*/  F2FP.F16.F32.PACK_AB R3, RZ, R16 ;  /* 0x00000010ff03723e */ /* 0x000fc800000000ff */
[----:B------:R-:W-:-:S05]  /*9590*/  PRMT R3, R3, 0x5410, RZ ;  /* 0x0000541003037816 */ /* 0x000fca00000000ff */
[----:B------:R3:W-:Y:S01]  /*95a0*/  STG.E desc[UR36][R8.64], R3 ;  /* 0x0000000308007986 */ /* 0x0007e2000c101924 */
[----:B------:R-:W-:Y:S05]  /*95b0*/  BRA `(.L_x_11598) ;  /* 0x0000000800b47947 */ /* 0x000fea0003800000 */
.L_x_11603:
[----:B------:R-:W-:-:S04]  /*95c0*/  IMAD.U32 R4, R16, 0x10000, RZ ;  /* 0x0001000010047824 */ /* 0x000fc800078e00ff */
[----:B------:R-:W-:-:S06]  /*95d0*/  FMUL.FTZ R4, R4, 1 ;  /* 0x3f80000004047820 */ /* 0x000fcc0000410000 */
[----:B------:R-:W0:Y:S02]  /*95e0*/  F2F.F64.F32 R4, R4 ;  /* 0x0000000400047310 */ /* 0x000e240000201800 */
[----:B0-----:R0:W-:Y:S01]  /*95f0*/  STG.E.64 desc[UR36][R8.64], R4 ;  /* 0x0000000408007986 */ /* 0x0011e2000c101b24 */
[----:B------:R-:W-:Y:S05]  /*9600*/  BRA `(.L_x_11598) ;  /* 0x0000000800a07947 */ /* 0x000fea0003800000 */
.L_x_11593:
        /* <DEDUP_REMOVED lines=14> */
.L_x_11608:
        /* <DEDUP_REMOVED lines=17> */
.L_x_11611:
[----:B------:R-:W-:-:S04]  /*9800*/  SHF.R.U32.HI R3, RZ, 0x18, R5 ;  /* 0x00000018ff037819 */ /* 0x000fc80000011605 */
[----:B------:R-:W-:-:S04]  /*9810*/  LOP3.LUT R0, R0, 0x80, R3, 0xf8, !PT ;  /* 0x0000008000007812 */ /* 0x000fc800078ef803 */
[----:B------:R-:W-:-:S07]  /*9820*/  PRMT R4, R0, 0x7610, R4 ;  /* 0x0000761000047816 */ /* 0x000fce0000000004 */
.L_x_11610:
[----:B------:R-:W-:Y:S05]  /*9830*/  BSYNC.RECONVERGENT B0 ;  /* 0x0000000000007941 */ /* 0x000fea0003800200 */
.L_x_11609:
[----:B------:R0:W-:Y:S01]  /*9840*/  STG.E.U8 desc[UR36][R8.64], R4 ;  /* 0x0000000408007986 */ /* 0x0001e2000c101124 */
[----:B------:R-:W-:Y:S05]  /*9850*/  BRA `(.L_x_11598) ;  /* 0x00000008000c7947 */ /* 0x000fea0003800000 */
.L_x_11607:
        /* <DEDUP_REMOVED lines=17> */
.L_x_11614:
[----:B------:R-:W-:-:S04]  /*9970*/  SHF.R.U32.HI R3, RZ, 0x18, R5 ;  /* 0x00000018ff037819 */ /* 0x000fc80000011605 */
[----:B------:R-:W-:-:S04]  /*9980*/  LOP3.LUT R0, R0, 0x80, R3, 0xf8, !PT ;  /* 0x0000008000007812 */ /* 0x000fc800078ef803 */
[----:B------:R-:W-:-:S07]  /*9990*/  PRMT R4, R0, 0x7610, R4 ;  /* 0x0000761000047816 */ /* 0x000fce0000000004 */
.L_x_11613:
[----:B------:R-:W-:Y:S05]  /*99a0*/  BSYNC.RECONVERGENT B0 ;  /* 0x0000000000007941 */ /* 0x000fea0003800200 */
.L_x_11612:
[----:B------:R0:W-:Y:S01]  /*99b0*/  STG.E.U8 desc[UR36][R8.64], R4 ;  /* 0x0000000408007986 */ /* 0x0001e2000c101124 */
[----:B------:R-:W-:Y:S05]  /*99c0*/  BRA `(.L_x_11598) ;  /* 0x0000000400b07947 */ /* 0x000fea0003800000 */
.L_x_11606:
        /* <DEDUP_REMOVED lines=22> */
.L_x_11616:
[----:B------:R-:W-:-:S06]  /*9b30*/  IMAD.U32 R4, R16, 0x10000, RZ ;  /* 0x0001000010047824 */ /* 0x000fcc00078e00ff */
[----:B------:R-:W0:Y:S02]  /*9b40*/  F2I.U64.TRUNC R4, R4 ;  /* 0x0000000400047311 */ /* 0x000e24000020d800 */
[----:B0-----:R0:W-:Y:S01]  /*9b50*/  STG.E.64 desc[UR36][R8.64], R4 ;  /* 0x0000000408007986 */ /* 0x0011e2000c101b24 */
[----:B------:R-:W-:Y:S05]  /*9b60*/  BRA `(.L_x_11598) ;  /* 0x0000000400487947 */ /* 0x000fea0003800000 */
.L_x_11615:
[----:B------:R-:W-:-:S04]  /*9b70*/  IMAD.U32 R16, R16, 0x10000, RZ ;  /* 0x0001000010107824 */ /* 0x000fc800078e00ff */
[----:B------:R-:W0:Y:S02]  /*9b80*/  F2I.FTZ.U32.TRUNC.NTZ R3, R16 ;  /* 0x0000001000037305 */ /* 0x000e24000021f000 */
[----:B0-----:R0:W-:Y:S01]  /*9b90*/  STG.E desc[UR36][R8.64], R3 ;  /* 0x0000000308007986 */ /* 0x0011e2000c101924 */
[----:B------:R-:W-:Y:S05]  /*9ba0*/  BRA `(.L_x_11598) ;  /* 0x0000000400387947 */ /* 0x000fea0003800000 */
.L_x_11605:
        /* <DEDUP_REMOVED lines=11> */
.L_x_11618:
[----:B------:R-:W-:Y:S01]  /*9c60*/  IMAD.U32 R16, R16, 0x10000, RZ ;  /* 0x0001000010107824 */ /* 0x000fe200078e00ff */
[----:B------:R-:W-:-:S03]  /*9c70*/  CS2R R6, SRZ ;  /* 0x0000000000067805 */ /* 0x000fc6000001ff00 */
[----:B------:R-:W-:-:S06]  /*9c80*/  FMUL.FTZ R4, R16, 1 ;  /* 0x3f80000010047820 */ /* 0x000fcc0000410000 */
[----:B------:R-:W0:Y:S02]  /*9c90*/  F2F.F64.F32 R4, R4 ;  /* 0x0000000400047310 */ /* 0x000e240000201800 */
[----:B0-----:R0:W-:Y:S01]  /*9ca0*/  STG.E.128 desc[UR36][R8.64], R4 ;  /* 0x0000000408007986 */ /* 0x0011e2000c101d24 */
[----:B------:R-:W-:Y:S05]  /*9cb0*/  BRA `(.L_x_11598) ;  /* 0x0000000000f47947 */ /* 0x000fea0003800000 */
.L_x_11617:
[----:B------:R-:W-:-:S13]  /*9cc0*/  ISETP.NE.AND P0, PT, R0, 0xf, PT ;  /* 0x0000000f0000780c */ /* 0x000fda0003f05270 */
[----:B------:R-:W-:Y:S05]  /*9cd0*/  @!P0 BRA `(.L_x_11619) ;  /* 0x0000000000e88947 */ /* 0x000fea0003800000 */
[----:B------:R-:W-:-:S13]  /*9ce0*/  ISETP.NE.AND P0, PT, R0, 0x17, PT ;  /* 0x000000170000780c */ /* 0x000fda0003f05270 */
[----:B------:R-:W-:Y:S05]  /*9cf0*/  @!P0 BRA `(.L_x_11620) ;  /* 0x0000000000908947 */ /* 0x000fea0003800000 */
[----:B------:R-:W-:-:S13]  /*9d00*/  ISETP.NE.AND P0, PT, R0, 0x18, PT ;  /* 0x000000180000780c */ /* 0x000fda0003f05270 */
[----:B------:R-:W-:Y:S05]  /*9d10*/  @!P0 BRA `(.L_x_11621) ;  /* 0x0000000000448947 */ /* 0x000fea0003800000 */
.L_x_11597:
[----:B------:R-:W-:Y:S01]  /*9d20*/  MOV R14, 0x180 ;  /* 0x00000180000e7802 */ /* 0x000fe20000000f00 */
[----:B------:R-:W0:Y:S01]  /*9d30*/  LDCU.64 UR4, c[0x4][0x170] ;  /* 0x01002e00ff0477ac */ /* 0x000e220008000a00 */
[----:B------:R-:W-:Y:S02]  /*9d40*/  IMAD.MOV.U32 R8, RZ, RZ, 0x65 ;  /* 0x00000065ff087424 */ /* 0x000fe400078e00ff */
[----:B------:R-:W-:Y:S01]  /*9d50*/  IMAD.MOV.U32 R12, RZ, RZ, 0x1 ;  /* 0x00000001ff0c7424 */ /* 0x000fe200078e00ff */
[----:B------:R-:W1:Y:S01]  /*9d60*/  LDCU.64 UR6, c[0x4][0x178] ;  /* 0x01002f00ff0677ac */ /* 0x000e620008000a00 */
[----:B------:R-:W3:Y:S01]  /*9d70*/  LDC.64 R14, c[0x4][R14] ;  /* 0x010000000e0e7b82 */ /* 0x000ee20000000a00 */
        /* <DEDUP_REMOVED lines=10> */
.L_x_11622:
[----:B------:R-:W-:Y:S05]  /*9e20*/  BRA `(.L_x_11598) ;  /* 0x0000000000987947 */ /* 0x000fea0003800000 */
.L_x_11621:
        /* <DEDUP_REMOVED lines=13> */
.L_x_11624:
[----:B------:R-:W-:Y:S05]  /*9f00*/  BSYNC.RECONVERGENT B0 ;  /* 0x0000000000007941 */ /* 0x000fea0003800200 */
.L_x_11623:
[----:B------:R-:W-:-:S05]  /*9f10*/  LOP3.LUT R3, R0, 0x80, R3, 0xf8, !PT ;  /* 0x0000008000037812 */ /* 0x000fca00078ef803 */
[----:B------:R0:W-:Y:S01]  /*9f20*/  STG.E.U8 desc[UR36][R8.64], R3 ;  /* 0x0000000308007986 */ /* 0x0001e2000c101124 */
[----:B------:R-:W-:Y:S05]  /*9f30*/  BRA `(.L_x_11598) ;  /* 0x0000000000547947 */ /* 0x000fea0003800000 */
.L_x_11620:
        /* <DEDUP_REMOVED lines=12> */
.L_x_11626:
[----:B------:R-:W-:Y:S01]  /*a000*/  IMAD.MOV.U32 R0, RZ, RZ, 0x7f ;  /* 0x0000007fff007424 */ /* 0x000fe200078e00ff */
[----:B------:R-:W-:-:S04]  /*a010*/  ISETP.GT.U32.AND P0, PT, R4, 0x7f800000, PT ;  /* 0x7f8000000400780c */ /* 0x000fc80003f04070 */
[----:B------:R-:W-:-:S09]  /*a020*/  SEL R0, R0, 0x7c, P0 ;  /* 0x0000007c00007807 */ /* 0x000fd20000000000 */
.L_x_11627:
[----:B------:R-:W-:Y:S05]  /*a030*/  BSYNC.RECONVERGENT B0 ;  /* 0x0000000000007941 */ /* 0x000fea0003800200 */
.L_x_11625:
[----:B------:R-:W-:-:S04]  /*a040*/  SHF.R.U32.HI R3, RZ, 0x18, R3 ;  /* 0x00000018ff037819 */ /* 0x000fc80000011603 */
[----:B------:R-:W-:-:S05]  /*a050*/  LOP3.LUT R3, R0, 0x80, R3, 0xf8, !PT ;  /* 0x0000008000037812 */ /* 0x000fca00078ef803 */
[----:B------:R0:W-:Y:S01]  /*a060*/  STG.E.U8 desc[UR36][R8.64], R3 ;  /* 0x0000000308007986 */ /* 0x0001e2000c101124 */
[----:B------:R-:W-:Y:S05]  /*a070*/  BRA `(.L_x_11598) ;  /* 0x0000000000047947 */ /* 0x000fea0003800000 */
.L_x_11619:
[----:B------:R0:W-:Y:S02]  /*a080*/  STG.E.U16 desc[UR36][R8.64], R16 ;  /* 0x0000001008007986 */ /* 0x0001e4000c101524 */
.L_x_11598:
[----:B------:R-:W-:-:S07]  /*a090*/  VIADD R19, R19, 0x80 ;  /* 0x0000008013137836 */ /* 0x000fce0000000000 */
.L_x_11557:
[----:B------:R-:W-:Y:S05]  /*a0a0*/  BSYNC.RECONVERGENT B6 ;  /* 0x0000000000067941 */ /* 0x000fea0003800200 */
.L_x_11556:
[----:B------:R-:W-:-:S13]  /*a0b0*/  ISETP.GE.AND P0, PT, R19, R22, PT ;  /* 0x000000161300720c */ /* 0x000fda0003f06270 */
[----:B------:R-:W-:Y:S05]  /*a0c0*/  @P0 EXIT ;  /* 0x000000000000094d */ /* 0x000fea0003800000 */
[----:B01-3--:R-:W0:Y:S01]  /*a0d0*/  LDC.64 R4, c[0x0][0x398] ;  /* 0x0000e600ff047b82 */ /* 0x00be220000000a00 */
[----:B------:R-:W4:Y:S01]  /*a0e0*/  LDCU UR4, c[0x0][0x3c4] ;  /* 0x00007880ff0477ac */ /* 0x000f220008000800 */
[----:B------:R-:W-:Y:S01]  /*a0f0*/  PRMT R0, R17, 0x9910, RZ ;  /* 0x0000991011007816 */ /* 0x000fe200000000ff */
[----:B------:R-:W-:-:S03]  /*a100*/  IMAD R2, R2, 0x200, R19 ;  /* 0x0000020002027824 */ /* 0x000fc600078e0213 */
[----:B------:R-:W-:Y:S01]  /*a110*/  ISETP.GT.AND P1, PT, R0, 0x9, PT ;  /* 0x000000090000780c */ /* 0x000fe20003f24270 */
[----:B----4-:R-:W-:-:S05]  /*a120*/  IMAD R3, R2, UR4, RZ ;  /* 0x0000000402037c24 */ /* 0x010fca000f8e02ff */
        /* <DEDUP_REMOVED lines=11> */
[----:B--2---:R-:W-:-:S04]  /*a1e0*/  IMAD.U32 R18, R18, 0x10000, RZ ;  /* 0x0001000012127824 */ /* 0x004fc800078e00ff */
[----:B------:R-:W0:Y:S02]  /*a1f0*/  F2I.FTZ.TRUNC.NTZ R5, R18 ;  /* 0x0000001200057305 */ /* 0x000e24000021f100 */
[----:B0-----:R-:W-:Y:S01]  /*a200*/  STG.E.U8 desc[UR36][R2.64], R5 ;  /* 0x0000000502007986 */ /* 0x001fe2000c101124 */
[----:B------:R-:W-:Y:S05]  /*a210*/  EXIT ;  /* 0x000000000000794d */ /* 0x000fea0003800000 */
.L_x_11631:
[----:B--2---:R-:W-:-:S06]  /*a220*/  IMAD.U32 R5, R18, 0x10000, RZ ;  /* 0x0001000012057824 */ /* 0x004fcc00078e00ff */
[----:B------:R-:W0:Y:S02]  /*a230*/  F2I.S64.TRUNC R4, R5 ;  /* 0x0000000500047311 */ /* 0x000e24000020d900 */
[----:B0-----:R-:W-:Y:S01]  /*a240*/  STG.E.U8 desc[UR36][R2.64], R4 ;  /* 0x0000000402007986 */ /* 0x001fe2000c101124 */
[----:B------:R-:W-:Y:S05]  /*a250*/  EXIT ;  /* 0x000000000000794d */ /* 0x000fea0003800000 */
.L_x_11630:
[----:B------:R-:W-:-:S13]  /*a260*/  ISETP.NE.AND P0, PT, R0, 0x2, PT ;  /* 0x000000020000780c */ /* 0x000fda0003f05270 */
[----:B------:R-:W-:Y:S05]  /*a270*/  @!P0 BRA `(.L_x_11633) ;  /* 0x0000000000308947 */ /* 0x000fea0003800000 */
[----:B------:R-:W-:-:S13]  /*a280*/  ISETP.NE.AND P0, PT, R0, 0x3, PT ;  /* 0x000000030000780c */ /* 0x000fda0003f05270 */
[----:B------:R-:W-:Y:S05]  /*a290*/  @!P0 BRA `(.L_x_11634) ;  /* 0x0000000000188947 */ /* 0x000fea0003800000 */
[----:B------:R-:W-:-:S13]  /*a2a0*/  ISETP.NE.AND P0, PT, R0, 0x4, PT ;  /* 0x000000040000780c */ /* 0x000fda0003f05270 */
[----:B------:R-:W-:Y:S05]  /*a2b0*/  @P0 BRA `(.L_x_11632) ;  /* 0x0000000800780947 */ /* 0x000fea0003800000 */
[----:B--2---:R-:W-:-:S06]  /*a2c0*/  IMAD.U32 R4, R18, 0x10000, RZ ;  /* 0x0001000012047824 */ /* 0x004fcc00078e00ff */
[----:B------:R-:W0:Y:S02]  /*a2d0*/  F2I.S64.TRUNC R4, R4 ;  /* 0x0000000400047311 */ /* 0x000e24000020d900 */
[----:B0-----:R-:W-:Y:S01]  /*a2e0*/  STG.E.64 desc[UR36][R2.64], R4 ;  /* 0x0000000402007986 */ /* 0x001fe2000c101b24 */
[----:B------:R-:W-:Y:S05]  /*a2f0*/  EXIT ;  /* 0x000000000000794d */ /* 0x000fea0003800000 */
.L_x_11634:
[----:B--2---:R-:W-:-:S04]  /*a300*/  IMAD.U32 R18, R18, 0x10000, RZ ;  /* 0x0001000012127824 */ /* 0x004fc800078e00ff */
[----:B------:R-:W0:Y:S02]  /*a310*/  F2I.FTZ.TRUNC.NTZ R5, R18 ;  /* 0x0000001200057305 */ /* 0x000e24000021f100 */
[----:B0-----:R-:W-:Y:S01]  /*a320*/  STG.E desc[UR36][R2.64], R5 ;  /* 0x0000000502007986 */ /* 0x001fe2000c101924 */
[----:B------:R-:W-:Y:S05]  /*a330*/  EXIT ;  /* 0x000000000000794d */ /* 0x000fea0003800000 */
.L_x_11633:
[----:B--2---:R-:W-:-:S04]  /*a340*/  IMAD.U32 R18, R18, 0x10000, RZ ;  /* 0x0001000012127824 */ /* 0x004fc800078e00ff */
[----:B------:R-:W0:Y:S02]  /*a350*/  F2I.FTZ.TRUNC.NTZ R5, R18 ;  /* 0x0000001200057305 */ /* 0x000e24000021f100 */
[----:B0-----:R-:W-:Y:S01]  /*a360*/  STG.E.U16 desc[UR36][R2.64], R5 ;  /* 0x0000000502007986 */ /* 0x001fe2000c101524 */
[----:B------:R-:W-:Y:S05]  /*a370*/  EXIT ;  /* 0x000000000000794d */ /* 0x000fea0003800000 */
.L_x_11629:
[----:B------:R-:W-:-:S13]  /*a380*/  ISETP.GT.AND P0, PT, R0, 0x6, PT ;  /* 0x000000060000780c */ /* 0x000fda0003f04270 */
[----:B------:R-:W-:Y:S05]  /*a390*/  @P0 BRA `(.L_x_11635) ;  /* 0x00000000002c0947 */ /* 0x000fea0003800000 */
[----:B------:R-:W-:-:S13]  /*a3a0*/  ISETP.NE.AND P0, PT, R0, 0x5, PT ;  /* 0x000000050000780c */ /* 0x000fda0003f05270 */
[----:B------:R-:W-:Y:S05]  /*a3b0*/  @!P0 BRA `(.L_x_11636) ;  /* 0x0000000000148947 */ /* 0x000fea0003800000 */
[----:B------:R-:W-:-:S13]  /*a3c0*/  ISETP.NE.AND P0, PT, R0, 0x6, PT ;  /* 0x000000060000780c */ /* 0x000fda0003f05270 */
[----:B------:R-:W-:Y:S05]  /*a3d0*/  @P0 BRA `(.L_x_11632) ;  /* 0x0000000800300947 */ /* 0x000fea0003800000 */
[----:B--2---:R-:W-:-:S05]  /*a3e0*/  IMAD.U32 R5, R18, 0x10000, RZ ;  /* 0x0001000012057824 */ /* 0x004fca00078e00ff */
[----:B------:R-:W-:Y:S01]  /*a3f0*/  STG.E desc[UR36][R2.64], R5 ;  /* 0x0000000502007986 */ /* 0x000fe2000c101924 */
[----:B------:R-:W-:Y:S05]  /*a400*/  EXIT ;  /* 0x000000000000794d */ /* 0x000fea0003800000 */
.L_x_11636:
[----:B--2---:R-:W-:-:S05]  /*a410*/  IMAD.U32 R0, R18, 0x10000, RZ ;  /* 0x0001000012007824 */ /* 0x004fca00078e00ff */
[----:B------:R-:W-:-:S05]  /*a420*/  F2FP.F16.F32.PACK_AB R0, RZ, R0 ;  /* 0x00000000ff00723e */ /* 0x000fca00000000ff */
[----:B------:R-:W-:Y:S01]  /*a430*/  STG.E.U16 desc[UR36][R2.64], R0 ;  /* 0x0000000002007986 */ /* 0x000fe2000c101524 */
[----:B------:R-:W-:Y:S05]  /*a440*/  EXIT ;  /* 0x000000000000794d */ /* 0x000fea0003800000 */
.L_x_11635:
[----:B------:R-:W-:-:S13]  /*a450*/  ISETP.NE.AND P0, PT, R0, 0x7, PT ;  /* 0x000000070000780c */ /* 0x000fda0003f05270 */
[----:B------:R-:W-:Y:S05]  /*a460*/  @!P0 BRA `(.L_x_11637) ;  /* 0x0000000000348947 */ /* 0x000fea0003800000 */
[----:B------:R-:W-:-:S13]  /*a470*/  ISETP.NE.AND P0, PT, R0, 0x8, PT ;  /* 0x000000080000780c */ /* 0x000fda0003f05270 */
[----:B------:R-:W-:Y:S05]  /*a480*/  @!P0 BRA `(.L_x_11638) ;  /* 0x0000000000188947 */ /* 0x000fea0003800000 */
[----:B------:R-:W-:-:S13]  /*a490*/  ISETP.NE.AND P0, PT, R0, 0x9, PT ;  /* 0x000000090000780c */ /* 0x000fda0003f05270 */
[----:B------:R-:W-:Y:S05]  /*a4a0*/  @P0 BRA `(.L_x_11632) ;  /* 0x0000000400fc0947 */ /* 0x000fea0003800000 */
[----:B--2---:R-:W-:Y:S02]  /*a4b0*/  IMAD.U32 R18, R18, 0x10000, RZ ;  /* 0x0001000012127824 */ /* 0x004fe400078e00ff */
[----:B------:R-:W-:-:S05]  /*a4c0*/  IMAD.MOV.U32 R19, RZ, RZ, RZ ;  /* 0x000000ffff137224 */ /* 0x000fca00078e00ff */
[----:B------:R-:W-:Y:S01]  /*a4d0*/  STG.E.64 desc[UR36][R2.64], R18 ;  /* 0x0000001202007986 */ /* 0x000fe2000c101b24 */
[----:B------:R-:W-:Y:S05]  /*a4e0*/  EXIT ;  /* 0x000000000000794d */ /* 0x000fea0003800000 */
.L_x_11638:
[----:B--2---:R-:W-:-:S05]  /*a4f0*/  IMAD.U32 R18, R18, 0x10000, RZ ;  /* 0x0001000012127824 */ /* 0x004fca00078e00ff */
[----:B------:R-:W-:-:S04]  /*a500*/  F2FP.F16.F32.PACK_AB R5, RZ, R18 ;  /* 0x00000012ff05723e */ /* 0x000fc800000000ff */
[----:B------:R-:W-:-:S05]  /*a510*/  PRMT R5, R5, 0x5410, RZ ;  /* 0x0000541005057816 */ /* 0x000fca00000000ff */
[----:B------:R-:W-:Y:S01]  /*a520*/  STG.E desc[UR36][R2.64], R5 ;  /* 0x0000000502007986 */ /* 0x000fe2000c101924 */
[----:B------:R-:W-:Y:S05]  /*a530*/  EXIT ;  /* 0x000000000000794d */ /* 0x000fea0003800000 */
.L_x_11637:
[----:B--2---:R-:W-:-:S04]  /*a540*/  IMAD.U32 R4, R18, 0x10000, RZ ;  /* 0x0001000012047824 */ /* 0x004fc800078e00ff */
[----:B------:R-:W-:-:S06]  /*a550*/  FMUL.FTZ R4, R4, 1 ;  /* 0x3f80000004047820 */ /* 0x000fcc0000410000 */
[----:B------:R-:W0:Y:S02]  /*a560*/  F2F.F64.F32 R4, R4 ;  /* 0x0000000400047310 */ /* 0x000e240000201800 */
[----:B0-----:R-:W-:Y:S01]  /*a570*/  STG.E.64 desc[UR36][R2.64], R4 ;  /* 0x0000000402007986 */ /* 0x001fe2000c101b24 */
[----:B------:R-:W-:Y:S05]  /*a580*/  EXIT ;  /* 0x000000000000794d */ /* 0x000fea0003800000 */
.L_x_11628:
        /* <DEDUP_REMOVED lines=10> */
[----:B--2---:R-:W-:-:S06]  /*a630*/  IMAD.U32 R5, R18, 0x10000, RZ ;  /* 0x0001000012057824 */ /* 0x004fcc00078e00ff */
[----:B------:R-:W0:Y:S02]  /*a640*/  F2I.FTZ.U32.TRUNC.NTZ R5, R5 ;  /* 0x0000000500057305 */ /* 0x000e24000021f000 */
[----:B0-----:R-:W-:Y:S01]  /*a650*/  STG.E.U16 desc[UR36][R2.64], R5 ;  /* 0x0000000502007986 */ /* 0x001fe2000c101524 */
[----:B------:R-:W-:Y:S05]  /*a660*/  EXIT ;  /* 0x000000000000794d */ /* 0x000fea0003800000 */
.L_x_11642:
        /* <DEDUP_REMOVED lines=18> */
.L_x_11645:
[----:B------:R-:W-:-:S04]  /*a790*/  SHF.R.U32.HI R5, RZ, 0x18, R5 ;  /* 0x00000018ff057819 */ /* 0x000fc80000011605 */
[----:B------:R-:W-:-:S07]  /*a7a0*/  LOP3.LUT R0, R0, 0x80, R5, 0xf8, !PT ;  /* 0x0000008000007812 */ /* 0x000fce00078ef805 */
.L_x_11644:
[----:B------:R-:W-:Y:S05]  /*a7b0*/  BSYNC.RECONVERGENT B0 ;  /* 0x0000000000007941 */ /* 0x000fea0003800200 */
.L_x_11643:
[----:B------:R-:W-:Y:S01]  /*a7c0*/  STG.E.U8 desc[UR36][R2.64], R0 ;  /* 0x0000000002007986 */ /* 0x000fe2000c101124 */
[----:B------:R-:W-:Y:S05]  /*a7d0*/  EXIT ;  /* 0x000000000000794d */ /* 0x000fea0003800000 */
.L_x_11641:
        /* <DEDUP_REMOVED lines=18> */
.L_x_11648:
[----:B------:R-:W-:-:S04]  /*a900*/  SHF.R.U32.HI R5, RZ, 0x18, R5 ;  /* 0x00000018ff057819 */ /* 0x000fc80000011605 */
[----:B------:R-:W-:-:S07]  /*a910*/  LOP3.LUT R0, R0, 0x80, R5, 0xf8, !PT ;  /* 0x0000008000007812 */ /* 0x000fce00078ef805 */
.L_x_11647:
[----:B------:R-:W-:Y:S05]  /*a920*/  BSYNC.RECONVERGENT B0 ;  /* 0x0000000000007941 */ /* 0x000fea0003800200 */
.L_x_11646:
[----:B------:R-:W-:Y:S01]  /*a930*/  STG.E.U8 desc[UR36][R2.64], R0 ;  /* 0x0000000002007986 */ /* 0x000fe2000c101124 */
[----:B------:R-:W-:Y:S05]  /*a940*/  EXIT ;  /* 0x000000000000794d */ /* 0x000fea0003800000 */
.L_x_11640:
[----:B------:R-:W-:-:S13]  /*a950*/  ISETP.NE.AND P0, PT, R0, 0x1c, PT ;  /* 0x0000001c0000780c */ /* 0x000fda0003f05270 */
[----:B------:R-:W-:Y:S05]  /*a960*/  @!P0 BRA `(.L_x_11649) ;  /* 0x0000000000608947 */ /* 0x000fea0003800000 */
[----:B------:R-:W-:-:S13]  /*a970*/  ISETP.NE.AND P0, PT, R0, 0x1d, PT ;  /* 0x0000001d0000780c */ /* 0x000fda0003f05270 */
[----:B------:R-:W-:Y:S05]  /*a980*/  @!P0 BRA `(.L_x_11650) ;  /* 0x0000000000488947 */ /* 0x000fea0003800000 */
[----:B------:R-:W-:-:S13]  /*a990*/  ISETP.NE.AND P0, PT, R0, 0x2c, PT ;  /* 0x0000002c0000780c */ /* 0x000fda0003f05270 */
[----:B------:R-:W-:Y:S05]  /*a9a0*/  @P0 BRA `(.L_x_11632) ;  /* 0x0000000000bc0947 */ /* 0x000fea0003800000 */
        /* <DEDUP_REMOVED lines=16> */
.L_x_11650:
[----:B--2---:R-:W-:-:S06]  /*aab0*/  IMAD.U32 R4, R18, 0x10000, RZ ;  /* 0x0001000012047824 */ /* 0x004fcc00078e00ff */
[----:B------:R-:W0:Y:S02]  /*aac0*/  F2I.U64.TRUNC R4, R4 ;  /* 0x0000000400047311 */ /* 0x000e24000020d800 */
[----:B0-----:R-:W-:Y:S01]  /*aad0*/  STG.E.64 desc[UR36][R2.64], R4 ;  /* 0x0000000402007986 */ /* 0x001fe2000c101b24 */
[----:B------:R-:W-:Y:S05]  /*aae0*/  EXIT ;  /* 0x000000000000794d */ /* 0x000fea0003800000 */
.L_x_11649:
[----:B--2---:R-:W-:-:S04]  /*aaf0*/  IMAD.U32 R18, R18, 0x10000, RZ ;  /* 0x0001000012127824 */ /* 0x004fc800078e00ff */
[----:B------:R-:W0:Y:S02]  /*ab00*/  F2I.FTZ.U32.TRUNC.NTZ R5, R18 ;  /* 0x0000001200057305 */ /* 0x000e24000021f000 */
[----:B0-----:R-:W-:Y:S01]  /*ab10*/  STG.E desc[UR36][R2.64], R5 ;  /* 0x0000000502007986 */ /* 0x001fe2000c101924 */
[----:B------:R-:W-:Y:S05]  /*ab20*/  EXIT ;  /* 0x000000000000794d */ /* 0x000fea0003800000 */
.L_x_11639:
[----:B------:R-:W-:-:S13]  /*ab30*/  ISETP.GT.AND P0, PT, R0, 0xe, PT ;  /* 0x0000000e0000780c */ /* 0x000fda0003f04270 */
[----:B------:R-:W-:Y:S05]  /*ab40*/  @P0 BRA `(.L_x_11651) ;  /* 0x00000000003c0947 */ /* 0x000fea0003800000 */
[----:B------:R-:W-:-:S13]  /*ab50*/  ISETP.NE.AND P0, PT, R0, 0xa, PT ;  /* 0x0000000a0000780c */ /* 0x000fda0003f05270 */
[----:B------:R-:W-:Y:S05]  /*ab60*/  @!P0 BRA `(.L_x_11652) ;  /* 0x00000000001c8947 */ /* 0x000fea0003800000 */
[----:B------:R-:W-:-:S13]  /*ab70*/  ISETP.NE.AND P0, PT, R0, 0xb, PT ;  /* 0x0000000b0000780c */ /* 0x000fda0003f05270 */
[----:B------:R-:W-:Y:S05]  /*ab80*/  @P0 BRA `(.L_x_11632) ;  /* 0x0000000000440947 */ /* 0x000fea0003800000 */
[----:B--2---:R-:W-:-:S05]  /*ab90*/  IMAD.U32 R18, R18, 0x10000, RZ ;  /* 0x0001000012127824 */ /* 0x004fca00078e00ff */
[----:B------:R-:W-:-:S04]  /*aba0*/  FSETP.NEU.FTZ.AND P0, PT, R18, RZ, PT ;  /* 0x000000ff1200720b */ /* 0x000fc80003f1d000 */
[----:B------:R-:W-:-:S05]  /*abb0*/  SEL R5, RZ, 0x1, !P0 ;  /* 0x00000001ff057807 */ /* 0x000fca0004000000 */
[----:B------:R-:W-:Y:S01]  /*abc0*/  STG.E.U8 desc[UR36][R2.64], R5 ;  /* 0x0000000502007986 */ /* 0x000fe2000c101124 */
[----:B------:R-:W-:Y:S05]  /*abd0*/  EXIT ;  /* 0x000000000000794d */ /* 0x000fea0003800000 */
.L_x_11652:
[----:B--2---:R-:W-:Y:S01]  /*abe0*/  IMAD.U32 R18, R18, 0x10000, RZ ;  /* 0x0001000012127824 */ /* 0x004fe200078e00ff */
[----:B------:R-:W-:-:S03]  /*abf0*/  CS2R R6, SRZ ;  /* 0x0000000000067805 */ /* 0x000fc6000001ff00 */
[----:B------:R-:W-:-:S06]  /*ac00*/  FMUL.FTZ R4, R18, 1 ;  /* 0x3f80000012047820 */ /* 0x000fcc0000410000 */
[----:B------:R-:W0:Y:S02]  /*ac10*/  F2F.F64.F32 R4, R4 ;  /* 0x0000000400047310 */ /* 0x000e240000201800 */
[----:B0-----:R-:W-:Y:S01]  /*ac20*/  STG.E.128 desc[UR36][R2.64], R4 ;  /* 0x0000000402007986 */ /* 0x001fe2000c101d24 */
[----:B------:R-:W-:Y:S05]  /*ac30*/  EXIT ;  /* 0x000000000000794d */ /* 0x000fea0003800000 */
.L_x_11651:
[----:B------:R-:W-:-:S13]  /*ac40*/  ISETP.NE.AND P0, PT, R0, 0xf, PT ;  /* 0x0000000f0000780c */ /* 0x000fda0003f05270 */
[----:B------:R-:W-:Y:S05]  /*ac50*/  @!P0 BRA `(.L_x_11653) ;  /* 0x0000000000e88947 */ /* 0x000fea0003800000 */
[----:B------:R-:W-:-:S13]  /*ac60*/  ISETP.NE.AND P0, PT, R0, 0x17, PT ;  /* 0x000000170000780c */ /* 0x000fda0003f05270 */
[----:B------:R-:W-:Y:S05]  /*ac70*/  @!P0 BRA `(.L_x_11654) ;  /* 0x0000000000908947 */ /* 0x000fea0003800000 */
[----:B------:R-:W-:-:S13]  /*ac80*/  ISETP.NE.AND P0, PT, R0, 0x18, PT ;  /* 0x000000180000780c */ /* 0x000fda0003f05270 */
[----:B------:R-:W-:Y:S05]  /*ac90*/  @!P0 BRA `(.L_x_11655) ;  /* 0x0000000000448947 */ /* 0x000fea0003800000 */
.L_x_11632:
        /* <DEDUP_REMOVED lines=8> */
[----:B0-----:R-:W-:-:S02]  /*ad20*/  IMAD.U32 R4, RZ, RZ, UR4 ;  /* 0x00000004ff047e24 */ /* 0x001fc4000f8e00ff */
[----:B------:R-:W-:Y:S02]  /*ad30*/  IMAD.U32 R5, RZ, RZ, UR5 ;  /* 0x00000005ff057e24 */ /* 0x000fe4000f8e00ff */
[----:B----4-:R-:W-:Y:S02]  /*ad40*/  IMAD.U32 R6, RZ, RZ, UR6 ;  /* 0x00000006ff067e24 */ /* 0x010fe4000f8e00ff */
[----:B------:R-:W-:Y:S02]  /*ad50*/  IMAD.U32 R7, RZ, RZ, UR7 ;  /* 0x00000007ff077e24 */ /* 0x000fe4000f8e00ff */
[----:B-----5:R-:W-:Y:S02]  /*ad60*/  IMAD.U32 R10, RZ, RZ, UR8 ;  /* 0x00000008ff0a7e24 */ /* 0x020fe4000f8e00ff */
[----:B-1----:R-:W-:-:S07]  /*ad70*/  IMAD.U32 R11, RZ, RZ, UR9 ;  /* 0x00000009ff0b7e24 */ /* 0x002fce000f8e00ff */
[----:B------:R-:W-:-:S07]  /*ad80*/  LEPC R20, `(.L_x_11656) ;  /* 0x000000001014794e */ /* 0x000fce0000000000 */
[----:B--23--:R-:W-:Y:S05]  /*ad90*/  CALL.ABS.NOINC R2 ;  /* 0x0000000002007343 */ /* 0x00cfea0003c00000 */
.L_x_11656:
[----:B------:R-:W-:Y:S05]  /*ada0*/  EXIT ;  /* 0x000000000000794d */ /* 0x000fea0003800000 */
.L_x_11655:
        /* <DEDUP_REMOVED lines=13> */
.L_x_11658:
[----:B------:R-:W-:Y:S05]  /*ae80*/  BSYNC.RECONVERGENT B0 ;  /* 0x0000000000007941 */ /* 0x000fea0003800200 */
.L_x_11657:
[----:B------:R-:W-:-:S05]  /*ae90*/  LOP3.LUT R5, R0, 0x80, R5, 0xf8, !PT ;  /* 0x0000008000057812 */ /* 0x000fca00078ef805 */
[----:B------:R-:W-:Y:S01]  /*aea0*/  STG.E.U8 desc[UR36][R2.64], R5 ;  /* 0x0000000502007986 */ /* 0x000fe2000c101124 */
[----:B------:R-:W-:Y:S05]  /*aeb0*/  EXIT ;  /* 0x000000000000794d */ /* 0x000fea0003800000 */
.L_x_11654:
        /* <DEDUP_REMOVED lines=12> */
.L_x_11660:
[----:B------:R-:W-:Y:S01]  /*af80*/  IMAD.MOV.U32 R0, RZ, RZ, 0x7f ;  /* 0x0000007fff007424 */ /* 0x000fe200078e00ff */
[----:B------:R-:W-:-:S04]  /*af90*/  ISETP.GT.U32.AND P0, PT, R4, 0x7f800000, PT ;  /* 0x7f8000000400780c */ /* 0x000fc80003f04070 */
[----:B------:R-:W-:-:S09]  /*afa0*/  SEL R0, R0, 0x7c, P0 ;  /* 0x0000007c00007807 */ /* 0x000fd20000000000 */
.L_x_11661:
[----:B------:R-:W-:Y:S05]  /*afb0*/  BSYNC.RECONVERGENT B0 ;  /* 0x0000000000007941 */ /* 0x000fea0003800200 */
.L_x_11659:
[----:B------:R-:W-:-:S04]  /*afc0*/  SHF.R.U32.HI R5, RZ, 0x18, R5 ;  /* 0x00000018ff057819 */ /* 0x000fc80000011605 */
[----:B------:R-:W-:-:S05]  /*afd0*/  LOP3.LUT R5, R0, 0x80, R5, 0xf8, !PT ;  /* 0x0000008000057812 */ /* 0x000fca00078ef805 */
[----:B------:R-:W-:Y:S01]  /*afe0*/  STG.E.U8 desc[UR36][R2.64], R5 ;  /* 0x0000000502007986 */ /* 0x000fe2000c101124 */
[----:B------:R-:W-:Y:S05]  /*aff0*/  EXIT ;  /* 0x000000000000794d */ /* 0x000fea0003800000 */
.L_x_11653:
[----:B--2---:R-:W-:Y:S01]  /*b000*/  STG.E.U16 desc[UR36][R2.64], R18 ;  /* 0x0000001202007986 */ /* 0x004fe2000c101524 */
[----:B------:R-:W-:Y:S05]  /*b010*/  EXIT ;  /* 0x000000000000794d */ /* 0x000fea0003800000 */
.L_x_11662:
        /* <DEDUP_REMOVED lines=14> */
.L_x_14325:


//--------------------- .text._ZN2at6native18elementwise_kernelILi128ELi4EZNS0_22gpu_kernel_impl_nocastIZNS0_43_GLOBAL__N__7cc8d1ed_10_Dropout_cu_0e96ed3819masked_scale_kernelIbN3c108BFloat16EfEEvRNS_6TensorERKS7_SA_T1_EUlS6_bE_EEvRNS_18TensorIteratorBaseERKT_EUliE_EEviSB_ --------------------------
	.section	.text._ZN2at6native18elementwise_kernelILi128ELi4EZNS0_22gpu_kernel_impl_nocastIZNS0_43_GLOBAL__N__7cc8d1ed_10_Dropout_cu_0e96ed3819masked_scale_kernelIbN3c108BFloat16EfEEvRNS_6TensorERKS7_SA_T1_EUlS6_bE_EEvRNS_18TensorIteratorBaseERKT_EUliE_EEviSB_,"ax",@progbits
	.align	128
        .global         _ZN2at6native18elementwise_kernelILi128ELi4EZNS0_22gpu_kernel_impl_nocastIZNS0_43_GLOBAL__N__7cc8d1ed_10_Dropout_cu_0e96ed3819masked_scale_kernelIbN3c108BFloat16EfEEvRNS_6TensorERKS7_SA_T1_EUlS6_bE_EEvRNS_18TensorIteratorBaseERKT_EUliE_EEviSB_
        .type           _ZN2at6native18elementwise_kernelILi128ELi4EZNS0_22gpu_kernel_impl_nocastIZNS0_43_GLOBAL__N__7cc8d1ed_10_Dropout_cu_0e96ed3819masked_scale_kernelIbN3c108BFloat16EfEEvRNS_6TensorERKS7_SA_T1_EUlS6_bE_EEvRNS_18TensorIteratorBaseERKT_EUliE_EEviSB_,@function
        .size           _ZN2at6native18elementwise_kernelILi128ELi4EZNS0_22gpu_kernel_impl_nocastIZNS0_43_GLOBAL__N__7cc8d1ed_10_Dropout_cu_0e96ed3819masked_scale_kernelIbN3c108BFloat16EfEEvRNS_6TensorERKS7_SA_T1_EUlS6_bE_EEvRNS_18TensorIteratorBaseERKT_EUliE_EEviSB_,(.L_x_14326 - _ZN2at6native18elementwise_kernelILi128ELi4EZNS0_22gpu_kernel_impl_nocastIZNS0_43_GLOBAL__N__7cc8d1ed_10_Dropout_cu_0e96ed3819masked_scale_kernelIbN3c108BFloat16EfEEvRNS_6TensorERKS7_SA_T1_EUlS6_bE_EEvRNS_18TensorIteratorBaseERKT_EUliE_EEviSB_)
        .other          _ZN2at6native18elementwise_kernelILi128ELi4EZNS0_22gpu_kernel_impl_nocastIZNS0_43_GLOBAL__N__7cc8d1ed_10_Dropout_cu_0e96ed3819masked_scale_kernelIbN3c108BFloat16EfEEvRNS_6TensorERKS7_SA_T1_EUlS6_bE_EEvRNS_18TensorIteratorBaseERKT_EUliE_EEviSB_,@"STO_CUDA_ENTRY STV_DEFAULT"
_ZN2at6native18elementwise_kernelILi128ELi4EZNS0_22gpu_kernel_impl_nocastIZNS0_43_GLOBAL__N__7cc8d1ed_10_Dropout_cu_0e96ed3819masked_scale_kernelIbN3c108BFloat16EfEEvRNS_6TensorERKS7_SA_T1_EUlS6_bE_EEvRNS_18TensorIteratorBaseERKT_EUliE_EEviSB_:
.text._ZN2at6native18elementwise_kernelILi128ELi4EZNS0_22gpu_kernel_impl_nocastIZNS0_43_GLOBAL__N__7cc8d1ed_10_Dropout_cu_0e96ed3819masked_scale_kernelIbN3c108BFloat16EfEEvRNS_6TensorERKS7_SA_T1_EUlS6_bE_EEvRNS_18TensorIteratorBaseERKT_EUliE_EEviSB_:
        /* <DEDUP_REMOVED lines=17> */
[----:B0-----:R-:W3:Y:S04]  /*0110*/  LDG.E.U8 R6, desc[UR6][R6.64] ;  /* 0x0000000606067981 */ /* 0x001ee8000c1e1100 */
[----:B--2---:R-:W2:Y:S03]  /*0120*/  LDG.E.U16 R4, desc[UR6][R4.64] ;  /* 0x0000000604047981 */ /* 0x004ea6000c1e1500 */
[----:B------:R-:W0:Y:S01]  /*0130*/  LDC.64 R8, c[0x0][0x5e8] ;  /* 0x00017a00ff087b82 */ /* 0x000e220000000a00 */
[----:B------:R-:W-:-:S02]  /*0140*/  IADD3 R3, PT, PT, R3, 0x80, RZ ;  /* 0x0000008003037810 */ /* 0x000fc40007ffe0ff */
[----:B---3--:R-:W-:-:S04]  /*0150*/  ISETP.NE.AND P0, PT, R6, RZ, PT ;  /* 0x000000ff0600720c */ /* 0x008fc80003f05270 */
[----:B------:R-:W-:Y:S02]  /*0160*/  FSEL R0, RZ, 1, !P0 ;  /* 0x3f800000ff007808 */ /* 0x000fe40004000000 */
[----:B------:R-:W-:Y:S02]  /*0170*/  ISETP.GE.AND P0, PT, R3, UR4, PT ;  /* 0x0000000403007c0c */ /* 0x000fe4000bf06270 */
[----:B--2---:R-:W-:-:S05]  /*0180*/  SHF.L.U32 R11, R4, 0x10, RZ ;  /* 0x00000010040b7819 */ /* 0x004fca00000006ff */
[----:B------:R-:W-:-:S04]  /*0190*/  FMUL.FTZ R0, R0, R11 ;  /* 0x0000000b00007220 */ /* 0x000fc80000410000 */
[----:B-1----:R-:W-:Y:S02]  /*01a0*/  FMUL.FTZ R0, R0, UR5 ;  /* 0x0000000500007c20 */ /* 0x002fe40008410000 */
[----:B------:R-:W-:Y:S05]  /*01b0*/  @P0 BREAK.RELIABLE B1 ;  /* 0x0000000000010942 */ /* 0x000fea0003800100 */
[----:B------:R-:W-:-:S05]  /*01c0*/  F2FP.BF16.F32.PACK_AB R0, RZ, R0 ;  /* 0x00000000ff00723e */ /* 0x000fca00000010ff */
[----:B0-----:R0:W-:Y:S01]  /*01d0*/  STG.E.U16 desc[UR6][R8.64], R0 ;  /* 0x0000000008007986 */ /* 0x0011e2000c101506 */
[----:B------:R-:W-:Y:S05]  /*01e0*/  @P0 BRA `(.L_x_11667) ;  /* 0x0000000000800947 */ /* 0x000fea0003800000 */
[----:B------:R-:W1:Y:S01]  /*01f0*/  LDC.64 R6, c[0x0][0x5f8] ;  /* 0x00017e00ff067b82 */ /* 0x000e620000000a00 */
[----:B------:R-:W2:Y:S07]  /*0200*/  LDCU UR5, c[0x0][0x600] ;  /* 0x0000c000ff0577ac */ /* 0x000eae0008000800 */
[----:B------:R-:W3:Y:S01]  /*0210*/  LDC.64 R4, c[0x0][0x5f0] ;  /* 0x00017c00ff047b82 */ /* 0x000ee20000000a00 */
[----:B-1----:R-:W4:Y:S04]  /*0220*/  LDG.E.U8 R6, desc[UR6][R6.64] ;  /* 0x0000000606067981 */ /* 0x002f28000c1e1100 */
[----:B---3--:R-:W3:Y:S03]  /*0230*/  LDG.E.U16 R4, desc[UR6][R4.64] ;  /* 0x0000000604047981 */ /* 0x008ee6000c1e1500 */
[----:B0-----:R-:W0:Y:S01]  /*0240*/  LDC.64 R8, c[0x0][0x5e8] ;  /* 0x00017a00ff087b82 */ /* 0x001e220000000a00 */
[----:B------:R-:W-:-:S02]  /*0250*/  IADD3 R3, PT, PT, R3, 0x80, RZ ;  /* 0x0000008003037810 */ /* 0x000fc40007ffe0ff */
[----:B----4-:R-:W-:-:S04]  /*0260*/  ISETP.NE.AND P0, PT, R6, RZ, PT ;  /* 0x000000ff0600720c */ /* 0x010fc80003f05270 */
[----:B------:R-:W-:Y:S02]  /*0270*/  FSEL R0, RZ, 1, !P0 ;  /* 0x3f800000ff007808 */ /* 0x000fe40004000000 */
[----:B---3--:R-:W-:-:S05]  /*0280*/  SHF.L.U32 R11, R4, 0x10, RZ ;  /* 0x00000010040b7819 */ /* 0x008fca00000006ff */
[----:B------:R-:W-:-:S04]  /*0290*/  FMUL.FTZ R0, R0, R11 ;  /* 0x0000000b00007220 */ /* 0x000fc80000410000 */
[----:B--2---:R-:W-:-:S05]  /*02a0*/  FMUL.FTZ R0, R0, UR5 ;  /* 0x0000000500007c20 */ /* 0x004fca0008410000 */
[----:B------:R-:W-:-:S05]  /*02b0*/  F2FP.BF16.F32.PACK_AB R0, RZ, R0 ;  /* 0x00000000ff00723e */ /* 0x000fca00000010ff */
[----:B0-----:R0:W-:Y:S02]  /*02c0*/  STG.E.U16 desc[UR6][R8.64], R0 ;  /* 0x0000000008007986 */ /* 0x0011e4000c101506 */
.L_x_11666:
[----:B------:R-:W-:-:S13]  /*02d0*/  ISETP.GE.AND P0, PT, R3, UR4, PT ;  /* 0x0000000403007c0c */ /* 0x000fda000bf06270 */
[----:B------:R-:W-:Y:S05]  /*02e0*/  @P0 BREAK.RELIABLE B1 ;  /* 0x0000000000010942 */ /* 0x000fea0003800100 */
[----:B------:R-:W-:Y:S05]  /*02f0*/  @P0 BRA `(.L_x_11667) ;  /* 0x00000000003c0947 */ /* 0x000fea0003800000 */
[----:B------:R-:W-:Y:S05]  /*0300*/  BSYNC.RELIABLE B1 ;  /* 0x0000000000017941 */ /* 0x000fea0003800100 */
.L_x_11665:
        /* <DEDUP_REMOVED lines=14> */
.L_x_11667:
[----:B------:R-:W-:Y:S05]  /*03f0*/  BSYNC.RECONVERGENT B0 ;  /* 0x0000000000007941 */ /* 0x000fea0003800200 */
.L_x_11664:
[----:B------:R-:W-:Y:S05]  /*0400*/  WARPSYNC.ALL ;  /* 0x0000000000007948 */ /* 0x000fea0003800000 */
[----:B------:R-:W-:-:S13]  /*0410*/  ISETP.GE.AND P0, PT, R3, UR4, PT ;  /* 0x0000000403007c0c */ /* 0x000fda000bf06270 */
[----:B------:R-:W-:Y:S05]  /*0420*/  @P0 EXIT ;  /* 0x000000000000094d */ /* 0x000fea0003800000 */
[----:B------:R-:W2:Y:S01]  /*0430*/  LDC.64 R4, c[0x0][0x5f8] ;  /* 0x00017e00ff047b82 */ /* 0x000ea20000000a00 */
[----:B------:R-:W3:Y:S07]  /*0440*/  LDCU UR4, c[0x0][0x600] ;  /* 0x0000c000ff0477ac */ /* 0x000eee0008000800 */
[----:B------:R-:W4:Y:S01]  /*0450*/  LDC.64 R2, c[0x0][0x5f0] ;  /* 0x00017c00ff027b82 */ /* 0x000f220000000a00 */
[----:B--2---:R-:W2:Y:S04]  /*0460*/  LDG.E.U8 R4, desc[UR6][R4.64] ;  /* 0x0000000604047981 */ /* 0x004ea8000c1e1100 */
[----:B----4-:R-:W4:Y:S03]  /*0470*/  LDG.E.U16 R2, desc[UR6][R2.64] ;  /* 0x0000000602027981 */ /* 0x010f26000c1e1500 */
[----:B------:R-:W5:Y:S01]  /*0480*/  LDC.64 R6, c[0x0][0x5e8] ;  /* 0x00017a00ff067b82 */ /* 0x000f620000000a00 */
[----:B--2---:R-:W-:-:S04]  /*0490*/  ISETP.NE.AND P0, PT, R4, RZ, PT ;  /* 0x000000ff0400720c */ /* 0x004fc80003f05270 */
[----:B01----:R-:W-:Y:S02]  /*04a0*/  FSEL R0, RZ, 1, !P0 ;  /* 0x3f800000ff007808 */ /* 0x003fe40004000000 */
[----:B----4-:R-:W-:-:S05]  /*04b0*/  SHF.L.U32 R9, R2, 0x10, RZ ;  /* 0x0000001002097819 */ /* 0x010fca00000006ff */
[----:B------:R-:W-:-:S04]  /*04c0*/  FMUL.FTZ R0, R0, R9 ;  /* 0x0000000900007220 */ /* 0x000fc80000410000 */
[----:B---3--:R-:W-:-:S05]  /*04d0*/  FMUL.FTZ R0, R0, UR4 ;  /* 0x0000000400007c20 */ /* 0x008fca0008410000 */
[----:B------:R-:W-:-:S05]  /*04e0*/  F2FP.BF16.F32.PACK_AB R0, RZ, R0 ;  /* 0x00000000ff00723e */ /* 0x000fca00000010ff */
[----:B-----5:R-:W-:Y:S01]  /*04f0*/  STG.E.U16 desc[UR6][R6.64], R0 ;  /* 0x0000000006007986 */ /* 0x020fe2000c101506 */
[----:B------:R-:W-:Y:S05]  /*0500*/  EXIT ;  /* 0x000000000000794d */ /* 0x000fea0003800000 */
.L_x_11663:
        /* <DEDUP_REMOVED lines=356> */
.L_x_11671:
        /* <DEDUP_REMOVED lines=8> */
[----:B------:R-:W3:Y:S01]  /*1bd0*/  LDG.E.U16 R6, desc[UR6][R6.64] ;  /* 0x0000000606067981 */ /* 0x000ee2000c1e1500 */
[----:B------:R-:W-:-:S02]  /*1be0*/  IADD3 R3, PT, PT, R3, 0x80, RZ ;  /* 0x0000008003037810 */ /* 0x000fc40007ffe0ff */
[----:B--2---:R-:W-:Y:S02]  /*1bf0*/  ISETP.NE.AND P0, PT, R8, RZ, PT ;  /* 0x000000ff0800720c */ /* 0x004fe40003f05270 */
[----:B---3--:R-:W-:Y:S02]  /*1c00*/  SHF.L.U32 R11, R6, 0x10, RZ ;  /* 0x00000010060b7819 */ /* 0x008fe400000006ff */
[----:B------:R-:W-:-:S05]  /*1c10*/  FSEL R4, RZ, 1, !P0 ;  /* 0x3f800000ff047808 */ /* 0x000fca0004000000 */
        /* <DEDUP_REMOVED lines=357> */
.L_x_11673:
        /* <DEDUP_REMOVED lines=17> */
[----:B------:R-:W-:-:S05]  /*3380*/  IADD3.X R5, PT, PT, RZ, UR9, RZ, P0, !PT ;  /* 0x00000009ff057c10 */ /* 0x000fca00087fe4ff */
[----:B------:R0:W-:Y:S02]  /*3390*/  STG.E.U16 desc[UR6][R4.64], R10 ;  /* 0x0000000a04007986 */ /* 0x0001e4000c101506 */
.L_x_11670:
[----:B------:R-:W-:-:S13]  /*33a0*/  ISETP.GE.AND P0, PT, R3, UR4, PT ;  /* 0x0000000403007c0c */ /* 0x000fda000bf06270 */
[----:B------:R-:W-:Y:S05]  /*33b0*/  @P0 BREAK.RELIABLE B1 ;  /* 0x0000000000010942 */ /* 0x000fea0003800100 */
[----:B------:R-:W-:Y:S05]  /*33c0*/  @P0 BRA `(.L_x_11672) ;  /* 0x0000001400c00947 */ /* 0x000fea0003800000 */
[----:B------:R-:W-:Y:S05]  /*33d0*/  BSYNC.RELIABLE B1 ;  /* 0x0000000000017941 */ /* 0x000fea0003800100 */
.L_x_11669:
        /* <DEDUP_REMOVED lines=348> */
.L_x_11674:
        /* <DEDUP_REMOVED lines=19> */
.L_x_11672:
[----:B------:R-:W-:Y:S05]  /*4ad0*/  BSYNC.RECONVERGENT B0 ;  /* 0x0000000000007941 */ /* 0x000fea0003800200 */
.L_x_11668:
        /* <DEDUP_REMOVED lines=351> */
.L_x_11675:
        /* <DEDUP_REMOVED lines=8> */
[----:B------:R-:W3:Y:S01]  /*6150*/  LDG.E.U16 R4, desc[UR6][R4.64] ;  /* 0x0000000604047981 */ /* 0x000ee2000c1e1500 */
[----:B--2---:R-:W-:Y:S02]  /*6160*/  ISETP.NE.AND P0, PT, R6, RZ, PT ;  /* 0x000000ff0600720c */ /* 0x004fe40003f05270 */
[----:B---3--:R-:W-:Y:S02]  /*6170*/  SHF.L.U32 R9, R4, 0x10, RZ ;  /* 0x0000001004097819 */ /* 0x008fe400000006ff */
[----:B------:R-:W-:Y:S02]  /*6180*/  FSEL R0, RZ, 1, !P0 ;  /* 0x3f800000ff007808 */ /* 0x000fe40004000000 */
[----:B-1----:R-:W-:-:S03]  /*6190*/  IADD3 R2, P0, PT, R3, UR4, RZ ;  /* 0x0000000403027c10 */ /* 0x002fc6000ff1e0ff */
[----:B------:R-:W-:Y:S01]  /*61a0*/  FMUL.FTZ R0, R0, R9 ;  /* 0x0000000900007220 */ /* 0x000fe20000410000 */
[----:B------:R-:W-:-:S03]  /*61b0*/  IADD3.X R3, PT, PT, RZ, UR5, RZ, P0, !PT ;  /* 0x00000005ff037c10 */ /* 0x000fc600087fe4ff */
[----:B0-----:R-:W-:-:S05]  /*61c0*/  FMUL.FTZ R0, R0, UR8 ;  /* 0x0000000800007c20 */ /* 0x001fca0008410000 */
[----:B------:R-:W-:-:S05]  /*61d0*/  F2FP.BF16.F32.PACK_AB R0, RZ, R0 ;  /* 0x00000000ff00723e */ /* 0x000fca00000010ff */
[----:B------:R-:W-:Y:S01]  /*61e0*/  STG.E.U16 desc[UR6][R2.64], R0 ;  /* 0x0000000002007986 */ /* 0x000fe2000c101506 */
[----:B------:R-:W-:Y:S05]  /*61f0*/  EXIT ;  /* 0x000000000000794d */ /* 0x000fea0003800000 */
.L_x_11676:
        /* <DEDUP_REMOVED lines=16> */
.L_x_14326:


//--------------------- .text._ZN2at6native27unrolled_elementwise_kernelIZNS0_43_GLOBAL__N__7cc8d1ed_10_Dropout_cu_0e96ed3819masked_scale_kernelIbN3c108BFloat16EfEEvRNS_6TensorERKS6_S9_T1_EUlS5_bE_St5arrayIPcLm3EELi4E23TrivialOffsetCalculatorILi2EjESF_ILi1EjENS0_6memory15LoadWithoutCastENSI_16StoreWithoutCastEEEviT_T0_T2_T3_T4_T5_ --------------------------
	.section	.text._ZN2at6native27unrolled_elementwise_kernelIZNS0_43_GLOBAL__N__7cc8d1ed_10_Dropout_cu_0e96ed3819masked_scale_kernelIbN3c108BFloat16EfEEvRNS_6TensorERKS6_S9_T1_EUlS5_bE_St5arrayIPcLm3EELi4E23TrivialOffsetCalculatorILi2EjESF_ILi1EjENS0_6memory15LoadWithoutCastENSI_16StoreWithoutCastEEEviT_T0_T2_T3_T4_T5_,"ax",@progbits
	.align	128
        .global         _ZN2at6native27unrolled_elementwise_kernelIZNS0_43_GLOBAL__N__7cc8d1ed_10_Dropout_cu_0e96ed3819masked_scale_kernelIbN3c108BFloat16EfEEvRNS_6TensorERKS6_S9_T1_EUlS5_bE_St5arrayIPcLm3EELi4E23TrivialOffsetCalculatorILi2EjESF_ILi1EjENS0_6memory15LoadWithoutCastENSI_16StoreWithoutCastEEEviT_T0_T2_T3_T4_T5_
        .type           _ZN2at6native27unrolled_elementwise_kernelIZNS0_43_GLOBAL__N__7cc8d1ed_10_Dropout_cu_0e96ed3819masked_scale_kernelIbN3c108BFloat16EfEEvRNS_6TensorERKS6_S9_T1_EUlS5_bE_St5arrayIPcLm3EELi4E23TrivialOffsetCalculatorILi2EjESF_ILi1EjENS0_6memory15LoadWithoutCastENSI_16StoreWithoutCastEEEviT_T0_T2_T3_T4_T5_,@function
        .size           _ZN2at6native27unrolled_elementwise_kernelIZNS0_43_GLOBAL__N__7cc8d1ed_10_Dropout_cu_0e96ed3819masked_scale_kernelIbN3c108BFloat16EfEEvRNS_6TensorERKS6_S9_T1_EUlS5_bE_St5arrayIPcLm3EELi4E23TrivialOffsetCalculatorILi2EjESF_ILi1EjENS0_6memory15LoadWithoutCastENSI_16StoreWithoutCastEEEviT_T0_T2_T3_T4_T5_,(.L_x_14327 - _ZN2at6native27unrolled_elementwise_kernelIZNS0_43_GLOBAL__N__7cc8d1ed_10_Dropout_cu_0e96ed3819masked_scale_kernelIbN3c108BFloat16EfEEvRNS_6TensorERKS6_S9_T1_EUlS5_bE_St5arrayIPcLm3EELi4E23TrivialOffsetCalculatorILi2EjESF_ILi1EjENS0_6memory15LoadWithoutCastENSI_16StoreWithoutCastEEEviT_T0_T2_T3_T4_T5_)
        .other          _ZN2at6native27unrolled_elementwise_kernelIZNS0_43_GLOBAL__N__7cc8d1ed_10_Dropout_cu_0e96ed3819masked_scale_kernelIbN3c108BFloat16EfEEvRNS_6TensorERKS6_S9_T1_EUlS5_bE_St5arrayIPcLm3EELi4E23TrivialOffsetCalculatorILi2EjESF_ILi1EjENS0_6memory15LoadWithoutCastENSI_16StoreWithoutCastEEEviT_T0_T2_T3_T4_T5_,@"STO_CUDA_ENTRY STV_DEFAULT"
_ZN2at6native27unrolled_elementwise_kernelIZNS0_43_GLOBAL__N__7cc8d1ed_10_Dropout_cu_0e96ed3819masked_scale_kernelIbN3c108BFloat16EfEEvRNS_6TensorERKS6_S9_T1_EUlS5_bE_St5arrayIPcLm3EELi4E23TrivialOffsetCalculatorILi2EjESF_ILi1EjENS0_6memory15LoadWithoutCastENSI_16StoreWithoutCastEEEviT_T0_T2_T3_T4_T5_:
.text._ZN2at6native27unrolled_elementwise_kernelIZNS0_43_GLOBAL__N__7cc8d1ed_10_Dropout_cu_0e96ed3819masked_scale_kernelIbN3c108BFloat16EfEEvRNS_6TensorERKS6_S9_T1_EUlS5_bE_St5arrayIPcLm3EELi4E23TrivialOffsetCalculatorILi2EjESF_ILi1EjENS0_6memory15LoadWithoutCastENSI_16StoreWithoutCastEEEviT_T0_T2_T3_T4_T5_:
[----:B------:R-:W-:Y:S01]  /*0000*/  LDC R1, c[0x0][0x37c] ;  /* 0x0000df00ff017b82 */ /* 0x000fe20000000800 */
[----:B------:R-:W0:Y:S07]  /*0010*/  S2R R0, SR_CTAID.X ;  /* 0x0000000000007919 */ /* 0x000e2e0000002500 */
[----:B------:R-:W0:Y:S01]  /*0020*/  LDC R3, c[0x0][0x380] ;  /* 0x0000e000ff037b82 */ /* 0x000e220000000800 */
[----:B------:R-:W1:Y:S01]  /*0030*/  LDCU.64 UR4, c[0x0][0x358] ;  /* 0x00006b00ff0477ac */ /* 0x000e620008000a00 */
        /* <DEDUP_REMOVED lines=9> */
[----:B------:R-:W-:Y:S01]  /*00d0*/  @!P4 IMAD R21, R0, 0x200, R19 ;  /* 0x000002000015c824 */ /* 0x000fe200078e0213 */
[----:B------:R-:W-:Y:S01]  /*00e0*/  @!P4 IADD3 R19, PT, PT, R19, 0x80, RZ ;  /* 0x000000801313c810 */ /* 0x000fe20007ffe0ff */
[----:B------:R-:W3:Y:S03]  /*00f0*/  @!P4 LDC.64 R6, c[0x0][0x3a8] ;  /* 0x0000ea00ff06cb82 */ /* 0x000ee60000000a00 */
[----:B------:R-:W-:-:S02]  /*0100*/  ISETP.GE.AND P1, PT, R19, R12, PT ;  /* 0x0000000c1300720c */ /* 0x000fc40003f26270 */
[----:B0-----:R-:W-:Y:S02]  /*0110*/  @!P5 IADD3 R24, P0, PT, R27, R24, RZ ;  /* 0x000000181b18d210 */ /* 0x001fe40007f1e0ff */
[----:B------:R-:W-:Y:S01]  /*0120*/  PRMT R18, RZ, 0x7610, R18 ;  /* 0x00007610ff127816 */ /* 0x000fe20000000012 */
[----:B------:R-:W0:Y:S02]  /*0130*/  @!P4 LDC.64 R4, c[0x0][0x3a0] ;  /* 0x0000e800ff04cb82 */ /* 0x000e240000000a00 */
[----:B------:R-:W-:-:S05]  /*0140*/  @!P5 IMAD.X R25, RZ, RZ, R25, P0 ;  /* 0x000000ffff19d224 */ /* 0x000fca00000e0619 */
[----:B-1----:R-:W4:Y:S01]  /*0150*/  @!P5 LDG.E.U8 R14, desc[UR4][R24.64] ;  /* 0x00000004180ed981 */ /* 0x002f22000c1e1100 */
[----:B------:R-:W1:Y:S01]  /*0160*/  @!P1 LDC.64 R10, c[0x0][0x3a8] ;  /* 0x0000ea00ff0a9b82 */ /* 0x000e620000000a00 */
[----:B--2---:R-:W-:-:S05]  /*0170*/  @!P5 IMAD.WIDE.U32 R8, R27, 0x2, R8 ;  /* 0x000000021b08d825 */ /* 0x004fca00078e0008 */
[----:B------:R2:W4:Y:S02]  /*0180*/  @!P5 LDG.E.U16 R18, desc[UR4][R8.64] ;  /* 0x000000040812d981 */ /* 0x000524000c1e1500 */
[----:B------:R-:W2:Y:S01]  /*0190*/  @!P1 LDC.64 R2, c[0x0][0x3a0] ;  /* 0x0000e800ff029b82 */ /* 0x000ea20000000a00 */
[----:B---3--:R-:W-:Y:S01]  /*01a0*/  @!P4 IADD3 R6, P0, PT, R21, R6, RZ ;  /* 0x000000061506c210 */ /* 0x008fe20007f1e0ff */
[----:B------:R-:W-:-:S04]  /*01b0*/  @!P1 IMAD R23, R0, 0x200, R19 ;  /* 0x0000020000179824 */ /* 0x000fc800078e0213 */
[----:B------:R-:W-:-:S05]  /*01c0*/  @!P4 IMAD.X R7, RZ, RZ, R7, P0 ;  /* 0x000000ffff07c224 */ /* 0x000fca00000e0607 */
[----:B------:R-:W3:Y:S01]  /*01d0*/  @!P4 LDG.E.U8 R6, desc[UR4][R6.64] ;  /* 0x000000040606c981 */ /* 0x000ee2000c1e1100 */
[----:B-1----:R-:W-:Y:S01]  /*01e0*/  @!P1 IADD3 R10, P2, PT, R23, R10, RZ ;  /* 0x0000000a170a9210 */ /* 0x002fe20007f5e0ff */
[----:B0-----:R-:W-:-:S04]  /*01f0*/  @!P4 IMAD.WIDE.U32 R4, R21, 0x2, R4 ;  /* 0x000000021504c825 */ /* 0x001fc800078e0004 */
[----:B------:R-:W-:Y:S01]  /*0200*/  @!P1 IMAD.X R11, RZ, RZ, R11, P2 ;  /* 0x000000ffff0b9224 */ /* 0x000fe200010e060b */
[----:B------:R-:W-:Y:S01]  /*0210*/  PRMT R22, RZ, 0x7610, R22 ;  /* 0x00007610ff167816 */ /* 0x000fe20000000016 */
[----:B--2---:R-:W-:Y:S01]  /*0220*/  @!P1 IMAD.WIDE.U32 R20, R23, 0x2, R2 ;  /* 0x0000000217149825 */ /* 0x004fe200078e0002 */
[----:B------:R-:W-:Y:S02]  /*0230*/  PRMT R23, RZ, 0x7610, R23 ;  /* 0x00007610ff177816 */ /* 0x000fe40000000017 */
[----:B------:R-:W2:Y:S04]  /*0240*/  @!P1 LDG.E.U8 R10, desc[UR4][R10.64] ;  /* 0x000000040a0a9981 */ /* 0x000ea8000c1e1100 */
[----:B------:R0:W2:Y:S04]  /*0250*/  @!P4 LDG.E.U16 R22, desc[UR4][R4.64] ;  /* 0x000000040416c981 */ /* 0x0000a8000c1e1500 */
[----:B------:R1:W2:Y:S01]  /*0260*/  @!P1 LDG.E.U16 R23, desc[UR4][R20.64] ;  /* 0x0000000414179981 */ /* 0x0002a2000c1e1500 */
[----:B------:R-:W-:-:S04]  /*0270*/  @!P1 IADD3 R19, PT, PT, R19, 0x80, RZ ;  /* 0x0000008013139810 */ /* 0x000fc80007ffe0ff */
[----:B------:R-:W-:-:S13]  /*0280*/  ISETP.GE.AND P0, PT, R19, R12, PT ;  /* 0x0000000c1300720c */ /* 0x000fda0003f06270 */
[----:B------:R-:W0:Y:S01]  /*0290*/  @!P0 LDC.64 R2, c[0x0][0x3a8] ;  /* 0x0000ea00ff028b82 */ /* 0x000e220000000a00 */
[----:B------:R-:W-:-:S07]  /*02a0*/  @!P0 LEA R19, R0, R19, 0x9 ;  /* 0x0000001300138211 */ /* 0x000fce00078e48ff */
[----:B------:R-:W1:Y:S01]  /*02b0*/  @!P0 LDC.64 R8, c[0x0][0x3a0] ;  /* 0x0000e800ff088b82 */ /* 0x000e620000000a00 */
[----:B0-----:R-:W-:-:S05]  /*02c0*/  @!P0 IADD3 R2, P2, PT, R19, R2, RZ ;  /* 0x0000000213028210 */ /* 0x001fca0007f5e0ff */
[----:B------:R-:W-:Y:S01]  /*02d0*/  @!P0 IMAD.X R3, RZ, RZ, R3, P2 ;  /* 0x000000ffff038224 */ /* 0x000fe200010e0603 */
[C---:B------:R-:W-:Y:S01]  /*02e0*/  ISETP.GE.AND P2, PT, R13.reuse, R12, PT ;  /* 0x0000000c0d00720c */ /* 0x040fe20003f46270 */
[----:B------:R-:W-:-:S03]  /*02f0*/  VIADD R5, R13, 0x100 ;  /* 0x000001000d057836 */ /* 0x000fc60000000000 */
[----:B------:R0:W5:Y:S01]  /*0300*/  @!P0 LDG.E.U8 R7, desc[UR4][R2.64] ;  /* 0x0000000402078981 */ /* 0x000162000c1e1100 */
[----:B------:R-:W-:-:S08]  /*0310*/  VIADD R11, R13, 0x80 ;  /* 0x000000800d0b7836 */ /* 0x000fd00000000000 */
[----:B-1----:R-:W1:Y:S01]  /*0320*/  @!P2 LDC R20, c[0x0][0x388] ;  /* 0x0000e200ff14ab82 */ /* 0x002e620000000800 */
[----:B------:R-:W-:Y:S01]  /*0330*/  @!P0 IMAD.WIDE.U32 R8, R19, 0x2, R8 ;  /* 0x0000000213088825 */ /* 0x000fe200078e0008 */
[----:B------:R-:W-:-:S06]  /*0340*/  PRMT R19, RZ, 0x7610, R19 ;  /* 0x00007610ff137816 */ /* 0x000fcc0000000013 */
[----:B0-----:R-:W0:Y:S01]  /*0350*/  @!P2 LDC.64 R2, c[0x0][0x398] ;  /* 0x0000e600ff02ab82 */ /* 0x001e220000000a00 */
[----:B------:R-:W-:Y:S01]  /*0360*/  ISETP.GE.AND P3, PT, R5, R12, PT ;  /* 0x0000000c0500720c */ /* 0x000fe20003f66270 */
[----:B------:R1:W5:Y:S01]  /*0370*/  @!P0 LDG.E.U16 R19, desc[UR4][R8.64] ;  /* 0x0000000408138981 */ /* 0x000362000c1e1500 */
[----:B------:R-:W-:Y:S02]  /*0380*/  @!P2 IMAD R25, R0, 0x200, R13 ;  /* 0x000002000019a824 */ /* 0x000fe400078e020d */
[----:B------:R-:W-:-:S09]  /*0390*/  VIADD R21, R13, 0x180 ;  /* 0x000001800d157836 */ /* 0x000fd20000000000 */
[----:B------:R-:W2:Y:S01]  /*03a0*/  @!P3 LDC R4, c[0x0][0x388] ;  /* 0x0000e200ff04bb82 */ /* 0x000ea20000000800 */
[----:B------:R-:W-:Y:S01]  /*03b0*/  @!P2 MOV R13, R11 ;  /* 0x0000000b000da202 */ /* 0x000fe20000000f00 */
[----:B-1----:R-:W-:Y:S02]  /*03c0*/  IMAD.MOV.U32 R8, RZ, RZ, RZ ;  /* 0x000000ffff087224 */ /* 0x002fe400078e00ff */
[----:B0-----:R-:W-:Y:S01]  /*03d0*/  @!P2 IMAD.WIDE.U32 R2, R25, 0x2, R2 ;  /* 0x000000021902a825 */ /* 0x001fe200078e0002 */
[----:B------:R-:W-:Y:S01]  /*03e0*/  BSSY.RECONVERGENT B0, `(.L_x_11677) ;  /* 0x0000025000007945 */ /* 0x000fe20003800200 */
[----:B----4-:R-:W-:Y:S02]  /*03f0*/  @!P5 ISETP.NE.AND P6, PT, R14, RZ, PT ;  /* 0x000000ff0e00d20c */ /* 0x010fe40003fc5270 */
[----:B------:R-:W-:Y:S02]  /*0400*/  HFMA2 R14, -RZ, RZ, 0, 0 ;  /* 0x00000000ff0e7431 */ /* 0x000fe400000001ff */
[----:B------:R-:W-:-:S02]  /*0410*/  @!P5 FSEL R14, RZ, 1, !P6 ;  /* 0x3f800000ff0ed808 */ /* 0x000fc40007000000 */
[----:B------:R-:W-:Y:S01]  /*0420*/  ISETP.GE.AND P5, PT, R11, R12, PT ;  /* 0x0000000c0b00720c */ /* 0x000fe20003fa6270 */
[----:B------:R-:W-:-:S04]  /*0430*/  @!P2 IMAD.U32 R9, R18, 0x10000, RZ ;  /* 0x000100001209a824 */ /* 0x000fc800078e00ff */
[----:B------:R-:W-:-:S04]  /*0440*/  @!P2 FMUL.FTZ R9, R9, R14 ;  /* 0x0000000e0909a220 */ /* 0x000fc80000410000 */
[----:B------:R-:W-:-:S04]  /*0450*/  @!P2 FMUL.FTZ R9, R9, R20 ;  /* 0x000000140909a220 */ /* 0x000fc80000410000 */
[----:B------:R-:W0:Y:S01]  /*0460*/  @!P5 LDC R5, c[0x0][0x388] ;  /* 0x0000e200ff05db82 */ /* 0x000e220000000800 */
[----:B---3--:R-:W-:Y:S02]  /*0470*/  @!P4 ISETP.NE.AND P6, PT, R6, RZ, PT ;  /* 0x000000ff0600c20c */ /* 0x008fe40003fc5270 */
[----:B------:R-:W-:Y:S02]  /*0480*/  @!P2 F2FP.BF16.F32.PACK_AB R17, RZ, R9 ;  /* 0x00000009ff11a23e */ /* 0x000fe400000010ff */
[----:B------:R-:W-:Y:S02]  /*0490*/  MOV R6, RZ ;  /* 0x000000ff00067202 */ /* 0x000fe40000000f00 */
[----:B------:R-:W-:Y:S01]  /*04a0*/  @!P4 FSEL R6, RZ, 1, !P6 ;  /* 0x3f800000ff06c808 */ /* 0x000fe20007000000 */
[----:B------:R1:W-:Y:S01]  /*04b0*/  @!P2 STG.E.U16 desc[UR4][R2.64], R17 ;  /* 0x000000110200a986 */ /* 0x0003e2000c101504 */
[----:B--2---:R-:W-:Y:S02]  /*04c0*/  @!P1 ISETP.NE.AND P6, PT, R10, RZ, PT ;  /* 0x000000ff0a00920c */ /* 0x004fe40003fc5270 */
[----:B------:R-:W-:-:S02]  /*04d0*/  ISETP.GE.AND P4, PT, R21, R12, PT ;  /* 0x0000000c1500720c */ /* 0x000fc40003f86270 */
[----:B------:R-:W-:Y:S02]  /*04e0*/  @!P1 FSEL R8, RZ, 1, !P6 ;  /* 0x3f800000ff089808 */ /* 0x000fe40007000000 */
[----:B------:R-:W-:Y:S02]  /*04f0*/  ISETP.GE.AND P1, PT, R13, R12, PT ;  /* 0x0000000c0d00720c */ /* 0x000fe40003f26270 */
[----:B------:R-:W-:Y:S01]  /*0500*/  @!P5 SHF.L.U32 R21, R22, 0x10, RZ ;  /* 0x000000101615d819 */ /* 0x000fe200000006ff */
[----:B------:R-:W-:-:S04]  /*0510*/  @!P3 IMAD.U32 R23, R23, 0x10000, RZ ;  /* 0x000100001717b824 */ /* 0x000fc800078e00ff */
[----:B------:R-:W-:Y:S01]  /*0520*/  @!P5 FMUL.FTZ R6, R21, R6 ;  /* 0x000000061506d220 */ /* 0x000fe20000410000 */
[----:B------:R-:W-:-:S03]  /*0530*/  @!P3 FMUL.FTZ R23, R23, R8 ;  /* 0x000000081717b220 */ /* 0x000fc60000410000 */
[----:B0-----:R-:W-:Y:S01]  /*0540*/  @!P5 FMUL.FTZ R5, R6, R5 ;  /* 0x000000050605d220 */ /* 0x001fe20000410000 */
[----:B------:R-:W-:-:S04]  /*0550*/  @!P3 FMUL.FTZ R4, R23, R4 ;  /* 0x000000041704b220 */ /* 0x000fc80000410000 */
[----:B------:R-:W-:Y:S02]  /*0560*/  @!P5 F2FP.BF16.F32.PACK_AB R15, RZ, R5 ;  /* 0x00000005ff0fd23e */ /* 0x000fe400000010ff */
[----:B------:R-:W-:Y:S01]  /*0570*/  @!P3 F2FP.BF16.F32.PACK_AB R16, RZ, R4 ;  /* 0x00000004ff10b23e */ /* 0x000fe200000010ff */
[----:B-1----:R-:W-:Y:S06]  /*0580*/  @P1 BRA `(.L_x_11678) ;  /* 0x0000000000281947 */ /* 0x002fec0003800000 */
[----:B------:R-:W0:Y:S01]  /*0590*/  LDC.64 R2, c[0x0][0x398] ;  /* 0x0000e600ff027b82 */ /* 0x000e220000000a00 */
[----:B------:R-:W-:Y:S02]  /*05a0*/  IMAD R5, R0, 0x200, R13 ;  /* 0x0000020000057824 */ /* 0x000fe400078e020d */
        /* <DEDUP_REMOVED lines=8> */
.L_x_11678:
[----:B------:R-:W-:Y:S05]  /*0630*/  BSYNC.RECONVERGENT B0 ;  /* 0x0000000000007941 */ /* 0x000fea0003800200 */
.L_x_11677:
[----:B0-----:R-:W0:Y:S01]  /*0640*/  @!P4 LDC R5, c[0x0][0x388] ;  /* 0x0000e200ff05cb82 */ /* 0x001e220000000800 */
[----:B------:R-:W-:Y:S01]  /*0650*/  ISETP.GE.AND P2, PT, R13, R12, PT ;  /* 0x0000000c0d00720c */ /* 0x000fe20003f46270 */
[----:B------:R-:W-:Y:S01]  /*0660*/  IMAD.MOV.U32 R4, RZ, RZ, RZ ;  /* 0x000000ffff047224 */ /* 0x000fe200078e00ff */
[----:B-----5:R-:W-:-:S11]  /*0670*/  @!P0 ISETP.NE.AND P1, PT, R7, RZ, PT ;  /* 0x000000ff0700820c */ /* 0x020fd60003f25270 */
[----:B------:R-:W-:Y:S05]  /*0680*/  @P2 EXIT ;  /* 0x000000000000294d */ /* 0x000fea0003800000 */
[----:B------:R-:W1:Y:S01]  /*0690*/  LDC.64 R2, c[0x0][0x398] ;  /* 0x0000e600ff027b82 */ /* 0x000e620000000a00 */
[----:B------:R-:W-:Y:S01]  /*06a0*/  @!P4 SHF.L.U32 R19, R19, 0x10, RZ ;  /* 0x000000101313c819 */ /* 0x000fe200000006ff */
[----:B------:R-:W-:Y:S01]  /*06b0*/  IMAD R13, R0, 0x200, R13 ;  /* 0x00000200000d7824 */ /* 0x000fe200078e020d */
[----:B------:R-:W-:-:S05]  /*06c0*/  @!P0 FSEL R4, RZ, 1, !P1 ;  /* 0x3f800000ff048808 */ /* 0x000fca0004800000 */
[----:B------:R-:W-:-:S04]  /*06d0*/  @!P4 FMUL.FTZ R4, R19, R4 ;  /* 0x000000041304c220 */ /* 0x000fc80000410000 */
[----:B0-----:R-:W-:-:S05]  /*06e0*/  @!P4 FMUL.FTZ R4, R4, R5 ;  /* 0x000000050404c220 */ /* 0x001fca0000410000 */
[----:B------:R-:W-:Y:S01]  /*06f0*/  @!P4 F2FP.BF16.F32.PACK_AB R5, RZ, R4 ;  /* 0x00000004ff05c23e */ /* 0x000fe200000010ff */
[----:B-1----:R-:W-:-:S05]  /*0700*/  IMAD.WIDE.U32 R2, R13, 0x2, R2 ;  /* 0x000000020d027825 */ /* 0x002fca00078e0002 */
[----:B------:R-:W-:Y:S01]  /*0710*/  STG.E.U16 desc[UR4][R2.64], R5 ;  /* 0x0000000502007986 */ /* 0x000fe2000c101504 */
[----:B------:R-:W-:Y:S05]  /*0720*/  EXIT ;  /* 0x000000000000794d */ /* 0x000fea0003800000 */
.L_x_11679:
        /* <DEDUP_REMOVED lines=13> */
.L_x_14327:


//--------------------- .text._ZN2at6native29vectorized_elementwise_kernelILi2EZNS0_43_GLOBAL__N__7cc8d1ed_10_Dropout_cu_0e96ed3819masked_scale_kernelIbN3c108BFloat16EfEEvRNS_6TensorERKS6_S9_T1_EUlS5_bE_St5arrayIPcLm3EEEEviT0_SA_ --------------------------
	.section	.text._ZN2at6native29vectorized_elementwise_kernelILi2EZNS0_43_GLOBAL__N__7cc8d1ed_10_Dropout_cu_0e96ed3819masked_scale_kernelIbN3c108BFloat16EfEEvRNS_6TensorERKS6_S9_T1_EUlS5_bE_St5arrayIPcLm3EEEEviT0_SA_,"ax",@progbits
	.align	128
        .global         _ZN2at6native29vectorized_elementwise_kernelILi2EZNS0_43_GLOBAL__N__7cc8d1ed_10_Dropout_cu_0e96ed3819masked_scale_kernelIbN3c108BFloat16EfEEvRNS_6TensorERKS6_S9_T1_EUlS5_bE_St5arrayIPcLm3EEEEviT0_SA_
        .type           _ZN2at6native29vectorized_elementwise_kernelILi2EZNS0_43_GLOBAL__N__7cc8d1ed_10_Dropout_cu_0e96ed3819masked_scale_kernelIbN3c108BFloat16EfEEvRNS_6TensorERKS6_S9_T1_EUlS5_bE_St5arrayIPcLm3EEEEviT0_SA_,@function
        .size           _ZN2at6native29vectorized_elementwise_kernelILi2EZNS0_43_GLOBAL__N__7cc8d1ed_10_Dropout_cu_0e96ed3819masked_scale_kernelIbN3c108BFloat16EfEEvRNS_6TensorERKS6_S9_T1_EUlS5_bE_St5arrayIPcLm3EEEEviT0_SA_,(.L_x_14328 - _ZN2at6native29vectorized_elementwise_kernelILi2EZNS0_43_GLOBAL__N__7cc8d1ed_10_Dropout_cu_0e96ed3819masked_scale_kernelIbN3c108BFloat16EfEEvRNS_6TensorERKS6_S9_T1_EUlS5_bE_St5arrayIPcLm3EEEEviT0_SA_)
        .other          _ZN2at6native29vectorized_elementwise_kernelILi2EZNS0_43_GLOBAL__N__7cc8d1ed_10_Dropout_cu_0e96ed3819masked_scale_kernelIbN3c108BFloat16EfEEvRNS_6TensorERKS6_S9_T1_EUlS5_bE_St5arrayIPcLm3EEEEviT0_SA_,@"STO_CUDA_ENTRY STV_DEFAULT"
_ZN2at6native29vectorized_elementwise_kernelILi2EZNS0_43_GLOBAL__N__7cc8d1ed_10_Dropout_cu_0e96ed3819masked_scale_kernelIbN3c108BFloat16EfEEvRNS_6TensorERKS6_S9_T1_EUlS5_bE_St5arrayIPcLm3EEEEviT0_SA_:
.text._ZN2at6native29vectorized_elementwise_kernelILi2EZNS0_43_GLOBAL__N__7cc8d1ed_10_Dropout_cu_0e96ed3819masked_scale_kernelIbN3c108BFloat16EfEEvRNS_6TensorERKS6_S9_T1_EUlS5_bE_St5arrayIPcLm3EEEEviT0_SA_:
        /* <DEDUP_REMOVED lines=12> */
[----:B------:R-:W-:Y:S02]  /*00c0*/  @!P0 VIADD R25, R3, 0x80 ;  /* 0x0000008003198836 */ /* 0x000fe40000000000 */
[----:B------:R-:W-:-:S03]  /*00d0*/  @!P0 IMAD.IADD R19, R2, 0x1, R3 ;  /* 0x0000000102138824 */ /* 0x000fc600078e0203 */
[----:B------:R-:W-:Y:S02]  /*00e0*/  ISETP.GE.U32.AND P2, PT, R25, R0, PT ;  /* 0x000000001900720c */ /* 0x000fe40003f46070 */
[----:B------:R-:W1:Y:S01]  /*00f0*/  @!P0 LDC.64 R22, c[0x0][0x3a0] ;  /* 0x0000e800ff168b82 */ /* 0x000e620000000a00 */
[----:B0-----:R-:W-:-:S05]  /*0100*/  @!P0 IADD3 R14, P1, PT, R19, R12, RZ ;  /* 0x0000000c130e8210 */ /* 0x001fca0007f3e0ff */
[----:B------:R-:W-:-:S05]  /*0110*/  @!P0 IMAD.X R15, RZ, RZ, R13, P1 ;  /* 0x000000ffff0f8224 */ /* 0x000fca00008e060d */
[----:B------:R-:W0:Y:S01]  /*0120*/  @!P2 LDC.64 R12, c[0x0][0x3a8] ;  /* 0x0000ea00ff0cab82 */ /* 0x000e220000000a00 */
[----:B------:R2:W3:Y:S01]  /*0130*/  @!P0 LDG.E.U8 R16, desc[UR4][R14.64] ;  /* 0x000000040e108981 */ /* 0x0004e2000c1e1100 */
[----:B------:R-:W-:-:S06]  /*0140*/  @!P2 IADD3 R17, PT, PT, R2, R25, RZ ;  /* 0x000000190211a210 */ /* 0x000fcc0007ffe0ff */
[----:B--2---:R-:W2:Y:S01]  /*0150*/  @!P2 LDC.64 R14, c[0x0][0x3a0] ;  /* 0x0000e800ff0eab82 */ /* 0x004ea20000000a00 */
[----:B0-----:R-:W-:-:S05]  /*0160*/  @!P2 IADD3 R26, P1, PT, R17, R12, RZ ;  /* 0x0000000c111aa210 */ /* 0x001fca0007f3e0ff */
[----:B------:R-:W-:-:S05]  /*0170*/  @!P2 IMAD.X R27, RZ, RZ, R13, P1 ;  /* 0x000000ffff1ba224 */ /* 0x000fca00008e060d */
[----:B------:R-:W4:Y:S01]  /*0180*/  @!P2 LDG.E.U8 R26, desc[UR4][R26.64] ;  /* 0x000000041a1aa981 */ /* 0x000f22000c1e1100 */
[----:B------:R-:W-:Y:S01]  /*0190*/  @!P2 VIADD R25, R25, 0x80 ;  /* 0x000000801919a836 */ /* 0x000fe20000000000 */
[----:B------:R-:W-:Y:S01]  /*01a0*/  PRMT R20, RZ, 0x7610, R20 ;  /* 0x00007610ff147816 */ /* 0x000fe20000000014 */
[----:B-1----:R-:W-:Y:S01]  /*01b0*/  @!P0 IMAD.WIDE.U32 R22, R19, 0x2, R22 ;  /* 0x0000000213168825 */ /* 0x002fe200078e0016 */
[----:B------:R-:W-:Y:S02]  /*01c0*/  PRMT R18, RZ, 0x7610, R18 ;  /* 0x00007610ff127816 */ /* 0x000fe40000000012 */
[----:B------:R-:W-:Y:S01]  /*01d0*/  ISETP.GE.U32.AND P1, PT, R25, R0, PT ;  /* 0x000000001900720c */ /* 0x000fe20003f26070 */
[----:B--2---:R-:W-:Y:S01]  /*01e0*/  @!P2 IMAD.WIDE.U32 R14, R17, 0x2, R14 ;  /* 0x00000002110ea825 */ /* 0x004fe200078e000e */
[----:B------:R-:W-:Y:S02]  /*01f0*/  PRMT R19, RZ, 0x7610, R19 ;  /* 0x00007610ff137816 */ /* 0x000fe40000000013 */
[----:B------:R-:W-:Y:S01]  /*0200*/  PRMT R21, RZ, 0x7610, R21 ;  /* 0x00007610ff157816 */ /* 0x000fe20000000015 */
[----:B------:R-:W2:Y:S04]  /*0210*/  @!P0 LDG.E.U16 R18, desc[UR4][R22.64] ;  /* 0x0000000416128981 */ /* 0x000ea8000c1e1500 */
[----:B------:R0:W5:Y:S04]  /*0220*/  @!P2 LDG.E.U16 R19, desc[UR4][R14.64] ;  /* 0x000000040e13a981 */ /* 0x000168000c1e1500 */
[----:B------:R-:W-:Y:S01]  /*0230*/  @!P1 IMAD.IADD R33, R2, 0x1, R25 ;  /* 0x0000000102219824 */ /* 0x000fe200078e0219 */
[----:B------:R-:W1:Y:S01]  /*0240*/  @!P1 LDC.64 R12, c[0x0][0x3a0] ;  /* 0x0000e800ff0c9b82 */ /* 0x000e620000000a00 */
[----:B------:R-:W-:-:S05]  /*0250*/  @!P1 VIADD R25, R25, 0x80 ;  /* 0x0000008019199836 */ /* 0x000fca0000000000 */
[----:B------:R-:W-:-:S13]  /*0260*/  ISETP.GE.U32.AND P4, PT, R25, R0, PT ;  /* 0x000000001900720c */ /* 0x000fda0003f86070 */
[----:B------:R-:W-:Y:S01]  /*0270*/  @!P4 IADD3 R31, PT, PT, R2, R25, RZ ;  /* 0x00000019021fc210 */ /* 0x000fe20007ffe0ff */
[----:B------:R-:W-:Y:S01]  /*0280*/  @!P4 VIADD R25, R25, 0x80 ;  /* 0x000000801919c836 */ /* 0x000fe20000000000 */
[----:B------:R-:W0:Y:S04]  /*0290*/  @!P4 LDC.64 R28, c[0x0][0x3a0] ;  /* 0x0000e800ff1ccb82 */ /* 0x000e280000000a00 */
[----:B------:R-:W-:Y:S01]  /*02a0*/  ISETP.GE.U32.AND P5, PT, R25, R0, PT ;  /* 0x000000001900720c */ /* 0x000fe20003fa6070 */
[----:B-1----:R-:W-:-:S03]  /*02b0*/  @!P1 IMAD.WIDE.U32 R12, R33, 0x2, R12 ;  /* 0x00000002210c9825 */ /* 0x002fc600078e000c */
[----:B0-----:R-:W0:Y:S02]  /*02c0*/  @!P4 LDC.64 R14, c[0x0][0x3a8] ;  /* 0x0000ea00ff0ecb82 */ /* 0x001e240000000a00 */
[----:B------:R1:W2:Y:S07]  /*02d0*/  @!P1 LDG.E.U16 R20, desc[UR4][R12.64] ;  /* 0x000000040c149981 */ /* 0x0002ae000c1e1500 */
[----:B------:R-:W-:Y:S01]  /*02e0*/  @!P5 IMAD.IADD R35, R2, 0x1, R25 ;  /* 0x000000010223d824 */ /* 0x000fe200078e0219 */
[----:B------:R-:W0:Y:S01]  /*02f0*/  @!P5 LDC.64 R36, c[0x0][0x3a0] ;  /* 0x0000e800ff24db82 */ /* 0x000e220000000a00 */
[----:B------:R-:W-:-:S07]  /*0300*/  @!P5 VIADD R25, R25, 0x80 ;  /* 0x000000801919d836 */ /* 0x000fce0000000000 */
[----:B-1----:R-:W1:Y:S01]  /*0310*/  @!P1 LDC.64 R12, c[0x0][0x3a8] ;  /* 0x0000ea00ff0c9b82 */ /* 0x002e620000000a00 */
[----:B------:R-:W-:Y:S01]  /*0320*/  ISETP.GE.U32.AND P3, PT, R25, R0, PT ;  /* 0x000000001900720c */ /* 0x000fe20003f66070 */
[----:B------:R-:W-:-:S04]  /*0330*/  @!P4 IMAD.WIDE.U32 R28, R31, 0x2, R28 ;  /* 0x000000021f1cc825 */ /* 0x000fc800078e001c */
[----:B------:R-:W-:Y:S01]  /*0340*/  IMAD.MOV.U32 R23, RZ, RZ, RZ ;  /* 0x000000ffff177224 */ /* 0x000fe200078e00ff */
[----:B------:R0:W2:Y:S07]  /*0350*/  @!P4 LDG.E.U16 R21, desc[UR4][R28.64] ;  /* 0x000000041c15c981 */ /* 0x0000ae000c1e1500 */
[----:B0-----:R-:W0:Y:S01]  /*0360*/  @!P3 LDC.64 R28, c[0x0][0x3a0] ;  /* 0x0000e800ff1cbb82 */ /* 0x001e220000000a00 */
[----:B------:R-:W-:Y:S01]  /*0370*/  PRMT R22, RZ, 0x7610, R22 ;  /* 0x00007610ff167816 */ /* 0x000fe20000000016 */
[----:B------:R-:W-:Y:S01]  /*0380*/  @!P5 IMAD.WIDE.U32 R36, R35, 0x2, R36 ;  /* 0x000000022324d825 */ /* 0x000fe200078e0024 */
[----:B------:R-:W-:-:S03]  /*0390*/  @!P3 IADD3 R27, PT, PT, R2, R25, RZ ;  /* 0x00000019021bb210 */ /* 0x000fc60007ffe0ff */
[----:B------:R-:W-:Y:S01]  /*03a0*/  @!P3 VIADD R25, R25, 0x80 ;  /* 0x000000801919b836 */ /* 0x000fe20000000000 */
[----:B------:R0:W2:Y:S01]  /*03b0*/  @!P5 LDG.E.U16 R22, desc[UR4][R36.64] ;  /* 0x000000042416d981 */ /* 0x0000a2000c1e1500 */
[----:B------:R-:W-:Y:S01]  /*03c0*/  PRMT R24, RZ, 0x7610, R24 ;  /* 0x00007610ff187816 */ /* 0x000fe20000000018 */
[----:B0-----:R-:W-:-:S05]  /*03d0*/  @!P3 IMAD.WIDE.U32 R36, R27, 0x2, R28 ;  /* 0x000000021b24b825 */ /* 0x001fca00078e001c */
[----:B------:R0:W2:Y:S01]  /*03e0*/  @!P3 LDG.E.U16 R24, desc[UR4][R36.64] ;  /* 0x000000042418b981 */ /* 0x0000a2000c1e1500 */
[----:B---3--:R-:W-:Y:S02]  /*03f0*/  @!P0 ISETP.NE.AND P6, PT, R16, RZ, PT ;  /* 0x000000ff1000820c */ /* 0x008fe40003fc5270 */
[----:B------:R-:W3:Y:S02]  /*0400*/  @!P5 LDC.64 R16, c[0x0][0x3a8] ;  /* 0x0000ea00ff10db82 */ /* 0x000ee40000000a00 */
[----:B------:R-:W-:Y:S02]  /*0410*/  @!P0 FSEL R23, RZ, 1, !P6 ;  /* 0x3f800000ff178808 */ /* 0x000fe40007000000 */
[----:B-1----:R-:W-:-:S05]  /*0420*/  @!P1 IADD3 R32, P0, PT, R33, R12, RZ ;  /* 0x0000000c21209210 */ /* 0x002fca0007f1e0ff */
[----:B------:R-:W-:Y:S02]  /*0430*/  @!P1 IMAD.X R33, RZ, RZ, R13, P0 ;  /* 0x000000ffff219224 */ /* 0x000fe400000e060d */
[----:B------:R-:W0:Y:S01]  /*0440*/  @!P3 LDC.64 R12, c[0x0][0x3a8] ;  /* 0x0000ea00ff0cbb82 */ /* 0x000e220000000a00 */
[----:B------:R-:W-:-:S05]  /*0450*/  @!P4 IADD3 R30, P6, PT, R31, R14, RZ ;  /* 0x0000000e1f1ec210 */ /* 0x000fca0007fde0ff */
[----:B------:R-:W-:Y:S01]  /*0460*/  @!P4 IMAD.X R31, RZ, RZ, R15, P6 ;  /* 0x000000ffff1fc224 */ /* 0x000fe200030e060f */
[----:B------:R-:W-:Y:S02]  /*0470*/  ISETP.GE.U32.AND P0, PT, R25, R0, PT ;  /* 0x000000001900720c */ /* 0x000fe40003f06070 */
[----:B---3--:R-:W-:Y:S01]  /*0480*/  @!P5 IADD3 R34, P6, PT, R35, R16, RZ ;  /* 0x000000102322d210 */ /* 0x008fe20007fde0ff */
[----:B------:R-:W-:-:S04]  /*0490*/  HFMA2 R16, -RZ, RZ, 0, 0 ;  /* 0x00000000ff107431 */ /* 0x000fc800000001ff */
[----:B------:R-:W-:Y:S01]  /*04a0*/  @!P5 IMAD.X R35, RZ, RZ, R17, P6 ;  /* 0x000000ffff23d224 */ /* 0x000fe200030e0611 */
[----:B----4-:R-:W-:-:S05]  /*04b0*/  @!P2 ISETP.NE.AND P6, PT, R26, RZ, PT ;  /* 0x000000ff1a00a20c */ /* 0x010fca0003fc5270 */
[----:B------:R-:W1:Y:S01]  /*04c0*/  @!P0 LDC.64 R28, c[0x0][0x3a0] ;  /* 0x0000e800ff1c8b82 */ /* 0x000e620000000a00 */
[----:B------:R-:W-:Y:S01]  /*04d0*/  @!P0 IMAD.IADD R15, R2, 0x1, R25 ;  /* 0x00000001020f8824 */ /* 0x000fe200078e0219 */
[----:B------:R-:W3:Y:S01]  /*04e0*/  @!P1 LDG.E.U8 R17, desc[UR4][R32.64] ;  /* 0x0000000420119981 */ /* 0x000ee2000c1e1100 */
[----:B------:R-:W-:Y:S02]  /*04f0*/  @!P2 FSEL R16, RZ, 1, !P6 ;  /* 0x3f800000ff10a808 */ /* 0x000fe40007000000 */
[----:B0-----:R-:W-:Y:S01]  /*0500*/  @!P3 IADD3 R36, P6, PT, R27, R12, RZ ;  /* 0x0000000c1b24b210 */ /* 0x001fe20007fde0ff */
[----:B------:R-:W-:Y:S01]  /*0510*/  @!P0 VIADD R25, R25, 0x80 ;  /* 0x0000008019198836 */ /* 0x000fe20000000000 */
[----:B------:R1:W4:Y:S03]  /*0520*/  @!P5 LDG.E.U8 R27, desc[UR4][R34.64] ;  /* 0x00000004221bd981 */ /* 0x000326000c1e1100 */
[----:B------:R-:W-:Y:S01]  /*0530*/  @!P3 IMAD.X R37, RZ, RZ, R13, P6 ;  /* 0x000000ffff25b224 */ /* 0x000fe200030e060d */
[----:B------:R0:W5:Y:S01]  /*0540*/  @!P4 LDG.E.U8 R26, desc[UR4][R30.64] ;  /* 0x000000041e1ac981 */ /* 0x000162000c1e1100 */
[----:B------:R-:W0:Y:S01]  /*0550*/  @!P0 LDC.64 R12, c[0x0][0x3a8] ;  /* 0x0000ea00ff0c8b82 */ /* 0x000e220000000a00 */
[----:B------:R-:W-:Y:S01]  /*0560*/  ISETP.GE.U32.AND P2, PT, R25, R0, PT ;  /* 0x000000001900720c */ /* 0x000fe20003f46070 */
[C---:B-1----:R-:W-:Y:S01]  /*0570*/  @!P0 IMAD.WIDE.U32 R34, R15.reuse, 0x2, R28 ;  /* 0x000000020f228825 */ /* 0x042fe200078e001c */
[----:B0-----:R-:W-:-:S11]  /*0580*/  @!P0 IADD3 R32, P6, PT, R15, R12, RZ ;  /* 0x0000000c0f208210 */ /* 0x001fd60007fde0ff */
[----:B------:R-:W-:Y:S01]  /*0590*/  @!P2 IMAD.IADD R25, R2, 0x1, R25 ;  /* 0x000000010219a824 */ /* 0x000fe200078e0219 */
[----:B------:R-:W0:Y:S01]  /*05a0*/  @!P2 LDC.64 R14, c[0x0][0x3a8] ;  /* 0x0000ea00ff0eab82 */ /* 0x000e220000000a00 */
[----:B------:R-:W-:Y:S01]  /*05b0*/  PRMT R29, RZ, 0x7610, R29 ;  /* 0x00007610ff1d7816 */ /* 0x000fe2000000001d */
[----:B------:R-:W2:Y:S01]  /*05c0*/  @!P3 LDG.E.U8 R28, desc[UR4][R36.64] ;  /* 0x00000004241cb981 */ /* 0x000ea2000c1e1100 */
[----:B------:R-:W-:-:S04]  /*05d0*/  @!P0 IADD3.X R33, PT, PT, RZ, R13, RZ, P6, !PT ;  /* 0x0000000dff218210 */ /* 0x000fc800037fe4ff */
[----:B------:R0:W2:Y:S01]  /*05e0*/  @!P0 LDG.E.U16 R29, desc[UR4][R34.64] ;  /* 0x00000004221d8981 */ /* 0x0000a2000c1e1500 */
[----:B------:R-:W1:Y:S03]  /*05f0*/  @!P2 LDC.64 R30, c[0x0][0x3a0] ;  /* 0x0000e800ff1eab82 */ /* 0x000e660000000a00 */
[----:B------:R-:W2:Y:S01]  /*0600*/  @!P0 LDG.E.U8 R32, desc[UR4][R32.64] ;  /* 0x0000000420208981 */ /* 0x000ea2000c1e1100 */
[----:B0-----:R-:W-:-:S05]  /*0610*/  @!P2 IADD3 R34, P6, PT, R25, R14, RZ ;  /* 0x0000000e1922a210 */ /* 0x001fca0007fde0ff */
[----:B------:R-:W-:-:S05]  /*0620*/  @!P2 IMAD.X R35, RZ, RZ, R15, P6 ;  /* 0x000000ffff23a224 */ /* 0x000fca00030e060f */
[----:B------:R-:W2:Y:S01]  /*0630*/  @!P2 LDG.E.U8 R13, desc[UR4][R34.64] ;  /* 0x00000004220da981 */ /* 0x000ea2000c1e1100 */
[----:B------:R-:W-:Y:S01]  /*0640*/  PRMT R12, RZ, 0x7610, R12 ;  /* 0x00007610ff0c7816 */ /* 0x000fe2000000000c */
[----:B-1----:R-:W-:-:S05]  /*0650*/  @!P2 IMAD.WIDE.U32 R30, R25, 0x2, R30 ;  /* 0x00000002191ea825 */ /* 0x002fca00078e001e */
[----:B------:R0:W2:Y:S01]  /*0660*/  @!P2 LDG.E.U16 R12, desc[UR4][R30.64] ;  /* 0x000000041e0ca981 */ /* 0x0000a2000c1e1500 */
[C---:B------:R-:W-:Y:S02]  /*0670*/  VIADD R15, R3.reuse, 0x80 ;  /* 0x00000080030f7836 */ /* 0x040fe40000000000 */
[----:B------:R-:W-:Y:S02]  /*0680*/  IMAD.MOV.U32 R14, RZ, RZ, RZ ;  /* 0x000000ffff0e7224 */ /* 0x000fe400078e00ff */
[C---:B0-----:R-:W-:Y:S02]  /*0690*/  VIADD R31, R3.reuse, 0x200 ;  /* 0x00000200031f7836 */ /* 0x041fe40000000000 */
[----:B------:R-:W-:Y:S01]  /*06a0*/  VIADD R33, R3, 0x280 ;  /* 0x0000028003217836 */ /* 0x000fe20000000000 */
[----:B------:R-:W-:Y:S04]  /*06b0*/  BSSY.RECONVERGENT B0, `(.L_x_11681) ;  /* 0x0000078000007945 */ /* 0x000fe80003800200 */
[----:B------:R-:W-:Y:S01]  /*06c0*/  BSSY.RELIABLE B1, `(.L_x_11682) ;  /* 0x0000070000017945 */ /* 0x000fe20003800100 */
[----:B---3--:R-:W-:-:S04]  /*06d0*/  @!P1 ISETP.NE.AND P6, PT, R17, RZ, PT ;  /* 0x000000ff1100920c */ /* 0x008fc80003fc5270 */
[----:B------:R-:W-:Y:S02]  /*06e0*/  @!P1 FSEL R14, RZ, 1, !P6 ;  /* 0x3f800000ff0e9808 */ /* 0x000fe40007000000 */
[----:B------:R-:W-:Y:S02]  /*06f0*/  ISETP.GE.U32.AND P1, PT, R15, R0, PT ;  /* 0x000000000f00720c */ /* 0x000fe40003f26070 */
[----:B-----5:R-:W-:-:S11]  /*0700*/  @!P4 ISETP.NE.AND P6, PT, R26, RZ, PT ;  /* 0x000000ff1a00c20c */ /* 0x020fd60003fc5270 */
[----:B------:R-:W0:Y:S01]  /*0710*/  @!P1 LDC R17, c[0x0][0x388] ;  /* 0x0000e200ff119b82 */ /* 0x000e220000000800 */
[----:B------:R-:W-:Y:S01]  /*0720*/  @!P1 IMAD.U32 R25, R19, 0x10000, RZ ;  /* 0x0001000013199824 */ /* 0x000fe200078e00ff */
[----:B------:R-:W-:Y:S02]  /*0730*/  MOV R19, RZ ;  /* 0x000000ff00137202 */ /* 0x000fe40000000f00 */
[----:B------:R-:W-:Y:S02]  /*0740*/  @!P4 FSEL R19, RZ, 1, !P6 ;  /* 0x3f800000ff13c808 */ /* 0x000fe40007000000 */
[----:B----4-:R-:W-:Y:S01]  /*0750*/  @!P5 ISETP.NE.AND P6, PT, R27, RZ, PT ;  /* 0x000000ff1b00d20c */ /* 0x010fe20003fc5270 */
[C---:B------:R-:W-:Y:S01]  /*0760*/  VIADD R27, R3.reuse, 0x100 ;  /* 0x00000100031b7836 */ /* 0x040fe20000000000 */
[----:B------:R-:W-:Y:S01]  /*0770*/  ISETP.GE.U32.AND P4, PT, R3, R0, PT ;  /* 0x000000000300720c */ /* 0x000fe20003f86070 */
[----:B------:R-:W-:Y:S01]  /*0780*/  @!P1 FMUL.FTZ R16, R25, R16 ;  /* 0x0000001019109220 */ /* 0x000fe20000410000 */
[----:B------:R-:W-:Y:S01]  /*0790*/  IMAD.MOV.U32 R25, RZ, RZ, RZ ;  /* 0x000000ffff197224 */ /* 0x000fe200078e00ff */
[----:B------:R-:W-:-:S02]  /*07a0*/  @!P5 FSEL R25, RZ, 1, !P6 ;  /* 0x3f800000ff19d808 */ /* 0x000fc40007000000 */
[-C--:B------:R-:W-:Y:S01]  /*07b0*/  ISETP.GE.U32.AND P5, PT, R27, R0.reuse, PT ;  /* 0x000000001b00720c */ /* 0x080fe20003fa6070 */
[----:B------:R-:W-:Y:S02]  /*07c0*/  VIADD R27, R3, 0x180 ;  /* 0x00000180031b7836 */ /* 0x000fe40000000000 */
[----:B------:R-:W-:Y:S01]  /*07d0*/  IMAD.MOV.U32 R26, RZ, RZ, RZ ;  /* 0x000000ffff1a7224 */ /* 0x000fe200078e00ff */
[----:B--2---:R-:W-:Y:S01]  /*07e0*/  @!P3 ISETP.NE.AND P6, PT, R28, RZ, PT ;  /* 0x000000ff1c00b20c */ /* 0x004fe20003fc5270 */
[----:B0-----:R-:W-:Y:S01]  /*07f0*/  @!P1 FMUL.FTZ R17, R16, R17 ;  /* 0x0000001110119220 */ /* 0x001fe20000410000 */
[----:B------:R-:W-:Y:S02]  /*0800*/  HFMA2 R16, -RZ, RZ, 0, 0 ;  /* 0x00000000ff107431 */ /* 0x000fe400000001ff */
[----:B------:R-:W-:Y:S02]  /*0810*/  @!P3 FSEL R26, RZ, 1, !P6 ;  /* 0x3f800000ff1ab808 */ /* 0x000fe40007000000 */
[----:B------:R-:W-:-:S02]  /*0820*/  ISETP.GE.U32.AND P3, PT, R27, R0, PT ;  /* 0x000000001b00720c */ /* 0x000fc40003f66070 */
[----:B------:R-:W-:Y:S01]  /*0830*/  @!P0 ISETP.NE.AND P6, PT, R32, RZ, PT ;  /* 0x000000ff2000820c */ /* 0x000fe20003fc5270 */
[----:B------:R-:W0:Y:S01]  /*0840*/  @!P4 LDC R27, c[0x0][0x388] ;  /* 0x0000e200ff1bcb82 */ /* 0x000e220000000800 */
[----:B------:R-:W-:Y:S02]  /*0850*/  @!P1 F2FP.BF16.F32.PACK_AB R4, RZ, R17 ;  /* 0x00000011ff04923e */ /* 0x000fe400000010ff */
[----:B------:R-:W-:Y:S02]  /*0860*/  @!P0 FSEL R16, RZ, 1, !P6 ;  /* 0x3f800000ff108808 */ /* 0x000fe40007000000 */
[----:B------:R-:W-:-:S03]  /*0870*/  ISETP.GE.U32.AND P6, PT, R31, R0, PT ;  /* 0x000000001f00720c */ /* 0x000fc60003fc6070 */
[----:B------:R-:W1:Y:S01]  /*0880*/  @!P4 LDC.64 R30, c[0x0][0x398] ;  /* 0x0000e600ff1ecb82 */ /* 0x000e620000000a00 */
[----:B------:R-:W-:Y:S01]  /*0890*/  IADD3 R17, PT, PT, R3, 0x300, RZ ;  /* 0x0000030003117810 */ /* 0x000fe20007ffe0ff */
[----:B------:R-:W-:Y:S01]  /*08a0*/  @!P4 IMAD.U32 R18, R18, 0x10000, RZ ;  /* 0x000100001212c824 */ /* 0x000fe200078e00ff */
[----:B------:R-:W-:Y:S01]  /*08b0*/  @!P2 ISETP.NE.AND P1, PT, R13, RZ, PT ;  /* 0x000000ff0d00a20c */ /* 0x000fe20003f25270 */
[----:B------:R-:W-:-:S03]  /*08c0*/  IMAD.MOV.U32 R13, RZ, RZ, RZ ;  /* 0x000000ffff0d7224 */ /* 0x000fc600078e00ff */
[----:B------:R-:W-:Y:S02]  /*08d0*/  @!P2 FSEL R13, RZ, 1, !P1 ;  /* 0x3f800000ff0da808 */ /* 0x000fe40004800000 */
[-C--:B------:R-:W-:Y:S01]  /*08e0*/  ISETP.GE.U32.AND P2, PT, R17, R0.reuse, PT ;  /* 0x000000001100720c */ /* 0x080fe20003f46070 */
[----:B------:R-:W-:Y:S01]  /*08f0*/  VIADD R17, R3, 0x380 ;  /* 0x0000038003117836 */ /* 0x000fe20000000000 */
[----:B------:R-:W-:Y:S01]  /*0900*/  ISETP.GE.U32.AND P0, PT, R33, R0, PT ;  /* 0x000000002100720c */ /* 0x000fe20003f06070 */
[----:B------:R-:W-:-:S03]  /*0910*/  @!P6 IMAD.U32 R22, R22, 0x10000, RZ ;  /* 0x000100001616e824 */ /* 0x000fc600078e00ff */
[----:B------:R-:W-:Y:S01]  /*0920*/  ISETP.GE.U32.AND P1, PT, R17, R0, PT ;  /* 0x000000001100720c */ /* 0x000fe20003f26070 */
[----:B------:R-:W-:Y:S01]  /*0930*/  @!P4 FMUL.FTZ R18, R18, R23 ;  /* 0x000000171212c220 */ /* 0x000fe20000410000 */
[----:B------:R-:W-:Y:S02]  /*0940*/  @!P5 IMAD.U32 R23, R20, 0x10000, RZ ;  /* 0x000100001417d824 */ /* 0x000fe400078e00ff */
[----:B------:R-:W-:Y:S01]  /*0950*/  @!P6 FMUL.FTZ R22, R22, R25 ;  /* 0x000000191616e220 */ /* 0x000fe20000410000 */
[----:B------:R-:W-:Y:S02]  /*0960*/  @!P3 IMAD.U32 R20, R21, 0x10000, RZ ;  /* 0x000100001514b824 */ /* 0x000fe400078e00ff */
[----:B0-----:R-:W-:Y:S01]  /*0970*/  @!P4 FMUL.FTZ R18, R18, R27 ;  /* 0x0000001b1212c220 */ /* 0x001fe20000410000 */
[----:B------:R-:W-:Y:S01]  /*0980*/  @!P4 IADD3 R25, PT, PT, R2, R3, RZ ;  /* 0x000000030219c210 */ /* 0x000fe20007ffe0ff */
[----:B------:R-:W-:Y:S01]  /*0990*/  @!P5 FMUL.FTZ R14, R23, R14 ;  /* 0x0000000e170ed220 */ /* 0x000fe20000410000 */
[----:B------:R-:W-:Y:S01]  /*09a0*/  @!P3 FMUL.FTZ R19, R20, R19 ;  /* 0x000000131413b220 */ /* 0x000fe20000410000 */
[----:B------:R-:W0:Y:S01]  /*09b0*/  @!P5 LDC R23, c[0x0][0x388] ;  /* 0x0000e200ff17db82 */ /* 0x000e220000000800 */
[----:B------:R-:W-:Y:S01]  /*09c0*/  @!P4 F2FP.BF16.F32.PACK_AB R5, RZ, R18 ;  /* 0x00000012ff05c23e */ /* 0x000fe200000010ff */
[----:B-1----:R-:W-:-:S06]  /*09d0*/  @!P4 IMAD.WIDE.U32 R30, R25, 0x2, R30 ;  /* 0x00000002191ec825 */ /* 0x002fcc00078e001e */
[----:B------:R-:W1:Y:S08]  /*09e0*/  @!P3 LDC R18, c[0x0][0x388] ;  /* 0x0000e200ff12bb82 */ /* 0x000e700000000800 */
[----:B------:R-:W2:Y:S08]  /*09f0*/  @!P6 LDC R17, c[0x0][0x388] ;  /* 0x0000e200ff11eb82 */ /* 0x000eb00000000800 */
[----:B------:R-:W3:Y:S08]  /*0a00*/  @!P0 LDC R21, c[0x0][0x388] ;  /* 0x0000e200ff158b82 */ /* 0x000ef00000000800 */
[----:B------:R-:W4:Y:S08]  /*0a10*/  @!P2 LDC R20, c[0x0][0x388] ;  /* 0x0000e200ff14ab82 */ /* 0x000f300000000800 */
[----:B------:R-:W5:Y:S01]  /*0a20*/  @!P1 LDC R25, c[0x0][0x388] ;  /* 0x0000e200ff199b82 */ /* 0x000f620000000800 */
[----:B------:R-:W-:Y:S01]  /*0a30*/  PRMT R27, R5, 0x7610, R27 ;  /* 0x00007610051b7816 */ /* 0x000fe2000000001b */
[----:B------:R-:W-:-:S04]  /*0a40*/  @!P4 IMAD.MOV.U32 R3, RZ, RZ, R15 ;  /* 0x000000ffff03c224 */ /* 0x000fc800078e000f */
[----:B------:R1:W-:Y:S01]  /*0a50*/  @!P4 STG.E.U16 desc[UR4][R30.64], R27 ;  /* 0x0000001b1e00c986 */ /* 0x0003e2000c101504 */
[----:B------:R-:W-:Y:S01]  /*0a60*/  ISETP.GE.U32.AND P4, PT, R3, R0, PT ;  /* 0x000000000300720c */ /* 0x000fe20003f86070 */
[----:B------:R-:W-:Y:S02]  /*0a70*/  @!P0 IMAD.U32 R5, R24, 0x10000, RZ ;  /* 0x0001000018058824 */ /* 0x000fe400078e00ff */
[----:B------:R-:W-:Y:S02]  /*0a80*/  @!P2 IMAD.U32 R29, R29, 0x10000, RZ ;  /* 0x000100001d1da824 */ /* 0x000fe400078e00ff */
[----:B------:R-:W-:Y:S02]  /*0a90*/  @!P1 IMAD.U32 R12, R12, 0x10000, RZ ;  /* 0x000100000c0c9824 */ /* 0x000fe400078e00ff */
[----:B------:R-:W-:Y:S01]  /*0aa0*/  @!P0 FMUL.FTZ R26, R5, R26 ;  /* 0x0000001a051a8220 */ /* 0x000fe20000410000 */
[----:B------:R-:W-:Y:S01]  /*0ab0*/  @!P2 FMUL.FTZ R29, R29, R16 ;  /* 0x000000101d1da220 */ /* 0x000fe20000410000 */
[----:B------:R-:W-:Y:S01]  /*0ac0*/  @!P1 FMUL.FTZ R12, R12, R13 ;  /* 0x0000000d0c0c9220 */ /* 0x000fe20000410000 */
[----:B0-----:R-:W-:Y:S01]  /*0ad0*/  @!P5 FMUL.FTZ R14, R14, R23 ;  /* 0x000000170e0ed220 */ /* 0x001fe20000410000 */
        /* <DEDUP_REMOVED lines=9> */
[----:B------:R-:W-:Y:S02]  /*0b70*/  @!P2 F2FP.BF16.F32.PACK_AB R10, RZ, R20 ;  /* 0x00000014ff0aa23e */ /* 0x000fe400000010ff */
[----:B------:R-:W-:Y:S01]  /*0b80*/  @!P1 F2FP.BF16.F32.PACK_AB R11, RZ, R12 ;  /* 0x0000000cff0b923e */ /* 0x000fe200000010ff */
[----:B------:R-:W-:Y:S06]  /*0b90*/  @P4 BRA `(.L_x_11683) ;  /* 0x0000000000304947 */ /* 0x000fec0003800000 */
[----:B------:R-:W0:Y:S01]  /*0ba0*/  LDC.64 R12, c[0x0][0x398] ;  /* 0x0000e600ff0c7b82 */ /* 0x000e220000000a00 */
[----:B------:R-:W-:Y:S01]  /*0bb0*/  IADD3 R5, PT, PT, R2, R3, RZ ;  /* 0x0000000302057210 */ /* 0x000fe20007ffe0ff */
[----:B------:R-:W-:-:S05]  /*0bc0*/  VIADD R3, R3, 0x80 ;  /* 0x0000008003037836 */ /* 0x000fca0000000000 */
[----:B------:R-:W-:Y:S01]  /*0bd0*/  ISETP.GE.U32.AND P0, PT, R3, R0, PT ;  /* 0x000000000300720c */ /* 0x000fe20003f06070 */
[----:B0-----:R-:W-:-:S05]  /*0be0*/  IMAD.WIDE.U32 R12, R5, 0x2, R12 ;  /* 0x00000002050c7825 */ /* 0x001fca00078e000c */
[----:B------:R0:W-:Y:S07]  /*0bf0*/  STG.E.U16 desc[UR4][R12.64], R4 ;  /* 0x000000040c007986 */ /* 0x0001ee000c101504 */
[----:B------:R-:W-:Y:S05]  /*0c00*/  @P0 BRA `(.L_x_11684) ;  /* 0x0000000000300947 */ /* 0x000fea0003800000 */
[----:B0-----:R-:W0:Y:S01]  /*0c10*/  LDC.64 R4, c[0x0][0x398] ;  /* 0x0000e600ff047b82 */ /* 0x001e220000000a00 */
[----:B------:R-:W-:Y:S02]  /*0c20*/  IMAD.IADD R13, R2, 0x1, R3 ;  /* 0x00000001020d7824 */ /* 0x000fe400078e0203 */
[----:B------:R-:W-:Y:S02]  /*0c30*/  VIADD R3, R3, 0x80 ;  /* 0x0000008003037836 */ /* 0x000fe40000000000 */
[----:B0-----:R-:W-:-:S05]  /*0c40*/  IMAD.WIDE.U32 R4, R13, 0x2, R4 ;  /* 0x000000020d047825 */ /* 0x001fca00078e0004 */
[----:B------:R0:W-:Y:S02]  /*0c50*/  STG.E.U16 desc[UR4][R4.64], R6 ;  /* 0x0000000604007986 */ /* 0x0001e4000c101504 */
.L_x_11683:
[----:B------:R-:W-:-:S13]  /*0c60*/  ISETP.GE.U32.AND P0, PT, R3, R0, PT ;  /* 0x000000000300720c */ /* 0x000fda0003f06070 */
[----:B------:R-:W-:Y:S05]  /*0c70*/  @P0 BRA `(.L_x_11685) ;  /* 0x0000000000300947 */ /* 0x000fea0003800000 */
[----:B0-----:R-:W0:Y:S01]  /*0c80*/  LDC.64 R4, c[0x0][0x398] ;  /* 0x0000e600ff047b82 */ /* 0x001e220000000a00 */
[----:B------:R-:W-:Y:S01]  /*0c90*/  IMAD.IADD R13, R2, 0x1, R3 ;  /* 0x00000001020d7824 */ /* 0x000fe200078e0203 */
[----:B------:R-:W-:-:S03]  /*0ca0*/  IADD3 R3, PT, PT, R3, 0x80, RZ ;  /* 0x0000008003037810 */ /* 0x000fc60007ffe0ff */
[----:B0-----:R-:W-:-:S05]  /*0cb0*/  IMAD.WIDE.U32 R4, R13, 0x2, R4 ;  /* 0x000000020d047825 */ /* 0x001fca00078e0004 */
[----:B------:R1:W-:Y:S02]  /*0cc0*/  STG.E.U16 desc[UR4][R4.64], R7 ;  /* 0x0000000704007986 */ /* 0x0003e4000c101504 */
.L_x_11684:
[----:B------:R-:W-:-:S13]  /*0cd0*/  ISETP.GE.U32.AND P0, PT, R3, R0, PT ;  /* 0x000000000300720c */ /* 0x000fda0003f06070 */
[----:B------:R-:W-:Y:S05]  /*0ce0*/  @P0 BRA `(.L_x_11686) ;  /* 0x0000000000340947 */ /* 0x000fea0003800000 */
[----:B01----:R-:W0:Y:S01]  /*0cf0*/  LDC.64 R4, c[0x0][0x398] ;  /* 0x0000e600ff047b82 */ /* 0x003e220000000a00 */
[----:B------:R-:W-:Y:S02]  /*0d00*/  IMAD.IADD R7, R2, 0x1, R3 ;  /* 0x0000000102077824 */ /* 0x000fe400078e0203 */
[----:B------:R-:W-:Y:S02]  /*0d10*/  VIADD R3, R3, 0x80 ;  /* 0x0000008003037836 */ /* 0x000fe40000000000 */
[----:B0-----:R-:W-:-:S05]  /*0d20*/  IMAD.WIDE.U32 R4, R7, 0x2, R4 ;  /* 0x0000000207047825 */ /* 0x001fca00078e0004 */
[----:B------:R1:W-:Y:S02]  /*0d30*/  STG.E.U16 desc[UR4][R4.64], R8 ;  /* 0x0000000804007986 */ /* 0x0003e4000c101504 */
.L_x_11685:
[----:B------:R-:W-:-:S13]  /*0d40*/  ISETP.GE.U32.AND P0, PT, R3, R0, PT ;  /* 0x000000000300720c */ /* 0x000fda0003f06070 */
[----:B------:R-:W-:Y:S05]  /*0d50*/  @P0 BREAK.RELIABLE B1 ;  /* 0x0000000000010942 */ /* 0x000fea0003800100 */
[----:B------:R-:W-:Y:S05]  /*0d60*/  @P0 BRA `(.L_x_11687) ;  /* 0x0000000000300947 */ /* 0x000fea0003800000 */
[----:B01----:R-:W0:Y:S01]  /*0d70*/  LDC.64 R4, c[0x0][0x398] ;  /* 0x0000e600ff047b82 */ /* 0x003e220000000a00 */
[----:B------:R-:W-:Y:S02]  /*0d80*/  IMAD.IADD R7, R2, 0x1, R3 ;  /* 0x0000000102077824 */ /* 0x000fe400078e0203 */
[----:B------:R-:W-:Y:S02]  /*0d90*/  VIADD R3, R3, 0x80 ;  /* 0x0000008003037836 */ /* 0x000fe40000000000 */
[----:B0-----:R-:W-:-:S05]  /*0da0*/  IMAD.WIDE.U32 R4, R7, 0x2, R4 ;  /* 0x0000000207047825 */ /* 0x001fca00078e0004 */
[----:B------:R2:W-:Y:S02]  /*0db0*/  STG.E.U16 desc[UR4][R4.64], R9 ;  /* 0x0000000904007986 */ /* 0x0005e4000c101504 */
.L_x_11686:
[----:B------:R-:W-:Y:S05]  /*0dc0*/  BSYNC.RELIABLE B1 ;  /* 0x0000000000017941 */ /* 0x000fea0003800100 */
.L_x_11682:
[----:B------:R-:W-:-:S13]  /*0dd0*/  ISETP.GE.U32.AND P0, PT, R3, R0, PT ;  /* 0x000000000300720c */ /* 0x000fda0003f06070 */
[----:B012---:R-:W0:Y:S01]  /*0de0*/  @!P0 LDC.64 R4, c[0x0][0x398] ;  /* 0x0000e600ff048b82 */ /* 0x007e220000000a00 */
[----:B------:R-:W-:Y:S01]  /*0df0*/  @!P0 IADD3 R7, PT, PT, R2, R3, RZ ;  /* 0x0000000302078210 */ /* 0x000fe20007ffe0ff */
[----:B------:R-:W-:-:S04]  /*0e00*/  @!P0 VIADD R3, R3, 0x80 ;  /* 0x0000008003038836 */ /* 0x000fc80000000000 */
[----:B0-----:R-:W-:-:S05]  /*0e10*/  @!P0 IMAD.WIDE.U32 R4, R7, 0x2, R4 ;  /* 0x0000000207048825 */ /* 0x001fca00078e0004 */
[----:B------:R2:W-:Y:S02]  /*0e20*/  @!P0 STG.E.U16 desc[UR4][R4.64], R10 ;  /* 0x0000000a04008986 */ /* 0x0005e4000c101504 */
.L_x_11687:
[----:B------:R-:W-:Y:S05]  /*0e30*/  BSYNC.RECONVERGENT B0 ;  /* 0x0000000000007941 */ /* 0x000fea0003800200 */
.L_x_11681:
        /* <DEDUP_REMOVED lines=8> */
.L_x_11680:
[----:B------:R-:W0:Y:S01]  /*0ec0*/  S2R R0, SR_TID.X ;  /* 0x0000000000007919 */ /* 0x000e220000002100 */
[----:B------:R-:W1:Y:S01]  /*0ed0*/  LDCU.64 UR6, c[0x0][0x3a8] ;  /* 0x00007500ff0677ac */ /* 0x000e620008000a00 */
[----:B------:R-:W2:Y:S01]  /*0ee0*/  LDC.64 R4, c[0x0][0x3a0] ;  /* 0x0000e800ff047b82 */ /* 0x000ea20000000a00 */
[C---:B-1----:R-:W-:Y:S01]  /*0ef0*/  IADD3 R12, P0, PT, R2.reuse, UR6, RZ ;  /* 0x00000006020c7c10 */ /* 0x042fe2000ff1e0ff */
[----:B------:R-:W1:Y:S04]  /*0f00*/  LDCU UR6, c[0x0][0x388] ;  /* 0x00007100ff0677ac */ /* 0x000e680008000800 */
[----:B------:R-:W-:Y:S02]  /*0f10*/  IMAD.X R13, RZ, RZ, UR7, P0 ;  /* 0x00000007ff0d7e24 */ /* 0x000fe400080e06ff */
[----:B--2---:R-:W-:-:S04]  /*0f20*/  IMAD.WIDE.U32 R4, R2, 0x2, R4 ;  /* 0x0000000202047825 */ /* 0x004fc800078e0004 */
[----:B0-----:R-:W-:-:S04]  /*0f30*/  IMAD.WIDE.U32 R12, R0, 0x2, R12 ;  /* 0x00000002000c7825 */ /* 0x001fc800078e000c */
[----:B------:R-:W-:Y:S01]  /*0f40*/  IMAD.WIDE.U32 R10, R0, 0x4, R4 ;  /* 0x00000004000a7825 */ /* 0x000fe200078e0004 */
[----:B------:R-:W2:Y:S04]  /*0f50*/  LDG.E.U16 R15, desc[UR4][R12.64] ;  /* 0x000000040c0f7981 */ /* 0x000ea8000c1e1500 */
[----:B------:R-:W3:Y:S04]  /*0f60*/  LDG.E R9, desc[UR4][R10.64] ;  /* 0x000000040a097981 */ /* 0x000ee8000c1e1900 */
[----:B------:R-:W4:Y:S04]  /*0f70*/  LDG.E R14, desc[UR4][R10.64+0x200] ;  /* 0x000200040a0e7981 */ /* 0x000f28000c1e1900 */
[----:B------:R-:W5:Y:S04]  /*0f80*/  LDG.E.U16 R16, desc[UR4][R12.64+0x100] ;  /* 0x000100040c107981 */ /* 0x000f68000c1e1500 */
[----:B------:R-:W5:Y:S04]  /*0f90*/  LDG.E.U16 R7, desc[UR4][R12.64+0x200] ;  /* 0x000200040c077981 */ /* 0x000f68000c1e1500 */
[----:B------:R3:W5:Y:S04]  /*0fa0*/  LDG.E.U16 R8, desc[UR4][R12.64+0x300] ;  /* 0x000300040c087981 */ /* 0x000768000c1e1500 */
[----:B------:R-:W5:Y:S04]  /*0fb0*/  LDG.E R6, desc[UR4][R10.64+0x600] ;  /* 0x000600040a067981 */ /* 0x000f68000c1e1900 */
[----:B------:R0:W5:Y:S01]  /*0fc0*/  LDG.E R3, desc[UR4][R10.64+0x400] ;  /* 0x000400040a037981 */ /* 0x000162000c1e1900 */
[----:B--2---:R-:W-:-:S02]  /*0fd0*/  PRMT R4, R15, 0x7770, RZ ;  /* 0x000077700f047816 */ /* 0x004fc400000000ff */
[----:B------:R-:W-:Y:S02]  /*0fe0*/  PRMT R5, R15, 0x7771, RZ ;  /* 0x000077710f057816 */ /* 0x000fe400000000ff */
[C---:B---3--:R-:W-:Y:S02]  /*0ff0*/  PRMT R12, R9.reuse, 0x7632, R12 ;  /* 0x00007632090c7816 */ /* 0x048fe4000000000c */
[----:B------:R-:W-:Y:S01]  /*1000*/  ISETP.NE.AND P0, PT, R4, RZ, PT ;  /* 0x000000ff0400720c */ /* 0x000fe20003f05270 */
[----:B0-----:R-:W-:Y:S01]  /*1010*/  IMAD.U32 R11, R9, 0x10000, RZ ;  /* 0x00010000090b7824 */ /* 0x001fe200078e00ff */
[----:B------:R-:W-:Y:S01]  /*1020*/  ISETP.NE.AND P1, PT, R5, RZ, PT ;  /* 0x000000ff0500720c */ /* 0x000fe20003f25270 */
[----:B------:R-:W-:Y:S01]  /*1030*/  IMAD.U32 R13, R12, 0x10000, RZ ;  /* 0x000100000c0d7824 */ /* 0x000fe200078e00ff */
[----:B----4-:R-:W-:Y:S01]  /*1040*/  PRMT R9, R14, 0x7632, R9 ;  /* 0x000076320e097816 */ /* 0x010fe20000000009 */
[----:B------:R-:W0:Y:S01]  /*1050*/  LDC.64 R4, c[0x0][0x398] ;  /* 0x0000e600ff047b82 */ /* 0x000e220000000a00 */
[----:B------:R-:W-:-:S02]  /*1060*/  FSEL R10, RZ, 1, !P0 ;  /* 0x3f800000ff0a7808 */ /* 0x000fc40004000000 */
[----:B------:R-:W-:Y:S01]  /*1070*/  FSEL R12, RZ, 1, !P1 ;  /* 0x3f800000ff0c7808 */ /* 0x000fe20004800000 */
[----:B------:R-:W-:Y:S02]  /*1080*/  IMAD.U32 R17, R9, 0x10000, RZ ;  /* 0x0001000009117824 */ /* 0x000fe400078e00ff */
[----:B------:R-:W-:Y:S01]  /*1090*/  FMUL.FTZ R9, R10, R11 ;  /* 0x0000000b0a097220 */ /* 0x000fe20000410000 */
[----:B-----5:R-:W-:Y:S01]  /*10a0*/  PRMT R15, R16, 0x7770, RZ ;  /* 0x00007770100f7816 */ /* 0x020fe200000000ff */
[----:B------:R-:W-:Y:S01]  /*10b0*/  FMUL.FTZ R10, R12, R13 ;  /* 0x0000000d0c0a7220 */ /* 0x000fe20000410000 */
[----:B------:R-:W-:Y:S02]  /*10c0*/  PRMT R13, R7, 0x7770, RZ ;  /* 0x00007770070d7816 */ /* 0x000fe400000000ff */
[----:B------:R-:W-:Y:S02]  /*10d0*/  PRMT R16, R16, 0x7771, RZ ;  /* 0x0000777110107816 */ /* 0x000fe400000000ff */
[----:B------:R-:W-:-:S02]  /*10e0*/  ISETP.NE.AND P0, PT, R13, RZ, PT ;  /* 0x000000ff0d00720c */ /* 0x000fc40003f05270 */
[----:B------:R-:W-:Y:S02]  /*10f0*/  ISETP.NE.AND P3, PT, R16, RZ, PT ;  /* 0x000000ff1000720c */ /* 0x000fe40003f65270 */
[C---:B------:R-:W-:Y:S02]  /*1100*/  PRMT R13, R8.reuse, 0x7770, RZ ;  /* 0x00007770080d7816 */ /* 0x040fe400000000ff */
[----:B------:R-:W-:Y:S02]  /*1110*/  ISETP.NE.AND P2, PT, R15, RZ, PT ;  /* 0x000000ff0f00720c */ /* 0x000fe40003f45270 */
[----:B------:R-:W-:Y:S02]  /*1120*/  PRMT R8, R8, 0x7771, RZ ;  /* 0x0000777108087816 */ /* 0x000fe400000000ff */
[----:B------:R-:W-:Y:S02]  /*1130*/  PRMT R7, R7, 0x7771, RZ ;  /* 0x0000777107077816 */ /* 0x000fe400000000ff */
[----:B------:R-:W-:-:S02]  /*1140*/  SHF.L.U32 R15, R14, 0x10, RZ ;  /* 0x000000100e0f7819 */ /* 0x000fc400000006ff */
[----:B------:R-:W-:Y:S02]  /*1150*/  FSEL R16, RZ, 1, !P3 ;  /* 0x3f800000ff107808 */ /* 0x000fe40005800000 */
[----:B------:R-:W-:Y:S02]  /*1160*/  FSEL R14, RZ, 1, !P2 ;  /* 0x3f800000ff0e7808 */ /* 0x000fe40005000000 */
[----:B------:R-:W-:Y:S02]  /*1170*/  ISETP.NE.AND P3, PT, R8, RZ, PT ;  /* 0x000000ff0800720c */ /* 0x000fe40003f65270 */
[----:B------:R-:W-:Y:S02]  /*1180*/  PRMT R8, R6, 0x7632, R8 ;  /* 0x0000763206087816 */ /* 0x000fe40000000008 */
[----:B------:R-:W-:Y:S02]  /*1190*/  ISETP.NE.AND P1, PT, R7, RZ, PT ;  /* 0x000000ff0700720c */ /* 0x000fe40003f25270 */
[----:B------:R-:W-:-:S02]  /*11a0*/  ISETP.NE.AND P2, PT, R13, RZ, PT ;  /* 0x000000ff0d00720c */ /* 0x000fc40003f45270 */
[C---:B------:R-:W-:Y:S01]  /*11b0*/  PRMT R7, R3.reuse, 0x7632, R7 ;  /* 0x0000763203077816 */ /* 0x040fe20000000007 */
[----:B------:R-:W-:Y:S01]  /*11c0*/  FMUL.FTZ R11, R14, R15 ;  /* 0x0000000f0e0b7220 */ /* 0x000fe20000410000 */
[----:B------:R-:W-:Y:S01]  /*11d0*/  FMUL.FTZ R12, R16, R17 ;  /* 0x00000011100c7220 */ /* 0x000fe20000410000 */
[----:B------:R-:W-:Y:S01]  /*11e0*/  IMAD.U32 R14, R3, 0x10000, RZ ;  /* 0x00010000030e7824 */ /* 0x000fe200078e00ff */
[----:B------:R-:W-:Y:S01]  /*11f0*/  SHF.L.U32 R13, R6, 0x10, RZ ;  /* 0x00000010060d7819 */ /* 0x000fe200000006ff */
[----:B------:R-:W-:Y:S01]  /*1200*/  IMAD.U32 R16, R8, 0x10000, RZ ;  /* 0x0001000008107824 */ /* 0x000fe200078e00ff */
[----:B------:R-:W-:Y:S01]  /*1210*/  FSEL R3, RZ, 1, !P0 ;  /* 0x3f800000ff037808 */ /* 0x000fe20004000000 */
[----:B------:R-:W-:Y:S01]  /*1220*/  IMAD.U32 R7, R7, 0x10000, RZ ;  /* 0x0001000007077824 */ /* 0x000fe200078e00ff */
[----:B------:R-:W-:Y:S02]  /*1230*/  FSEL R6, RZ, 1, !P1 ;  /* 0x3f800000ff067808 */ /* 0x000fe40004800000 */
[----:B------:R-:W-:-:S02]  /*1240*/  FSEL R8, RZ, 1, !P2 ;  /* 0x3f800000ff087808 */ /* 0x000fc40005000000 */
[----:B------:R-:W-:Y:S01]  /*1250*/  FSEL R15, RZ, 1, !P3 ;  /* 0x3f800000ff0f7808 */ /* 0x000fe20005800000 */
[----:B------:R-:W-:Y:S01]  /*1260*/  FMUL.FTZ R3, R3, R14 ;  /* 0x0000000e03037220 */ /* 0x000fe20000410000 */
[----:B------:R-:W-:Y:S01]  /*1270*/  FMUL.FTZ R6, R6, R7 ;  /* 0x0000000706067220 */ /* 0x000fe20000410000 */
[----:B------:R-:W-:Y:S02]  /*1280*/  FMUL.FTZ R8, R8, R13 ;  /* 0x0000000d08087220 */ /* 0x000fe40000410000 */
[----:B------:R-:W-:Y:S01]  /*1290*/  FMUL.FTZ R15, R15, R16 ;  /* 0x000000100f0f7220 */ /* 0x000fe20000410000 */
[----:B0-----:R-:W-:-:S04]  /*12a0*/  IMAD.WIDE.U32 R4, R2, 0x2, R4 ;  /* 0x0000000202047825 */ /* 0x001fc800078e0004 */
        /* <DEDUP_REMOVED lines=12> */
[----:B------:R-:W-:Y:S01]  /*1370*/  F2FP.BF16.F32.PACK_AB R15, R15, R8 ;  /* 0x000000080f0f723e */ /* 0x000fe200000010ff */
[----:B------:R-:W-:Y:S04]  /*1380*/  STG.E desc[UR4][R4.64], R9 ;  /* 0x0000000904007986 */ /* 0x000fe8000c101904 */
[----:B------:R-:W-:Y:S04]  /*1390*/  STG.E desc[UR4][R4.64+0x200], R11 ;  /* 0x0002000b04007986 */ /* 0x000fe8000c101904 */
[----:B------:R-:W-:Y:S04]  /*13a0*/  STG.E desc[UR4][R4.64+0x400], R3 ;  /* 0x0004000304007986 */ /* 0x000fe8000c101904 */
[----:B------:R-:W-:Y:S01]  /*13b0*/  STG.E desc[UR4][R4.64+0x600], R15 ;  /* 0x0006000f04007986 */ /* 0x000fe2000c101904 */
[----:B------:R-:W-:Y:S05]  /*13c0*/  EXIT ;  /* 0x000000000000794d */ /* 0x000fea0003800000 */
.L_x_11688:
        /* <DEDUP_REMOVED lines=11> */
.L_x_14328:


//--------------------- .text._ZN2at6native29vectorized_elementwise_kernelILi4EZNS0_43_GLOBAL__N__7cc8d1ed_10_Dropout_cu_0e96ed3819masked_scale_kernelIbN3c108BFloat16EfEEvRNS_6TensorERKS6_S9_T1_EUlS5_bE_St5arrayIPcLm3EEEEviT0_SA_ --------------------------
	.section	.text._ZN2at6native29vectorized_elementwise_kernelILi4EZNS0_43_GLOBAL__N__7cc8d1ed_10_Dropout_cu_0e96ed3819masked_scale_kernelIbN3c108BFloat16EfEEvRNS_6TensorERKS6_S9_T1_EUlS5_bE_St5arrayIPcLm3EEEEviT0_SA_,"ax",@progbits
	.align	128
        .global         _ZN2at6native29vectorized_elementwise_kernelILi4EZNS0_43_GLOBAL__N__7cc8d1ed_10_Dropout_cu_0e96ed3819masked_scale_kernelIbN3c108BFloat16EfEEvRNS_6TensorERKS6_S9_T1_EUlS5_bE_St5arrayIPcLm3EEEEviT0_SA_
        .type           _ZN2at6native29vectorized_elementwise_kernelILi4EZNS0_43_GLOBAL__N__7cc8d1ed_10_Dropout_cu_0e96ed3819masked_scale_kernelIbN3c108BFloat16EfEEvRNS_6TensorERKS6_S9_T1_EUlS5_bE_St5arrayIPcLm3EEEEviT0_SA_,@function
        .size           _ZN2at6native29vectorized_elementwise_kernelILi4EZNS0_43_GLOBAL__N__7cc8d1ed_10_Dropout_cu_0e96ed3819masked_scale_kernelIbN3c108BFloat16EfEEvRNS_6TensorERKS6_S9_T1_EUlS5_bE_St5arrayIPcLm3EEEEviT0_SA_,(.L_x_14329 - _ZN2at6native29vectorized_elementwise_kernelILi4EZNS0_43_GLOBAL__N__7cc8d1ed_10_Dropout_cu_0e96ed3819masked_scale_kernelIbN3c108BFloat16EfEEvRNS_6TensorERKS6_S9_T1_EUlS5_bE_St5arrayIPcLm3EEEEviT0_SA_)
        .other          _ZN2at6native29vectorized_elementwise_kernelILi4EZNS0_43_GLOBAL__N__7cc8d1ed_10_Dropout_cu_0e96ed3819masked_scale_kernelIbN3c108BFloat16EfEEvRNS_6TensorERKS6_S9_T1_EUlS5_bE_St5arrayIPcLm3EEEEviT0_SA_,@"STO_CUDA_ENTRY STV_DEFAULT"
_ZN2at6native29vectorized_elementwise_kernelILi4EZNS0_43_GLOBAL__N__7cc8d1ed_10_Dropout_cu_0e96ed3819masked_scale_kernelIbN3c108BFloat16EfEEvRNS_6TensorERKS6_S9_T1_EUlS5_bE_St5arrayIPcLm3EEEEviT0_SA_:
.text._ZN2at6native29vectorized_elementwise_kernelILi4EZNS0_43_GLOBAL__N__7cc8d1ed_10_Dropout_cu_0e96ed3819masked_scale_kernelIbN3c108BFloat16EfEEvRNS_6TensorERKS6_S9_T1_EUlS5_bE_St5arrayIPcLm3EEEEviT0_SA_:
        /* <DEDUP_REMOVED lines=198> */
.L_x_11692:
[----:B------:R-:W-:-:S13]  /*0c60*/  ISETP.GE.U32.AND P0, PT, R3, R0, PT ;  /* 0x000000000300720c */ /* 0x000fda0003f06070 */
[----:B------:R-:W-:Y:S05]  /*0c70*/  @P0 BRA `(.L_x_11694) ;  /* 0x0000000000300947 */ /* 0x000fea0003800000 */
[----:B0-----:R-:W0:Y:S01]  /*0c80*/  LDC.64 R4, c[0x0][0x398] ;  /* 0x0000e600ff047b82 */ /* 0x001e220000000a00 */
[----:B------:R-:W-:Y:S01]  /*0c90*/  IMAD.IADD R13, R2, 0x1, R3 ;  /* 0x00000001020d7824 */ /* 0x000fe200078e0203 */
[----:B------:R-:W-:-:S03]  /*0ca0*/  IADD3 R3, PT, PT, R3, 0x80, RZ ;  /* 0x0000008003037810 */ /* 0x000fc60007ffe0ff */
[----:B0-----:R-:W-:-:S05]  /*0cb0*/  IMAD.WIDE.U32 R4, R13, 0x2, R4 ;  /* 0x000000020d047825 */ /* 0x001fca00078e0004 */
[----:B------:R1:W-:Y:S02]  /*0cc0*/  STG.E.U16 desc[UR4][R4.64], R7 ;  /* 0x0000000704007986 */ /* 0x0003e4000c101504 */
.L_x_11693:
[----:B------:R-:W-:-:S13]  /*0cd0*/  ISETP.GE.U32.AND P0, PT, R3, R0, PT ;  /* 0x000000000300720c */ /* 0x000fda0003f06070 */
[----:B------:R-:W-:Y:S05]  /*0ce0*/  @P0 BRA `(.L_x_11695) ;  /* 0x0000000000340947 */ /* 0x000fea0003800000 */
[----:B01----:R-:W0:Y:S01]  /*0cf0*/  LDC.64 R4, c[0x0][0x398] ;  /* 0x0000e600ff047b82 */ /* 0x003e220000000a00 */
[----:B------:R-:W-:Y:S02]  /*0d00*/  IMAD.IADD R7, R2, 0x1, R3 ;  /* 0x0000000102077824 */ /* 0x000fe400078e0203 */
[----:B------:R-:W-:Y:S02]  /*0d10*/  VIADD R3, R3, 0x80 ;  /* 0x0000008003037836 */ /* 0x000fe40000000000 */
[----:B0-----:R-:W-:-:S05]  /*0d20*/  IMAD.WIDE.U32 R4, R7, 0x2, R4 ;  /* 0x0000000207047825 */ /* 0x001fca00078e0004 */
[----:B------:R1:W-:Y:S02]  /*0d30*/  STG.E.U16 desc[UR4][R4.64], R8 ;  /* 0x0000000804007986 */ /* 0x0003e4000c101504 */
.L_x_11694:
        /* <DEDUP_REMOVED lines=8> */
.L_x_11695:
[----:B------:R-:W-:Y:S05]  /*0dc0*/  BSYNC.RELIABLE B1 ;  /* 0x0000000000017941 */ /* 0x000fea0003800100 */
.L_x_11691:
[----:B------:R-:W-:-:S13]  /*0dd0*/  ISETP.GE.U32.AND P0, PT, R3, R0, PT ;  /* 0x000000000300720c */ /* 0x000fda0003f06070 */
[----:B012---:R-:W0:Y:S01]  /*0de0*/  @!P0 LDC.64 R4, c[0x0][0x398] ;  /* 0x0000e600ff048b82 */ /* 0x007e220000000a00 */
[----:B------:R-:W-:Y:S01]  /*0df0*/  @!P0 IADD3 R7, PT, PT, R2, R3, RZ ;  /* 0x0000000302078210 */ /* 0x000fe20007ffe0ff */
[----:B------:R-:W-:-:S04]  /*0e00*/  @!P0 VIADD R3, R3, 0x80 ;  /* 0x0000008003038836 */ /* 0x000fc80000000000 */
[----:B0-----:R-:W-:-:S05]  /*0e10*/  @!P0 IMAD.WIDE.U32 R4, R7, 0x2, R4 ;  /* 0x0000000207048825 */ /* 0x001fca00078e0004 */
[----:B------:R2:W-:Y:S02]  /*0e20*/  @!P0 STG.E.U16 desc[UR4][R4.64], R10 ;  /* 0x0000000a04008986 */ /* 0x0005e4000c101504 */
.L_x_11696:
[----:B------:R-:W-:Y:S05]  /*0e30*/  BSYNC.RECONVERGENT B0 ;  /* 0x0000000000007941 */ /* 0x000fea0003800200 */
.L_x_11690:
        /* <DEDUP_REMOVED lines=8> */
.L_x_11689:
        /* <DEDUP_REMOVED lines=9> */
[----:B------:R-:W2:Y:S04]  /*0f50*/  LDG.E R3, desc[UR4][R10.64] ;  /* 0x000000040a037981 */ /* 0x000ea8000c1e1900 */
[----:B------:R-:W3:Y:S04]  /*0f60*/  LDG.E R15, desc[UR4][R10.64+0x200] ;  /* 0x000200040a0f7981 */ /* 0x000ee8000c1e1900 */
[----:B------:R-:W4:Y:S04]  /*0f70*/  LDG.E.64 R6, desc[UR4][R8.64] ;  /* 0x0000000408067981 */ /* 0x000f28000c1e1b00 */
[----:B------:R3:W5:Y:S01]  /*0f80*/  LDG.E.64 R4, desc[UR4][R8.64+0x400] ;  /* 0x0004000408047981 */ /* 0x000762000c1e1b00 */
[----:B--2---:R-:W-:-:S02]  /*0f90*/  PRMT R12, R3, 0x7770, RZ ;  /* 0x00007770030c7816 */ /* 0x004fc400000000ff */
[C---:B------:R-:W-:Y:S02]  /*0fa0*/  PRMT R13, R3.reuse, 0x7771, RZ ;  /* 0x00007771030d7816 */ /* 0x040fe400000000ff */
[C---:B------:R-:W-:Y:S02]  /*0fb0*/  PRMT R14, R3.reuse, 0x7772, RZ ;  /* 0x00007772030e7816 */ /* 0x040fe400000000ff */
[----:B------:R-:W-:Y:S02]  /*0fc0*/  PRMT R3, R3, 0x7773, RZ ;  /* 0x0000777303037816 */ /* 0x000fe400000000ff */
[----:B---3--:R-:W-:Y:S02]  /*0fd0*/  PRMT R8, R15, 0x7772, RZ ;  /* 0x000077720f087816 */ /* 0x008fe400000000ff */
[----:B------:R-:W-:Y:S02]  /*0fe0*/  ISETP.NE.AND P3, PT, R3, RZ, PT ;  /* 0x000000ff0300720c */ /* 0x000fe40003f65270 */
[----:B------:R-:W-:Y:S01]  /*0ff0*/  PRMT R11, R15, 0x7771, RZ ;  /* 0x000077710f0b7816 */ /* 0x000fe200000000ff */
[----:B-----5:R-:W-:Y:S01]  /*1000*/  IMAD.U32 R16, R5, 0x10000, RZ ;  /* 0x0001000005107824 */ /* 0x020fe200078e00ff */
[C---:B----4-:R-:W-:Y:S01]  /*1010*/  PRMT R3, R6.reuse, 0x7632, R3 ;  /* 0x0000763206037816 */ /* 0x050fe20000000003 */
[----:B------:R-:W-:Y:S01]  /*1020*/  IMAD.U32 R6, R6, 0x10000, RZ ;  /* 0x0001000006067824 */ /* 0x000fe200078e00ff */
[----:B------:R-:W-:-:S02]  /*1030*/  ISETP.NE.AND P4, PT, R12, RZ, PT ;  /* 0x000000ff0c00720c */ /* 0x000fc40003f85270 */
[----:B------:R-:W-:Y:S02]  /*1040*/  PRMT R10, R15, 0x7770, RZ ;  /* 0x000077700f0a7816 */ /* 0x000fe400000000ff */
[----:B------:R-:W-:Y:S02]  /*1050*/  ISETP.NE.AND P5, PT, R13, RZ, PT ;  /* 0x000000ff0d00720c */ /* 0x000fe40003fa5270 */
[----:B------:R-:W-:Y:S02]  /*1060*/  ISETP.NE.AND P6, PT, R14, RZ, PT ;  /* 0x000000ff0e00720c */ /* 0x000fe40003fc5270 */
[----:B------:R-:W-:Y:S01]  /*1070*/  ISETP.NE.AND P1, PT, R11, RZ, PT ;  /* 0x000000ff0b00720c */ /* 0x000fe20003f25270 */
[----:B------:R-:W-:Y:S01]  /*1080*/  IMAD.U32 R11, R3, 0x10000, RZ ;  /* 0x00010000030b7824 */ /* 0x000fe200078e00ff */
[----:B------:R-:W-:Y:S02]  /*1090*/  ISETP.NE.AND P0, PT, R8, RZ, PT ;  /* 0x000000ff0800720c */ /* 0x000fe40003f05270 */
[----:B------:R-:W0:Y:S01]  /*10a0*/  LDC.64 R8, c[0x0][0x398] ;  /* 0x0000e600ff087b82 */ /* 0x000e220000000a00 */
[----:B------:R-:W-:-:S02]  /*10b0*/  ISETP.NE.AND P2, PT, R10, RZ, PT ;  /* 0x000000ff0a00720c */ /* 0x000fc40003f45270 */
[----:B------:R-:W-:Y:S02]  /*10c0*/  FSEL R3, RZ, 1, !P4 ;  /* 0x3f800000ff037808 */ /* 0x000fe40006000000 */
[----:B------:R-:W-:Y:S02]  /*10d0*/  FSEL R10, RZ, 1, !P5 ;  /* 0x3f800000ff0a7808 */ /* 0x000fe40006800000 */
[----:B------:R-:W-:Y:S01]  /*10e0*/  SHF.L.U32 R13, R7, 0x10, RZ ;  /* 0x00000010070d7819 */ /* 0x000fe200000006ff */
[----:B------:R-:W-:Y:S01]  /*10f0*/  FMUL.FTZ R3, R3, R6 ;  /* 0x0000000603037220 */ /* 0x000fe20000410000 */
[----:B------:R-:W-:Y:S01]  /*1100*/  FSEL R12, RZ, 1, !P6 ;  /* 0x3f800000ff0c7808 */ /* 0x000fe20007000000 */
[----:B------:R-:W-:Y:S01]  /*1110*/  FMUL.FTZ R6, R10, R11 ;  /* 0x0000000b0a067220 */ /* 0x000fe20000410000 */
[----:B------:R-:W-:Y:S01]  /*1120*/  PRMT R15, R15, 0x7773, RZ ;  /* 0x000077730f0f7816 */ /* 0x000fe200000000ff */
[----:B-1----:R-:W-:Y:S01]  /*1130*/  FMUL.FTZ R3, R3, UR6 ;  /* 0x0000000603037c20 */ /* 0x002fe20008410000 */
[----:B------:R-:W-:Y:S01]  /*1140*/  PRMT R11, R4, 0x7632, R11 ;  /* 0x00007632040b7816 */ /* 0x000fe2000000000b */
[----:B------:R-:W-:Y:S01]  /*1150*/  FMUL.FTZ R10, R12, R13 ;  /* 0x0000000d0c0a7220 */ /* 0x000fe20000410000 */
[----:B------:R-:W-:Y:S01]  /*1160*/  IMAD.U32 R12, R4, 0x10000, RZ ;  /* 0x00010000040c7824 */ /* 0x000fe200078e00ff */
[----:B------:R-:W-:Y:S01]  /*1170*/  PRMT R4, R5, 0x7632, R4 ;  /* 0x0000763205047816 */ /* 0x000fe20000000004 */
[----:B------:R-:W-:Y:S01]  /*1180*/  FMUL.FTZ R6, R6, UR6 ;  /* 0x0000000606067c20 */ /* 0x000fe20008410000 */
[----:B------:R-:W-:Y:S01]  /*1190*/  ISETP.NE.AND P4, PT, R15, RZ, PT ;  /* 0x000000ff0f00720c */ /* 0x000fe20003f85270 */
[----:B------:R-:W-:Y:S01]  /*11a0*/  IMAD.U32 R14, R11, 0x10000, RZ ;  /* 0x000100000b0e7824 */ /* 0x000fe200078e00ff */
[----:B------:R-:W-:Y:S01]  /*11b0*/  PRMT R7, R7, 0x7632, R7 ;  /* 0x0000763207077816 */ /* 0x000fe20000000007 */
[----:B------:R-:W-:Y:S01]  /*11c0*/  IMAD.U32 R18, R4, 0x10000, RZ ;  /* 0x0001000004127824 */ /* 0x000fe200078e00ff */
[----:B------:R-:W-:Y:S01]  /*11d0*/  FSEL R4, RZ, 1, !P3 ;  /* 0x3f800000ff047808 */ /* 0x000fe20005800000 */
[----:B------:R-:W-:Y:S01]  /*11e0*/  FMUL.FTZ R10, R10, UR6 ;  /* 0x000000060a0a7c20 */ /* 0x000fe20008410000 */
[----:B------:R-:W-:Y:S01]  /*11f0*/  SHF.L.U32 R7, R7, 0x10, RZ ;  /* 0x0000001007077819 */ /* 0x000fe200000006ff */
[----:B0-----:R-:W-:Y:S01]  /*1200*/  IMAD.WIDE.U32 R8, R2, 0x2, R8 ;  /* 0x0000000202087825 */ /* 0x001fe200078e0008 */
[----:B------:R-:W-:-:S02]  /*1210*/  FSEL R5, RZ, 1, !P2 ;  /* 0x3f800000ff057808 */ /* 0x000fc40005000000 */
[----:B------:R-:W-:Y:S01]  /*1220*/  FSEL R11, RZ, 1, !P1 ;  /* 0x3f800000ff0b7808 */ /* 0x000fe20004800000 */
[----:B------:R-:W-:Y:S01]  /*1230*/  FMUL.FTZ R4, R4, R7 ;  /* 0x0000000704047220 */ /* 0x000fe20000410000 */
[----:B------:R-:W-:Y:S01]  /*1240*/  FSEL R13, RZ, 1, !P0 ;  /* 0x3f800000ff0d7808 */ /* 0x000fe20004000000 */
[----:B------:R-:W-:Y:S01]  /*1250*/  FMUL.FTZ R12, R5, R12 ;  /* 0x0000000c050c7220 */ /* 0x000fe20000410000 */
[----:B------:R-:W-:Y:S01]  /*1260*/  FSEL R15, RZ, 1, !P4 ;  /* 0x3f800000ff0f7808 */ /* 0x000fe20006000000 */
[----:B------:R-:W-:Y:S01]  /*1270*/  FMUL.FTZ R11, R11, R14 ;  /* 0x0000000e0b0b7220 */ /* 0x000fe20000410000 */
[----:B------:R-:W-:Y:S01]  /*1280*/  FMUL.FTZ R5, R4, UR6 ;  /* 0x0000000604057c20 */ /* 0x000fe20008410000 */
[----:B------:R-:W-:Y:S01]  /*1290*/  FMUL.FTZ R13, R13, R16 ;  /* 0x000000100d0d7220 */ /* 0x000fe20000410000 */
[----:B------:R-:W-:Y:S01]  /*12a0*/  FMUL.FTZ R12, R12, UR6 ;  /* 0x000000060c0c7c20 */ /* 0x000fe20008410000 */
[----:B------:R-:W-:Y:S01]  /*12b0*/  FMUL.FTZ R15, R15, R18 ;  /* 0x000000120f0f7220 */ /* 0x000fe20000410000 */
[----:B------:R-:W-:Y:S01]  /*12c0*/  FMUL.FTZ R11, R11, UR6 ;  /* 0x000000060b0b7c20 */ /* 0x000fe20008410000 */
[----:B------:R-:W-:Y:S01]  /*12d0*/  FMUL.FTZ R13, R13, UR6 ;  /* 0x000000060d0d7c20 */ /* 0x000fe20008410000 */
[----:B------:R-:W-:-:S04]  /*12e0*/  IMAD.WIDE.U32 R8, R0, 0x8, R8 ;  /* 0x0000000800087825 */ /* 0x000fc800078e0008 */
[----:B------:R-:W-:Y:S01]  /*12f0*/  FMUL.FTZ R2, R15, UR6 ;  /* 0x000000060f027c20 */ /* 0x000fe20008410000 */
[----:B------:R-:W-:Y:S02]  /*1300*/  F2FP.BF16.F32.PACK_AB R4, R6, R3 ;  /* 0x000000030604723e */ /* 0x000fe400000010ff */
[----:B------:R-:W-:Y:S02]  /*1310*/  F2FP.BF16.F32.PACK_AB R5, R5, R10 ;  /* 0x0000000a0505723e */ /* 0x000fe400000010ff */
[----:B------:R-:W-:Y:S02]  /*1320*/  F2FP.BF16.F32.PACK_AB R12, R11, R12 ;  /* 0x0000000c0b0c723e */ /* 0x000fe400000010ff */
[----:B------:R-:W-:Y:S01]  /*1330*/  F2FP.BF16.F32.PACK_AB R13, R2, R13 ;  /* 0x0000000d020d723e */ /* 0x000fe200000010ff */
[----:B------:R-:W-:Y:S04]  /*1340*/  STG.E.64 desc[UR4][R8.64], R4 ;  /* 0x0000000408007986 */ /* 0x000fe8000c101b04 */
[----:B------:R-:W-:Y:S01]  /*1350*/  STG.E.64 desc[UR4][R8.64+0x400], R12 ;  /* 0x0004000c08007986 */ /* 0x000fe2000c101b04 */
[----:B------:R-:W-:Y:S05]  /*1360*/  EXIT ;  /* 0x000000000000794d */ /* 0x000fea0003800000 */
.L_x_11697:
        /* <DEDUP_REMOVED lines=9> */
.L_x_14329:


//--------------------- .text._ZN2at6native29vectorized_elementwise_kernelILi8EZNS0_43_GLOBAL__N__7cc8d1ed_10_Dropout_cu_0e96ed3819masked_scale_kernelIbN3c108BFloat16EfEEvRNS_6TensorERKS6_S9_T1_EUlS5_bE_St5arrayIPcLm3EEEEviT0_SA_ --------------------------
	.section	.text._ZN2at6native29vectorized_elementwise_kernelILi8EZNS0_43_GLOBAL__N__7cc8d1ed_10_Dropout_cu_0e96ed3819masked_scale_kernelIbN3c108BFloat16EfEEvRNS_6TensorERKS6_S9_T1_EUlS5_bE_St5arrayIPcLm3EEEEviT0_SA_,"ax",@progbits
	.align	128
        .global         _ZN2at6native29vectorized_elementwise_kernelILi8EZNS0_43_GLOBAL__N__7cc8d1ed_10_Dropout_cu_0e96ed3819masked_scale_kernelIbN3c108BFloat16EfEEvRNS_6TensorERKS6_S9_T1_EUlS5_bE_St5arrayIPcLm3EEEEviT0_SA_
        .type           _ZN2at6native29vectorized_elementwise_kernelILi8EZNS0_43_GLOBAL__N__7cc8d1ed_10_Dropout_cu_0e96ed3819masked_scale_kernelIbN3c108BFloat16EfEEvRNS_6TensorERKS6_S9_T1_EUlS5_bE_St5arrayIPcLm3EEEEviT0_SA_,@function
        .size           _ZN2at6native29vectorized_elementwise_kernelILi8EZNS0_43_GLOBAL__N__7cc8d1ed_10_Dropout_cu_0e96ed3819masked_scale_kernelIbN3c108BFloat16EfEEvRNS_6TensorERKS6_S9_T1_EUlS5_bE_St5arrayIPcLm3EEEEviT0_SA_,(.L_x_14330 - _ZN2at6native29vectorized_elementwise_kernelILi8EZNS0_43_GLOBAL__N__7cc8d1ed_10_Dropout_cu_0e96ed3819masked_scale_kernelIbN3c108BFloat16EfEEvRNS_6TensorERKS6_S9_T1_EUlS5_bE_St5arrayIPcLm3EEEEviT0_SA_)
        .other          _ZN2at6native29vectorized_elementwise_kernelILi8EZNS0_43_GLOBAL__N__7cc8d1ed_10_Dropout_cu_0e96ed3819masked_scale_kernelIbN3c108BFloat16EfEEvRNS_6TensorERKS6_S9_T1_EUlS5_bE_St5arrayIPcLm3EEEEviT0_SA_,@"STO_CUDA_ENTRY STV_DEFAULT"
_ZN2at6native29vectorized_elementwise_kernelILi8EZNS0_43_GLOBAL__N__7cc8d1ed_10_Dropout_cu_0e96ed3819masked_scale_kernelIbN3c108BFloat16EfEEvRNS_6TensorERKS6_S9_T1_EUlS5_bE_St5arrayIPcLm3EEEEviT0_SA_:
.text._ZN2at6native29vectorized_elementwise_kernelILi8EZNS0_43_GLOBAL__N__7cc8d1ed_10_Dropout_cu_0e96ed3819masked_scale_kernelIbN3c108BFloat16EfEEvRNS_6TensorERKS6_S9_T1_EUlS5_bE_St5arrayIPcLm3EEEEviT0_SA_:
        /* <DEDUP_REMOVED lines=198> */
.L_x_11701:
[----:B------:R-:W-:-:S13]  /*0c60*/  ISETP.GE.U32.AND P0, PT, R3, R0, PT ;  /* 0x000000000300720c */ /* 0x000fda0003f06070 */
[----:B------:R-:W-:Y:S05]  /*0c70*/  @P0 BRA `(.L_x_11703) ;  /* 0x0000000000300947 */ /* 0x000fea0003800000 */
[----:B0-----:R-:W0:Y:S01]  /*0c80*/  LDC.64 R4, c[0x0][0x398] ;  /* 0x0000e600ff047b82 */ /* 0x001e220000000a00 */
[----:B------:R-:W-:Y:S01]  /*0c90*/  IMAD.IADD R13, R2, 0x1, R3 ;  /* 0x00000001020d7824 */ /* 0x000fe200078e0203 */
[----:B------:R-:W-:-:S03]  /*0ca0*/  IADD3 R3, PT, PT, R3, 0x80, RZ ;  /* 0x0000008003037810 */ /* 0x000fc60007ffe0ff */
[----:B0-----:R-:W-:-:S05]  /*0cb0*/  IMAD.WIDE.U32 R4, R13, 0x2, R4 ;  /* 0x000000020d047825 */ /* 0x001fca00078e0004 */
[----:B------:R1:W-:Y:S02]  /*0cc0*/  STG.E.U16 desc[UR4][R4.64], R7 ;  /* 0x0000000704007986 */ /* 0x0003e4000c101504 */
.L_x_11702:
[----:B------:R-:W-:-:S13]  /*0cd0*/  ISETP.GE.U32.AND P0, PT, R3, R0, PT ;  /* 0x000000000300720c */ /* 0x000fda0003f06070 */
[----:B------:R-:W-:Y:S05]  /*0ce0*/  @P0 BRA `(.L_x_11704) ;  /* 0x0000000000340947 */ /* 0x000fea0003800000 */
[----:B01----:R-:W0:Y:S01]  /*0cf0*/  LDC.64 R4, c[0x0][0x398] ;  /* 0x0000e600ff047b82 */ /* 0x003e220000000a00 */
[----:B------:R-:W-:Y:S02]  /*0d00*/  IMAD.IADD R7, R2, 0x1, R3 ;  /* 0x0000000102077824 */ /* 0x000fe400078e0203 */
[----:B------:R-:W-:Y:S02]  /*0d10*/  VIADD R3, R3, 0x80 ;  /* 0x0000008003037836 */ /* 0x000fe40000000000 */
[----:B0-----:R-:W-:-:S05]  /*0d20*/  IMAD.WIDE.U32 R4, R7, 0x2, R4 ;  /* 0x0000000207047825 */ /* 0x001fca00078e0004 */
[----:B------:R1:W-:Y:S02]  /*0d30*/  STG.E.U16 desc[UR4][R4.64], R8 ;  /* 0x0000000804007986 */ /* 0x0003e4000c101504 */
.L_x_11703:
        /* <DEDUP_REMOVED lines=8> */
.L_x_11704:
[----:B------:R-:W-:Y:S05]  /*0dc0*/  BSYNC.RELIABLE B1 ;  /* 0x0000000000017941 */ /* 0x000fea0003800100 */
.L_x_11700:
[----:B------:R-:W-:-:S13]  /*0dd0*/  ISETP.GE.U32.AND P0, PT, R3, R0, PT ;  /* 0x000000000300720c */ /* 0x000fda0003f06070 */
[----:B012---:R-:W0:Y:S01]  /*0de0*/  @!P0 LDC.64 R4, c[0x0][0x398] ;  /* 0x0000e600ff048b82 */ /* 0x007e220000000a00 */
[----:B------:R-:W-:Y:S01]  /*0df0*/  @!P0 IADD3 R7, PT, PT, R2, R3, RZ ;  /* 0x0000000302078210 */ /* 0x000fe20007ffe0ff */
[----:B------:R-:W-:-:S04]  /*0e00*/  @!P0 VIADD R3, R3, 0x80 ;  /* 0x0000008003038836 */ /* 0x000fc80000000000 */
[----:B0-----:R-:W-:-:S05]  /*0e10*/  @!P0 IMAD.WIDE.U32 R4, R7, 0x2, R4 ;  /* 0x0000000207048825 */ /* 0x001fca00078e0004 */
[----:B------:R2:W-:Y:S02]  /*0e20*/  @!P0 STG.E.U16 desc[UR4][R4.64], R10 ;  /* 0x0000000a04008986 */ /* 0x0005e4000c101504 */
.L_x_11705:
[----:B------:R-:W-:Y:S05]  /*0e30*/  BSYNC.RECONVERGENT B0 ;  /* 0x0000000000007941 */ /* 0x000fea0003800200 */
.L_x_11699:
        /* <DEDUP_REMOVED lines=8> */
.L_x_11698:
        /* <DEDUP_REMOVED lines=8> */
[----:B------:R-:W-:Y:S02]  /*0f40*/  IMAD.WIDE.U32 R8, R0, 0x8, R8 ;  /* 0x0000000800087825 */ /* 0x000fe400078e0008 */
[----:B------:R-:W3:Y:S04]  /*0f50*/  LDG.E.128 R4, desc[UR4][R4.64] ;  /* 0x0000000404047981 */ /* 0x000ee8000c1e1d00 */
[----:B------:R-:W4:Y:S01]  /*0f60*/  LDG.E.64 R8, desc[UR4][R8.64] ;  /* 0x0000000408087981 */ /* 0x000f22000c1e1b00 */
[C---:B---3--:R-:W-:Y:S01]  /*0f70*/  PRMT R10, R5.reuse, 0x7632, R10 ;  /* 0x00007632050a7816 */ /* 0x048fe2000000000a */
[----:B------:R-:W-:Y:S01]  /*0f80*/  IMAD.U32 R3, R5, 0x10000, RZ ;  /* 0x0001000005037824 */ /* 0x000fe200078e00ff */
[----:B------:R-:W-:Y:S01]  /*0f90*/  PRMT R11, R6, 0x7632, R11 ;  /* 0x00007632060b7816 */ /* 0x000fe2000000000b */
[----:B------:R-:W-:Y:S01]  /*0fa0*/  IMAD.U32 R14, R7, 0x10000, RZ ;  /* 0x00010000070e7824 */ /* 0x000fe200078e00ff */
[----:B----4-:R-:W-:-:S02]  /*0fb0*/  PRMT R5, R9, 0x7772, RZ ;  /* 0x0000777209057816 */ /* 0x010fc400000000ff */
[----:B------:R-:W-:Y:S01]  /*0fc0*/  SHF.L.U32 R13, R6, 0x10, RZ ;  /* 0x00000010060d7819 */ /* 0x000fe200000006ff */
[C---:B------:R-:W-:Y:S01]  /*0fd0*/  IMAD.U32 R6, R4.reuse, 0x10000, RZ ;  /* 0x0001000004067824 */ /* 0x040fe200078e00ff */
[----:B------:R-:W-:Y:S02]  /*0fe0*/  PRMT R12, R4, 0x7632, R12 ;  /* 0x00007632040c7816 */ /* 0x000fe4000000000c */
[----:B------:R-:W-:Y:S02]  /*0ff0*/  ISETP.NE.AND P5, PT, R5, RZ, PT ;  /* 0x000000ff0500720c */ /* 0x000fe40003fa5270 */
[C---:B------:R-:W-:Y:S02]  /*1000*/  PRMT R4, R8.reuse, 0x7773, RZ ;  /* 0x0000777308047816 */ /* 0x040fe400000000ff */
[----:B------:R-:W-:Y:S02]  /*1010*/  PRMT R5, R8, 0x7772, RZ ;  /* 0x0000777208057816 */ /* 0x000fe400000000ff */
[----:B------:R-:W-:-:S02]  /*1020*/  ISETP.NE.AND P1, PT, R4, RZ, PT ;  /* 0x000000ff0400720c */ /* 0x000fc40003f25270 */
[----:B------:R-:W-:Y:S02]  /*1030*/  ISETP.NE.AND P2, PT, R5, RZ, PT ;  /* 0x000000ff0500720c */ /* 0x000fe40003f45270 */
[----:B------:R-:W0:Y:S01]  /*1040*/  LDC.64 R4, c[0x0][0x398] ;  /* 0x0000e600ff047b82 */ /* 0x000e220000000a00 */
[----:B------:R-:W-:Y:S02]  /*1050*/  PRMT R15, R7, 0x7632, R15 ;  /* 0x00007632070f7816 */ /* 0x000fe4000000000f */
[C---:B------:R-:W-:Y:S02]  /*1060*/  PRMT R16, R9.reuse, 0x7770, RZ ;  /* 0x0000777009107816 */ /* 0x040fe400000000ff */
[----:B------:R-:W-:Y:S01]  /*1070*/  PRMT R7, R9, 0x7773, RZ ;  /* 0x0000777309077816 */ /* 0x000fe200000000ff */
[----:B------:R-:W-:Y:S01]  /*1080*/  IMAD.U32 R18, R15, 0x10000, RZ ;  /* 0x000100000f127824 */ /* 0x000fe200078e00ff */
[----:B------:R-:W-:Y:S02]  /*1090*/  ISETP.NE.AND P4, PT, R16, RZ, PT ;  /* 0x000000ff1000720c */ /* 0x000fe40003f85270 */
[----:B------:R-:W-:-:S02]  /*10a0*/  PRMT R9, R9, 0x7771, RZ ;  /* 0x0000777109097816 */ /* 0x000fc400000000ff */
[----:B------:R-:W-:Y:S02]  /*10b0*/  ISETP.NE.AND P6, PT, R7, RZ, PT ;  /* 0x000000ff0700720c */ /* 0x000fe40003fc5270 */
[C---:B------:R-:W-:Y:S02]  /*10c0*/  PRMT R7, R8.reuse, 0x7770, RZ ;  /* 0x0000777008077816 */ /* 0x040fe400000000ff */
[----:B------:R-:W-:Y:S02]  /*10d0*/  PRMT R8, R8, 0x7771, RZ ;  /* 0x0000777108087816 */ /* 0x000fe400000000ff */
[----:B------:R-:W-:Y:S02]  /*10e0*/  ISETP.NE.AND P0, PT, R9, RZ, PT ;  /* 0x000000ff0900720c */ /* 0x000fe40003f05270 */
[----:B------:R-:W-:Y:S02]  /*10f0*/  FSEL R16, RZ, 1, !P4 ;  /* 0x3f800000ff107808 */ /* 0x000fe40006000000 */
[----:B------:R-:W-:-:S02]  /*1100*/  FSEL R9, RZ, 1, !P5 ;  /* 0x3f800000ff097808 */ /* 0x000fc40006800000 */
[----:B------:R-:W-:Y:S01]  /*1110*/  ISETP.NE.AND P3, PT, R7, RZ, PT ;  /* 0x000000ff0700720c */ /* 0x000fe20003f65270 */
[----:B------:R-:W-:Y:S01]  /*1120*/  FMUL.FTZ R16, R16, R13 ;  /* 0x0000000d10107220 */ /* 0x000fe20000410000 */
[----:B------:R-:W-:Y:S01]  /*1130*/  ISETP.NE.AND P4, PT, R8, RZ, PT ;  /* 0x000000ff0800720c */ /* 0x000fe20003f85270 */
[----:B------:R-:W-:Y:S01]  /*1140*/  FMUL.FTZ R17, R9, R14 ;  /* 0x0000000e09117220 */ /* 0x000fe20000410000 */
[----:B------:R-:W-:Y:S01]  /*1150*/  SHF.L.U32 R15, R11, 0x10, RZ ;  /* 0x000000100b0f7819 */ /* 0x000fe200000006ff */
[----:B------:R-:W-:Y:S01]  /*1160*/  IMAD.U32 R13, R10, 0x10000, RZ ;  /* 0x000100000a0d7824 */ /* 0x000fe200078e00ff */
[----:B------:R-:W-:Y:S01]  /*1170*/  FSEL R7, RZ, 1, !P6 ;  /* 0x3f800000ff077808 */ /* 0x000fe20007000000 */
[----:B------:R-:W-:Y:S01]  /*1180*/  IMAD.U32 R11, R12, 0x10000, RZ ;  /* 0x000100000c0b7824 */ /* 0x000fe200078e00ff */
[----:B------:R-:W-:Y:S01]  /*1190*/  FSEL R14, RZ, 1, !P0 ;  /* 0x3f800000ff0e7808 */ /* 0x000fe20004000000 */
[----:B0-----:R-:W-:Y:S01]  /*11a0*/  IMAD.WIDE.U32 R4, R2, 0x2, R4 ;  /* 0x0000000202047825 */ /* 0x001fe200078e0004 */
[----:B------:R-:W-:-:S03]  /*11b0*/  FSEL R12, RZ, 1, !P1 ;  /* 0x3f800000ff0c7808 */ /* 0x000fc60004800000 */
[----:B------:R-:W-:Y:S01]  /*11c0*/  FMUL.FTZ R7, R7, R18 ;  /* 0x0000001207077220 */ /* 0x000fe20000410000 */
[----:B------:R-:W-:Y:S01]  /*11d0*/  FSEL R10, RZ, 1, !P2 ;  /* 0x3f800000ff0a7808 */ /* 0x000fe20005000000 */
[----:B------:R-:W-:Y:S01]  /*11e0*/  FMUL.FTZ R14, R14, R15 ;  /* 0x0000000f0e0e7220 */ /* 0x000fe20000410000 */
[----:B------:R-:W-:Y:S01]  /*11f0*/  FSEL R9, RZ, 1, !P3 ;  /* 0x3f800000ff097808 */ /* 0x000fe20005800000 */
[----:B------:R-:W-:Y:S01]  /*1200*/  FMUL.FTZ R12, R12, R13 ;  /* 0x0000000d0c0c7220 */ /* 0x000fe20000410000 */
[----:B------:R-:W-:Y:S01]  /*1210*/  FSEL R8, RZ, 1, !P4 ;  /* 0x3f800000ff087808 */ /* 0x000fe20006000000 */
        /* <DEDUP_REMOVED lines=11> */
[----:B------:R-:W-:Y:S01]  /*12d0*/  IMAD.WIDE.U32 R2, R0, 0x10, R4 ;  /* 0x0000001000027825 */ /* 0x000fe200078e0004 */
[----:B------:R-:W-:-:S02]  /*12e0*/  F2FP.BF16.F32.PACK_AB R6, R13, R16 ;  /* 0x000000100d06723e */ /* 0x000fc400000010ff */
[----:B------:R-:W-:Y:S02]  /*12f0*/  F2FP.BF16.F32.PACK_AB R5, R12, R9 ;  /* 0x000000090c05723e */ /* 0x000fe400000010ff */
[----:B------:R-:W-:Y:S02]  /*1300*/  F2FP.BF16.F32.PACK_AB R7, R10, R17 ;  /* 0x000000110a07723e */ /* 0x000fe400000010ff */
[----:B------:R-:W-:-:S05]  /*1310*/  F2FP.BF16.F32.PACK_AB R4, R11, R8 ;  /* 0x000000080b04723e */ /* 0x000fca00000010ff */
[----:B------:R-:W-:Y:S01]  /*1320*/  STG.E.128 desc[UR4][R2.64], R4 ;  /* 0x0000000402007986 */ /* 0x000fe2000c101d04 */
[----:B------:R-:W-:Y:S05]  /*1330*/  EXIT ;  /* 0x000000000000794d */ /* 0x000fea0003800000 */
.L_x_11706:
        /* <DEDUP_REMOVED lines=12> */
.L_x_14330:


//--------------------- .text._ZN2at6native18elementwise_kernelILi128ELi4EZNS0_15gpu_kernel_implIZNS0_43_GLOBAL__N__7cc8d1ed_10_Dropout_cu_0e96ed3819masked_scale_kernelIbN3c104HalfEfEEvRNS_6TensorERKS7_SA_T1_EUlS6_bE_EEvRNS_18TensorIteratorBaseERKT_EUliE_EEviSB_ --------------------------
	.section	.text._ZN2at6native18elementwise_kernelILi128ELi4EZNS0_15gpu_kernel_implIZNS0_43_GLOBAL__N__7cc8d1ed_10_Dropout_cu_0e96ed3819masked_scale_kernelIbN3c104HalfEfEEvRNS_6TensorERKS7_SA_T1_EUlS6_bE_EEvRNS_18TensorIteratorBaseERKT_EUliE_EEviSB_,"ax",@progbits
	.align	128
        .global         _ZN2at6native18elementwise_kernelILi128ELi4EZNS0_15gpu_kernel_implIZNS0_43_GLOBAL__N__7cc8d1ed_10_Dropout_cu_0e96ed3819masked_scale_kernelIbN3c104HalfEfEEvRNS_6TensorERKS7_SA_T1_EUlS6_bE_EEvRNS_18TensorIteratorBaseERKT_EUliE_EEviSB_
        .type           _ZN2at6native18elementwise_kernelILi128ELi4EZNS0_15gpu_kernel_implIZNS0_43_GLOBAL__N__7cc8d1ed_10_Dropout_cu_0e96ed3819masked_scale_kernelIbN3c104HalfEfEEvRNS_6TensorERKS7_SA_T1_EUlS6_bE_EEvRNS_18TensorIteratorBaseERKT_EUliE_EEviSB_,@function
        .size           _ZN2at6native18elementwise_kernelILi128ELi4EZNS0_15gpu_kernel_implIZNS0_43_GLOBAL__N__7cc8d1ed_10_Dropout_cu_0e96ed3819masked_scale_kernelIbN3c104HalfEfEEvRNS_6TensorERKS7_SA_T1_EUlS6_bE_EEvRNS_18TensorIteratorBaseERKT_EUliE_EEviSB_,(.L_x_14331 - _ZN2at6native18elementwise_kernelILi128ELi4EZNS0_15gpu_kernel_implIZNS0_43_GLOBAL__N__7cc8d1ed_10_Dropout_cu_0e96ed3819masked_scale_kernelIbN3c104HalfEfEEvRNS_6TensorERKS7_SA_T1_EUlS6_bE_EEvRNS_18TensorIteratorBaseERKT_EUliE_EEviSB_)
        .other          _ZN2at6native18elementwise_kernelILi128ELi4EZNS0_15gpu_kernel_implIZNS0_43_GLOBAL__N__7cc8d1ed_10_Dropout_cu_0e96ed3819masked_scale_kernelIbN3c104HalfEfEEvRNS_6TensorERKS7_SA_T1_EUlS6_bE_EEvRNS_18TensorIteratorBaseERKT_EUliE_EEviSB_,@"STO_CUDA_ENTRY STV_DEFAULT"
_ZN2at6native18elementwise_kernelILi128ELi4EZNS0_15gpu_kernel_implIZNS0_43_GLOBAL__N__7cc8d1ed_10_Dropout_cu_0e96ed3819masked_scale_kernelIbN3c104HalfEfEEvRNS_6TensorERKS7_SA_T1_EUlS6_bE_EEvRNS_18TensorIteratorBaseERKT_EUliE_EEviSB_:
.text._ZN2at6native18elementwise_kernelILi128ELi4EZNS0_15gpu_kernel_implIZNS0_43_GLOBAL__N__7cc8d1ed_10_Dropout_cu_0e96ed3819masked_scale_kernelIbN3c104HalfEfEEvRNS_6TensorERKS7_SA_T1_EUlS6_bE_EEvRNS_18TensorIteratorBaseERKT_EUliE_EEviSB_:
        /* <DEDUP_REMOVED lines=372> */
.L_x_11709:
        /* <DEDUP_REMOVED lines=19> */
.L_x_11713:
[----:B------:R-:W2:Y:S02]  /*1870*/  LDG.E.U8 R2, desc[UR36][R2.64] ;  /* 0x0000002402027981 */ /* 0x000ea4000c1e1100 */
[----:B--2---:R-:W-:-:S04]  /*1880*/  I2FP.F32.U32 R0, R2 ;  /* 0x0000000200007245 */ /* 0x004fc80000201000 */
[----:B------:R-:W-:-:S04]  /*1890*/  F2FP.F16.F32.PACK_AB R0, RZ, R0 ;  /* 0x00000000ff00723e */ /* 0x000fc800000000ff */
[----:B------:R-:W-:Y:S01]  /*18a0*/  PRMT R19, R0, 0x7610, R19 ;  /* 0x0000761000137816 */ /* 0x000fe20000000013 */
[----:B------:R-:W-:Y:S06]  /*18b0*/  BRA `(.L_x_11715) ;  /* 0x0000000c00b47947 */ /* 0x000fec0003800000 */
.L_x_11712:
        /* <DEDUP_REMOVED lines=11> */
.L_x_11717:
[----:B------:R-:W2:Y:S02]  /*1970*/  LDG.E R2, desc[UR36][R2.64] ;  /* 0x0000002402027981 */ /* 0x000ea4000c1e1900 */
[----:B--2---:R-:W-:-:S04]  /*1980*/  I2FP.F32.S32 R0, R2 ;  /* 0x0000000200007245 */ /* 0x004fc80000201400 */
[----:B------:R-:W-:-:S04]  /*1990*/  F2FP.F16.F32.PACK_AB R0, RZ, R0 ;  /* 0x00000000ff00723e */ /* 0x000fc800000000ff */
[----:B------:R-:W-:Y:S01]  /*19a0*/  PRMT R19, R0, 0x7610, R19 ;  /* 0x0000761000137816 */ /* 0x000fe20000000013 */
[----:B------:R-:W-:Y:S06]  /*19b0*/  BRA `(.L_x_11715) ;  /* 0x0000000c00747947 */ /* 0x000fec0003800000 */
.L_x_11716:
[----:B------:R-:W2:Y:S02]  /*19c0*/  LDG.E.U16 R2, desc[UR36][R2.64] ;  /* 0x0000002402027981 */ /* 0x000ea4000c1e1500 */
[----:B--2---:R-:W0:Y:S02]  /*19d0*/  I2F.S16 R0, R2 ;  /* 0x0000000200007306 */ /* 0x004e240000101400 */
[----:B0-----:R-:W-:-:S04]  /*19e0*/  F2FP.F16.F32.PACK_AB R0, RZ, R0 ;  /* 0x00000000ff00723e */ /* 0x001fc800000000ff */
[----:B------:R-:W-:Y:S01]  /*19f0*/  PRMT R19, R0, 0x7610, R19 ;  /* 0x0000761000137816 */ /* 0x000fe20000000013 */
[----:B------:R-:W-:Y:S06]  /*1a00*/  BRA `(.L_x_11715) ;  /* 0x0000000c00607947 */ /* 0x000fec0003800000 */
.L_x_11711:
        /* <DEDUP_REMOVED lines=9> */
.L_x_11719:
[----:B------:R0:W5:Y:S01]  /*1aa0*/  LDG.E.U16 R19, desc[UR36][R2.64] ;  /* 0x0000002402137981 */ /* 0x000162000c1e1500 */
[----:B------:R-:W-:Y:S05]  /*1ab0*/  BRA `(.L_x_11715) ;  /* 0x0000000c00347947 */ /* 0x000fea0003800000 */
.L_x_11718:
        /* <DEDUP_REMOVED lines=9> */
.L_x_11721:
[----:B------:R1:W5:Y:S01]  /*1b50*/  LDG.E.U16 R19, desc[UR36][R2.64] ;  /* 0x0000002402137981 */ /* 0x000362000c1e1500 */
[----:B------:R-:W-:Y:S05]  /*1b60*/  BRA `(.L_x_11715) ;  /* 0x0000000c00087947 */ /* 0x000fea0003800000 */
.L_x_11720:
        /* <DEDUP_REMOVED lines=9> */
.L_x_11710:
        /* <DEDUP_REMOVED lines=14> */
.L_x_11724:
        /* <DEDUP_REMOVED lines=9> */
.L_x_11723:
        /* <DEDUP_REMOVED lines=27> */
.L_x_11726:
        /* <DEDUP_REMOVED lines=14> */
.L_x_11725:
[----:B------:R-:W2:Y:S02]  /*2000*/  LDG.E.U16 R0, desc[UR36][R2.64] ;  /* 0x0000002402007981 */ /* 0x000ea4000c1e1500 */
[----:B--2---:R-:W-:-:S04]  /*2010*/  SHF.L.U32 R0, R0, 0x10, RZ ;  /* 0x0000001000007819 */ /* 0x004fc800000006ff */
[----:B------:R-:W-:-:S04]  /*2020*/  F2FP.F16.F32.PACK_AB R0, RZ, R0 ;  /* 0x00000000ff00723e */ /* 0x000fc800000000ff */
[----:B------:R-:W-:Y:S01]  /*2030*/  PRMT R19, R0, 0x7610, R19 ;  /* 0x0000761000137816 */ /* 0x000fe20000000013 */
[----:B------:R-:W-:Y:S06]  /*2040*/  BRA `(.L_x_11715) ;  /* 0x0000000400d07947 */ /* 0x000fec0003800000 */
.L_x_11722:
        /* <DEDUP_REMOVED lines=13> */
.L_x_11729:
        /* <DEDUP_REMOVED lines=21> */
.L_x_11733:
[----:B------:R-:W-:Y:S05]  /*2270*/  BSYNC.RECONVERGENT B1 ;  /* 0x0000000000017941 */ /* 0x000fea0003800200 */
.L_x_11732:
[----:B------:R-:W-:Y:S01]  /*2280*/  IMAD.SHL.U32 R0, R0, 0x100000, RZ ;  /* 0x0010000000007824 */ /* 0x000fe200078e00ff */
[----:B------:R-:W-:-:S04]  /*2290*/  LEA R2, R2, 0x3b800000, 0x17 ;  /* 0x3b80000002027811 */ /* 0x000fc800078eb8ff */
[----:B------:R-:W-:-:S07]  /*22a0*/  LOP3.LUT R0, R2, R0, R7, 0xfe, !PT ;  /* 0x0000000002007212 */ /* 0x000fce00078efe07 */
.L_x_11731:
[----:B------:R-:W-:Y:S05]  /*22b0*/  BSYNC.RECONVERGENT B0 ;  /* 0x0000000000007941 */ /* 0x000fea0003800200 */
.L_x_11730:
[----:B------:R-:W-:-:S04]  /*22c0*/  F2FP.F16.F32.PACK_AB R0, RZ, R0 ;  /* 0x00000000ff00723e */ /* 0x000fc800000000ff */
[----:B------:R-:W-:Y:S01]  /*22d0*/  PRMT R19, R0, 0x7610, R19 ;  /* 0x0000761000137816 */ /* 0x000fe20000000013 */
[----:B------:R-:W-:Y:S06]  /*22e0*/  BRA `(.L_x_11715) ;  /* 0x0000000400287947 */ /* 0x000fec0003800000 */
.L_x_11728:
        /* <DEDUP_REMOVED lines=21> */
.L_x_11737:
[----:B------:R-:W-:Y:S05]  /*2440*/  BSYNC.RECONVERGENT B1 ;  /* 0x0000000000017941 */ /* 0x000fea0003800200 */
.L_x_11736:
[----:B------:R-:W-:Y:S01]  /*2450*/  IMAD.SHL.U32 R0, R0, 0x200000, RZ ;  /* 0x0020000000007824 */ /* 0x000fe200078e00ff */
[----:B------:R-:W-:-:S04]  /*2460*/  LEA R2, R2, 0x37800000, 0x17 ;  /* 0x3780000002027811 */ /* 0x000fc800078eb8ff */
[----:B------:R-:W-:-:S07]  /*2470*/  LOP3.LUT R0, R2, R0, R7, 0xfe, !PT ;  /* 0x0000000002007212 */ /* 0x000fce00078efe07 */
.L_x_11735:
[----:B------:R-:W-:Y:S05]  /*2480*/  BSYNC.RECONVERGENT B0 ;  /* 0x0000000000007941 */ /* 0x000fea0003800200 */
.L_x_11734:
[----:B------:R-:W-:-:S04]  /*2490*/  F2FP.F16.F32.PACK_AB R0, RZ, R0 ;  /* 0x00000000ff00723e */ /* 0x000fc800000000ff */
[----:B------:R-:W-:Y:S01]  /*24a0*/  PRMT R19, R0, 0x7610, R19 ;  /* 0x0000761000137816 */ /* 0x000fe20000000013 */
[----:B------:R-:W-:Y:S06]  /*24b0*/  BRA `(.L_x_11715) ;  /* 0x0000000000b47947 */ /* 0x000fec0003800000 */
.L_x_11727:
[----:B------:R-:W-:-:S09]  /*24c0*/  UISETP.NE.AND UP0, UPT, UR4, 0x1c, UPT ;  /* 0x0000001c0400788c */ /* 0x000fd2000bf05270 */
[----:B------:R-:W-:Y:S05]  /*24d0*/  BRA.U !UP0, `(.L_x_11738) ;  /* 0x00000001089c7547 */ /* 0x000fea000b800000 */
[----:B------:R-:W-:-:S09]  /*24e0*/  UISETP.NE.AND UP0, UPT, UR4, 0x1d, UPT ;  /* 0x0000001d0400788c */ /* 0x000fd2000bf05270 */
[----:B------:R-:W-:Y:S05]  /*24f0*/  BRA.U !UP0, `(.L_x_11739) ;  /* 0x0000000108807547 */ /* 0x000fea000b800000 */
[----:B------:R-:W-:-:S09]  /*2500*/  UISETP.NE.AND UP0, UPT, UR4, 0x2c, UPT ;  /* 0x0000002c0400788c */ /* 0x000fd2000bf05270 */
[----:B------:R-:W-:Y:S05]  /*2510*/  BRA.U !UP0, `(.L_x_11740) ;  /* 0x0000000108487547 */ /* 0x000fea000b800000 */
.L_x_11714:
        /* <DEDUP_REMOVED lines=16> */
.L_x_11741:
[----:B------:R-:W-:Y:S01]  /*2620*/  PRMT R19, RZ, 0x7610, R19 ;  /* 0x00007610ff137816 */ /* 0x000fe20000000013 */
[----:B------:R-:W-:Y:S06]  /*2630*/  BRA `(.L_x_11715) ;  /* 0x0000000000547947 */ /* 0x000fec0003800000 */
.L_x_11740:
        /* <DEDUP_REMOVED lines=8> */
.L_x_11743:
[----:B------:R-:W-:Y:S05]  /*26c0*/  BSYNC.RECONVERGENT B0 ;  /* 0x0000000000007941 */ /* 0x000fea0003800200 */
.L_x_11742:
[----:B------:R-:W-:-:S04]  /*26d0*/  F2FP.F16.F32.PACK_AB R0, RZ, R0 ;  /* 0x00000000ff00723e */ /* 0x000fc800000000ff */
[----:B------:R-:W-:Y:S01]  /*26e0*/  PRMT R19, R0, 0x7610, R19 ;  /* 0x0000761000137816 */ /* 0x000fe20000000013 */
[----:B------:R-:W-:Y:S06]  /*26f0*/  BRA `(.L_x_11715) ;  /* 0x0000000000247947 */ /* 0x000fec0003800000 */
.L_x_11739:
[----:B------:R-:W2:Y:S02]  /*2700*/  LDG.E.64 R2, desc[UR36][R2.64] ;  /* 0x0000002402027981 */ /* 0x000ea4000c1e1b00 */
[----:B--2---:R-:W0:Y:S02]  /*2710*/  I2F.U64 R0, R2 ;  /* 0x0000000200007312 */ /* 0x004e240000301000 */
[----:B0-----:R-:W-:-:S04]  /*2720*/  F2FP.F16.F32.PACK_AB R0, RZ, R0 ;  /* 0x00000000ff00723e */ /* 0x001fc800000000ff */
[----:B------:R-:W-:Y:S01]  /*2730*/  PRMT R19, R0, 0x7610, R19 ;  /* 0x0000761000137816 */ /* 0x000fe20000000013 */
[----:B------:R-:W-:Y:S06]  /*2740*/  BRA `(.L_x_11715) ;  /* 0x0000000000107947 */ /* 0x000fec0003800000 */
.L_x_11738:
[----:B------:R-:W2:Y:S02]  /*2750*/  LDG.E R2, desc[UR36][R2.64] ;  /* 0x0000002402027981 */ /* 0x000ea4000c1e1900 */
[----:B--2---:R-:W-:-:S04]  /*2760*/  I2FP.F32.U32 R0, R2 ;  /* 0x0000000200007245 */ /* 0x004fc80000201000 */
[----:B------:R-:W-:-:S04]  /*2770*/  F2FP.F16.F32.PACK_AB R0, RZ, R0 ;  /* 0x00000000ff00723e */ /* 0x000fc800000000ff */
[----:B------:R-:W-:-:S07]  /*2780*/  PRMT R19, R0, 0x7610, R19 ;  /* 0x0000761000137816 */ /* 0x000fce0000000013 */
.L_x_11715:
[----:B------:R-:W0:Y:S01]  /*2790*/  LDCU.64 UR6, c[0x0][0x5f8] ;  /* 0x0000bf00ff0677ac */ /* 0x000e220008000a00 */
[----:B------:R-:W-:Y:S01]  /*27a0*/  BSSY.RECONVERGENT B6, `(.L_x_11744) ;  /* 0x00000a0000067945 */ /* 0x000fe20003800200 */
[----:B------:R-:W-:-:S04]  /*27b0*/  UPRMT UR4, UR40, 0x7772, URZ ;  /* 0x0000777228047896 */ /* 0x000fc800080000ff */
[----:B------:R-:W-:Y:S01]  /*27c0*/  UISETP.GT.AND UP0, UPT, UR4, 0x9, UPT ;  /* 0x000000090400788c */ /* 0x000fe2000bf04270 */
[----:B01----:R-:W-:-:S05]  /*27d0*/  IADD3 R2, P0, PT, R18, UR6, RZ ;  /* 0x0000000612027c10 */ /* 0x003fca000ff1e0ff */
        /* <DEDUP_REMOVED lines=13> */
.L_x_11748:
[----:B------:R-:W2:Y:S02]  /*28b0*/  LDG.E.U8 R2, desc[UR36][R2.64] ;  /* 0x0000002402027981 */ /* 0x000ea4000c1e1100 */
[----:B--2---:R-:W-:Y:S01]  /*28c0*/  ISETP.NE.AND P0, PT, R2, RZ, PT ;  /* 0x000000ff0200720c */ /* 0x004fe20003f05270 */
[----:B------:R-:W-:-:S12]  /*28d0*/  BRA `(.L_x_11750) ;  /* 0x0000000800307947 */ /* 0x000fd80003800000 */
.L_x_11747:
        /* <DEDUP_REMOVED lines=10> */
.L_x_11752:
[----:B------:R-:W2:Y:S02]  /*2980*/  LDG.E R2, desc[UR36][R2.64] ;  /* 0x0000002402027981 */ /* 0x000ea4000c1e1900 */
[----:B--2---:R-:W-:Y:S01]  /*2990*/  ISETP.NE.AND P0, PT, R2, RZ, PT ;  /* 0x000000ff0200720c */ /* 0x004fe20003f05270 */
[----:B------:R-:W-:-:S12]  /*29a0*/  BRA `(.L_x_11750) ;  /* 0x0000000400fc7947 */ /* 0x000fd80003800000 */
.L_x_11751:
[----:B------:R-:W2:Y:S02]  /*29b0*/  LDG.E.U16 R2, desc[UR36][R2.64] ;  /* 0x0000002402027981 */ /* 0x000ea4000c1e1500 */
[----:B--2---:R-:W-:Y:S01]  /*29c0*/  ISETP.NE.AND P0, PT, R2, RZ, PT ;  /* 0x000000ff0200720c */ /* 0x004fe20003f05270 */
[----:B------:R-:W-:-:S12]  /*29d0*/  BRA `(.L_x_11750) ;  /* 0x0000000400f07947 */ /* 0x000fd80003800000 */
.L_x_11746:
        /* <DEDUP_REMOVED lines=9> */
.L_x_11754:
[----:B------:R-:W2:Y:S02]  /*2a70*/  LDG.E.U16 R0, desc[UR36][R2.64] ;  /* 0x0000002402007981 */ /* 0x000ea4000c1e1500 */
[----:B--2---:R-:W-:-:S05]  /*2a80*/  HADD2.F32 R0, -RZ, R0.H0_H0 ;  /* 0x20000000ff007230 */ /* 0x004fca0000004100 */
[----:B------:R-:W-:Y:S01]  /*2a90*/  FSETP.NEU.FTZ.AND P0, PT, R0, RZ, PT ;  /* 0x000000ff0000720b */ /* 0x000fe20003f1d000 */
[----:B------:R-:W-:-:S12]  /*2aa0*/  BRA `(.L_x_11750) ;  /* 0x0000000400bc7947 */ /* 0x000fd80003800000 */
.L_x_11753:
        /* <DEDUP_REMOVED lines=11> */
.L_x_11756:
        /* <DEDUP_REMOVED lines=8> */
.L_x_11755:
[----:B------:R-:W2:Y:S02]  /*2be0*/  LDG.E.64 R2, desc[UR36][R2.64] ;  /* 0x0000002402027981 */ /* 0x000ea4000c1e1b00 */
[----:B--2---:R-:W-:Y:S01]  /*2bf0*/  DSETP.NEU.AND P0, PT, R2, RZ, PT ;  /* 0x000000ff0200722a */ /* 0x004fe20003f0d000 */
[----:B------:R-:W-:-:S13]  /*2c00*/  BRA `(.L_x_11750) ;  /* 0x0000000400647947 */ /* 0x000fda0003800000 */
.L_x_11745:
        /* <DEDUP_REMOVED lines=11> */
.L_x_11759:
[----:B------:R-:W2:Y:S02]  /*2cc0*/  LDG.E.128 R4, desc[UR36][R2.64] ;  /* 0x0000002402047981 */ /* 0x000ea4000c1e1d00 */
[----:B--2---:R-:W-:-:S06]  /*2cd0*/  DSETP.NEU.AND P0, PT, R6, RZ, PT ;  /* 0x000000ff0600722a */ /* 0x004fcc0003f0d000 */
[----:B------:R-:W-:Y:S01]  /*2ce0*/  DSETP.NEU.OR P0, PT, R4, RZ, P0 ;  /* 0x000000ff0400722a */ /* 0x000fe2000070d400 */
[----:B------:R-:W-:-:S13]  /*2cf0*/  BRA `(.L_x_11750) ;  /* 0x0000000400287947 */ /* 0x000fda0003800000 */
.L_x_11758:
        /* <DEDUP_REMOVED lines=9> */
.L_x_11761:
[----:B------:R-:W2:Y:S02]  /*2d90*/  LDG.E.U8 R0, desc[UR36][R2.64] ;  /* 0x0000002402007981 */ /* 0x000ea4000c1e1100 */
[----:B--2---:R-:W-:-:S04]  /*2da0*/  SHF.L.U32 R4, R0, 0x19, RZ ;  /* 0x0000001900047819 */ /* 0x004fc800000006ff */
        /* <DEDUP_REMOVED lines=9> */
.L_x_11760:
[----:B------:R-:W2:Y:S02]  /*2e40*/  LDG.E.U16 R0, desc[UR36][R2.64] ;  /* 0x0000002402007981 */ /* 0x000ea4000c1e1500 */
[----:B--2---:R-:W-:-:S05]  /*2e50*/  IMAD.U32 R0, R0, 0x10000, RZ ;  /* 0x0001000000007824 */ /* 0x004fca00078e00ff */
[----:B------:R-:W-:Y:S01]  /*2e60*/  FSETP.NEU.FTZ.AND P0, PT, R0, RZ, PT ;  /* 0x000000ff0000720b */ /* 0x000fe20003f1d000 */
[----:B------:R-:W-:-:S12]  /*2e70*/  BRA `(.L_x_11750) ;  /* 0x0000000000c87947 */ /* 0x000fd80003800000 */
.L_x_11757:
        /* <DEDUP_REMOVED lines=11> */
.L_x_11764:
[----:B------:R-:W2:Y:S02]  /*2f30*/  LDG.E.U8 R2, desc[UR36][R2.64] ;  /* 0x0000002402027981 */ /* 0x000ea4000c1e1100 */
[----:B--2---:R-:W-:Y:S01]  /*2f40*/  ISETP.NE.AND P0, PT, R2, RZ, PT ;  /* 0x000000ff0200720c */ /* 0x004fe20003f05270 */
[----:B------:R-:W-:-:S12]  /*2f50*/  BRA `(.L_x_11750) ;  /* 0x0000000000907947 */ /* 0x000fd80003800000 */
.L_x_11763:
[----:B------:R-:W2:Y:S02]  /*2f60*/  LDG.E.U8 R2, desc[UR36][R2.64] ;  /* 0x0000002402027981 */ /* 0x000ea4000c1e1100 */
[----:B--2---:R-:W-:Y:S01]  /*2f70*/  ISETP.NE.AND P0, PT, R2, RZ, PT ;  /* 0x000000ff0200720c */ /* 0x004fe20003f05270 */
[----:B------:R-:W-:-:S12]  /*2f80*/  BRA `(.L_x_11750) ;  /* 0x0000000000847947 */ /* 0x000fd80003800000 */
.L_x_11762:
[----:B------:R-:W-:-:S09]  /*2f90*/  UISETP.NE.AND UP0, UPT, UR4, 0x1c, UPT ;  /* 0x0000001c0400788c */ /* 0x000fd2000bf05270 */
[----:B------:R-:W-:Y:S05]  /*2fa0*/  BRA.U !UP0, `(.L_x_11765) ;  /* 0x0000000108747547 */ /* 0x000fea000b800000 */
[----:B------:R-:W-:-:S09]  /*2fb0*/  UISETP.NE.AND UP0, UPT, UR4, 0x1d, UPT ;  /* 0x0000001d0400788c */ /* 0x000fd2000bf05270 */
[----:B------:R-:W-:Y:S05]  /*2fc0*/  BRA.U !UP0, `(.L_x_11766) ;  /* 0x00000001085c7547 */ /* 0x000fea000b800000 */
[----:B------:R-:W-:-:S09]  /*2fd0*/  UISETP.NE.AND UP0, UPT, UR4, 0x2c, UPT ;  /* 0x0000002c0400788c */ /* 0x000fd2000bf05270 */
[----:B------:R-:W-:Y:S05]  /*2fe0*/  BRA.U !UP0, `(.L_x_11767) ;  /* 0x0000000108487547 */ /* 0x000fea000b800000 */
.L_x_11749:
        /* <DEDUP_REMOVED lines=16> */
.L_x_11768:
[----:B------:R-:W-:Y:S01]  /*30f0*/  PLOP3.LUT P0, PT, PT, PT, PT, 0x8, 0x80 ;  /* 0x000000000080781c */ /* 0x000fe20003f0e170 */
[----:B------:R-:W-:-:S12]  /*3100*/  BRA `(.L_x_11750) ;  /* 0x0000000000247947 */ /* 0x000fd80003800000 */
.L_x_11767:
[----:B------:R-:W2:Y:S02]  /*3110*/  LDG.E.U8 R2, desc[UR36][R2.64] ;  /* 0x0000002402027981 */ /* 0x000ea4000c1e1100 */
[----:B--2---:R-:W-:Y:S01]  /*3120*/  ISETP.NE.AND P0, PT, R2, RZ, PT ;  /* 0x000000ff0200720c */ /* 0x004fe20003f05270 */
[----:B------:R-:W-:-:S12]  /*3130*/  BRA `(.L_x_11750) ;  /* 0x0000000000187947 */ /* 0x000fd80003800000 */
.L_x_11766:
[----:B------:R-:W2:Y:S02]  /*3140*/  LDG.E.64 R2, desc[UR36][R2.64] ;  /* 0x0000002402027981 */ /* 0x000ea4000c1e1b00 */
[----:B--2---:R-:W-:-:S04]  /*3150*/  ISETP.NE.U32.AND P0, PT, R2, RZ, PT ;  /* 0x000000ff0200720c */ /* 0x004fc80003f05070 */
[----:B------:R-:W-:Y:S01]  /*3160*/  ISETP.NE.AND.EX P0, PT, R3, RZ, PT, P0 ;  /* 0x000000ff0300720c */ /* 0x000fe20003f05300 */
[----:B------:R-:W-:-:S12]  /*3170*/  BRA `(.L_x_11750) ;  /* 0x0000000000087947 */ /* 0x000fd80003800000 */
.L_x_11765:
[----:B------:R-:W2:Y:S02]  /*3180*/  LDG.E R2, desc[UR36][R2.64] ;  /* 0x0000002402027981 */ /* 0x000ea4000c1e1900 */
[----:B--2---:R-:W-:-:S13]  /*3190*/  ISETP.NE.AND P0, PT, R2, RZ, PT ;  /* 0x000000ff0200720c */ /* 0x004fda0003f05270 */
.L_x_11750:
[----:B------:R-:W-:Y:S05]  /*31a0*/  BSYNC.RECONVERGENT B6 ;  /* 0x0000000000067941 */ /* 0x000fea0003800200 */
.L_x_11744:
[----:B------:R-:W0:Y:S01]  /*31b0*/  LDCU UR5, c[0x0][0x600] ;  /* 0x0000c000ff0577ac */ /* 0x000e220008000800 */
[----:B------:R-:W-:Y:S01]  /*31c0*/  SEL R0, RZ, 0x1, !P0 ;  /* 0x00000001ff007807 */ /* 0x000fe20004000000 */
[----:B-----5:R-:W-:Y:S01]  /*31d0*/  HADD2.F32 R19, -RZ, R19.H0_H0 ;  /* 0x20000013ff137230 */ /* 0x020fe20000004100 */
[----:B------:R-:W1:Y:S02]  /*31e0*/  LDCU.64 UR6, c[0x0][0x5e8] ;  /* 0x0000bd00ff0677ac */ /* 0x000e640008000a00 */
[----:B------:R-:W-:Y:S01]  /*31f0*/  I2FP.F32.U32 R0, R0 ;  /* 0x0000000000007245 */ /* 0x000fe20000201000 */
[----:B------:R-:W-:-:S04]  /*3200*/  ULOP3.LUT UR4, UR40, 0xff, URZ, 0xc0, !UPT ;  /* 0x000000ff28047892 */ /* 0x000fc8000f8ec0ff */
[----:B------:R-:W-:Y:S01]  /*3210*/  FMUL.FTZ R0, R0, R19 ;  /* 0x0000001300007220 */ /* 0x000fe20000410000 */
[----:B------:R-:W-:-:S03]  /*3220*/  UISETP.GT.AND UP0, UPT, UR4, 0x9, UPT ;  /* 0x000000090400788c */ /* 0x000fc6000bf04270 */
[----:B0-----:R-:W-:Y:S01]  /*3230*/  FMUL.FTZ R0, R0, UR5 ;  /* 0x0000000500007c20 */ /* 0x001fe20008410000 */
[----:B-1----:R-:W-:-:S04]  /*3240*/  IADD3 R2, P0, PT, R16, UR6, RZ ;  /* 0x0000000610027c10 */ /* 0x002fc8000ff1e0ff */
[----:B------:R-:W-:Y:S02]  /*3250*/  F2FP.F16.F32.PACK_AB R0, RZ, R0 ;  /* 0x00000000ff00723e */ /* 0x000fe400000000ff */
[----:B------:R-:W-:Y:S01]  /*3260*/  IADD3.X R3, PT, PT, RZ, UR7, RZ, P0, !PT ;  /* 0x00000007ff037c10 */ /* 0x000fe200087fe4ff */
        /* <DEDUP_REMOVED lines=11> */
[----:B0-----:R0:W-:Y:S01]  /*3320*/  STG.E.U8 desc[UR36][R2.64], R5 ;  /* 0x0000000502007986 */ /* 0x0011e2000c101124 */
[----:B------:R-:W-:Y:S05]  /*3330*/  BRA `(.L_x_11774) ;  /* 0x0000000c00807947 */ /* 0x000fea0003800000 */
.L_x_11772:
[----:B------:R-:W-:-:S06]  /*3340*/  HADD2.F32 R5, -RZ, R0.H0_H0 ;  /* 0x20000000ff057230 */ /* 0x000fcc0000004100 */
[----:B------:R-:W0:Y:S02]  /*3350*/  F2I.S64.TRUNC R4, R5 ;  /* 0x0000000500047311 */ /* 0x000e24000020d900 */
[----:B0-----:R0:W-:Y:S01]  /*3360*/  STG.E.U8 desc[UR36][R2.64], R4 ;  /* 0x0000000402007986 */ /* 0x0011e2000c101124 */
[----:B------:R-:W-:Y:S05]  /*3370*/  BRA `(.L_x_11774) ;  /* 0x0000000c00707947 */ /* 0x000fea0003800000 */
.L_x_11771:
        /* <DEDUP_REMOVED lines=8> */
[----:B0-----:R0:W-:Y:S01]  /*3400*/  STG.E.64 desc[UR36][R2.64], R4 ;  /* 0x0000000402007986 */ /* 0x0011e2000c101b24 */
[----:B------:R-:W-:Y:S05]  /*3410*/  BRA `(.L_x_11774) ;  /* 0x0000000c00487947 */ /* 0x000fea0003800000 */
.L_x_11776:
[----:B------:R-:W-:-:S04]  /*3420*/  HADD2.F32 R0, -RZ, R0.H0_H0 ;  /* 0x20000000ff007230 */ /* 0x000fc80000004100 */
[----:B------:R-:W0:Y:S02]  /*3430*/  F2I.FTZ.TRUNC.NTZ R5, R0 ;  /* 0x0000000000057305 */ /* 0x000e24000021f100 */
[----:B0-----:R0:W-:Y:S01]  /*3440*/  STG.E desc[UR36][R2.64], R5 ;  /* 0x0000000502007986 */ /* 0x0011e2000c101924 */
[----:B------:R-:W-:Y:S05]  /*3450*/  BRA `(.L_x_11774) ;  /* 0x0000000c00387947 */ /* 0x000fea0003800000 */
.L_x_11775:
[----:B------:R-:W-:-:S04]  /*3460*/  HADD2.F32 R0, -RZ, R0.H0_H0 ;  /* 0x20000000ff007230 */ /* 0x000fc80000004100 */
[----:B------:R-:W0:Y:S02]  /*3470*/  F2I.FTZ.TRUNC.NTZ R5, R0 ;  /* 0x0000000000057305 */ /* 0x000e24000021f100 */
[----:B0-----:R0:W-:Y:S01]  /*3480*/  STG.E.U16 desc[UR36][R2.64], R5 ;  /* 0x0000000502007986 */ /* 0x0011e2000c101524 */
[----:B------:R-:W-:Y:S05]  /*3490*/  BRA `(.L_x_11774) ;  /* 0x0000000c00287947 */ /* 0x000fea0003800000 */
.L_x_11770:
        /* <DEDUP_REMOVED lines=9> */
.L_x_11778:
[----:B------:R0:W-:Y:S01]  /*3530*/  STG.E.U16 desc[UR36][R2.64], R0 ;  /* 0x0000000002007986 */ /* 0x0001e2000c101524 */
[----:B------:R-:W-:Y:S05]  /*3540*/  BRA `(.L_x_11774) ;  /* 0x0000000800fc7947 */ /* 0x000fea0003800000 */
.L_x_11777:
        /* <DEDUP_REMOVED lines=8> */
[----:B------:R0:W-:Y:S01]  /*35d0*/  STG.E.64 desc[UR36][R2.64], R4 ;  /* 0x0000000402007986 */ /* 0x0001e2000c101b24 */
[----:B------:R-:W-:Y:S05]  /*35e0*/  BRA `(.L_x_11774) ;  /* 0x0000000800d47947 */ /* 0x000fea0003800000 */
.L_x_11780:
[----:B------:R-:W-:-:S05]  /*35f0*/  HADD2.F32 R0, -RZ, R0.H0_H0 ;  /* 0x20000000ff007230 */ /* 0x000fca0000004100 */
[----:B------:R-:W-:-:S04]  /*3600*/  F2FP.F16.F32.PACK_AB R0, RZ, R0 ;  /* 0x00000000ff00723e */ /* 0x000fc800000000ff */
[----:B------:R-:W-:-:S05]  /*3610*/  PRMT R0, R0, 0x5410, RZ ;  /* 0x0000541000007816 */ /* 0x000fca00000000ff */
[----:B------:R0:W-:Y:S01]  /*3620*/  STG.E desc[UR36][R2.64], R0 ;  /* 0x0000000002007986 */ /* 0x0001e2000c101924 */
[----:B------:R-:W-:Y:S05]  /*3630*/  BRA `(.L_x_11774) ;  /* 0x0000000800c07947 */ /* 0x000fea0003800000 */
.L_x_11779:
[----:B------:R-:W-:-:S05]  /*3640*/  HADD2.F32 R4, -RZ, R0.H0_H0 ;  /* 0x20000000ff047230 */ /* 0x000fca0000004100 */
[----:B------:R-:W-:-:S06]  /*3650*/  FMUL.FTZ R4, R4, 1 ;  /* 0x3f80000004047820 */ /* 0x000fcc0000410000 */
[----:B------:R-:W0:Y:S02]  /*3660*/  F2F.F64.F32 R4, R4 ;  /* 0x0000000400047310 */ /* 0x000e240000201800 */
[----:B0-----:R0:W-:Y:S01]  /*3670*/  STG.E.64 desc[UR36][R2.64], R4 ;  /* 0x0000000402007986 */ /* 0x0011e2000c101b24 */
[----:B------:R-:W-:Y:S05]  /*3680*/  BRA `(.L_x_11774) ;  /* 0x0000000800ac7947 */ /* 0x000fea0003800000 */
.L_x_11769:
        /* <DEDUP_REMOVED lines=11> */
[----:B------:R0:W-:Y:S01]  /*3740*/  STG.E.U8 desc[UR36][R2.64], R5 ;  /* 0x0000000502007986 */ /* 0x0001e2000c101124 */
[----:B------:R-:W-:Y:S05]  /*3750*/  BRA `(.L_x_11774) ;  /* 0x0000000800787947 */ /* 0x000fea0003800000 */
.L_x_11783:
[----:B------:R-:W-:Y:S01]  /*3760*/  HADD2.F32 R0, -RZ, R0.H0_H0 ;  /* 0x20000000ff007230 */ /* 0x000fe20000004100 */
[----:B------:R-:W-:-:S04]  /*3770*/  CS2R R6, SRZ ;  /* 0x0000000000067805 */ /* 0x000fc8000001ff00 */
[----:B------:R-:W-:-:S04]  /*3780*/  FMUL.FTZ R0, R0, 1 ;  /* 0x3f80000000007820 */ /* 0x000fc80000410000 */
[----:B------:R-:W0:Y:S02]  /*3790*/  F2F.F64.F32 R4, R0 ;  /* 0x0000000000047310 */ /* 0x000e240000201800 */
[----:B0-----:R0:W-:Y:S01]  /*37a0*/  STG.E.128 desc[UR36][R2.64], R4 ;  /* 0x0000000402007986 */ /* 0x0011e2000c101d24 */
[----:B------:R-:W-:Y:S05]  /*37b0*/  BRA `(.L_x_11774) ;  /* 0x0000000800607947 */ /* 0x000fea0003800000 */
.L_x_11782:
        /* <DEDUP_REMOVED lines=19> */
.L_x_11787:
[----:B------:R-:W-:Y:S05]  /*38f0*/  BSYNC.RECONVERGENT B0 ;  /* 0x0000000000007941 */ /* 0x000fea0003800200 */
.L_x_11786:
[----:B------:R-:W-:-:S05]  /*3900*/  LOP3.LUT R5, R0, 0x80, R5, 0xf8, !PT ;  /* 0x0000008000057812 */ /* 0x000fca00078ef805 */
[----:B------:R0:W-:Y:S01]  /*3910*/  STG.E.U8 desc[UR36][R2.64], R5 ;  /* 0x0000000502007986 */ /* 0x0001e2000c101124 */
[----:B------:R-:W-:Y:S05]  /*3920*/  BRA `(.L_x_11774) ;  /* 0x0000000800047947 */ /* 0x000fea0003800000 */
.L_x_11785:
        /* <DEDUP_REMOVED lines=15> */
.L_x_11789:
[----:B------:R-:W-:Y:S05]  /*3a20*/  BSYNC.RECONVERGENT B0 ;  /* 0x0000000000007941 */ /* 0x000fea0003800200 */
.L_x_11788:
[----:B------:R-:W-:-:S05]  /*3a30*/  LOP3.LUT R5, R0, 0x80, R5, 0xf8, !PT ;  /* 0x0000008000057812 */ /* 0x000fca00078ef805 */
[----:B------:R0:W-:Y:S01]  /*3a40*/  STG.E.U8 desc[UR36][R2.64], R5 ;  /* 0x0000000502007986 */ /* 0x0001e2000c101124 */
[----:B------:R-:W-:Y:S05]  /*3a50*/  BRA `(.L_x_11774) ;  /* 0x0000000400b87947 */ /* 0x000fea0003800000 */
.L_x_11784:
[----:B------:R-:W-:-:S05]  /*3a60*/  HADD2.F32 R0, -RZ, R0.H0_H0 ;  /* 0x20000000ff007230 */ /* 0x000fca0000004100 */
[----:B------:R-:W-:-:S05]  /*3a70*/  F2FP.BF16.F32.PACK_AB R0, RZ, R0 ;  /* 0x00000000ff00723e */ /* 0x000fca00000010ff */
[----:B------:R0:W-:Y:S01]  /*3a80*/  STG.E.U16 desc[UR36][R2.64], R0 ;  /* 0x0000000002007986 */ /* 0x0001e2000c101524 */
[----:B------:R-:W-:Y:S05]  /*3a90*/  BRA `(.L_x_11774) ;  /* 0x0000000400a87947 */ /* 0x000fea0003800000 */
.L_x_11781:
        /* <DEDUP_REMOVED lines=10> */
[----:B0-----:R2:W-:Y:S01]  /*3b40*/  STG.E.U16 desc[UR36][R2.64], R5 ;  /* 0x0000000502007986 */ /* 0x0015e2000c101524 */
[----:B------:R-:W-:Y:S05]  /*3b50*/  BRA `(.L_x_11774) ;  /* 0x0000000400787947 */ /* 0x000fea0003800000 */
.L_x_11792:
[----:B------:R-:W-:Y:S01]  /*3b60*/  HADD2.F32 R5, -RZ, R0.H0_H0 ;  /* 0x20000000ff057230 */ /* 0x000fe20000004100 */
        /* <DEDUP_REMOVED lines=12> */
.L_x_11795:
[----:B------:R-:W-:-:S04]  /*3c30*/  SHF.R.U32.HI R0, RZ, 0x14, R5 ;  /* 0x00000014ff007819 */ /* 0x000fc80000011605 */
[----:B------:R-:W-:-:S04]  /*3c40*/  LOP3.LUT R0, R0, 0x1, RZ, 0xc0, !PT ;  /* 0x0000000100007812 */ /* 0x000fc800078ec0ff */
[----:B------:R-:W-:-:S04]  /*3c50*/  IADD3 R0, PT, PT, R5, 0x487ffff, R0 ;  /* 0x0487ffff05007810 */ /* 0x000fc80007ffe000 */
[----:B------:R-:W-:-:S04]  /*3c60*/  SHF.R.U32.HI R0, RZ, 0x14, R0 ;  /* 0x00000014ff007819 */ /* 0x000fc80000011600 */
[----:B------:R-:W-:-:S07]  /*3c70*/  LOP3.LUT R4, R0, 0xff, RZ, 0xc0, !PT ;  /* 0x000000ff00047812 */ /* 0x000fce00078ec0ff */
.L_x_11796:
[----:B------:R-:W-:-:S04]  /*3c80*/  SHF.R.U32.HI R5, RZ, 0x18, R5 ;  /* 0x00000018ff057819 */ /* 0x000fc80000011605 */
[----:B------:R-:W-:-:S04]  /*3c90*/  LOP3.LUT R4, R4, 0x80, R5, 0xf8, !PT ;  /* 0x0000008004047812 */ /* 0x000fc800078ef805 */
[----:B------:R-:W-:-:S07]  /*3ca0*/  PRMT R0, R4, 0x7610, R0 ;  /* 0x0000761004007816 */ /* 0x000fce0000000000 */
.L_x_11794:
[----:B------:R-:W-:Y:S05]  /*3cb0*/  BSYNC.RECONVERGENT B0 ;  /* 0x0000000000007941 */ /* 0x000fea0003800200 */
.L_x_11793:
[----:B------:R1:W-:Y:S01]  /*3cc0*/  STG.E.U8 desc[UR36][R2.64], R0 ;  /* 0x0000000002007986 */ /* 0x0003e2000c101124 */
[----:B------:R-:W-:Y:S05]  /*3cd0*/  BRA `(.L_x_11774) ;  /* 0x0000000400187947 */ /* 0x000fea0003800000 */
.L_x_11791:
        /* <DEDUP_REMOVED lines=13> */
.L_x_11799:
[----:B------:R-:W-:-:S04]  /*3db0*/  SHF.R.U32.HI R0, RZ, 0x15, R5 ;  /* 0x00000015ff007819 */ /* 0x000fc80000011605 */
[----:B------:R-:W-:-:S04]  /*3dc0*/  LOP3.LUT R0, R0, 0x1, RZ, 0xc0, !PT ;  /* 0x0000000100007812 */ /* 0x000fc800078ec0ff */
[----:B------:R-:W-:-:S04]  /*3dd0*/  IADD3 R0, PT, PT, R5, 0x88fffff, R0 ;  /* 0x088fffff05007810 */ /* 0x000fc80007ffe000 */
[----:B------:R-:W-:-:S04]  /*3de0*/  SHF.R.U32.HI R0, RZ, 0x15, R0 ;  /* 0x00000015ff007819 */ /* 0x000fc80000011600 */
[----:B------:R-:W-:-:S07]  /*3df0*/  LOP3.LUT R4, R0, 0xff, RZ, 0xc0, !PT ;  /* 0x000000ff00047812 */ /* 0x000fce00078ec0ff */
.L_x_11800:
[----:B------:R-:W-:-:S04]  /*3e00*/  SHF.R.U32.HI R5, RZ, 0x18, R5 ;  /* 0x00000018ff057819 */ /* 0x000fc80000011605 */
[----:B------:R-:W-:-:S04]  /*3e10*/  LOP3.LUT R4, R4, 0x80, R5, 0xf8, !PT ;  /* 0x0000008004047812 */ /* 0x000fc800078ef805 */
[----:B------:R-:W-:-:S07]  /*3e20*/  PRMT R0, R4, 0x7610, R0 ;  /* 0x0000761004007816 */ /* 0x000fce0000000000 */
.L_x_11798:
[----:B------:R-:W-:Y:S05]  /*3e30*/  BSYNC.RECONVERGENT B0 ;  /* 0x0000000000007941 */ /* 0x000fea0003800200 */
.L_x_11797:
[----:B------:R0:W-:Y:S01]  /*3e40*/  STG.E.U8 desc[UR36][R2.64], R0 ;  /* 0x0000000002007986 */ /* 0x0001e2000c101124 */
[----:B------:R-:W-:Y:S05]  /*3e50*/  BRA `(.L_x_11774) ;  /* 0x0000000000b87947 */ /* 0x000fea0003800000 */
.L_x_11790:
[----:B------:R-:W-:-:S09]  /*3e60*/  UISETP.NE.AND UP0, UPT, UR4, 0x1c, UPT ;  /* 0x0000001c0400788c */ /* 0x000fd2000bf05270 */
[----:B------:R-:W-:Y:S05]  /*3e70*/  BRA.U !UP0, `(.L_x_11801) ;  /* 0x0000000108a47547 */ /* 0x000fea000b800000 */
[----:B------:R-:W-:-:S09]  /*3e80*/  UISETP.NE.AND UP0, UPT, UR4, 0x1d, UPT ;  /* 0x0000001d0400788c */ /* 0x000fd2000bf05270 */
[----:B------:R-:W-:Y:S05]  /*3e90*/  BRA.U !UP0, `(.L_x_11802) ;  /* 0x00000001088c7547 */ /* 0x000fea000b800000 */
[----:B------:R-:W-:-:S09]  /*3ea0*/  UISETP.NE.AND UP0, UPT, UR4, 0x2c, UPT ;  /* 0x0000002c0400788c */ /* 0x000fd2000bf05270 */
[----:B------:R-:W-:Y:S05]  /*3eb0*/  BRA.U !UP0, `(.L_x_11803) ;  /* 0x0000000108447547 */ /* 0x000fea000b800000 */
.L_x_11773:
        /* <DEDUP_REMOVED lines=8> */
[----:B0-----:R-:W-:Y:S02]  /*3f40*/  IMAD.U32 R4, RZ, RZ, UR6 ;  /* 0x00000006ff047e24 */ /* 0x001fe4000f8e00ff */
[----:B------:R-:W-:Y:S01]  /*3f50*/  IMAD.U32 R5, RZ, RZ, UR7 ;  /* 0x00000007ff057e24 */ /* 0x000fe2000f8e00ff */
[----:B---3--:R-:W-:Y:S01]  /*3f60*/  MOV R6, UR8 ;  /* 0x0000000800067c02 */ /* 0x008fe20008000f00 */
[----:B------:R-:W-:-:S02]  /*3f70*/  IMAD.U32 R7, RZ, RZ, UR9 ;  /* 0x00000009ff077e24 */ /* 0x000fc4000f8e00ff */
[----:B----4-:R-:W-:Y:S02]  /*3f80*/  IMAD.U32 R10, RZ, RZ, UR4 ;  /* 0x00000004ff0a7e24 */ /* 0x010fe4000f8e00ff */
[----:B-1----:R-:W-:-:S07]  /*3f90*/  IMAD.U32 R11, RZ, RZ, UR5 ;  /* 0x00000005ff0b7e24 */ /* 0x002fce000f8e00ff */
[----:B------:R-:W-:-:S07]  /*3fa0*/  LEPC R20, `(.L_x_11804) ;  /* 0x000000001014794e */ /* 0x000fce0000000000 */
[----:B--2---:R-:W-:Y:S05]  /*3fb0*/  CALL.ABS.NOINC R2 ;  /* 0x0000000002007343 */ /* 0x004fea0003c00000 */
.L_x_11804:
[----:B------:R-:W-:Y:S05]  /*3fc0*/  BRA `(.L_x_11774) ;  /* 0x00000000005c7947 */ /* 0x000fea0003800000 */
.L_x_11803:
        /* <DEDUP_REMOVED lines=16> */
.L_x_11802:
[----:B------:R-:W-:-:S06]  /*40d0*/  HADD2.F32 R4, -RZ, R0.H0_H0 ;  /* 0x20000000ff047230 */ /* 0x000fcc0000004100 */
[----:B------:R-:W0:Y:S02]  /*40e0*/  F2I.U64.TRUNC R4, R4 ;  /* 0x0000000400047311 */ /* 0x000e24000020d800 */
[----:B0-----:R0:W-:Y:S01]  /*40f0*/  STG.E.64 desc[UR36][R2.64], R4 ;  /* 0x0000000402007986 */ /* 0x0011e2000c101b24 */
[----:B------:R-:W-:Y:S05]  /*4100*/  BRA `(.L_x_11774) ;  /* 0x00000000000c7947 */ /* 0x000fea0003800000 */
.L_x_11801:
[----:B------:R-:W-:-:S04]  /*4110*/  HADD2.F32 R0, -RZ, R0.H0_H0 ;  /* 0x20000000ff007230 */ /* 0x000fc80000004100 */
[----:B------:R-:W0:Y:S02]  /*4120*/  F2I.FTZ.U32.TRUNC.NTZ R5, R0 ;  /* 0x0000000000057305 */ /* 0x000e24000021f000 */
[----:B0-----:R3:W-:Y:S02]  /*4130*/  STG.E desc[UR36][R2.64], R5 ;  /* 0x0000000502007986 */ /* 0x0017e4000c101924 */
.L_x_11774:
[----:B------:R-:W-:-:S07]  /*4140*/  VIADD R17, R17, 0x80 ;  /* 0x0000008011117836 */ /* 0x000fce0000000000 */
.L_x_11708:
[----:B------:R-:W-:Y:S05]  /*4150*/  BSYNC.RECONVERGENT B7 ;  /* 0x0000000000077941 */ /* 0x000fea0003800200 */
.L_x_11707:
        /* <DEDUP_REMOVED lines=358> */
.L_x_11807:
        /* <DEDUP_REMOVED lines=19> */
.L_x_11811:
[----:B------:R-:W2:Y:S02]  /*58f0*/  LDG.E.U8 R2, desc[UR36][R2.64] ;  /* 0x0000002402027981 */ /* 0x000ea4000c1e1100 */
[----:B--2---:R-:W-:-:S04]  /*5900*/  I2FP.F32.U32 R0, R2 ;  /* 0x0000000200007245 */ /* 0x004fc80000201000 */
[----:B------:R-:W-:-:S04]  /*5910*/  F2FP.F16.F32.PACK_AB R0, RZ, R0 ;  /* 0x00000000ff00723e */ /* 0x000fc800000000ff */
[----:B------:R-:W-:Y:S01]  /*5920*/  PRMT R19, R0, 0x7610, R19 ;  /* 0x0000761000137816 */ /* 0x000fe20000000013 */
[----:B------:R-:W-:Y:S06]  /*5930*/  BRA `(.L_x_11813) ;  /* 0x0000000c00b47947 */ /* 0x000fec0003800000 */
.L_x_11810:
        /* <DEDUP_REMOVED lines=11> */
.L_x_11815:
[----:B------:R-:W2:Y:S02]  /*59f0*/  LDG.E R2, desc[UR36][R2.64] ;  /* 0x0000002402027981 */ /* 0x000ea4000c1e1900 */
[----:B--2---:R-:W-:-:S04]  /*5a00*/  I2FP.F32.S32 R0, R2 ;  /* 0x0000000200007245 */ /* 0x004fc80000201400 */
[----:B------:R-:W-:-:S04]  /*5a10*/  F2FP.F16.F32.PACK_AB R0, RZ, R0 ;  /* 0x00000000ff00723e */ /* 0x000fc800000000ff */
[----:B------:R-:W-:Y:S01]  /*5a20*/  PRMT R19, R0, 0x7610, R19 ;  /* 0x0000761000137816 */ /* 0x000fe20000000013 */
[----:B------:R-:W-:Y:S06]  /*5a30*/  BRA `(.L_x_11813) ;  /* 0x0000000c00747947 */ /* 0x000fec0003800000 */
.L_x_11814:
[----:B------:R-:W2:Y:S02]  /*5a40*/  LDG.E.U16 R2, desc[UR36][R2.64] ;  /* 0x0000002402027981 */ /* 0x000ea4000c1e1500 */
[----:B--2---:R-:W0:Y:S02]  /*5a50*/  I2F.S16 R0, R2 ;  /* 0x0000000200007306 */ /* 0x004e240000101400 */
[----:B0-----:R-:W-:-:S04]  /*5a60*/  F2FP.F16.F32.PACK_AB R0, RZ, R0 ;  /* 0x00000000ff00723e */ /* 0x001fc800000000ff */
[----:B------:R-:W-:Y:S01]  /*5a70*/  PRMT R19, R0, 0x7610, R19 ;  /* 0x0000761000137816 */ /* 0x000fe20000000013 */
[----:B------:R-:W-:Y:S06]  /*5a80*/  BRA `(.L_x_11813) ;  /* 0x0000000c00607947 */ /* 0x000fec0003800000 */
.L_x_11809:
        /* <DEDUP_REMOVED lines=9> */
.L_x_11817:
[----:B------:R0:W5:Y:S01]  /*5b20*/  LDG.E.U16 R19, desc[UR36][R2.64] ;  /* 0x0000002402137981 */ /* 0x000162000c1e1500 */
[----:B------:R-:W-:Y:S05]  /*5b30*/  BRA `(.L_x_11813) ;  /* 0x0000000c00347947 */ /* 0x000fea0003800000 */
.L_x_11816:
        /* <DEDUP_REMOVED lines=9> */
.L_x_11819:
[----:B------:R1:W5:Y:S01]  /*5bd0*/  LDG.E.U16 R19, desc[UR36][R2.64] ;  /* 0x0000002402137981 */ /* 0x000362000c1e1500 */
[----:B------:R-:W-:Y:S05]  /*5be0*/  BRA `(.L_x_11813) ;  /* 0x0000000c00087947 */ /* 0x000fea0003800000 */
.L_x_11818:
        /* <DEDUP_REMOVED lines=9> */
.L_x_11808:
        /* <DEDUP_REMOVED lines=14> */
.L_x_11822:
        /* <DEDUP_REMOVED lines=9> */
.L_x_11821:
        /* <DEDUP_REMOVED lines=27> */
.L_x_11824:
        /* <DEDUP_REMOVED lines=14> */
.L_x_11823:
[----:B------:R-:W2:Y:S02]  /*6080*/  LDG.E.U16 R0, desc[UR36][R2.64] ;  /* 0x0000002402007981 */ /* 0x000ea4000c1e1500 */
[----:B--2---:R-:W-:-:S05]  /*6090*/  IMAD.U32 R0, R0, 0x10000, RZ ;  /* 0x0001000000007824 */ /* 0x004fca00078e00ff */
[----:B------:R-:W-:-:S04]  /*60a0*/  F2FP.F16.F32.PACK_AB R0, RZ, R0 ;  /* 0x00000000ff00723e */ /* 0x000fc800000000ff */
[----:B------:R-:W-:Y:S01]  /*60b0*/  PRMT R19, R0, 0x7610, R19 ;  /* 0x0000761000137816 */ /* 0x000fe20000000013 */
[----:B------:R-:W-:Y:S06]  /*60c0*/  BRA `(.L_x_11813) ;  /* 0x0000000400d07947 */ /* 0x000fec0003800000 */
.L_x_11820:
        /* <DEDUP_REMOVED lines=13> */
.L_x_11827:
        /* <DEDUP_REMOVED lines=21> */
.L_x_11831:
[----:B------:R-:W-:Y:S05]  /*62f0*/  BSYNC.RECONVERGENT B1 ;  /* 0x0000000000017941 */ /* 0x000fea0003800200 */
.L_x_11830:
[----:B------:R-:W-:Y:S02]  /*6300*/  SHF.L.U32 R0, R0, 0x14, RZ ;  /* 0x0000001400007819 */ /* 0x000fe400000006ff */
[----:B------:R-:W-:-:S04]  /*6310*/  LEA R2, R2, 0x3b800000, 0x17 ;  /* 0x3b80000002027811 */ /* 0x000fc800078eb8ff */
[----:B------:R-:W-:-:S07]  /*6320*/  LOP3.LUT R0, R2, R0, R7, 0xfe, !PT ;  /* 0x0000000002007212 */ /* 0x000fce00078efe07 */
.L_x_11829:
[----:B------:R-:W-:Y:S05]  /*6330*/  BSYNC.RECONVERGENT B0 ;  /* 0x0000000000007941 */ /* 0x000fea0003800200 */
.L_x_11828:
[----:B------:R-:W-:-:S04]  /*6340*/  F2FP.F16.F32.PACK_AB R0, RZ, R0 ;  /* 0x00000000ff00723e */ /* 0x000fc800000000ff */
[----:B------:R-:W-:Y:S01]  /*6350*/  PRMT R19, R0, 0x7610, R19 ;  /* 0x0000761000137816 */ /* 0x000fe20000000013 */
[----:B------:R-:W-:Y:S06]  /*6360*/  BRA `(.L_x_11813) ;  /* 0x0000000400287947 */ /* 0x000fec0003800000 */
.L_x_11826:
        /* <DEDUP_REMOVED lines=21> */
.L_x_11835:
[----:B------:R-:W-:Y:S05]  /*64c0*/  BSYNC.RECONVERGENT B1 ;  /* 0x0000000000017941 */ /* 0x000fea0003800200 */
.L_x_11834:
[----:B------:R-:W-:Y:S01]  /*64d0*/  IMAD.SHL.U32 R0, R0, 0x200000, RZ ;  /* 0x0020000000007824 */ /* 0x000fe200078e00ff */
[----:B------:R-:W-:-:S04]  /*64e0*/  LEA R2, R2, 0x37800000, 0x17 ;  /* 0x3780000002027811 */ /* 0x000fc800078eb8ff */
[----:B------:R-:W-:-:S07]  /*64f0*/  LOP3.LUT R0, R2, R0, R7, 0xfe, !PT ;  /* 0x0000000002007212 */ /* 0x000fce00078efe07 */
.L_x_11833:
[----:B------:R-:W-:Y:S05]  /*6500*/  BSYNC.RECONVERGENT B0 ;  /* 0x0000000000007941 */ /* 0x000fea0003800200 */
.L_x_11832:
[----:B------:R-:W-:-:S04]  /*6510*/  F2FP.F16.F32.PACK_AB R0, RZ, R0 ;  /* 0x00000000ff00723e */ /* 0x000fc800000000ff */
[----:B------:R-:W-:Y:S01]  /*6520*/  PRMT R19, R0, 0x7610, R19 ;  /* 0x0000761000137816 */ /* 0x000fe20000000013 */
[----:B------:R-:W-:Y:S06]  /*6530*/  BRA `(.L_x_11813) ;  /* 0x0000000000b47947 */ /* 0x000fec0003800000 */
.L_x_11825:
        /* <DEDUP_REMOVED lines=14> */
.L_x_11839:
[----:B------:R-:W-:Y:S05]  /*6620*/  BSYNC.RECONVERGENT B0 ;  /* 0x0000000000007941 */ /* 0x000fea0003800200 */
.L_x_11838:
[----:B------:R-:W-:-:S04]  /*6630*/  F2FP.F16.F32.PACK_AB R0, RZ, R0 ;  /* 0x00000000ff00723e */ /* 0x000fc800000000ff */
[----:B------:R-:W-:Y:S01]  /*6640*/  PRMT R19, R0, 0x7610, R19 ;  /* 0x0000761000137816 */ /* 0x000fe20000000013 */
[----:B------:R-:W-:Y:S06]  /*6650*/  BRA `(.L_x_11813) ;  /* 0x00000000006c7947 */ /* 0x000fec0003800000 */
.L_x_11812:
        /* <DEDUP_REMOVED lines=16> */
.L_x_11840:
[----:B------:R-:W-:Y:S01]  /*6760*/  PRMT R19, RZ, 0x7610, R19 ;  /* 0x00007610ff137816 */ /* 0x000fe20000000013 */
[----:B------:R-:W-:Y:S06]  /*6770*/  BRA `(.L_x_11813) ;  /* 0x0000000000247947 */ /* 0x000fec0003800000 */
.L_x_11837:
[----:B------:R-:W2:Y:S02]  /*6780*/  LDG.E.64 R2, desc[UR36][R2.64] ;  /* 0x0000002402027981 */ /* 0x000ea4000c1e1b00 */
[----:B--2---:R-:W0:Y:S02]  /*6790*/  I2F.U64 R0, R2 ;  /* 0x0000000200007312 */ /* 0x004e240000301000 */
[----:B0-----:R-:W-:-:S04]  /*67a0*/  F2FP.F16.F32.PACK_AB R0, RZ, R0 ;  /* 0x00000000ff00723e */ /* 0x001fc800000000ff */
[----:B------:R-:W-:Y:S01]  /*67b0*/  PRMT R19, R0, 0x7610, R19 ;  /* 0x0000761000137816 */ /* 0x000fe20000000013 */
[----:B------:R-:W-:Y:S06]  /*67c0*/  BRA `(.L_x_11813) ;  /* 0x0000000000107947 */ /* 0x000fec0003800000 */
.L_x_11836:
[----:B------:R-:W2:Y:S02]  /*67d0*/  LDG.E R2, desc[UR36][R2.64] ;  /* 0x0000002402027981 */ /* 0x000ea4000c1e1900 */
[----:B--2---:R-:W-:-:S04]  /*67e0*/  I2FP.F32.U32 R0, R2 ;  /* 0x0000000200007245 */ /* 0x004fc80000201000 */
[----:B------:R-:W-:-:S04]  /*67f0*/  F2FP.F16.F32.PACK_AB R0, RZ, R0 ;  /* 0x00000000ff00723e */ /* 0x000fc800000000ff */
[----:B------:R-:W-:-:S07]  /*6800*/  PRMT R19, R0, 0x7610, R19 ;  /* 0x0000761000137816 */ /* 0x000fce0000000013 */
.L_x_11813:
        /* <DEDUP_REMOVED lines=18> */
.L_x_11845:
[----:B------:R-:W2:Y:S02]  /*6930*/  LDG.E.U8 R2, desc[UR36][R2.64] ;  /* 0x0000002402027981 */ /* 0x000ea4000c1e1100 */
[----:B--2---:R-:W-:Y:S01]  /*6940*/  ISETP.NE.AND P0, PT, R2, RZ, PT ;  /* 0x000000ff0200720c */ /* 0x004fe20003f05270 */
[----:B------:R-:W-:-:S12]  /*6950*/  BRA `(.L_x_11847) ;  /* 0x0000000800307947 */ /* 0x000fd80003800000 */
.L_x_11844:
        /* <DEDUP_REMOVED lines=10> */
.L_x_11849:
[----:B------:R-:W2:Y:S02]  /*6a00*/  LDG.E R2, desc[UR36][R2.64] ;  /* 0x0000002402027981 */ /* 0x000ea4000c1e1900 */
[----:B--2---:R-:W-:Y:S01]  /*6a10*/  ISETP.NE.AND P0, PT, R2, RZ, PT ;  /* 0x000000ff0200720c */ /* 0x004fe20003f05270 */
[----:B------:R-:W-:-:S12]  /*6a20*/  BRA `(.L_x_11847) ;  /* 0x0000000400fc7947 */ /* 0x000fd80003800000 */
.L_x_11848:
[----:B------:R-:W2:Y:S02]  /*6a30*/  LDG.E.U16 R2, desc[UR36][R2.64] ;  /* 0x0000002402027981 */ /* 0x000ea4000c1e1500 */
[----:B--2---:R-:W-:Y:S01]  /*6a40*/  ISETP.NE.AND P0, PT, R2, RZ, PT ;  /* 0x000000ff0200720c */ /* 0x004fe20003f05270 */
[----:B------:R-:W-:-:S12]  /*6a50*/  BRA `(.L_x_11847) ;  /* 0x0000000400f07947 */ /* 0x000fd80003800000 */
.L_x_11843:
        /* <DEDUP_REMOVED lines=9> */
.L_x_11851:
[----:B------:R-:W2:Y:S02]  /*6af0*/  LDG.E.U16 R0, desc[UR36][R2.64] ;  /* 0x0000002402007981 */ /* 0x000ea4000c1e1500 */
[----:B--2---:R-:W-:-:S05]  /*6b00*/  HADD2.F32 R0, -RZ, R0.H0_H0 ;  /* 0x20000000ff007230 */ /* 0x004fca0000004100 */
[----:B------:R-:W-:Y:S01]  /*6b10*/  FSETP.NEU.FTZ.AND P0, PT, R0, RZ, PT ;  /* 0x000000ff0000720b */ /* 0x000fe20003f1d000 */
[----:B------:R-:W-:-:S12]  /*6b20*/  BRA `(.L_x_11847) ;  /* 0x0000000400bc7947 */ /* 0x000fd80003800000 */
.L_x_11850:
        /* <DEDUP_REMOVED lines=11> */
.L_x_11853:
        /* <DEDUP_REMOVED lines=8> */
.L_x_11852:
[----:B------:R-:W2:Y:S02]  /*6c60*/  LDG.E.64 R2, desc[UR36][R2.64] ;  /* 0x0000002402027981 */ /* 0x000ea4000c1e1b00 */
[----:B--2---:R-:W-:Y:S01]  /*6c70*/  DSETP.NEU.AND P0, PT, R2, RZ, PT ;  /* 0x000000ff0200722a */ /* 0x004fe20003f0d000 */
[----:B------:R-:W-:-:S13]  /*6c80*/  BRA `(.L_x_11847) ;  /* 0x0000000400647947 */ /* 0x000fda0003800000 */
.L_x_11842:
        /* <DEDUP_REMOVED lines=11> */
.L_x_11856:
[----:B------:R-:W2:Y:S02]  /*6d40*/  LDG.E.128 R4, desc[UR36][R2.64] ;  /* 0x0000002402047981 */ /* 0x000ea4000c1e1d00 */
[----:B--2---:R-:W-:-:S06]  /*6d50*/  DSETP.NEU.AND P0, PT, R6, RZ, PT ;  /* 0x000000ff0600722a */ /* 0x004fcc0003f0d000 */
[----:B------:R-:W-:Y:S01]  /*6d60*/  DSETP.NEU.OR P0, PT, R4, RZ, P0 ;  /* 0x000000ff0400722a */ /* 0x000fe2000070d400 */
[----:B------:R-:W-:-:S13]  /*6d70*/  BRA `(.L_x_11847) ;  /* 0x0000000400287947 */ /* 0x000fda0003800000 */
.L_x_11855:
        /* <DEDUP_REMOVED lines=9> */
.L_x_11858:
        /* <DEDUP_REMOVED lines=11> */
.L_x_11857:
[----:B------:R-:W2:Y:S02]  /*6ec0*/  LDG.E.U16 R0, desc[UR36][R2.64] ;  /* 0x0000002402007981 */ /* 0x000ea4000c1e1500 */
[----:B--2---:R-:W-:-:S05]  /*6ed0*/  IMAD.U32 R0, R0, 0x10000, RZ ;  /* 0x0001000000007824 */ /* 0x004fca00078e00ff */
[----:B------:R-:W-:Y:S01]  /*6ee0*/  FSETP.NEU.FTZ.AND P0, PT, R0, RZ, PT ;  /* 0x000000ff0000720b */ /* 0x000fe20003f1d000 */
[----:B------:R-:W-:-:S12]  /*6ef0*/  BRA `(.L_x_11847) ;  /* 0x0000000000c87947 */ /* 0x000fd80003800000 */
.L_x_11854:
        /* <DEDUP_REMOVED lines=11> */
.L_x_11861:
[----:B------:R-:W2:Y:S02]  /*6fb0*/  LDG.E.U8 R2, desc[UR36][R2.64] ;  /* 0x0000002402027981 */ /* 0x000ea4000c1e1100 */
[----:B--2---:R-:W-:Y:S01]  /*6fc0*/  ISETP.NE.AND P0, PT, R2, RZ, PT ;  /* 0x000000ff0200720c */ /* 0x004fe20003f05270 */
[----:B------:R-:W-:-:S12]  /*6fd0*/  BRA `(.L_x_11847) ;  /* 0x0000000000907947 */ /* 0x000fd80003800000 */
.L_x_11860:
[----:B------:R-:W2:Y:S02]  /*6fe0*/  LDG.E.U8 R2, desc[UR36][R2.64] ;  /* 0x0000002402027981 */ /* 0x000ea4000c1e1100 */
[----:B--2---:R-:W-:Y:S01]  /*6ff0*/  ISETP.NE.AND P0, PT, R2, RZ, PT ;  /* 0x000000ff0200720c */ /* 0x004fe20003f05270 */
[----:B------:R-:W-:-:S12]  /*7000*/  BRA `(.L_x_11847) ;  /* 0x0000000000847947 */ /* 0x000fd80003800000 */
.L_x_11859:
        /* <DEDUP_REMOVED lines=9> */
.L_x_11846:
        /* <DEDUP_REMOVED lines=15> */
[----:B--2--5:R-:W-:Y:S05]  /*7190*/  CALL.ABS.NOINC R2 ;  /* 0x0000000002007343 */ /* 0x024fea0003c00000 */
.L_x_11864:
[----:B------:R-:W-:Y:S01]  /*71a0*/  PLOP3.LUT P0, PT, PT, PT, PT, 0x8, 0x80 ;  /* 0x000000000080781c */ /* 0x000fe20003f0e170 */
[----:B------:R-:W-:-:S12]  /*71b0*/  BRA `(.L_x_11847) ;  /* 0x0000000000187947 */ /* 0x000fd80003800000 */
.L_x_11863:
[----:B------:R-:W2:Y:S02]  /*71c0*/  LDG.E.64 R2, desc[UR36][R2.64] ;  /* 0x0000002402027981 */ /* 0x000ea4000c1e1b00 */
[----:B--2---:R-:W-:-:S04]  /*71d0*/  ISETP.NE.U32.AND P0, PT, R2, RZ, PT ;  /* 0x000000ff0200720c */ /* 0x004fc80003f05070 */
[----:B------:R-:W-:Y:S01]  /*71e0*/  ISETP.NE.AND.EX P0, PT, R3, RZ, PT, P0 ;  /* 0x000000ff0300720c */ /* 0x000fe20003f05300 */
[----:B------:R-:W-:-:S12]  /*71f0*/  BRA `(.L_x_11847) ;  /* 0x0000000000087947 */ /* 0x000fd80003800000 */
.L_x_11862:
[----:B------:R-:W2:Y:S02]  /*7200*/  LDG.E R2, desc[UR36][R2.64] ;  /* 0x0000002402027981 */ /* 0x000ea4000c1e1900 */
[----:B--2---:R-:W-:-:S13]  /*7210*/  ISETP.NE.AND P0, PT, R2, RZ, PT ;  /* 0x000000ff0200720c */ /* 0x004fda0003f05270 */
.L_x_11847:
[----:B------:R-:W-:Y:S05]  /*7220*/  BSYNC.RECONVERGENT B6 ;  /* 0x0000000000067941 */ /* 0x000fea0003800200 */
.L_x_11841:
[----:B------:R-:W0:Y:S01]  /*7230*/  LDCU.64 UR4, c[0x0][0x5e8] ;  /* 0x0000bd00ff0477ac */ /* 0x000e220008000a00 */
[----:B------:R-:W-:Y:S01]  /*7240*/  SEL R0, RZ, 0x1, !P0 ;  /* 0x00000001ff007807 */ /* 0x000fe20004000000 */
[----:B-----5:R-:W-:Y:S01]  /*7250*/  HADD2.F32 R19, -RZ, R19.H0_H0 ;  /* 0x20000013ff137230 */ /* 0x020fe20000004100 */
[----:B------:R-:W1:Y:S02]  /*7260*/  LDCU UR6, c[0x0][0x600] ;  /* 0x0000c000ff0677ac */ /* 0x000e640008000800 */
[----:B------:R-:W-:Y:S01]  /*7270*/  I2FP.F32.U32 R0, R0 ;  /* 0x0000000000007245 */ /* 0x000fe20000201000 */
[----:B------:R-:W-:-:S04]  /*7280*/  ULOP3.LUT UR7, UR40, 0xff, URZ, 0xc0, !UPT ;  /* 0x000000ff28077892 */ /* 0x000fc8000f8ec0ff */
[----:B------:R-:W-:Y:S01]  /*7290*/  FMUL.FTZ R0, R0, R19 ;  /* 0x0000001300007220 */ /* 0x000fe20000410000 */
[----:B------:R-:W-:Y:S01]  /*72a0*/  UISETP.GT.AND UP0, UPT, UR7, 0x9, UPT ;  /* 0x000000090700788c */ /* 0x000fe2000bf04270 */
[----:B0-----:R-:W-:Y:S02]  /*72b0*/  IADD3 R2, P0, PT, R16, UR4, RZ ;  /* 0x0000000410027c10 */ /* 0x001fe4000ff1e0ff */
[----:B-1----:R-:W-:-:S03]  /*72c0*/  FMUL.FTZ R0, R0, UR6 ;  /* 0x0000000600007c20 */ /* 0x002fc60008410000 */
[----:B------:R-:W-:Y:S02]  /*72d0*/  IMAD.X R3, RZ, RZ, UR5, P0 ;  /* 0x00000005ff037e24 */ /* 0x000fe400080e06ff */
        /* <DEDUP_REMOVED lines=14> */
.L_x_11868:
[----:B------:R-:W-:-:S06]  /*73c0*/  HADD2.F32 R5, -RZ, R0.H0_H0 ;  /* 0x20000000ff057230 */ /* 0x000fcc0000004100 */
[----:B------:R-:W0:Y:S02]  /*73d0*/  F2I.S64.TRUNC R4, R5 ;  /* 0x0000000500047311 */ /* 0x000e24000020d900 */
[----:B0-----:R3:W-:Y:S01]  /*73e0*/  STG.E.U8 desc[UR36][R2.64], R4 ;  /* 0x0000000402007986 */ /* 0x0017e2000c101124 */
[----:B------:R-:W-:Y:S05]  /*73f0*/  BRA `(.L_x_11870) ;  /* 0x0000000c006c7947 */ /* 0x000fea0003800000 */
.L_x_11867:
        /* <DEDUP_REMOVED lines=10> */
.L_x_11872:
[----:B------:R-:W-:-:S04]  /*74a0*/  HADD2.F32 R0, -RZ, R0.H0_H0 ;  /* 0x20000000ff007230 */ /* 0x000fc80000004100 */
[----:B------:R-:W0:Y:S02]  /*74b0*/  F2I.FTZ.TRUNC.NTZ R5, R0 ;  /* 0x0000000000057305 */ /* 0x000e24000021f100 */
[----:B0-----:R2:W-:Y:S01]  /*74c0*/  STG.E desc[UR36][R2.64], R5 ;  /* 0x0000000502007986 */ /* 0x0015e2000c101924 */
[----:B------:R-:W-:Y:S05]  /*74d0*/  BRA `(.L_x_11870) ;  /* 0x0000000c00347947 */ /* 0x000fea0003800000 */
.L_x_11871:
[----:B------:R-:W-:-:S04]  /*74e0*/  HADD2.F32 R0, -RZ, R0.H0_H0 ;  /* 0x20000000ff007230 */ /* 0x000fc80000004100 */
[----:B------:R-:W0:Y:S02]  /*74f0*/  F2I.FTZ.TRUNC.NTZ R5, R0 ;  /* 0x0000000000057305 */ /* 0x000e24000021f100 */
[----:B0-----:R0:W-:Y:S01]  /*7500*/  STG.E.U16 desc[UR36][R2.64], R5 ;  /* 0x0000000502007986 */ /* 0x0011e2000c101524 */
[----:B------:R-:W-:Y:S05]  /*7510*/  BRA `(.L_x_11870) ;  /* 0x0000000c00247947 */ /* 0x000fea0003800000 */
.L_x_11866:
        /* <DEDUP_REMOVED lines=9> */
.L_x_11874:
[----:B------:R0:W-:Y:S01]  /*75b0*/  STG.E.U16 desc[UR36][R2.64], R0 ;  /* 0x0000000002007986 */ /* 0x0001e2000c101524 */
[----:B------:R-:W-:Y:S05]  /*75c0*/  BRA `(.L_x_11870) ;  /* 0x0000000800f87947 */ /* 0x000fea0003800000 */
.L_x_11873:
[----:B------:R-:W-:-:S09]  /*75d0*/  UISETP.NE.AND UP0, UPT, UR7, 0x7, UPT ;  /* 0x000000070700788c */ /* 0x000fd2000bf05270 */
[----:B------:R-:W-:Y:S05]  /*75e0*/  BRA.U !UP0, `(.L_x_11875) ;  /* 0x0000000108347547 */ /* 0x000fea000b800000 */
[----:B------:R-:W-:-:S09]  /*75f0*/  UISETP.NE.AND UP0, UPT, UR7, 0x8, UPT ;  /* 0x000000080700788c */ /* 0x000fd2000bf05270 */
[----:B------:R-:W-:Y:S05]  /*7600*/  BRA.U !UP0, `(.L_x_11876) ;  /* 0x0000000108187547 */ /* 0x000fea000b800000 */
[----:B------:R-:W-:-:S09]  /*7610*/  UISETP.NE.AND UP0, UPT, UR7, 0x9, UPT ;  /* 0x000000090700788c */ /* 0x000fd2000bf05270 */
[----:B------:R-:W-:Y:S05]  /*7620*/  BRA.U UP0, `(.L_x_11869) ;  /* 0x0000000500fc7547 */ /* 0x000fea000b800000 */
[----:B------:R-:W-:Y:S02]  /*7630*/  HFMA2 R5, -RZ, RZ, 0, 0 ;  /* 0x00000000ff057431 */ /* 0x000fe400000001ff */
[----:B------:R-:W-:-:S05]  /*7640*/  HADD2.F32 R4, -RZ, R0.H0_H0 ;  /* 0x20000000ff047230 */ /* 0x000fca0000004100 */
[----:B------:R0:W-:Y:S01]  /*7650*/  STG.E.64 desc[UR36][R2.64], R4 ;  /* 0x0000000402007986 */ /* 0x0001e2000c101b24 */
[----:B------:R-:W-:Y:S05]  /*7660*/  BRA `(.L_x_11870) ;  /* 0x0000000800d07947 */ /* 0x000fea0003800000 */
.L_x_11876:
[----:B------:R-:W-:-:S05]  /*7670*/  HADD2.F32 R0, -RZ, R0.H0_H0 ;  /* 0x20000000ff007230 */ /* 0x000fca0000004100 */
[----:B------:R-:W-:-:S04]  /*7680*/  F2FP.F16.F32.PACK_AB R0, RZ, R0 ;  /* 0x00000000ff00723e */ /* 0x000fc800000000ff */
[----:B------:R-:W-:-:S05]  /*7690*/  PRMT R0, R0, 0x5410, RZ ;  /* 0x0000541000007816 */ /* 0x000fca00000000ff */
[----:B------:R0:W-:Y:S01]  /*76a0*/  STG.E desc[UR36][R2.64], R0 ;  /* 0x0000000002007986 */ /* 0x0001e2000c101924 */
[----:B------:R-:W-:Y:S05]  /*76b0*/  BRA `(.L_x_11870) ;  /* 0x0000000800bc7947 */ /* 0x000fea0003800000 */
.L_x_11875:
[----:B------:R-:W-:-:S05]  /*76c0*/  HADD2.F32 R4, -RZ, R0.H0_H0 ;  /* 0x20000000ff047230 */ /* 0x000fca0000004100 */
[----:B------:R-:W-:-:S06]  /*76d0*/  FMUL.FTZ R4, R4, 1 ;  /* 0x3f80000004047820 */ /* 0x000fcc0000410000 */
[----:B------:R-:W0:Y:S02]  /*76e0*/  F2F.F64.F32 R4, R4 ;  /* 0x0000000400047310 */ /* 0x000e240000201800 */
[----:B0-----:R0:W-:Y:S01]  /*76f0*/  STG.E.64 desc[UR36][R2.64], R4 ;  /* 0x0000000402007986 */ /* 0x0011e2000c101b24 */
[----:B------:R-:W-:Y:S05]  /*7700*/  BRA `(.L_x_11870) ;  /* 0x0000000800a87947 */ /* 0x000fea0003800000 */
.L_x_11865:
        /* <DEDUP_REMOVED lines=14> */
.L_x_11880:
        /* <DEDUP_REMOVED lines=18> */
.L_x_11883:
[----:B------:R-:W-:-:S04]  /*7910*/  SHF.R.U32.HI R5, RZ, 0x18, R5 ;  /* 0x00000018ff057819 */ /* 0x000fc80000011605 */
[----:B------:R-:W-:-:S07]  /*7920*/  LOP3.LUT R0, R0, 0x80, R5, 0xf8, !PT ;  /* 0x0000008000007812 */ /* 0x000fce00078ef805 */
.L_x_11882:
[----:B------:R-:W-:Y:S05]  /*7930*/  BSYNC.RECONVERGENT B0 ;  /* 0x0000000000007941 */ /* 0x000fea0003800200 */
.L_x_11881:
[----:B------:R0:W-:Y:S01]  /*7940*/  STG.E.U8 desc[UR36][R2.64], R0 ;  /* 0x0000000002007986 */ /* 0x0001e2000c101124 */
[----:B------:R-:W-:Y:S05]  /*7950*/  BRA `(.L_x_11870) ;  /* 0x0000000800147947 */ /* 0x000fea0003800000 */
.L_x_11879:
[----:B------:R-:W-:Y:S01]  /*7960*/  HADD2.F32 R5, -RZ, R0.H0_H0 ;  /* 0x20000000ff057230 */ /* 0x000fe20000004100 */
        /* <DEDUP_REMOVED lines=17> */
.L_x_11886:
[----:B------:R-:W-:-:S04]  /*7a80*/  SHF.R.U32.HI R5, RZ, 0x18, R5 ;  /* 0x00000018ff057819 */ /* 0x000fc80000011605 */
[----:B------:R-:W-:-:S07]  /*7a90*/  LOP3.LUT R0, R0, 0x80, R5, 0xf8, !PT ;  /* 0x0000008000007812 */ /* 0x000fce00078ef805 */
.L_x_11885:
[----:B------:R-:W-:Y:S05]  /*7aa0*/  BSYNC.RECONVERGENT B0 ;  /* 0x0000000000007941 */ /* 0x000fea0003800200 */
.L_x_11884:
[----:B------:R0:W-:Y:S01]  /*7ab0*/  STG.E.U8 desc[UR36][R2.64], R0 ;  /* 0x0000000002007986 */ /* 0x0001e2000c101124 */
[----:B------:R-:W-:Y:S05]  /*7ac0*/  BRA `(.L_x_11870) ;  /* 0x0000000400b87947 */ /* 0x000fea0003800000 */
.L_x_11878:
[----:B------:R-:W-:-:S09]  /*7ad0*/  UISETP.NE.AND UP0, UPT, UR7, 0x1c, UPT ;  /* 0x0000001c0700788c */ /* 0x000fd2000bf05270 */
[----:B------:R-:W-:Y:S05]  /*7ae0*/  BRA.U !UP0, `(.L_x_11887) ;  /* 0x0000000108607547 */ /* 0x000fea000b800000 */
[----:B------:R-:W-:-:S09]  /*7af0*/  UISETP.NE.AND UP0, UPT, UR7, 0x1d, UPT ;  /* 0x0000001d0700788c */ /* 0x000fd2000bf05270 */
[----:B------:R-:W-:Y:S05]  /*7b00*/  BRA.U !UP0, `(.L_x_11888) ;  /* 0x0000000108487547 */ /* 0x000fea000b800000 */
[----:B------:R-:W-:-:S09]  /*7b10*/  UISETP.NE.AND UP0, UPT, UR7, 0x2c, UPT ;  /* 0x0000002c0700788c */ /* 0x000fd2000bf05270 */
[----:B------:R-:W-:Y:S05]  /*7b20*/  BRA.U UP0, `(.L_x_11869) ;  /* 0x0000000100bc7547 */ /* 0x000fea000b800000 */
        /* <DEDUP_REMOVED lines=16> */
.L_x_11888:
[----:B------:R-:W-:-:S06]  /*7c30*/  HADD2.F32 R4, -RZ, R0.H0_H0 ;  /* 0x20000000ff047230 */ /* 0x000fcc0000004100 */
[----:B------:R-:W0:Y:S02]  /*7c40*/  F2I.U64.TRUNC R4, R4 ;  /* 0x0000000400047311 */ /* 0x000e24000020d800 */
[----:B0-----:R0:W-:Y:S01]  /*7c50*/  STG.E.64 desc[UR36][R2.64], R4 ;  /* 0x0000000402007986 */ /* 0x0011e2000c101b24 */
[----:B------:R-:W-:Y:S05]  /*7c60*/  BRA `(.L_x_11870) ;  /* 0x0000000400507947 */ /* 0x000fea0003800000 */
.L_x_11887:
[----:B------:R-:W-:-:S04]  /*7c70*/  HADD2.F32 R0, -RZ, R0.H0_H0 ;  /* 0x20000000ff007230 */ /* 0x000fc80000004100 */
[----:B------:R-:W0:Y:S02]  /*7c80*/  F2I.FTZ.U32.TRUNC.NTZ R5, R0 ;  /* 0x0000000000057305 */ /* 0x000e24000021f000 */
[----:B0-----:R0:W-:Y:S01]  /*7c90*/  STG.E desc[UR36][R2.64], R5 ;  /* 0x0000000502007986 */ /* 0x0011e2000c101924 */
[----:B------:R-:W-:Y:S05]  /*7ca0*/  BRA `(.L_x_11870) ;  /* 0x0000000400407947 */ /* 0x000fea0003800000 */
.L_x_11877:
        /* <DEDUP_REMOVED lines=11> */
.L_x_11890:
[----:B------:R-:W-:Y:S01]  /*7d60*/  HADD2.F32 R0, -RZ, R0.H0_H0 ;  /* 0x20000000ff007230 */ /* 0x000fe20000004100 */
[----:B------:R-:W-:-:S04]  /*7d70*/  CS2R R6, SRZ ;  /* 0x0000000000067805 */ /* 0x000fc8000001ff00 */
[----:B------:R-:W-:-:S04]  /*7d80*/  FMUL.FTZ R0, R0, 1 ;  /* 0x3f80000000007820 */ /* 0x000fc80000410000 */
[----:B------:R-:W0:Y:S02]  /*7d90*/  F2F.F64.F32 R4, R0 ;  /* 0x0000000000047310 */ /* 0x000e240000201800 */
[----:B0-----:R0:W-:Y:S01]  /*7da0*/  STG.E.128 desc[UR36][R2.64], R4 ;  /* 0x0000000402007986 */ /* 0x0011e2000c101d24 */
[----:B------:R-:W-:Y:S05]  /*7db0*/  BRA `(.L_x_11870) ;  /* 0x0000000000fc7947 */ /* 0x000fea0003800000 */
.L_x_11889:
[----:B------:R-:W-:-:S09]  /*7dc0*/  UISETP.NE.AND UP0, UPT, UR7, 0xf, UPT ;  /* 0x0000000f0700788c */ /* 0x000fd2000bf05270 */
[----:B------:R-:W-:Y:S05]  /*7dd0*/  BRA.U !UP0, `(.L_x_11891) ;  /* 0x0000000108e87547 */ /* 0x000fea000b800000 */
[----:B------:R-:W-:-:S09]  /*7de0*/  UISETP.NE.AND UP0, UPT, UR7, 0x17, UPT ;  /* 0x000000170700788c */ /* 0x000fd2000bf05270 */
[----:B------:R-:W-:Y:S05]  /*7df0*/  BRA.U !UP0, `(.L_x_11892) ;  /* 0x0000000108907547 */ /* 0x000fea000b800000 */
[----:B------:R-:W-:-:S09]  /*7e00*/  UISETP.NE.AND UP0, UPT, UR7, 0x18, UPT ;  /* 0x000000180700788c */ /* 0x000fd2000bf05270 */
[----:B------:R-:W-:Y:S05]  /*7e10*/  BRA.U !UP0, `(.L_x_11893) ;  /* 0x0000000108447547 */ /* 0x000fea000b800000 */
.L_x_11869:
        /* <DEDUP_REMOVED lines=16> */
.L_x_11894:
[----:B------:R-:W-:Y:S05]  /*7f20*/  BRA `(.L_x_11870) ;  /* 0x0000000000a07947 */ /* 0x000fea0003800000 */
.L_x_11893:
[----:B------:R-:W-:Y:S01]  /*7f30*/  HADD2.F32 R7, -RZ, R0.H0_H0 ;  /* 0x20000000ff077230 */ /* 0x000fe20000004100 */
        /* <DEDUP_REMOVED lines=12> */
.L_x_11896:
[----:B------:R-:W-:Y:S05]  /*8000*/  BSYNC.RECONVERGENT B0 ;  /* 0x0000000000007941 */ /* 0x000fea0003800200 */
.L_x_11895:
[----:B------:R-:W-:-:S05]  /*8010*/  LOP3.LUT R5, R0, 0x80, R5, 0xf8, !PT ;  /* 0x0000008000057812 */ /* 0x000fca00078ef805 */
[----:B------:R0:W-:Y:S01]  /*8020*/  STG.E.U8 desc[UR36][R2.64], R5 ;  /* 0x0000000502007986 */ /* 0x0001e2000c101124 */
[----:B------:R-:W-:Y:S05]  /*8030*/  BRA `(.L_x_11870) ;  /* 0x00000000005c7947 */ /* 0x000fea0003800000 */
.L_x_11892:
        /* <DEDUP_REMOVED lines=12> */
.L_x_11898:
[----:B------:R-:W-:Y:S01]  /*8100*/  IMAD.MOV.U32 R0, RZ, RZ, 0x7f ;  /* 0x0000007fff007424 */ /* 0x000fe200078e00ff */
[----:B------:R-:W-:-:S04]  /*8110*/  ISETP.GT.U32.AND P0, PT, R4, 0x7f800000, PT ;  /* 0x7f8000000400780c */ /* 0x000fc80003f04070 */
[----:B------:R-:W-:-:S09]  /*8120*/  SEL R0, R0, 0x7c, P0 ;  /* 0x0000007c00007807 */ /* 0x000fd20000000000 */
.L_x_11899:
[----:B------:R-:W-:Y:S05]  /*8130*/  BSYNC.RECONVERGENT B0 ;  /* 0x0000000000007941 */ /* 0x000fea0003800200 */
.L_x_11897:
[----:B------:R-:W-:-:S04]  /*8140*/  SHF.R.U32.HI R5, RZ, 0x18, R5 ;  /* 0x00000018ff057819 */ /* 0x000fc80000011605 */
[----:B------:R-:W-:-:S05]  /*8150*/  LOP3.LUT R5, R0, 0x80, R5, 0xf8, !PT ;  /* 0x0000008000057812 */ /* 0x000fca00078ef805 */
[----:B------:R0:W-:Y:S01]  /*8160*/  STG.E.U8 desc[UR36][R2.64], R5 ;  /* 0x0000000502007986 */ /* 0x0001e2000c101124 */
[----:B------:R-:W-:Y:S05]  /*8170*/  BRA `(.L_x_11870) ;  /* 0x00000000000c7947 */ /* 0x000fea0003800000 */
.L_x_11891:
[----:B------:R-:W-:-:S05]  /*8180*/  HADD2.F32 R0, -RZ, R0.H0_H0 ;  /* 0x20000000ff007230 */ /* 0x000fca0000004100 */
[----:B------:R-:W-:-:S05]  /*8190*/  F2FP.BF16.F32.PACK_AB R0, RZ, R0 ;  /* 0x00000000ff00723e */ /* 0x000fca00000010ff */
[----:B------:R0:W-:Y:S02]  /*81a0*/  STG.E.U16 desc[UR36][R2.64], R0 ;  /* 0x0000000002007986 */ /* 0x0001e4000c101524 */
.L_x_11870:
[----:B------:R-:W-:-:S07]  /*81b0*/  VIADD R17, R17, 0x80 ;  /* 0x0000008011117836 */ /* 0x000fce0000000000 */
.L_x_11806:
[----:B------:R-:W-:Y:S05]  /*81c0*/  BSYNC.RECONVERGENT B7 ;  /* 0x0000000000077941 */ /* 0x000fea0003800200 */
.L_x_11805:
        /* <DEDUP_REMOVED lines=11> */
[----:B------:R-:W-:Y:S01]  /*8280*/  MOV R16, RZ ;  /* 0x000000ff00107202 */ /* 0x000fe20000000f00 */
        /* <DEDUP_REMOVED lines=346> */
.L_x_11902:
        /* <DEDUP_REMOVED lines=19> */
.L_x_11906:
[----:B------:R-:W2:Y:S02]  /*9960*/  LDG.E.U8 R2, desc[UR36][R2.64] ;  /* 0x0000002402027981 */ /* 0x000ea4000c1e1100 */
[----:B--2---:R-:W-:-:S04]  /*9970*/  I2FP.F32.U32 R0, R2 ;  /* 0x0000000200007245 */ /* 0x004fc80000201000 */
[----:B------:R-:W-:-:S04]  /*9980*/  F2FP.F16.F32.PACK_AB R0, RZ, R0 ;  /* 0x00000000ff00723e */ /* 0x000fc800000000ff */
[----:B------:R-:W-:Y:S01]  /*9990*/  PRMT R19, R0, 0x7610, R19 ;  /* 0x0000761000137816 */ /* 0x000fe20000000013 */
[----:B------:R-:W-:Y:S06]  /*99a0*/  BRA `(.L_x_11908) ;  /* 0x0000000c00b47947 */ /* 0x000fec0003800000 */
.L_x_11905:
        /* <DEDUP_REMOVED lines=11> */
.L_x_11910:
[----:B------:R-:W2:Y:S02]  /*9a60*/  LDG.E R2, desc[UR36][R2.64] ;  /* 0x0000002402027981 */ /* 0x000ea4000c1e1900 */
[----:B--2---:R-:W-:-:S04]  /*9a70*/  I2FP.F32.S32 R0, R2 ;  /* 0x0000000200007245 */ /* 0x004fc80000201400 */
[----:B------:R-:W-:-:S04]  /*9a80*/  F2FP.F16.F32.PACK_AB R0, RZ, R0 ;  /* 0x00000000ff00723e */ /* 0x000fc800000000ff */
[----:B------:R-:W-:Y:S01]  /*9a90*/  PRMT R19, R0, 0x7610, R19 ;  /* 0x0000761000137816 */ /* 0x000fe20000000013 */
[----:B------:R-:W-:Y:S06]  /*9aa0*/  BRA `(.L_x_11908) ;  /* 0x0000000c00747947 */ /* 0x000fec0003800000 */
.L_x_11909:
[----:B------:R-:W2:Y:S02]  /*9ab0*/  LDG.E.U16 R2, desc[UR36][R2.64] ;  /* 0x0000002402027981 */ /* 0x000ea4000c1e1500 */
[----:B--2---:R-:W0:Y:S02]  /*9ac0*/  I2F.S16 R0, R2 ;  /* 0x0000000200007306 */ /* 0x004e240000101400 */
[----:B0-----:R-:W-:-:S04]  /*9ad0*/  F2FP.F16.F32.PACK_AB R0, RZ, R0 ;  /* 0x00000000ff00723e */ /* 0x001fc800000000ff */
[----:B------:R-:W-:Y:S01]  /*9ae0*/  PRMT R19, R0, 0x7610, R19 ;  /* 0x0000761000137816 */ /* 0x000fe20000000013 */
[----:B------:R-:W-:Y:S06]  /*9af0*/  BRA `(.L_x_11908) ;  /* 0x0000000c00607947 */ /* 0x000fec0003800000 */
.L_x_11904:
        /* <DEDUP_REMOVED lines=9> */
.L_x_11912:
[----:B------:R1:W5:Y:S01]  /*9b90*/  LDG.E.U16 R19, desc[UR36][R2.64] ;  /* 0x0000002402137981 */ /* 0x000362000c1e1500 */
[----:B------:R-:W-:Y:S05]  /*9ba0*/  BRA `(.L_x_11908) ;  /* 0x0000000c00347947 */ /* 0x000fea0003800000 */
.L_x_11911:
        /* <DEDUP_REMOVED lines=9> */
.L_x_11914:
[----:B------:R0:W5:Y:S01]  /*9c40*/  LDG.E.U16 R19, desc[UR36][R2.64] ;  /* 0x0000002402137981 */ /* 0x000162000c1e1500 */
[----:B------:R-:W-:Y:S05]  /*9c50*/  BRA `(.L_x_11908) ;  /* 0x0000000c00087947 */ /* 0x000fea0003800000 */
.L_x_11913:
        /* <DEDUP_REMOVED lines=9> */
.L_x_11903:
        /* <DEDUP_REMOVED lines=14> */
.L_x_11917:
        /* <DEDUP_REMOVED lines=9> */
.L_x_11916:
        /* <DEDUP_REMOVED lines=27> */
.L_x_11919:
        /* <DEDUP_REMOVED lines=14> */
.L_x_11918:
[----:B------:R-:W2:Y:S02]  /*a0f0*/  LDG.E.U16 R0, desc[UR36][R2.64] ;  /* 0x0000002402007981 */ /* 0x000ea4000c1e1500 */
[----:B--2---:R-:W-:-:S04]  /*a100*/  SHF.L.U32 R0, R0, 0x10, RZ ;  /* 0x0000001000007819 */ /* 0x004fc800000006ff */
[----:B------:R-:W-:-:S04]  /*a110*/  F2FP.F16.F32.PACK_AB R0, RZ, R0 ;  /* 0x00000000ff00723e */ /* 0x000fc800000000ff */
[----:B------:R-:W-:Y:S01]  /*a120*/  PRMT R19, R0, 0x7610, R19 ;  /* 0x0000761000137816 */ /* 0x000fe20000000013 */
[----:B------:R-:W-:Y:S06]  /*a130*/  BRA `(.L_x_11908) ;  /* 0x0000000400d07947 */ /* 0x000fec0003800000 */
.L_x_11915:
        /* <DEDUP_REMOVED lines=13> */
.L_x_11922:
        /* <DEDUP_REMOVED lines=21> */
.L_x_11926:
[----:B------:R-:W-:Y:S05]  /*a360*/  BSYNC.RECONVERGENT B1 ;  /* 0x0000000000017941 */ /* 0x000fea0003800200 */
.L_x_11925:
[----:B------:R-:W-:Y:S01]  /*a370*/  IMAD.SHL.U32 R0, R0, 0x100000, RZ ;  /* 0x0010000000007824 */ /* 0x000fe200078e00ff */
[----:B------:R-:W-:-:S04]  /*a380*/  LEA R2, R2, 0x3b800000, 0x17 ;  /* 0x3b80000002027811 */ /* 0x000fc800078eb8ff */
[----:B------:R-:W-:-:S07]  /*a390*/  LOP3.LUT R0, R2, R0, R7, 0xfe, !PT ;  /* 0x0000000002007212 */ /* 0x000fce00078efe07 */
.L_x_11924:
[----:B------:R-:W-:Y:S05]  /*a3a0*/  BSYNC.RECONVERGENT B0 ;  /* 0x0000000000007941 */ /* 0x000fea0003800200 */
.L_x_11923:
[----:B------:R-:W-:-:S04]  /*a3b0*/  F2FP.F16.F32.PACK_AB R0, RZ, R0 ;  /* 0x00000000ff00723e */ /* 0x000fc800000000ff */
[----:B------:R-:W-:Y:S01]  /*a3c0*/  PRMT R19, R0, 0x7610, R19 ;  /* 0x0000761000137816 */ /* 0x000fe20000000013 */
[----:B------:R-:W-:Y:S06]  /*a3d0*/  BRA `(.L_x_11908) ;  /* 0x0000000400287947 */ /* 0x000fec0003800000 */
.L_x_11921:
        /* <DEDUP_REMOVED lines=21> */
.L_x_11930:
[----:B------:R-:W-:Y:S05]  /*a530*/  BSYNC.RECONVERGENT B1 ;  /* 0x0000000000017941 */ /* 0x000fea0003800200 */
.L_x_11929:
[----:B------:R-:W-:Y:S01]  /*a540*/  IMAD.SHL.U32 R0, R0, 0x200000, RZ ;  /* 0x0020000000007824 */ /* 0x000fe200078e00ff */
[----:B------:R-:W-:-:S04]  /*a550*/  LEA R2, R2, 0x37800000, 0x17 ;  /* 0x3780000002027811 */ /* 0x000fc800078eb8ff */
[----:B------:R-:W-:-:S07]  /*a560*/  LOP3.LUT R0, R2, R0, R7, 0xfe, !PT ;  /* 0x0000000002007212 */ /* 0x000fce00078efe07 */
.L_x_11928:
[----:B------:R-:W-:Y:S05]  /*a570*/  BSYNC.RECONVERGENT B0 ;  /* 0x0000000000007941 */ /* 0x000fea0003800200 */
.L_x_11927:
[----:B------:R-:W-:-:S04]  /*a580*/  F2FP.F16.F32.PACK_AB R0, RZ, R0 ;  /* 0x00000000ff00723e */ /* 0x000fc800000000ff */
[----:B------:R-:W-:Y:S01]  /*a590*/  PRMT R19, R0, 0x7610, R19 ;  /* 0x0000761000137816 */ /* 0x000fe20000000013 */
[----:B------:R-:W-:Y:S06]  /*a5a0*/  BRA `(.L_x_11908) ;  /* 0x0000000000b47947 */ /* 0x000fec0003800000 */
.L_x_11920:
        /* <DEDUP_REMOVED lines=14> */
.L_x_11934:
[----:B------:R-:W-:Y:S05]  /*a690*/  BSYNC.RECONVERGENT B0 ;  /* 0x0000000000007941 */ /* 0x000fea0003800200 */
.L_x_11933:
[----:B------:R-:W-:-:S04]  /*a6a0*/  F2FP.F16.F32.PACK_AB R0, RZ, R0 ;  /* 0x00000000ff00723e */ /* 0x000fc800000000ff */
[----:B------:R-:W-:Y:S01]  /*a6b0*/  PRMT R19, R0, 0x7610, R19 ;  /* 0x0000761000137816 */ /* 0x000fe20000000013 */
[----:B------:R-:W-:Y:S06]  /*a6c0*/  BRA `(.L_x_11908) ;  /* 0x00000000006c7947 */ /* 0x000fec0003800000 */
.L_x_11907:
        /* <DEDUP_REMOVED lines=16> */
.L_x_11935:
[----:B------:R-:W-:Y:S01]  /*a7d0*/  PRMT R19, RZ, 0x7610, R19 ;  /* 0x00007610ff137816 */ /* 0x000fe20000000013 */
[----:B------:R-:W-:Y:S06]  /*a7e0*/  BRA `(.L_x_11908) ;  /* 0x0000000000247947 */ /* 0x000fec0003800000 */
.L_x_11932:
[----:B------:R-:W2:Y:S02]  /*a7f0*/  LDG.E.64 R2, desc[UR36][R2.64] ;  /* 0x0000002402027981 */ /* 0x000ea4000c1e1b00 */
[----:B--2---:R-:W0:Y:S02]  /*a800*/  I2F.U64 R0, R2 ;  /* 0x0000000200007312 */ /* 0x004e240000301000 */
[----:B0-----:R-:W-:-:S04]  /*a810*/  F2FP.F16.F32.PACK_AB R0, RZ, R0 ;  /* 0x00000000ff00723e */ /* 0x001fc800000000ff */
[----:B------:R-:W-:Y:S01]  /*a820*/  PRMT R19, R0, 0x7610, R19 ;  /* 0x0000761000137816 */ /* 0x000fe20000000013 */
[----:B------:R-:W-:Y:S06]  /*a830*/  BRA `(.L_x_11908) ;  /* 0x0000000000107947 */ /* 0x000fec0003800000 */
.L_x_11931:
[----:B------:R-:W2:Y:S02]  /*a840*/  LDG.E R2, desc[UR36][R2.64] ;  /* 0x0000002402027981 */ /* 0x000ea4000c1e1900 */
[----:B--2---:R-:W-:-:S04]  /*a850*/  I2FP.F32.U32 R0, R2 ;  /* 0x0000000200007245 */ /* 0x004fc80000201000 */
[----:B------:R-:W-:-:S04]  /*a860*/  F2FP.F16.F32.PACK_AB R0, RZ, R0 ;  /* 0x00000000ff00723e */ /* 0x000fc800000000ff */
[----:B------:R-:W-:-:S07]  /*a870*/  PRMT R19, R0, 0x7610, R19 ;  /* 0x0000761000137816 */ /* 0x000fce0000000013 */
.L_x_11908:
        /* <DEDUP_REMOVED lines=18> */
.L_x_11940:
[----:B------:R-:W2:Y:S02]  /*a9a0*/  LDG.E.U8 R2, desc[UR36][R2.64] ;  /* 0x0000002402027981 */ /* 0x000ea4000c1e1100 */
[----:B--2---:R-:W-:Y:S01]  /*a9b0*/  ISETP.NE.AND P0, PT, R2, RZ, PT ;  /* 0x000000ff0200720c */ /* 0x004fe20003f05270 */
[----:B------:R-:W-:-:S12]  /*a9c0*/  BRA `(.L_x_11942) ;  /* 0x0000000800307947 */ /* 0x000fd80003800000 */
.L_x_11939:
        /* <DEDUP_REMOVED lines=10> */
.L_x_11944:
[----:B------:R-:W2:Y:S02]  /*aa70*/  LDG.E R2, desc[UR36][R2.64] ;  /* 0x0000002402027981 */ /* 0x000ea4000c1e1900 */
[----:B--2---:R-:W-:Y:S01]  /*aa80*/  ISETP.NE.AND P0, PT, R2, RZ, PT ;  /* 0x000000ff0200720c */ /* 0x004fe20003f05270 */
[----:B------:R-:W-:-:S12]  /*aa90*/  BRA `(.L_x_11942) ;  /* 0x0000000400fc7947 */ /* 0x000fd80003800000 */
.L_x_11943:
[----:B------:R-:W2:Y:S02]  /*aaa0*/  LDG.E.U16 R2, desc[UR36][R2.64] ;  /* 0x0000002402027981 */ /* 0x000ea4000c1e1500 */
[----:B--2---:R-:W-:Y:S01]  /*aab0*/  ISETP.NE.AND P0, PT, R2, RZ, PT ;  /* 0x000000ff0200720c */ /* 0x004fe20003f05270 */
[----:B------:R-:W-:-:S12]  /*aac0*/  BRA `(.L_x_11942) ;  /* 0x0000000400f07947 */ /* 0x000fd80003800000 */
.L_x_11938:
        /* <DEDUP_REMOVED lines=9> */
.L_x_11946:
[----:B------:R-:W2:Y:S02]  /*ab60*/  LDG.E.U16 R0, desc[UR36][R2.64] ;  /* 0x0000002402007981 */ /* 0x000ea4000c1e1500 */
[----:B--2---:R-:W-:-:S05]  /*ab70*/  HADD2.F32 R0, -RZ, R0.H0_H0 ;  /* 0x20000000ff007230 */ /* 0x004fca0000004100 */
[----:B------:R-:W-:Y:S01]  /*ab80*/  FSETP.NEU.FTZ.AND P0, PT, R0, RZ, PT ;  /* 0x000000ff0000720b */ /* 0x000fe20003f1d000 */
[----:B------:R-:W-:-:S12]  /*ab90*/  BRA `(.L_x_11942) ;  /* 0x0000000400bc7947 */ /* 0x000fd80003800000 */
.L_x_11945:
        /* <DEDUP_REMOVED lines=11> */
.L_x_11948:
        /* <DEDUP_REMOVED lines=8> */
.L_x_11947:
[----:B------:R-:W2:Y:S02]  /*acd0*/  LDG.E.64 R2, desc[UR36][R2.64] ;  /* 0x0000002402027981 */ /* 0x000ea4000c1e1b00 */
[----:B--2---:R-:W-:Y:S01]  /*ace0*/  DSETP.NEU.AND P0, PT, R2, RZ, PT ;  /* 0x000000ff0200722a */ /* 0x004fe20003f0d000 */
[----:B------:R-:W-:-:S13]  /*acf0*/  BRA `(.L_x_11942) ;  /* 0x0000000400647947 */ /* 0x000fda0003800000 */
.L_x_11937:
        /* <DEDUP_REMOVED lines=11> */
.L_x_11951:
[----:B------:R-:W2:Y:S02]  /*adb0*/  LDG.E.128 R4, desc[UR36][R2.64] ;  /* 0x0000002402047981 */ /* 0x000ea4000c1e1d00 */
[----:B--2---:R-:W-:-:S06]  /*adc0*/  DSETP.NEU.AND P0, PT, R6, RZ, PT ;  /* 0x000000ff0600722a */ /* 0x004fcc0003f0d000 */
[----:B------:R-:W-:Y:S01]  /*add0*/  DSETP.NEU.OR P0, PT, R4, RZ, P0 ;  /* 0x000000ff0400722a */ /* 0x000fe2000070d400 */
[----:B------:R-:W-:-:S13]  /*ade0*/  BRA `(.L_x_11942) ;  /* 0x0000000400287947 */ /* 0x000fda0003800000 */
.L_x_11950:
        /* <DEDUP_REMOVED lines=9> */
.L_x_11953:
[----:B------:R-:W2:Y:S02]  /*ae80*/  LDG.E.U8 R2, desc[UR36][R2.64] ;  /* 0x0000002402027981 */ /* 0x000ea4000c1e1100 */
[----:B--2---:R-:W-:-:S04]  /*ae90*/  SHF.L.U32 R0, R2, 0x19, RZ ;  /* 0x0000001902007819 */ /* 0x004fc800000006ff */
        /* <DEDUP_REMOVED lines=9> */
.L_x_11952:
[----:B------:R-:W2:Y:S02]  /*af30*/  LDG.E.U16 R0, desc[UR36][R2.64] ;  /* 0x0000002402007981 */ /* 0x000ea4000c1e1500 */
[----:B--2---:R-:W-:-:S05]  /*af40*/  IMAD.U32 R0, R0, 0x10000, RZ ;  /* 0x0001000000007824 */ /* 0x004fca00078e00ff */
[----:B------:R-:W-:Y:S01]  /*af50*/  FSETP.NEU.FTZ.AND P0, PT, R0, RZ, PT ;  /* 0x000000ff0000720b */ /* 0x000fe20003f1d000 */
[----:B------:R-:W-:-:S12]  /*af60*/  BRA `(.L_x_11942) ;  /* 0x0000000000c87947 */ /* 0x000fd80003800000 */
.L_x_11949:
        /* <DEDUP_REMOVED lines=11> */
.L_x_11956:
[----:B------:R-:W2:Y:S02]  /*b020*/  LDG.E.U8 R2, desc[UR36][R2.64] ;  /* 0x0000002402027981 */ /* 0x000ea4000c1e1100 */
[----:B--2---:R-:W-:Y:S01]  /*b030*/  ISETP.NE.AND P0, PT, R2, RZ, PT ;  /* 0x000000ff0200720c */ /* 0x004fe20003f05270 */
[----:B------:R-:W-:-:S12]  /*b040*/  BRA `(.L_x_11942) ;  /* 0x0000000000907947 */ /* 0x000fd80003800000 */
.L_x_11955:
[----:B------:R-:W2:Y:S02]  /*b050*/  LDG.E.U8 R2, desc[UR36][R2.64] ;  /* 0x0000002402027981 */ /* 0x000ea4000c1e1100 */
[----:B--2---:R-:W-:Y:S01]  /*b060*/  ISETP.NE.AND P0, PT, R2, RZ, PT ;  /* 0x000000ff0200720c */ /* 0x004fe20003f05270 */
[----:B------:R-:W-:-:S12]  /*b070*/  BRA `(.L_x_11942) ;  /* 0x0000000000847947 */ /* 0x000fd80003800000 */
.L_x_11954:
        /* <DEDUP_REMOVED lines=9> */
.L_x_11941:
        /* <DEDUP_REMOVED lines=15> */
[----:B--2--5:R-:W-:Y:S05]  /*b200*/  CALL.ABS.NOINC R2 ;  /* 0x0000000002007343 */ /* 0x024fea0003c00000 */
.L_x_11959:
[----:B------:R-:W-:Y:S01]  /*b210*/  PLOP3.LUT P0, PT, PT, PT, PT, 0x8, 0x80 ;  /* 0x000000000080781c */ /* 0x000fe20003f0e170 */
[----:B------:R-:W-:-:S12]  /*b220*/  BRA `(.L_x_11942) ;  /* 0x0000000000187947 */ /* 0x000fd80003800000 */
.L_x_11958:
[----:B------:R-:W2:Y:S02]  /*b230*/  LDG.E.64 R2, desc[UR36][R2.64] ;  /* 0x0000002402027981 */ /* 0x000ea4000c1e1b00 */
[----:B--2---:R-:W-:-:S04]  /*b240*/  ISETP.NE.U32.AND P0, PT, R2, RZ, PT ;  /* 0x000000ff0200720c */ /* 0x004fc80003f05070 */
[----:B------:R-:W-:Y:S01]  /*b250*/  ISETP.NE.AND.EX P0, PT, R3, RZ, PT, P0 ;  /* 0x000000ff0300720c */ /* 0x000fe20003f05300 */
[----:B------:R-:W-:-:S12]  /*b260*/  BRA `(.L_x_11942) ;  /* 0x0000000000087947 */ /* 0x000fd80003800000 */
.L_x_11957:
[----:B------:R-:W2:Y:S02]  /*b270*/  LDG.E R2, desc[UR36][R2.64] ;  /* 0x0000002402027981 */ /* 0x000ea4000c1e1900 */
[----:B--2---:R-:W-:-:S13]  /*b280*/  ISETP.NE.AND P0, PT, R2, RZ, PT ;  /* 0x000000ff0200720c */ /* 0x004fda0003f05270 */
.L_x_11942:
[----:B------:R-:W-:Y:S05]  /*b290*/  BSYNC.RECONVERGENT B6 ;  /* 0x0000000000067941 */ /* 0x000fea0003800200 */
.L_x_11936:
        /* <DEDUP_REMOVED lines=25> */
.L_x_11963:
[----:B------:R-:W-:-:S06]  /*b430*/  HADD2.F32 R5, -RZ, R0.H0_H0 ;  /* 0x20000000ff057230 */ /* 0x000fcc0000004100 */
[----:B------:R-:W0:Y:S02]  /*b440*/  F2I.S64.TRUNC R4, R5 ;  /* 0x0000000500047311 */ /* 0x000e24000020d900 */
[----:B0-----:R0:W-:Y:S01]  /*b450*/  STG.E.U8 desc[UR36][R2.64], R4 ;  /* 0x0000000402007986 */ /* 0x0011e2000c101124 */
[----:B------:R-:W-:Y:S05]  /*b460*/  BRA `(.L_x_11965) ;  /* 0x0000000c006c7947 */ /* 0x000fea0003800000 */
.L_x_11962:
        /* <DEDUP_REMOVED lines=10> */
.L_x_11967:
[----:B------:R-:W-:-:S04]  /*b510*/  HADD2.F32 R0, -RZ, R0.H0_H0 ;  /* 0x20000000ff007230 */ /* 0x000fc80000004100 */
[----:B------:R-:W0:Y:S02]  /*b520*/  F2I.FTZ.TRUNC.NTZ R5, R0 ;  /* 0x0000000000057305 */ /* 0x000e24000021f100 */
[----:B0-----:R0:W-:Y:S01]  /*b530*/  STG.E desc[UR36][R2.64], R5 ;  /* 0x0000000502007986 */ /* 0x0011e2000c101924 */
[----:B------:R-:W-:Y:S05]  /*b540*/  BRA `(.L_x_11965) ;  /* 0x0000000c00347947 */ /* 0x000fea0003800000 */
.L_x_11966:
[----:B------:R-:W-:-:S04]  /*b550*/  HADD2.F32 R0, -RZ, R0.H0_H0 ;  /* 0x20000000ff007230 */ /* 0x000fc80000004100 */
[----:B------:R-:W0:Y:S02]  /*b560*/  F2I.FTZ.TRUNC.NTZ R5, R0 ;  /* 0x0000000000057305 */ /* 0x000e24000021f100 */
[----:B0-----:R0:W-:Y:S01]  /*b570*/  STG.E.U16 desc[UR36][R2.64], R5 ;  /* 0x0000000502007986 */ /* 0x0011e2000c101524 */
[----:B------:R-:W-:Y:S05]  /*b580*/  BRA `(.L_x_11965) ;  /* 0x0000000c00247947 */ /* 0x000fea0003800000 */
.L_x_11961:
        /* <DEDUP_REMOVED lines=9> */
.L_x_11969:
[----:B------:R0:W-:Y:S01]  /*b620*/  STG.E.U16 desc[UR36][R2.64], R0 ;  /* 0x0000000002007986 */ /* 0x0001e2000c101524 */
[----:B------:R-:W-:Y:S05]  /*b630*/  BRA `(.L_x_11965) ;  /* 0x0000000800f87947 */ /* 0x000fea0003800000 */
.L_x_11968:
        /* <DEDUP_REMOVED lines=10> */
.L_x_11971:
[----:B------:R-:W-:-:S05]  /*b6e0*/  HADD2.F32 R0, -RZ, R0.H0_H0 ;  /* 0x20000000ff007230 */ /* 0x000fca0000004100 */
[----:B------:R-:W-:-:S04]  /*b6f0*/  F2FP.F16.F32.PACK_AB R0, RZ, R0 ;  /* 0x00000000ff00723e */ /* 0x000fc800000000ff */
[----:B------:R-:W-:-:S05]  /*b700*/  PRMT R0, R0, 0x5410, RZ ;  /* 0x0000541000007816 */ /* 0x000fca00000000ff */
[----:B------:R0:W-:Y:S01]  /*b710*/  STG.E desc[UR36][R2.64], R0 ;  /* 0x0000000002007986 */ /* 0x0001e2000c101924 */
[----:B------:R-:W-:Y:S05]  /*b720*/  BRA `(.L_x_11965) ;  /* 0x0000000800bc7947 */ /* 0x000fea0003800000 */
.L_x_11970:
[----:B------:R-:W-:-:S05]  /*b730*/  HADD2.F32 R4, -RZ, R0.H0_H0 ;  /* 0x20000000ff047230 */ /* 0x000fca0000004100 */
[----:B------:R-:W-:-:S06]  /*b740*/  FMUL.FTZ R4, R4, 1 ;  /* 0x3f80000004047820 */ /* 0x000fcc0000410000 */
[----:B------:R-:W0:Y:S02]  /*b750*/  F2F.F64.F32 R4, R4 ;  /* 0x0000000400047310 */ /* 0x000e240000201800 */
[----:B0-----:R0:W-:Y:S01]  /*b760*/  STG.E.64 desc[UR36][R2.64], R4 ;  /* 0x0000000402007986 */ /* 0x0011e2000c101b24 */
[----:B------:R-:W-:Y:S05]  /*b770*/  BRA `(.L_x_11965) ;  /* 0x0000000800a87947 */ /* 0x000fea0003800000 */
.L_x_11960:
        /* <DEDUP_REMOVED lines=14> */
.L_x_11975:
        /* <DEDUP_REMOVED lines=18> */
.L_x_11978:
[----:B------:R-:W-:-:S04]  /*b980*/  SHF.R.U32.HI R5, RZ, 0x18, R5 ;  /* 0x00000018ff057819 */ /* 0x000fc80000011605 */
[----:B------:R-:W-:-:S07]  /*b990*/  LOP3.LUT R0, R0, 0x80, R5, 0xf8, !PT ;  /* 0x0000008000007812 */ /* 0x000fce00078ef805 */
.L_x_11977:
[----:B------:R-:W-:Y:S05]  /*b9a0*/  BSYNC.RECONVERGENT B0 ;  /* 0x0000000000007941 */ /* 0x000fea0003800200 */
.L_x_11976:
[----:B------:R0:W-:Y:S01]  /*b9b0*/  STG.E.U8 desc[UR36][R2.64], R0 ;  /* 0x0000000002007986 */ /* 0x0001e2000c101124 */
[----:B------:R-:W-:Y:S05]  /*b9c0*/  BRA `(.L_x_11965) ;  /* 0x0000000800147947 */ /* 0x000fea0003800000 */
.L_x_11974:
        /* <DEDUP_REMOVED lines=18> */
.L_x_11981:
[----:B------:R-:W-:-:S04]  /*baf0*/  SHF.R.U32.HI R5, RZ, 0x18, R5 ;  /* 0x00000018ff057819 */ /* 0x000fc80000011605 */
[----:B------:R-:W-:-:S07]  /*bb00*/  LOP3.LUT R0, R0, 0x80, R5, 0xf8, !PT ;  /* 0x0000008000007812 */ /* 0x000fce00078ef805 */
.L_x_11980:
[----:B------:R-:W-:Y:S05]  /*bb10*/  BSYNC.RECONVERGENT B0 ;  /* 0x0000000000007941 */ /* 0x000fea0003800200 */
.L_x_11979:
[----:B------:R0:W-:Y:S01]  /*bb20*/  STG.E.U8 desc[UR36][R2.64], R0 ;  /* 0x0000000002007986 */ /* 0x0001e2000c101124 */
[----:B------:R-:W-:Y:S05]  /*bb30*/  BRA `(.L_x_11965) ;  /* 0x0000000400b87947 */ /* 0x000fea0003800000 */
.L_x_11973:
        /* <DEDUP_REMOVED lines=22> */
.L_x_11983:
[----:B------:R-:W-:-:S06]  /*bca0*/  HADD2.F32 R4, -RZ, R0.H0_H0 ;  /* 0x20000000ff047230 */ /* 0x000fcc0000004100 */
[----:B------:R-:W0:Y:S02]  /*bcb0*/  F2I.U64.TRUNC R4, R4 ;  /* 0x0000000400047311 */ /* 0x000e24000020d800 */
[----:B0-----:R0:W-:Y:S01]  /*bcc0*/  STG.E.64 desc[UR36][R2.64], R4 ;  /* 0x0000000402007986 */ /* 0x0011e2000c101b24 */
[----:B------:R-:W-:Y:S05]  /*bcd0*/  BRA `(.L_x_11965) ;  /* 0x0000000400507947 */ /* 0x000fea0003800000 */
.L_x_11982:
[----:B------:R-:W-:-:S04]  /*bce0*/  HADD2.F32 R0, -RZ, R0.H0_H0 ;  /* 0x20000000ff007230 */ /* 0x000fc80000004100 */
[----:B------:R-:W0:Y:S02]  /*bcf0*/  F2I.FTZ.U32.TRUNC.NTZ R5, R0 ;  /* 0x0000000000057305 */ /* 0x000e24000021f000 */
[----:B0-----:R0:W-:Y:S01]  /*bd00*/  STG.E desc[UR36][R2.64], R5 ;  /* 0x0000000502007986 */ /* 0x0011e2000c101924 */
[----:B------:R-:W-:Y:S05]  /*bd10*/  BRA `(.L_x_11965) ;  /* 0x0000000400407947 */ /* 0x000fea0003800000 */
.L_x_11972:
        /* <DEDUP_REMOVED lines=11> */
.L_x_11985:
[----:B------:R-:W-:Y:S01]  /*bdd0*/  HADD2.F32 R0, -RZ, R0.H0_H0 ;  /* 0x20000000ff007230 */ /* 0x000fe20000004100 */
[----:B------:R-:W-:-:S04]  /*bde0*/  CS2R R6, SRZ ;  /* 0x0000000000067805 */ /* 0x000fc8000001ff00 */
[----:B------:R-:W-:-:S04]  /*bdf0*/  FMUL.FTZ R0, R0, 1 ;  /* 0x3f80000000007820 */ /* 0x000fc80000410000 */
[----:B------:R-:W0:Y:S02]  /*be00*/  F2F.F64.F32 R4, R0 ;  /* 0x0000000000047310 */ /* 0x000e240000201800 */
[----:B0-----:R1:W-:Y:S01]  /*be10*/  STG.E.128 desc[UR36][R2.64], R4 ;  /* 0x0000000402007986 */ /* 0x0013e2000c101d24 */
[----:B------:R-:W-:Y:S05]  /*be20*/  BRA `(.L_x_11965) ;  /* 0x0000000000fc7947 */ /* 0x000fea0003800000 */
.L_x_11984:
[----:B------:R-:W-:-:S09]  /*be30*/  UISETP.NE.AND UP0, UPT, UR7, 0xf, UPT ;  /* 0x0000000f0700788c */ /* 0x000fd2000bf05270 */
[----:B------:R-:W-:Y:S05]  /*be40*/  BRA.U !UP0, `(.L_x_11986) ;  /* 0x0000000108e87547 */ /* 0x000fea000b800000 */
[----:B------:R-:W-:-:S09]  /*be50*/  UISETP.NE.AND UP0, UPT, UR7, 0x17, UPT ;  /* 0x000000170700788c */ /* 0x000fd2000bf05270 */
[----:B------:R-:W-:Y:S05]  /*be60*/  BRA.U !UP0, `(.L_x_11987) ;  /* 0x0000000108907547 */ /* 0x000fea000b800000 */
[----:B------:R-:W-:-:S09]  /*be70*/  UISETP.NE.AND UP0, UPT, UR7, 0x18, UPT ;  /* 0x000000180700788c */ /* 0x000fd2000bf05270 */
[----:B------:R-:W-:Y:S05]  /*be80*/  BRA.U !UP0, `(.L_x_11988) ;  /* 0x0000000108447547 */ /* 0x000fea000b800000 */
.L_x_11964:
        /* <DEDUP_REMOVED lines=16> */
.L_x_11989:
[----:B------:R-:W-:Y:S05]  /*bf90*/  BRA `(.L_x_11965) ;  /* 0x0000000000a07947 */ /* 0x000fea0003800000 */
.L_x_11988:
        /* <DEDUP_REMOVED lines=13> */
.L_x_11991:
[----:B------:R-:W-:Y:S05]  /*c070*/  BSYNC.RECONVERGENT B0 ;  /* 0x0000000000007941 */ /* 0x000fea0003800200 */
.L_x_11990:
[----:B------:R-:W-:-:S05]  /*c080*/  LOP3.LUT R5, R0, 0x80, R5, 0xf8, !PT ;  /* 0x0000008000057812 */ /* 0x000fca00078ef805 */
[----:B------:R3:W-:Y:S01]  /*c090*/  STG.E.U8 desc[UR36][R2.64], R5 ;  /* 0x0000000502007986 */ /* 0x0007e2000c101124 */
[----:B------:R-:W-:Y:S05]  /*c0a0*/  BRA `(.L_x_11965) ;  /* 0x00000000005c7947 */ /* 0x000fea0003800000 */
.L_x_11987:
        /* <DEDUP_REMOVED lines=12> */
.L_x_11993:
[----:B------:R-:W-:Y:S01]  /*c170*/  IMAD.MOV.U32 R0, RZ, RZ, 0x7f ;  /* 0x0000007fff007424 */ /* 0x000fe200078e00ff */
[----:B------:R-:W-:-:S04]  /*c180*/  ISETP.GT.U32.AND P0, PT, R4, 0x7f800000, PT ;  /* 0x7f8000000400780c */ /* 0x000fc80003f04070 */
[----:B------:R-:W-:-:S09]  /*c190*/  SEL R0, R0, 0x7c, P0 ;  /* 0x0000007c00007807 */ /* 0x000fd20000000000 */
.L_x_11994:
[----:B------:R-:W-:Y:S05]  /*c1a0*/  BSYNC.RECONVERGENT B0 ;  /* 0x0000000000007941 */ /* 0x000fea0003800200 */
.L_x_11992:
[----:B------:R-:W-:-:S04]  /*c1b0*/  SHF.R.U32.HI R5, RZ, 0x18, R5 ;  /* 0x00000018ff057819 */ /* 0x000fc80000011605 */
[----:B------:R-:W-:-:S05]  /*c1c0*/  LOP3.LUT R5, R0, 0x80, R5, 0xf8, !PT ;  /* 0x0000008000057812 */ /* 0x000fca00078ef805 */
[----:B------:R2:W-:Y:S01]  /*c1d0*/  STG.E.U8 desc[UR36][R2.64], R5 ;  /* 0x0000000502007986 */ /* 0x0005e2000c101124 */
[----:B------:R-:W-:Y:S05]  /*c1e0*/  BRA `(.L_x_11965) ;  /* 0x00000000000c7947 */ /* 0x000fea0003800000 */
.L_x_11986:
[----:B------:R-:W-:-:S05]  /*c1f0*/  HADD2.F32 R0, -RZ, R0.H0_H0 ;  /* 0x20000000ff007230 */ /* 0x000fca0000004100 */
[----:B------:R-:W-:-:S05]  /*c200*/  F2FP.BF16.F32.PACK_AB R0, RZ, R0 ;  /* 0x00000000ff00723e */ /* 0x000fca00000010ff */
[----:B------:R4:W-:Y:S02]  /*c210*/  STG.E.U16 desc[UR36][R2.64], R0 ;  /* 0x0000000002007986 */ /* 0x0009e4000c101524 */
.L_x_11965:
[----:B------:R-:W-:-:S07]  /*c220*/  IADD3 R17, PT, PT, R17, 0x80, RZ ;  /* 0x0000008011117810 */ /* 0x000fce0007ffe0ff */
.L_x_11901:
[----:B------:R-:W-:Y:S05]  /*c230*/  BSYNC.RECONVERGENT B7 ;  /* 0x0000000000077941 */ /* 0x000fea0003800200 */
.L_x_11900:
[----:B------:R-:W5:Y:S02]  /*c240*/  LDCU UR4, c[0x0][0x380] ;  /* 0x00007000ff0477ac */ /* 0x000f640008000800 */
[----:B-----5:R-:W-:-:S13]  /*c250*/  ISETP.GE.AND P0, PT, R17, UR4, PT ;  /* 0x0000000411007c0c */ /* 0x020fda000bf06270 */
[----:B------:R-:W-:Y:S05]  /*c260*/  @P0 EXIT ;  /* 0x000000000000094d */ /* 0x000fea0003800000 */
[----:B------:R-:W5:Y:S01]  /*c270*/  LDCU UR4, c[0x0][0x388] ;  /* 0x00007100ff0477ac */ /* 0x000f620008000800 */
[----:B------:R-:W-:Y:S01]  /*c280*/  IMAD.MOV.U32 R18, RZ, RZ, RZ ;  /* 0x000000ffff127224 */ /* 0x000fe200078e00ff */
[----:B------:R-:W-:Y:S01]  /*c290*/  MOV R16, RZ ;  /* 0x000000ff00107202 */ /* 0x000fe20000000f00 */
[----:B01--4-:R-:W-:Y:S01]  /*c2a0*/  IMAD.MOV.U32 R0, RZ, RZ, RZ ;  /* 0x000000ffff007224 */ /* 0x013fe200078e00ff */
        /* <DEDUP_REMOVED lines=350> */
.L_x_11995:
[----:B------:R-:W2:Y:S01]  /*d890*/  LDCU.64 UR8, c[0x0][0x5f0] ;  /* 0x0000be00ff0877ac */ /* 0x000ea20008000a00 */
[----:B------:R-:W0:Y:S01]  /*d8a0*/  LDCU.64 UR6, c[0x0][0x5e8] ;  /* 0x0000bd00ff0677ac */ /* 0x000e220008000a00 */
[----:B------:R-:W-:-:S04]  /*d8b0*/  UPRMT UR4, UR40, 0x7771, URZ ;  /* 0x0000777128047896 */ /* 0x000fc800080000ff */
[----:B------:R-:W-:Y:S01]  /*d8c0*/  UISETP.GT.AND UP0, UPT, UR4, 0x9, UPT ;  /* 0x000000090400788c */ /* 0x000fe2000bf04270 */
[----:B--23--:R-:W-:Y:S02]  /*d8d0*/  IADD3 R2, P1, PT, R0, UR8, RZ ;  /* 0x0000000800027c10 */ /* 0x00cfe4000ff3e0ff */
        /* <DEDUP_REMOVED lines=17> */
.L_x_11999:
[----:B------:R-:W2:Y:S02]  /*d9f0*/  LDG.E.U8 R2, desc[UR36][R2.64] ;  /* 0x0000002402027981 */ /* 0x000ea4000c1e1100 */
[----:B--2---:R-:W-:-:S04]  /*da00*/  I2FP.F32.U32 R0, R2 ;  /* 0x0000000200007245 */ /* 0x004fc80000201000 */
[----:B------:R-:W-:-:S04]  /*da10*/  F2FP.F16.F32.PACK_AB R0, RZ, R0 ;  /* 0x00000000ff00723e */ /* 0x000fc800000000ff */
[----:B------:R-:W-:Y:S01]  /*da20*/  PRMT R19, R0, 0x7610, R19 ;  /* 0x0000761000137816 */ /* 0x000fe20000000013 */
[----:B------:R-:W-:Y:S06]  /*da30*/  BRA `(.L_x_12001) ;  /* 0x0000000c00b47947 */ /* 0x000fec0003800000 */
.L_x_11998:
        /* <DEDUP_REMOVED lines=11> */
.L_x_12003:
[----:B------:R-:W2:Y:S02]  /*daf0*/  LDG.E R2, desc[UR36][R2.64] ;  /* 0x0000002402027981 */ /* 0x000ea4000c1e1900 */
[----:B--2---:R-:W-:-:S04]  /*db00*/  I2FP.F32.S32 R0, R2 ;  /* 0x0000000200007245 */ /* 0x004fc80000201400 */
[----:B------:R-:W-:-:S04]  /*db10*/  F2FP.F16.F32.PACK_AB R0, RZ, R0 ;  /* 0x00000000ff00723e */ /* 0x000fc800000000ff */
[----:B------:R-:W-:Y:S01]  /*db20*/  PRMT R19, R0, 0x7610, R19 ;  /* 0x0000761000137816 */ /* 0x000fe20000000013 */
[----:B------:R-:W-:Y:S06]  /*db30*/  BRA `(.L_x_12001) ;  /* 0x0000000c00747947 */ /* 0x000fec0003800000 */
.L_x_12002:
[----:B------:R-:W2:Y:S02]  /*db40*/  LDG.E.U16 R2, desc[UR36][R2.64] ;  /* 0x0000002402027981 */ /* 0x000ea4000c1e1500 */
[----:B--2---:R-:W0:Y:S02]  /*db50*/  I2F.S16 R0, R2 ;  /* 0x0000000200007306 */ /* 0x004e240000101400 */
[----:B0-----:R-:W-:-:S04]  /*db60*/  F2FP.F16.F32.PACK_AB R0, RZ, R0 ;  /* 0x00000000ff00723e */ /* 0x001fc800000000ff */
[----:B------:R-:W-:Y:S01]  /*db70*/  PRMT R19, R0, 0x7610, R19 ;  /* 0x0000761000137816 */ /* 0x000fe20000000013 */
[----:B------:R-:W-:Y:S06]  /*db80*/  BRA `(.L_x_12001) ;  /* 0x0000000c00607947 */ /* 0x000fec0003800000 */
.L_x_11997:
        /* <DEDUP_REMOVED lines=9> */
.L_x_12005:
[----:B------:R0:W5:Y:S01]  /*dc20*/  LDG.E.U16 R19, desc[UR36][R2.64] ;  /* 0x0000002402137981 */ /* 0x000162000c1e1500 */
[----:B------:R-:W-:Y:S05]  /*dc30*/  BRA `(.L_x_12001) ;  /* 0x0000000c00347947 */ /* 0x000fea0003800000 */
.L_x_12004:
        /* <DEDUP_REMOVED lines=9> */
.L_x_12007:
[----:B------:R1:W5:Y:S01]  /*dcd0*/  LDG.E.U16 R19, desc[UR36][R2.64] ;  /* 0x0000002402137981 */ /* 0x000362000c1e1500 */
[----:B------:R-:W-:Y:S05]  /*dce0*/  BRA `(.L_x_12001) ;  /* 0x0000000c00087947 */ /* 0x000fea0003800000 */
.L_x_12006:
        /* <DEDUP_REMOVED lines=9> */
.L_x_11996:
        /* <DEDUP_REMOVED lines=14> */
.L_x_12010:
        /* <DEDUP_REMOVED lines=9> */
.L_x_12009:
        /* <DEDUP_REMOVED lines=27> */
.L_x_12012:
        /* <DEDUP_REMOVED lines=14> */
.L_x_12011:
[----:B------:R-:W2:Y:S02]  /*e180*/  LDG.E.U16 R0, desc[UR36][R2.64] ;  /* 0x0000002402007981 */ /* 0x000ea4000c1e1500 */
[----:B--2---:R-:W-:-:S05]  /*e190*/  IMAD.U32 R0, R0, 0x10000, RZ ;  /* 0x0001000000007824 */ /* 0x004fca00078e00ff */
[----:B------:R-:W-:-:S04]  /*e1a0*/  F2FP.F16.F32.PACK_AB R0, RZ, R0 ;  /* 0x00000000ff00723e */ /* 0x000fc800000000ff */
[----:B------:R-:W-:Y:S01]  /*e1b0*/  PRMT R19, R0, 0x7610, R19 ;  /* 0x0000761000137816 */ /* 0x000fe20000000013 */
[----:B------:R-:W-:Y:S06]  /*e1c0*/  BRA `(.L_x_12001) ;  /* 0x0000000400d07947 */ /* 0x000fec0003800000 */
.L_x_12008:
        /* <DEDUP_REMOVED lines=13> */
.L_x_12015:
        /* <DEDUP_REMOVED lines=21> */
.L_x_12019:
[----:B------:R-:W-:Y:S05]  /*e3f0*/  BSYNC.RECONVERGENT B1 ;  /* 0x0000000000017941 */ /* 0x000fea0003800200 */
.L_x_12018:
[----:B------:R-:W-:Y:S01]  /*e400*/  IMAD.SHL.U32 R0, R0, 0x100000, RZ ;  /* 0x0010000000007824 */ /* 0x000fe200078e00ff */
[----:B------:R-:W-:-:S04]  /*e410*/  LEA R2, R2, 0x3b800000, 0x17 ;  /* 0x3b80000002027811 */ /* 0x000fc800078eb8ff */
[----:B------:R-:W-:-:S07]  /*e420*/  LOP3.LUT R0, R2, R0, R7, 0xfe, !PT ;  /* 0x0000000002007212 */ /* 0x000fce00078efe07 */
.L_x_12017:
[----:B------:R-:W-:Y:S05]  /*e430*/  BSYNC.RECONVERGENT B0 ;  /* 0x0000000000007941 */ /* 0x000fea0003800200 */
.L_x_12016:
[----:B------:R-:W-:-:S04]  /*e440*/  F2FP.F16.F32.PACK_AB R0, RZ, R0 ;  /* 0x00000000ff00723e */ /* 0x000fc800000000ff */
[----:B------:R-:W-:Y:S01]  /*e450*/  PRMT R19, R0, 0x7610, R19 ;  /* 0x0000761000137816 */ /* 0x000fe20000000013 */
[----:B------:R-:W-:Y:S06]  /*e460*/  BRA `(.L_x_12001) ;  /* 0x0000000400287947 */ /* 0x000fec0003800000 */
.L_x_12014:
        /* <DEDUP_REMOVED lines=21> */
.L_x_12023:
[----:B------:R-:W-:Y:S05]  /*e5c0*/  BSYNC.RECONVERGENT B1 ;  /* 0x0000000000017941 */ /* 0x000fea0003800200 */
.L_x_12022:
[----:B------:R-:W-:Y:S02]  /*e5d0*/  SHF.L.U32 R0, R0, 0x15, RZ ;  /* 0x0000001500007819 */ /* 0x000fe400000006ff */
[----:B------:R-:W-:-:S04]  /*e5e0*/  LEA R2, R2, 0x37800000, 0x17 ;  /* 0x3780000002027811 */ /* 0x000fc800078eb8ff */
[----:B------:R-:W-:-:S07]  /*e5f0*/  LOP3.LUT R0, R2, R0, R7, 0xfe, !PT ;  /* 0x0000000002007212 */ /* 0x000fce00078efe07 */
.L_x_12021:
[----:B------:R-:W-:Y:S05]  /*e600*/  BSYNC.RECONVERGENT B0 ;  /* 0x0000000000007941 */ /* 0x000fea0003800200 */
.L_x_12020:
[----:B------:R-:W-:-:S04]  /*e610*/  F2FP.F16.F32.PACK_AB R0, RZ, R0 ;  /* 0x00000000ff00723e */ /* 0x000fc800000000ff */
[----:B------:R-:W-:Y:S01]  /*e620*/  PRMT R19, R0, 0x7610, R19 ;  /* 0x0000761000137816 */ /* 0x000fe20000000013 */
[----:B------:R-:W-:Y:S06]  /*e630*/  BRA `(.L_x_12001) ;  /* 0x0000000000b47947 */ /* 0x000fec0003800000 */
.L_x_12013:
        /* <DEDUP_REMOVED lines=14> */
.L_x_12027:
[----:B------:R-:W-:Y:S05]  /*e720*/  BSYNC.RECONVERGENT B0 ;  /* 0x0000000000007941 */ /* 0x000fea0003800200 */
.L_x_12026:
[----:B------:R-:W-:-:S04]  /*e730*/  F2FP.F16.F32.PACK_AB R0, RZ, R0 ;  /* 0x00000000ff00723e */ /* 0x000fc800000000ff */
[----:B------:R-:W-:Y:S01]  /*e740*/  PRMT R19, R0, 0x7610, R19 ;  /* 0x0000761000137816 */ /* 0x000fe20000000013 */
[----:B------:R-:W-:Y:S06]  /*e750*/  BRA `(.L_x_12001) ;  /* 0x00000000006c7947 */ /* 0x000fec0003800000 */
.L_x_12000:
        /* <DEDUP_REMOVED lines=16> */
.L_x_12028:
[----:B------:R-:W-:Y:S01]  /*e860*/  PRMT R19, RZ, 0x7610, R19 ;  /* 0x00007610ff137816 */ /* 0x000fe20000000013 */
[----:B------:R-:W-:Y:S06]  /*e870*/  BRA `(.L_x_12001) ;  /* 0x0000000000247947 */ /* 0x000fec0003800000 */
.L_x_12025:
[----:B------:R-:W2:Y:S02]  /*e880*/  LDG.E.64 R2, desc[UR36][R2.64] ;  /* 0x0000002402027981 */ /* 0x000ea4000c1e1b00 */
[----:B--2---:R-:W0:Y:S02]  /*e890*/  I2F.U64 R0, R2 ;  /* 0x0000000200007312 */ /* 0x004e240000301000 */
[----:B0-----:R-:W-:-:S04]  /*e8a0*/  F2FP.F16.F32.PACK_AB R0, RZ, R0 ;  /* 0x00000000ff00723e */ /* 0x001fc800000000ff */
[----:B------:R-:W-:Y:S01]  /*e8b0*/  PRMT R19, R0, 0x7610, R19 ;  /* 0x0000761000137816 */ /* 0x000fe20000000013 */
[----:B------:R-:W-:Y:S06]  /*e8c0*/  BRA `(.L_x_12001) ;  /* 0x0000000000107947 */ /* 0x000fec0003800000 */
.L_x_12024:
[----:B------:R-:W2:Y:S02]  /*e8d0*/  LDG.E R2, desc[UR36][R2.64] ;  /* 0x0000002402027981 */ /* 0x000ea4000c1e1900 */
[----:B--2---:R-:W-:-:S04]  /*e8e0*/  I2FP.F32.U32 R0, R2 ;  /* 0x0000000200007245 */ /* 0x004fc80000201000 */
[----:B------:R-:W-:-:S04]  /*e8f0*/  F2FP.F16.F32.PACK_AB R0, RZ, R0 ;  /* 0x00000000ff00723e */ /* 0x000fc800000000ff */
[----:B------:R-:W-:-:S07]  /*e900*/  PRMT R19, R0, 0x7610, R19 ;  /* 0x0000761000137816 */ /* 0x000fce0000000013 */
.L_x_12001:
        /* <DEDUP_REMOVED lines=18> */
.L_x_12033:
[----:B------:R-:W2:Y:S02]  /*ea30*/  LDG.E.U8 R2, desc[UR36][R2.64] ;  /* 0x0000002402027981 */ /* 0x000ea4000c1e1100 */
[----:B--2---:R-:W-:Y:S01]  /*ea40*/  ISETP.NE.AND P0, PT, R2, RZ, PT ;  /* 0x000000ff0200720c */ /* 0x004fe20003f05270 */
[----:B------:R-:W-:-:S12]  /*ea50*/  BRA `(.L_x_12035) ;  /* 0x0000000800307947 */ /* 0x000fd80003800000 */
.L_x_12032:
        /* <DEDUP_REMOVED lines=10> */
.L_x_12037:
[----:B------:R-:W2:Y:S02]  /*eb00*/  LDG.E R2, desc[UR36][R2.64] ;  /* 0x0000002402027981 */ /* 0x000ea4000c1e1900 */
[----:B--2---:R-:W-:Y:S01]  /*eb10*/  ISETP.NE.AND P0, PT, R2, RZ, PT ;  /* 0x000000ff0200720c */ /* 0x004fe20003f05270 */
[----:B------:R-:W-:-:S12]  /*eb20*/  BRA `(.L_x_12035) ;  /* 0x0000000400fc7947 */ /* 0x000fd80003800000 */
.L_x_12036:
[----:B------:R-:W2:Y:S02]  /*eb30*/  LDG.E.U16 R2, desc[UR36][R2.64] ;  /* 0x0000002402027981 */ /* 0x000ea4000c1e1500 */
[----:B--2---:R-:W-:Y:S01]  /*eb40*/  ISETP.NE.AND P0, PT, R2, RZ, PT ;  /* 0x000000ff0200720c */ /* 0x004fe20003f05270 */
[----:B------:R-:W-:-:S12]  /*eb50*/  BRA `(.L_x_12035) ;  /* 0x0000000400f07947 */ /* 0x000fd80003800000 */
.L_x_12031:
        /* <DEDUP_REMOVED lines=9> */
.L_x_12039:
[----:B------:R-:W2:Y:S02]  /*ebf0*/  LDG.E.U16 R0, desc[UR36][R2.64] ;  /* 0x0000002402007981 */ /* 0x000ea4000c1e1500 */
[----:B--2---:R-:W-:-:S05]  /*ec00*/  HADD2.F32 R0, -RZ, R0.H0_H0 ;  /* 0x20000000ff007230 */ /* 0x004fca0000004100 */
[----:B------:R-:W-:Y:S01]  /*ec10*/  FSETP.NEU.FTZ.AND P0, PT, R0, RZ, PT ;  /* 0x000000ff0000720b */ /* 0x000fe20003f1d000 */
[----:B------:R-:W-:-:S12]  /*ec20*/  BRA `(.L_x_12035) ;  /* 0x0000000400bc7947 */ /* 0x000fd80003800000 */
.L_x_12038:
        /* <DEDUP_REMOVED lines=11> */
.L_x_12041:
        /* <DEDUP_REMOVED lines=8> */
.L_x_12040:
[----:B------:R-:W2:Y:S02]  /*ed60*/  LDG.E.64 R2, desc[UR36][R2.64] ;  /* 0x0000002402027981 */ /* 0x000ea4000c1e1b00 */
[----:B--2---:R-:W-:Y:S01]  /*ed70*/  DSETP.NEU.AND P0, PT, R2, RZ, PT ;  /* 0x000000ff0200722a */ /* 0x004fe20003f0d000 */
[----:B------:R-:W-:-:S13]  /*ed80*/  BRA `(.L_x_12035) ;  /* 0x0000000400647947 */ /* 0x000fda0003800000 */
.L_x_12030:
        /* <DEDUP_REMOVED lines=11> */
.L_x_12044:
[----:B------:R-:W2:Y:S02]  /*ee40*/  LDG.E.128 R4, desc[UR36][R2.64] ;  /* 0x0000002402047981 */ /* 0x000ea4000c1e1d00 */
[----:B--2---:R-:W-:-:S06]  /*ee50*/  DSETP.NEU.AND P0, PT, R6, RZ, PT ;  /* 0x000000ff0600722a */ /* 0x004fcc0003f0d000 */
[----:B------:R-:W-:Y:S01]  /*ee60*/  DSETP.NEU.OR P0, PT, R4, RZ, P0 ;  /* 0x000000ff0400722a */ /* 0x000fe2000070d400 */
[----:B------:R-:W-:-:S13]  /*ee70*/  BRA `(.L_x_12035) ;  /* 0x0000000400287947 */ /* 0x000fda0003800000 */
.L_x_12043:
        /* <DEDUP_REMOVED lines=9> */
.L_x_12046:
        /* <DEDUP_REMOVED lines=11> */
.L_x_12045:
[----:B------:R-:W2:Y:S02]  /*efc0*/  LDG.E.U16 R0, desc[UR36][R2.64] ;  /* 0x0000002402007981 */ /* 0x000ea4000c1e1500 */
[----:B--2---:R-:W-:-:S05]  /*efd0*/  IMAD.U32 R0, R0, 0x10000, RZ ;  /* 0x0001000000007824 */ /* 0x004fca00078e00ff */
[----:B------:R-:W-:Y:S01]  /*efe0*/  FSETP.NEU.FTZ.AND P0, PT, R0, RZ, PT ;  /* 0x000000ff0000720b */ /* 0x000fe20003f1d000 */
[----:B------:R-:W-:-:S12]  /*eff0*/  BRA `(.L_x_12035) ;  /* 0x0000000000c87947 */ /* 0x000fd80003800000 */
.L_x_12042:
        /* <DEDUP_REMOVED lines=11> */
.L_x_12049:
[----:B------:R-:W2:Y:S02]  /*f0b0*/  LDG.E.U8 R2, desc[UR36][R2.64] ;  /* 0x0000002402027981 */ /* 0x000ea4000c1e1100 */
[----:B--2---:R-:W-:Y:S01]  /*f0c0*/  ISETP.NE.AND P0, PT, R2, RZ, PT ;  /* 0x000000ff0200720c */ /* 0x004fe20003f05270 */
[----:B------:R-:W-:-:S12]  /*f0d0*/  BRA `(.L_x_12035) ;  /* 0x0000000000907947 */ /* 0x000fd80003800000 */
.L_x_12048:
[----:B------:R-:W2:Y:S02]  /*f0e0*/  LDG.E.U8 R2, desc[UR36][R2.64] ;  /* 0x0000002402027981 */ /* 0x000ea4000c1e1100 */
[----:B--2---:R-:W-:Y:S01]  /*f0f0*/  ISETP.NE.AND P0, PT, R2, RZ, PT ;  /* 0x000000ff0200720c */ /* 0x004fe20003f05270 */
[----:B------:R-:W-:-:S12]  /*f100*/  BRA `(.L_x_12035) ;  /* 0x0000000000847947 */ /* 0x000fd80003800000 */
.L_x_12047:
        /* <DEDUP_REMOVED lines=9> */
.L_x_12034:
        /* <DEDUP_REMOVED lines=16> */
.L_x_12052:
[----:B------:R-:W-:Y:S01]  /*f2a0*/  PLOP3.LUT P0, PT, PT, PT, PT, 0x8, 0x80 ;  /* 0x000000000080781c */ /* 0x000fe20003f0e170 */
[----:B------:R-:W-:-:S12]  /*f2b0*/  BRA `(.L_x_12035) ;  /* 0x0000000000187947 */ /* 0x000fd80003800000 */
.L_x_12051:
[----:B------:R-:W2:Y:S02]  /*f2c0*/  LDG.E.64 R2, desc[UR36][R2.64] ;  /* 0x0000002402027981 */ /* 0x000ea4000c1e1b00 */
[----:B--2---:R-:W-:-:S04]  /*f2d0*/  ISETP.NE.U32.AND P0, PT, R2, RZ, PT ;  /* 0x000000ff0200720c */ /* 0x004fc80003f05070 */
[----:B------:R-:W-:Y:S01]  /*f2e0*/  ISETP.NE.AND.EX P0, PT, R3, RZ, PT, P0 ;  /* 0x000000ff0300720c */ /* 0x000fe20003f05300 */
[----:B------:R-:W-:-:S12]  /*f2f0*/  BRA `(.L_x_12035) ;  /* 0x0000000000087947 */ /* 0x000fd80003800000 */
.L_x_12050:
[----:B------:R-:W2:Y:S02]  /*f300*/  LDG.E R2, desc[UR36][R2.64] ;  /* 0x0000002402027981 */ /* 0x000ea4000c1e1900 */
[----:B--2---:R-:W-:-:S13]  /*f310*/  ISETP.NE.AND P0, PT, R2, RZ, PT ;  /* 0x000000ff0200720c */ /* 0x004fda0003f05270 */
.L_x_12035:
[----:B------:R-:W-:Y:S05]  /*f320*/  BSYNC.RECONVERGENT B6 ;  /* 0x0000000000067941 */ /* 0x000fea0003800200 */
.L_x_12029:
[----:B------:R-:W0:Y:S01]  /*f330*/  LDCU UR4, c[0x0][0x600] ;  /* 0x0000c000ff0477ac */ /* 0x000e220008000800 */
[----:B------:R-:W-:Y:S01]  /*f340*/  SEL R0, RZ, 0x1, !P0 ;  /* 0x00000001ff007807 */ /* 0x000fe20004000000 */
[----:B-----5:R-:W-:Y:S01]  /*f350*/  HADD2.F32 R19, -RZ, R19.H0_H0 ;  /* 0x20000013ff137230 */ /* 0x020fe20000004100 */
[----:B------:R-:W-:Y:S02]  /*f360*/  ULOP3.LUT UR5, UR40, 0xff, URZ, 0xc0, !UPT ;  /* 0x000000ff28057892 */ /* 0x000fe4000f8ec0ff */
[----:B------:R-:W-:Y:S02]  /*f370*/  I2FP.F32.U32 R0, R0 ;  /* 0x0000000000007245 */ /* 0x000fe40000201000 */
[----:B------:R-:W-:-:S03]  /*f380*/  UISETP.GT.AND UP0, UPT, UR5, 0x9, UPT ;  /* 0x000000090500788c */ /* 0x000fc6000bf04270 */
[----:B------:R-:W-:-:S04]  /*f390*/  FMUL.FTZ R0, R0, R19 ;  /* 0x0000001300007220 */ /* 0x000fc80000410000 */
        /* <DEDUP_REMOVED lines=15> */
.L_x_12056:
[----:B------:R-:W-:-:S06]  /*f490*/  HADD2.F32 R3, -RZ, R0.H0_H0 ;  /* 0x20000000ff037230 */ /* 0x000fcc0000004100 */
[----:B------:R-:W0:Y:S02]  /*f4a0*/  F2I.S64.TRUNC R2, R3 ;  /* 0x0000000300027311 */ /* 0x000e24000020d900 */
[----:B0-----:R-:W-:Y:S01]  /*f4b0*/  STG.E.U8 desc[UR36][R16.64], R2 ;  /* 0x0000000210007986 */ /* 0x001fe2000c101124 */
[----:B------:R-:W-:Y:S05]  /*f4c0*/  EXIT ;  /* 0x000000000000794d */ /* 0x000fea0003800000 */
.L_x_12055:
        /* <DEDUP_REMOVED lines=10> */
.L_x_12059:
[----:B------:R-:W-:-:S04]  /*f570*/  HADD2.F32 R0, -RZ, R0.H0_H0 ;  /* 0x20000000ff007230 */ /* 0x000fc80000004100 */
[----:B------:R-:W0:Y:S02]  /*f580*/  F2I.FTZ.TRUNC.NTZ R3, R0 ;  /* 0x0000000000037305 */ /* 0x000e24000021f100 */
[----:B0-----:R-:W-:Y:S01]  /*f590*/  STG.E desc[UR36][R16.64], R3 ;  /* 0x0000000310007986 */ /* 0x001fe2000c101924 */
[----:B------:R-:W-:Y:S05]  /*f5a0*/  EXIT ;  /* 0x000000000000794d */ /* 0x000fea0003800000 */
.L_x_12058:
[----:B------:R-:W-:-:S04]  /*f5b0*/  HADD2.F32 R0, -RZ, R0.H0_H0 ;  /* 0x20000000ff007230 */ /* 0x000fc80000004100 */
[----:B------:R-:W0:Y:S02]  /*f5c0*/  F2I.FTZ.TRUNC.NTZ R3, R0 ;  /* 0x0000000000037305 */ /* 0x000e24000021f100 */
[----:B0-----:R-:W-:Y:S01]  /*f5d0*/  STG.E.U16 desc[UR36][R16.64], R3 ;  /* 0x0000000310007986 */ /* 0x001fe2000c101524 */
[----:B------:R-:W-:Y:S05]  /*f5e0*/  EXIT ;  /* 0x000000000000794d */ /* 0x000fea0003800000 */
.L_x_12054:
        /* <DEDUP_REMOVED lines=9> */
.L_x_12061:
[----:B------:R-:W-:Y:S01]  /*f680*/  STG.E.U16 desc[UR36][R16.64], R0 ;  /* 0x0000000010007986 */ /* 0x000fe2000c101524 */
[----:B------:R-:W-:Y:S05]  /*f690*/  EXIT ;  /* 0x000000000000794d */ /* 0x000fea0003800000 */
.L_x_12060:
        /* <DEDUP_REMOVED lines=10> */
.L_x_12063:
[----:B------:R-:W-:-:S05]  /*f740*/  HADD2.F32 R0, -RZ, R0.H0_H0 ;  /* 0x20000000ff007230 */ /* 0x000fca0000004100 */
[----:B------:R-:W-:-:S04]  /*f750*/  F2FP.F16.F32.PACK_AB R0, RZ, R0 ;  /* 0x00000000ff00723e */ /* 0x000fc800000000ff */
[----:B------:R-:W-:-:S05]  /*f760*/  PRMT R0, R0, 0x5410, RZ ;  /* 0x0000541000007816 */ /* 0x000fca00000000ff */
[----:B------:R-:W-:Y:S01]  /*f770*/  STG.E desc[UR36][R16.64], R0 ;  /* 0x0000000010007986 */ /* 0x000fe2000c101924 */
[----:B------:R-:W-:Y:S05]  /*f780*/  EXIT ;  /* 0x000000000000794d */ /* 0x000fea0003800000 */
.L_x_12062:
[----:B------:R-:W-:-:S05]  /*f790*/  HADD2.F32 R2, -RZ, R0.H0_H0 ;  /* 0x20000000ff027230 */ /* 0x000fca0000004100 */
[----:B------:R-:W-:-:S06]  /*f7a0*/  FMUL.FTZ R2, R2, 1 ;  /* 0x3f80000002027820 */ /* 0x000fcc0000410000 */
[----:B------:R-:W0:Y:S02]  /*f7b0*/  F2F.F64.F32 R2, R2 ;  /* 0x0000000200027310 */ /* 0x000e240000201800 */
[----:B0-----:R-:W-:Y:S01]  /*f7c0*/  STG.E.64 desc[UR36][R16.64], R2 ;  /* 0x0000000210007986 */ /* 0x001fe2000c101b24 */
[----:B------:R-:W-:Y:S05]  /*f7d0*/  EXIT ;  /* 0x000000000000794d */ /* 0x000fea0003800000 */
.L_x_12053:
        /* <DEDUP_REMOVED lines=14> */
.L_x_12067:
[----:B------:R-:W-:Y:S01]  /*f8c0*/  HADD2.F32 R3, -RZ, R0.H0_H0 ;  /* 0x20000000ff037230 */ /* 0x000fe20000004100 */
        /* <DEDUP_REMOVED lines=16> */
.L_x_12070:
[----:B------:R-:W-:-:S04]  /*f9d0*/  SHF.R.U32.HI R3, RZ, 0x18, R3 ;  /* 0x00000018ff037819 */ /* 0x000fc80000011603 */
[----:B------:R-:W-:-:S04]  /*f9e0*/  LOP3.LUT R0, R0, 0x80, R3, 0xf8, !PT ;  /* 0x0000008000007812 */ /* 0x000fc800078ef803 */
[----:B------:R-:W-:-:S07]  /*f9f0*/  PRMT R8, R0, 0x7610, R8 ;  /* 0x0000761000087816 */ /* 0x000fce0000000008 */
.L_x_12069:
[----:B------:R-:W-:Y:S05]  /*fa00*/  BSYNC.RECONVERGENT B0 ;  /* 0x0000000000007941 */ /* 0x000fea0003800200 */
.L_x_12068:
[----:B------:R-:W-:Y:S01]  /*fa10*/  STG.E.U8 desc[UR36][R16.64], R8 ;  /* 0x0000000810007986 */ /* 0x000fe2000c101124 */
[----:B------:R-:W-:Y:S05]  /*fa20*/  EXIT ;  /* 0x000000000000794d */ /* 0x000fea0003800000 */
.L_x_12066:
        /* <DEDUP_REMOVED lines=17> */
.L_x_12073:
[----:B------:R-:W-:-:S04]  /*fb40*/  SHF.R.U32.HI R3, RZ, 0x18, R3 ;  /* 0x00000018ff037819 */ /* 0x000fc80000011603 */
[----:B------:R-:W-:-:S04]  /*fb50*/  LOP3.LUT R0, R0, 0x80, R3, 0xf8, !PT ;  /* 0x0000008000007812 */ /* 0x000fc800078ef803 */
[----:B------:R-:W-:-:S07]  /*fb60*/  PRMT R8, R0, 0x7610, R8 ;  /* 0x0000761000087816 */ /* 0x000fce0000000008 */
.L_x_12072:
[----:B------:R-:W-:Y:S05]  /*fb70*/  BSYNC.RECONVERGENT B0 ;  /* 0x0000000000007941 */ /* 0x000fea0003800200 */
.L_x_12071:
[----:B------:R-:W-:Y:S01]  /*fb80*/  STG.E.U8 desc[UR36][R16.64], R8 ;  /* 0x0000000810007986 */ /* 0x000fe2000c101124 */
[----:B------:R-:W-:Y:S05]  /*fb90*/  EXIT ;  /* 0x000000000000794d */ /* 0x000fea0003800000 */
.L_x_12065:
        /* <DEDUP_REMOVED lines=22> */
.L_x_12075:
[----:B------:R-:W-:-:S06]  /*fd00*/  HADD2.F32 R2, -RZ, R0.H0_H0 ;  /* 0x20000000ff027230 */ /* 0x000fcc0000004100 */
[----:B------:R-:W0:Y:S02]  /*fd10*/  F2I.U64.TRUNC R2, R2 ;  /* 0x0000000200027311 */ /* 0x000e24000020d800 */
[----:B0-----:R-:W-:Y:S01]  /*fd20*/  STG.E.64 desc[UR36][R16.64], R2 ;  /* 0x0000000210007986 */ /* 0x001fe2000c101b24 */
[----:B------:R-:W-:Y:S05]  /*fd30*/  EXIT ;  /* 0x000000000000794d */ /* 0x000fea0003800000 */
.L_x_12074:
[----:B------:R-:W-:-:S04]  /*fd40*/  HADD2.F32 R0, -RZ, R0.H0_H0 ;  /* 0x20000000ff007230 */ /* 0x000fc80000004100 */
[----:B------:R-:W0:Y:S02]  /*fd50*/  F2I.FTZ.U32.TRUNC.NTZ R3, R0 ;  /* 0x0000000000037305 */ /* 0x000e24000021f000 */
[----:B0-----:R-:W-:Y:S01]  /*fd60*/  STG.E desc[UR36][R16.64], R3 ;  /* 0x0000000310007986 */ /* 0x001fe2000c101924 */
[----:B------:R-:W-:Y:S05]  /*fd70*/  EXIT ;  /* 0x000000000000794d */ /* 0x000fea0003800000 */
.L_x_12064:
        /* <DEDUP_REMOVED lines=11> */
.L_x_12077:
[----:B------:R-:W-:Y:S01]  /*fe30*/  HADD2.F32 R0, -RZ, R0.H0_H0 ;  /* 0x20000000ff007230 */ /* 0x000fe20000004100 */
[----:B------:R-:W-:-:S04]  /*fe40*/  CS2R R6, SRZ ;  /* 0x0000000000067805 */ /* 0x000fc8000001ff00 */
[----:B------:R-:W-:-:S04]  /*fe50*/  FMUL.FTZ R0, R0, 1 ;  /* 0x3f80000000007820 */ /* 0x000fc80000410000 */
[----:B------:R-:W0:Y:S02]  /*fe60*/  F2F.F64.F32 R4, R0 ;  /* 0x0000000000047310 */ /* 0x000e240000201800 */
[----:B0-----:R-:W-:Y:S01]  /*fe70*/  STG.E.128 desc[UR36][R16.64], R4 ;  /* 0x0000000410007986 */ /* 0x001fe2000c101d24 */
[----:B------:R-:W-:Y:S05]  /*fe80*/  EXIT ;  /* 0x000000000000794d */ /* 0x000fea0003800000 */
.L_x_12076:
[----:B------:R-:W-:-:S09]  /*fe90*/  UISETP.NE.AND UP0, UPT, UR5, 0xf, UPT ;  /* 0x0000000f0500788c */ /* 0x000fd2000bf05270 */
[----:B------:R-:W-:Y:S05]  /*fea0*/  BRA.U !UP0, `(.L_x_12078) ;  /* 0x0000000108e87547 */ /* 0x000fea000b800000 */
[----:B------:R-:W-:-:S09]  /*feb0*/  UISETP.NE.AND UP0, UPT, UR5, 0x17, UPT ;  /* 0x000000170500788c */ /* 0x000fd2000bf05270 */
[----:B------:R-:W-:Y:S05]  /*fec0*/  BRA.U !UP0, `(.L_x_12079) ;  /* 0x0000000108907547 */ /* 0x000fea000b800000 */
[----:B------:R-:W-:-:S09]  /*fed0*/  UISETP.NE.AND UP0, UPT, UR5, 0x18, UPT ;  /* 0x000000180500788c */ /* 0x000fd2000bf05270 */
[----:B------:R-:W-:Y:S05]  /*fee0*/  BRA.U !UP0, `(.L_x_12080) ;  /* 0x0000000108447547 */ /* 0x000fea000b800000 */
.L_x_12057:
        /* <DEDUP_REMOVED lines=16> */
.L_x_12081:
[----:B------:R-:W-:Y:S05]  /*fff0*/  EXIT ;  /* 0x000000000000794d */ /* 0x000fea0003800000 */
.L_x_12080:
        /* <DEDUP_REMOVED lines=13> */
.L_x_12083:
[----:B------:R-:W-:Y:S05]  /*100d0*/  BSYNC.RECONVERGENT B0 ;  /* 0x0000000000007941 */ /* 0x000fea0003800200 */
.L_x_12082:
[----:B------:R-:W-:-:S05]  /*100e0*/  LOP3.LUT R3, R0, 0x80, R3, 0xf8, !PT ;  /* 0x0000008000037812 */ /* 0x000fca00078ef803 */
[----:B------:R-:W-:Y:S01]  /*100f0*/  STG.E.U8 desc[UR36][R16.64], R3 ;  /* 0x0000000310007986 */ /* 0x000fe2000c101124 */
[----:B------:R-:W-:Y:S05]  /*10100*/  EXIT ;  /* 0x000000000000794d */ /* 0x000fea0003800000 */
.L_x_12079:
        /* <DEDUP_REMOVED lines=12> */
.L_x_12085:
[----:B------:R-:W-:Y:S01]  /*101d0*/  IMAD.MOV.U32 R0, RZ, RZ, 0x7f ;  /* 0x0000007fff007424 */ /* 0x000fe200078e00ff */
[----:B------:R-:W-:-:S04]  /*101e0*/  ISETP.GT.U32.AND P0, PT, R2, 0x7f800000, PT ;  /* 0x7f8000000200780c */ /* 0x000fc80003f04070 */
[----:B------:R-:W-:-:S09]  /*101f0*/  SEL R0, R0, 0x7c, P0 ;  /* 0x0000007c00007807 */ /* 0x000fd20000000000 */
.L_x_12086:
[----:B------:R-:W-:Y:S05]  /*10200*/  BSYNC.RECONVERGENT B0 ;  /* 0x0000000000007941 */ /* 0x000fea0003800200 */
.L_x_12084:
[----:B------:R-:W-:-:S04]  /*10210*/  SHF.R.U32.HI R3, RZ, 0x18, R3 ;  /* 0x00000018ff037819 */ /* 0x000fc80000011603 */
[----:B------:R-:W-:-:S05]  /*10220*/  LOP3.LUT R3, R0, 0x80, R3, 0xf8, !PT ;  /* 0x0000008000037812 */ /* 0x000fca00078ef803 */
[----:B------:R-:W-:Y:S01]  /*10230*/  STG.E.U8 desc[UR36][R16.64], R3 ;  /* 0x0000000310007986 */ /* 0x000fe2000c101124 */
[----:B------:R-:W-:Y:S05]  /*10240*/  EXIT ;  /* 0x000000000000794d */ /* 0x000fea0003800000 */
.L_x_12078:
[----:B------:R-:W-:-:S05]  /*10250*/  HADD2.F32 R0, -RZ, R0.H0_H0 ;  /* 0x20000000ff007230 */ /* 0x000fca0000004100 */
[----:B------:R-:W-:-:S05]  /*10260*/  F2FP.BF16.F32.PACK_AB R0, RZ, R0 ;  /* 0x00000000ff00723e */ /* 0x000fca00000010ff */
[----:B------:R-:W-:Y:S01]  /*10270*/  STG.E.U16 desc[UR36][R16.64], R0 ;  /* 0x0000000010007986 */ /* 0x000fe2000c101524 */
[----:B------:R-:W-:Y:S05]  /*10280*/  EXIT ;  /* 0x000000000000794d */ /* 0x000fea0003800000 */
.L_x_12087:
        /* <DEDUP_REMOVED lines=15> */
.L_x_14331:


//--------------------- .text._ZN2at6native27unrolled_elementwise_kernelIZNS0_43_GLOBAL__N__7cc8d1ed_10_Dropout_cu_0e96ed3819masked_scale_kernelIbN3c104HalfEfEEvRNS_6TensorERKS6_S9_T1_EUlS5_bE_St5arrayIPcLm3EELi4E23TrivialOffsetCalculatorILi2EjESF_ILi1EjENS0_6memory12LoadWithCastILi2EEENSI_13StoreWithCastILi1EEEEEviT_T0_T2_T3_T4_T5_ --------------------------
	.section	.text._ZN2at6native27unrolled_elementwise_kernelIZNS0_43_GLOBAL__N__7cc8d1ed_10_Dropout_cu_0e96ed3819masked_scale_kernelIbN3c104HalfEfEEvRNS_6TensorERKS6_S9_T1_EUlS5_bE_St5arrayIPcLm3EELi4E23TrivialOffsetCalculatorILi2EjESF_ILi1EjENS0_6memory12LoadWithCastILi2EEENSI_13StoreWithCastILi1EEEEEviT_T0_T2_T3_T4_T5_,"ax",@progbits
	.align	128
        .global         _ZN2at6native27unrolled_elementwise_kernelIZNS0_43_GLOBAL__N__7cc8d1ed_10_Dropout_cu_0e96ed3819masked_scale_kernelIbN3c104HalfEfEEvRNS_6TensorERKS6_S9_T1_EUlS5_bE_St5arrayIPcLm3EELi4E23TrivialOffsetCalculatorILi2EjESF_ILi1EjENS0_6memory12LoadWithCastILi2EEENSI_13StoreWithCastILi1EEEEEviT_T0_T2_T3_T4_T5_
        .type           _ZN2at6native27unrolled_elementwise_kernelIZNS0_43_GLOBAL__N__7cc8d1ed_10_Dropout_cu_0e96ed3819masked_scale_kernelIbN3c104HalfEfEEvRNS_6TensorERKS6_S9_T1_EUlS5_bE_St5arrayIPcLm3EELi4E23TrivialOffsetCalculatorILi2EjESF_ILi1EjENS0_6memory12LoadWithCastILi2EEENSI_13StoreWithCastILi1EEEEEviT_T0_T2_T3_T4_T5_,@function
        .size           _ZN2at6native27unrolled_elementwise_kernelIZNS0_43_GLOBAL__N__7cc8d1ed_10_Dropout_cu_0e96ed3819masked_scale_kernelIbN3c104HalfEfEEvRNS_6TensorERKS6_S9_T1_EUlS5_bE_St5arrayIPcLm3EELi4E23TrivialOffsetCalculatorILi2EjESF_ILi1EjENS0_6memory12LoadWithCastILi2EEENSI_13StoreWithCastILi1EEEEEviT_T0_T2_T3_T4_T5_,(.L_x_14332 - _ZN2at6native27unrolled_elementwise_kernelIZNS0_43_GLOBAL__N__7cc8d1ed_10_Dropout_cu_0e96ed3819masked_scale_kernelIbN3c104HalfEfEEvRNS_6TensorERKS6_S9_T1_EUlS5_bE_St5arrayIPcLm3EELi4E23TrivialOffsetCalculatorILi2EjESF_ILi1EjENS0_6memory12LoadWithCastILi2EEENSI_13StoreWithCastILi1EEEEEviT_T0_T2_T3_T4_T5_)
        .other          _ZN2at6native27unrolled_elementwise_kernelIZNS0_43_GLOBAL__N__7cc8d1ed_10_Dropout_cu_0e96ed3819masked_scale_kernelIbN3c104HalfEfEEvRNS_6TensorERKS6_S9_T1_EUlS5_bE_St5arrayIPcLm3EELi4E23TrivialOffsetCalculatorILi2EjESF_ILi1EjENS0_6memory12LoadWithCastILi2EEENSI_13StoreWithCastILi1EEEEEviT_T0_T2_T3_T4_T5_,@"STO_CUDA_ENTRY STV_DEFAULT"
_ZN2at6native27unrolled_elementwise_kernelIZNS0_43_GLOBAL__N__7cc8d1ed_10_Dropout_cu_0e96ed3819masked_scale_kernelIbN3c104HalfEfEEvRNS_6TensorERKS6_S9_T1_EUlS5_bE_St5arrayIPcLm3EELi4E23TrivialOffsetCalculatorILi2EjESF_ILi1EjENS0_6memory12LoadWithCastILi2EEENSI_13StoreWithCastILi1EEEEEviT_T0_T2_T3_T4_T5_:
.text._ZN2at6native27unrolled_elementwise_kernelIZNS0_43_GLOBAL__N__7cc8d1ed_10_Dropout_cu_0e96ed3819masked_scale_kernelIbN3c104HalfEfEEvRNS_6TensorERKS6_S9_T1_EUlS5_bE_St5arrayIPcLm3EELi4E23TrivialOffsetCalculatorILi2EjESF_ILi1EjENS0_6memory12LoadWithCastILi2EEENSI_13StoreWithCastILi1EEEEEviT_T0_T2_T3_T4_T5_:
        /* <DEDUP_REMOVED lines=36> */
.L_x_12093:
[----:B------:R-:W2:Y:S02]  /*0240*/  LDG.E.U8 R4, desc[UR36][R4.64] ;  /* 0x0000002404047981 */ /* 0x000ea4000c1e1100 */
[----:B--2---:R-:W-:-:S04]  /*0250*/  I2FP.F32.U32 R0, R4 ;  /* 0x0000000400007245 */ /* 0x004fc80000201000 */
[----:B------:R-:W-:-:S04]  /*0260*/  F2FP.F16.F32.PACK_AB R0, RZ, R0 ;  /* 0x00000000ff00723e */ /* 0x000fc800000000ff */
[----:B------:R-:W-:Y:S01]  /*0270*/  PRMT R17, R0, 0x7610, R17 ;  /* 0x0000761000117816 */ /* 0x000fe20000000011 */
[----:B------:R-:W-:Y:S06]  /*0280*/  BRA `(.L_x_12095) ;  /* 0x0000000c00b87947 */ /* 0x000fec0003800000 */
.L_x_12092:
        /* <DEDUP_REMOVED lines=11> */
.L_x_12097:
[----:B------:R-:W2:Y:S02]  /*0340*/  LDG.E R4, desc[UR36][R4.64] ;  /* 0x0000002404047981 */ /* 0x000ea4000c1e1900 */
[----:B--2---:R-:W-:-:S04]  /*0350*/  I2FP.F32.S32 R0, R4 ;  /* 0x0000000400007245 */ /* 0x004fc80000201400 */
[----:B------:R-:W-:-:S04]  /*0360*/  F2FP.F16.F32.PACK_AB R0, RZ, R0 ;  /* 0x00000000ff00723e */ /* 0x000fc800000000ff */
[----:B------:R-:W-:Y:S01]  /*0370*/  PRMT R17, R0, 0x7610, R17 ;  /* 0x0000761000117816 */ /* 0x000fe20000000011 */
[----:B------:R-:W-:Y:S06]  /*0380*/  BRA `(.L_x_12095) ;  /* 0x0000000c00787947 */ /* 0x000fec0003800000 */
.L_x_12096:
[----:B------:R-:W2:Y:S02]  /*0390*/  LDG.E.U16 R4, desc[UR36][R4.64] ;  /* 0x0000002404047981 */ /* 0x000ea4000c1e1500 */
[----:B--2---:R-:W0:Y:S02]  /*03a0*/  I2F.S16 R0, R4 ;  /* 0x0000000400007306 */ /* 0x004e240000101400 */
[----:B0-----:R-:W-:-:S04]  /*03b0*/  F2FP.F16.F32.PACK_AB R0, RZ, R0 ;  /* 0x00000000ff00723e */ /* 0x001fc800000000ff */
[----:B------:R-:W-:Y:S01]  /*03c0*/  PRMT R17, R0, 0x7610, R17 ;  /* 0x0000761000117816 */ /* 0x000fe20000000011 */
[----:B------:R-:W-:Y:S06]  /*03d0*/  BRA `(.L_x_12095) ;  /* 0x0000000c00647947 */ /* 0x000fec0003800000 */
.L_x_12091:
        /* <DEDUP_REMOVED lines=9> */
.L_x_12099:
[----:B------:R1:W5:Y:S01]  /*0470*/  LDG.E.U16 R17, desc[UR36][R4.64] ;  /* 0x0000002404117981 */ /* 0x000362000c1e1500 */
[----:B------:R-:W-:Y:S05]  /*0480*/  BRA `(.L_x_12095) ;  /* 0x0000000c00387947 */ /* 0x000fea0003800000 */
.L_x_12098:
        /* <DEDUP_REMOVED lines=9> */
.L_x_12101:
[----:B------:R0:W5:Y:S01]  /*0520*/  LDG.E.U16 R17, desc[UR36][R4.64] ;  /* 0x0000002404117981 */ /* 0x000162000c1e1500 */
[----:B------:R-:W-:Y:S05]  /*0530*/  BRA `(.L_x_12095) ;  /* 0x0000000c000c7947 */ /* 0x000fea0003800000 */
.L_x_12100:
        /* <DEDUP_REMOVED lines=9> */
.L_x_12090:
        /* <DEDUP_REMOVED lines=14> */
.L_x_12104:
        /* <DEDUP_REMOVED lines=9> */
.L_x_12103:
        /* <DEDUP_REMOVED lines=27> */
.L_x_12106:
        /* <DEDUP_REMOVED lines=15> */
.L_x_12105:
[----:B------:R-:W2:Y:S02]  /*09e0*/  LDG.E.U16 R0, desc[UR36][R4.64] ;  /* 0x0000002404007981 */ /* 0x000ea4000c1e1500 */
[----:B--2---:R-:W-:-:S05]  /*09f0*/  IMAD.U32 R0, R0, 0x10000, RZ ;  /* 0x0001000000007824 */ /* 0x004fca00078e00ff */
[----:B------:R-:W-:-:S04]  /*0a00*/  F2FP.F16.F32.PACK_AB R0, RZ, R0 ;  /* 0x00000000ff00723e */ /* 0x000fc800000000ff */
[----:B------:R-:W-:Y:S01]  /*0a10*/  PRMT R17, R0, 0x7610, R17 ;  /* 0x0000761000117816 */ /* 0x000fe20000000011 */
[----:B------:R-:W-:Y:S06]  /*0a20*/  BRA `(.L_x_12095) ;  /* 0x0000000400d07947 */ /* 0x000fec0003800000 */
.L_x_12102:
        /* <DEDUP_REMOVED lines=13> */
.L_x_12109:
        /* <DEDUP_REMOVED lines=21> */
.L_x_12113:
[----:B------:R-:W-:Y:S05]  /*0c50*/  BSYNC.RECONVERGENT B1 ;  /* 0x0000000000017941 */ /* 0x000fea0003800200 */
.L_x_12112:
[----:B------:R-:W-:Y:S01]  /*0c60*/  IMAD.SHL.U32 R0, R0, 0x100000, RZ ;  /* 0x0010000000007824 */ /* 0x000fe200078e00ff */
[----:B------:R-:W-:-:S04]  /*0c70*/  LEA R3, R3, 0x3b800000, 0x17 ;  /* 0x3b80000003037811 */ /* 0x000fc800078eb8ff */
[----:B------:R-:W-:-:S07]  /*0c80*/  LOP3.LUT R0, R3, R0, R7, 0xfe, !PT ;  /* 0x0000000003007212 */ /* 0x000fce00078efe07 */
.L_x_12111:
[----:B------:R-:W-:Y:S05]  /*0c90*/  BSYNC.RECONVERGENT B0 ;  /* 0x0000000000007941 */ /* 0x000fea0003800200 */
.L_x_12110:
[----:B------:R-:W-:-:S04]  /*0ca0*/  F2FP.F16.F32.PACK_AB R0, RZ, R0 ;  /* 0x00000000ff00723e */ /* 0x000fc800000000ff */
[----:B------:R-:W-:Y:S01]  /*0cb0*/  PRMT R17, R0, 0x7610, R17 ;  /* 0x0000761000117816 */ /* 0x000fe20000000011 */
[----:B------:R-:W-:Y:S06]  /*0cc0*/  BRA `(.L_x_12095) ;  /* 0x0000000400287947 */ /* 0x000fec0003800000 */
.L_x_12108:
        /* <DEDUP_REMOVED lines=21> */
.L_x_12117:
[----:B------:R-:W-:Y:S05]  /*0e20*/  BSYNC.RECONVERGENT B1 ;  /* 0x0000000000017941 */ /* 0x000fea0003800200 */
.L_x_12116:
[----:B------:R-:W-:Y:S01]  /*0e30*/  IMAD.SHL.U32 R0, R0, 0x200000, RZ ;  /* 0x0020000000007824 */ /* 0x000fe200078e00ff */
[----:B------:R-:W-:-:S04]  /*0e40*/  LEA R3, R3, 0x37800000, 0x17 ;  /* 0x3780000003037811 */ /* 0x000fc800078eb8ff */
[----:B------:R-:W-:-:S07]  /*0e50*/  LOP3.LUT R0, R3, R0, R7, 0xfe, !PT ;  /* 0x0000000003007212 */ /* 0x000fce00078efe07 */
.L_x_12115:
[----:B------:R-:W-:Y:S05]  /*0e60*/  BSYNC.RECONVERGENT B0 ;  /* 0x0000000000007941 */ /* 0x000fea0003800200 */
.L_x_12114:
[----:B------:R-:W-:-:S04]  /*0e70*/  F2FP.F16.F32.PACK_AB R0, RZ, R0 ;  /* 0x00000000ff00723e */ /* 0x000fc800000000ff */
[----:B------:R-:W-:Y:S01]  /*0e80*/  PRMT R17, R0, 0x7610, R17 ;  /* 0x0000761000117816 */ /* 0x000fe20000000011 */
[----:B------:R-:W-:Y:S06]  /*0e90*/  BRA `(.L_x_12095) ;  /* 0x0000000000b47947 */ /* 0x000fec0003800000 */
.L_x_12107:
[----:B------:R-:W-:-:S09]  /*0ea0*/  UISETP.NE.AND UP0, UPT, UR4, 0x1c, UPT ;  /* 0x0000001c0400788c */ /* 0x000fd2000bf05270 */
[----:B------:R-:W-:Y:S05]  /*0eb0*/  BRA.U !UP0, `(.L_x_12118) ;  /* 0x00000001089c7547 */ /* 0x000fea000b800000 */
[----:B------:R-:W-:-:S09]  /*0ec0*/  UISETP.NE.AND UP0, UPT, UR4, 0x1d, UPT ;  /* 0x0000001d0400788c */ /* 0x000fd2000bf05270 */
[----:B------:R-:W-:Y:S05]  /*0ed0*/  BRA.U !UP0, `(.L_x_12119) ;  /* 0x0000000108807547 */ /* 0x000fea000b800000 */
[----:B------:R-:W-:-:S09]  /*0ee0*/  UISETP.NE.AND UP0, UPT, UR4, 0x2c, UPT ;  /* 0x0000002c0400788c */ /* 0x000fd2000bf05270 */
[----:B------:R-:W-:Y:S05]  /*0ef0*/  BRA.U !UP0, `(.L_x_12120) ;  /* 0x0000000108487547 */ /* 0x000fea000b800000 */
.L_x_12094:
        /* <DEDUP_REMOVED lines=16> */
.L_x_12121:
[----:B------:R-:W-:Y:S01]  /*1000*/  PRMT R17, RZ, 0x7610, R17 ;  /* 0x00007610ff117816 */ /* 0x000fe20000000011 */
[----:B------:R-:W-:Y:S06]  /*1010*/  BRA `(.L_x_12095) ;  /* 0x0000000000547947 */ /* 0x000fec0003800000 */
.L_x_12120:
        /* <DEDUP_REMOVED lines=8> */
.L_x_12123:
[----:B------:R-:W-:Y:S05]  /*10a0*/  BSYNC.RECONVERGENT B0 ;  /* 0x0000000000007941 */ /* 0x000fea0003800200 */
.L_x_12122:
[----:B------:R-:W-:-:S04]  /*10b0*/  F2FP.F16.F32.PACK_AB R0, RZ, R0 ;  /* 0x00000000ff00723e */ /* 0x000fc800000000ff */
[----:B------:R-:W-:Y:S01]  /*10c0*/  PRMT R17, R0, 0x7610, R17 ;  /* 0x0000761000117816 */ /* 0x000fe20000000011 */
[----:B------:R-:W-:Y:S06]  /*10d0*/  BRA `(.L_x_12095) ;  /* 0x0000000000247947 */ /* 0x000fec0003800000 */
.L_x_12119:
[----:B------:R-:W2:Y:S02]  /*10e0*/  LDG.E.64 R4, desc[UR36][R4.64] ;  /* 0x0000002404047981 */ /* 0x000ea4000c1e1b00 */
[----:B--2---:R-:W0:Y:S02]  /*10f0*/  I2F.U64 R0, R4 ;  /* 0x0000000400007312 */ /* 0x004e240000301000 */
[----:B0-----:R-:W-:-:S04]  /*1100*/  F2FP.F16.F32.PACK_AB R0, RZ, R0 ;  /* 0x00000000ff00723e */ /* 0x001fc800000000ff */
[----:B------:R-:W-:Y:S01]  /*1110*/  PRMT R17, R0, 0x7610, R17 ;  /* 0x0000761000117816 */ /* 0x000fe20000000011 */
[----:B------:R-:W-:Y:S06]  /*1120*/  BRA `(.L_x_12095) ;  /* 0x0000000000107947 */ /* 0x000fec0003800000 */
.L_x_12118:
[----:B------:R-:W2:Y:S02]  /*1130*/  LDG.E R4, desc[UR36][R4.64] ;  /* 0x0000002404047981 */ /* 0x000ea4000c1e1900 */
[----:B--2---:R-:W-:-:S04]  /*1140*/  I2FP.F32.U32 R0, R4 ;  /* 0x0000000400007245 */ /* 0x004fc80000201000 */
[----:B------:R-:W-:-:S04]  /*1150*/  F2FP.F16.F32.PACK_AB R0, RZ, R0 ;  /* 0x00000000ff00723e */ /* 0x000fc800000000ff */
[----:B------:R-:W-:-:S07]  /*1160*/  PRMT R17, R0, 0x7610, R17 ;  /* 0x0000761000117816 */ /* 0x000fce0000000011 */
.L_x_12095:
[----:B01----:R-:W0:Y:S01]  /*1170*/  LDC.64 R4, c[0x0][0x3a8] ;  /* 0x0000ea00ff047b82 */ /* 0x003e220000000a00 */
        /* <DEDUP_REMOVED lines=19> */
.L_x_12128:
[----:B------:R-:W2:Y:S02]  /*12b0*/  LDG.E.U8 R4, desc[UR36][R4.64] ;  /* 0x0000002404047981 */ /* 0x000ea4000c1e1100 */
[----:B--2---:R-:W-:Y:S01]  /*12c0*/  ISETP.NE.AND P0, PT, R4, RZ, PT ;  /* 0x000000ff0400720c */ /* 0x004fe20003f05270 */
[----:B------:R-:W-:-:S12]  /*12d0*/  BRA `(.L_x_12130) ;  /* 0x0000000800307947 */ /* 0x000fd80003800000 */
.L_x_12127:
        /* <DEDUP_REMOVED lines=10> */
.L_x_12132:
[----:B------:R-:W2:Y:S02]  /*1380*/  LDG.E R4, desc[UR36][R4.64] ;  /* 0x0000002404047981 */ /* 0x000ea4000c1e1900 */
[----:B--2---:R-:W-:Y:S01]  /*1390*/  ISETP.NE.AND P0, PT, R4, RZ, PT ;  /* 0x000000ff0400720c */ /* 0x004fe20003f05270 */
[----:B------:R-:W-:-:S12]  /*13a0*/  BRA `(.L_x_12130) ;  /* 0x0000000400fc7947 */ /* 0x000fd80003800000 */
.L_x_12131:
[----:B------:R-:W2:Y:S02]  /*13b0*/  LDG.E.U16 R4, desc[UR36][R4.64] ;  /* 0x0000002404047981 */ /* 0x000ea4000c1e1500 */
[----:B--2---:R-:W-:Y:S01]  /*13c0*/  ISETP.NE.AND P0, PT, R4, RZ, PT ;  /* 0x000000ff0400720c */ /* 0x004fe20003f05270 */
[----:B------:R-:W-:-:S12]  /*13d0*/  BRA `(.L_x_12130) ;  /* 0x0000000400f07947 */ /* 0x000fd80003800000 */
.L_x_12126:
        /* <DEDUP_REMOVED lines=9> */
.L_x_12134:
[----:B------:R-:W2:Y:S02]  /*1470*/  LDG.E.U16 R0, desc[UR36][R4.64] ;  /* 0x0000002404007981 */ /* 0x000ea4000c1e1500 */
[----:B--2---:R-:W-:-:S05]  /*1480*/  HADD2.F32 R0, -RZ, R0.H0_H0 ;  /* 0x20000000ff007230 */ /* 0x004fca0000004100 */
[----:B------:R-:W-:Y:S01]  /*1490*/  FSETP.NEU.FTZ.AND P0, PT, R0, RZ, PT ;  /* 0x000000ff0000720b */ /* 0x000fe20003f1d000 */
[----:B------:R-:W-:-:S12]  /*14a0*/  BRA `(.L_x_12130) ;  /* 0x0000000400bc7947 */ /* 0x000fd80003800000 */
.L_x_12133:
        /* <DEDUP_REMOVED lines=11> */
.L_x_12136:
        /* <DEDUP_REMOVED lines=8> */
.L_x_12135:
[----:B------:R-:W2:Y:S02]  /*15e0*/  LDG.E.64 R4, desc[UR36][R4.64] ;  /* 0x0000002404047981 */ /* 0x000ea4000c1e1b00 */
[----:B--2---:R-:W-:Y:S01]  /*15f0*/  DSETP.NEU.AND P0, PT, R4, RZ, PT ;  /* 0x000000ff0400722a */ /* 0x004fe20003f0d000 */
[----:B------:R-:W-:-:S13]  /*1600*/  BRA `(.L_x_12130) ;  /* 0x0000000400647947 */ /* 0x000fda0003800000 */
.L_x_12125:
        /* <DEDUP_REMOVED lines=11> */
.L_x_12139:
[----:B------:R-:W2:Y:S02]  /*16c0*/  LDG.E.128 R4, desc[UR36][R4.64] ;  /* 0x0000002404047981 */ /* 0x000ea4000c1e1d00 */
[----:B--2---:R-:W-:-:S06]  /*16d0*/  DSETP.NEU.AND P0, PT, R6, RZ, PT ;  /* 0x000000ff0600722a */ /* 0x004fcc0003f0d000 */
[----:B------:R-:W-:Y:S01]  /*16e0*/  DSETP.NEU.OR P0, PT, R4, RZ, P0 ;  /* 0x000000ff0400722a */ /* 0x000fe2000070d400 */
[----:B------:R-:W-:-:S13]  /*16f0*/  BRA `(.L_x_12130) ;  /* 0x0000000400287947 */ /* 0x000fda0003800000 */
.L_x_12138:
        /* <DEDUP_REMOVED lines=9> */
.L_x_12141:
        /* <DEDUP_REMOVED lines=11> */
.L_x_12140:
[----:B------:R-:W2:Y:S02]  /*1840*/  LDG.E.U16 R0, desc[UR36][R4.64] ;  /* 0x0000002404007981 */ /* 0x000ea4000c1e1500 */
[----:B--2---:R-:W-:-:S05]  /*1850*/  IMAD.U32 R0, R0, 0x10000, RZ ;  /* 0x0001000000007824 */ /* 0x004fca00078e00ff */
[----:B------:R-:W-:Y:S01]  /*1860*/  FSETP.NEU.FTZ.AND P0, PT, R0, RZ, PT ;  /* 0x000000ff0000720b */ /* 0x000fe20003f1d000 */
[----:B------:R-:W-:-:S12]  /*1870*/  BRA `(.L_x_12130) ;  /* 0x0000000000c87947 */ /* 0x000fd80003800000 */
.L_x_12137:
        /* <DEDUP_REMOVED lines=11> */
.L_x_12144:
[----:B------:R-:W2:Y:S02]  /*1930*/  LDG.E.U8 R4, desc[UR36][R4.64] ;  /* 0x0000002404047981 */ /* 0x000ea4000c1e1100 */
[----:B--2---:R-:W-:Y:S01]  /*1940*/  ISETP.NE.AND P0, PT, R4, RZ, PT ;  /* 0x000000ff0400720c */ /* 0x004fe20003f05270 */
[----:B------:R-:W-:-:S12]  /*1950*/  BRA `(.L_x_12130) ;  /* 0x0000000000907947 */ /* 0x000fd80003800000 */
.L_x_12143:
[----:B------:R-:W2:Y:S02]  /*1960*/  LDG.E.U8 R4, desc[UR36][R4.64] ;  /* 0x0000002404047981 */ /* 0x000ea4000c1e1100 */
[----:B--2---:R-:W-:Y:S01]  /*1970*/  ISETP.NE.AND P0, PT, R4, RZ, PT ;  /* 0x000000ff0400720c */ /* 0x004fe20003f05270 */
[----:B------:R-:W-:-:S12]  /*1980*/  BRA `(.L_x_12130) ;  /* 0x0000000000847947 */ /* 0x000fd80003800000 */
.L_x_12142:
[----:B------:R-:W-:-:S09]  /*1990*/  UISETP.NE.AND UP0, UPT, UR4, 0x1c, UPT ;  /* 0x0000001c0400788c */ /* 0x000fd2000bf05270 */
[----:B------:R-:W-:Y:S05]  /*19a0*/  BRA.U !UP0, `(.L_x_12145) ;  /* 0x0000000108747547 */ /* 0x000fea000b800000 */
[----:B------:R-:W-:-:S09]  /*19b0*/  UISETP.NE.AND UP0, UPT, UR4, 0x1d, UPT ;  /* 0x0000001d0400788c */ /* 0x000fd2000bf05270 */
[----:B------:R-:W-:Y:S05]  /*19c0*/  BRA.U !UP0, `(.L_x_12146) ;  /* 0x00000001085c7547 */ /* 0x000fea000b800000 */
[----:B------:R-:W-:-:S09]  /*19d0*/  UISETP.NE.AND UP0, UPT, UR4, 0x2c, UPT ;  /* 0x0000002c0400788c */ /* 0x000fd2000bf05270 */
[----:B------:R-:W-:Y:S05]  /*19e0*/  BRA.U !UP0, `(.L_x_12147) ;  /* 0x0000000108487547 */ /* 0x000fea000b800000 */
.L_x_12129:
        /* <DEDUP_REMOVED lines=16> */
.L_x_12148:
[----:B------:R-:W-:Y:S01]  /*1af0*/  PLOP3.LUT P0, PT, PT, PT, PT, 0x8, 0x80 ;  /* 0x000000000080781c */ /* 0x000fe20003f0e170 */
[----:B------:R-:W-:-:S12]  /*1b00*/  BRA `(.L_x_12130) ;  /* 0x0000000000247947 */ /* 0x000fd80003800000 */
.L_x_12147:
[----:B------:R-:W2:Y:S02]  /*1b10*/  LDG.E.U8 R4, desc[UR36][R4.64] ;  /* 0x0000002404047981 */ /* 0x000ea4000c1e1100 */
[----:B--2---:R-:W-:Y:S01]  /*1b20*/  ISETP.NE.AND P0, PT, R4, RZ, PT ;  /* 0x000000ff0400720c */ /* 0x004fe20003f05270 */
[----:B------:R-:W-:-:S12]  /*1b30*/  BRA `(.L_x_12130) ;  /* 0x0000000000187947 */ /* 0x000fd80003800000 */
.L_x_12146:
[----:B------:R-:W2:Y:S02]  /*1b40*/  LDG.E.64 R4, desc[UR36][R4.64] ;  /* 0x0000002404047981 */ /* 0x000ea4000c1e1b00 */
[----:B--2---:R-:W-:-:S04]  /*1b50*/  ISETP.NE.U32.AND P0, PT, R4, RZ, PT ;  /* 0x000000ff0400720c */ /* 0x004fc80003f05070 */
[----:B------:R-:W-:Y:S01]  /*1b60*/  ISETP.NE.AND.EX P0, PT, R5, RZ, PT, P0 ;  /* 0x000000ff0500720c */ /* 0x000fe20003f05300 */
[----:B------:R-:W-:-:S12]  /*1b70*/  BRA `(.L_x_12130) ;  /* 0x0000000000087947 */ /* 0x000fd80003800000 */
.L_x_12145:
[----:B------:R-:W2:Y:S02]  /*1b80*/  LDG.E R4, desc[UR36][R4.64] ;  /* 0x0000002404047981 */ /* 0x000ea4000c1e1900 */
[----:B--2---:R-:W-:-:S13]  /*1b90*/  ISETP.NE.AND P0, PT, R4, RZ, PT ;  /* 0x000000ff0400720c */ /* 0x004fda0003f05270 */
.L_x_12130:
[----:B------:R-:W-:Y:S05]  /*1ba0*/  BSYNC.RECONVERGENT B6 ;  /* 0x0000000000067941 */ /* 0x000fea0003800200 */
.L_x_12124:
[----:B------:R-:W-:Y:S01]  /*1bb0*/  SEL R16, RZ, 0x1, !P0 ;  /* 0x00000001ff107807 */ /* 0x000fe20004000000 */
[----:B------:R-:W-:-:S03]  /*1bc0*/  VIADD R25, R19, 0x80 ;  /* 0x0000008013197836 */ /* 0x000fc60000000000 */
[----:B------:R-:W-:-:S07]  /*1bd0*/  I2FP.F32.U32 R16, R16 ;  /* 0x0000001000107245 */ /* 0x000fce0000201000 */
.L_x_12089:
[----:B------:R-:W-:Y:S05]  /*1be0*/  BSYNC.RECONVERGENT B7 ;  /* 0x0000000000077941 */ /* 0x000fea0003800200 */
.L_x_12088:
        /* <DEDUP_REMOVED lines=27> */
.L_x_12154:
[----:B------:R-:W2:Y:S02]  /*1da0*/  LDG.E.U8 R4, desc[UR36][R4.64] ;  /* 0x0000002404047981 */ /* 0x000ea4000c1e1100 */
[----:B--2---:R-:W-:-:S04]  /*1db0*/  I2FP.F32.U32 R0, R4 ;  /* 0x0000000400007245 */ /* 0x004fc80000201000 */
[----:B------:R-:W-:-:S04]  /*1dc0*/  F2FP.F16.F32.PACK_AB R0, RZ, R0 ;  /* 0x00000000ff00723e */ /* 0x000fc800000000ff */
[----:B------:R-:W-:Y:S01]  /*1dd0*/  PRMT R18, R0, 0x7610, R18 ;  /* 0x0000761000127816 */ /* 0x000fe20000000012 */
[----:B------:R-:W-:Y:S06]  /*1de0*/  BRA `(.L_x_12156) ;  /* 0x0000000c00b87947 */ /* 0x000fec0003800000 */
.L_x_12153:
        /* <DEDUP_REMOVED lines=11> */
.L_x_12158:
[----:B------:R-:W2:Y:S02]  /*1ea0*/  LDG.E R4, desc[UR36][R4.64] ;  /* 0x0000002404047981 */ /* 0x000ea4000c1e1900 */
[----:B--2---:R-:W-:-:S04]  /*1eb0*/  I2FP.F32.S32 R0, R4 ;  /* 0x0000000400007245 */ /* 0x004fc80000201400 */
[----:B------:R-:W-:-:S04]  /*1ec0*/  F2FP.F16.F32.PACK_AB R0, RZ, R0 ;  /* 0x00000000ff00723e */ /* 0x000fc800000000ff */
[----:B------:R-:W-:Y:S01]  /*1ed0*/  PRMT R18, R0, 0x7610, R18 ;  /* 0x0000761000127816 */ /* 0x000fe20000000012 */
[----:B------:R-:W-:Y:S06]  /*1ee0*/  BRA `(.L_x_12156) ;  /* 0x0000000c00787947 */ /* 0x000fec0003800000 */
.L_x_12157:
[----:B------:R-:W2:Y:S02]  /*1ef0*/  LDG.E.U16 R4, desc[UR36][R4.64] ;  /* 0x0000002404047981 */ /* 0x000ea4000c1e1500 */
[----:B--2---:R-:W0:Y:S02]  /*1f00*/  I2F.S16 R0, R4 ;  /* 0x0000000400007306 */ /* 0x004e240000101400 */
[----:B0-----:R-:W-:-:S04]  /*1f10*/  F2FP.F16.F32.PACK_AB R0, RZ, R0 ;  /* 0x00000000ff00723e */ /* 0x001fc800000000ff */
[----:B------:R-:W-:Y:S01]  /*1f20*/  PRMT R18, R0, 0x7610, R18 ;  /* 0x0000761000127816 */ /* 0x000fe20000000012 */
[----:B------:R-:W-:Y:S06]  /*1f30*/  BRA `(.L_x_12156) ;  /* 0x0000000c00647947 */ /* 0x000fec0003800000 */
.L_x_12152:
        /* <DEDUP_REMOVED lines=9> */
.L_x_12160:
[----:B------:R1:W5:Y:S01]  /*1fd0*/  LDG.E.U16 R18, desc[UR36][R4.64] ;  /* 0x0000002404127981 */ /* 0x000362000c1e1500 */
[----:B------:R-:W-:Y:S05]  /*1fe0*/  BRA `(.L_x_12156) ;  /* 0x0000000c00387947 */ /* 0x000fea0003800000 */
.L_x_12159:
        /* <DEDUP_REMOVED lines=9> */
.L_x_12162:
[----:B------:R0:W5:Y:S01]  /*2080*/  LDG.E.U16 R18, desc[UR36][R4.64] ;  /* 0x0000002404127981 */ /* 0x000162000c1e1500 */
[----:B------:R-:W-:Y:S05]  /*2090*/  BRA `(.L_x_12156) ;  /* 0x0000000c000c7947 */ /* 0x000fea0003800000 */
.L_x_12161:
        /* <DEDUP_REMOVED lines=9> */
.L_x_12151:
        /* <DEDUP_REMOVED lines=14> */
.L_x_12165:
        /* <DEDUP_REMOVED lines=9> */
.L_x_12164:
        /* <DEDUP_REMOVED lines=27> */
.L_x_12167:
        /* <DEDUP_REMOVED lines=15> */
.L_x_12166:
[----:B------:R-:W2:Y:S02]  /*2540*/  LDG.E.U16 R0, desc[UR36][R4.64] ;  /* 0x0000002404007981 */ /* 0x000ea4000c1e1500 */
[----:B--2---:R-:W-:-:S05]  /*2550*/  IMAD.U32 R0, R0, 0x10000, RZ ;  /* 0x0001000000007824 */ /* 0x004fca00078e00ff */
[----:B------:R-:W-:-:S04]  /*2560*/  F2FP.F16.F32.PACK_AB R0, RZ, R0 ;  /* 0x00000000ff00723e */ /* 0x000fc800000000ff */
[----:B------:R-:W-:Y:S01]  /*2570*/  PRMT R18, R0, 0x7610, R18 ;  /* 0x0000761000127816 */ /* 0x000fe20000000012 */
[----:B------:R-:W-:Y:S06]  /*2580*/  BRA `(.L_x_12156) ;  /* 0x0000000400d07947 */ /* 0x000fec0003800000 */
.L_x_12163:
        /* <DEDUP_REMOVED lines=13> */
.L_x_12170:
        /* <DEDUP_REMOVED lines=21> */
.L_x_12174:
[----:B------:R-:W-:Y:S05]  /*27b0*/  BSYNC.RECONVERGENT B1 ;  /* 0x0000000000017941 */ /* 0x000fea0003800200 */
.L_x_12173:
[----:B------:R-:W-:Y:S01]  /*27c0*/  IMAD.SHL.U32 R0, R0, 0x100000, RZ ;  /* 0x0010000000007824 */ /* 0x000fe200078e00ff */
[----:B------:R-:W-:-:S04]  /*27d0*/  LEA R3, R3, 0x3b800000, 0x17 ;  /* 0x3b80000003037811 */ /* 0x000fc800078eb8ff */
[----:B------:R-:W-:-:S07]  /*27e0*/  LOP3.LUT R0, R3, R0, R7, 0xfe, !PT ;  /* 0x0000000003007212 */ /* 0x000fce00078efe07 */
.L_x_12172:
[----:B------:R-:W-:Y:S05]  /*27f0*/  BSYNC.RECONVERGENT B0 ;  /* 0x0000000000007941 */ /* 0x000fea0003800200 */
.L_x_12171:
[----:B------:R-:W-:-:S04]  /*2800*/  F2FP.F16.F32.PACK_AB R0, RZ, R0 ;  /* 0x00000000ff00723e */ /* 0x000fc800000000ff */
[----:B------:R-:W-:Y:S01]  /*2810*/  PRMT R18, R0, 0x7610, R18 ;  /* 0x0000761000127816 */ /* 0x000fe20000000012 */
[----:B------:R-:W-:Y:S06]  /*2820*/  BRA `(.L_x_12156) ;  /* 0x0000000400287947 */ /* 0x000fec0003800000 */
.L_x_12169:
        /* <DEDUP_REMOVED lines=21> */
.L_x_12178:
[----:B------:R-:W-:Y:S05]  /*2980*/  BSYNC.RECONVERGENT B1 ;  /* 0x0000000000017941 */ /* 0x000fea0003800200 */
.L_x_12177:
[----:B------:R-:W-:Y:S01]  /*2990*/  IMAD.SHL.U32 R0, R0, 0x200000, RZ ;  /* 0x0020000000007824 */ /* 0x000fe200078e00ff */
[----:B------:R-:W-:-:S04]  /*29a0*/  LEA R3, R3, 0x37800000, 0x17 ;  /* 0x3780000003037811 */ /* 0x000fc800078eb8ff */
[----:B------:R-:W-:-:S07]  /*29b0*/  LOP3.LUT R0, R3, R0, R7, 0xfe, !PT ;  /* 0x0000000003007212 */ /* 0x000fce00078efe07 */
.L_x_12176:
[----:B------:R-:W-:Y:S05]  /*29c0*/  BSYNC.RECONVERGENT B0 ;  /* 0x0000000000007941 */ /* 0x000fea0003800200 */
.L_x_12175:
[----:B------:R-:W-:-:S04]  /*29d0*/  F2FP.F16.F32.PACK_AB R0, RZ, R0 ;  /* 0x00000000ff00723e */ /* 0x000fc800000000ff */
[----:B------:R-:W-:Y:S01]  /*29e0*/  PRMT R18, R0, 0x7610, R18 ;  /* 0x0000761000127816 */ /* 0x000fe20000000012 */
[----:B------:R-:W-:Y:S06]  /*29f0*/  BRA `(.L_x_12156) ;  /* 0x0000000000b47947 */ /* 0x000fec0003800000 */
.L_x_12168:
        /* <DEDUP_REMOVED lines=14> */
.L_x_12182:
[----:B------:R-:W-:Y:S05]  /*2ae0*/  BSYNC.RECONVERGENT B0 ;  /* 0x0000000000007941 */ /* 0x000fea0003800200 */
.L_x_12181:
[----:B------:R-:W-:-:S04]  /*2af0*/  F2FP.F16.F32.PACK_AB R0, RZ, R0 ;  /* 0x00000000ff00723e */ /* 0x000fc800000000ff */
[----:B------:R-:W-:Y:S01]  /*2b00*/  PRMT R18, R0, 0x7610, R18 ;  /* 0x0000761000127816 */ /* 0x000fe20000000012 */
[----:B------:R-:W-:Y:S06]  /*2b10*/  BRA `(.L_x_12156) ;  /* 0x00000000006c7947 */ /* 0x000fec0003800000 */
.L_x_12155:
        /* <DEDUP_REMOVED lines=16> */
.L_x_12183:
[----:B------:R-:W-:Y:S01]  /*2c20*/  PRMT R18, RZ, 0x7610, R18 ;  /* 0x00007610ff127816 */ /* 0x000fe20000000012 */
[----:B------:R-:W-:Y:S06]  /*2c30*/  BRA `(.L_x_12156) ;  /* 0x0000000000247947 */ /* 0x000fec0003800000 */
.L_x_12180:
[----:B------:R-:W2:Y:S02]  /*2c40*/  LDG.E.64 R4, desc[UR36][R4.64] ;  /* 0x0000002404047981 */ /* 0x000ea4000c1e1b00 */
[----:B--2---:R-:W0:Y:S02]  /*2c50*/  I2F.U64 R0, R4 ;  /* 0x0000000400007312 */ /* 0x004e240000301000 */
[----:B0-----:R-:W-:-:S04]  /*2c60*/  F2FP.F16.F32.PACK_AB R0, RZ, R0 ;  /* 0x00000000ff00723e */ /* 0x001fc800000000ff */
[----:B------:R-:W-:Y:S01]  /*2c70*/  PRMT R18, R0, 0x7610, R18 ;  /* 0x0000761000127816 */ /* 0x000fe20000000012 */
[----:B------:R-:W-:Y:S06]  /*2c80*/  BRA `(.L_x_12156) ;  /* 0x0000000000107947 */ /* 0x000fec0003800000 */
.L_x_12179:
[----:B------:R-:W2:Y:S02]  /*2c90*/  LDG.E R4, desc[UR36][R4.64] ;  /* 0x0000002404047981 */ /* 0x000ea4000c1e1900 */
[----:B--2---:R-:W-:-:S04]  /*2ca0*/  I2FP.F32.U32 R0, R4 ;  /* 0x0000000400007245 */ /* 0x004fc80000201000 */
[----:B------:R-:W-:-:S04]  /*2cb0*/  F2FP.F16.F32.PACK_AB R0, RZ, R0 ;  /* 0x00000000ff00723e */ /* 0x000fc800000000ff */
[----:B------:R-:W-:-:S07]  /*2cc0*/  PRMT R18, R0, 0x7610, R18 ;  /* 0x0000761000127816 */ /* 0x000fce0000000012 */
.L_x_12156:
        /* <DEDUP_REMOVED lines=20> */
.L_x_12188:
[----:B------:R-:W2:Y:S02]  /*2e10*/  LDG.E.U8 R4, desc[UR36][R4.64] ;  /* 0x0000002404047981 */ /* 0x000ea4000c1e1100 */
[----:B--2---:R-:W-:Y:S01]  /*2e20*/  ISETP.NE.AND P0, PT, R4, RZ, PT ;  /* 0x000000ff0400720c */ /* 0x004fe20003f05270 */
[----:B------:R-:W-:-:S12]  /*2e30*/  BRA `(.L_x_12190) ;  /* 0x0000000800307947 */ /* 0x000fd80003800000 */
.L_x_12187:
        /* <DEDUP_REMOVED lines=10> */
.L_x_12192:
[----:B------:R-:W2:Y:S02]  /*2ee0*/  LDG.E R4, desc[UR36][R4.64] ;  /* 0x0000002404047981 */ /* 0x000ea4000c1e1900 */
[----:B--2---:R-:W-:Y:S01]  /*2ef0*/  ISETP.NE.AND P0, PT, R4, RZ, PT ;  /* 0x000000ff0400720c */ /* 0x004fe20003f05270 */
[----:B------:R-:W-:-:S12]  /*2f00*/  BRA `(.L_x_12190) ;  /* 0x0000000400fc7947 */ /* 0x000fd80003800000 */
.L_x_12191:
[----:B------:R-:W2:Y:S02]  /*2f10*/  LDG.E.U16 R4, desc[UR36][R4.64] ;  /* 0x0000002404047981 */ /* 0x000ea4000c1e1500 */
[----:B--2---:R-:W-:Y:S01]  /*2f20*/  ISETP.NE.AND P0, PT, R4, RZ, PT ;  /* 0x000000ff0400720c */ /* 0x004fe20003f05270 */
[----:B------:R-:W-:-:S12]  /*2f30*/  BRA `(.L_x_12190) ;  /* 0x0000000400f07947 */ /* 0x000fd80003800000 */
.L_x_12186:
        /* <DEDUP_REMOVED lines=9> */
.L_x_12194:
[----:B------:R-:W2:Y:S02]  /*2fd0*/  LDG.E.U16 R0, desc[UR36][R4.64] ;  /* 0x0000002404007981 */ /* 0x000ea4000c1e1500 */
[----:B--2---:R-:W-:-:S05]  /*2fe0*/  HADD2.F32 R0, -RZ, R0.H0_H0 ;  /* 0x20000000ff007230 */ /* 0x004fca0000004100 */
[----:B------:R-:W-:Y:S01]  /*2ff0*/  FSETP.NEU.FTZ.AND P0, PT, R0, RZ, PT ;  /* 0x000000ff0000720b */ /* 0x000fe20003f1d000 */
[----:B------:R-:W-:-:S12]  /*3000*/  BRA `(.L_x_12190) ;  /* 0x0000000400bc7947 */ /* 0x000fd80003800000 */
.L_x_12193:
        /* <DEDUP_REMOVED lines=11> */
.L_x_12196:
        /* <DEDUP_REMOVED lines=8> */
.L_x_12195:
[----:B------:R-:W2:Y:S02]  /*3140*/  LDG.E.64 R4, desc[UR36][R4.64] ;  /* 0x0000002404047981 */ /* 0x000ea4000c1e1b00 */
[----:B--2---:R-:W-:Y:S01]  /*3150*/  DSETP.NEU.AND P0, PT, R4, RZ, PT ;  /* 0x000000ff0400722a */ /* 0x004fe20003f0d000 */
[----:B------:R-:W-:-:S13]  /*3160*/  BRA `(.L_x_12190) ;  /* 0x0000000400647947 */ /* 0x000fda0003800000 */
.L_x_12185:
        /* <DEDUP_REMOVED lines=11> */
.L_x_12199:
[----:B------:R-:W2:Y:S02]  /*3220*/  LDG.E.128 R4, desc[UR36][R4.64] ;  /* 0x0000002404047981 */ /* 0x000ea4000c1e1d00 */
[----:B--2---:R-:W-:-:S06]  /*3230*/  DSETP.NEU.AND P0, PT, R6, RZ, PT ;  /* 0x000000ff0600722a */ /* 0x004fcc0003f0d000 */
[----:B------:R-:W-:Y:S01]  /*3240*/  DSETP.NEU.OR P0, PT, R4, RZ, P0 ;  /* 0x000000ff0400722a */ /* 0x000fe2000070d400 */
[----:B------:R-:W-:-:S13]  /*3250*/  BRA `(.L_x_12190) ;  /* 0x0000000400287947 */ /* 0x000fda0003800000 */
.L_x_12198:
        /* <DEDUP_REMOVED lines=9> */
.L_x_12201:
        /* <DEDUP_REMOVED lines=11> */
.L_x_12200:
[----:B------:R-:W2:Y:S02]  /*33a0*/  LDG.E.U16 R0, desc[UR36][R4.64] ;  /* 0x0000002404007981 */ /* 0x000ea4000c1e1500 */
[----:B--2---:R-:W-:-:S05]  /*33b0*/  IMAD.U32 R0, R0, 0x10000, RZ ;  /* 0x0001000000007824 */ /* 0x004fca00078e00ff */
[----:B------:R-:W-:Y:S01]  /*33c0*/  FSETP.NEU.FTZ.AND P0, PT, R0, RZ, PT ;  /* 0x000000ff0000720b */ /* 0x000fe20003f1d000 */
[----:B------:R-:W-:-:S12]  /*33d0*/  BRA `(.L_x_12190) ;  /* 0x0000000000c87947 */ /* 0x000fd80003800000 */
.L_x_12197:
        /* <DEDUP_REMOVED lines=11> */
.L_x_12204:
[----:B------:R-:W2:Y:S02]  /*3490*/  LDG.E.U8 R4, desc[UR36][R4.64] ;  /* 0x0000002404047981 */ /* 0x000ea4000c1e1100 */
[----:B--2---:R-:W-:Y:S01]  /*34a0*/  ISETP.NE.AND P0, PT, R4, RZ, PT ;  /* 0x000000ff0400720c */ /* 0x004fe20003f05270 */
[----:B------:R-:W-:-:S12]  /*34b0*/  BRA `(.L_x_12190) ;  /* 0x0000000000907947 */ /* 0x000fd80003800000 */
.L_x_12203:
[----:B------:R-:W2:Y:S02]  /*34c0*/  LDG.E.U8 R4, desc[UR36][R4.64] ;  /* 0x0000002404047981 */ /* 0x000ea4000c1e1100 */
[----:B--2---:R-:W-:Y:S01]  /*34d0*/  ISETP.NE.AND P0, PT, R4, RZ, PT ;  /* 0x000000ff0400720c */ /* 0x004fe20003f05270 */
[----:B------:R-:W-:-:S12]  /*34e0*/  BRA `(.L_x_12190) ;  /* 0x0000000000847947 */ /* 0x000fd80003800000 */
.L_x_12202:
        /* <DEDUP_REMOVED lines=9> */
.L_x_12189:
        /* <DEDUP_REMOVED lines=16> */
.L_x_12207:
[----:B------:R-:W-:Y:S01]  /*3680*/  PLOP3.LUT P0, PT, PT, PT, PT, 0x8, 0x80 ;  /* 0x000000000080781c */ /* 0x000fe20003f0e170 */
[----:B------:R-:W-:-:S12]  /*3690*/  BRA `(.L_x_12190) ;  /* 0x0000000000187947 */ /* 0x000fd80003800000 */
.L_x_12206:
[----:B------:R-:W2:Y:S02]  /*36a0*/  LDG.E.64 R4, desc[UR36][R4.64] ;  /* 0x0000002404047981 */ /* 0x000ea4000c1e1b00 */
[----:B--2---:R-:W-:-:S04]  /*36b0*/  ISETP.NE.U32.AND P0, PT, R4, RZ, PT ;  /* 0x000000ff0400720c */ /* 0x004fc80003f05070 */
[----:B------:R-:W-:Y:S01]  /*36c0*/  ISETP.NE.AND.EX P0, PT, R5, RZ, PT, P0 ;  /* 0x000000ff0500720c */ /* 0x000fe20003f05300 */
[----:B------:R-:W-:-:S12]  /*36d0*/  BRA `(.L_x_12190) ;  /* 0x0000000000087947 */ /* 0x000fd80003800000 */
.L_x_12205:
[----:B------:R-:W2:Y:S02]  /*36e0*/  LDG.E R4, desc[UR36][R4.64] ;  /* 0x0000002404047981 */ /* 0x000ea4000c1e1900 */
[----:B--2---:R-:W-:-:S13]  /*36f0*/  ISETP.NE.AND P0, PT, R4, RZ, PT ;  /* 0x000000ff0400720c */ /* 0x004fda0003f05270 */
.L_x_12190:
[----:B------:R-:W-:Y:S05]  /*3700*/  BSYNC.RECONVERGENT B6 ;  /* 0x0000000000067941 */ /* 0x000fea0003800200 */
.L_x_12184:
[----:B------:R-:W-:Y:S01]  /*3710*/  SEL R24, RZ, 0x1, !P0 ;  /* 0x00000001ff187807 */ /* 0x000fe20004000000 */
[----:B------:R-:W-:-:S03]  /*3720*/  VIADD R25, R25, 0x80 ;  /* 0x0000008019197836 */ /* 0x000fc60000000000 */
[----:B------:R-:W-:-:S07]  /*3730*/  I2FP.F32.U32 R24, R24 ;  /* 0x0000001800187245 */ /* 0x000fce0000201000 */
.L_x_12150:
[----:B------:R-:W-:Y:S05]  /*3740*/  BSYNC.RECONVERGENT B7 ;  /* 0x0000000000077941 */ /* 0x000fea0003800200 */
.L_x_12149:
        /* <DEDUP_REMOVED lines=27> */
.L_x_12213:
[----:B------:R-:W2:Y:S02]  /*3900*/  LDG.E.U8 R4, desc[UR36][R4.64] ;  /* 0x0000002404047981 */ /* 0x000ea4000c1e1100 */
[----:B--2---:R-:W-:-:S04]  /*3910*/  I2FP.F32.U32 R0, R4 ;  /* 0x0000000400007245 */ /* 0x004fc80000201000 */
[----:B------:R-:W-:-:S04]  /*3920*/  F2FP.F16.F32.PACK_AB R0, RZ, R0 ;  /* 0x00000000ff00723e */ /* 0x000fc800000000ff */
[----:B------:R-:W-:Y:S01]  /*3930*/  PRMT R23, R0, 0x7610, R23 ;  /* 0x0000761000177816 */ /* 0x000fe20000000017 */
[----:B------:R-:W-:Y:S06]  /*3940*/  BRA `(.L_x_12215) ;  /* 0x0000000c00b87947 */ /* 0x000fec0003800000 */
.L_x_12212:
        /* <DEDUP_REMOVED lines=11> */
.L_x_12217:
[----:B------:R-:W2:Y:S02]  /*3a00*/  LDG.E R4, desc[UR36][R4.64] ;  /* 0x0000002404047981 */ /* 0x000ea4000c1e1900 */
[----:B--2---:R-:W-:-:S04]  /*3a10*/  I2FP.F32.S32 R0, R4 ;  /* 0x0000000400007245 */ /* 0x004fc80000201400 */
[----:B------:R-:W-:-:S04]  /*3a20*/  F2FP.F16.F32.PACK_AB R0, RZ, R0 ;  /* 0x00000000ff00723e */ /* 0x000fc800000000ff */
[----:B------:R-:W-:Y:S01]  /*3a30*/  PRMT R23, R0, 0x7610, R23 ;  /* 0x0000761000177816 */ /* 0x000fe20000000017 */
[----:B------:R-:W-:Y:S06]  /*3a40*/  BRA `(.L_x_12215) ;  /* 0x0000000c00787947 */ /* 0x000fec0003800000 */
.L_x_12216:
[----:B------:R-:W2:Y:S02]  /*3a50*/  LDG.E.U16 R4, desc[UR36][R4.64] ;  /* 0x0000002404047981 */ /* 0x000ea4000c1e1500 */
[----:B--2---:R-:W0:Y:S02]  /*3a60*/  I2F.S16 R0, R4 ;  /* 0x0000000400007306 */ /* 0x004e240000101400 */
[----:B0-----:R-:W-:-:S04]  /*3a70*/  F2FP.F16.F32.PACK_AB R0, RZ, R0 ;  /* 0x00000000ff00723e */ /* 0x001fc800000000ff */
[----:B------:R-:W-:Y:S01]  /*3a80*/  PRMT R23, R0, 0x7610, R23 ;  /* 0x0000761000177816 */ /* 0x000fe20000000017 */
[----:B------:R-:W-:Y:S06]  /*3a90*/  BRA `(.L_x_12215) ;  /* 0x0000000c00647947 */ /* 0x000fec0003800000 */
.L_x_12211:
        /* <DEDUP_REMOVED lines=9> */
.L_x_12219:
[----:B------:R0:W5:Y:S01]  /*3b30*/  LDG.E.U16 R23, desc[UR36][R4.64] ;  /* 0x0000002404177981 */ /* 0x000162000c1e1500 */
[----:B------:R-:W-:Y:S05]  /*3b40*/  BRA `(.L_x_12215) ;  /* 0x0000000c00387947 */ /* 0x000fea0003800000 */
.L_x_12218:
        /* <DEDUP_REMOVED lines=9> */
.L_x_12221:
[----:B------:R1:W5:Y:S01]  /*3be0*/  LDG.E.U16 R23, desc[UR36][R4.64] ;  /* 0x0000002404177981 */ /* 0x000362000c1e1500 */
[----:B------:R-:W-:Y:S05]  /*3bf0*/  BRA `(.L_x_12215) ;  /* 0x0000000c000c7947 */ /* 0x000fea0003800000 */
.L_x_12220:
        /* <DEDUP_REMOVED lines=9> */
.L_x_12210:
        /* <DEDUP_REMOVED lines=14> */
.L_x_12224:
        /* <DEDUP_REMOVED lines=9> */
.L_x_12223:
        /* <DEDUP_REMOVED lines=27> */
.L_x_12226:
        /* <DEDUP_REMOVED lines=15> */
.L_x_12225:
[----:B------:R-:W2:Y:S02]  /*40a0*/  LDG.E.U16 R0, desc[UR36][R4.64] ;  /* 0x0000002404007981 */ /* 0x000ea4000c1e1500 */
[----:B--2---:R-:W-:-:S05]  /*40b0*/  IMAD.U32 R0, R0, 0x10000, RZ ;  /* 0x0001000000007824 */ /* 0x004fca00078e00ff */
[----:B------:R-:W-:-:S04]  /*40c0*/  F2FP.F16.F32.PACK_AB R0, RZ, R0 ;  /* 0x00000000ff00723e */ /* 0x000fc800000000ff */
[----:B------:R-:W-:Y:S01]  /*40d0*/  PRMT R23, R0, 0x7610, R23 ;  /* 0x0000761000177816 */ /* 0x000fe20000000017 */
[----:B------:R-:W-:Y:S06]  /*40e0*/  BRA `(.L_x_12215) ;  /* 0x0000000400d07947 */ /* 0x000fec0003800000 */
.L_x_12222:
        /* <DEDUP_REMOVED lines=13> */
.L_x_12229:
        /* <DEDUP_REMOVED lines=21> */
.L_x_12233:
[----:B------:R-:W-:Y:S05]  /*4310*/  BSYNC.RECONVERGENT B1 ;  /* 0x0000000000017941 */ /* 0x000fea0003800200 */
.L_x_12232:
[----:B------:R-:W-:Y:S01]  /*4320*/  IMAD.SHL.U32 R0, R0, 0x100000, RZ ;  /* 0x0010000000007824 */ /* 0x000fe200078e00ff */
[----:B------:R-:W-:-:S04]  /*4330*/  LEA R3, R3, 0x3b800000, 0x17 ;  /* 0x3b80000003037811 */ /* 0x000fc800078eb8ff */
[----:B------:R-:W-:-:S07]  /*4340*/  LOP3.LUT R0, R3, R0, R7, 0xfe, !PT ;  /* 0x0000000003007212 */ /* 0x000fce00078efe07 */
.L_x_12231:
[----:B------:R-:W-:Y:S05]  /*4350*/  BSYNC.RECONVERGENT B0 ;  /* 0x0000000000007941 */ /* 0x000fea0003800200 */
.L_x_12230:
[----:B------:R-:W-:-:S04]  /*4360*/  F2FP.F16.F32.PACK_AB R0, RZ, R0 ;  /* 0x00000000ff00723e */ /* 0x000fc800000000ff */
[----:B------:R-:W-:Y:S01]  /*4370*/  PRMT R23, R0, 0x7610, R23 ;  /* 0x0000761000177816 */ /* 0x000fe20000000017 */
[----:B------:R-:W-:Y:S06]  /*4380*/  BRA `(.L_x_12215) ;  /* 0x0000000400287947 */ /* 0x000fec0003800000 */
.L_x_12228:
        /* <DEDUP_REMOVED lines=21> */
.L_x_12237:
[----:B------:R-:W-:Y:S05]  /*44e0*/  BSYNC.RECONVERGENT B1 ;  /* 0x0000000000017941 */ /* 0x000fea0003800200 */
.L_x_12236:
[----:B------:R-:W-:Y:S01]  /*44f0*/  IMAD.SHL.U32 R0, R0, 0x200000, RZ ;  /* 0x0020000000007824 */ /* 0x000fe200078e00ff */
[----:B------:R-:W-:-:S04]  /*4500*/  LEA R3, R3, 0x37800000, 0x17 ;  /* 0x3780000003037811 */ /* 0x000fc800078eb8ff */
[----:B------:R-:W-:-:S07]  /*4510*/  LOP3.LUT R0, R3, R0, R7, 0xfe, !PT ;  /* 0x0000000003007212 */ /* 0x000fce00078efe07 */
.L_x_12235:
[----:B------:R-:W-:Y:S05]  /*4520*/  BSYNC.RECONVERGENT B0 ;  /* 0x0000000000007941 */ /* 0x000fea0003800200 */
.L_x_12234:
[----:B------:R-:W-:-:S04]  /*4530*/  F2FP.F16.F32.PACK_AB R0, RZ, R0 ;  /* 0x00000000ff00723e */ /* 0x000fc800000000ff */
[----:B------:R-:W-:Y:S01]  /*4540*/  PRMT R23, R0, 0x7610, R23 ;  /* 0x0000761000177816 */ /* 0x000fe20000000017 */
[----:B------:R-:W-:Y:S06]  /*4550*/  BRA `(.L_x_12215) ;  /* 0x0000000000b47947 */ /* 0x000fec0003800000 */
.L_x_12227:
        /* <DEDUP_REMOVED lines=14> */
.L_x_12241:
[----:B------:R-:W-:Y:S05]  /*4640*/  BSYNC.RECONVERGENT B0 ;  /* 0x0000000000007941 */ /* 0x000fea0003800200 */
.L_x_12240:
[----:B------:R-:W-:-:S04]  /*4650*/  F2FP.F16.F32.PACK_AB R0, RZ, R0 ;  /* 0x00000000ff00723e */ /* 0x000fc800000000ff */
[----:B------:R-:W-:Y:S01]  /*4660*/  PRMT R23, R0, 0x7610, R23 ;  /* 0x0000761000177816 */ /* 0x000fe20000000017 */
[----:B------:R-:W-:Y:S06]  /*4670*/  BRA `(.L_x_12215) ;  /* 0x00000000006c7947 */ /* 0x000fec0003800000 */
.L_x_12214:
        /* <DEDUP_REMOVED lines=16> */
.L_x_12242:
[----:B------:R-:W-:Y:S01]  /*4780*/  PRMT R23, RZ, 0x7610, R23 ;  /* 0x00007610ff177816 */ /* 0x000fe20000000017 */
[----:B------:R-:W-:Y:S06]  /*4790*/  BRA `(.L_x_12215) ;  /* 0x0000000000247947 */ /* 0x000fec0003800000 */
.L_x_12239:
[----:B------:R-:W2:Y:S02]  /*47a0*/  LDG.E.64 R4, desc[UR36][R4.64] ;  /* 0x0000002404047981 */ /* 0x000ea4000c1e1b00 */
[----:B--2---:R-:W0:Y:S02]  /*47b0*/  I2F.U64 R0, R4 ;  /* 0x0000000400007312 */ /* 0x004e240000301000 */
[----:B0-----:R-:W-:-:S04]  /*47c0*/  F2FP.F16.F32.PACK_AB R0, RZ, R0 ;  /* 0x00000000ff00723e */ /* 0x001fc800000000ff */
[----:B------:R-:W-:Y:S01]  /*47d0*/  PRMT R23, R0, 0x7610, R23 ;  /* 0x0000761000177816 */ /* 0x000fe20000000017 */
[----:B------:R-:W-:Y:S06]  /*47e0*/  BRA `(.L_x_12215) ;  /* 0x0000000000107947 */ /* 0x000fec0003800000 */
.L_x_12238:
[----:B------:R-:W2:Y:S02]  /*47f0*/  LDG.E R4, desc[UR36][R4.64] ;  /* 0x0000002404047981 */ /* 0x000ea4000c1e1900 */
[----:B--2---:R-:W-:-:S04]  /*4800*/  I2FP.F32.U32 R0, R4 ;  /* 0x0000000400007245 */ /* 0x004fc80000201000 */
[----:B------:R-:W-:-:S04]  /*4810*/  F2FP.F16.F32.PACK_AB R0, RZ, R0 ;  /* 0x00000000ff00723e */ /* 0x000fc800000000ff */
[----:B------:R-:W-:-:S07]  /*4820*/  PRMT R23, R0, 0x7610, R23 ;  /* 0x0000761000177816 */ /* 0x000fce0000000017 */
.L_x_12215:
[----:B------:R-:W2:Y:S01]  /*4830*/  LDCU.U8 UR6, c[0x0][0x3b5] ;  /* 0x000076a0ff0677ac */ /* 0x000ea20008000000 */
[----:B01----:R-:W0:Y:S01]  /*4840*/  LDC.64 R4, c[0x0][0x3a8] ;  /* 0x0000ea00ff047b82 */ /* 0x003e220000000a00 */
[----:B------:R-:W-:Y:S01]  /*4850*/  BSSY.RECONVERGENT B6, `(.L_x_12243) ;  /* 0x00000a2000067945 */ /* 0x000fe20003800200 */
[----:B------:R-:W1:Y:S01]  /*4860*/  LDCU UR5, c[0x0][0x3bc] ;  /* 0x00007780ff0577ac */ /* 0x000e620008000800 */
[----:B--2---:R-:W-:-:S04]  /*4870*/  UPRMT UR4, UR6, 0x9910, URZ ;  /* 0x0000991006047896 */ /* 0x004fc800080000ff */
        /* <DEDUP_REMOVED lines=16> */
.L_x_12247:
[----:B------:R-:W2:Y:S02]  /*4980*/  LDG.E.U8 R4, desc[UR36][R4.64] ;  /* 0x0000002404047981 */ /* 0x000ea4000c1e1100 */
[----:B--2---:R-:W-:Y:S01]  /*4990*/  ISETP.NE.AND P0, PT, R4, RZ, PT ;  /* 0x000000ff0400720c */ /* 0x004fe20003f05270 */
[----:B------:R-:W-:-:S12]  /*49a0*/  BRA `(.L_x_12249) ;  /* 0x0000000800307947 */ /* 0x000fd80003800000 */
.L_x_12246:
        /* <DEDUP_REMOVED lines=10> */
.L_x_12251:
[----:B------:R-:W2:Y:S02]  /*4a50*/  LDG.E R4, desc[UR36][R4.64] ;  /* 0x0000002404047981 */ /* 0x000ea4000c1e1900 */
[----:B--2---:R-:W-:Y:S01]  /*4a60*/  ISETP.NE.AND P0, PT, R4, RZ, PT ;  /* 0x000000ff0400720c */ /* 0x004fe20003f05270 */
[----:B------:R-:W-:-:S12]  /*4a70*/  BRA `(.L_x_12249) ;  /* 0x0000000400fc7947 */ /* 0x000fd80003800000 */
.L_x_12250:
[----:B------:R-:W2:Y:S02]  /*4a80*/  LDG.E.U16 R4, desc[UR36][R4.64] ;  /* 0x0000002404047981 */ /* 0x000ea4000c1e1500 */
[----:B--2---:R-:W-:Y:S01]  /*4a90*/  ISETP.NE.AND P0, PT, R4, RZ, PT ;  /* 0x000000ff0400720c */ /* 0x004fe20003f05270 */
[----:B------:R-:W-:-:S12]  /*4aa0*/  BRA `(.L_x_12249) ;  /* 0x0000000400f07947 */ /* 0x000fd80003800000 */
.L_x_12245:
        /* <DEDUP_REMOVED lines=9> */
.L_x_12253:
[----:B------:R-:W2:Y:S02]  /*4b40*/  LDG.E.U16 R0, desc[UR36][R4.64] ;  /* 0x0000002404007981 */ /* 0x000ea4000c1e1500 */
[----:B--2---:R-:W-:-:S05]  /*4b50*/  HADD2.F32 R0, -RZ, R0.H0_H0 ;  /* 0x20000000ff007230 */ /* 0x004fca0000004100 */
[----:B------:R-:W-:Y:S01]  /*4b60*/  FSETP.NEU.FTZ.AND P0, PT, R0, RZ, PT ;  /* 0x000000ff0000720b */ /* 0x000fe20003f1d000 */
[----:B------:R-:W-:-:S12]  /*4b70*/  BRA `(.L_x_12249) ;  /* 0x0000000400bc7947 */ /* 0x000fd80003800000 */
.L_x_12252:
        /* <DEDUP_REMOVED lines=11> */
.L_x_12255:
        /* <DEDUP_REMOVED lines=8> */
.L_x_12254:
[----:B------:R-:W2:Y:S02]  /*4cb0*/  LDG.E.64 R4, desc[UR36][R4.64] ;  /* 0x0000002404047981 */ /* 0x000ea4000c1e1b00 */
[----:B--2---:R-:W-:Y:S01]  /*4cc0*/  DSETP.NEU.AND P0, PT, R4, RZ, PT ;  /* 0x000000ff0400722a */ /* 0x004fe20003f0d000 */
[----:B------:R-:W-:-:S13]  /*4cd0*/  BRA `(.L_x_12249) ;  /* 0x0000000400647947 */ /* 0x000fda0003800000 */
.L_x_12244:
        /* <DEDUP_REMOVED lines=11> */
.L_x_12258:
[----:B------:R-:W2:Y:S02]  /*4d90*/  LDG.E.128 R4, desc[UR36][R4.64] ;  /* 0x0000002404047981 */ /* 0x000ea4000c1e1d00 */
[----:B--2---:R-:W-:-:S06]  /*4da0*/  DSETP.NEU.AND P0, PT, R6, RZ, PT ;  /* 0x000000ff0600722a */ /* 0x004fcc0003f0d000 */
[----:B------:R-:W-:Y:S01]  /*4db0*/  DSETP.NEU.OR P0, PT, R4, RZ, P0 ;  /* 0x000000ff0400722a */ /* 0x000fe2000070d400 */
[----:B------:R-:W-:-:S13]  /*4dc0*/  BRA `(.L_x_12249) ;  /* 0x0000000400287947 */ /* 0x000fda0003800000 */
.L_x_12257:
        /* <DEDUP_REMOVED lines=9> */
.L_x_12260:
        /* <DEDUP_REMOVED lines=11> */
.L_x_12259:
[----:B------:R-:W2:Y:S02]  /*4f10*/  LDG.E.U16 R0, desc[UR36][R4.64] ;  /* 0x0000002404007981 */ /* 0x000ea4000c1e1500 */
[----:B--2---:R-:W-:-:S05]  /*4f20*/  IMAD.U32 R0, R0, 0x10000, RZ ;  /* 0x0001000000007824 */ /* 0x004fca00078e00ff */
[----:B------:R-:W-:Y:S01]  /*4f30*/  FSETP.NEU.FTZ.AND P0, PT, R0, RZ, PT ;  /* 0x000000ff0000720b */ /* 0x000fe20003f1d000 */
[----:B------:R-:W-:-:S12]  /*4f40*/  BRA `(.L_x_12249) ;  /* 0x0000000000c87947 */ /* 0x000fd80003800000 */
.L_x_12256:
        /* <DEDUP_REMOVED lines=11> */
.L_x_12263:
[----:B------:R-:W2:Y:S02]  /*5000*/  LDG.E.U8 R4, desc[UR36][R4.64] ;  /* 0x0000002404047981 */ /* 0x000ea4000c1e1100 */
[----:B--2---:R-:W-:Y:S01]  /*5010*/  ISETP.NE.AND P0, PT, R4, RZ, PT ;  /* 0x000000ff0400720c */ /* 0x004fe20003f05270 */
[----:B------:R-:W-:-:S12]  /*5020*/  BRA `(.L_x_12249) ;  /* 0x0000000000907947 */ /* 0x000fd80003800000 */
.L_x_12262:
[----:B------:R-:W2:Y:S02]  /*5030*/  LDG.E.U8 R4, desc[UR36][R4.64] ;  /* 0x0000002404047981 */ /* 0x000ea4000c1e1100 */
[----:B--2---:R-:W-:Y:S01]  /*5040*/  ISETP.NE.AND P0, PT, R4, RZ, PT ;  /* 0x000000ff0400720c */ /* 0x004fe20003f05270 */
[----:B------:R-:W-:-:S12]  /*5050*/  BRA `(.L_x_12249) ;  /* 0x0000000000847947 */ /* 0x000fd80003800000 */
.L_x_12261:
        /* <DEDUP_REMOVED lines=9> */
.L_x_12248:
        /* <DEDUP_REMOVED lines=16> */
.L_x_12266:
[----:B------:R-:W-:Y:S01]  /*51f0*/  PLOP3.LUT P0, PT, PT, PT, PT, 0x8, 0x80 ;  /* 0x000000000080781c */ /* 0x000fe20003f0e170 */
[----:B------:R-:W-:-:S12]  /*5200*/  BRA `(.L_x_12249) ;  /* 0x0000000000187947 */ /* 0x000fd80003800000 */
.L_x_12265:
[----:B------:R-:W2:Y:S02]  /*5210*/  LDG.E.64 R4, desc[UR36][R4.64] ;  /* 0x0000002404047981 */ /* 0x000ea4000c1e1b00 */
[----:B--2---:R-:W-:-:S04]  /*5220*/  ISETP.NE.U32.AND P0, PT, R4, RZ, PT ;  /* 0x000000ff0400720c */ /* 0x004fc80003f05070 */
[----:B------:R-:W-:Y:S01]  /*5230*/  ISETP.NE.AND.EX P0, PT, R5, RZ, PT, P0 ;  /* 0x000000ff0500720c */ /* 0x000fe20003f05300 */
[----:B------:R-:W-:-:S12]  /*5240*/  BRA `(.L_x_12249) ;  /* 0x0000000000087947 */ /* 0x000fd80003800000 */
.L_x_12264:
[----:B------:R-:W2:Y:S02]  /*5250*/  LDG.E R4, desc[UR36][R4.64] ;  /* 0x0000002404047981 */ /* 0x000ea4000c1e1900 */
[----:B--2---:R-:W-:-:S13]  /*5260*/  ISETP.NE.AND P0, PT, R4, RZ, PT ;  /* 0x000000ff0400720c */ /* 0x004fda0003f05270 */
.L_x_12249:
[----:B------:R-:W-:Y:S05]  /*5270*/  BSYNC.RECONVERGENT B6 ;  /* 0x0000000000067941 */ /* 0x000fea0003800200 */
.L_x_12243:
[----:B------:R-:W-:Y:S01]  /*5280*/  SEL R27, RZ, 0x1, !P0 ;  /* 0x00000001ff1b7807 */ /* 0x000fe20004000000 */
[----:B------:R-:W-:-:S03]  /*5290*/  VIADD R25, R25, 0x80 ;  /* 0x0000008019197836 */ /* 0x000fc60000000000 */
[----:B------:R-:W-:-:S07]  /*52a0*/  I2FP.F32.U32 R27, R27 ;  /* 0x0000001b001b7245 */ /* 0x000fce0000201000 */
.L_x_12209:
[----:B------:R-:W-:Y:S05]  /*52b0*/  BSYNC.RECONVERGENT B7 ;  /* 0x0000000000077941 */ /* 0x000fea0003800200 */
.L_x_12208:
        /* <DEDUP_REMOVED lines=27> */
.L_x_12272:
[----:B------:R-:W2:Y:S02]  /*5470*/  LDG.E.U8 R4, desc[UR36][R4.64] ;  /* 0x0000002404047981 */ /* 0x000ea4000c1e1100 */
[----:B--2---:R-:W-:-:S04]  /*5480*/  I2FP.F32.U32 R0, R4 ;  /* 0x0000000400007245 */ /* 0x004fc80000201000 */
[----:B------:R-:W-:-:S04]  /*5490*/  F2FP.F16.F32.PACK_AB R0, RZ, R0 ;  /* 0x00000000ff00723e */ /* 0x000fc800000000ff */
[----:B------:R-:W-:Y:S01]  /*54a0*/  PRMT R26, R0, 0x7610, R26 ;  /* 0x00007610001a7816 */ /* 0x000fe2000000001a */
[----:B------:R-:W-:Y:S06]  /*54b0*/  BRA `(.L_x_12274) ;  /* 0x0000000c00b87947 */ /* 0x000fec0003800000 */
.L_x_12271:
        /* <DEDUP_REMOVED lines=11> */
.L_x_12276:
[----:B------:R-:W2:Y:S02]  /*5570*/  LDG.E R4, desc[UR36][R4.64] ;  /* 0x0000002404047981 */ /* 0x000ea4000c1e1900 */
[----:B--2---:R-:W-:-:S04]  /*5580*/  I2FP.F32.S32 R0, R4 ;  /* 0x0000000400007245 */ /* 0x004fc80000201400 */
[----:B------:R-:W-:-:S04]  /*5590*/  F2FP.F16.F32.PACK_AB R0, RZ, R0 ;  /* 0x00000000ff00723e */ /* 0x000fc800000000ff */
[----:B------:R-:W-:Y:S01]  /*55a0*/  PRMT R26, R0, 0x7610, R26 ;  /* 0x00007610001a7816 */ /* 0x000fe2000000001a */
[----:B------:R-:W-:Y:S06]  /*55b0*/  BRA `(.L_x_12274) ;  /* 0x0000000c00787947 */ /* 0x000fec0003800000 */
.L_x_12275:
[----:B------:R-:W2:Y:S02]  /*55c0*/  LDG.E.U16 R4, desc[UR36][R4.64] ;  /* 0x0000002404047981 */ /* 0x000ea4000c1e1500 */
[----:B--2---:R-:W0:Y:S02]  /*55d0*/  I2F.S16 R0, R4 ;  /* 0x0000000400007306 */ /* 0x004e240000101400 */
[----:B0-----:R-:W-:-:S04]  /*55e0*/  F2FP.F16.F32.PACK_AB R0, RZ, R0 ;  /* 0x00000000ff00723e */ /* 0x001fc800000000ff */
[----:B------:R-:W-:Y:S01]  /*55f0*/  PRMT R26, R0, 0x7610, R26 ;  /* 0x00007610001a7816 */ /* 0x000fe2000000001a */
[----:B------:R-:W-:Y:S06]  /*5600*/  BRA `(.L_x_12274) ;  /* 0x0000000c00647947 */ /* 0x000fec0003800000 */
.L_x_12270:
        /* <DEDUP_REMOVED lines=9> */
.L_x_12278:
[----:B------:R0:W5:Y:S01]  /*56a0*/  LDG.E.U16 R26, desc[UR36][R4.64] ;  /* 0x00000024041a7981 */ /* 0x000162000c1e1500 */
[----:B------:R-:W-:Y:S05]  /*56b0*/  BRA `(.L_x_12274) ;  /* 0x0000000c00387947 */ /* 0x000fea0003800000 */
.L_x_12277:
        /* <DEDUP_REMOVED lines=9> */
.L_x_12280:
[----:B------:R1:W5:Y:S01]  /*5750*/  LDG.E.U16 R26, desc[UR36][R4.64] ;  /* 0x00000024041a7981 */ /* 0x000362000c1e1500 */
[----:B------:R-:W-:Y:S05]  /*5760*/  BRA `(.L_x_12274) ;  /* 0x0000000c000c7947 */ /* 0x000fea0003800000 */
.L_x_12279:
        /* <DEDUP_REMOVED lines=9> */
.L_x_12269:
        /* <DEDUP_REMOVED lines=14> */
.L_x_12283:
        /* <DEDUP_REMOVED lines=9> */
.L_x_12282:
        /* <DEDUP_REMOVED lines=27> */
.L_x_12285:
        /* <DEDUP_REMOVED lines=15> */
.L_x_12284:
[----:B------:R-:W2:Y:S02]  /*5c10*/  LDG.E.U16 R0, desc[UR36][R4.64] ;  /* 0x0000002404007981 */ /* 0x000ea4000c1e1500 */
[----:B--2---:R-:W-:-:S05]  /*5c20*/  IMAD.U32 R0, R0, 0x10000, RZ ;  /* 0x0001000000007824 */ /* 0x004fca00078e00ff */
[----:B------:R-:W-:-:S04]  /*5c30*/  F2FP.F16.F32.PACK_AB R0, RZ, R0 ;  /* 0x00000000ff00723e */ /* 0x000fc800000000ff */
[----:B------:R-:W-:Y:S01]  /*5c40*/  PRMT R26, R0, 0x7610, R26 ;  /* 0x00007610001a7816 */ /* 0x000fe2000000001a */
[----:B------:R-:W-:Y:S06]  /*5c50*/  BRA `(.L_x_12274) ;  /* 0x0000000400d07947 */ /* 0x000fec0003800000 */
.L_x_12281:
        /* <DEDUP_REMOVED lines=13> */
.L_x_12288:
        /* <DEDUP_REMOVED lines=21> */
.L_x_12292:
[----:B------:R-:W-:Y:S05]  /*5e80*/  BSYNC.RECONVERGENT B1 ;  /* 0x0000000000017941 */ /* 0x000fea0003800200 */
.L_x_12291:
[----:B------:R-:W-:Y:S01]  /*5e90*/  IMAD.SHL.U32 R0, R0, 0x100000, RZ ;  /* 0x0010000000007824 */ /* 0x000fe200078e00ff */
[----:B------:R-:W-:-:S04]  /*5ea0*/  LEA R3, R3, 0x3b800000, 0x17 ;  /* 0x3b80000003037811 */ /* 0x000fc800078eb8ff */
[----:B------:R-:W-:-:S07]  /*5eb0*/  LOP3.LUT R0, R3, R0, R7, 0xfe, !PT ;  /* 0x0000000003007212 */ /* 0x000fce00078efe07 */
.L_x_12290:
[----:B------:R-:W-:Y:S05]  /*5ec0*/  BSYNC.RECONVERGENT B0 ;  /* 0x0000000000007941 */ /* 0x000fea0003800200 */
.L_x_12289:
[----:B------:R-:W-:-:S04]  /*5ed0*/  F2FP.F16.F32.PACK_AB R0, RZ, R0 ;  /* 0x00000000ff00723e */ /* 0x000fc800000000ff */
[----:B------:R-:W-:Y:S01]  /*5ee0*/  PRMT R26, R0, 0x7610, R26 ;  /* 0x00007610001a7816 */ /* 0x000fe2000000001a */
[----:B------:R-:W-:Y:S06]  /*5ef0*/  BRA `(.L_x_12274) ;  /* 0x0000000400287947 */ /* 0x000fec0003800000 */
.L_x_12287:
        /* <DEDUP_REMOVED lines=21> */
.L_x_12296:
[----:B------:R-:W-:Y:S05]  /*6050*/  BSYNC.RECONVERGENT B1 ;  /* 0x0000000000017941 */ /* 0x000fea0003800200 */
.L_x_12295:
[----:B------:R-:W-:Y:S01]  /*6060*/  IMAD.SHL.U32 R0, R0, 0x200000, RZ ;  /* 0x0020000000007824 */ /* 0x000fe200078e00ff */
[----:B------:R-:W-:-:S04]  /*6070*/  LEA R3, R3, 0x37800000, 0x17 ;  /* 0x3780000003037811 */ /* 0x000fc800078eb8ff */
[----:B------:R-:W-:-:S07]  /*6080*/  LOP3.LUT R0, R3, R0, R7, 0xfe, !PT ;  /* 0x0000000003007212 */ /* 0x000fce00078efe07 */
.L_x_12294:
[----:B------:R-:W-:Y:S05]  /*6090*/  BSYNC.RECONVERGENT B0 ;  /* 0x0000000000007941 */ /* 0x000fea0003800200 */
.L_x_12293:
[----:B------:R-:W-:-:S04]  /*60a0*/  F2FP.F16.F32.PACK_AB R0, RZ, R0 ;  /* 0x00000000ff00723e */ /* 0x000fc800000000ff */
[----:B------:R-:W-:Y:S01]  /*60b0*/  PRMT R26, R0, 0x7610, R26 ;  /* 0x00007610001a7816 */ /* 0x000fe2000000001a */
[----:B------:R-:W-:Y:S06]  /*60c0*/  BRA `(.L_x_12274) ;  /* 0x0000000000b47947 */ /* 0x000fec0003800000 */
.L_x_12286:
        /* <DEDUP_REMOVED lines=14> */
.L_x_12300:
[----:B------:R-:W-:Y:S05]  /*61b0*/  BSYNC.RECONVERGENT B0 ;  /* 0x0000000000007941 */ /* 0x000fea0003800200 */
.L_x_12299:
[----:B------:R-:W-:-:S04]  /*61c0*/  F2FP.F16.F32.PACK_AB R0, RZ, R0 ;  /* 0x00000000ff00723e */ /* 0x000fc800000000ff */
[----:B------:R-:W-:Y:S01]  /*61d0*/  PRMT R26, R0, 0x7610, R26 ;  /* 0x00007610001a7816 */ /* 0x000fe2000000001a */
[----:B------:R-:W-:Y:S06]  /*61e0*/  BRA `(.L_x_12274) ;  /* 0x00000000006c7947 */ /* 0x000fec0003800000 */
.L_x_12273:
        /* <DEDUP_REMOVED lines=16> */
.L_x_12301:
[----:B------:R-:W-:Y:S01]  /*62f0*/  PRMT R26, RZ, 0x7610, R26 ;  /* 0x00007610ff1a7816 */ /* 0x000fe2000000001a */
[----:B------:R-:W-:Y:S06]  /*6300*/  BRA `(.L_x_12274) ;  /* 0x0000000000247947 */ /* 0x000fec0003800000 */
.L_x_12298:
[----:B------:R-:W2:Y:S02]  /*6310*/  LDG.E.64 R4, desc[UR36][R4.64] ;  /* 0x0000002404047981 */ /* 0x000ea4000c1e1b00 */
[----:B--2---:R-:W0:Y:S02]  /*6320*/  I2F.U64 R0, R4 ;  /* 0x0000000400007312 */ /* 0x004e240000301000 */
[----:B0-----:R-:W-:-:S04]  /*6330*/  F2FP.F16.F32.PACK_AB R0, RZ, R0 ;  /* 0x00000000ff00723e */ /* 0x001fc800000000ff */
[----:B------:R-:W-:Y:S01]  /*6340*/  PRMT R26, R0, 0x7610, R26 ;  /* 0x00007610001a7816 */ /* 0x000fe2000000001a */
[----:B------:R-:W-:Y:S06]  /*6350*/  BRA `(.L_x_12274) ;  /* 0x0000000000107947 */ /* 0x000fec0003800000 */
.L_x_12297:
[----:B------:R-:W2:Y:S02]  /*6360*/  LDG.E R4, desc[UR36][R4.64] ;  /* 0x0000002404047981 */ /* 0x000ea4000c1e1900 */
[----:B--2---:R-:W-:-:S04]  /*6370*/  I2FP.F32.U32 R0, R4 ;  /* 0x0000000400007245 */ /* 0x004fc80000201000 */
[----:B------:R-:W-:-:S04]  /*6380*/  F2FP.F16.F32.PACK_AB R0, RZ, R0 ;  /* 0x00000000ff00723e */ /* 0x000fc800000000ff */
[----:B------:R-:W-:-:S07]  /*6390*/  PRMT R26, R0, 0x7610, R26 ;  /* 0x00007610001a7816 */ /* 0x000fce000000001a */
.L_x_12274:
        /* <DEDUP_REMOVED lines=21> */
.L_x_12306:
[----:B------:R-:W2:Y:S02]  /*64f0*/  LDG.E.U8 R4, desc[UR36][R4.64] ;  /* 0x0000002404047981 */ /* 0x000ea4000c1e1100 */
[----:B--2---:R-:W-:Y:S01]  /*6500*/  ISETP.NE.AND P0, PT, R4, RZ, PT ;  /* 0x000000ff0400720c */ /* 0x004fe20003f05270 */
[----:B------:R-:W-:-:S12]  /*6510*/  BRA `(.L_x_12308) ;  /* 0x0000000800307947 */ /* 0x000fd80003800000 */
.L_x_12305:
        /* <DEDUP_REMOVED lines=10> */
.L_x_12310:
[----:B------:R-:W2:Y:S02]  /*65c0*/  LDG.E R4, desc[UR36][R4.64] ;  /* 0x0000002404047981 */ /* 0x000ea4000c1e1900 */
[----:B--2---:R-:W-:Y:S01]  /*65d0*/  ISETP.NE.AND P0, PT, R4, RZ, PT ;  /* 0x000000ff0400720c */ /* 0x004fe20003f05270 */
[----:B------:R-:W-:-:S12]  /*65e0*/  BRA `(.L_x_12308) ;  /* 0x0000000400fc7947 */ /* 0x000fd80003800000 */
.L_x_12309:
[----:B------:R-:W2:Y:S02]  /*65f0*/  LDG.E.U16 R4, desc[UR36][R4.64] ;  /* 0x0000002404047981 */ /* 0x000ea4000c1e1500 */
[----:B--2---:R-:W-:Y:S01]  /*6600*/  ISETP.NE.AND P0, PT, R4, RZ, PT ;  /* 0x000000ff0400720c */ /* 0x004fe20003f05270 */
[----:B------:R-:W-:-:S12]  /*6610*/  BRA `(.L_x_12308) ;  /* 0x0000000400f07947 */ /* 0x000fd80003800000 */
.L_x_12304:
        /* <DEDUP_REMOVED lines=9> */
.L_x_12312:
[----:B------:R-:W2:Y:S02]  /*66b0*/  LDG.E.U16 R0, desc[UR36][R4.64] ;  /* 0x0000002404007981 */ /* 0x000ea4000c1e1500 */
[----:B--2---:R-:W-:-:S05]  /*66c0*/  HADD2.F32 R0, -RZ, R0.H0_H0 ;  /* 0x20000000ff007230 */ /* 0x004fca0000004100 */
[----:B------:R-:W-:Y:S01]  /*66d0*/  FSETP.NEU.FTZ.AND P0, PT, R0, RZ, PT ;  /* 0x000000ff0000720b */ /* 0x000fe20003f1d000 */
[----:B------:R-:W-:-:S12]  /*66e0*/  BRA `(.L_x_12308) ;  /* 0x0000000400bc7947 */ /* 0x000fd80003800000 */
.L_x_12311:
        /* <DEDUP_REMOVED lines=11> */
.L_x_12314:
        /* <DEDUP_REMOVED lines=8> */
.L_x_12313:
[----:B------:R-:W2:Y:S02]  /*6820*/  LDG.E.64 R4, desc[UR36][R4.64] ;  /* 0x0000002404047981 */ /* 0x000ea4000c1e1b00 */
[----:B--2---:R-:W-:Y:S01]  /*6830*/  DSETP.NEU.AND P0, PT, R4, RZ, PT ;  /* 0x000000ff0400722a */ /* 0x004fe20003f0d000 */
[----:B------:R-:W-:-:S13]  /*6840*/  BRA `(.L_x_12308) ;  /* 0x0000000400647947 */ /* 0x000fda0003800000 */
.L_x_12303:
        /* <DEDUP_REMOVED lines=11> */
.L_x_12317:
[----:B------:R-:W2:Y:S02]  /*6900*/  LDG.E.128 R4, desc[UR36][R4.64] ;  /* 0x0000002404047981 */ /* 0x000ea4000c1e1d00 */
[----:B--2---:R-:W-:-:S06]  /*6910*/  DSETP.NEU.AND P0, PT, R6, RZ, PT ;  /* 0x000000ff0600722a */ /* 0x004fcc0003f0d000 */
[----:B------:R-:W-:Y:S01]  /*6920*/  DSETP.NEU.OR P0, PT, R4, RZ, P0 ;  /* 0x000000ff0400722a */ /* 0x000fe2000070d400 */
[----:B------:R-:W-:-:S13]  /*6930*/  BRA `(.L_x_12308) ;  /* 0x0000000400287947 */ /* 0x000fda0003800000 */
.L_x_12316:
        /* <DEDUP_REMOVED lines=9> */
.L_x_12319:
        /* <DEDUP_REMOVED lines=11> */
.L_x_12318:
[----:B------:R-:W2:Y:S02]  /*6a80*/  LDG.E.U16 R0, desc[UR36][R4.64] ;  /* 0x0000002404007981 */ /* 0x000ea4000c1e1500 */
[----:B--2---:R-:W-:-:S05]  /*6a90*/  IMAD.U32 R0, R0, 0x10000, RZ ;  /* 0x0001000000007824 */ /* 0x004fca00078e00ff */
[----:B------:R-:W-:Y:S01]  /*6aa0*/  FSETP.NEU.FTZ.AND P0, PT, R0, RZ, PT ;  /* 0x000000ff0000720b */ /* 0x000fe20003f1d000 */
[----:B------:R-:W-:-:S12]  /*6ab0*/  BRA `(.L_x_12308) ;  /* 0x0000000000c87947 */ /* 0x000fd80003800000 */
.L_x_12315:
        /* <DEDUP_REMOVED lines=11> */
.L_x_12322:
[----:B------:R-:W2:Y:S02]  /*6b70*/  LDG.E.U8 R4, desc[UR36][R4.64] ;  /* 0x0000002404047981 */ /* 0x000ea4000c1e1100 */
[----:B--2---:R-:W-:Y:S01]  /*6b80*/  ISETP.NE.AND P0, PT, R4, RZ, PT ;  /* 0x000000ff0400720c */ /* 0x004fe20003f05270 */
[----:B------:R-:W-:-:S12]  /*6b90*/  BRA `(.L_x_12308) ;  /* 0x0000000000907947 */ /* 0x000fd80003800000 */
.L_x_12321:
[----:B------:R-:W2:Y:S02]  /*6ba0*/  LDG.E.U8 R4, desc[UR36][R4.64] ;  /* 0x0000002404047981 */ /* 0x000ea4000c1e1100 */
[----:B--2---:R-:W-:Y:S01]  /*6bb0*/  ISETP.NE.AND P0, PT, R4, RZ, PT ;  /* 0x000000ff0400720c */ /* 0x004fe20003f05270 */
[----:B------:R-:W-:-:S12]  /*6bc0*/  BRA `(.L_x_12308) ;  /* 0x0000000000847947 */ /* 0x000fd80003800000 */
.L_x_12320:
        /* <DEDUP_REMOVED lines=9> */
.L_x_12307:
        /* <DEDUP_REMOVED lines=16> */
.L_x_12325:
[----:B------:R-:W-:Y:S01]  /*6d60*/  PLOP3.LUT P0, PT, PT, PT, PT, 0x8, 0x80 ;  /* 0x000000000080781c */ /* 0x000fe20003f0e170 */
[----:B------:R-:W-:-:S12]  /*6d70*/  BRA `(.L_x_12308) ;  /* 0x0000000000187947 */ /* 0x000fd80003800000 */
.L_x_12324:
[----:B------:R-:W2:Y:S02]  /*6d80*/  LDG.E.64 R4, desc[UR36][R4.64] ;  /* 0x0000002404047981 */ /* 0x000ea4000c1e1b00 */
[----:B--2---:R-:W-:-:S04]  /*6d90*/  ISETP.NE.U32.AND P0, PT, R4, RZ, PT ;  /* 0x000000ff0400720c */ /* 0x004fc80003f05070 */
[----:B------:R-:W-:Y:S01]  /*6da0*/  ISETP.NE.AND.EX P0, PT, R5, RZ, PT, P0 ;  /* 0x000000ff0500720c */ /* 0x000fe20003f05300 */
[----:B------:R-:W-:-:S12]  /*6db0*/  BRA `(.L_x_12308) ;  /* 0x0000000000087947 */ /* 0x000fd80003800000 */
.L_x_12323:
[----:B------:R-:W2:Y:S02]  /*6dc0*/  LDG.E R4, desc[UR36][R4.64] ;  /* 0x0000002404047981 */ /* 0x000ea4000c1e1900 */
[----:B--2---:R-:W-:-:S13]  /*6dd0*/  ISETP.NE.AND P0, PT, R4, RZ, PT ;  /* 0x000000ff0400720c */ /* 0x004fda0003f05270 */
.L_x_12308:
[----:B------:R-:W-:Y:S05]  /*6de0*/  BSYNC.RECONVERGENT B6 ;  /* 0x0000000000067941 */ /* 0x000fea0003800200 */
.L_x_12302:
[----:B------:R-:W-:-:S04]  /*6df0*/  SEL R4, RZ, 0x1, !P0 ;  /* 0x00000001ff047807 */ /* 0x000fc80004000000 */
[----:B------:R-:W-:-:S07]  /*6e00*/  I2FP.F32.U32 R4, R4 ;  /* 0x0000000400047245 */ /* 0x000fce0000201000 */
.L_x_12268:
[----:B------:R-:W-:Y:S05]  /*6e10*/  BSYNC.RECONVERGENT B7 ;  /* 0x0000000000077941 */ /* 0x000fea0003800200 */
.L_x_12267:
[C---:B------:R-:W-:Y:S01]  /*6e20*/  VIADD R3, R19.reuse, 0x100 ;  /* 0x0000010013037836 */ /* 0x040fe20000000000 */
[CC--:B------:R-:W-:Y:S01]  /*6e30*/  ISETP.GE.AND P0, PT, R19.reuse, R22.reuse, PT ;  /* 0x000000161300720c */ /* 0x0c0fe20003f06270 */
[C---:B------:R-:W-:Y:S01]  /*6e40*/  VIADD R5, R19.reuse, 0x180 ;  /* 0x0000018013057836 */ /* 0x040fe20000000000 */
[----:B------:R-:W0:Y:S01]  /*6e50*/  LDC.U8 R28, c[0x0][0x3c0] ;  /* 0x0000f000ff1c7b82 */ /* 0x000e220000000000 */
[----:B------:R-:W-:Y:S01]  /*6e60*/  VIADD R25, R19, 0x80 ;  /* 0x0000008013197836 */ /* 0x000fe20000000000 */
[-C--:B------:R-:W-:Y:S01]  /*6e70*/  ISETP.GE.AND P2, PT, R3, R22.reuse, PT ;  /* 0x000000160300720c */ /* 0x080fe20003f46270 */
[----:B------:R-:W-:Y:S01]  /*6e80*/  BSSY.RECONVERGENT B6, `(.L_x_12326) ;  /* 0x0000124000067945 */ /* 0x000fe20003800200 */
[-C--:B------:R-:W-:Y:S02]  /*6e90*/  ISETP.GE.AND P3, PT, R5, R22.reuse, PT ;  /* 0x000000160500720c */ /* 0x080fe40003f66270 */
[----:B------:R-:W-:-:S05]  /*6ea0*/  ISETP.GE.AND P1, PT, R25, R22, PT ;  /* 0x000000161900720c */ /* 0x000fca0003f26270 */
[----:B------:R-:W1:Y:S01]  /*6eb0*/  @!P0 LDC R10, c[0x0][0x388] ;  /* 0x0000e200ff0a8b82 */ /* 0x000e620000000800 */
[----:B-----5:R-:W-:-:S03]  /*6ec0*/  @!P0 HADD2.F32 R7, -RZ, R17.H0_H0 ;  /* 0x20000011ff078230 */ /* 0x020fc60000004100 */
[----:B------:R-:W-:Y:S02]  /*6ed0*/  @!P2 HADD2.F32 R6, -RZ, R23.H0_H0 ;  /* 0x20000017ff06a230 */ /* 0x000fe40000004100 */
[----:B------:R-:W-:Y:S02]  /*6ee0*/  @!P3 HADD2.F32 R11, -RZ, R26.H0_H0 ;  /* 0x2000001aff0bb230 */ /* 0x000fe40000004100 */
[----:B------:R-:W-:Y:S01]  /*6ef0*/  @!P0 FMUL.FTZ R7, R7, R16 ;  /* 0x0000001007078220 */ /* 0x000fe20000410000 */
[----:B------:R-:W2:Y:S01]  /*6f00*/  @!P2 LDC R5, c[0x0][0x388] ;  /* 0x0000e200ff05ab82 */ /* 0x000ea20000000800 */
[----:B------:R-:W-:Y:S02]  /*6f10*/  @!P1 HADD2.F32 R9, -RZ, R18.H0_H0 ;  /* 0x20000012ff099230 */ /* 0x000fe40000004100 */
[----:B------:R-:W-:Y:S01]  /*6f20*/  @!P2 FMUL.FTZ R6, R6, R27 ;  /* 0x0000001b0606a220 */ /* 0x000fe20000410000 */
[----:B------:R-:W-:Y:S02]  /*6f30*/  @!P3 FMUL.FTZ R8, R11, R4 ;  /* 0x000000040b08b220 */ /* 0x000fe40000410000 */
[----:B------:R-:W-:-:S02]  /*6f40*/  @!P1 FMUL.FTZ R9, R9, R24 ;  /* 0x0000001809099220 */ /* 0x000fc40000410000 */
[----:B------:R-:W3:Y:S08]  /*6f50*/  @!P3 LDC R3, c[0x0][0x388] ;  /* 0x0000e200ff03bb82 */ /* 0x000ef00000000800 */
[----:B------:R-:W4:Y:S01]  /*6f60*/  @!P1 LDC R0, c[0x0][0x388] ;  /* 0x0000e200ff009b82 */ /* 0x000f220000000800 */
[----:B-1----:R-:W-:-:S05]  /*6f70*/  @!P0 FMUL.FTZ R7, R7, R10 ;  /* 0x0000000a07078220 */ /* 0x002fca0000410000 */
[----:B------:R-:W-:Y:S01]  /*6f80*/  @!P0 F2FP.F16.F32.PACK_AB R4, RZ, R7 ;  /* 0x00000007ff04823e */ /* 0x000fe200000000ff */
[----:B--2---:R-:W-:-:S05]  /*6f90*/  @!P2 FMUL.FTZ R5, R6, R5 ;  /* 0x000000050605a220 */ /* 0x004fca0000410000 */
[----:B------:R-:W-:Y:S01]  /*6fa0*/  @!P2 F2FP.F16.F32.PACK_AB R17, RZ, R5 ;  /* 0x00000005ff11a23e */ /* 0x000fe200000000ff */
[----:B---3--:R-:W-:-:S05]  /*6fb0*/  @!P3 FMUL.FTZ R3, R8, R3 ;  /* 0x000000030803b220 */ /* 0x008fca0000410000 */
[----:B------:R-:W-:Y:S01]  /*6fc0*/  @!P3 F2FP.F16.F32.PACK_AB R16, RZ, R3 ;  /* 0x00000003ff10b23e */ /* 0x000fe200000000ff */
[----:B----4-:R-:W-:-:S05]  /*6fd0*/  @!P1 FMUL.FTZ R0, R9, R0 ;  /* 0x0000000009009220 */ /* 0x010fca0000410000 */
[----:B------:R-:W-:Y:S01]  /*6fe0*/  @!P1 F2FP.F16.F32.PACK_AB R18, RZ, R0 ;  /* 0x00000000ff12923e */ /* 0x000fe200000000ff */
[----:B0-----:R-:W-:Y:S06]  /*6ff0*/  @P0 BRA `(.L_x_12327) ;  /* 0x0000001000300947 */ /* 0x001fec0003800000 */
        /* <DEDUP_REMOVED lines=23> */
.L_x_12331:
[----:B------:R-:W-:Y:S02]  /*7170*/  HADD2.F32 R5, -RZ, R4.H0_H0 ;  /* 0x20000004ff057230 */ /* 0x000fe40000004100 */
[----:B------:R-:W-:-:S04]  /*7180*/  IMAD.MOV.U32 R19, RZ, RZ, R25 ;  /* 0x000000ffff137224 */ /* 0x000fc800078e0019 */
[----:B------:R-:W0:Y:S02]  /*7190*/  F2I.S64.TRUNC R4, R5 ;  /* 0x0000000500047311 */ /* 0x000e24000020d900 */
[----:B0-----:R0:W-:Y:S01]  /*71a0*/  STG.E.U8 desc[UR36][R8.64], R4 ;  /* 0x0000000408007986 */ /* 0x0011e2000c101124 */
[----:B------:R-:W-:Y:S05]  /*71b0*/  BRA `(.L_x_12327) ;  /* 0x0000000c00c07947 */ /* 0x000fea0003800000 */
.L_x_12330:
        /* <DEDUP_REMOVED lines=11> */
.L_x_12334:
[----:B------:R-:W-:Y:S02]  /*7270*/  HADD2.F32 R4, -RZ, R4.H0_H0 ;  /* 0x20000004ff047230 */ /* 0x000fe40000004100 */
[----:B------:R-:W-:Y:S02]  /*7280*/  IMAD.MOV.U32 R19, RZ, RZ, R25 ;  /* 0x000000ffff137224 */ /* 0x000fe400078e0019 */
[----:B------:R-:W0:Y:S02]  /*7290*/  F2I.FTZ.TRUNC.NTZ R3, R4 ;  /* 0x0000000400037305 */ /* 0x000e24000021f100 */
[----:B0-----:R0:W-:Y:S01]  /*72a0*/  STG.E desc[UR36][R8.64], R3 ;  /* 0x0000000308007986 */ /* 0x0011e2000c101924 */
[----:B------:R-:W-:Y:S05]  /*72b0*/  BRA `(.L_x_12327) ;  /* 0x0000000c00807947 */ /* 0x000fea0003800000 */
.L_x_12333:
[----:B------:R-:W-:Y:S02]  /*72c0*/  HADD2.F32 R4, -RZ, R4.H0_H0 ;  /* 0x20000004ff047230 */ /* 0x000fe40000004100 */
[----:B------:R-:W-:Y:S02]  /*72d0*/  IMAD.MOV.U32 R19, RZ, RZ, R25 ;  /* 0x000000ffff137224 */ /* 0x000fe400078e0019 */
[----:B------:R-:W0:Y:S02]  /*72e0*/  F2I.FTZ.TRUNC.NTZ R3, R4 ;  /* 0x0000000400037305 */ /* 0x000e24000021f100 */
[----:B0-----:R0:W-:Y:S01]  /*72f0*/  STG.E.U16 desc[UR36][R8.64], R3 ;  /* 0x0000000308007986 */ /* 0x0011e2000c101524 */
[----:B------:R-:W-:Y:S05]  /*7300*/  BRA `(.L_x_12327) ;  /* 0x0000000c006c7947 */ /* 0x000fea0003800000 */
.L_x_12329:
        /* <DEDUP_REMOVED lines=10> */
.L_x_12336:
[----:B------:R1:W-:Y:S01]  /*73b0*/  STG.E.U16 desc[UR36][R8.64], R4 ;  /* 0x0000000408007986 */ /* 0x0003e2000c101524 */
[----:B------:R-:W-:Y:S01]  /*73c0*/  IMAD.MOV.U32 R19, RZ, RZ, R25 ;  /* 0x000000ffff137224 */ /* 0x000fe200078e0019 */
[----:B------:R-:W-:Y:S06]  /*73d0*/  BRA `(.L_x_12327) ;  /* 0x0000000c00387947 */ /* 0x000fec0003800000 */
.L_x_12335:
        /* <DEDUP_REMOVED lines=11> */
.L_x_12338:
[----:B------:R-:W-:Y:S02]  /*7490*/  HADD2.F32 R0, -RZ, R4.H0_H0 ;  /* 0x20000004ff007230 */ /* 0x000fe40000004100 */
[----:B------:R-:W-:-:S03]  /*74a0*/  IMAD.MOV.U32 R19, RZ, RZ, R25 ;  /* 0x000000ffff137224 */ /* 0x000fc600078e0019 */
[----:B------:R-:W-:-:S04]  /*74b0*/  F2FP.F16.F32.PACK_AB R0, RZ, R0 ;  /* 0x00000000ff00723e */ /* 0x000fc800000000ff */
[----:B------:R-:W-:-:S05]  /*74c0*/  PRMT R0, R0, 0x5410, RZ ;  /* 0x0000541000007816 */ /* 0x000fca00000000ff */
[----:B------:R4:W-:Y:S01]  /*74d0*/  STG.E desc[UR36][R8.64], R0 ;  /* 0x0000000008007986 */ /* 0x0009e2000c101924 */
[----:B------:R-:W-:Y:S05]  /*74e0*/  BRA `(.L_x_12327) ;  /* 0x0000000800f47947 */ /* 0x000fea0003800000 */
.L_x_12337:
[----:B------:R-:W-:Y:S02]  /*74f0*/  HADD2.F32 R4, -RZ, R4.H0_H0 ;  /* 0x20000004ff047230 */ /* 0x000fe40000004100 */
[----:B------:R-:W-:-:S03]  /*7500*/  IMAD.MOV.U32 R19, RZ, RZ, R25 ;  /* 0x000000ffff137224 */ /* 0x000fc600078e0019 */
[----:B------:R-:W-:-:S06]  /*7510*/  FMUL.FTZ R4, R4, 1 ;  /* 0x3f80000004047820 */ /* 0x000fcc0000410000 */
[----:B------:R-:W0:Y:S02]  /*7520*/  F2F.F64.F32 R4, R4 ;  /* 0x0000000400047310 */ /* 0x000e240000201800 */
[----:B0-----:R2:W-:Y:S01]  /*7530*/  STG.E.64 desc[UR36][R8.64], R4 ;  /* 0x0000000408007986 */ /* 0x0015e2000c101b24 */
[----:B------:R-:W-:Y:S05]  /*7540*/  BRA `(.L_x_12327) ;  /* 0x0000000800dc7947 */ /* 0x000fea0003800000 */
.L_x_12328:
        /* <DEDUP_REMOVED lines=14> */
.L_x_12341:
[----:B------:R-:W-:Y:S01]  /*7630*/  HADD2.F32 R4, -RZ, R4.H0_H0 ;  /* 0x20000004ff047230 */ /* 0x000fe20000004100 */
[----:B------:R-:W-:Y:S01]  /*7640*/  CS2R R6, SRZ ;  /* 0x0000000000067805 */ /* 0x000fe2000001ff00 */
[----:B------:R-:W-:-:S03]  /*7650*/  IMAD.MOV.U32 R19, RZ, RZ, R25 ;  /* 0x000000ffff137224 */ /* 0x000fc600078e0019 */
[----:B------:R-:W-:-:S06]  /*7660*/  FMUL.FTZ R4, R4, 1 ;  /* 0x3f80000004047820 */ /* 0x000fcc0000410000 */
[----:B------:R-:W0:Y:S02]  /*7670*/  F2F.F64.F32 R4, R4 ;  /* 0x0000000400047310 */ /* 0x000e240000201800 */
[----:B0-----:R0:W-:Y:S01]  /*7680*/  STG.E.128 desc[UR36][R8.64], R4 ;  /* 0x0000000408007986 */ /* 0x0011e2000c101d24 */
[----:B------:R-:W-:Y:S05]  /*7690*/  BRA `(.L_x_12327) ;  /* 0x0000000800887947 */ /* 0x000fea0003800000 */
.L_x_12340:
        /* <DEDUP_REMOVED lines=19> */
.L_x_12345:
[----:B------:R-:W-:Y:S05]  /*77d0*/  BSYNC.RECONVERGENT B0 ;  /* 0x0000000000007941 */ /* 0x000fea0003800200 */
.L_x_12344:
[----:B------:R-:W-:Y:S01]  /*77e0*/  LOP3.LUT R5, R0, 0x80, R5, 0xf8, !PT ;  /* 0x0000008000057812 */ /* 0x000fe200078ef805 */
[----:B------:R-:W-:-:S04]  /*77f0*/  IMAD.MOV.U32 R19, RZ, RZ, R25 ;  /* 0x000000ffff137224 */ /* 0x000fc800078e0019 */
[----:B------:R0:W-:Y:S01]  /*7800*/  STG.E.U8 desc[UR36][R8.64], R5 ;  /* 0x0000000508007986 */ /* 0x0001e2000c101124 */
[----:B------:R-:W-:Y:S05]  /*7810*/  BRA `(.L_x_12327) ;  /* 0x0000000800287947 */ /* 0x000fea0003800000 */
.L_x_12343:
        /* <DEDUP_REMOVED lines=15> */
.L_x_12347:
[----:B------:R-:W-:Y:S05]  /*7910*/  BSYNC.RECONVERGENT B0 ;  /* 0x0000000000007941 */ /* 0x000fea0003800200 */
.L_x_12346:
[----:B------:R-:W-:Y:S01]  /*7920*/  LOP3.LUT R5, R0, 0x80, R5, 0xf8, !PT ;  /* 0x0000008000057812 */ /* 0x000fe200078ef805 */
[----:B------:R-:W-:-:S04]  /*7930*/  IMAD.MOV.U32 R19, RZ, RZ, R25 ;  /* 0x000000ffff137224 */ /* 0x000fc800078e0019 */
[----:B------:R0:W-:Y:S01]  /*7940*/  STG.E.U8 desc[UR36][R8.64], R5 ;  /* 0x0000000508007986 */ /* 0x0001e2000c101124 */
[----:B------:R-:W-:Y:S05]  /*7950*/  BRA `(.L_x_12327) ;  /* 0x0000000400d87947 */ /* 0x000fea0003800000 */
.L_x_12342:
[----:B------:R-:W-:Y:S02]  /*7960*/  HADD2.F32 R0, -RZ, R4.H0_H0 ;  /* 0x20000004ff007230 */ /* 0x000fe40000004100 */
[----:B------:R-:W-:-:S03]  /*7970*/  IMAD.MOV.U32 R19, RZ, RZ, R25 ;  /* 0x000000ffff137224 */ /* 0x000fc600078e0019 */
[----:B------:R-:W-:-:S05]  /*7980*/  F2FP.BF16.F32.PACK_AB R0, RZ, R0 ;  /* 0x00000000ff00723e */ /* 0x000fca00000010ff */
[----:B------:R0:W-:Y:S01]  /*7990*/  STG.E.U16 desc[UR36][R8.64], R0 ;  /* 0x0000000008007986 */ /* 0x0001e2000c101524 */
[----:B------:R-:W-:Y:S05]  /*79a0*/  BRA `(.L_x_12327) ;  /* 0x0000000400c47947 */ /* 0x000fea0003800000 */
.L_x_12339:
        /* <DEDUP_REMOVED lines=13> */
.L_x_12350:
        /* <DEDUP_REMOVED lines=13> */
.L_x_12353:
[----:B------:R-:W-:-:S04]  /*7b50*/  SHF.R.U32.HI R0, RZ, 0x14, R3 ;  /* 0x00000014ff007819 */ /* 0x000fc80000011603 */
[----:B------:R-:W-:-:S04]  /*7b60*/  LOP3.LUT R0, R0, 0x1, RZ, 0xc0, !PT ;  /* 0x0000000100007812 */ /* 0x000fc800078ec0ff */
[----:B------:R-:W-:-:S04]  /*7b70*/  IADD3 R0, PT, PT, R3, 0x487ffff, R0 ;  /* 0x0487ffff03007810 */ /* 0x000fc80007ffe000 */
[----:B------:R-:W-:-:S04]  /*7b80*/  SHF.R.U32.HI R0, RZ, 0x14, R0 ;  /* 0x00000014ff007819 */ /* 0x000fc80000011600 */
[----:B------:R-:W-:-:S07]  /*7b90*/  LOP3.LUT R0, R0, 0xff, RZ, 0xc0, !PT ;  /* 0x000000ff00007812 */ /* 0x000fce00078ec0ff */
.L_x_12354:
[----:B------:R-:W-:-:S04]  /*7ba0*/  SHF.R.U32.HI R3, RZ, 0x18, R3 ;  /* 0x00000018ff037819 */ /* 0x000fc80000011603 */
[----:B------:R-:W-:-:S04]  /*7bb0*/  LOP3.LUT R0, R0, 0x80, R3, 0xf8, !PT ;  /* 0x0000008000007812 */ /* 0x000fc800078ef803 */
[----:B------:R-:W-:-:S07]  /*7bc0*/  PRMT R4, R0, 0x7610, R4 ;  /* 0x0000761000047816 */ /* 0x000fce0000000004 */
.L_x_12352:
[----:B------:R-:W-:Y:S05]  /*7bd0*/  BSYNC.RECONVERGENT B0 ;  /* 0x0000000000007941 */ /* 0x000fea0003800200 */
.L_x_12351:
[----:B------:R0:W-:Y:S01]  /*7be0*/  STG.E.U8 desc[UR36][R8.64], R4 ;  /* 0x0000000408007986 */ /* 0x0001e2000c101124 */
[----:B------:R-:W-:Y:S01]  /*7bf0*/  IMAD.MOV.U32 R19, RZ, RZ, R25 ;  /* 0x000000ffff137224 */ /* 0x000fe200078e0019 */
[----:B------:R-:W-:Y:S06]  /*7c00*/  BRA `(.L_x_12327) ;  /* 0x00000004002c7947 */ /* 0x000fec0003800000 */
.L_x_12349:
        /* <DEDUP_REMOVED lines=13> */
.L_x_12357:
[----:B------:R-:W-:-:S04]  /*7ce0*/  SHF.R.U32.HI R0, RZ, 0x15, R3 ;  /* 0x00000015ff007819 */ /* 0x000fc80000011603 */
[----:B------:R-:W-:-:S04]  /*7cf0*/  LOP3.LUT R0, R0, 0x1, RZ, 0xc0, !PT ;  /* 0x0000000100007812 */ /* 0x000fc800078ec0ff */
[----:B------:R-:W-:-:S04]  /*7d00*/  IADD3 R0, PT, PT, R3, 0x88fffff, R0 ;  /* 0x088fffff03007810 */ /* 0x000fc80007ffe000 */
[----:B------:R-:W-:-:S04]  /*7d10*/  SHF.R.U32.HI R0, RZ, 0x15, R0 ;  /* 0x00000015ff007819 */ /* 0x000fc80000011600 */
[----:B------:R-:W-:-:S07]  /*7d20*/  LOP3.LUT R0, R0, 0xff, RZ, 0xc0, !PT ;  /* 0x000000ff00007812 */ /* 0x000fce00078ec0ff */
.L_x_12358:
[----:B------:R-:W-:-:S04]  /*7d30*/  SHF.R.U32.HI R3, RZ, 0x18, R3 ;  /* 0x00000018ff037819 */ /* 0x000fc80000011603 */
[----:B------:R-:W-:-:S04]  /*7d40*/  LOP3.LUT R0, R0, 0x80, R3, 0xf8, !PT ;  /* 0x0000008000007812 */ /* 0x000fc800078ef803 */
[----:B------:R-:W-:-:S07]  /*7d50*/  PRMT R4, R0, 0x7610, R4 ;  /* 0x0000761000047816 */ /* 0x000fce0000000004 */
.L_x_12356:
[----:B------:R-:W-:Y:S05]  /*7d60*/  BSYNC.RECONVERGENT B0 ;  /* 0x0000000000007941 */ /* 0x000fea0003800200 */
.L_x_12355:
[----:B------:R0:W-:Y:S01]  /*7d70*/  STG.E.U8 desc[UR36][R8.64], R4 ;  /* 0x0000000408007986 */ /* 0x0001e2000c101124 */
[----:B------:R-:W-:Y:S01]  /*7d80*/  IMAD.MOV.U32 R19, RZ, RZ, R25 ;  /* 0x000000ffff137224 */ /* 0x000fe200078e0019 */
[----:B------:R-:W-:Y:S06]  /*7d90*/  BRA `(.L_x_12327) ;  /* 0x0000000000c87947 */ /* 0x000fec0003800000 */
.L_x_12348:
[----:B------:R-:W-:-:S13]  /*7da0*/  ISETP.NE.AND P0, PT, R0, 0x1c, PT ;  /* 0x0000001c0000780c */ /* 0x000fda0003f05270 */
[----:B------:R-:W-:Y:S05]  /*7db0*/  @!P0 BRA `(.L_x_12359) ;  /* 0x0000000000b08947 */ /* 0x000fea0003800000 */
[----:B------:R-:W-:-:S13]  /*7dc0*/  ISETP.NE.AND P0, PT, R0, 0x1d, PT ;  /* 0x0000001d0000780c */ /* 0x000fda0003f05270 */
[----:B------:R-:W-:Y:S05]  /*7dd0*/  @!P0 BRA `(.L_x_12360) ;  /* 0x0000000000948947 */ /* 0x000fea0003800000 */
[----:B------:R-:W-:-:S13]  /*7de0*/  ISETP.NE.AND P0, PT, R0, 0x2c, PT ;  /* 0x0000002c0000780c */ /* 0x000fda0003f05270 */
[----:B------:R-:W-:Y:S05]  /*7df0*/  @!P0 BRA `(.L_x_12361) ;  /* 0x0000000000488947 */ /* 0x000fea0003800000 */
.L_x_12332:
        /* <DEDUP_REMOVED lines=16> */
.L_x_12362:
[----:B------:R-:W-:Y:S01]  /*7f00*/  IMAD.MOV.U32 R19, RZ, RZ, R25 ;  /* 0x000000ffff137224 */ /* 0x000fe200078e0019 */
[----:B------:R-:W-:Y:S06]  /*7f10*/  BRA `(.L_x_12327) ;  /* 0x0000000000687947 */ /* 0x000fec0003800000 */
.L_x_12361:
        /* <DEDUP_REMOVED lines=17> */
.L_x_12360:
[----:B------:R-:W-:Y:S02]  /*8030*/  HADD2.F32 R4, -RZ, R4.H0_H0 ;  /* 0x20000004ff047230 */ /* 0x000fe40000004100 */
[----:B------:R-:W-:-:S04]  /*8040*/  IMAD.MOV.U32 R19, RZ, RZ, R25 ;  /* 0x000000ffff137224 */ /* 0x000fc800078e0019 */
[----:B------:R-:W0:Y:S02]  /*8050*/  F2I.U64.TRUNC R4, R4 ;  /* 0x0000000400047311 */ /* 0x000e24000020d800 */
[----:B0-----:R0:W-:Y:S01]  /*8060*/  STG.E.64 desc[UR36][R8.64], R4 ;  /* 0x0000000408007986 */ /* 0x0011e2000c101b24 */
[----:B------:R-:W-:Y:S05]  /*8070*/  BRA `(.L_x_12327) ;  /* 0x0000000000107947 */ /* 0x000fea0003800000 */
.L_x_12359:
[----:B------:R-:W-:Y:S02]  /*8080*/  HADD2.F32 R4, -RZ, R4.H0_H0 ;  /* 0x20000004ff047230 */ /* 0x000fe40000004100 */
[----:B------:R-:W-:Y:S02]  /*8090*/  IMAD.MOV.U32 R19, RZ, RZ, R25 ;  /* 0x000000ffff137224 */ /* 0x000fe400078e0019 */
[----:B------:R-:W0:Y:S02]  /*80a0*/  F2I.FTZ.U32.TRUNC.NTZ R3, R4 ;  /* 0x0000000400037305 */ /* 0x000e24000021f000 */
[----:B0-----:R0:W-:Y:S03]  /*80b0*/  STG.E desc[UR36][R8.64], R3 ;  /* 0x0000000308007986 */ /* 0x0011e6000c101924 */
.L_x_12327:
[----:B------:R-:W-:Y:S05]  /*80c0*/  BSYNC.RECONVERGENT B6 ;  /* 0x0000000000067941 */ /* 0x000fea0003800200 */
.L_x_12326:
        /* <DEDUP_REMOVED lines=25> */
.L_x_12368:
[----:B------:R-:W-:-:S06]  /*8260*/  HADD2.F32 R5, -RZ, R18.H0_H0 ;  /* 0x20000012ff057230 */ /* 0x000fcc0000004100 */
[----:B------:R-:W0:Y:S02]  /*8270*/  F2I.S64.TRUNC R4, R5 ;  /* 0x0000000500047311 */ /* 0x000e24000020d900 */
[----:B0-----:R0:W-:Y:S01]  /*8280*/  STG.E.U8 desc[UR36][R8.64], R4 ;  /* 0x0000000408007986 */ /* 0x0011e2000c101124 */
[----:B------:R-:W-:Y:S05]  /*8290*/  BRA `(.L_x_12370) ;  /* 0x0000000c006c7947 */ /* 0x000fea0003800000 */
.L_x_12367:
        /* <DEDUP_REMOVED lines=10> */
.L_x_12372:
[----:B------:R-:W-:-:S04]  /*8340*/  HADD2.F32 R18, -RZ, R18.H0_H0 ;  /* 0x20000012ff127230 */ /* 0x000fc80000004100 */
[----:B------:R-:W0:Y:S02]  /*8350*/  F2I.FTZ.TRUNC.NTZ R3, R18 ;  /* 0x0000001200037305 */ /* 0x000e24000021f100 */
[----:B0-----:R0:W-:Y:S01]  /*8360*/  STG.E desc[UR36][R8.64], R3 ;  /* 0x0000000308007986 */ /* 0x0011e2000c101924 */
[----:B------:R-:W-:Y:S05]  /*8370*/  BRA `(.L_x_12370) ;  /* 0x0000000c00347947 */ /* 0x000fea0003800000 */
.L_x_12371:
[----:B------:R-:W-:-:S04]  /*8380*/  HADD2.F32 R18, -RZ, R18.H0_H0 ;  /* 0x20000012ff127230 */ /* 0x000fc80000004100 */
[----:B------:R-:W0:Y:S02]  /*8390*/  F2I.FTZ.TRUNC.NTZ R3, R18 ;  /* 0x0000001200037305 */ /* 0x000e24000021f100 */
[----:B0-----:R0:W-:Y:S01]  /*83a0*/  STG.E.U16 desc[UR36][R8.64], R3 ;  /* 0x0000000308007986 */ /* 0x0011e2000c101524 */
[----:B------:R-:W-:Y:S05]  /*83b0*/  BRA `(.L_x_12370) ;  /* 0x0000000c00247947 */ /* 0x000fea0003800000 */
.L_x_12366:
        /* <DEDUP_REMOVED lines=9> */
.L_x_12374:
[----:B------:R0:W-:Y:S01]  /*8450*/  STG.E.U16 desc[UR36][R8.64], R18 ;  /* 0x0000001208007986 */ /* 0x0001e2000c101524 */
[----:B------:R-:W-:Y:S05]  /*8460*/  BRA `(.L_x_12370) ;  /* 0x0000000800f87947 */ /* 0x000fea0003800000 */
.L_x_12373:
        /* <DEDUP_REMOVED lines=10> */
.L_x_12376:
[----:B------:R-:W-:-:S05]  /*8510*/  HADD2.F32 R0, -RZ, R18.H0_H0 ;  /* 0x20000012ff007230 */ /* 0x000fca0000004100 */
[----:B------:R-:W-:-:S04]  /*8520*/  F2FP.F16.F32.PACK_AB R0, RZ, R0 ;  /* 0x00000000ff00723e */ /* 0x000fc800000000ff */
[----:B------:R-:W-:-:S05]  /*8530*/  PRMT R0, R0, 0x5410, RZ ;  /* 0x0000541000007816 */ /* 0x000fca00000000ff */
[----:B------:R3:W-:Y:S01]  /*8540*/  STG.E desc[UR36][R8.64], R0 ;  /* 0x0000000008007986 */ /* 0x0007e2000c101924 */
[----:B------:R-:W-:Y:S05]  /*8550*/  BRA `(.L_x_12370) ;  /* 0x0000000800bc7947 */ /* 0x000fea0003800000 */
.L_x_12375:
[----:B------:R-:W-:-:S05]  /*8560*/  HADD2.F32 R4, -RZ, R18.H0_H0 ;  /* 0x20000012ff047230 */ /* 0x000fca0000004100 */
[----:B------:R-:W-:-:S06]  /*8570*/  FMUL.FTZ R4, R4, 1 ;  /* 0x3f80000004047820 */ /* 0x000fcc0000410000 */
[----:B------:R-:W0:Y:S02]  /*8580*/  F2F.F64.F32 R4, R4 ;  /* 0x0000000400047310 */ /* 0x000e240000201800 */
[----:B0-----:R4:W-:Y:S01]  /*8590*/  STG.E.64 desc[UR36][R8.64], R4 ;  /* 0x0000000408007986 */ /* 0x0019e2000c101b24 */
[----:B------:R-:W-:Y:S05]  /*85a0*/  BRA `(.L_x_12370) ;  /* 0x0000000800a87947 */ /* 0x000fea0003800000 */
.L_x_12365:
        /* <DEDUP_REMOVED lines=14> */
.L_x_12380:
        /* <DEDUP_REMOVED lines=17> */
.L_x_12383:
[----:B------:R-:W-:-:S04]  /*87a0*/  SHF.R.U32.HI R3, RZ, 0x18, R5 ;  /* 0x00000018ff037819 */ /* 0x000fc80000011605 */
[----:B------:R-:W-:-:S04]  /*87b0*/  LOP3.LUT R0, R0, 0x80, R3, 0xf8, !PT ;  /* 0x0000008000007812 */ /* 0x000fc800078ef803 */
[----:B------:R-:W-:-:S07]  /*87c0*/  PRMT R4, R0, 0x7610, R4 ;  /* 0x0000761000047816 */ /* 0x000fce0000000004 */
.L_x_12382:
[----:B------:R-:W-:Y:S05]  /*87d0*/  BSYNC.RECONVERGENT B0 ;  /* 0x0000000000007941 */ /* 0x000fea0003800200 */
.L_x_12381:
[----:B------:R0:W-:Y:S01]  /*87e0*/  STG.E.U8 desc[UR36][R8.64], R4 ;  /* 0x0000000408007986 */ /* 0x0001e2000c101124 */
[----:B------:R-:W-:Y:S05]  /*87f0*/  BRA `(.L_x_12370) ;  /* 0x0000000800147947 */ /* 0x000fea0003800000 */
.L_x_12379:
        /* <DEDUP_REMOVED lines=17> */
.L_x_12386:
[----:B------:R-:W-:-:S04]  /*8910*/  SHF.R.U32.HI R3, RZ, 0x18, R5 ;  /* 0x00000018ff037819 */ /* 0x000fc80000011605 */
[----:B------:R-:W-:-:S04]  /*8920*/  LOP3.LUT R0, R0, 0x80, R3, 0xf8, !PT ;  /* 0x0000008000007812 */ /* 0x000fc800078ef803 */
[----:B------:R-:W-:-:S07]  /*8930*/  PRMT R4, R0, 0x7610, R4 ;  /* 0x0000761000047816 */ /* 0x000fce0000000004 */
.L_x_12385:
[----:B------:R-:W-:Y:S05]  /*8940*/  BSYNC.RECONVERGENT B0 ;  /* 0x0000000000007941 */ /* 0x000fea0003800200 */
.L_x_12384:
[----:B------:R0:W-:Y:S01]  /*8950*/  STG.E.U8 desc[UR36][R8.64], R4 ;  /* 0x0000000408007986 */ /* 0x0001e2000c101124 */
[----:B------:R-:W-:Y:S05]  /*8960*/  BRA `(.L_x_12370) ;  /* 0x0000000400b87947 */ /* 0x000fea0003800000 */
.L_x_12378:
        /* <DEDUP_REMOVED lines=22> */
.L_x_12388:
[----:B------:R-:W-:-:S06]  /*8ad0*/  HADD2.F32 R4, -RZ, R18.H0_H0 ;  /* 0x20000012ff047230 */ /* 0x000fcc0000004100 */
[----:B------:R-:W0:Y:S02]  /*8ae0*/  F2I.U64.TRUNC R4, R4 ;  /* 0x0000000400047311 */ /* 0x000e24000020d800 */
[----:B0-----:R0:W-:Y:S01]  /*8af0*/  STG.E.64 desc[UR36][R8.64], R4 ;  /* 0x0000000408007986 */ /* 0x0011e2000c101b24 */
[----:B------:R-:W-:Y:S05]  /*8b00*/  BRA `(.L_x_12370) ;  /* 0x0000000400507947 */ /* 0x000fea0003800000 */
.L_x_12387:
[----:B------:R-:W-:-:S04]  /*8b10*/  HADD2.F32 R18, -RZ, R18.H0_H0 ;  /* 0x20000012ff127230 */ /* 0x000fc80000004100 */
[----:B------:R-:W0:Y:S02]  /*8b20*/  F2I.FTZ.U32.TRUNC.NTZ R3, R18 ;  /* 0x0000001200037305 */ /* 0x000e24000021f000 */
[----:B0-----:R0:W-:Y:S01]  /*8b30*/  STG.E desc[UR36][R8.64], R3 ;  /* 0x0000000308007986 */ /* 0x0011e2000c101924 */
[----:B------:R-:W-:Y:S05]  /*8b40*/  BRA `(.L_x_12370) ;  /* 0x0000000400407947 */ /* 0x000fea0003800000 */
.L_x_12377:
        /* <DEDUP_REMOVED lines=11> */
.L_x_12390:
[----:B------:R-:W-:Y:S01]  /*8c00*/  HADD2.F32 R18, -RZ, R18.H0_H0 ;  /* 0x20000012ff127230 */ /* 0x000fe20000004100 */
[----:B------:R-:W-:-:S04]  /*8c10*/  CS2R R6, SRZ ;  /* 0x0000000000067805 */ /* 0x000fc8000001ff00 */
[----:B------:R-:W-:-:S06]  /*8c20*/  FMUL.FTZ R4, R18, 1 ;  /* 0x3f80000012047820 */ /* 0x000fcc0000410000 */
[----:B------:R-:W0:Y:S02]  /*8c30*/  F2F.F64.F32 R4, R4 ;  /* 0x0000000400047310 */ /* 0x000e240000201800 */
[----:B0-----:R0:W-:Y:S01]  /*8c40*/  STG.E.128 desc[UR36][R8.64], R4 ;  /* 0x0000000408007986 */ /* 0x0011e2000c101d24 */
[----:B------:R-:W-:Y:S05]  /*8c50*/  BRA `(.L_x_12370) ;  /* 0x0000000000fc7947 */ /* 0x000fea0003800000 */
.L_x_12389:
[----:B------:R-:W-:-:S13]  /*8c60*/  ISETP.NE.AND P0, PT, R0, 0xf, PT ;  /* 0x0000000f0000780c */ /* 0x000fda0003f05270 */
[----:B------:R-:W-:Y:S05]  /*8c70*/  @!P0 BRA `(.L_x_12391) ;  /* 0x0000000000e88947 */ /* 0x000fea0003800000 */
[----:B------:R-:W-:-:S13]  /*8c80*/  ISETP.NE.AND P0, PT, R0, 0x17, PT ;  /* 0x000000170000780c */ /* 0x000fda0003f05270 */
[----:B------:R-:W-:Y:S05]  /*8c90*/  @!P0 BRA `(.L_x_12392) ;  /* 0x0000000000908947 */ /* 0x000fea0003800000 */
[----:B------:R-:W-:-:S13]  /*8ca0*/  ISETP.NE.AND P0, PT, R0, 0x18, PT ;  /* 0x000000180000780c */ /* 0x000fda0003f05270 */
[----:B------:R-:W-:Y:S05]  /*8cb0*/  @!P0 BRA `(.L_x_12393) ;  /* 0x0000000000448947 */ /* 0x000fea0003800000 */
.L_x_12369:
        /* <DEDUP_REMOVED lines=16> */
.L_x_12394:
[----:B------:R-:W-:Y:S05]  /*8dc0*/  BRA `(.L_x_12370) ;  /* 0x0000000000a07947 */ /* 0x000fea0003800000 */
.L_x_12393:
        /* <DEDUP_REMOVED lines=13> */
.L_x_12396:
[----:B------:R-:W-:Y:S05]  /*8ea0*/  BSYNC.RECONVERGENT B0 ;  /* 0x0000000000007941 */ /* 0x000fea0003800200 */
.L_x_12395:
[----:B------:R-:W-:-:S05]  /*8eb0*/  LOP3.LUT R3, R0, 0x80, R3, 0xf8, !PT ;  /* 0x0000008000037812 */ /* 0x000fca00078ef803 */
[----:B------:R0:W-:Y:S01]  /*8ec0*/  STG.E.U8 desc[UR36][R8.64], R3 ;  /* 0x0000000308007986 */ /* 0x0001e2000c101124 */
[----:B------:R-:W-:Y:S05]  /*8ed0*/  BRA `(.L_x_12370) ;  /* 0x00000000005c7947 */ /* 0x000fea0003800000 */
.L_x_12392:
        /* <DEDUP_REMOVED lines=12> */
.L_x_12398:
[----:B------:R-:W-:Y:S01]  /*8fa0*/  IMAD.MOV.U32 R0, RZ, RZ, 0x7f ;  /* 0x0000007fff007424 */ /* 0x000fe200078e00ff */
[----:B------:R-:W-:-:S04]  /*8fb0*/  ISETP.GT.U32.AND P0, PT, R4, 0x7f800000, PT ;  /* 0x7f8000000400780c */ /* 0x000fc80003f04070 */
[----:B------:R-:W-:-:S09]  /*8fc0*/  SEL R0, R0, 0x7c, P0 ;  /* 0x0000007c00007807 */ /* 0x000fd20000000000 */
.L_x_12399:
[----:B------:R-:W-:Y:S05]  /*8fd0*/  BSYNC.RECONVERGENT B0 ;  /* 0x0000000000007941 */ /* 0x000fea0003800200 */
.L_x_12397:
[----:B------:R-:W-:-:S04]  /*8fe0*/  SHF.R.U32.HI R3, RZ, 0x18, R3 ;  /* 0x00000018ff037819 */ /* 0x000fc80000011603 */
[----:B------:R-:W-:-:S05]  /*8ff0*/  LOP3.LUT R3, R0, 0x80, R3, 0xf8, !PT ;  /* 0x0000008000037812 */ /* 0x000fca00078ef803 */
[----:B------:R0:W-:Y:S01]  /*9000*/  STG.E.U8 desc[UR36][R8.64], R3 ;  /* 0x0000000308007986 */ /* 0x0001e2000c101124 */
[----:B------:R-:W-:Y:S05]  /*9010*/  BRA `(.L_x_12370) ;  /* 0x00000000000c7947 */ /* 0x000fea0003800000 */
.L_x_12391:
[----:B------:R-:W-:-:S05]  /*9020*/  HADD2.F32 R0, -RZ, R18.H0_H0 ;  /* 0x20000012ff007230 */ /* 0x000fca0000004100 */
[----:B------:R-:W-:-:S05]  /*9030*/  F2FP.BF16.F32.PACK_AB R0, RZ, R0 ;  /* 0x00000000ff00723e */ /* 0x000fca00000010ff */
[----:B------:R0:W-:Y:S02]  /*9040*/  STG.E.U16 desc[UR36][R8.64], R0 ;  /* 0x0000000008007986 */ /* 0x0001e4000c101524 */
.L_x_12370:
        /* <DEDUP_REMOVED lines=25> */
.L_x_12403:
[----:B------:R-:W-:-:S06]  /*91e0*/  HADD2.F32 R5, -RZ, R17.H0_H0 ;  /* 0x20000011ff057230 */ /* 0x000fcc0000004100 */
[----:B------:R-:W0:Y:S02]  /*91f0*/  F2I.S64.TRUNC R4, R5 ;  /* 0x0000000500047311 */ /* 0x000e24000020d900 */
[----:B0-----:R0:W-:Y:S01]  /*9200*/  STG.E.U8 desc[UR36][R8.64], R4 ;  /* 0x0000000408007986 */ /* 0x0011e2000c101124 */
[----:B------:R-:W-:Y:S05]  /*9210*/  BRA `(.L_x_12405) ;  /* 0x0000000c006c7947 */ /* 0x000fea0003800000 */
.L_x_12402:
        /* <DEDUP_REMOVED lines=10> */
.L_x_12407:
[----:B------:R-:W-:-:S06]  /*92c0*/  HADD2.F32 R17, -RZ, R17.H0_H0 ;  /* 0x20000011ff117230 */ /* 0x000fcc0000004100 */
[----:B------:R-:W0:Y:S02]  /*92d0*/  F2I.FTZ.TRUNC.NTZ R17, R17 ;  /* 0x0000001100117305 */ /* 0x000e24000021f100 */
[----:B0-----:R0:W-:Y:S01]  /*92e0*/  STG.E desc[UR36][R8.64], R17 ;  /* 0x0000001108007986 */ /* 0x0011e2000c101924 */
[----:B------:R-:W-:Y:S05]  /*92f0*/  BRA `(.L_x_12405) ;  /* 0x0000000c00347947 */ /* 0x000fea0003800000 */
.L_x_12406:
[----:B------:R-:W-:-:S06]  /*9300*/  HADD2.F32 R17, -RZ, R17.H0_H0 ;  /* 0x20000011ff117230 */ /* 0x000fcc0000004100 */
[----:B------:R-:W0:Y:S02]  /*9310*/  F2I.FTZ.TRUNC.NTZ R17, R17 ;  /* 0x0000001100117305 */ /* 0x000e24000021f100 */
[----:B0-----:R0:W-:Y:S01]  /*9320*/  STG.E.U16 desc[UR36][R8.64], R17 ;  /* 0x0000001108007986 */ /* 0x0011e2000c101524 */
[----:B------:R-:W-:Y:S05]  /*9330*/  BRA `(.L_x_12405) ;  /* 0x0000000c00247947 */ /* 0x000fea0003800000 */
.L_x_12401:
        /* <DEDUP_REMOVED lines=9> */
.L_x_12409:
[----:B------:R4:W-:Y:S01]  /*93d0*/  STG.E.U16 desc[UR36][R8.64], R17 ;  /* 0x0000001108007986 */ /* 0x0009e2000c101524 */
[----:B------:R-:W-:Y:S05]  /*93e0*/  BRA `(.L_x_12405) ;  /* 0x0000000800f87947 */ /* 0x000fea0003800000 */
.L_x_12408:
        /* <DEDUP_REMOVED lines=10> */
.L_x_12411:
[----:B------:R-:W-:-:S05]  /*9490*/  HADD2.F32 R0, -RZ, R17.H0_H0 ;  /* 0x20000011ff007230 */ /* 0x000fca0000004100 */
[----:B------:R-:W-:-:S04]  /*94a0*/  F2FP.F16.F32.PACK_AB R0, RZ, R0 ;  /* 0x00000000ff00723e */ /* 0x000fc800000000ff */
[----:B------:R-:W-:-:S05]  /*94b0*/  PRMT R0, R0, 0x5410, RZ ;  /* 0x0000541000007816 */ /* 0x000fca00000000ff */
[----:B------:R2:W-:Y:S01]  /*94c0*/  STG.E desc[UR36][R8.64], R0 ;  /* 0x0000000008007986 */ /* 0x0005e2000c101924 */
[----:B------:R-:W-:Y:S05]  /*94d0*/  BRA `(.L_x_12405) ;  /* 0x0000000800bc7947 */ /* 0x000fea0003800000 */
.L_x_12410:
[----:B------:R-:W-:-:S05]  /*94e0*/  HADD2.F32 R4, -RZ, R17.H0_H0 ;  /* 0x20000011ff047230 */ /* 0x000fca0000004100 */
[----:B------:R-:W-:-:S06]  /*94f0*/  FMUL.FTZ R4, R4, 1 ;  /* 0x3f80000004047820 */ /* 0x000fcc0000410000 */
[----:B------:R-:W0:Y:S02]  /*9500*/  F2F.F64.F32 R4, R4 ;  /* 0x0000000400047310 */ /* 0x000e240000201800 */
[----:B0-----:R0:W-:Y:S01]  /*9510*/  STG.E.64 desc[UR36][R8.64], R4 ;  /* 0x0000000408007986 */ /* 0x0011e2000c101b24 */
[----:B------:R-:W-:Y:S05]  /*9520*/  BRA `(.L_x_12405) ;  /* 0x0000000800a87947 */ /* 0x000fea0003800000 */
.L_x_12400:
        /* <DEDUP_REMOVED lines=14> */
.L_x_12415:
        /* <DEDUP_REMOVED lines=17> */
.L_x_12418:
[----:B------:R-:W-:-:S04]  /*9720*/  SHF.R.U32.HI R3, RZ, 0x18, R17 ;  /* 0x00000018ff037819 */ /* 0x000fc80000011611 */
[----:B------:R-:W-:-:S04]  /*9730*/  LOP3.LUT R0, R0, 0x80, R3, 0xf8, !PT ;  /* 0x0000008000007812 */ /* 0x000fc800078ef803 */
[----:B------:R-:W-:-:S07]  /*9740*/  PRMT R4, R0, 0x7610, R4 ;  /* 0x0000761000047816 */ /* 0x000fce0000000004 */
.L_x_12417:
[----:B------:R-:W-:Y:S05]  /*9750*/  BSYNC.RECONVERGENT B0 ;  /* 0x0000000000007941 */ /* 0x000fea0003800200 */
.L_x_12416:
[----:B------:R0:W-:Y:S01]  /*9760*/  STG.E.U8 desc[UR36][R8.64], R4 ;  /* 0x0000000408007986 */ /* 0x0001e2000c101124 */
[----:B------:R-:W-:Y:S05]  /*9770*/  BRA `(.L_x_12405) ;  /* 0x0000000800147947 */ /* 0x000fea0003800000 */
.L_x_12414:
        /* <DEDUP_REMOVED lines=17> */
.L_x_12421:
[----:B------:R-:W-:-:S04]  /*9890*/  SHF.R.U32.HI R3, RZ, 0x18, R17 ;  /* 0x00000018ff037819 */ /* 0x000fc80000011611 */
[----:B------:R-:W-:-:S04]  /*98a0*/  LOP3.LUT R0, R0, 0x80, R3, 0xf8, !PT ;  /* 0x0000008000007812 */ /* 0x000fc800078ef803 */
[----:B------:R-:W-:-:S07]  /*98b0*/  PRMT R4, R0, 0x7610, R4 ;  /* 0x0000761000047816 */ /* 0x000fce0000000004 */
.L_x_12420:
[----:B------:R-:W-:Y:S05]  /*98c0*/  BSYNC.RECONVERGENT B0 ;  /* 0x0000000000007941 */ /* 0x000fea0003800200 */
.L_x_12419:
[----:B------:R0:W-:Y:S01]  /*98d0*/  STG.E.U8 desc[UR36][R8.64], R4 ;  /* 0x0000000408007986 */ /* 0x0001e2000c101124 */
[----:B------:R-:W-:Y:S05]  /*98e0*/  BRA `(.L_x_12405) ;  /* 0x0000000400b87947 */ /* 0x000fea0003800000 */
.L_x_12413:
        /* <DEDUP_REMOVED lines=22> */
.L_x_12423:
[----:B------:R-:W-:-:S06]  /*9a50*/  HADD2.F32 R4, -RZ, R17.H0_H0 ;  /* 0x20000011ff047230 */ /* 0x000fcc0000004100 */
[----:B------:R-:W0:Y:S02]  /*9a60*/  F2I.U64.TRUNC R4, R4 ;  /* 0x0000000400047311 */ /* 0x000e24000020d800 */
[----:B0-----:R0:W-:Y:S01]  /*9a70*/  STG.E.64 desc[UR36][R8.64], R4 ;  /* 0x0000000408007986 */ /* 0x0011e2000c101b24 */
[----:B------:R-:W-:Y:S05]  /*9a80*/  BRA `(.L_x_12405) ;  /* 0x0000000400507947 */ /* 0x000fea0003800000 */
.L_x_12422:
[----:B------:R-:W-:-:S06]  /*9a90*/  HADD2.F32 R17, -RZ, R17.H0_H0 ;  /* 0x20000011ff117230 */ /* 0x000fcc0000004100 */
[----:B------:R-:W0:Y:S02]  /*9aa0*/  F2I.FTZ.U32.TRUNC.NTZ R17, R17 ;  /* 0x0000001100117305 */ /* 0x000e24000021f000 */
[----:B0-----:R0:W-:Y:S01]  /*9ab0*/  STG.E desc[UR36][R8.64], R17 ;  /* 0x0000001108007986 */ /* 0x0011e2000c101924 */
[----:B------:R-:W-:Y:S05]  /*9ac0*/  BRA `(.L_x_12405) ;  /* 0x0000000400407947 */ /* 0x000fea0003800000 */
.L_x_12412:
        /* <DEDUP_REMOVED lines=11> */
.L_x_12425:
[----:B------:R-:W-:Y:S01]  /*9b80*/  HADD2.F32 R17, -RZ, R17.H0_H0 ;  /* 0x20000011ff117230 */ /* 0x000fe20000004100 */
[----:B------:R-:W-:-:S04]  /*9b90*/  CS2R R6, SRZ ;  /* 0x0000000000067805 */ /* 0x000fc8000001ff00 */
[----:B------:R-:W-:-:S06]  /*9ba0*/  FMUL.FTZ R4, R17, 1 ;  /* 0x3f80000011047820 */ /* 0x000fcc0000410000 */
[----:B------:R-:W0:Y:S02]  /*9bb0*/  F2F.F64.F32 R4, R4 ;  /* 0x0000000400047310 */ /* 0x000e240000201800 */
[----:B0-----:R0:W-:Y:S01]  /*9bc0*/  STG.E.128 desc[UR36][R8.64], R4 ;  /* 0x0000000408007986 */ /* 0x0011e2000c101d24 */
[----:B------:R-:W-:Y:S05]  /*9bd0*/  BRA `(.L_x_12405) ;  /* 0x0000000000fc7947 */ /* 0x000fea0003800000 */
.L_x_12424:
[----:B------:R-:W-:-:S13]  /*9be0*/  ISETP.NE.AND P0, PT, R0, 0xf, PT ;  /* 0x0000000f0000780c */ /* 0x000fda0003f05270 */
[----:B------:R-:W-:Y:S05]  /*9bf0*/  @!P0 BRA `(.L_x_12426) ;  /* 0x0000000000e88947 */ /* 0x000fea0003800000 */
[----:B------:R-:W-:-:S13]  /*9c00*/  ISETP.NE.AND P0, PT, R0, 0x17, PT ;  /* 0x000000170000780c */ /* 0x000fda0003f05270 */
[----:B------:R-:W-:Y:S05]  /*9c10*/  @!P0 BRA `(.L_x_12427) ;  /* 0x0000000000908947 */ /* 0x000fea0003800000 */
[----:B------:R-:W-:-:S13]  /*9c20*/  ISETP.NE.AND P0, PT, R0, 0x18, PT ;  /* 0x000000180000780c */ /* 0x000fda0003f05270 */
[----:B------:R-:W-:Y:S05]  /*9c30*/  @!P0 BRA `(.L_x_12428) ;  /* 0x0000000000448947 */ /* 0x000fea0003800000 */
.L_x_12404:
        /* <DEDUP_REMOVED lines=16> */
.L_x_12429:
[----:B------:R-:W-:Y:S05]  /*9d40*/  BRA `(.L_x_12405) ;  /* 0x0000000000a07947 */ /* 0x000fea0003800000 */
.L_x_12428:
        /* <DEDUP_REMOVED lines=13> */
.L_x_12431:
[----:B------:R-:W-:Y:S05]  /*9e20*/  BSYNC.RECONVERGENT B0 ;  /* 0x0000000000007941 */ /* 0x000fea0003800200 */
.L_x_12430:
[----:B------:R-:W-:-:S05]  /*9e30*/  LOP3.LUT R3, R0, 0x80, R3, 0xf8, !PT ;  /* 0x0000008000037812 */ /* 0x000fca00078ef803 */
[----:B------:R0:W-:Y:S01]  /*9e40*/  STG.E.U8 desc[UR36][R8.64], R3 ;  /* 0x0000000308007986 */ /* 0x0001e2000c101124 */
[----:B------:R-:W-:Y:S05]  /*9e50*/  BRA `(.L_x_12405) ;  /* 0x00000000005c7947 */ /* 0x000fea0003800000 */
.L_x_12427:
        /* <DEDUP_REMOVED lines=12> */
.L_x_12433:
[----:B------:R-:W-:Y:S01]  /*9f20*/  IMAD.MOV.U32 R0, RZ, RZ, 0x7f ;  /* 0x0000007fff007424 */ /* 0x000fe200078e00ff */
[----:B------:R-:W-:-:S04]  /*9f30*/  ISETP.GT.U32.AND P0, PT, R4, 0x7f800000, PT ;  /* 0x7f8000000400780c */ /* 0x000fc80003f04070 */
[----:B------:R-:W-:-:S09]  /*9f40*/  SEL R0, R0, 0x7c, P0 ;  /* 0x0000007c00007807 */ /* 0x000fd20000000000 */
.L_x_12434:
[----:B------:R-:W-:Y:S05]  /*9f50*/  BSYNC.RECONVERGENT B0 ;  /* 0x0000000000007941 */ /* 0x000fea0003800200 */
.L_x_12432:
[----:B------:R-:W-:-:S04]  /*9f60*/  SHF.R.U32.HI R3, RZ, 0x18, R3 ;  /* 0x00000018ff037819 */ /* 0x000fc80000011603 */
[----:B------:R-:W-:-:S05]  /*9f70*/  LOP3.LUT R3, R0, 0x80, R3, 0xf8, !PT ;  /* 0x0000008000037812 */ /* 0x000fca00078ef803 */
[----:B------:R0:W-:Y:S01]  /*9f80*/  STG.E.U8 desc[UR36][R8.64], R3 ;  /* 0x0000000308007986 */ /* 0x0001e2000c101124 */
[----:B------:R-:W-:Y:S05]  /*9f90*/  BRA `(.L_x_12405) ;  /* 0x00000000000c7947 */ /* 0x000fea0003800000 */
.L_x_12426:
[----:B------:R-:W-:-:S05]  /*9fa0*/  HADD2.F32 R0, -RZ, R17.H0_H0 ;  /* 0x20000011ff007230 */ /* 0x000fca0000004100 */
[----:B------:R-:W-:-:S05]  /*9fb0*/  F2FP.BF16.F32.PACK_AB R0, RZ, R0 ;  /* 0x00000000ff00723e */ /* 0x000fca00000010ff */
[----:B------:R0:W-:Y:S02]  /*9fc0*/  STG.E.U16 desc[UR36][R8.64], R0 ;  /* 0x0000000008007986 */ /* 0x0001e4000c101524 */
.L_x_12405:
[----:B------:R-:W-:-:S07]  /*9fd0*/  VIADD R19, R19, 0x80 ;  /* 0x0000008013137836 */ /* 0x000fce0000000000 */
.L_x_12364:
[----:B------:R-:W-:Y:S05]  /*9fe0*/  BSYNC.RECONVERGENT B6 ;  /* 0x0000000000067941 */ /* 0x000fea0003800200 */
.L_x_12363:
        /* <DEDUP_REMOVED lines=23> */
.L_x_12438:
[----:B------:R-:W-:-:S06]  /*a160*/  HADD2.F32 R5, -RZ, R16.H0_H0 ;  /* 0x20000010ff057230 */ /* 0x000fcc0000004100 */
[----:B------:R-:W0:Y:S02]  /*a170*/  F2I.S64.TRUNC R4, R5 ;  /* 0x0000000500047311 */ /* 0x000e24000020d900 */
[----:B0-----:R-:W-:Y:S01]  /*a180*/  STG.E.U8 desc[UR36][R2.64], R4 ;  /* 0x0000000402007986 */ /* 0x001fe2000c101124 */
[----:B------:R-:W-:Y:S05]  /*a190*/  EXIT ;  /* 0x000000000000794d */ /* 0x000fea0003800000 */
.L_x_12437:
        /* <DEDUP_REMOVED lines=10> */
.L_x_12441:
[----:B------:R-:W-:-:S04]  /*a240*/  HADD2.F32 R16, -RZ, R16.H0_H0 ;  /* 0x20000010ff107230 */ /* 0x000fc80000004100 */
[----:B------:R-:W0:Y:S02]  /*a250*/  F2I.FTZ.TRUNC.NTZ R5, R16 ;  /* 0x0000001000057305 */ /* 0x000e24000021f100 */
[----:B0-----:R-:W-:Y:S01]  /*a260*/  STG.E desc[UR36][R2.64], R5 ;  /* 0x0000000502007986 */ /* 0x001fe2000c101924 */
[----:B------:R-:W-:Y:S05]  /*a270*/  EXIT ;  /* 0x000000000000794d */ /* 0x000fea0003800000 */
.L_x_12440:
[----:B------:R-:W-:-:S04]  /*a280*/  HADD2.F32 R16, -RZ, R16.H0_H0 ;  /* 0x20000010ff107230 */ /* 0x000fc80000004100 */
[----:B------:R-:W0:Y:S02]  /*a290*/  F2I.FTZ.TRUNC.NTZ R5, R16 ;  /* 0x0000001000057305 */ /* 0x000e24000021f100 */
[----:B0-----:R-:W-:Y:S01]  /*a2a0*/  STG.E.U16 desc[UR36][R2.64], R5 ;  /* 0x0000000502007986 */ /* 0x001fe2000c101524 */
[----:B------:R-:W-:Y:S05]  /*a2b0*/  EXIT ;  /* 0x000000000000794d */ /* 0x000fea0003800000 */
.L_x_12436:
        /* <DEDUP_REMOVED lines=9> */
.L_x_12443:
[----:B------:R-:W-:Y:S01]  /*a350*/  STG.E.U16 desc[UR36][R2.64], R16 ;  /* 0x0000001002007986 */ /* 0x000fe2000c101524 */
[----:B------:R-:W-:Y:S05]  /*a360*/  EXIT ;  /* 0x000000000000794d */ /* 0x000fea0003800000 */
.L_x_12442:
        /* <DEDUP_REMOVED lines=10> */
.L_x_12445:
[----:B------:R-:W-:-:S05]  /*a410*/  HADD2.F32 R0, -RZ, R16.H0_H0 ;  /* 0x20000010ff007230 */ /* 0x000fca0000004100 */
[----:B------:R-:W-:-:S04]  /*a420*/  F2FP.F16.F32.PACK_AB R0, RZ, R0 ;  /* 0x00000000ff00723e */ /* 0x000fc800000000ff */
[----:B------:R-:W-:-:S05]  /*a430*/  PRMT R0, R0, 0x5410, RZ ;  /* 0x0000541000007816 */ /* 0x000fca00000000ff */
[----:B------:R-:W-:Y:S01]  /*a440*/  STG.E desc[UR36][R2.64], R0 ;  /* 0x0000000002007986 */ /* 0x000fe2000c101924 */
[----:B------:R-:W-:Y:S05]  /*a450*/  EXIT ;  /* 0x000000000000794d */ /* 0x000fea0003800000 */
.L_x_12444:
[----:B------:R-:W-:-:S05]  /*a460*/  HADD2.F32 R4, -RZ, R16.H0_H0 ;  /* 0x20000010ff047230 */ /* 0x000fca0000004100 */
[----:B------:R-:W-:-:S06]  /*a470*/  FMUL.FTZ R4, R4, 1 ;  /* 0x3f80000004047820 */ /* 0x000fcc0000410000 */
[----:B------:R-:W0:Y:S02]  /*a480*/  F2F.F64.F32 R4, R4 ;  /* 0x0000000400047310 */ /* 0x000e240000201800 */
[----:B0-----:R-:W-:Y:S01]  /*a490*/  STG.E.64 desc[UR36][R2.64], R4 ;  /* 0x0000000402007986 */ /* 0x001fe2000c101b24 */
[----:B------:R-:W-:Y:S05]  /*a4a0*/  EXIT ;  /* 0x000000000000794d */ /* 0x000fea0003800000 */
.L_x_12435:
        /* <DEDUP_REMOVED lines=14> */
.L_x_12449:
        /* <DEDUP_REMOVED lines=18> */
.L_x_12452:
[----:B------:R-:W-:-:S04]  /*a6b0*/  SHF.R.U32.HI R5, RZ, 0x18, R5 ;  /* 0x00000018ff057819 */ /* 0x000fc80000011605 */
[----:B------:R-:W-:-:S07]  /*a6c0*/  LOP3.LUT R0, R0, 0x80, R5, 0xf8, !PT ;  /* 0x0000008000007812 */ /* 0x000fce00078ef805 */
.L_x_12451:
[----:B------:R-:W-:Y:S05]  /*a6d0*/  BSYNC.RECONVERGENT B0 ;  /* 0x0000000000007941 */ /* 0x000fea0003800200 */
.L_x_12450:
[----:B------:R-:W-:Y:S01]  /*a6e0*/  STG.E.U8 desc[UR36][R2.64], R0 ;  /* 0x0000000002007986 */ /* 0x000fe2000c101124 */
[----:B------:R-:W-:Y:S05]  /*a6f0*/  EXIT ;  /* 0x000000000000794d */ /* 0x000fea0003800000 */
.L_x_12448:
        /* <DEDUP_REMOVED lines=18> */
.L_x_12455:
[----:B------:R-:W-:-:S04]  /*a820*/  SHF.R.U32.HI R5, RZ, 0x18, R5 ;  /* 0x00000018ff057819 */ /* 0x000fc80000011605 */
[----:B------:R-:W-:-:S07]  /*a830*/  LOP3.LUT R0, R0, 0x80, R5, 0xf8, !PT ;  /* 0x0000008000007812 */ /* 0x000fce00078ef805 */
.L_x_12454:
[----:B------:R-:W-:Y:S05]  /*a840*/  BSYNC.RECONVERGENT B0 ;  /* 0x0000000000007941 */ /* 0x000fea0003800200 */
.L_x_12453:
[----:B------:R-:W-:Y:S01]  /*a850*/  STG.E.U8 desc[UR36][R2.64], R0 ;  /* 0x0000000002007986 */ /* 0x000fe2000c101124 */
[----:B------:R-:W-:Y:S05]  /*a860*/  EXIT ;  /* 0x000000000000794d */ /* 0x000fea0003800000 */
.L_x_12447:
        /* <DEDUP_REMOVED lines=22> */
.L_x_12457:
[----:B------:R-:W-:-:S06]  /*a9d0*/  HADD2.F32 R4, -RZ, R16.H0_H0 ;  /* 0x20000010ff047230 */ /* 0x000fcc0000004100 */
[----:B------:R-:W0:Y:S02]  /*a9e0*/  F2I.U64.TRUNC R4, R4 ;  /* 0x0000000400047311 */ /* 0x000e24000020d800 */
[----:B0-----:R-:W-:Y:S01]  /*a9f0*/  STG.E.64 desc[UR36][R2.64], R4 ;  /* 0x0000000402007986 */ /* 0x001fe2000c101b24 */
[----:B------:R-:W-:Y:S05]  /*aa00*/  EXIT ;  /* 0x000000000000794d */ /* 0x000fea0003800000 */
.L_x_12456:
[----:B------:R-:W-:-:S04]  /*aa10*/  HADD2.F32 R16, -RZ, R16.H0_H0 ;  /* 0x20000010ff107230 */ /* 0x000fc80000004100 */
[----:B------:R-:W0:Y:S02]  /*aa20*/  F2I.FTZ.U32.TRUNC.NTZ R5, R16 ;  /* 0x0000001000057305 */ /* 0x000e24000021f000 */
[----:B0-----:R-:W-:Y:S01]  /*aa30*/  STG.E desc[UR36][R2.64], R5 ;  /* 0x0000000502007986 */ /* 0x001fe2000c101924 */
[----:B------:R-:W-:Y:S05]  /*aa40*/  EXIT ;  /* 0x000000000000794d */ /* 0x000fea0003800000 */
.L_x_12446:
        /* <DEDUP_REMOVED lines=11> */
.L_x_12459:
[----:B------:R-:W-:Y:S01]  /*ab00*/  HADD2.F32 R16, -RZ, R16.H0_H0 ;  /* 0x20000010ff107230 */ /* 0x000fe20000004100 */
[----:B------:R-:W-:-:S04]  /*ab10*/  CS2R R6, SRZ ;  /* 0x0000000000067805 */ /* 0x000fc8000001ff00 */
[----:B------:R-:W-:-:S06]  /*ab20*/  FMUL.FTZ R4, R16, 1 ;  /* 0x3f80000010047820 */ /* 0x000fcc0000410000 */
[----:B------:R-:W0:Y:S02]  /*ab30*/  F2F.F64.F32 R4, R4 ;  /* 0x0000000400047310 */ /* 0x000e240000201800 */
[----:B0-----:R-:W-:Y:S01]  /*ab40*/  STG.E.128 desc[UR36][R2.64], R4 ;  /* 0x0000000402007986 */ /* 0x001fe2000c101d24 */
[----:B------:R-:W-:Y:S05]  /*ab50*/  EXIT ;  /* 0x000000000000794d */ /* 0x000fea0003800000 */
.L_x_12458:
[----:B------:R-:W-:-:S13]  /*ab60*/  ISETP.NE.AND P0, PT, R0, 0xf, PT ;  /* 0x0000000f0000780c */ /* 0x000fda0003f05270 */
[----:B------:R-:W-:Y:S05]  /*ab70*/  @!P0 BRA `(.L_x_12460) ;  /* 0x0000000000e88947 */ /* 0x000fea0003800000 */
[----:B------:R-:W-:-:S13]  /*ab80*/  ISETP.NE.AND P0, PT, R0, 0x17, PT ;  /* 0x000000170000780c */ /* 0x000fda0003f05270 */
[----:B------:R-:W-:Y:S05]  /*ab90*/  @!P0 BRA `(.L_x_12461) ;  /* 0x0000000000908947 */ /* 0x000fea0003800000 */
[----:B------:R-:W-:-:S13]  /*aba0*/  ISETP.NE.AND P0, PT, R0, 0x18, PT ;  /* 0x000000180000780c */ /* 0x000fda0003f05270 */
[----:B------:R-:W-:Y:S05]  /*abb0*/  @!P0 BRA `(.L_x_12462) ;  /* 0x0000000000448947 */ /* 0x000fea0003800000 */
.L_x_12439:
        /* <DEDUP_REMOVED lines=16> */
.L_x_12463:
[----:B------:R-:W-:Y:S05]  /*acc0*/  EXIT ;  /* 0x000000000000794d */ /* 0x000fea0003800000 */
.L_x_12462:
        /* <DEDUP_REMOVED lines=13> */
.L_x_12465:
[----:B------:R-:W-:Y:S05]  /*ada0*/  BSYNC.RECONVERGENT B0 ;  /* 0x0000000000007941 */ /* 0x000fea0003800200 */
.L_x_12464:
[----:B------:R-:W-:-:S05]  /*adb0*/  LOP3.LUT R5, R0, 0x80, R5, 0xf8, !PT ;  /* 0x0000008000057812 */ /* 0x000fca00078ef805 */
[----:B------:R-:W-:Y:S01]  /*adc0*/  STG.E.U8 desc[UR36][R2.64], R5 ;  /* 0x0000000502007986 */ /* 0x000fe2000c101124 */
[----:B------:R-:W-:Y:S05]  /*add0*/  EXIT ;  /* 0x000000000000794d */ /* 0x000fea0003800000 */
.L_x_12461:
        /* <DEDUP_REMOVED lines=12> */
.L_x_12467:
[----:B------:R-:W-:Y:S01]  /*aea0*/  IMAD.MOV.U32 R0, RZ, RZ, 0x7f ;  /* 0x0000007fff007424 */ /* 0x000fe200078e00ff */
[----:B------:R-:W-:-:S04]  /*aeb0*/  ISETP.GT.U32.AND P0, PT, R4, 0x7f800000, PT ;  /* 0x7f8000000400780c */ /* 0x000fc80003f04070 */
[----:B------:R-:W-:-:S09]  /*aec0*/  SEL R0, R0, 0x7c, P0 ;  /* 0x0000007c00007807 */ /* 0x000fd20000000000 */
.L_x_12468:
[----:B------:R-:W-:Y:S05]  /*aed0*/  BSYNC.RECONVERGENT B0 ;  /* 0x0000000000007941 */ /* 0x000fea0003800200 */
.L_x_12466:
[----:B------:R-:W-:-:S04]  /*aee0*/  SHF.R.U32.HI R5, RZ, 0x18, R5 ;  /* 0x00000018ff057819 */ /* 0x000fc80000011605 */
[----:B------:R-:W-:-:S05]  /*aef0*/  LOP3.LUT R5, R0, 0x80, R5, 0xf8, !PT ;  /* 0x0000008000057812 */ /* 0x000fca00078ef805 */
[----:B------:R-:W-:Y:S01]  /*af00*/  STG.E.U8 desc[UR36][R2.64], R5 ;  /* 0x0000000502007986 */ /* 0x000fe2000c101124 */
[----:B------:R-:W-:Y:S05]  /*af10*/  EXIT ;  /* 0x000000000000794d */ /* 0x000fea0003800000 */
.L_x_12460:
[----:B------:R-:W-:-:S05]  /*af20*/  HADD2.F32 R0, -RZ, R16.H0_H0 ;  /* 0x20000010ff007230 */ /* 0x000fca0000004100 */
[----:B------:R-:W-:-:S05]  /*af30*/  F2FP.BF16.F32.PACK_AB R0, RZ, R0 ;  /* 0x00000000ff00723e */ /* 0x000fca00000010ff */
[----:B------:R-:W-:Y:S01]  /*af40*/  STG.E.U16 desc[UR36][R2.64], R0 ;  /* 0x0000000002007986 */ /* 0x000fe2000c101524 */
[----:B------:R-:W-:Y:S05]  /*af50*/  EXIT ;  /* 0x000000000000794d */ /* 0x000fea0003800000 */
.L_x_12469:
        /* <DEDUP_REMOVED lines=10> */
.L_x_14332:


//--------------------- .text._ZN2at6native18elementwise_kernelILi128ELi4EZNS0_22gpu_kernel_impl_nocastIZNS0_43_GLOBAL__N__7cc8d1ed_10_Dropout_cu_0e96ed3819masked_scale_kernelIbN3c104HalfEfEEvRNS_6TensorERKS7_SA_T1_EUlS6_bE_EEvRNS_18TensorIteratorBaseERKT_EUliE_EEviSB_ --------------------------
	.section	.text._ZN2at6native18elementwise_kernelILi128ELi4EZNS0_22gpu_kernel_impl_nocastIZNS0_43_GLOBAL__N__7cc8d1ed_10_Dropout_cu_0e96ed3819masked_scale_kernelIbN3c104HalfEfEEvRNS_6TensorERKS7_SA_T1_EUlS6_bE_EEvRNS_18TensorIteratorBaseERKT_EUliE_EEviSB_,"ax",@progbits
	.align	128
        .global         _ZN2at6native18elementwise_kernelILi128ELi4EZNS0_22gpu_kernel_impl_nocastIZNS0_43_GLOBAL__N__7cc8d1ed_10_Dropout_cu_0e96ed3819masked_scale_kernelIbN3c104HalfEfEEvRNS_6TensorERKS7_SA_T1_EUlS6_bE_EEvRNS_18TensorIteratorBaseERKT_EUliE_EEviSB_
        .type           _ZN2at6native18elementwise_kernelILi128ELi4EZNS0_22gpu_kernel_impl_nocastIZNS0_43_GLOBAL__N__7cc8d1ed_10_Dropout_cu_0e96ed3819masked_scale_kernelIbN3c104HalfEfEEvRNS_6TensorERKS7_SA_T1_EUlS6_bE_EEvRNS_18TensorIteratorBaseERKT_EUliE_EEviSB_,@function
        .size           _ZN2at6native18elementwise_kernelILi128ELi4EZNS0_22gpu_kernel_impl_nocastIZNS0_43_GLOBAL__N__7cc8d1ed_10_Dropout_cu_0e96ed3819masked_scale_kernelIbN3c104HalfEfEEvRNS_6TensorERKS7_SA_T1_EUlS6_bE_EEvRNS_18TensorIteratorBaseERKT_EUliE_EEviSB_,(.L_x_14333 - _ZN2at6native18elementwise_kernelILi128ELi4EZNS0_22gpu_kernel_impl_nocastIZNS0_43_GLOBAL__N__7cc8d1ed_10_Dropout_cu_0e96ed3819masked_scale_kernelIbN3c104HalfEfEEvRNS_6TensorERKS7_SA_T1_EUlS6_bE_EEvRNS_18TensorIteratorBaseERKT_EUliE_EEviSB_)
        .other          _ZN2at6native18elementwise_kernelILi128ELi4EZNS0_22gpu_kernel_impl_nocastIZNS0_43_GLOBAL__N__7cc8d1ed_10_Dropout_cu_0e96ed3819masked_scale_kernelIbN3c104HalfEfEEvRNS_6TensorERKS7_SA_T1_EUlS6_bE_EEvRNS_18TensorIteratorBaseERKT_EUliE_EEviSB_,@"STO_CUDA_ENTRY STV_DEFAULT"
_ZN2at6native18elementwise_kernelILi128ELi4EZNS0_22gpu_kernel_impl_nocastIZNS0_43_GLOBAL__N__7cc8d1ed_10_Dropout_cu_0e96ed3819masked_scale_kernelIbN3c104HalfEfEEvRNS_6TensorERKS7_SA_T1_EUlS6_bE_EEvRNS_18TensorIteratorBaseERKT_EUliE_EEviSB_:
.text._ZN2at6native18elementwise_kernelILi128ELi4EZNS0_22gpu_kernel_impl_nocastIZNS0_43_GLOBAL__N__7cc8d1ed_10_Dropout_cu_0e96ed3819masked_scale_kernelIbN3c104HalfEfEEvRNS_6TensorERKS7_SA_T1_EUlS6_bE_EEvRNS_18TensorIteratorBaseERKT_EUliE_EEviSB_:
        /* <DEDUP_REMOVED lines=23> */
[----:B------:R-:W-:Y:S01]  /*0170*/  ISETP.GE.AND P0, PT, R3, UR4, PT ;  /* 0x0000000403007c0c */ /* 0x000fe2000bf06270 */
[----:B--2---:R-:W-:-:S05]  /*0180*/  HADD2.F32 R11, -RZ, R4.H0_H0 ;  /* 0x20000004ff0b7230 */ /* 0x004fca0000004100 */
[----:B------:R-:W-:-:S04]  /*0190*/  FMUL.FTZ R0, R0, R11 ;  /* 0x0000000b00007220 */ /* 0x000fc80000410000 */
[----:B-1----:R-:W-:-:S03]  /*01a0*/  FMUL.FTZ R0, R0, UR5 ;  /* 0x0000000500007c20 */ /* 0x002fc60008410000 */
[----:B------:R-:W-:Y:S05]  /*01b0*/  @P0 BREAK.RELIABLE B1 ;  /* 0x0000000000010942 */ /* 0x000fea0003800100 */
[----:B------:R-:W-:-:S05]  /*01c0*/  F2FP.F16.F32.PACK_AB R0, RZ, R0 ;  /* 0x00000000ff00723e */ /* 0x000fca00000000ff */
        /* <DEDUP_REMOVED lines=10> */
[----:B------:R-:W-:Y:S01]  /*0270*/  FSEL R0, RZ, 1, !P0 ;  /* 0x3f800000ff007808 */ /* 0x000fe20004000000 */
[----:B---3--:R-:W-:-:S05]  /*0280*/  HADD2.F32 R11, -RZ, R4.H0_H0 ;  /* 0x20000004ff0b7230 */ /* 0x008fca0000004100 */
[----:B------:R-:W-:-:S04]  /*0290*/  FMUL.FTZ R0, R0, R11 ;  /* 0x0000000b00007220 */ /* 0x000fc80000410000 */
[----:B--2---:R-:W-:-:S05]  /*02a0*/  FMUL.FTZ R0, R0, UR5 ;  /* 0x0000000500007c20 */ /* 0x004fca0008410000 */
[----:B------:R-:W-:-:S05]  /*02b0*/  F2FP.F16.F32.PACK_AB R0, RZ, R0 ;  /* 0x00000000ff00723e */ /* 0x000fca00000000ff */
[----:B0-----:R0:W-:Y:S02]  /*02c0*/  STG.E.U16 desc[UR6][R8.64], R0 ;  /* 0x0000000008007986 */ /* 0x0011e4000c101506 */
.L_x_12473:
[----:B------:R-:W-:-:S13]  /*02d0*/  ISETP.GE.AND P0, PT, R3, UR4, PT ;  /* 0x0000000403007c0c */ /* 0x000fda000bf06270 */
[----:B------:R-:W-:Y:S05]  /*02e0*/  @P0 BREAK.RELIABLE B1 ;  /* 0x0000000000010942 */ /* 0x000fea0003800100 */
[----:B------:R-:W-:Y:S05]  /*02f0*/  @P0 BRA `(.L_x_12474) ;  /* 0x00000000003c0947 */ /* 0x000fea0003800000 */
[----:B------:R-:W-:Y:S05]  /*0300*/  BSYNC.RELIABLE B1 ;  /* 0x0000000000017941 */ /* 0x000fea0003800100 */
.L_x_12472:
        /* <DEDUP_REMOVED lines=14> */
.L_x_12474:
[----:B------:R-:W-:Y:S05]  /*03f0*/  BSYNC.RECONVERGENT B0 ;  /* 0x0000000000007941 */ /* 0x000fea0003800200 */
.L_x_12471:
        /* <DEDUP_REMOVED lines=10> */
[----:B01----:R-:W-:Y:S01]  /*04a0*/  FSEL R0, RZ, 1, !P0 ;  /* 0x3f800000ff007808 */ /* 0x003fe20004000000 */
[----:B----4-:R-:W-:-:S05]  /*04b0*/  HADD2.F32 R9, -RZ, R2.H0_H0 ;  /* 0x20000002ff097230 */ /* 0x010fca0000004100 */
[----:B------:R-:W-:-:S04]  /*04c0*/  FMUL.FTZ R0, R0, R9 ;  /* 0x0000000900007220 */ /* 0x000fc80000410000 */
[----:B---3--:R-:W-:-:S05]  /*04d0*/  FMUL.FTZ R0, R0, UR4 ;  /* 0x0000000400007c20 */ /* 0x008fca0008410000 */
[----:B------:R-:W-:-:S05]  /*04e0*/  F2FP.F16.F32.PACK_AB R0, RZ, R0 ;  /* 0x00000000ff00723e */ /* 0x000fca00000000ff */
[----:B-----5:R-:W-:Y:S01]  /*04f0*/  STG.E.U16 desc[UR6][R6.64], R0 ;  /* 0x0000000006007986 */ /* 0x020fe2000c101506 */
[----:B------:R-:W-:Y:S05]  /*0500*/  EXIT ;  /* 0x000000000000794d */ /* 0x000fea0003800000 */
.L_x_12470:
        /* <DEDUP_REMOVED lines=356> */
.L_x_12478:
        /* <DEDUP_REMOVED lines=10> */
[----:B--2---:R-:W-:Y:S01]  /*1bf0*/  ISETP.NE.AND P0, PT, R8, RZ, PT ;  /* 0x000000ff0800720c */ /* 0x004fe20003f05270 */
[----:B---3--:R-:W-:-:S03]  /*1c00*/  HADD2.F32 R11, -RZ, R6.H0_H0 ;  /* 0x20000006ff0b7230 */ /* 0x008fc60000004100 */
[----:B------:R-:W-:-:S05]  /*1c10*/  FSEL R4, RZ, 1, !P0 ;  /* 0x3f800000ff047808 */ /* 0x000fca0004000000 */
        /* <DEDUP_REMOVED lines=357> */
.L_x_12480:
        /* <DEDUP_REMOVED lines=17> */
[----:B------:R-:W-:-:S05]  /*3380*/  IADD3.X R5, PT, PT, RZ, UR9, RZ, P0, !PT ;  /* 0x00000009ff057c10 */ /* 0x000fca00087fe4ff */
[----:B------:R0:W-:Y:S02]  /*3390*/  STG.E.U16 desc[UR6][R4.64], R10 ;  /* 0x0000000a04007986 */ /* 0x0001e4000c101506 */
.L_x_12477:
[----:B------:R-:W-:-:S13]  /*33a0*/  ISETP.GE.AND P0, PT, R3, UR4, PT ;  /* 0x0000000403007c0c */ /* 0x000fda000bf06270 */
[----:B------:R-:W-:Y:S05]  /*33b0*/  @P0 BREAK.RELIABLE B1 ;  /* 0x0000000000010942 */ /* 0x000fea0003800100 */
[----:B------:R-:W-:Y:S05]  /*33c0*/  @P0 BRA `(.L_x_12479) ;  /* 0x0000001400c00947 */ /* 0x000fea0003800000 */
[----:B------:R-:W-:Y:S05]  /*33d0*/  BSYNC.RELIABLE B1 ;  /* 0x0000000000017941 */ /* 0x000fea0003800100 */
.L_x_12476:
        /* <DEDUP_REMOVED lines=348> */
.L_x_12481:
        /* <DEDUP_REMOVED lines=19> */
.L_x_12479:
[----:B------:R-:W-:Y:S05]  /*4ad0*/  BSYNC.RECONVERGENT B0 ;  /* 0x0000000000007941 */ /* 0x000fea0003800200 */
.L_x_12475:
        /* <DEDUP_REMOVED lines=351> */
.L_x_12482:
        /* <DEDUP_REMOVED lines=9> */
[----:B--2---:R-:W-:Y:S01]  /*6160*/  ISETP.NE.AND P0, PT, R6, RZ, PT ;  /* 0x000000ff0600720c */ /* 0x004fe20003f05270 */
[----:B---3--:R-:W-:-:S03]  /*6170*/  HADD2.F32 R9, -RZ, R4.H0_H0 ;  /* 0x20000004ff097230 */ /* 0x008fc60000004100 */
[----:B------:R-:W-:Y:S02]  /*6180*/  FSEL R0, RZ, 1, !P0 ;  /* 0x3f800000ff007808 */ /* 0x000fe40004000000 */
[----:B-1----:R-:W-:-:S03]  /*6190*/  IADD3 R2, P0, PT, R3, UR4, RZ ;  /* 0x0000000403027c10 */ /* 0x002fc6000ff1e0ff */
[----:B------:R-:W-:Y:S01]  /*61a0*/  FMUL.FTZ R0, R0, R9 ;  /* 0x0000000900007220 */ /* 0x000fe20000410000 */
[----:B------:R-:W-:-:S03]  /*61b0*/  IADD3.X R3, PT, PT, RZ, UR5, RZ, P0, !PT ;  /* 0x00000005ff037c10 */ /* 0x000fc600087fe4ff */
[----:B0-----:R-:W-:-:S05]  /*61c0*/  FMUL.FTZ R0, R0, UR8 ;  /* 0x0000000800007c20 */ /* 0x001fca0008410000 */
[----:B------:R-:W-:-:S05]  /*61d0*/  F2FP.F16.F32.PACK_AB R0, RZ, R0 ;  /* 0x00000000ff00723e */ /* 0x000fca00000000ff */
[----:B------:R-:W-:Y:S01]  /*61e0*/  STG.E.U16 desc[UR6][R2.64], R0 ;  /* 0x0000000002007986 */ /* 0x000fe2000c101506 */
[----:B------:R-:W-:Y:S05]  /*61f0*/  EXIT ;  /* 0x000000000000794d */ /* 0x000fea0003800000 */
.L_x_12483:
        /* <DEDUP_REMOVED lines=16> */
.L_x_14333:


//--------------------- .text._ZN2at6native27unrolled_elementwise_kernelIZNS0_43_GLOBAL__N__7cc8d1ed_10_Dropout_cu_0e96ed3819masked_scale_kernelIbN3c104HalfEfEEvRNS_6TensorERKS6_S9_T1_EUlS5_bE_St5arrayIPcLm3EELi4E23TrivialOffsetCalculatorILi2EjESF_ILi1EjENS0_6memory15LoadWithoutCastENSI_16StoreWithoutCastEEEviT_T0_T2_T3_T4_T5_ --------------------------
	.section	.text._ZN2at6native27unrolled_elementwise_kernelIZNS0_43_GLOBAL__N__7cc8d1ed_10_Dropout_cu_0e96ed3819masked_scale_kernelIbN3c104HalfEfEEvRNS_6TensorERKS6_S9_T1_EUlS5_bE_St5arrayIPcLm3EELi4E23TrivialOffsetCalculatorILi2EjESF_ILi1EjENS0_6memory15LoadWithoutCastENSI_16StoreWithoutCastEEEviT_T0_T2_T3_T4_T5_,"ax",@progbits
	.align	128
        .global         _ZN2at6native27unrolled_elementwise_kernelIZNS0_43_GLOBAL__N__7cc8d1ed_10_Dropout_cu_0e96ed3819masked_scale_kernelIbN3c104HalfEfEEvRNS_6TensorERKS6_S9_T1_EUlS5_bE_St5arrayIPcLm3EELi4E23TrivialOffsetCalculatorILi2EjESF_ILi1EjENS0_6memory15LoadWithoutCastENSI_16StoreWithoutCastEEEviT_T0_T2_T3_T4_T5_
        .type           _ZN2at6native27unrolled_elementwise_kernelIZNS0_43_GLOBAL__N__7cc8d1ed_10_Dropout_cu_0e96ed3819masked_scale_kernelIbN3c104HalfEfEEvRNS_6TensorERKS6_S9_T1_EUlS5_bE_St5arrayIPcLm3EELi4E23TrivialOffsetCalculatorILi2EjESF_ILi1EjENS0_6memory15LoadWithoutCastENSI_16StoreWithoutCastEEEviT_T0_T2_T3_T4_T5_,@function
        .size           _ZN2at6native27unrolled_elementwise_kernelIZNS0_43_GLOBAL__N__7cc8d1ed_10_Dropout_cu_0e96ed3819masked_scale_kernelIbN3c104HalfEfEEvRNS_6TensorERKS6_S9_T1_EUlS5_bE_St5arrayIPcLm3EELi4E23TrivialOffsetCalculatorILi2EjESF_ILi1EjENS0_6memory15LoadWithoutCastENSI_16StoreWithoutCastEEEviT_T0_T2_T3_T4_T5_,(.L_x_14334 - _ZN2at6native27unrolled_elementwise_kernelIZNS0_43_GLOBAL__N__7cc8d1ed_10_Dropout_cu_0e96ed3819masked_scale_kernelIbN3c104HalfEfEEvRNS_6TensorERKS6_S9_T1_EUlS5_bE_St5arrayIPcLm3EELi4E23TrivialOffsetCalculatorILi2EjESF_ILi1EjENS0_6memory15LoadWithoutCastENSI_16StoreWithoutCastEEEviT_T0_T2_T3_T4_T5_)
        .other          _ZN2at6native27unrolled_elementwise_kernelIZNS0_43_GLOBAL__N__7cc8d1ed_10_Dropout_cu_0e96ed3819masked_scale_kernelIbN3c104HalfEfEEvRNS_6TensorERKS6_S9_T1_EUlS5_bE_St5arrayIPcLm3EELi4E23TrivialOffsetCalculatorILi2EjESF_ILi1EjENS0_6memory15LoadWithoutCastENSI_16StoreWithoutCastEEEviT_T0_T2_T3_T4_T5_,@"STO_CUDA_ENTRY STV_DEFAULT"
_ZN2at6native27unrolled_elementwise_kernelIZNS0_43_GLOBAL__N__7cc8d1ed_10_Dropout_cu_0e96ed3819masked_scale_kernelIbN3c104HalfEfEEvRNS_6TensorERKS6_S9_T1_EUlS5_bE_St5arrayIPcLm3EELi4E23TrivialOffsetCalculatorILi2EjESF_ILi1EjENS0_6memory15LoadWithoutCastENSI_16StoreWithoutCastEEEviT_T0_T2_T3_T4_T5_:
.text._ZN2at6native27unrolled_elementwise_kernelIZNS0_43_GLOBAL__N__7cc8d1ed_10_Dropout_cu_0e96ed3819masked_scale_kernelIbN3c104HalfEfEEvRNS_6TensorERKS6_S9_T1_EUlS5_bE_St5arrayIPcLm3EELi4E23TrivialOffsetCalculatorILi2EjESF_ILi1EjENS0_6memory15LoadWithoutCastENSI_16StoreWithoutCastEEEviT_T0_T2_T3_T4_T5_:
        /* <DEDUP_REMOVED lines=17> */
[----:B0-----:R-:W-:Y:S02]  /*0110*/  @!P5 IADD3 R24, P0, PT, R27, R24, RZ ;  /* 0x000000181b18d210 */ /* 0x001fe40007f1e0ff */
[----:B------:R-:W0:Y:S02]  /*0120*/  @!P4 LDC.64 R4, c[0x0][0x3a0] ;  /* 0x0000e800ff04cb82 */ /* 0x000e240000000a00 */
[----:B------:R-:W-:Y:S02]  /*0130*/  @!P5 IADD3.X R25, PT, PT, RZ, R25, RZ, P0, !PT ;  /* 0x00000019ff19d210 */ /* 0x000fe400007fe4ff */
[----:B------:R-:W-:-:S03]  /*0140*/  PRMT R18, RZ, 0x7610, R18 ;  /* 0x00007610ff127816 */ /* 0x000fc60000000012 */
[----:B-1----:R-:W4:Y:S02]  /*0150*/  @!P5 LDG.E.U8 R14, desc[UR4][R24.64] ;  /* 0x00000004180ed981 */ /* 0x002f24000c1e1100 */
[----:B------:R-:W1:Y:S01]  /*0160*/  @!P1 LDC.64 R10, c[0x0][0x3a8] ;  /* 0x0000ea00ff0a9b82 */ /* 0x000e620000000a00 */
[----:B--2---:R-:W-:-:S05]  /*0170*/  @!P5 IMAD.WIDE.U32 R8, R27, 0x2, R8 ;  /* 0x000000021b08d825 */ /* 0x004fca00078e0008 */
[----:B------:R2:W4:Y:S02]  /*0180*/  @!P5 LDG.E.U16 R18, desc[UR4][R8.64] ;  /* 0x000000040812d981 */ /* 0x000524000c1e1500 */
[----:B------:R-:W2:Y:S01]  /*0190*/  @!P1 LDC.64 R2, c[0x0][0x3a0] ;  /* 0x0000e800ff029b82 */ /* 0x000ea20000000a00 */
[----:B------:R-:W-:Y:S01]  /*01a0*/  @!P1 IMAD R23, R0, 0x200, R19 ;  /* 0x0000020000179824 */ /* 0x000fe200078e0213 */
[----:B---3--:R-:W-:-:S04]  /*01b0*/  @!P4 IADD3 R6, P0, PT, R21, R6, RZ ;  /* 0x000000061506c210 */ /* 0x008fc80007f1e0ff */
[----:B------:R-:W-:Y:S01]  /*01c0*/  @!P4 IADD3.X R7, PT, PT, RZ, R7, RZ, P0, !PT ;  /* 0x00000007ff07c210 */ /* 0x000fe200007fe4ff */
[----:B0-----:R-:W-:-:S04]  /*01d0*/  @!P4 IMAD.WIDE.U32 R4, R21, 0x2, R4 ;  /* 0x000000021504c825 */ /* 0x001fc800078e0004 */
[----:B------:R-:W3:Y:S01]  /*01e0*/  @!P4 LDG.E.U8 R6, desc[UR4][R6.64] ;  /* 0x000000040606c981 */ /* 0x000ee2000c1e1100 */
[----:B-1----:R-:W-:-:S05]  /*01f0*/  @!P1 IADD3 R10, P2, PT, R23, R10, RZ ;  /* 0x0000000a170a9210 */ /* 0x002fca0007f5e0ff */
[----:B------:R-:W-:Y:S01]  /*0200*/  @!P1 IMAD.X R11, RZ, RZ, R11, P2 ;  /* 0x000000ffff0b9224 */ /* 0x000fe200010e060b */
[----:B------:R-:W-:Y:S01]  /*0210*/  PRMT R22, RZ, 0x7610, R22 ;  /* 0x00007610ff167816 */ /* 0x000fe20000000016 */
[----:B--2---:R-:W-:Y:S01]  /*0220*/  @!P1 IMAD.WIDE.U32 R20, R23, 0x2, R2 ;  /* 0x0000000217149825 */ /* 0x004fe200078e0002 */
[----:B------:R-:W-:Y:S02]  /*0230*/  PRMT R23, RZ, 0x7610, R23 ;  /* 0x00007610ff177816 */ /* 0x000fe40000000017 */
[----:B------:R0:W2:Y:S04]  /*0240*/  @!P1 LDG.E.U8 R10, desc[UR4][R10.64] ;  /* 0x000000040a0a9981 */ /* 0x0000a8000c1e1100 */
[----:B------:R1:W2:Y:S04]  /*0250*/  @!P4 LDG.E.U16 R22, desc[UR4][R4.64] ;  /* 0x000000040416c981 */ /* 0x0002a8000c1e1500 */
[----:B------:R1:W2:Y:S01]  /*0260*/  @!P1 LDG.E.U16 R23, desc[UR4][R20.64] ;  /* 0x0000000414179981 */ /* 0x0002a2000c1e1500 */
[----:B------:R-:W-:-:S05]  /*0270*/  @!P1 VIADD R19, R19, 0x80 ;  /* 0x0000008013139836 */ /* 0x000fca0000000000 */
[----:B------:R-:W-:-:S13]  /*0280*/  ISETP.GE.AND P0, PT, R19, R12, PT ;  /* 0x0000000c1300720c */ /* 0x000fda0003f06270 */
[----:B------:R-:W0:Y:S01]  /*0290*/  @!P0 LDC.64 R2, c[0x0][0x3a8] ;  /* 0x0000ea00ff028b82 */ /* 0x000e220000000a00 */
[----:B------:R-:W-:-:S07]  /*02a0*/  @!P0 IMAD R19, R0, 0x200, R19 ;  /* 0x0000020000138824 */ /* 0x000fce00078e0213 */
[----:B------:R-:W1:Y:S01]  /*02b0*/  @!P0 LDC.64 R8, c[0x0][0x3a0] ;  /* 0x0000e800ff088b82 */ /* 0x000e620000000a00 */
[----:B0-----:R-:W-:-:S04]  /*02c0*/  @!P0 IADD3 R2, P2, PT, R19, R2, RZ ;  /* 0x0000000213028210 */ /* 0x001fc80007f5e0ff */
[----:B------:R-:W-:Y:S02]  /*02d0*/  @!P0 IADD3.X R3, PT, PT, RZ, R3, RZ, P2, !PT ;  /* 0x00000003ff038210 */ /* 0x000fe400017fe4ff */
[----:B------:R-:W-:-:S03]  /*02e0*/  ISETP.GE.AND P2, PT, R13, R12, PT ;  /* 0x0000000c0d00720c */ /* 0x000fc60003f46270 */
[----:B------:R0:W5:Y:S01]  /*02f0*/  @!P0 LDG.E.U8 R7, desc[UR4][R2.64] ;  /* 0x0000000402078981 */ /* 0x000162000c1e1100 */
[----:B-1----:R-:W-:Y:S01]  /*0300*/  @!P0 IMAD.WIDE.U32 R8, R19, 0x2, R8 ;  /* 0x0000000213088825 */ /* 0x002fe200078e0008 */
[----:B------:R-:W-:Y:S02]  /*0310*/  PRMT R19, RZ, 0x7610, R19 ;  /* 0x00007610ff137816 */ /* 0x000fe40000000013 */
[C---:B------:R-:W-:Y:S01]  /*0320*/  IADD3 R11, PT, PT, R13.reuse, 0x80, RZ ;  /* 0x000000800d0b7810 */ /* 0x040fe20007ffe0ff */
[----:B------:R-:W-:-:S03]  /*0330*/  VIADD R5, R13, 0x100 ;  /* 0x000001000d057836 */ /* 0x000fc60000000000 */
[----:B------:R1:W5:Y:S02]  /*0340*/  @!P0 LDG.E.U16 R19, desc[UR4][R8.64] ;  /* 0x0000000408138981 */ /* 0x000364000c1e1500 */
[----:B------:R-:W4:Y:S01]  /*0350*/  @!P2 LDC R20, c[0x0][0x388] ;  /* 0x0000e200ff14ab82 */ /* 0x000f220000000800 */
[----:B------:R-:W-:-:S07]  /*0360*/  ISETP.GE.AND P3, PT, R5, R12, PT ;  /* 0x0000000c0500720c */ /* 0x000fce0003f66270 */
[----:B0-----:R-:W0:Y:S01]  /*0370*/  @!P2 LDC.64 R2, c[0x0][0x398] ;  /* 0x0000e600ff02ab82 */ /* 0x001e220000000a00 */
[----:B------:R-:W-:-:S07]  /*0380*/  @!P2 IMAD R25, R0, 0x200, R13 ;  /* 0x000002000019a824 */ /* 0x000fce00078e020d */
[----:B------:R-:W2:Y:S01]  /*0390*/  @!P3 LDC R4, c[0x0][0x388] ;  /* 0x0000e200ff04bb82 */ /* 0x000ea20000000800 */
[----:B-1----:R-:W-:Y:S02]  /*03a0*/  HFMA2 R8, -RZ, RZ, 0, 0 ;  /* 0x00000000ff087431 */ /* 0x002fe400000001ff */
[----:B------:R-:W-:Y:S02]  /*03b0*/  VIADD R21, R13, 0x180 ;  /* 0x000001800d157836 */ /* 0x000fe40000000000 */
[----:B------:R-:W-:Y:S02]  /*03c0*/  @!P2 IMAD.MOV.U32 R13, RZ, RZ, R11 ;  /* 0x000000ffff0da224 */ /* 0x000fe400078e000b */
[----:B0-----:R-:W-:Y:S01]  /*03d0*/  @!P2 IMAD.WIDE.U32 R2, R25, 0x2, R2 ;  /* 0x000000021902a825 */ /* 0x001fe200078e0002 */
[----:B------:R-:W-:Y:S01]  /*03e0*/  BSSY.RECONVERGENT B0, `(.L_x_12484) ;  /* 0x0000025000007945 */ /* 0x000fe20003800200 */
[----:B----4-:R-:W-:Y:S02]  /*03f0*/  @!P5 ISETP.NE.AND P6, PT, R14, RZ, PT ;  /* 0x000000ff0e00d20c */ /* 0x010fe40003fc5270 */
[----:B------:R-:W-:-:S02]  /*0400*/  IMAD.MOV.U32 R14, RZ, RZ, RZ ;  /* 0x000000ffff0e7224 */ /* 0x000fc400078e00ff */
[----:B------:R-:W-:Y:S02]  /*0410*/  @!P5 FSEL R14, RZ, 1, !P6 ;  /* 0x3f800000ff0ed808 */ /* 0x000fe40007000000 */
[----:B------:R-:W-:Y:S01]  /*0420*/  ISETP.GE.AND P5, PT, R11, R12, PT ;  /* 0x0000000c0b00720c */ /* 0x000fe20003fa6270 */
[----:B------:R-:W-:-:S05]  /*0430*/  @!P2 HADD2.F32 R9, -RZ, R18.H0_H0 ;  /* 0x20000012ff09a230 */ /* 0x000fca0000004100 */
[----:B------:R-:W-:-:S04]  /*0440*/  @!P2 FMUL.FTZ R9, R9, R14 ;  /* 0x0000000e0909a220 */ /* 0x000fc80000410000 */
[----:B------:R-:W-:-:S03]  /*0450*/  @!P2 FMUL.FTZ R9, R9, R20 ;  /* 0x000000140909a220 */ /* 0x000fc60000410000 */
[----:B------:R-:W0:Y:S01]  /*0460*/  @!P5 LDC R5, c[0x0][0x388] ;  /* 0x0000e200ff05db82 */ /* 0x000e220000000800 */
[----:B---3--:R-:W-:Y:S02]  /*0470*/  @!P4 ISETP.NE.AND P6, PT, R6, RZ, PT ;  /* 0x000000ff0600c20c */ /* 0x008fe40003fc5270 */
[----:B------:R-:W-:Y:S01]  /*0480*/  @!P2 F2FP.F16.F32.PACK_AB R17, RZ, R9 ;  /* 0x00000009ff11a23e */ /* 0x000fe200000000ff */
[----:B------:R-:W-:Y:S01]  /*0490*/  IMAD.MOV.U32 R6, RZ, RZ, RZ ;  /* 0x000000ffff067224 */ /* 0x000fe200078e00ff */
[----:B------:R-:W-:-:S03]  /*04a0*/  @!P4 FSEL R6, RZ, 1, !P6 ;  /* 0x3f800000ff06c808 */ /* 0x000fc60007000000 */
[----:B------:R1:W-:Y:S01]  /*04b0*/  @!P2 STG.E.U16 desc[UR4][R2.64], R17 ;  /* 0x000000110200a986 */ /* 0x0003e2000c101504 */
[----:B------:R-:W-:Y:S02]  /*04c0*/  ISETP.GE.AND P4, PT, R21, R12, PT ;  /* 0x0000000c1500720c */ /* 0x000fe40003f86270 */
[----:B--2---:R-:W-:-:S04]  /*04d0*/  @!P1 ISETP.NE.AND P6, PT, R10, RZ, PT ;  /* 0x000000ff0a00920c */ /* 0x004fc80003fc5270 */
[----:B------:R-:W-:Y:S01]  /*04e0*/  @!P1 FSEL R8, RZ, 1, !P6 ;  /* 0x3f800000ff089808 */ /* 0x000fe20007000000 */
[----:B------:R-:W-:Y:S01]  /*04f0*/  @!P5 HADD2.F32 R21, -RZ, R22.H0_H0 ;  /* 0x20000016ff15d230 */ /* 0x000fe20000004100 */
[----:B------:R-:W-:Y:S01]  /*0500*/  ISETP.GE.AND P1, PT, R13, R12, PT ;  /* 0x0000000c0d00720c */ /* 0x000fe20003f26270 */
[----:B------:R-:W-:-:S03]  /*0510*/  @!P3 HADD2.F32 R23, -RZ, R23.H0_H0 ;  /* 0x20000017ff17b230 */ /* 0x000fc60000004100 */
[----:B------:R-:W-:Y:S02]  /*0520*/  @!P5 FMUL.FTZ R6, R21, R6 ;  /* 0x000000061506d220 */ /* 0x000fe40000410000 */
[----:B------:R-:W-:Y:S02]  /*0530*/  @!P3 FMUL.FTZ R23, R23, R8 ;  /* 0x000000081717b220 */ /* 0x000fe40000410000 */
[----:B0-----:R-:W-:Y:S02]  /*0540*/  @!P5 FMUL.FTZ R5, R6, R5 ;  /* 0x000000050605d220 */ /* 0x001fe40000410000 */
[----:B------:R-:W-:-:S03]  /*0550*/  @!P3 FMUL.FTZ R4, R23, R4 ;  /* 0x000000041704b220 */ /* 0x000fc60000410000 */
[----:B------:R-:W-:Y:S02]  /*0560*/  @!P5 F2FP.F16.F32.PACK_AB R15, RZ, R5 ;  /* 0x00000005ff0fd23e */ /* 0x000fe400000000ff */
[----:B------:R-:W-:Y:S01]  /*0570*/  @!P3 F2FP.F16.F32.PACK_AB R16, RZ, R4 ;  /* 0x00000004ff10b23e */ /* 0x000fe200000000ff */
[----:B-1----:R-:W-:Y:S06]  /*0580*/  @P1 BRA `(.L_x_12485) ;  /* 0x0000000000281947 */ /* 0x002fec0003800000 */
[----:B------:R-:W0:Y:S01]  /*0590*/  LDC.64 R2, c[0x0][0x398] ;  /* 0x0000e600ff027b82 */ /* 0x000e220000000a00 */
[----:B------:R-:W-:Y:S01]  /*05a0*/  LEA R5, R0, R13, 0x9 ;  /* 0x0000000d00057211 */ /* 0x000fe200078e48ff */
[----:B------:R-:W-:-:S05]  /*05b0*/  VIADD R13, R13, 0x80 ;  /* 0x000000800d0d7836 */ /* 0x000fca0000000000 */
[----:B------:R-:W-:-:S13]  /*05c0*/  ISETP.GE.AND P1, PT, R13, R12, PT ;  /* 0x0000000c0d00720c */ /* 0x000fda0003f26270 */
[----:B------:R-:W-:Y:S01]  /*05d0*/  @!P1 IMAD R9, R0, 0x200, R13 ;  /* 0x0000020000099824 */ /* 0x000fe200078e020d */
[----:B------:R-:W-:Y:S01]  /*05e0*/  @!P1 IADD3 R13, PT, PT, R13, 0x80, RZ ;  /* 0x000000800d0d9810 */ /* 0x000fe20007ffe0ff */
[----:B0-----:R-:W-:-:S04]  /*05f0*/  IMAD.WIDE.U32 R4, R5, 0x2, R2 ;  /* 0x0000000205047825 */ /* 0x001fc800078e0002 */
[----:B------:R-:W-:Y:S01]  /*0600*/  @!P1 IMAD.WIDE.U32 R2, R9, 0x2, R2 ;  /* 0x0000000209029825 */ /* 0x000fe200078e0002 */
[----:B------:R0:W-:Y:S04]  /*0610*/  STG.E.U16 desc[UR4][R4.64], R15 ;  /* 0x0000000f04007986 */ /* 0x0001e8000c101504 */
[----:B------:R0:W-:Y:S02]  /*0620*/  @!P1 STG.E.U16 desc[UR4][R2.64], R16 ;  /* 0x0000001002009986 */ /* 0x0001e4000c101504 */
.L_x_12485:
[----:B------:R-:W-:Y:S05]  /*0630*/  BSYNC.RECONVERGENT B0 ;  /* 0x0000000000007941 */ /* 0x000fea0003800200 */
.L_x_12484:
[----:B0-----:R-:W0:Y:S01]  /*0640*/  @!P4 LDC R5, c[0x0][0x388] ;  /* 0x0000e200ff05cb82 */ /* 0x001e220000000800 */
[----:B------:R-:W-:Y:S01]  /*0650*/  ISETP.GE.AND P2, PT, R13, R12, PT ;  /* 0x0000000c0d00720c */ /* 0x000fe20003f46270 */
[----:B------:R-:W-:Y:S01]  /*0660*/  IMAD.MOV.U32 R4, RZ, RZ, RZ ;  /* 0x000000ffff047224 */ /* 0x000fe200078e00ff */
[----:B-----5:R-:W-:-:S11]  /*0670*/  @!P0 ISETP.NE.AND P1, PT, R7, RZ, PT ;  /* 0x000000ff0700820c */ /* 0x020fd60003f25270 */
[----:B------:R-:W-:Y:S05]  /*0680*/  @P2 EXIT ;  /* 0x000000000000294d */ /* 0x000fea0003800000 */
[----:B------:R-:W1:Y:S01]  /*0690*/  LDC.64 R2, c[0x0][0x398] ;  /* 0x0000e600ff027b82 */ /* 0x000e620000000a00 */
[----:B------:R-:W-:Y:S01]  /*06a0*/  @!P4 HADD2.F32 R19, -RZ, R19.H0_H0 ;  /* 0x20000013ff13c230 */ /* 0x000fe20000004100 */
[----:B------:R-:W-:Y:S02]  /*06b0*/  @!P0 FSEL R4, RZ, 1, !P1 ;  /* 0x3f800000ff048808 */ /* 0x000fe40004800000 */
[----:B------:R-:W-:-:S03]  /*06c0*/  LEA R13, R0, R13, 0x9 ;  /* 0x0000000d000d7211 */ /* 0x000fc600078e48ff */
[----:B------:R-:W-:-:S04]  /*06d0*/  @!P4 FMUL.FTZ R4, R19, R4 ;  /* 0x000000041304c220 */ /* 0x000fc80000410000 */
[----:B0-----:R-:W-:-:S05]  /*06e0*/  @!P4 FMUL.FTZ R4, R4, R5 ;  /* 0x000000050404c220 */ /* 0x001fca0000410000 */
[----:B------:R-:W-:Y:S01]  /*06f0*/  @!P4 F2FP.F16.F32.PACK_AB R5, RZ, R4 ;  /* 0x00000004ff05c23e */ /* 0x000fe200000000ff */
[----:B-1----:R-:W-:-:S05]  /*0700*/  IMAD.WIDE.U32 R2, R13, 0x2, R2 ;  /* 0x000000020d027825 */ /* 0x002fca00078e0002 */
[----:B------:R-:W-:Y:S01]  /*0710*/  STG.E.U16 desc[UR4][R2.64], R5 ;  /* 0x0000000502007986 */ /* 0x000fe2000c101504 */
[----:B------:R-:W-:Y:S05]  /*0720*/  EXIT ;  /* 0x000000000000794d */ /* 0x000fea0003800000 */
.L_x_12486:
        /* <DEDUP_REMOVED lines=13> */
.L_x_14334:


//--------------------- .text._ZN2at6native29vectorized_elementwise_kernelILi2EZNS0_43_GLOBAL__N__7cc8d1ed_10_Dropout_cu_0e96ed3819masked_scale_kernelIbN3c104HalfEfEEvRNS_6TensorERKS6_S9_T1_EUlS5_bE_St5arrayIPcLm3EEEEviT0_SA_ --------------------------
	.section	.text._ZN2at6native29vectorized_elementwise_kernelILi2EZNS0_43_GLOBAL__N__7cc8d1ed_10_Dropout_cu_0e96ed3819masked_scale_kernelIbN3c104HalfEfEEvRNS_6TensorERKS6_S9_T1_EUlS5_bE_St5arrayIPcLm3EEEEviT0_SA_,"ax",@progbits
	.align	128
        .global         _ZN2at6native29vectorized_elementwise_kernelILi2EZNS0_43_GLOBAL__N__7cc8d1ed_10_Dropout_cu_0e96ed3819masked_scale_kernelIbN3c104HalfEfEEvRNS_6TensorERKS6_S9_T1_EUlS5_bE_St5arrayIPcLm3EEEEviT0_SA_
        .type           _ZN2at6native29vectorized_elementwise_kernelILi2EZNS0_43_GLOBAL__N__7cc8d1ed_10_Dropout_cu_0e96ed3819masked_scale_kernelIbN3c104HalfEfEEvRNS_6TensorERKS6_S9_T1_EUlS5_bE_St5arrayIPcLm3EEEEviT0_SA_,@function
        .size           _ZN2at6native29vectorized_elementwise_kernelILi2EZNS0_43_GLOBAL__N__7cc8d1ed_10_Dropout_cu_0e96ed3819masked_scale_kernelIbN3c104HalfEfEEvRNS_6TensorERKS6_S9_T1_EUlS5_bE_St5arrayIPcLm3EEEEviT0_SA_,(.L_x_14335 - _ZN2at6native29vectorized_elementwise_kernelILi2EZNS0_43_GLOBAL__N__7cc8d1ed_10_Dropout_cu_0e96ed3819masked_scale_kernelIbN3c104HalfEfEEvRNS_6TensorERKS6_S9_T1_EUlS5_bE_St5arrayIPcLm3EEEEviT0_SA_)
        .other          _ZN2at6native29vectorized_elementwise_kernelILi2EZNS0_43_GLOBAL__N__7cc8d1ed_10_Dropout_cu_0e96ed3819masked_scale_kernelIbN3c104HalfEfEEvRNS_6TensorERKS6_S9_T1_EUlS5_bE_St5arrayIPcLm3EEEEviT0_SA_,@"STO_CUDA_ENTRY STV_DEFAULT"
_ZN2at6native29vectorized_elementwise_kernelILi2EZNS0_43_GLOBAL__N__7cc8d1ed_10_Dropout_cu_0e96ed3819masked_scale_kernelIbN3c104HalfEfEEvRNS_6TensorERKS6_S9_T1_EUlS5_bE_St5arrayIPcLm3EEEEviT0_SA_:
.text._ZN2at6native29vectorized_elementwise_kernelILi2EZNS0_43_GLOBAL__N__7cc8d1ed_10_Dropout_cu_0e96ed3819masked_scale_kernelIbN3c104HalfEfEEvRNS_6TensorERKS6_S9_T1_EUlS5_bE_St5arrayIPcLm3EEEEviT0_SA_:
        /* <DEDUP_REMOVED lines=12> */
[----:B------:R-:W-:Y:S01]  /*00c0*/  @!P0 VIADD R25, R3, 0x80 ;  /* 0x0000008003198836 */ /* 0x000fe20000000000 */
[----:B------:R-:W-:-:S04]  /*00d0*/  @!P0 IADD3 R19, PT, PT, R2, R3, RZ ;  /* 0x0000000302138210 */ /* 0x000fc80007ffe0ff */
[----:B------:R-:W-:Y:S02]  /*00e0*/  ISETP.GE.U32.AND P2, PT, R25, R0, PT ;  /* 0x000000001900720c */ /* 0x000fe40003f46070 */
[----:B------:R-:W1:Y:S01]  /*00f0*/  @!P0 LDC.64 R22, c[0x0][0x3a0] ;  /* 0x0000e800ff168b82 */ /* 0x000e620000000a00 */
[----:B0-----:R-:W-:-:S05]  /*0100*/  @!P0 IADD3 R14, P1, PT, R19, R12, RZ ;  /* 0x0000000c130e8210 */ /* 0x001fca0007f3e0ff */
[----:B------:R-:W-:-:S05]  /*0110*/  @!P0 IMAD.X R15, RZ, RZ, R13, P1 ;  /* 0x000000ffff0f8224 */ /* 0x000fca00008e060d */
[----:B------:R-:W0:Y:S01]  /*0120*/  @!P2 LDC.64 R12, c[0x0][0x3a8] ;  /* 0x0000ea00ff0cab82 */ /* 0x000e220000000a00 */
[----:B------:R2:W3:Y:S01]  /*0130*/  @!P0 LDG.E.U8 R16, desc[UR4][R14.64] ;  /* 0x000000040e108981 */ /* 0x0004e2000c1e1100 */
[----:B------:R-:W-:-:S06]  /*0140*/  @!P2 IMAD.IADD R17, R2, 0x1, R25 ;  /* 0x000000010211a824 */ /* 0x000fcc00078e0219 */
[----:B--2---:R-:W2:Y:S01]  /*0150*/  @!P2 LDC.64 R14, c[0x0][0x3a0] ;  /* 0x0000e800ff0eab82 */ /* 0x004ea20000000a00 */
[----:B0-----:R-:W-:-:S05]  /*0160*/  @!P2 IADD3 R26, P1, PT, R17, R12, RZ ;  /* 0x0000000c111aa210 */ /* 0x001fca0007f3e0ff */
[----:B------:R-:W-:-:S05]  /*0170*/  @!P2 IMAD.X R27, RZ, RZ, R13, P1 ;  /* 0x000000ffff1ba224 */ /* 0x000fca00008e060d */
[----:B------:R-:W4:Y:S01]  /*0180*/  @!P2 LDG.E.U8 R26, desc[UR4][R26.64] ;  /* 0x000000041a1aa981 */ /* 0x000f22000c1e1100 */
[----:B------:R-:W-:Y:S01]  /*0190*/  @!P2 IADD3 R25, PT, PT, R25, 0x80, RZ ;  /* 0x000000801919a810 */ /* 0x000fe20007ffe0ff */
[----:B-1----:R-:W-:Y:S01]  /*01a0*/  @!P0 IMAD.WIDE.U32 R22, R19, 0x2, R22 ;  /* 0x0000000213168825 */ /* 0x002fe200078e0016 */
[----:B------:R-:W-:Y:S02]  /*01b0*/  PRMT R18, RZ, 0x7610, R18 ;  /* 0x00007610ff127816 */ /* 0x000fe40000000012 */
[----:B------:R-:W-:Y:S02]  /*01c0*/  ISETP.GE.U32.AND P1, PT, R25, R0, PT ;  /* 0x000000001900720c */ /* 0x000fe40003f26070 */
[----:B------:R-:W-:Y:S01]  /*01d0*/  PRMT R20, RZ, 0x7610, R20 ;  /* 0x00007610ff147816 */ /* 0x000fe20000000014 */
[----:B--2---:R-:W-:Y:S01]  /*01e0*/  @!P2 IMAD.WIDE.U32 R14, R17, 0x2, R14 ;  /* 0x00000002110ea825 */ /* 0x004fe200078e000e */
[----:B------:R-:W-:Y:S01]  /*01f0*/  PRMT R19, RZ, 0x7610, R19 ;  /* 0x00007610ff137816 */ /* 0x000fe20000000013 */
[----:B------:R-:W2:Y:S01]  /*0200*/  @!P0 LDG.E.U16 R18, desc[UR4][R22.64] ;  /* 0x0000000416128981 */ /* 0x000ea2000c1e1500 */
[----:B------:R-:W-:-:S04]  /*0210*/  PRMT R21, RZ, 0x7610, R21 ;  /* 0x00007610ff157816 */ /* 0x000fc80000000015 */
[----:B------:R0:W5:Y:S03]  /*0220*/  @!P2 LDG.E.U16 R19, desc[UR4][R14.64] ;  /* 0x000000040e13a981 */ /* 0x000166000c1e1500 */
[----:B------:R-:W-:Y:S01]  /*0230*/  @!P1 IMAD.IADD R33, R2, 0x1, R25 ;  /* 0x0000000102219824 */ /* 0x000fe200078e0219 */
[----:B------:R-:W1:Y:S01]  /*0240*/  @!P1 LDC.64 R12, c[0x0][0x3a0] ;  /* 0x0000e800ff0c9b82 */ /* 0x000e620000000a00 */
[----:B------:R-:W-:-:S05]  /*0250*/  @!P1 VIADD R25, R25, 0x80 ;  /* 0x0000008019199836 */ /* 0x000fca0000000000 */
[----:B------:R-:W-:-:S13]  /*0260*/  ISETP.GE.U32.AND P4, PT, R25, R0, PT ;  /* 0x000000001900720c */ /* 0x000fda0003f86070 */
[----:B------:R-:W-:Y:S01]  /*0270*/  @!P4 IMAD.IADD R31, R2, 0x1, R25 ;  /* 0x00000001021fc824 */ /* 0x000fe200078e0219 */
[----:B------:R-:W-:Y:S01]  /*0280*/  @!P4 IADD3 R25, PT, PT, R25, 0x80, RZ ;  /* 0x000000801919c810 */ /* 0x000fe20007ffe0ff */
[----:B------:R-:W0:Y:S03]  /*0290*/  @!P4 LDC.64 R28, c[0x0][0x3a0] ;  /* 0x0000e800ff1ccb82 */ /* 0x000e260000000a00 */
[----:B------:R-:W-:Y:S01]  /*02a0*/  ISETP.GE.U32.AND P5, PT, R25, R0, PT ;  /* 0x000000001900720c */ /* 0x000fe20003fa6070 */
[----:B-1----:R-:W-:-:S04]  /*02b0*/  @!P1 IMAD.WIDE.U32 R12, R33, 0x2, R12 ;  /* 0x00000002210c9825 */ /* 0x002fc800078e000c */
[----:B0-----:R-:W0:Y:S01]  /*02c0*/  @!P4 LDC.64 R14, c[0x0][0x3a8] ;  /* 0x0000ea00ff0ecb82 */ /* 0x001e220000000a00 */
        /* <DEDUP_REMOVED lines=10> */
[----:B------:R-:W-:Y:S01]  /*0370*/  @!P3 IADD3 R27, PT, PT, R2, R25, RZ ;  /* 0x00000019021bb210 */ /* 0x000fe20007ffe0ff */
[----:B------:R-:W-:Y:S01]  /*0380*/  @!P3 VIADD R25, R25, 0x80 ;  /* 0x000000801919b836 */ /* 0x000fe20000000000 */
[----:B------:R-:W-:Y:S01]  /*0390*/  PRMT R22, RZ, 0x7610, R22 ;  /* 0x00007610ff167816 */ /* 0x000fe20000000016 */
[----:B------:R-:W-:Y:S01]  /*03a0*/  @!P5 IMAD.WIDE.U32 R36, R35, 0x2, R36 ;  /* 0x000000022324d825 */ /* 0x000fe200078e0024 */
[----:B------:R-:W-:-:S04]  /*03b0*/  PRMT R24, RZ, 0x7610, R24 ;  /* 0x00007610ff187816 */ /* 0x000fc80000000018 */
[----:B------:R0:W2:Y:S02]  /*03c0*/  @!P5 LDG.E.U16 R22, desc[UR4][R36.64] ;  /* 0x000000042416d981 */ /* 0x0000a4000c1e1500 */
        /* <DEDUP_REMOVED lines=8> */
[----:B------:R-:W-:Y:S02]  /*0450*/  @!P4 IADD3 R30, P6, PT, R31, R14, RZ ;  /* 0x0000000e1f1ec210 */ /* 0x000fe40007fde0ff */
[----:B------:R-:W-:-:S03]  /*0460*/  ISETP.GE.U32.AND P0, PT, R25, R0, PT ;  /* 0x000000001900720c */ /* 0x000fc60003f06070 */
[----:B------:R-:W-:Y:S01]  /*0470*/  @!P4 IMAD.X R31, RZ, RZ, R15, P6 ;  /* 0x000000ffff1fc224 */ /* 0x000fe200030e060f */
[----:B---3--:R-:W-:-:S09]  /*0480*/  @!P5 IADD3 R34, P6, PT, R35, R16, RZ ;  /* 0x000000102322d210 */ /* 0x008fd20007fde0ff */
[----:B------:R-:W1:Y:S01]  /*0490*/  @!P0 LDC.64 R28, c[0x0][0x3a0] ;  /* 0x0000e800ff1c8b82 */ /* 0x000e620000000a00 */
[----:B------:R-:W-:Y:S02]  /*04a0*/  @!P5 IADD3.X R35, PT, PT, RZ, R17, RZ, P6, !PT ;  /* 0x00000011ff23d210 */ /* 0x000fe400037fe4ff */
[----:B----4-:R-:W-:Y:S01]  /*04b0*/  @!P2 ISETP.NE.AND P6, PT, R26, RZ, PT ;  /* 0x000000ff1a00a20c */ /* 0x010fe20003fc5270 */
[----:B------:R-:W-:Y:S01]  /*04c0*/  IMAD.MOV.U32 R16, RZ, RZ, RZ ;  /* 0x000000ffff107224 */ /* 0x000fe200078e00ff */
[----:B------:R-:W3:Y:S02]  /*04d0*/  @!P1 LDG.E.U8 R17, desc[UR4][R32.64] ;  /* 0x0000000420119981 */ /* 0x000ee4000c1e1100 */
[----:B------:R-:W-:Y:S02]  /*04e0*/  @!P2 FSEL R16, RZ, 1, !P6 ;  /* 0x3f800000ff10a808 */ /* 0x000fe40007000000 */
[----:B0-----:R-:W-:Y:S01]  /*04f0*/  @!P3 IADD3 R36, P6, PT, R27, R12, RZ ;  /* 0x0000000c1b24b210 */ /* 0x001fe20007fde0ff */
[----:B------:R-:W-:Y:S01]  /*0500*/  @!P0 IMAD.IADD R15, R2, 0x1, R25 ;  /* 0x00000001020f8824 */ /* 0x000fe200078e0219 */
[----:B------:R1:W4:Y:S02]  /*0510*/  @!P5 LDG.E.U8 R27, desc[UR4][R34.64] ;  /* 0x00000004221bd981 */ /* 0x000324000c1e1100 */
[----:B------:R-:W-:-:S02]  /*0520*/  @!P3 IADD3.X R37, PT, PT, RZ, R13, RZ, P6, !PT ;  /* 0x0000000dff25b210 */ /* 0x000fc400037fe4ff */
[----:B------:R-:W0:Y:S01]  /*0530*/  @!P0 LDC.64 R12, c[0x0][0x3a8] ;  /* 0x0000ea00ff0c8b82 */ /* 0x000e220000000a00 */
[----:B------:R-:W-:Y:S01]  /*0540*/  @!P0 VIADD R25, R25, 0x80 ;  /* 0x0000008019198836 */ /* 0x000fe20000000000 */
[----:B------:R5:W2:Y:S04]  /*0550*/  @!P4 LDG.E.U8 R26, desc[UR4][R30.64] ;  /* 0x000000041e1ac981 */ /* 0x000aa8000c1e1100 */
[----:B------:R-:W-:Y:S01]  /*0560*/  ISETP.GE.U32.AND P2, PT, R25, R0, PT ;  /* 0x000000001900720c */ /* 0x000fe20003f46070 */
[C---:B-1----:R-:W-:Y:S01]  /*0570*/  @!P0 IMAD.WIDE.U32 R34, R15.reuse, 0x2, R28 ;  /* 0x000000020f228825 */ /* 0x042fe200078e001c */
[----:B0-----:R-:W-:-:S11]  /*0580*/  @!P0 IADD3 R32, P6, PT, R15, R12, RZ ;  /* 0x0000000c0f208210 */ /* 0x001fd60007fde0ff */
[----:B------:R-:W-:Y:S01]  /*0590*/  @!P2 IMAD.IADD R25, R2, 0x1, R25 ;  /* 0x000000010219a824 */ /* 0x000fe200078e0219 */
[----:B------:R-:W0:Y:S01]  /*05a0*/  @!P2 LDC.64 R14, c[0x0][0x3a8] ;  /* 0x0000ea00ff0eab82 */ /* 0x000e220000000a00 */
[----:B------:R-:W-:Y:S01]  /*05b0*/  PRMT R29, RZ, 0x7610, R29 ;  /* 0x00007610ff1d7816 */ /* 0x000fe2000000001d */
[----:B------:R-:W4:Y:S01]  /*05c0*/  @!P3 LDG.E.U8 R28, desc[UR4][R36.64] ;  /* 0x00000004241cb981 */ /* 0x000f22000c1e1100 */
[----:B------:R-:W-:-:S04]  /*05d0*/  @!P0 IMAD.X R33, RZ, RZ, R13, P6 ;  /* 0x000000ffff218224 */ /* 0x000fc800030e060d */
[----:B------:R0:W4:Y:S01]  /*05e0*/  @!P0 LDG.E.U16 R29, desc[UR4][R34.64] ;  /* 0x00000004221d8981 */ /* 0x000122000c1e1500 */
[----:B-----5:R-:W1:Y:S03]  /*05f0*/  @!P2 LDC.64 R30, c[0x0][0x3a0] ;  /* 0x0000e800ff1eab82 */ /* 0x020e660000000a00 */
[----:B------:R-:W5:Y:S01]  /*0600*/  @!P0 LDG.E.U8 R32, desc[UR4][R32.64] ;  /* 0x0000000420208981 */ /* 0x000f62000c1e1100 */
[----:B0-----:R-:W-:-:S05]  /*0610*/  @!P2 IADD3 R34, P6, PT, R25, R14, RZ ;  /* 0x0000000e1922a210 */ /* 0x001fca0007fde0ff */
[----:B------:R-:W-:-:S05]  /*0620*/  @!P2 IMAD.X R35, RZ, RZ, R15, P6 ;  /* 0x000000ffff23a224 */ /* 0x000fca00030e060f */
[----:B------:R-:W5:Y:S01]  /*0630*/  @!P2 LDG.E.U8 R13, desc[UR4][R34.64] ;  /* 0x00000004220da981 */ /* 0x000f62000c1e1100 */
[----:B------:R-:W-:Y:S01]  /*0640*/  PRMT R12, RZ, 0x7610, R12 ;  /* 0x00007610ff0c7816 */ /* 0x000fe2000000000c */
[----:B-1----:R-:W-:-:S05]  /*0650*/  @!P2 IMAD.WIDE.U32 R30, R25, 0x2, R30 ;  /* 0x00000002191ea825 */ /* 0x002fca00078e001e */
[----:B------:R0:W5:Y:S01]  /*0660*/  @!P2 LDG.E.U16 R12, desc[UR4][R30.64] ;  /* 0x000000041e0ca981 */ /* 0x000162000c1e1500 */
[----:B------:R-:W-:Y:S02]  /*0670*/  HFMA2 R14, -RZ, RZ, 0, 0 ;  /* 0x00000000ff0e7431 */ /* 0x000fe400000001ff */
[C---:B------:R-:W-:Y:S02]  /*0680*/  VIADD R15, R3.reuse, 0x80 ;  /* 0x00000080030f7836 */ /* 0x040fe40000000000 */
[C---:B0-----:R-:W-:Y:S01]  /*0690*/  VIADD R31, R3.reuse, 0x200 ;  /* 0x00000200031f7836 */ /* 0x041fe20000000000 */
[----:B------:R-:W-:Y:S01]  /*06a0*/  IADD3 R33, PT, PT, R3, 0x280, RZ ;  /* 0x0000028003217810 */ /* 0x000fe20007ffe0ff */
[----:B------:R-:W-:Y:S04]  /*06b0*/  BSSY.RECONVERGENT B0, `(.L_x_12488) ;  /* 0x0000078000007945 */ /* 0x000fe80003800200 */
[----:B------:R-:W-:Y:S01]  /*06c0*/  BSSY.RELIABLE B1, `(.L_x_12489) ;  /* 0x0000070000017945 */ /* 0x000fe20003800100 */
[----:B---3--:R-:W-:-:S04]  /*06d0*/  @!P1 ISETP.NE.AND P6, PT, R17, RZ, PT ;  /* 0x000000ff1100920c */ /* 0x008fc80003fc5270 */
[----:B------:R-:W-:Y:S02]  /*06e0*/  @!P1 FSEL R14, RZ, 1, !P6 ;  /* 0x3f800000ff0e9808 */ /* 0x000fe40007000000 */
[----:B------:R-:W-:Y:S02]  /*06f0*/  ISETP.GE.U32.AND P1, PT, R15, R0, PT ;  /* 0x000000000f00720c */ /* 0x000fe40003f26070 */
[----:B--2---:R-:W-:-:S11]  /*0700*/  @!P4 ISETP.NE.AND P6, PT, R26, RZ, PT ;  /* 0x000000ff1a00c20c */ /* 0x004fd60003fc5270 */
[----:B------:R-:W0:Y:S01]  /*0710*/  @!P1 LDC R17, c[0x0][0x388] ;  /* 0x0000e200ff119b82 */ /* 0x000e220000000800 */
[----:B------:R-:W-:Y:S02]  /*0720*/  @!P1 HADD2.F32 R25, -RZ, R19.H0_H0 ;  /* 0x20000013ff199230 */ /* 0x000fe40000004100 */
[----:B------:R-:W-:Y:S01]  /*0730*/  IMAD.MOV.U32 R19, RZ, RZ, RZ ;  /* 0x000000ffff137224 */ /* 0x000fe200078e00ff */
[----:B------:R-:W-:Y:S02]  /*0740*/  @!P4 FSEL R19, RZ, 1, !P6 ;  /* 0x3f800000ff13c808 */ /* 0x000fe40007000000 */
[----:B----4-:R-:W-:Y:S01]  /*0750*/  @!P5 ISETP.NE.AND P6, PT, R27, RZ, PT ;  /* 0x000000ff1b00d20c */ /* 0x010fe20003fc5270 */
[C---:B------:R-:W-:Y:S01]  /*0760*/  VIADD R27, R3.reuse, 0x100 ;  /* 0x00000100031b7836 */ /* 0x040fe20000000000 */
[----:B------:R-:W-:Y:S01]  /*0770*/  ISETP.GE.U32.AND P4, PT, R3, R0, PT ;  /* 0x000000000300720c */ /* 0x000fe20003f86070 */
[----:B------:R-:W-:Y:S01]  /*0780*/  @!P1 FMUL.FTZ R16, R25, R16 ;  /* 0x0000001019109220 */ /* 0x000fe20000410000 */
[----:B------:R-:W-:-:S02]  /*0790*/  MOV R25, RZ ;  /* 0x000000ff00197202 */ /* 0x000fc40000000f00 */
[----:B------:R-:W-:Y:S02]  /*07a0*/  @!P5 FSEL R25, RZ, 1, !P6 ;  /* 0x3f800000ff19d808 */ /* 0x000fe40007000000 */
[----:B------:R-:W-:Y:S02]  /*07b0*/  ISETP.GE.U32.AND P5, PT, R27, R0, PT ;  /* 0x000000001b00720c */ /* 0x000fe40003fa6070 */
[----:B------:R-:W-:Y:S02]  /*07c0*/  IADD3 R27, PT, PT, R3, 0x180, RZ ;  /* 0x00000180031b7810 */ /* 0x000fe40007ffe0ff */
[----:B------:R-:W-:Y:S01]  /*07d0*/  @!P3 ISETP.NE.AND P6, PT, R28, RZ, PT ;  /* 0x000000ff1c00b20c */ /* 0x000fe20003fc5270 */
[----:B------:R-:W-:-:S03]  /*07e0*/  IMAD.MOV.U32 R26, RZ, RZ, RZ ;  /* 0x000000ffff1a7224 */ /* 0x000fc600078e00ff */
[----:B------:R-:W-:Y:S02]  /*07f0*/  @!P3 FSEL R26, RZ, 1, !P6 ;  /* 0x3f800000ff1ab808 */ /* 0x000fe40007000000 */
[----:B------:R-:W-:Y:S01]  /*0800*/  ISETP.GE.U32.AND P3, PT, R27, R0, PT ;  /* 0x000000001b00720c */ /* 0x000fe20003f66070 */
[----:B0-----:R-:W-:Y:S01]  /*0810*/  @!P1 FMUL.FTZ R17, R16, R17 ;  /* 0x0000001110119220 */ /* 0x001fe20000410000 */
[----:B------:R-:W0:Y:S01]  /*0820*/  @!P4 LDC R27, c[0x0][0x388] ;  /* 0x0000e200ff1bcb82 */ /* 0x000e220000000800 */
[----:B-----5:R-:W-:Y:S01]  /*0830*/  @!P0 ISETP.NE.AND P6, PT, R32, RZ, PT ;  /* 0x000000ff2000820c */ /* 0x020fe20003fc5270 */
[----:B------:R-:W-:-:S03]  /*0840*/  IMAD.MOV.U32 R16, RZ, RZ, RZ ;  /* 0x000000ffff107224 */ /* 0x000fc600078e00ff */
[----:B------:R-:W-:Y:S02]  /*0850*/  @!P0 FSEL R16, RZ, 1, !P6 ;  /* 0x3f800000ff108808 */ /* 0x000fe40007000000 */
[-C--:B------:R-:W-:Y:S02]  /*0860*/  ISETP.GE.U32.AND P6, PT, R31, R0.reuse, PT ;  /* 0x000000001f00720c */ /* 0x080fe40003fc6070 */
[----:B------:R-:W1:Y:S01]  /*0870*/  @!P4 LDC.64 R30, c[0x0][0x398] ;  /* 0x0000e600ff1ecb82 */ /* 0x000e620000000a00 */
[----:B------:R-:W-:Y:S01]  /*0880*/  @!P1 F2FP.F16.F32.PACK_AB R4, RZ, R17 ;  /* 0x00000011ff04923e */ /* 0x000fe200000000ff */
[----:B------:R-:W-:Y:S02]  /*0890*/  VIADD R17, R3, 0x300 ;  /* 0x0000030003117836 */ /* 0x000fe40000000000 */
[----:B------:R-:W-:Y:S01]  /*08a0*/  @!P4 HADD2.F32 R18, -RZ, R18.H0_H0 ;  /* 0x20000012ff12c230 */ /* 0x000fe20000004100 */
[----:B------:R-:W-:Y:S02]  /*08b0*/  ISETP.GE.U32.AND P0, PT, R33, R0, PT ;  /* 0x000000002100720c */ /* 0x000fe40003f06070 */
[----:B------:R-:W-:Y:S01]  /*08c0*/  @!P2 ISETP.NE.AND P1, PT, R13, RZ, PT ;  /* 0x000000ff0d00a20c */ /* 0x000fe20003f25270 */
[----:B------:R-:W-:-:S03]  /*08d0*/  IMAD.MOV.U32 R13, RZ, RZ, RZ ;  /* 0x000000ffff0d7224 */ /* 0x000fc600078e00ff */
[----:B------:R-:W-:Y:S02]  /*08e0*/  @!P2 FSEL R13, RZ, 1, !P1 ;  /* 0x3f800000ff0da808 */ /* 0x000fe40004800000 */
[----:B------:R-:W-:Y:S02]  /*08f0*/  ISETP.GE.U32.AND P2, PT, R17, R0, PT ;  /* 0x000000001100720c */ /* 0x000fe40003f46070 */
[----:B------:R-:W-:Y:S01]  /*0900*/  IADD3 R17, PT, PT, R3, 0x380, RZ ;  /* 0x0000038003117810 */ /* 0x000fe20007ffe0ff */
[----:B------:R-:W-:-:S03]  /*0910*/  @!P6 HADD2.F32 R22, -RZ, R22.H0_H0 ;  /* 0x20000016ff16e230 */ /* 0x000fc60000004100 */
[----:B------:R-:W-:Y:S01]  /*0920*/  ISETP.GE.U32.AND P1, PT, R17, R0, PT ;  /* 0x000000001100720c */ /* 0x000fe20003f26070 */
[----:B------:R-:W-:Y:S01]  /*0930*/  @!P4 FMUL.FTZ R18, R18, R23 ;  /* 0x000000171212c220 */ /* 0x000fe20000410000 */
[----:B------:R-:W-:Y:S02]  /*0940*/  @!P5 HADD2.F32 R23, -RZ, R20.H0_H0 ;  /* 0x20000014ff17d230 */ /* 0x000fe40000004100 */
[----:B------:R-:W-:Y:S01]  /*0950*/  @!P6 FMUL.FTZ R22, R22, R25 ;  /* 0x000000191616e220 */ /* 0x000fe20000410000 */
[----:B------:R-:W-:Y:S02]  /*0960*/  @!P3 HADD2.F32 R20, -RZ, R21.H0_H0 ;  /* 0x20000015ff14b230 */ /* 0x000fe40000004100 */
[----:B0-----:R-:W-:Y:S01]  /*0970*/  @!P4 FMUL.FTZ R18, R18, R27 ;  /* 0x0000001b1212c220 */ /* 0x001fe20000410000 */
[----:B------:R-:W-:Y:S02]  /*0980*/  @!P4 IMAD.IADD R25, R2, 0x1, R3 ;  /* 0x000000010219c824 */ /* 0x000fe400078e0203 */
[----:B------:R-:W-:Y:S01]  /*0990*/  @!P5 FMUL.FTZ R14, R23, R14 ;  /* 0x0000000e170ed220 */ /* 0x000fe20000410000 */
[----:B------:R-:W0:Y:S01]  /*09a0*/  @!P6 LDC R17, c[0x0][0x388] ;  /* 0x0000e200ff11eb82 */ /* 0x000e220000000800 */
[----:B------:R-:W-:Y:S01]  /*09b0*/  @!P3 FMUL.FTZ R19, R20, R19 ;  /* 0x000000131413b220 */ /* 0x000fe20000410000 */
[----:B------:R-:W-:Y:S01]  /*09c0*/  @!P4 F2FP.F16.F32.PACK_AB R5, RZ, R18 ;  /* 0x00000012ff05c23e */ /* 0x000fe200000000ff */
[----:B-1----:R-:W-:-:S05]  /*09d0*/  @!P4 IMAD.WIDE.U32 R30, R25, 0x2, R30 ;  /* 0x00000002191ec825 */ /* 0x002fca00078e001e */
[----:B------:R-:W1:Y:S08]  /*09e0*/  @!P5 LDC R23, c[0x0][0x388] ;  /* 0x0000e200ff17db82 */ /* 0x000e700000000800 */
[----:B------:R-:W2:Y:S08]  /*09f0*/  @!P3 LDC R18, c[0x0][0x388] ;  /* 0x0000e200ff12bb82 */ /* 0x000eb00000000800 */
[----:B------:R-:W3:Y:S08]  /*0a00*/  @!P0 LDC R21, c[0x0][0x388] ;  /* 0x0000e200ff158b82 */ /* 0x000ef00000000800 */
[----:B------:R-:W4:Y:S08]  /*0a10*/  @!P2 LDC R20, c[0x0][0x388] ;  /* 0x0000e200ff14ab82 */ /* 0x000f300000000800 */
[----:B------:R-:W5:Y:S01]  /*0a20*/  @!P1 LDC R25, c[0x0][0x388] ;  /* 0x0000e200ff199b82 */ /* 0x000f620000000800 */
[----:B------:R-:W-:Y:S01]  /*0a30*/  PRMT R27, R5, 0x7610, R27 ;  /* 0x00007610051b7816 */ /* 0x000fe2000000001b */
[----:B------:R-:W-:-:S02]  /*0a40*/  @!P4 IMAD.MOV.U32 R3, RZ, RZ, R15 ;  /* 0x000000ffff03c224 */ /* 0x000fc400078e000f */
[----:B------:R-:W-:Y:S02]  /*0a50*/  @!P0 HADD2.F32 R5, -RZ, R24.H0_H0 ;  /* 0x20000018ff058230 */ /* 0x000fe40000004100 */
[----:B------:R0:W-:Y:S01]  /*0a60*/  @!P4 STG.E.U16 desc[UR4][R30.64], R27 ;  /* 0x0000001b1e00c986 */ /* 0x0001e2000c101504 */
[----:B------:R-:W-:Y:S01]  /*0a70*/  ISETP.GE.U32.AND P4, PT, R3, R0, PT ;  /* 0x000000000300720c */ /* 0x000fe20003f86070 */
[----:B------:R-:W-:Y:S02]  /*0a80*/  @!P2 HADD2.F32 R29, -RZ, R29.H0_H0 ;  /* 0x2000001dff1da230 */ /* 0x000fe40000004100 */
[----:B------:R-:W-:Y:S02]  /*0a90*/  @!P1 HADD2.F32 R12, -RZ, R12.H0_H0 ;  /* 0x2000000cff0c9230 */ /* 0x000fe40000004100 */
[----:B------:R-:W-:Y:S01]  /*0aa0*/  @!P0 FMUL.FTZ R26, R5, R26 ;  /* 0x0000001a051a8220 */ /* 0x000fe20000410000 */
[----:B------:R-:W-:Y:S02]  /*0ab0*/  @!P2 FMUL.FTZ R29, R29, R16 ;  /* 0x000000101d1da220 */ /* 0x000fe40000410000 */
[----:B------:R-:W-:Y:S01]  /*0ac0*/  @!P1 FMUL.FTZ R12, R12, R13 ;  /* 0x0000000d0c0c9220 */ /* 0x000fe20000410000 */
[----:B-1----:R-:W-:Y:S01]  /*0ad0*/  @!P5 FMUL.FTZ R14, R14, R23 ;  /* 0x000000170e0ed220 */ /* 0x002fe20000410000 */
[----:B--2---:R-:W-:Y:S01]  /*0ae0*/  @!P3 FMUL.FTZ R18, R19, R18 ;  /* 0x000000121312b220 */ /* 0x004fe20000410000 */
[----:B0-----:R-:W-:Y:S01]  /*0af0*/  @!P6 FMUL.FTZ R17, R22, R17 ;  /* 0x000000111611e220 */ /* 0x001fe20000410000 */
[----:B---3--:R-:W-:Y:S01]  /*0b00*/  @!P0 FMUL.FTZ R21, R26, R21 ;  /* 0x000000151a158220 */ /* 0x008fe20000410000 */
[----:B----4-:R-:W-:Y:S01]  /*0b10*/  @!P2 FMUL.FTZ R20, R29, R20 ;  /* 0x000000141d14a220 */ /* 0x010fe20000410000 */
[----:B-----5:R-:W-:Y:S01]  /*0b20*/  @!P1 FMUL.FTZ R12, R12, R25 ;  /* 0x000000190c0c9220 */ /* 0x020fe20000410000 */
[----:B------:R-:W-:-:S02]  /*0b30*/  @!P5 F2FP.F16.F32.PACK_AB R6, RZ, R14 ;  /* 0x0000000eff06d23e */ /* 0x000fc400000000ff */
[----:B------:R-:W-:Y:S02]  /*0b40*/  @!P3 F2FP.F16.F32.PACK_AB R7, RZ, R18 ;  /* 0x00000012ff07b23e */ /* 0x000fe400000000ff */
[----:B------:R-:W-:Y:S02]  /*0b50*/  @!P6 F2FP.F16.F32.PACK_AB R8, RZ, R17 ;  /* 0x00000011ff08e23e */ /* 0x000fe400000000ff */
[----:B------:R-:W-:Y:S02]  /*0b60*/  @!P0 F2FP.F16.F32.PACK_AB R9, RZ, R21 ;  /* 0x00000015ff09823e */ /* 0x000fe400000000ff */
[----:B------:R-:W-:Y:S02]  /*0b70*/  @!P2 F2FP.F16.F32.PACK_AB R10, RZ, R20 ;  /* 0x00000014ff0aa23e */ /* 0x000fe400000000ff */
[----:B------:R-:W-:Y:S01]  /*0b80*/  @!P1 F2FP.F16.F32.PACK_AB R11, RZ, R12 ;  /* 0x0000000cff0b923e */ /* 0x000fe200000000ff */
        /* <DEDUP_REMOVED lines=13> */
.L_x_12490:
[----:B------:R-:W-:-:S13]  /*0c60*/  ISETP.GE.U32.AND P0, PT, R3, R0, PT ;  /* 0x000000000300720c */ /* 0x000fda0003f06070 */
[----:B------:R-:W-:Y:S05]  /*0c70*/  @P0 BRA `(.L_x_12492) ;  /* 0x0000000000300947 */ /* 0x000fea0003800000 */
[----:B0-----:R-:W0:Y:S01]  /*0c80*/  LDC.64 R4, c[0x0][0x398] ;  /* 0x0000e600ff047b82 */ /* 0x001e220000000a00 */
[----:B------:R-:W-:Y:S02]  /*0c90*/  IMAD.IADD R13, R2, 0x1, R3 ;  /* 0x00000001020d7824 */ /* 0x000fe400078e0203 */
[----:B------:R-:W-:Y:S02]  /*0ca0*/  VIADD R3, R3, 0x80 ;  /* 0x0000008003037836 */ /* 0x000fe40000000000 */
[----:B0-----:R-:W-:-:S05]  /*0cb0*/  IMAD.WIDE.U32 R4, R13, 0x2, R4 ;  /* 0x000000020d047825 */ /* 0x001fca00078e0004 */
[----:B------:R1:W-:Y:S02]  /*0cc0*/  STG.E.U16 desc[UR4][R4.64], R7 ;  /* 0x0000000704007986 */ /* 0x0003e4000c101504 */
.L_x_12491:
[----:B------:R-:W-:-:S13]  /*0cd0*/  ISETP.GE.U32.AND P0, PT, R3, R0, PT ;  /* 0x000000000300720c */ /* 0x000fda0003f06070 */
[----:B------:R-:W-:Y:S05]  /*0ce0*/  @P0 BRA `(.L_x_12493) ;  /* 0x0000000000340947 */ /* 0x000fea0003800000 */
[----:B01----:R-:W0:Y:S01]  /*0cf0*/  LDC.64 R4, c[0x0][0x398] ;  /* 0x0000e600ff047b82 */ /* 0x003e220000000a00 */
[----:B------:R-:W-:Y:S01]  /*0d00*/  IADD3 R7, PT, PT, R2, R3, RZ ;  /* 0x0000000302077210 */ /* 0x000fe20007ffe0ff */
[----:B------:R-:W-:-:S04]  /*0d10*/  VIADD R3, R3, 0x80 ;  /* 0x0000008003037836 */ /* 0x000fc80000000000 */
[----:B0-----:R-:W-:-:S05]  /*0d20*/  IMAD.WIDE.U32 R4, R7, 0x2, R4 ;  /* 0x0000000207047825 */ /* 0x001fca00078e0004 */
[----:B------:R1:W-:Y:S02]  /*0d30*/  STG.E.U16 desc[UR4][R4.64], R8 ;  /* 0x0000000804007986 */ /* 0x0003e4000c101504 */
.L_x_12492:
        /* <DEDUP_REMOVED lines=8> */
.L_x_12493:
[----:B------:R-:W-:Y:S05]  /*0dc0*/  BSYNC.RELIABLE B1 ;  /* 0x0000000000017941 */ /* 0x000fea0003800100 */
.L_x_12489:
[----:B------:R-:W-:-:S13]  /*0dd0*/  ISETP.GE.U32.AND P0, PT, R3, R0, PT ;  /* 0x000000000300720c */ /* 0x000fda0003f06070 */
[----:B012---:R-:W0:Y:S01]  /*0de0*/  @!P0 LDC.64 R4, c[0x0][0x398] ;  /* 0x0000e600ff048b82 */ /* 0x007e220000000a00 */
[----:B------:R-:W-:Y:S02]  /*0df0*/  @!P0 IMAD.IADD R7, R2, 0x1, R3 ;  /* 0x0000000102078824 */ /* 0x000fe400078e0203 */
[----:B------:R-:W-:Y:S02]  /*0e00*/  @!P0 VIADD R3, R3, 0x80 ;  /* 0x0000008003038836 */ /* 0x000fe40000000000 */
[----:B0-----:R-:W-:-:S05]  /*0e10*/  @!P0 IMAD.WIDE.U32 R4, R7, 0x2, R4 ;  /* 0x0000000207048825 */ /* 0x001fca00078e0004 */
[----:B------:R2:W-:Y:S02]  /*0e20*/  @!P0 STG.E.U16 desc[UR4][R4.64], R10 ;  /* 0x0000000a04008986 */ /* 0x0005e4000c101504 */
.L_x_12494:
[----:B------:R-:W-:Y:S05]  /*0e30*/  BSYNC.RECONVERGENT B0 ;  /* 0x0000000000007941 */ /* 0x000fea0003800200 */
.L_x_12488:
[----:B------:R-:W-:Y:S05]  /*0e40*/  WARPSYNC.ALL ;  /* 0x0000000000007948 */ /* 0x000fea0003800000 */
[----:B------:R-:W-:-:S13]  /*0e50*/  ISETP.GE.U32.AND P0, PT, R3, R0, PT ;  /* 0x000000000300720c */ /* 0x000fda0003f06070 */
[----:B------:R-:W-:Y:S05]  /*0e60*/  @P0 EXIT ;  /* 0x000000000000094d */ /* 0x000fea0003800000 */
[----:B012---:R-:W0:Y:S01]  /*0e70*/  LDC.64 R4, c[0x0][0x398] ;  /* 0x0000e600ff047b82 */ /* 0x007e220000000a00 */
[----:B------:R-:W-:-:S05]  /*0e80*/  IADD3 R3, PT, PT, R2, R3, RZ ;  /* 0x0000000302037210 */ /* 0x000fca0007ffe0ff */
[----:B0-----:R-:W-:-:S05]  /*0e90*/  IMAD.WIDE.U32 R2, R3, 0x2, R4 ;  /* 0x0000000203027825 */ /* 0x001fca00078e0004 */
[----:B------:R-:W-:Y:S01]  /*0ea0*/  STG.E.U16 desc[UR4][R2.64], R11 ;  /* 0x0000000b02007986 */ /* 0x000fe2000c101504 */
[----:B------:R-:W-:Y:S05]  /*0eb0*/  EXIT ;  /* 0x000000000000794d */ /* 0x000fea0003800000 */
.L_x_12487:
[----:B------:R-:W0:Y:S01]  /*0ec0*/  S2R R0, SR_TID.X ;  /* 0x0000000000007919 */ /* 0x000e220000002100 */
[----:B------:R-:W1:Y:S01]  /*0ed0*/  LDCU.64 UR6, c[0x0][0x3a8] ;  /* 0x00007500ff0677ac */ /* 0x000e620008000a00 */
[----:B------:R-:W2:Y:S01]  /*0ee0*/  LDC.64 R4, c[0x0][0x3a0] ;  /* 0x0000e800ff047b82 */ /* 0x000ea20000000a00 */
[C---:B-1----:R-:W-:Y:S01]  /*0ef0*/  IADD3 R10, P0, PT, R2.reuse, UR6, RZ ;  /* 0x00000006020a7c10 */ /* 0x042fe2000ff1e0ff */
[----:B------:R-:W1:Y:S04]  /*0f00*/  LDCU UR6, c[0x0][0x388] ;  /* 0x00007100ff0677ac */ /* 0x000e680008000800 */
[----:B------:R-:W-:Y:S02]  /*0f10*/  IMAD.X R11, RZ, RZ, UR7, P0 ;  /* 0x00000007ff0b7e24 */ /* 0x000fe400080e06ff */
[----:B--2---:R-:W-:-:S04]  /*0f20*/  IMAD.WIDE.U32 R4, R2, 0x2, R4 ;  /* 0x0000000202047825 */ /* 0x004fc800078e0004 */
[----:B0-----:R-:W-:-:S05]  /*0f30*/  IMAD.WIDE.U32 R10, R0, 0x2, R10 ;  /* 0x00000002000a7825 */ /* 0x001fca00078e000a */
[----:B------:R-:W2:Y:S01]  /*0f40*/  LDG.E.U16 R15, desc[UR4][R10.64] ;  /* 0x000000040a0f7981 */ /* 0x000ea2000c1e1500 */
[----:B------:R-:W-:-:S03]  /*0f50*/  IMAD.WIDE.U32 R8, R0, 0x4, R4 ;  /* 0x0000000400087825 */ /* 0x000fc600078e0004 */
[----:B------:R-:W3:Y:S04]  /*0f60*/  LDG.E.U16 R16, desc[UR4][R10.64+0x100] ;  /* 0x000100040a107981 */ /* 0x000ee8000c1e1500 */
[----:B------:R-:W4:Y:S04]  /*0f70*/  LDG.E R13, desc[UR4][R8.64] ;  /* 0x00000004080d7981 */ /* 0x000f28000c1e1900 */
[----:B------:R-:W5:Y:S04]  /*0f80*/  LDG.E R14, desc[UR4][R8.64+0x200] ;  /* 0x00020004080e7981 */ /* 0x000f68000c1e1900 */
[----:B------:R-:W5:Y:S04]  /*0f90*/  LDG.E.U16 R6, desc[UR4][R10.64+0x200] ;  /* 0x000200040a067981 */ /* 0x000f68000c1e1500 */
[----:B------:R4:W5:Y:S04]  /*0fa0*/  LDG.E.U16 R12, desc[UR4][R10.64+0x300] ;  /* 0x000300040a0c7981 */ /* 0x000968000c1e1500 */
[----:B------:R-:W5:Y:S04]  /*0fb0*/  LDG.E R3, desc[UR4][R8.64+0x400] ;  /* 0x0004000408037981 */ /* 0x000f68000c1e1900 */
[----:B------:R0:W5:Y:S01]  /*0fc0*/  LDG.E R7, desc[UR4][R8.64+0x600] ;  /* 0x0006000408077981 */ /* 0x000162000c1e1900 */
[----:B--2---:R-:W-:-:S02]  /*0fd0*/  PRMT R4, R15, 0x7770, RZ ;  /* 0x000077700f047816 */ /* 0x004fc400000000ff */
[----:B------:R-:W-:Y:S02]  /*0fe0*/  PRMT R5, R15, 0x7771, RZ ;  /* 0x000077710f057816 */ /* 0x000fe400000000ff */
[C---:B---3--:R-:W-:Y:S02]  /*0ff0*/  PRMT R15, R16.reuse, 0x7770, RZ ;  /* 0x00007770100f7816 */ /* 0x048fe400000000ff */
[----:B------:R-:W-:Y:S02]  /*1000*/  PRMT R16, R16, 0x7771, RZ ;  /* 0x0000777110107816 */ /* 0x000fe400000000ff */
[----:B------:R-:W-:Y:S01]  /*1010*/  ISETP.NE.AND P0, PT, R4, RZ, PT ;  /* 0x000000ff0400720c */ /* 0x000fe20003f05270 */
[--C-:B----4-:R-:W-:Y:S01]  /*1020*/  HADD2.F32 R11, -RZ, R13.reuse.H0_H0 ;  /* 0x2000000dff0b7230 */ /* 0x110fe20000004100 */
[----:B------:R-:W-:Y:S01]  /*1030*/  ISETP.NE.AND P1, PT, R5, RZ, PT ;  /* 0x000000ff0500720c */ /* 0x000fe20003f25270 */
[----:B------:R-:W-:Y:S01]  /*1040*/  HADD2.F32 R10, -RZ, R13.H1_H1 ;  /* 0x3000000dff0a7230 */ /* 0x000fe20000004100 */
[----:B------:R-:W-:Y:S01]  /*1050*/  ISETP.NE.AND P2, PT, R15, RZ, PT ;  /* 0x000000ff0f00720c */ /* 0x000fe20003f45270 */
[----:B------:R-:W2:Y:S01]  /*1060*/  LDC.64 R4, c[0x0][0x398] ;  /* 0x0000e600ff047b82 */ /* 0x000ea20000000a00 */
[----:B------:R-:W-:Y:S01]  /*1070*/  ISETP.NE.AND P3, PT, R16, RZ, PT ;  /* 0x000000ff1000720c */ /* 0x000fe20003f65270 */
[--C-:B-----5:R-:W-:Y:S01]  /*1080*/  HADD2.F32 R16, -RZ, R14.reuse.H0_H0 ;  /* 0x2000000eff107230 */ /* 0x120fe20000004100 */
[----:B0-----:R-:W-:Y:S01]  /*1090*/  FSEL R8, RZ, 1, !P0 ;  /* 0x3f800000ff087808 */ /* 0x001fe20004000000 */
[----:B------:R-:W-:Y:S01]  /*10a0*/  HADD2.F32 R15, -RZ, R14.H1_H1 ;  /* 0x3000000eff0f7230 */ /* 0x000fe20000004100 */
[----:B------:R-:W-:-:S02]  /*10b0*/  FSEL R9, RZ, 1, !P1 ;  /* 0x3f800000ff097808 */ /* 0x000fc40004800000 */
[----:B------:R-:W-:Y:S01]  /*10c0*/  FSEL R13, RZ, 1, !P2 ;  /* 0x3f800000ff0d7808 */ /* 0x000fe20005000000 */
[----:B------:R-:W-:Y:S01]  /*10d0*/  FMUL.FTZ R8, R8, R11 ;  /* 0x0000000b08087220 */ /* 0x000fe20000410000 */
[----:B------:R-:W-:Y:S01]  /*10e0*/  FSEL R14, RZ, 1, !P3 ;  /* 0x3f800000ff0e7808 */ /* 0x000fe20005800000 */
[----:B------:R-:W-:Y:S02]  /*10f0*/  FMUL.FTZ R9, R9, R10 ;  /* 0x0000000a09097220 */ /* 0x000fe40000410000 */
[----:B------:R-:W-:Y:S01]  /*1100*/  FMUL.FTZ R10, R13, R16 ;  /* 0x000000100d0a7220 */ /* 0x000fe20000410000 */
[----:B------:R-:W-:Y:S01]  /*1110*/  PRMT R13, R6, 0x7770, RZ ;  /* 0x00007770060d7816 */ /* 0x000fe200000000ff */
[----:B------:R-:W-:Y:S01]  /*1120*/  FMUL.FTZ R11, R14, R15 ;  /* 0x0000000f0e0b7220 */ /* 0x000fe20000410000 */
[----:B------:R-:W-:Y:S01]  /*1130*/  PRMT R14, R12, 0x7770, RZ ;  /* 0x000077700c0e7816 */ /* 0x000fe200000000ff */
[----:B------:R-:W-:Y:S01]  /*1140*/  HADD2.F32 R16, -RZ, R7.H1_H1 ;  /* 0x30000007ff107230 */ /* 0x000fe20000004100 */
[----:B------:R-:W-:Y:S01]  /*1150*/  PRMT R6, R6, 0x7771, RZ ;  /* 0x0000777106067816 */ /* 0x000fe200000000ff */
[----:B-1----:R-:W-:Y:S01]  /*1160*/  FMUL.FTZ R8, R8, UR6 ;  /* 0x0000000608087c20 */ /* 0x002fe20008410000 */
[----:B------:R-:W-:Y:S01]  /*1170*/  PRMT R12, R12, 0x7771, RZ ;  /* 0x000077710c0c7816 */ /* 0x000fe200000000ff */
[----:B------:R-:W-:Y:S01]  /*1180*/  FMUL.FTZ R9, R9, UR6 ;  /* 0x0000000609097c20 */ /* 0x000fe20008410000 */
[----:B------:R-:W-:Y:S01]  /*1190*/  ISETP.NE.AND P0, PT, R13, RZ, PT ;  /* 0x000000ff0d00720c */ /* 0x000fe20003f05270 */
[----:B------:R-:W-:Y:S01]  /*11a0*/  FMUL.FTZ R10, R10, UR6 ;  /* 0x000000060a0a7c20 */ /* 0x000fe20008410000 */
[----:B------:R-:W-:Y:S01]  /*11b0*/  ISETP.NE.AND P1, PT, R6, RZ, PT ;  /* 0x000000ff0600720c */ /* 0x000fe20003f25270 */
[----:B------:R-:W-:Y:S01]  /*11c0*/  HADD2.F32 R6, -RZ, R3.H0_H0 ;  /* 0x20000003ff067230 */ /* 0x000fe20000004100 */
[----:B------:R-:W-:Y:S01]  /*11d0*/  ISETP.NE.AND P2, PT, R14, RZ, PT ;  /* 0x000000ff0e00720c */ /* 0x000fe20003f45270 */
[----:B------:R-:W-:Y:S01]  /*11e0*/  HADD2.F32 R14, -RZ, R7.H0_H0 ;  /* 0x20000007ff0e7230 */ /* 0x000fe20000004100 */
[----:B------:R-:W-:Y:S01]  /*11f0*/  ISETP.NE.AND P3, PT, R12, RZ, PT ;  /* 0x000000ff0c00720c */ /* 0x000fe20003f65270 */
[----:B------:R-:W-:Y:S01]  /*1200*/  HADD2.F32 R12, -RZ, R3.H1_H1 ;  /* 0x30000003ff0c7230 */ /* 0x000fe20000004100 */
[----:B------:R-:W-:Y:S01]  /*1210*/  FSEL R3, RZ, 1, !P0 ;  /* 0x3f800000ff037808 */ /* 0x000fe20004000000 */
[----:B--2---:R-:W-:Y:S01]  /*1220*/  IMAD.WIDE.U32 R4, R2, 0x2, R4 ;  /* 0x0000000202047825 */ /* 0x004fe200078e0004 */
[----:B------:R-:W-:-:S03]  /*1230*/  FSEL R7, RZ, 1, !P1 ;  /* 0x3f800000ff077808 */ /* 0x000fc60004800000 */
[----:B------:R-:W-:Y:S01]  /*1240*/  FMUL.FTZ R11, R11, UR6 ;  /* 0x000000060b0b7c20 */ /* 0x000fe20008410000 */
[----:B------:R-:W-:Y:S01]  /*1250*/  FSEL R13, RZ, 1, !P2 ;  /* 0x3f800000ff0d7808 */ /* 0x000fe20005000000 */
[----:B------:R-:W-:Y:S01]  /*1260*/  FMUL.FTZ R3, R3, R6 ;  /* 0x0000000603037220 */ /* 0x000fe20000410000 */
[----:B------:R-:W-:Y:S01]  /*1270*/  FSEL R15, RZ, 1, !P3 ;  /* 0x3f800000ff0f7808 */ /* 0x000fe20005800000 */
[----:B------:R-:W-:Y:S01]  /*1280*/  FMUL.FTZ R7, R7, R12 ;  /* 0x0000000c07077220 */ /* 0x000fe20000410000 */
[----:B------:R-:W-:Y:S01]  /*1290*/  F2FP.F16.F32.PACK_AB R9, R9, R8 ;  /* 0x000000080909723e */ /* 0x000fe200000000ff */
[----:B------:R-:W-:Y:S01]  /*12a0*/  FMUL.FTZ R13, R13, R14 ;  /* 0x0000000e0d0d7220 */ /* 0x000fe20000410000 */
[----:B------:R-:W-:Y:S01]  /*12b0*/  FMUL.FTZ R3, R3, UR6 ;  /* 0x0000000603037c20 */ /* 0x000fe20008410000 */
[----:B------:R-:W-:Y:S01]  /*12c0*/  FMUL.FTZ R15, R15, R16 ;  /* 0x000000100f0f7220 */ /* 0x000fe20000410000 */
[----:B------:R-:W-:Y:S01]  /*12d0*/  FMUL.FTZ R2, R7, UR6 ;  /* 0x0000000607027c20 */ /* 0x000fe20008410000 */
[----:B------:R-:W-:Y:S01]  /*12e0*/  FMUL.FTZ R13, R13, UR6 ;  /* 0x000000060d0d7c20 */ /* 0x000fe20008410000 */
[----:B------:R-:W-:-:S04]  /*12f0*/  IMAD.WIDE.U32 R4, R0, 0x4, R4 ;  /* 0x0000000400047825 */ /* 0x000fc800078e0004 */
[----:B------:R-:W-:Y:S01]  /*1300*/  FMUL.FTZ R6, R15, UR6 ;  /* 0x000000060f067c20 */ /* 0x000fe20008410000 */
[----:B------:R-:W-:Y:S02]  /*1310*/  F2FP.F16.F32.PACK_AB R11, R11, R10 ;  /* 0x0000000a0b0b723e */ /* 0x000fe400000000ff */
[----:B------:R-:W-:Y:S01]  /*1320*/  F2FP.F16.F32.PACK_AB R3, R2, R3 ;  /* 0x000000030203723e */ /* 0x000fe200000000ff */
[----:B------:R-:W-:Y:S01]  /*1330*/  STG.E desc[UR4][R4.64], R9 ;  /* 0x0000000904007986 */ /* 0x000fe2000c101904 */
[----:B------:R-:W-:-:S03]  /*1340*/  F2FP.F16.F32.PACK_AB R13, R6, R13 ;  /* 0x0000000d060d723e */ /* 0x000fc600000000ff */
[----:B------:R-:W-:Y:S04]  /*1350*/  STG.E desc[UR4][R4.64+0x200], R11 ;  /* 0x0002000b04007986 */ /* 0x000fe8000c101904 */
[----:B------:R-:W-:Y:S04]  /*1360*/  STG.E desc[UR4][R4.64+0x400], R3 ;  /* 0x0004000304007986 */ /* 0x000fe8000c101904 */
[----:B------:R-:W-:Y:S01]  /*1370*/  STG.E desc[UR4][R4.64+0x600], R13 ;  /* 0x0006000d04007986 */ /* 0x000fe2000c101904 */
[----:B------:R-:W-:Y:S05]  /*1380*/  EXIT ;  /* 0x000000000000794d */ /* 0x000fea0003800000 */
.L_x_12495:
        /* <DEDUP_REMOVED lines=15> */
.L_x_14335:


//--------------------- .text._ZN2at6native29vectorized_elementwise_kernelILi4EZNS0_43_GLOBAL__N__7cc8d1ed_10_Dropout_cu_0e96ed3819masked_scale_kernelIbN3c104HalfEfEEvRNS_6TensorERKS6_S9_T1_EUlS5_bE_St5arrayIPcLm3EEEEviT0_SA_ --------------------------
	.section	.text._ZN2at6native29vectorized_elementwise_kernelILi4EZNS0_43_GLOBAL__N__7cc8d1ed_10_Dropout_cu_0e96ed3819masked_scale_kernelIbN3c104HalfEfEEvRNS_6TensorERKS6_S9_T1_EUlS5_bE_St5arrayIPcLm3EEEEviT0_SA_,"ax",@progbits
	.align	128
        .global         _ZN2at6native29vectorized_elementwise_kernelILi4EZNS0_43_GLOBAL__N__7cc8d1ed_10_Dropout_cu_0e96ed3819masked_scale_kernelIbN3c104HalfEfEEvRNS_6TensorERKS6_S9_T1_EUlS5_bE_St5arrayIPcLm3EEEEviT0_SA_
        .type           _ZN2at6native29vectorized_elementwise_kernelILi4EZNS0_43_GLOBAL__N__7cc8d1ed_10_Dropout_cu_0e96ed3819masked_scale_kernelIbN3c104HalfEfEEvRNS_6TensorERKS6_S9_T1_EUlS5_bE_St5arrayIPcLm3EEEEviT0_SA_,@function
        .size           _ZN2at6native29vectorized_elementwise_kernelILi4EZNS0_43_GLOBAL__N__7cc8d1ed_10_Dropout_cu_0e96ed3819masked_scale_kernelIbN3c104HalfEfEEvRNS_6TensorERKS6_S9_T1_EUlS5_bE_St5arrayIPcLm3EEEEviT0_SA_,(.L_x_14336 - _ZN2at6native29vectorized_elementwise_kernelILi4EZNS0_43_GLOBAL__N__7cc8d1ed_10_Dropout_cu_0e96ed3819masked_scale_kernelIbN3c104HalfEfEEvRNS_6TensorERKS6_S9_T1_EUlS5_bE_St5arrayIPcLm3EEEEviT0_SA_)
        .other          _ZN2at6native29vectorized_elementwise_kernelILi4EZNS0_43_GLOBAL__N__7cc8d1ed_10_Dropout_cu_0e96ed3819masked_scale_kernelIbN3c104HalfEfEEvRNS_6TensorERKS6_S9_T1_EUlS5_bE_St5arrayIPcLm3EEEEviT0_SA_,@"STO_CUDA_ENTRY STV_DEFAULT"
_ZN2at6native29vectorized_elementwise_kernelILi4EZNS0_43_GLOBAL__N__7cc8d1ed_10_Dropout_cu_0e96ed3819masked_scale_kernelIbN3c104HalfEfEEvRNS_6TensorERKS6_S9_T1_EUlS5_bE_St5arrayIPcLm3EEEEviT0_SA_:
.text._ZN2at6native29vectorized_elementwise_kernelILi4EZNS0_43_GLOBAL__N__7cc8d1ed_10_Dropout_cu_0e96ed3819masked_scale_kernelIbN3c104HalfEfEEvRNS_6TensorERKS6_S9_T1_EUlS5_bE_St5arrayIPcLm3EEEEviT0_SA_:
        /* <DEDUP_REMOVED lines=198> */
.L_x_12499:
[----:B------:R-:W-:-:S13]  /*0c60*/  ISETP.GE.U32.AND P0, PT, R3, R0, PT ;  /* 0x000000000300720c */ /* 0x000fda0003f06070 */
[----:B------:R-:W-:Y:S05]  /*0c70*/  @P0 BRA `(.L_x_12501) ;  /* 0x0000000000300947 */ /* 0x000fea0003800000 */
[----:B0-----:R-:W0:Y:S01]  /*0c80*/  LDC.64 R4, c[0x0][0x398] ;  /* 0x0000e600ff047b82 */ /* 0x001e220000000a00 */
[----:B------:R-:W-:Y:S02]  /*0c90*/  IMAD.IADD R13, R2, 0x1, R3 ;  /* 0x00000001020d7824 */ /* 0x000fe400078e0203 */
[----:B------:R-:W-:Y:S02]  /*0ca0*/  VIADD R3, R3, 0x80 ;  /* 0x0000008003037836 */ /* 0x000fe40000000000 */
[----:B0-----:R-:W-:-:S05]  /*0cb0*/  IMAD.WIDE.U32 R4, R13, 0x2, R4 ;  /* 0x000000020d047825 */ /* 0x001fca00078e0004 */
[----:B------:R1:W-:Y:S02]  /*0cc0*/  STG.E.U16 desc[UR4][R4.64], R7 ;  /* 0x0000000704007986 */ /* 0x0003e4000c101504 */
.L_x_12500:
[----:B------:R-:W-:-:S13]  /*0cd0*/  ISETP.GE.U32.AND P0, PT, R3, R0, PT ;  /* 0x000000000300720c */ /* 0x000fda0003f06070 */
[----:B------:R-:W-:Y:S05]  /*0ce0*/  @P0 BRA `(.L_x_12502) ;  /* 0x0000000000340947 */ /* 0x000fea0003800000 */
[----:B01----:R-:W0:Y:S01]  /*0cf0*/  LDC.64 R4, c[0x0][0x398] ;  /* 0x0000e600ff047b82 */ /* 0x003e220000000a00 */
[----:B------:R-:W-:Y:S01]  /*0d00*/  IADD3 R7, PT, PT, R2, R3, RZ ;  /* 0x0000000302077210 */ /* 0x000fe20007ffe0ff */
[----:B------:R-:W-:-:S04]  /*0d10*/  VIADD R3, R3, 0x80 ;  /* 0x0000008003037836 */ /* 0x000fc80000000000 */
[----:B0-----:R-:W-:-:S05]  /*0d20*/  IMAD.WIDE.U32 R4, R7, 0x2, R4 ;  /* 0x0000000207047825 */ /* 0x001fca00078e0004 */
[----:B------:R1:W-:Y:S02]  /*0d30*/  STG.E.U16 desc[UR4][R4.64], R8 ;  /* 0x0000000804007986 */ /* 0x0003e4000c101504 */
.L_x_12501:
        /* <DEDUP_REMOVED lines=8> */
.L_x_12502:
[----:B------:R-:W-:Y:S05]  /*0dc0*/  BSYNC.RELIABLE B1 ;  /* 0x0000000000017941 */ /* 0x000fea0003800100 */
.L_x_12498:
[----:B------:R-:W-:-:S13]  /*0dd0*/  ISETP.GE.U32.AND P0, PT, R3, R0, PT ;  /* 0x000000000300720c */ /* 0x000fda0003f06070 */
[----:B012---:R-:W0:Y:S01]  /*0de0*/  @!P0 LDC.64 R4, c[0x0][0x398] ;  /* 0x0000e600ff048b82 */ /* 0x007e220000000a00 */
[----:B------:R-:W-:Y:S02]  /*0df0*/  @!P0 IMAD.IADD R7, R2, 0x1, R3 ;  /* 0x0000000102078824 */ /* 0x000fe400078e0203 */
[----:B------:R-:W-:Y:S02]  /*0e00*/  @!P0 VIADD R3, R3, 0x80 ;  /* 0x0000008003038836 */ /* 0x000fe40000000000 */
[----:B0-----:R-:W-:-:S05]  /*0e10*/  @!P0 IMAD.WIDE.U32 R4, R7, 0x2, R4 ;  /* 0x0000000207048825 */ /* 0x001fca00078e0004 */
[----:B------:R2:W-:Y:S02]  /*0e20*/  @!P0 STG.E.U16 desc[UR4][R4.64], R10 ;  /* 0x0000000a04008986 */ /* 0x0005e4000c101504 */
.L_x_12503:
[----:B------:R-:W-:Y:S05]  /*0e30*/  BSYNC.RECONVERGENT B0 ;  /* 0x0000000000007941 */ /* 0x000fea0003800200 */
.L_x_12497:
        /* <DEDUP_REMOVED lines=8> */
.L_x_12496:
        /* <DEDUP_REMOVED lines=8> */
[----:B------:R-:W2:Y:S01]  /*0f40*/  LDG.E R3, desc[UR4][R10.64] ;  /* 0x000000040a037981 */ /* 0x000ea2000c1e1900 */
[----:B------:R-:W-:-:S03]  /*0f50*/  IMAD.WIDE.U32 R8, R0, 0x8, R4 ;  /* 0x0000000800087825 */ /* 0x000fc600078e0004 */
[----:B------:R-:W3:Y:S04]  /*0f60*/  LDG.E R15, desc[UR4][R10.64+0x200] ;  /* 0x000200040a0f7981 */ /* 0x000ee8000c1e1900 */
[----:B------:R-:W4:Y:S04]  /*0f70*/  LDG.E.64 R4, desc[UR4][R8.64] ;  /* 0x0000000408047981 */ /* 0x000f28000c1e1b00 */
[----:B------:R0:W5:Y:S02]  /*0f80*/  LDG.E.64 R6, desc[UR4][R8.64+0x400] ;  /* 0x0004000408067981 */ /* 0x000164000c1e1b00 */
[----:B0-----:R-:W0:Y:S02]  /*0f90*/  LDC.64 R8, c[0x0][0x398] ;  /* 0x0000e600ff087b82 */ /* 0x001e240000000a00 */
[----:B0-----:R-:W-:-:S04]  /*0fa0*/  IMAD.WIDE.U32 R8, R2, 0x2, R8 ;  /* 0x0000000202087825 */ /* 0x001fc800078e0008 */
[----:B------:R-:W-:Y:S01]  /*0fb0*/  IMAD.WIDE.U32 R8, R0, 0x8, R8 ;  /* 0x0000000800087825 */ /* 0x000fe200078e0008 */
[C---:B--2---:R-:W-:Y:S02]  /*0fc0*/  PRMT R12, R3.reuse, 0x7770, RZ ;  /* 0x00007770030c7816 */ /* 0x044fe400000000ff */
[C---:B------:R-:W-:Y:S02]  /*0fd0*/  PRMT R13, R3.reuse, 0x7771, RZ ;  /* 0x00007771030d7816 */ /* 0x040fe400000000ff */
[----:B------:R-:W-:Y:S02]  /*0fe0*/  PRMT R14, R3, 0x7772, RZ ;  /* 0x00007772030e7816 */ /* 0x000fe400000000ff */
[C---:B---3--:R-:W-:Y:S02]  /*0ff0*/  PRMT R10, R15.reuse, 0x7770, RZ ;  /* 0x000077700f0a7816 */ /* 0x048fe400000000ff */
[----:B------:R-:W-:Y:S02]  /*1000*/  PRMT R11, R15, 0x7771, RZ ;  /* 0x000077710f0b7816 */ /* 0x000fe400000000ff */
[----:B------:R-:W-:-:S02]  /*1010*/  ISETP.NE.AND P4, PT, R12, RZ, PT ;  /* 0x000000ff0c00720c */ /* 0x000fc40003f85270 */
[----:B------:R-:W-:Y:S01]  /*1020*/  ISETP.NE.AND P5, PT, R13, RZ, PT ;  /* 0x000000ff0d00720c */ /* 0x000fe20003fa5270 */
[----:B----4-:R-:W-:Y:S01]  /*1030*/  HADD2.F32 R13, -RZ, R5.H0_H0 ;  /* 0x20000005ff0d7230 */ /* 0x010fe20000004100 */
[----:B------:R-:W-:Y:S01]  /*1040*/  PRMT R3, R3, 0x7773, RZ ;  /* 0x0000777303037816 */ /* 0x000fe200000000ff */
[--C-:B-----5:R-:W-:Y:S01]  /*1050*/  HADD2.F32 R16, -RZ, R7.reuse.H0_H0 ;  /* 0x20000007ff107230 */ /* 0x120fe20000004100 */
[----:B------:R-:W-:Y:S01]  /*1060*/  PRMT R12, R15, 0x7772, RZ ;  /* 0x000077720f0c7816 */ /* 0x000fe200000000ff */
[----:B------:R-:W-:Y:S01]  /*1070*/  HADD2.F32 R18, -RZ, R7.H1_H1 ;  /* 0x30000007ff127230 */ /* 0x000fe20000004100 */
[----:B------:R-:W-:Y:S01]  /*1080*/  ISETP.NE.AND P6, PT, R14, RZ, PT ;  /* 0x000000ff0e00720c */ /* 0x000fe20003fc5270 */
[----:B------:R-:W-:Y:S01]  /*1090*/  HADD2.F32 R14, -RZ, R6.H1_H1 ;  /* 0x30000006ff0e7230 */ /* 0x000fe20000004100 */
[----:B------:R-:W-:Y:S01]  /*10a0*/  ISETP.NE.AND P2, PT, R10, RZ, PT ;  /* 0x000000ff0a00720c */ /* 0x000fe20003f45270 */
[--C-:B------:R-:W-:Y:S01]  /*10b0*/  HADD2.F32 R10, -RZ, R4.reuse.H0_H0 ;  /* 0x20000004ff0a7230 */ /* 0x100fe20000004100 */
[----:B------:R-:W-:Y:S01]  /*10c0*/  ISETP.NE.AND P1, PT, R11, RZ, PT ;  /* 0x000000ff0b00720c */ /* 0x000fe20003f25270 */
[----:B------:R-:W-:Y:S01]  /*10d0*/  HADD2.F32 R11, -RZ, R4.H1_H1 ;  /* 0x30000004ff0b7230 */ /* 0x000fe20000004100 */
[----:B------:R-:W-:-:S02]  /*10e0*/  ISETP.NE.AND P3, PT, R3, RZ, PT ;  /* 0x000000ff0300720c */ /* 0x000fc40003f65270 */
[----:B------:R-:W-:Y:S02]  /*10f0*/  PRMT R15, R15, 0x7773, RZ ;  /* 0x000077730f0f7816 */ /* 0x000fe400000000ff */
[----:B------:R-:W-:Y:S02]  /*1100*/  FSEL R4, RZ, 1, !P5 ;  /* 0x3f800000ff047808 */ /* 0x000fe40006800000 */
[----:B------:R-:W-:Y:S02]  /*1110*/  ISETP.NE.AND P0, PT, R12, RZ, PT ;  /* 0x000000ff0c00720c */ /* 0x000fe40003f05270 */
[----:B------:R-:W-:Y:S01]  /*1120*/  FSEL R3, RZ, 1, !P4 ;  /* 0x3f800000ff037808 */ /* 0x000fe20006000000 */
[----:B------:R-:W-:Y:S01]  /*1130*/  FMUL.FTZ R4, R4, R11 ;  /* 0x0000000b04047220 */ /* 0x000fe20000410000 */
[----:B------:R-:W-:Y:S01]  /*1140*/  FSEL R12, RZ, 1, !P6 ;  /* 0x3f800000ff0c7808 */ /* 0x000fe20007000000 */
[----:B------:R-:W-:Y:S01]  /*1150*/  HADD2.F32 R11, -RZ, R6.H0_H0 ;  /* 0x20000006ff0b7230 */ /* 0x000fe20000004100 */
[----:B------:R-:W-:Y:S01]  /*1160*/  ISETP.NE.AND P4, PT, R15, RZ, PT ;  /* 0x000000ff0f00720c */ /* 0x000fe20003f85270 */
[----:B------:R-:W-:Y:S01]  /*1170*/  FMUL.FTZ R3, R3, R10 ;  /* 0x0000000a03037220 */ /* 0x000fe20000410000 */
[----:B------:R-:W-:-:S02]  /*1180*/  HADD2.F32 R10, -RZ, R5.H1_H1 ;  /* 0x30000005ff0a7230 */ /* 0x000fc40000004100 */
[----:B------:R-:W-:Y:S01]  /*1190*/  FMUL.FTZ R12, R12, R13 ;  /* 0x0000000d0c0c7220 */ /* 0x000fe20000410000 */
[----:B------:R-:W-:Y:S01]  /*11a0*/  FSEL R6, RZ, 1, !P2 ;  /* 0x3f800000ff067808 */ /* 0x000fe20005000000 */
[----:B-1----:R-:W-:Y:S01]  /*11b0*/  FMUL.FTZ R3, R3, UR6 ;  /* 0x0000000603037c20 */ /* 0x002fe20008410000 */
[----:B------:R-:W-:Y:S01]  /*11c0*/  FSEL R7, RZ, 1, !P1 ;  /* 0x3f800000ff077808 */ /* 0x000fe20004800000 */
[----:B------:R-:W-:Y:S01]  /*11d0*/  FMUL.FTZ R4, R4, UR6 ;  /* 0x0000000604047c20 */ /* 0x000fe20008410000 */
        /* <DEDUP_REMOVED lines=17> */
[----:B------:R-:W-:-:S03]  /*12f0*/  F2FP.F16.F32.PACK_AB R7, R2, R13 ;  /* 0x0000000d0207723e */ /* 0x000fc600000000ff */
[----:B------:R-:W-:Y:S04]  /*1300*/  STG.E.64 desc[UR4][R8.64], R4 ;  /* 0x0000000408007986 */ /* 0x000fe8000c101b04 */
[----:B------:R-:W-:Y:S01]  /*1310*/  STG.E.64 desc[UR4][R8.64+0x400], R6 ;  /* 0x0004000608007986 */ /* 0x000fe2000c101b04 */
[----:B------:R-:W-:Y:S05]  /*1320*/  EXIT ;  /* 0x000000000000794d */ /* 0x000fea0003800000 */
.L_x_12504:
        /* <DEDUP_REMOVED lines=13> */
.L_x_14336:


//--------------------- .text._ZN2at6native29vectorized_elementwise_kernelILi8EZNS0_43_GLOBAL__N__7cc8d1ed_10_Dropout_cu_0e96ed3819masked_scale_kernelIbN3c104HalfEfEEvRNS_6TensorERKS6_S9_T1_EUlS5_bE_St5arrayIPcLm3EEEEviT0_SA_ --------------------------
	.section	.text._ZN2at6native29vectorized_elementwise_kernelILi8EZNS0_43_GLOBAL__N__7cc8d1ed_10_Dropout_cu_0e96ed3819masked_scale_kernelIbN3c104HalfEfEEvRNS_6TensorERKS6_S9_T1_EUlS5_bE_St5arrayIPcLm3EEEEviT0_SA_,"ax",@progbits
	.align	128
        .global         _ZN2at6native29vectorized_elementwise_kernelILi8EZNS0_43_GLOBAL__N__7cc8d1ed_10_Dropout_cu_0e96ed3819masked_scale_kernelIbN3c104HalfEfEEvRNS_6TensorERKS6_S9_T1_EUlS5_bE_St5arrayIPcLm3EEEEviT0_SA_
        .type           _ZN2at6native29vectorized_elementwise_kernelILi8EZNS0_43_GLOBAL__N__7cc8d1ed_10_Dropout_cu_0e96ed3819masked_scale_kernelIbN3c104HalfEfEEvRNS_6TensorERKS6_S9_T1_EUlS5_bE_St5arrayIPcLm3EEEEviT0_SA_,@function
        .size           _ZN2at6native29vectorized_elementwise_kernelILi8EZNS0_43_GLOBAL__N__7cc8d1ed_10_Dropout_cu_0e96ed3819masked_scale_kernelIbN3c104HalfEfEEvRNS_6TensorERKS6_S9_T1_EUlS5_bE_St5arrayIPcLm3EEEEviT0_SA_,(.L_x_14337 - _ZN2at6native29vectorized_elementwise_kernelILi8EZNS0_43_GLOBAL__N__7cc8d1ed_10_Dropout_cu_0e96ed3819masked_scale_kernelIbN3c104HalfEfEEvRNS_6TensorERKS6_S9_T1_EUlS5_bE_St5arrayIPcLm3EEEEviT0_SA_)
        .other          _ZN2at6native29vectorized_elementwise_kernelILi8EZNS0_43_GLOBAL__N__7cc8d1ed_10_Dropout_cu_0e96ed3819masked_scale_kernelIbN3c104HalfEfEEvRNS_6TensorERKS6_S9_T1_EUlS5_bE_St5arrayIPcLm3EEEEviT0_SA_,@"STO_CUDA_ENTRY STV_DEFAULT"
_ZN2at6native29vectorized_elementwise_kernelILi8EZNS0_43_GLOBAL__N__7cc8d1ed_10_Dropout_cu_0e96ed3819masked_scale_kernelIbN3c104HalfEfEEvRNS_6TensorERKS6_S9_T1_EUlS5_bE_St5arrayIPcLm3EEEEviT0_SA_:
.text._ZN2at6native29vectorized_elementwise_kernelILi8EZNS0_43_GLOBAL__N__7cc8d1ed_10_Dropout_cu_0e96ed3819masked_scale_kernelIbN3c104HalfEfEEvRNS_6TensorERKS6_S9_T1_EUlS5_bE_St5arrayIPcLm3EEEEviT0_SA_:
        /* <DEDUP_REMOVED lines=198> */
.L_x_12508:
[----:B------:R-:W-:-:S13]  /*0c60*/  ISETP.GE.U32.AND P0, PT, R3, R0, PT ;  /* 0x000000000300720c */ /* 0x000fda0003f06070 */
[----:B------:R-:W-:Y:S05]  /*0c70*/  @P0 BRA `(.L_x_12510) ;  /* 0x0000000000300947 */ /* 0x000fea0003800000 */
[----:B0-----:R-:W0:Y:S01]  /*0c80*/  LDC.64 R4, c[0x0][0x398] ;  /* 0x0000e600ff047b82 */ /* 0x001e220000000a00 */
[----:B------:R-:W-:Y:S02]  /*0c90*/  IMAD.IADD R13, R2, 0x1, R3 ;  /* 0x00000001020d7824 */ /* 0x000fe400078e0203 */
[----:B------:R-:W-:Y:S02]  /*0ca0*/  VIADD R3, R3, 0x80 ;  /* 0x0000008003037836 */ /* 0x000fe40000000000 */
[----:B0-----:R-:W-:-:S05]  /*0cb0*/  IMAD.WIDE.U32 R4, R13, 0x2, R4 ;  /* 0x000000020d047825 */ /* 0x001fca00078e0004 */
[----:B------:R1:W-:Y:S02]  /*0cc0*/  STG.E.U16 desc[UR4][R4.64], R7 ;  /* 0x0000000704007986 */ /* 0x0003e4000c101504 */
.L_x_12509:
[----:B------:R-:W-:-:S13]  /*0cd0*/  ISETP.GE.U32.AND P0, PT, R3, R0, PT ;  /* 0x000000000300720c */ /* 0x000fda0003f06070 */
[----:B------:R-:W-:Y:S05]  /*0ce0*/  @P0 BRA `(.L_x_12511) ;  /* 0x0000000000340947 */ /* 0x000fea0003800000 */
[----:B01----:R-:W0:Y:S01]  /*0cf0*/  LDC.64 R4, c[0x0][0x398] ;  /* 0x0000e600ff047b82 */ /* 0x003e220000000a00 */
[----:B------:R-:W-:Y:S01]  /*0d00*/  IADD3 R7, PT, PT, R2, R3, RZ ;  /* 0x0000000302077210 */ /* 0x000fe20007ffe0ff */
[----:B------:R-:W-:-:S04]  /*0d10*/  VIADD R3, R3, 0x80 ;  /* 0x0000008003037836 */ /* 0x000fc80000000000 */
[----:B0-----:R-:W-:-:S05]  /*0d20*/  IMAD.WIDE.U32 R4, R7, 0x2, R4 ;  /* 0x0000000207047825 */ /* 0x001fca00078e0004 */
[----:B------:R1:W-:Y:S02]  /*0d30*/  STG.E.U16 desc[UR4][R4.64], R8 ;  /* 0x0000000804007986 */ /* 0x0003e4000c101504 */
.L_x_12510:
        /* <DEDUP_REMOVED lines=8> */
.L_x_12511:
[----:B------:R-:W-:Y:S05]  /*0dc0*/  BSYNC.RELIABLE B1 ;  /* 0x0000000000017941 */ /* 0x000fea0003800100 */
.L_x_12507:
[----:B------:R-:W-:-:S13]  /*0dd0*/  ISETP.GE.U32.AND P0, PT, R3, R0, PT ;  /* 0x000000000300720c */ /* 0x000fda0003f06070 */
[----:B012---:R-:W0:Y:S01]  /*0de0*/  @!P0 LDC.64 R4, c[0x0][0x398] ;  /* 0x0000e600ff048b82 */ /* 0x007e220000000a00 */
[----:B------:R-:W-:Y:S02]  /*0df0*/  @!P0 IMAD.IADD R7, R2, 0x1, R3 ;  /* 0x0000000102078824 */ /* 0x000fe400078e0203 */
[----:B------:R-:W-:Y:S02]  /*0e00*/  @!P0 VIADD R3, R3, 0x80 ;  /* 0x0000008003038836 */ /* 0x000fe40000000000 */
[----:B0-----:R-:W-:-:S05]  /*0e10*/  @!P0 IMAD.WIDE.U32 R4, R7, 0x2, R4 ;  /* 0x0000000207048825 */ /* 0x001fca00078e0004 */
[----:B------:R2:W-:Y:S02]  /*0e20*/  @!P0 STG.E.U16 desc[UR4][R4.64], R10 ;  /* 0x0000000a04008986 */ /* 0x0005e4000c101504 */
.L_x_12512:
[----:B------:R-:W-:Y:S05]  /*0e30*/  BSYNC.RECONVERGENT B0 ;  /* 0x0000000000007941 */ /* 0x000fea0003800200 */
.L_x_12506:
        /* <DEDUP_REMOVED lines=8> */
.L_x_12505:
[----:B------:R-:W0:Y:S01]  /*0ec0*/  S2R R0, SR_TID.X ;  /* 0x0000000000007919 */ /* 0x000e220000002100 */
[----:B------:R-:W1:Y:S01]  /*0ed0*/  LDCU.64 UR6, c[0x0][0x3a8] ;  /* 0x00007500ff0677ac */ /* 0x000e620008000a00 */
[----:B------:R-:W2:Y:S01]  /*0ee0*/  LDC.64 R4, c[0x0][0x3a0] ;  /* 0x0000e800ff047b82 */ /* 0x000ea20000000a00 */
[----:B-1----:R-:W-:Y:S01]  /*0ef0*/  IADD3 R8, P0, PT, R2, UR6, RZ ;  /* 0x0000000602087c10 */ /* 0x002fe2000ff1e0ff */
[----:B------:R-:W1:Y:S04]  /*0f00*/  LDCU UR6, c[0x0][0x388] ;  /* 0x00007100ff0677ac */ /* 0x000e680008000800 */
[----:B------:R-:W-:Y:S02]  /*0f10*/  IMAD.X R9, RZ, RZ, UR7, P0 ;  /* 0x00000007ff097e24 */ /* 0x000fe400080e06ff */
[----:B0-----:R-:W-:-:S06]  /*0f20*/  IMAD.WIDE.U32 R8, R0, 0x8, R8 ;  /* 0x0000000800087825 */ /* 0x001fcc00078e0008 */
[----:B------:R-:W3:Y:S01]  /*0f30*/  LDG.E.64 R8, desc[UR4][R8.64] ;  /* 0x0000000408087981 */ /* 0x000ee2000c1e1b00 */
[----:B--2---:R-:W-:-:S04]  /*0f40*/  IMAD.WIDE.U32 R4, R2, 0x2, R4 ;  /* 0x0000000202047825 */ /* 0x004fc800078e0004 */
[----:B------:R-:W-:-:S06]  /*0f50*/  IMAD.WIDE.U32 R4, R0, 0x10, R4 ;  /* 0x0000001000047825 */ /* 0x000fcc00078e0004 */
[----:B------:R-:W2:Y:S01]  /*0f60*/  LDG.E.128 R4, desc[UR4][R4.64] ;  /* 0x0000000404047981 */ /* 0x000ea2000c1e1d00 */
[C---:B---3--:R-:W-:Y:S02]  /*0f70*/  PRMT R10, R8.reuse, 0x7771, RZ ;  /* 0x00007771080a7816 */ /* 0x048fe400000000ff */
[----:B------:R-:W-:Y:S02]  /*0f80*/  PRMT R3, R8, 0x7773, RZ ;  /* 0x0000777308037816 */ /* 0x000fe400000000ff */
[----:B------:R-:W-:Y:S02]  /*0f90*/  ISETP.NE.AND P6, PT, R10, RZ, PT ;  /* 0x000000ff0a00720c */ /* 0x000fe40003fc5270 */
[C---:B------:R-:W-:Y:S02]  /*0fa0*/  PRMT R10, R8.reuse, 0x7772, RZ ;  /* 0x00007772080a7816 */ /* 0x040fe400000000ff */
[----:B------:R-:W-:Y:S02]  /*0fb0*/  PRMT R11, R8, 0x7770, RZ ;  /* 0x00007770080b7816 */ /* 0x000fe400000000ff */
[----:B------:R-:W-:-:S02]  /*0fc0*/  ISETP.NE.AND P3, PT, R3, RZ, PT ;  /* 0x000000ff0300720c */ /* 0x000fc40003f65270 */
[----:B------:R-:W-:Y:S01]  /*0fd0*/  ISETP.NE.AND P4, PT, R10, RZ, PT ;  /* 0x000000ff0a00720c */ /* 0x000fe20003f85270 */
[--C-:B--2---:R-:W-:Y:S01]  /*0fe0*/  HADD2.F32 R12, -RZ, R5.reuse.H0_H0 ;  /* 0x20000005ff0c7230 */ /* 0x104fe20000004100 */
[C---:B------:R-:W-:Y:S01]  /*0ff0*/  PRMT R8, R9.reuse, 0x7771, RZ ;  /* 0x0000777109087816 */ /* 0x040fe200000000ff */
[----:B------:R-:W-:Y:S01]  /*1000*/  HADD2.F32 R13, -RZ, R5.H1_H1 ;  /* 0x30000005ff0d7230 */ /* 0x000fe20000004100 */
[C---:B------:R-:W-:Y:S01]  /*1010*/  PRMT R3, R9.reuse, 0x7773, RZ ;  /* 0x0000777309037816 */ /* 0x040fe200000000ff */
[--C-:B------:R-:W-:Y:S01]  /*1020*/  HADD2.F32 R14, -RZ, R6.reuse.H0_H0 ;  /* 0x20000006ff0e7230 */ /* 0x100fe20000004100 */
[C---:B------:R-:W-:Y:S01]  /*1030*/  PRMT R10, R9.reuse, 0x7770, RZ ;  /* 0x00007770090a7816 */ /* 0x040fe200000000ff */
[----:B------:R-:W-:Y:S01]  /*1040*/  HADD2.F32 R15, -RZ, R6.H1_H1 ;  /* 0x30000006ff0f7230 */ /* 0x000fe20000004100 */
[----:B------:R-:W-:Y:S01]  /*1050*/  PRMT R9, R9, 0x7772, RZ ;  /* 0x0000777209097816 */ /* 0x000fe200000000ff */
[--C-:B------:R-:W-:Y:S01]  /*1060*/  HADD2.F32 R16, -RZ, R7.reuse.H0_H0 ;  /* 0x20000007ff107230 */ /* 0x100fe20000004100 */
[----:B------:R-:W-:Y:S01]  /*1070*/  ISETP.NE.AND P5, PT, R11, RZ, PT ;  /* 0x000000ff0b00720c */ /* 0x000fe20003fa5270 */
[----:B------:R-:W-:Y:S01]  /*1080*/  HADD2.F32 R17, -RZ, R7.H1_H1 ;  /* 0x30000007ff117230 */ /* 0x000fe20000004100 */
[----:B------:R-:W-:-:S02]  /*1090*/  FSEL R11, RZ, 1, !P6 ;  /* 0x3f800000ff0b7808 */ /* 0x000fc40007000000 */
[----:B------:R-:W-:Y:S02]  /*10a0*/  ISETP.NE.AND P2, PT, R8, RZ, PT ;  /* 0x000000ff0800720c */ /* 0x000fe40003f45270 */
[----:B------:R-:W-:Y:S02]  /*10b0*/  ISETP.NE.AND P6, PT, R9, RZ, PT ;  /* 0x000000ff0900720c */ /* 0x000fe40003fc5270 */
[----:B------:R-:W0:Y:S01]  /*10c0*/  LDC.64 R8, c[0x0][0x398] ;  /* 0x0000e600ff087b82 */ /* 0x000e220000000a00 */
[----:B------:R-:W-:Y:S02]  /*10d0*/  ISETP.NE.AND P0, PT, R3, RZ, PT ;  /* 0x000000ff0300720c */ /* 0x000fe40003f05270 */
[----:B------:R-:W-:Y:S01]  /*10e0*/  ISETP.NE.AND P1, PT, R10, RZ, PT ;  /* 0x000000ff0a00720c */ /* 0x000fe20003f25270 */
[--C-:B------:R-:W-:Y:S01]  /*10f0*/  HADD2.F32 R10, -RZ, R4.reuse.H0_H0 ;  /* 0x20000004ff0a7230 */ /* 0x100fe20000004100 */
[----:B------:R-:W-:Y:S01]  /*1100*/  FSEL R3, RZ, 1, !P5 ;  /* 0x3f800000ff037808 */ /* 0x000fe20006800000 */
[----:B------:R-:W-:Y:S01]  /*1110*/  HADD2.F32 R4, -RZ, R4.H1_H1 ;  /* 0x30000004ff047230 */ /* 0x000fe20000004100 */
[----:B------:R-:W-:-:S02]  /*1120*/  FSEL R5, RZ, 1, !P4 ;  /* 0x3f800000ff057808 */ /* 0x000fc40006000000 */
[----:B------:R-:W-:Y:S01]  /*1130*/  FSEL R6, RZ, 1, !P3 ;  /* 0x3f800000ff067808 */ /* 0x000fe20005800000 */
[----:B------:R-:W-:Y:S01]  /*1140*/  FMUL.FTZ R3, R3, R10 ;  /* 0x0000000a03037220 */ /* 0x000fe20000410000 */
[----:B------:R-:W-:Y:S01]  /*1150*/  FMUL.FTZ R4, R11, R4 ;  /* 0x000000040b047220 */ /* 0x000fe20000410000 */
[----:B------:R-:W-:Y:S01]  /*1160*/  FMUL.FTZ R5, R5, R12 ;  /* 0x0000000c05057220 */ /* 0x000fe20000410000 */
[----:B------:R-:W-:Y:S01]  /*1170*/  FSEL R10, RZ, 1, !P2 ;  /* 0x3f800000ff0a7808 */ /* 0x000fe20005000000 */
[----:B------:R-:W-:Y:S01]  /*1180*/  FMUL.FTZ R6, R6, R13 ;  /* 0x0000000d06067220 */ /* 0x000fe20000410000 */
[----:B------:R-:W-:Y:S01]  /*1190*/  FSEL R7, RZ, 1, !P1 ;  /* 0x3f800000ff077808 */ /* 0x000fe20004800000 */
[----:B-1----:R-:W-:Y:S01]  /*11a0*/  FMUL.FTZ R5, R5, UR6 ;  /* 0x0000000605057c20 */ /* 0x002fe20008410000 */
        /* <DEDUP_REMOVED lines=8> */
[----:B0-----:R-:W-:-:S04]  /*1230*/  IMAD.WIDE.U32 R8, R2, 0x2, R8 ;  /* 0x0000000202087825 */ /* 0x001fc800078e0008 */
[----:B------:R-:W-:Y:S01]  /*1240*/  FMUL.FTZ R7, R7, UR6 ;  /* 0x0000000607077c20 */ /* 0x000fe20008410000 */
[----:B------:R-:W-:Y:S01]  /*1250*/  FMUL.FTZ R4, R4, UR6 ;  /* 0x0000000604047c20 */ /* 0x000fe20008410000 */
[----:B------:R-:W-:Y:S01]  /*1260*/  FMUL.FTZ R3, R3, UR6 ;  /* 0x0000000603037c20 */ /* 0x000fe20008410000 */
[----:B------:R-:W-:Y:S01]  /*1270*/  FMUL.FTZ R11, R11, UR6 ;  /* 0x000000060b0b7c20 */ /* 0x000fe20008410000 */
[----:B------:R-:W-:Y:S01]  /*1280*/  FMUL.FTZ R12, R12, UR6 ;  /* 0x000000060c0c7c20 */ /* 0x000fe20008410000 */
[----:B------:R-:W-:Y:S01]  /*1290*/  F2FP.F16.F32.PACK_AB R5, R6, R5 ;  /* 0x000000050605723e */ /* 0x000fe200000000ff */
[----:B------:R-:W-:Y:S01]  /*12a0*/  IMAD.WIDE.U32 R8, R0, 0x10, R8 ;  /* 0x0000001000087825 */ /* 0x000fe200078e0008 */
[----:B------:R-:W-:Y:S02]  /*12b0*/  F2FP.F16.F32.PACK_AB R6, R10, R7 ;  /* 0x000000070a06723e */ /* 0x000fe400000000ff */
[----:B------:R-:W-:Y:S02]  /*12c0*/  F2FP.F16.F32.PACK_AB R4, R4, R3 ;  /* 0x000000030404723e */ /* 0x000fe400000000ff */
[----:B------:R-:W-:-:S05]  /*12d0*/  F2FP.F16.F32.PACK_AB R7, R12, R11 ;  /* 0x0000000b0c07723e */ /* 0x000fca00000000ff */
[----:B------:R-:W-:Y:S01]  /*12e0*/  STG.E.128 desc[UR4][R8.64], R4 ;  /* 0x0000000408007986 */ /* 0x000fe2000c101d04 */
[----:B------:R-:W-:Y:S05]  /*12f0*/  EXIT ;  /* 0x000000000000794d */ /* 0x000fea0003800000 */
.L_x_12513:
        /* <DEDUP_REMOVED lines=16> */
.L_x_14337:


//--------------------- .text._ZN2at6native18elementwise_kernelILi128ELi4EZNS0_15gpu_kernel_implIZNS0_43_GLOBAL__N__7cc8d1ed_10_Dropout_cu_0e96ed3819masked_scale_kernelIbffEEvRNS_6TensorERKS5_S8_T1_EUlfbE_EEvRNS_18TensorIteratorBaseERKT_EUliE_EEviS9_ --------------------------
	.section	.text._ZN2at6native18elementwise_kernelILi128ELi4EZNS0_15gpu_kernel_implIZNS0_43_GLOBAL__N__7cc8d1ed_10_Dropout_cu_0e96ed3819masked_scale_kernelIbffEEvRNS_6TensorERKS5_S8_T1_EUlfbE_EEvRNS_18TensorIteratorBaseERKT_EUliE_EEviS9_,"ax",@progbits
	.align	128
        .global         _ZN2at6native18elementwise_kernelILi128ELi4EZNS0_15gpu_kernel_implIZNS0_43_GLOBAL__N__7cc8d1ed_10_Dropout_cu_0e96ed3819masked_scale_kernelIbffEEvRNS_6TensorERKS5_S8_T1_EUlfbE_EEvRNS_18TensorIteratorBaseERKT_EUliE_EEviS9_
        .type           _ZN2at6native18elementwise_kernelILi128ELi4EZNS0_15gpu_kernel_implIZNS0_43_GLOBAL__N__7cc8d1ed_10_Dropout_cu_0e96ed3819masked_scale_kernelIbffEEvRNS_6TensorERKS5_S8_T1_EUlfbE_EEvRNS_18TensorIteratorBaseERKT_EUliE_EEviS9_,@function
        .size           _ZN2at6native18elementwise_kernelILi128ELi4EZNS0_15gpu_kernel_implIZNS0_43_GLOBAL__N__7cc8d1ed_10_Dropout_cu_0e96ed3819masked_scale_kernelIbffEEvRNS_6TensorERKS5_S8_T1_EUlfbE_EEvRNS_18TensorIteratorBaseERKT_EUliE_EEviS9_,(.L_x_14338 - _ZN2at6native18elementwise_kernelILi128ELi4EZNS0_15gpu_kernel_implIZNS0_43_GLOBAL__N__7cc8d1ed_10_Dropout_cu_0e96ed3819masked_scale_kernelIbffEEvRNS_6TensorERKS5_S8_T1_EUlfbE_EEvRNS_18TensorIteratorBaseERKT_EUliE_EEviS9_)
        .other          _ZN2at6native18elementwise_kernelILi128ELi4EZNS0_15gpu_kernel_implIZNS0_43_GLOBAL__N__7cc8d1ed_10_Dropout_cu_0e96ed3819masked_scale_kernelIbffEEvRNS_6TensorERKS5_S8_T1_EUlfbE_EEvRNS_18TensorIteratorBaseERKT_EUliE_EEviS9_,@"STO_CUDA_ENTRY STV_DEFAULT"
_ZN2at6native18elementwise_kernelILi128ELi4EZNS0_15gpu_kernel_implIZNS0_43_GLOBAL__N__7cc8d1ed_10_Dropout_cu_0e96ed3819masked_scale_kernelIbffEEvRNS_6TensorERKS5_S8_T1_EUlfbE_EEvRNS_18TensorIteratorBaseERKT_EUliE_EEviS9_:
.text._ZN2at6native18elementwise_kernelILi128ELi4EZNS0_15gpu_kernel_implIZNS0_43_GLOBAL__N__7cc8d1ed_10_Dropout_cu_0e96ed3819masked_scale_kernelIbffEEvRNS_6TensorERKS5_S8_T1_EUlfbE_EEvRNS_18TensorIteratorBaseERKT_EUliE_EEviS9_:
        /* <DEDUP_REMOVED lines=372> */
.L_x_12516:
        /* <DEDUP_REMOVED lines=18> */
.L_x_12521:
[----:B------:R-:W2:Y:S02]  /*1860*/  LDG.E.U8 R2, desc[UR36][R2.64] ;  /* 0x0000002402027981 */ /* 0x000ea4000c1e1100 */
[----:B--2---:R-:W-:Y:S01]  /*1870*/  I2FP.F32.U32 R19, R2 ;  /* 0x0000000200137245 */ /* 0x004fe20000201000 */
[----:B------:R-:W-:Y:S06]  /*1880*/  BRA `(.L_x_12523) ;  /* 0x0000000c00247947 */ /* 0x000fec0003800000 */
.L_x_12520:
        /* <DEDUP_REMOVED lines=9> */
.L_x_12525:
[----:B------:R-:W2:Y:S02]  /*1920*/  LDG.E R2, desc[UR36][R2.64] ;  /* 0x0000002402027981 */ /* 0x000ea4000c1e1900 */
[----:B--2---:R-:W-:Y:S01]  /*1930*/  I2FP.F32.S32 R19, R2 ;  /* 0x0000000200137245 */ /* 0x004fe20000201400 */
[----:B------:R-:W-:Y:S06]  /*1940*/  BRA `(.L_x_12523) ;  /* 0x0000000800f47947 */ /* 0x000fec0003800000 */
.L_x_12524:
[----:B------:R-:W2:Y:S02]  /*1950*/  LDG.E.U16 R2, desc[UR36][R2.64] ;  /* 0x0000002402027981 */ /* 0x000ea4000c1e1500 */
[----:B--2---:R0:W1:Y:S01]  /*1960*/  I2F.S16 R19, R2 ;  /* 0x0000000200137306 */ /* 0x0040620000101400 */
[----:B------:R-:W-:Y:S05]  /*1970*/  BRA `(.L_x_12523) ;  /* 0x0000000800e87947 */ /* 0x000fea0003800000 */
.L_x_12519:
        /* <DEDUP_REMOVED lines=8> */
.L_x_12527:
[----:B------:R-:W2:Y:S02]  /*1a00*/  LDG.E.U16 R2, desc[UR36][R2.64] ;  /* 0x0000002402027981 */ /* 0x000ea4000c1e1500 */
[----:B--2---:R-:W-:Y:S01]  /*1a10*/  HADD2.F32 R19, -RZ, R2.H0_H0 ;  /* 0x20000002ff137230 */ /* 0x004fe20000004100 */
[----:B------:R-:W-:Y:S06]  /*1a20*/  BRA `(.L_x_12523) ;  /* 0x0000000800bc7947 */ /* 0x000fec0003800000 */
.L_x_12526:
        /* <DEDUP_REMOVED lines=8> */
.L_x_12529:
[----:B------:R-:W2:Y:S02]  /*1ab0*/  LDG.E.U16 R2, desc[UR36][R2.64] ;  /* 0x0000002402027981 */ /* 0x000ea4000c1e1500 */
[----:B--2---:R-:W-:Y:S01]  /*1ac0*/  HADD2.F32 R19, -RZ, R2.H0_H0 ;  /* 0x20000002ff137230 */ /* 0x004fe20000004100 */
[----:B------:R-:W-:Y:S06]  /*1ad0*/  BRA `(.L_x_12523) ;  /* 0x0000000800907947 */ /* 0x000fec0003800000 */
.L_x_12528:
[----:B------:R-:W2:Y:S01]  /*1ae0*/  LDG.E.64 R2, desc[UR36][R2.64] ;  /* 0x0000002402027981 */ /* 0x000ea2000c1e1b00 */
[----:B------:R-:W-:Y:S01]  /*1af0*/  UMOV UR4, 0xf0000000 ;  /* 0xf000000000047882 */ /* 0x000fe20000000000 */
[----:B------:R-:W-:Y:S01]  /*1b00*/  UMOV UR5, 0x380fffff ;  /* 0x380fffff00057882 */ /* 0x000fe20000000000 */
[----:B--2---:R-:W0:Y:S01]  /*1b10*/  F2F.F32.F64 R19, R2 ;  /* 0x0000000200137310 */ /* 0x004e220000301000 */
[----:B------:R-:W-:-:S14]  /*1b20*/  DSETP.GEU.AND P0, PT, |R2|, UR4, PT ;  /* 0x0000000402007e2a */ /* 0x000fdc000bf0e200 */
[----:B0-----:R-:W-:Y:S01]  /*1b30*/  @!P0 FMUL R19, R19, 1.175494350822287508e-38 ;  /* 0x0080000013138820 */ /* 0x001fe20000400000 */
[----:B------:R-:W-:Y:S06]  /*1b40*/  BRA `(.L_x_12523) ;  /* 0x0000000800747947 */ /* 0x000fec0003800000 */
.L_x_12518:
        /* <DEDUP_REMOVED lines=12> */
.L_x_12532:
[----:B------:R-:W2:Y:S01]  /*1c10*/  LDG.E.64 R2, desc[UR36][R2.64] ;  /* 0x0000002402027981 */ /* 0x000ea2000c1e1b00 */
[----:B------:R-:W-:Y:S01]  /*1c20*/  UMOV UR4, 0xf0000000 ;  /* 0xf000000000047882 */ /* 0x000fe20000000000 */
[----:B------:R-:W-:Y:S01]  /*1c30*/  UMOV UR5, 0x380fffff ;  /* 0x380fffff00057882 */ /* 0x000fe20000000000 */
[----:B--2---:R-:W0:Y:S01]  /*1c40*/  F2F.F32.F64 R19, R2 ;  /* 0x0000000200137310 */ /* 0x004e220000301000 */
[----:B------:R-:W-:-:S14]  /*1c50*/  DSETP.GEU.AND P0, PT, |R2|, UR4, PT ;  /* 0x0000000402007e2a */ /* 0x000fdc000bf0e200 */
[----:B0-----:R-:W-:Y:S01]  /*1c60*/  @!P0 FMUL R19, R19, 1.175494350822287508e-38 ;  /* 0x0080000013138820 */ /* 0x001fe20000400000 */
[----:B------:R-:W-:Y:S06]  /*1c70*/  BRA `(.L_x_12523) ;  /* 0x0000000800287947 */ /* 0x000fec0003800000 */
.L_x_12531:
        /* <DEDUP_REMOVED lines=25> */
.L_x_12534:
[----:B------:R-:W2:Y:S02]  /*1e10*/  LDG.E.U8 R2, desc[UR36][R2.64] ;  /* 0x0000002402027981 */ /* 0x000ea4000c1e1100 */
[C---:B--2---:R-:W-:Y:S01]  /*1e20*/  IMAD.SHL.U32 R4, R2.reuse, 0x2000000, RZ ;  /* 0x0200000002047824 */ /* 0x044fe200078e00ff */
[----:B------:R-:W-:-:S04]  /*1e30*/  SHF.L.U32 R5, R2, 0x8, RZ ;  /* 0x0000000802057819 */ /* 0x000fc800000006ff */
        /* <DEDUP_REMOVED lines=9> */
.L_x_12533:
[----:B------:R-:W2:Y:S02]  /*1ed0*/  LDG.E.U16 R2, desc[UR36][R2.64] ;  /* 0x0000002402027981 */ /* 0x000ea4000c1e1500 */
[----:B--2---:R-:W-:Y:S01]  /*1ee0*/  IMAD.U32 R19, R2, 0x10000, RZ ;  /* 0x0001000002137824 */ /* 0x004fe200078e00ff */
[----:B------:R-:W-:Y:S06]  /*1ef0*/  BRA `(.L_x_12523) ;  /* 0x0000000400887947 */ /* 0x000fec0003800000 */
.L_x_12530:
        /* <DEDUP_REMOVED lines=11> */
.L_x_12537:
        /* <DEDUP_REMOVED lines=20> */
.L_x_12539:
[----:B------:R-:W-:Y:S05]  /*20f0*/  BSYNC.RECONVERGENT B0 ;  /* 0x0000000000007941 */ /* 0x000fea0003800200 */
.L_x_12538:
[----:B------:R-:W-:Y:S02]  /*2100*/  SHF.L.U32 R0, R0, 0x14, RZ ;  /* 0x0000001400007819 */ /* 0x000fe400000006ff */
[----:B------:R-:W-:-:S04]  /*2110*/  LEA R2, R2, 0x3b800000, 0x17 ;  /* 0x3b80000002027811 */ /* 0x000fc800078eb8ff */
[----:B------:R-:W-:Y:S01]  /*2120*/  LOP3.LUT R19, R2, R0, R19, 0xfe, !PT ;  /* 0x0000000002137212 */ /* 0x000fe200078efe13 */
[----:B------:R-:W-:Y:S06]  /*2130*/  BRA `(.L_x_12523) ;  /* 0x0000000000f87947 */ /* 0x000fec0003800000 */
.L_x_12536:
        /* <DEDUP_REMOVED lines=20> */
.L_x_12541:
[----:B------:R-:W-:Y:S05]  /*2280*/  BSYNC.RECONVERGENT B0 ;  /* 0x0000000000007941 */ /* 0x000fea0003800200 */
.L_x_12540:
[----:B------:R-:W-:Y:S01]  /*2290*/  IMAD.SHL.U32 R0, R0, 0x200000, RZ ;  /* 0x0020000000007824 */ /* 0x000fe200078e00ff */
[----:B------:R-:W-:-:S04]  /*22a0*/  LEA R2, R2, 0x37800000, 0x17 ;  /* 0x3780000002027811 */ /* 0x000fc800078eb8ff */
[----:B------:R-:W-:Y:S01]  /*22b0*/  LOP3.LUT R19, R2, R0, R19, 0xfe, !PT ;  /* 0x0000000002137212 */ /* 0x000fe200078efe13 */
[----:B------:R-:W-:Y:S06]  /*22c0*/  BRA `(.L_x_12523) ;  /* 0x0000000000947947 */ /* 0x000fec0003800000 */
.L_x_12535:
[----:B------:R-:W-:-:S09]  /*22d0*/  UISETP.NE.AND UP0, UPT, UR4, 0x1c, UPT ;  /* 0x0000001c0400788c */ /* 0x000fd2000bf05270 */
[----:B------:R-:W-:Y:S05]  /*22e0*/  BRA.U !UP0, `(.L_x_12542) ;  /* 0x0000000108847547 */ /* 0x000fea000b800000 */
[----:B------:R-:W-:-:S09]  /*22f0*/  UISETP.NE.AND UP0, UPT, UR4, 0x1d, UPT ;  /* 0x0000001d0400788c */ /* 0x000fd2000bf05270 */
[----:B------:R-:W-:Y:S05]  /*2300*/  BRA.U !UP0, `(.L_x_12543) ;  /* 0x0000000108707547 */ /* 0x000fea000b800000 */
[----:B------:R-:W-:-:S09]  /*2310*/  UISETP.NE.AND UP0, UPT, UR4, 0x2c, UPT ;  /* 0x0000002c0400788c */ /* 0x000fd2000bf05270 */
[----:B------:R-:W-:Y:S05]  /*2320*/  BRA.U !UP0, `(.L_x_12544) ;  /* 0x0000000108487547 */ /* 0x000fea000b800000 */
.L_x_12522:
        /* <DEDUP_REMOVED lines=16> */
.L_x_12545:
[----:B------:R-:W-:Y:S01]  /*2430*/  MOV R19, RZ ;  /* 0x000000ff00137202 */ /* 0x000fe20000000f00 */
[----:B------:R-:W-:Y:S06]  /*2440*/  BRA `(.L_x_12523) ;  /* 0x0000000000347947 */ /* 0x000fec0003800000 */
.L_x_12544:
[----:B------:R-:W2:Y:S01]  /*2450*/  LDG.E.U8 R2, desc[UR36][R2.64] ;  /* 0x0000002402027981 */ /* 0x000ea2000c1e1100 */
[----:B------:R-:W-:Y:S01]  /*2460*/  IMAD.MOV.U32 R19, RZ, RZ, 0x400000 ;  /* 0x00400000ff137424 */ /* 0x000fe200078e00ff */
[----:B--2---:R-:W-:-:S13]  /*2470*/  ISETP.NE.AND P0, PT, R2, RZ, PT ;  /* 0x000000ff0200720c */ /* 0x004fda0003f05270 */
[----:B------:R-:W-:Y:S05]  /*2480*/  @!P0 BRA `(.L_x_12523) ;  /* 0x0000000000248947 */ /* 0x000fea0003800000 */
[----:B------:R-:W-:-:S13]  /*2490*/  ISETP.NE.AND P0, PT, R2, 0xff, PT ;  /* 0x000000ff0200780c */ /* 0x000fda0003f05270 */
[----:B------:R-:W-:Y:S01]  /*24a0*/  @!P0 IMAD.MOV.U32 R19, RZ, RZ, 0x7f800001 ;  /* 0x7f800001ff138424 */ /* 0x000fe200078e00ff */
[----:B------:R-:W-:Y:S01]  /*24b0*/  @P0 SHF.L.U32 R19, R2, 0x17, RZ ;  /* 0x0000001702130819 */ /* 0x000fe200000006ff */
[----:B------:R-:W-:Y:S06]  /*24c0*/  BRA `(.L_x_12523) ;  /* 0x0000000000147947 */ /* 0x000fec0003800000 */
.L_x_12543:
[----:B------:R-:W2:Y:S02]  /*24d0*/  LDG.E.64 R2, desc[UR36][R2.64] ;  /* 0x0000002402027981 */ /* 0x000ea4000c1e1b00 */
[----:B--2---:R0:W1:Y:S01]  /*24e0*/  I2F.U64 R19, R2 ;  /* 0x0000000200137312 */ /* 0x0040620000301000 */
[----:B------:R-:W-:Y:S05]  /*24f0*/  BRA `(.L_x_12523) ;  /* 0x0000000000087947 */ /* 0x000fea0003800000 */
.L_x_12542:
[----:B------:R-:W2:Y:S02]  /*2500*/  LDG.E R2, desc[UR36][R2.64] ;  /* 0x0000002402027981 */ /* 0x000ea4000c1e1900 */
[----:B--2---:R-:W-:-:S07]  /*2510*/  I2FP.F32.U32 R19, R2 ;  /* 0x0000000200137245 */ /* 0x004fce0000201000 */
.L_x_12523:
[----:B------:R-:W-:Y:S05]  /*2520*/  BSYNC.RECONVERGENT B6 ;  /* 0x0000000000067941 */ /* 0x000fea0003800200 */
.L_x_12517:
[----:B------:R-:W0:Y:S01]  /*2530*/  LDCU.64 UR6, c[0x0][0x5f8] ;  /* 0x0000bf00ff0677ac */ /* 0x000e220008000a00 */
[----:B------:R-:W-:Y:S01]  /*2540*/  BSSY.RECONVERGENT B6, `(.L_x_12546) ;  /* 0x00000a0000067945 */ /* 0x000fe20003800200 */
[----:B------:R-:W-:-:S04]  /*2550*/  UPRMT UR4, UR40, 0x7772, URZ ;  /* 0x0000777228047896 */ /* 0x000fc800080000ff */
[----:B------:R-:W-:Y:S01]  /*2560*/  UISETP.GT.AND UP0, UPT, UR4, 0x9, UPT ;  /* 0x000000090400788c */ /* 0x000fe2000bf04270 */
[----:B0-234-:R-:W-:-:S05]  /*2570*/  IADD3 R2, P0, PT, R18, UR6, RZ ;  /* 0x0000000612027c10 */ /* 0x01dfca000ff1e0ff */
        /* <DEDUP_REMOVED lines=13> */
.L_x_12550:
[----:B------:R-:W2:Y:S02]  /*2650*/  LDG.E.U8 R2, desc[UR36][R2.64] ;  /* 0x0000002402027981 */ /* 0x000ea4000c1e1100 */
[----:B--2---:R-:W-:Y:S01]  /*2660*/  ISETP.NE.AND P0, PT, R2, RZ, PT ;  /* 0x000000ff0200720c */ /* 0x004fe20003f05270 */
[----:B------:R-:W-:-:S12]  /*2670*/  BRA `(.L_x_12552) ;  /* 0x0000000800307947 */ /* 0x000fd80003800000 */
.L_x_12549:
        /* <DEDUP_REMOVED lines=10> */
.L_x_12554:
[----:B------:R-:W2:Y:S02]  /*2720*/  LDG.E R2, desc[UR36][R2.64] ;  /* 0x0000002402027981 */ /* 0x000ea4000c1e1900 */
[----:B--2---:R-:W-:Y:S01]  /*2730*/  ISETP.NE.AND P0, PT, R2, RZ, PT ;  /* 0x000000ff0200720c */ /* 0x004fe20003f05270 */
[----:B------:R-:W-:-:S12]  /*2740*/  BRA `(.L_x_12552) ;  /* 0x0000000400fc7947 */ /* 0x000fd80003800000 */
.L_x_12553:
[----:B------:R-:W2:Y:S02]  /*2750*/  LDG.E.U16 R2, desc[UR36][R2.64] ;  /* 0x0000002402027981 */ /* 0x000ea4000c1e1500 */
[----:B--2---:R-:W-:Y:S01]  /*2760*/  ISETP.NE.AND P0, PT, R2, RZ, PT ;  /* 0x000000ff0200720c */ /* 0x004fe20003f05270 */
[----:B------:R-:W-:-:S12]  /*2770*/  BRA `(.L_x_12552) ;  /* 0x0000000400f07947 */ /* 0x000fd80003800000 */
.L_x_12548:
        /* <DEDUP_REMOVED lines=9> */
.L_x_12556:
[----:B------:R-:W2:Y:S02]  /*2810*/  LDG.E.U16 R0, desc[UR36][R2.64] ;  /* 0x0000002402007981 */ /* 0x000ea4000c1e1500 */
[----:B--2---:R-:W-:-:S05]  /*2820*/  HADD2.F32 R0, -RZ, R0.H0_H0 ;  /* 0x20000000ff007230 */ /* 0x004fca0000004100 */
[----:B------:R-:W-:Y:S01]  /*2830*/  FSETP.NEU.FTZ.AND P0, PT, R0, RZ, PT ;  /* 0x000000ff0000720b */ /* 0x000fe20003f1d000 */
[----:B------:R-:W-:-:S12]  /*2840*/  BRA `(.L_x_12552) ;  /* 0x0000000400bc7947 */ /* 0x000fd80003800000 */
.L_x_12555:
        /* <DEDUP_REMOVED lines=11> */
.L_x_12558:
        /* <DEDUP_REMOVED lines=8> */
.L_x_12557:
[----:B------:R-:W2:Y:S02]  /*2980*/  LDG.E.64 R2, desc[UR36][R2.64] ;  /* 0x0000002402027981 */ /* 0x000ea4000c1e1b00 */
[----:B--2---:R-:W-:Y:S01]  /*2990*/  DSETP.NEU.AND P0, PT, R2, RZ, PT ;  /* 0x000000ff0200722a */ /* 0x004fe20003f0d000 */
[----:B------:R-:W-:-:S13]  /*29a0*/  BRA `(.L_x_12552) ;  /* 0x0000000400647947 */ /* 0x000fda0003800000 */
.L_x_12547:
        /* <DEDUP_REMOVED lines=11> */
.L_x_12561:
[----:B------:R-:W2:Y:S02]  /*2a60*/  LDG.E.128 R4, desc[UR36][R2.64] ;  /* 0x0000002402047981 */ /* 0x000ea4000c1e1d00 */
[----:B--2---:R-:W-:-:S06]  /*2a70*/  DSETP.NEU.AND P0, PT, R6, RZ, PT ;  /* 0x000000ff0600722a */ /* 0x004fcc0003f0d000 */
[----:B------:R-:W-:Y:S01]  /*2a80*/  DSETP.NEU.OR P0, PT, R4, RZ, P0 ;  /* 0x000000ff0400722a */ /* 0x000fe2000070d400 */
[----:B------:R-:W-:-:S13]  /*2a90*/  BRA `(.L_x_12552) ;  /* 0x0000000400287947 */ /* 0x000fda0003800000 */
.L_x_12560:
        /* <DEDUP_REMOVED lines=9> */
.L_x_12563:
        /* <DEDUP_REMOVED lines=11> */
.L_x_12562:
[----:B------:R-:W2:Y:S02]  /*2be0*/  LDG.E.U16 R0, desc[UR36][R2.64] ;  /* 0x0000002402007981 */ /* 0x000ea4000c1e1500 */
[----:B--2---:R-:W-:-:S05]  /*2bf0*/  IMAD.U32 R0, R0, 0x10000, RZ ;  /* 0x0001000000007824 */ /* 0x004fca00078e00ff */
[----:B------:R-:W-:Y:S01]  /*2c00*/  FSETP.NEU.FTZ.AND P0, PT, R0, RZ, PT ;  /* 0x000000ff0000720b */ /* 0x000fe20003f1d000 */
[----:B------:R-:W-:-:S12]  /*2c10*/  BRA `(.L_x_12552) ;  /* 0x0000000000c87947 */ /* 0x000fd80003800000 */
.L_x_12559:
        /* <DEDUP_REMOVED lines=11> */
.L_x_12566:
[----:B------:R-:W2:Y:S02]  /*2cd0*/  LDG.E.U8 R2, desc[UR36][R2.64] ;  /* 0x0000002402027981 */ /* 0x000ea4000c1e1100 */
[----:B--2---:R-:W-:Y:S01]  /*2ce0*/  ISETP.NE.AND P0, PT, R2, RZ, PT ;  /* 0x000000ff0200720c */ /* 0x004fe20003f05270 */
[----:B------:R-:W-:-:S12]  /*2cf0*/  BRA `(.L_x_12552) ;  /* 0x0000000000907947 */ /* 0x000fd80003800000 */
.L_x_12565:
[----:B------:R-:W2:Y:S02]  /*2d00*/  LDG.E.U8 R2, desc[UR36][R2.64] ;  /* 0x0000002402027981 */ /* 0x000ea4000c1e1100 */
[----:B--2---:R-:W-:Y:S01]  /*2d10*/  ISETP.NE.AND P0, PT, R2, RZ, PT ;  /* 0x000000ff0200720c */ /* 0x004fe20003f05270 */
[----:B------:R-:W-:-:S12]  /*2d20*/  BRA `(.L_x_12552) ;  /* 0x0000000000847947 */ /* 0x000fd80003800000 */
.L_x_12564:
[----:B------:R-:W-:-:S09]  /*2d30*/  UISETP.NE.AND UP0, UPT, UR4, 0x1c, UPT ;  /* 0x0000001c0400788c */ /* 0x000fd2000bf05270 */
[----:B------:R-:W-:Y:S05]  /*2d40*/  BRA.U !UP0, `(.L_x_12567) ;  /* 0x0000000108747547 */ /* 0x000fea000b800000 */
[----:B------:R-:W-:-:S09]  /*2d50*/  UISETP.NE.AND UP0, UPT, UR4, 0x1d, UPT ;  /* 0x0000001d0400788c */ /* 0x000fd2000bf05270 */
[----:B------:R-:W-:Y:S05]  /*2d60*/  BRA.U !UP0, `(.L_x_12568) ;  /* 0x00000001085c7547 */ /* 0x000fea000b800000 */
[----:B------:R-:W-:-:S09]  /*2d70*/  UISETP.NE.AND UP0, UPT, UR4, 0x2c, UPT ;  /* 0x0000002c0400788c */ /* 0x000fd2000bf05270 */
[----:B------:R-:W-:Y:S05]  /*2d80*/  BRA.U !UP0, `(.L_x_12569) ;  /* 0x0000000108487547 */ /* 0x000fea000b800000 */
.L_x_12551:
[----:B------:R-:W-:Y:S01]  /*2d90*/  MOV R2, 0x180 ;  /* 0x0000018000027802 */ /* 0x000fe20000000f00 */
[----:B------:R-:W0:Y:S01]  /*2da0*/  LDCU.64 UR6, c[0x4][0x170] ;  /* 0x01002e00ff0677ac */ /* 0x000e220008000a00 */
[----:B------:R-:W-:Y:S02]  /*2db0*/  HFMA2 R12, -RZ, RZ, 0, 5.9604644775390625e-08 ;  /* 0x00000001ff0c7431 */ /* 0x000fe400000001ff */
[----:B------:R-:W-:Y:S01]  /*2dc0*/  IMAD.MOV.U32 R8, RZ, RZ, 0x4e ;  /* 0x0000004eff087424 */ /* 0x000fe200078e00ff */
[----:B------:R-:W2:Y:S01]  /*2dd0*/  LDCU.64 UR8, c[0x4][0x178] ;  /* 0x01002f00ff0877ac */ /* 0x000ea20008000a00 */
[----:B------:R-:W3:Y:S01]  /*2de0*/  LDC.64 R2, c[0x4][R2] ;  /* 0x0100000002027b82 */ /* 0x000ee20000000a00 */
[----:B------:R-:W-:Y:S01]  /*2df0*/  IMAD.MOV.U32 R13, RZ, RZ, RZ ;  /* 0x000000ffff0d7224 */ /* 0x000fe200078e00ff */
[----:B------:R-:W4:Y:S01]  /*2e00*/  LDCU.64 UR4, c[0x4][0x48] ;  /* 0x01000900ff0477ac */ /* 0x000f220008000a00 */
[----:B0-----:R-:W-:Y:S01]  /*2e10*/  IMAD.U32 R4, RZ, RZ, UR6 ;  /* 0x00000006ff047e24 */ /* 0x001fe2000f8e00ff */
[----:B------:R-:W-:Y:S01]  /*2e20*/  MOV R5, UR7 ;  /* 0x0000000700057c02 */ /* 0x000fe20008000f00 */
[----:B--2---:R-:W-:-:S02]  /*2e30*/  IMAD.U32 R6, RZ, RZ, UR8 ;  /* 0x00000008ff067e24 */ /* 0x004fc4000f8e00ff */
[----:B------:R-:W-:Y:S01]  /*2e40*/  IMAD.U32 R7, RZ, RZ, UR9 ;  /* 0x00000009ff077e24 */ /* 0x000fe2000f8e00ff */
[----:B----4-:R-:W-:Y:S01]  /*2e50*/  MOV R10, UR4 ;  /* 0x00000004000a7c02 */ /* 0x010fe20008000f00 */
[----:B------:R-:W-:-:S07]  /*2e60*/  IMAD.U32 R11, RZ, RZ, UR5 ;  /* 0x00000005ff0b7e24 */ /* 0x000fce000f8e00ff */
[----:B------:R-:W-:-:S07]  /*2e70*/  LEPC R20, `(.L_x_12570) ;  /* 0x000000001014794e */ /* 0x000fce0000000000 */
[----:B-1-3-5:R-:W-:Y:S05]  /*2e80*/  CALL.ABS.NOINC R2 ;  /* 0x0000000002007343 */ /* 0x02afea0003c00000 */
.L_x_12570:
[----:B------:R-:W-:Y:S01]  /*2e90*/  PLOP3.LUT P0, PT, PT, PT, PT, 0x8, 0x80 ;  /* 0x000000000080781c */ /* 0x000fe20003f0e170 */
[----:B------:R-:W-:-:S12]  /*2ea0*/  BRA `(.L_x_12552) ;  /* 0x0000000000247947 */ /* 0x000fd80003800000 */
.L_x_12569:
[----:B------:R-:W2:Y:S02]  /*2eb0*/  LDG.E.U8 R2, desc[UR36][R2.64] ;  /* 0x0000002402027981 */ /* 0x000ea4000c1e1100 */
[----:B--2---:R-:W-:Y:S01]  /*2ec0*/  ISETP.NE.AND P0, PT, R2, RZ, PT ;  /* 0x000000ff0200720c */ /* 0x004fe20003f05270 */
[----:B------:R-:W-:-:S12]  /*2ed0*/  BRA `(.L_x_12552) ;  /* 0x0000000000187947 */ /* 0x000fd80003800000 */
.L_x_12568:
[----:B------:R-:W2:Y:S02]  /*2ee0*/  LDG.E.64 R2, desc[UR36][R2.64] ;  /* 0x0000002402027981 */ /* 0x000ea4000c1e1b00 */
[----:B--2---:R-:W-:-:S04]  /*2ef0*/  ISETP.NE.U32.AND P0, PT, R2, RZ, PT ;  /* 0x000000ff0200720c */ /* 0x004fc80003f05070 */
[----:B------:R-:W-:Y:S01]  /*2f00*/  ISETP.NE.AND.EX P0, PT, R3, RZ, PT, P0 ;  /* 0x000000ff0300720c */ /* 0x000fe20003f05300 */
[----:B------:R-:W-:-:S12]  /*2f10*/  BRA `(.L_x_12552) ;  /* 0x0000000000087947 */ /* 0x000fd80003800000 */
.L_x_12567:
[----:B------:R-:W2:Y:S02]  /*2f20*/  LDG.E R2, desc[UR36][R2.64] ;  /* 0x0000002402027981 */ /* 0x000ea4000c1e1900 */
[----:B--2---:R-:W-:-:S13]  /*2f30*/  ISETP.NE.AND P0, PT, R2, RZ, PT ;  /* 0x000000ff0200720c */ /* 0x004fda0003f05270 */
.L_x_12552:
[----:B------:R-:W-:Y:S05]  /*2f40*/  BSYNC.RECONVERGENT B6 ;  /* 0x0000000000067941 */ /* 0x000fea0003800200 */
.L_x_12546:
[----:B------:R-:W0:Y:S01]  /*2f50*/  LDCU.64 UR6, c[0x0][0x5e8] ;  /* 0x0000bd00ff0677ac */ /* 0x000e220008000a00 */
[----:B------:R-:W-:Y:S01]  /*2f60*/  SEL R0, RZ, 0x1, !P0 ;  /* 0x00000001ff007807 */ /* 0x000fe20004000000 */
[----:B------:R-:W2:Y:S03]  /*2f70*/  LDCU UR5, c[0x0][0x600] ;  /* 0x0000c000ff0577ac */ /* 0x000ea60008000800 */
[----:B------:R-:W-:Y:S01]  /*2f80*/  I2FP.F32.U32 R0, R0 ;  /* 0x0000000000007245 */ /* 0x000fe20000201000 */
[----:B------:R-:W-:-:S04]  /*2f90*/  ULOP3.LUT UR4, UR40, 0xff, URZ, 0xc0, !UPT ;  /* 0x000000ff28047892 */ /* 0x000fc8000f8ec0ff */
[----:B-1---5:R-:W-:Y:S01]  /*2fa0*/  FMUL.FTZ R0, R0, R19 ;  /* 0x0000001300007220 */ /* 0x022fe20000410000 */
[----:B------:R-:W-:Y:S01]  /*2fb0*/  UISETP.GT.AND UP0, UPT, UR4, 0x9, UPT ;  /* 0x000000090400788c */ /* 0x000fe2000bf04270 */
[----:B0-----:R-:W-:Y:S02]  /*2fc0*/  IADD3 R2, P0, PT, R16, UR6, RZ ;  /* 0x0000000610027c10 */ /* 0x001fe4000ff1e0ff */
[----:B--2---:R-:W-:-:S03]  /*2fd0*/  FMUL.FTZ R4, R0, UR5 ;  /* 0x0000000500047c20 */ /* 0x004fc60008410000 */
        /* <DEDUP_REMOVED lines=13> */
.L_x_12574:
[----:B------:R-:W0:Y:S02]  /*30b0*/  F2I.S64.TRUNC R4, R4 ;  /* 0x0000000400047311 */ /* 0x000e24000020d900 */
[----:B0-----:R-:W-:-:S05]  /*30c0*/  MOV R7, R4 ;  /* 0x0000000400077202 */ /* 0x001fca0000000f00 */
[----:B------:R0:W-:Y:S01]  /*30d0*/  STG.E.U8 desc[UR36][R2.64], R7 ;  /* 0x0000000702007986 */ /* 0x0001e2000c101124 */
[----:B------:R-:W-:Y:S05]  /*30e0*/  BRA `(.L_x_12576) ;  /* 0x0000000c002c7947 */ /* 0x000fea0003800000 */
.L_x_12573:
        /* <DEDUP_REMOVED lines=9> */
.L_x_12578:
[----:B------:R-:W0:Y:S02]  /*3180*/  F2I.FTZ.TRUNC.NTZ R5, R4 ;  /* 0x0000000400057305 */ /* 0x000e24000021f100 */
[----:B0-----:R0:W-:Y:S01]  /*3190*/  STG.E desc[UR36][R2.64], R5 ;  /* 0x0000000502007986 */ /* 0x0011e2000c101924 */
[----:B------:R-:W-:Y:S05]  /*31a0*/  BRA `(.L_x_12576) ;  /* 0x0000000800fc7947 */ /* 0x000fea0003800000 */
.L_x_12577:
[----:B------:R-:W0:Y:S02]  /*31b0*/  F2I.FTZ.TRUNC.NTZ R5, R4 ;  /* 0x0000000400057305 */ /* 0x000e24000021f100 */
[----:B0-----:R0:W-:Y:S01]  /*31c0*/  STG.E.U16 desc[UR36][R2.64], R5 ;  /* 0x0000000502007986 */ /* 0x0011e2000c101524 */
[----:B------:R-:W-:Y:S05]  /*31d0*/  BRA `(.L_x_12576) ;  /* 0x0000000800f07947 */ /* 0x000fea0003800000 */
.L_x_12572:
        /* <DEDUP_REMOVED lines=8> */
.L_x_12580:
[----:B------:R-:W-:-:S05]  /*3260*/  F2FP.F16.F32.PACK_AB R4, RZ, R4 ;  /* 0x00000004ff04723e */ /* 0x000fca00000000ff */
[----:B------:R0:W-:Y:S01]  /*3270*/  STG.E.U16 desc[UR36][R2.64], R4 ;  /* 0x0000000402007986 */ /* 0x0001e2000c101524 */
[----:B------:R-:W-:Y:S05]  /*3280*/  BRA `(.L_x_12576) ;  /* 0x0000000800c47947 */ /* 0x000fea0003800000 */
.L_x_12579:
        /* <DEDUP_REMOVED lines=9> */
.L_x_12582:
[----:B------:R-:W-:-:S04]  /*3320*/  F2FP.F16.F32.PACK_AB R5, RZ, R4 ;  /* 0x00000004ff05723e */ /* 0x000fc800000000ff */
[----:B------:R-:W-:-:S05]  /*3330*/  PRMT R5, R5, 0x5410, RZ ;  /* 0x0000541005057816 */ /* 0x000fca00000000ff */
[----:B------:R0:W-:Y:S01]  /*3340*/  STG.E desc[UR36][R2.64], R5 ;  /* 0x0000000502007986 */ /* 0x0001e2000c101924 */
[----:B------:R-:W-:Y:S05]  /*3350*/  BRA `(.L_x_12576) ;  /* 0x0000000800907947 */ /* 0x000fea0003800000 */
.L_x_12581:
[----:B------:R-:W-:-:S06]  /*3360*/  FMUL.FTZ R4, R4, 1 ;  /* 0x3f80000004047820 */ /* 0x000fcc0000410000 */
[----:B------:R-:W0:Y:S02]  /*3370*/  F2F.F64.F32 R4, R4 ;  /* 0x0000000400047310 */ /* 0x000e240000201800 */
[----:B0-----:R0:W-:Y:S01]  /*3380*/  STG.E.64 desc[UR36][R2.64], R4 ;  /* 0x0000000402007986 */ /* 0x0011e2000c101b24 */
[----:B------:R-:W-:Y:S05]  /*3390*/  BRA `(.L_x_12576) ;  /* 0x0000000800807947 */ /* 0x000fea0003800000 */
.L_x_12571:
        /* <DEDUP_REMOVED lines=12> */
.L_x_12585:
[----:B------:R-:W-:Y:S01]  /*3460*/  FMUL.FTZ R4, R4, 1 ;  /* 0x3f80000004047820 */ /* 0x000fe20000410000 */
[----:B------:R-:W-:-:S05]  /*3470*/  CS2R R6, SRZ ;  /* 0x0000000000067805 */ /* 0x000fca000001ff00 */
[----:B------:R-:W0:Y:S02]  /*3480*/  F2F.F64.F32 R4, R4 ;  /* 0x0000000400047310 */ /* 0x000e240000201800 */
[----:B0-----:R3:W-:Y:S01]  /*3490*/  STG.E.128 desc[UR36][R2.64], R4 ;  /* 0x0000000402007986 */ /* 0x0017e2000c101d24 */
[----:B------:R-:W-:Y:S05]  /*34a0*/  BRA `(.L_x_12576) ;  /* 0x00000008003c7947 */ /* 0x000fea0003800000 */
.L_x_12584:
        /* <DEDUP_REMOVED lines=18> */
.L_x_12589:
[----:B------:R-:W-:Y:S05]  /*35d0*/  BSYNC.RECONVERGENT B0 ;  /* 0x0000000000007941 */ /* 0x000fea0003800200 */
.L_x_12588:
[----:B------:R-:W-:-:S05]  /*35e0*/  LOP3.LUT R7, R0, 0x80, R7, 0xf8, !PT ;  /* 0x0000008000077812 */ /* 0x000fca00078ef807 */
[----:B------:R0:W-:Y:S01]  /*35f0*/  STG.E.U8 desc[UR36][R2.64], R7 ;  /* 0x0000000702007986 */ /* 0x0001e2000c101124 */
[----:B------:R-:W-:Y:S05]  /*3600*/  BRA `(.L_x_12576) ;  /* 0x0000000400e47947 */ /* 0x000fea0003800000 */
.L_x_12587:
[----:B------:R-:W-:Y:S01]  /*3610*/  LOP3.LUT R6, R4, 0x7fffffff, RZ, 0xc0, !PT ;  /* 0x7fffffff04067812 */ /* 0x000fe200078ec0ff */
[----:B------:R-:W-:Y:S01]  /*3620*/  BSSY.RECONVERGENT B0, `(.L_x_12590) ;  /* 0x000000d000007945 */ /* 0x000fe20003800200 */
[----:B------:R-:W-:Y:S02]  /*3630*/  SHF.R.U32.HI R7, RZ, 0x18, R4 ;  /* 0x00000018ff077819 */ /* 0x000fe40000011604 */
[----:B------:R-:W-:-:S13]  /*3640*/  ISETP.GE.U32.AND P1, PT, R6, 0x47800000, PT ;  /* 0x478000000600780c */ /* 0x000fda0003f26070 */
[----:B------:R-:W-:Y:S02]  /*3650*/  @P1 ISETP.GT.U32.AND P0, PT, R6, 0x7f800000, PT ;  /* 0x7f8000000600180c */ /* 0x000fe40003f04070 */
[----:B------:R-:W-:-:S04]  /*3660*/  @P1 MOV R0, 0x7f ;  /* 0x0000007f00001802 */ /* 0x000fc80000000f00 */
[----:B------:R-:W-:Y:S01]  /*3670*/  @P1 SEL R0, R0, 0x7c, P0 ;  /* 0x0000007c00001807 */ /* 0x000fe20000000000 */
[----:B------:R-:W-:Y:S06]  /*3680*/  @P1 BRA `(.L_x_12591) ;  /* 0x0000000000181947 */ /* 0x000fec0003800000 */
[----:B------:R-:W-:-:S13]  /*3690*/  ISETP.GT.U32.AND P0, PT, R6, 0x387fffff, PT ;  /* 0x387fffff0600780c */ /* 0x000fda0003f04070 */
[----:B------:R-:W-:-:S04]  /*36a0*/  @P0 SHF.R.U32.HI R0, RZ, 0x15, R4 ;  /* 0x00000015ff000819 */ /* 0x000fc80000011604 */
[----:B------:R-:W-:Y:S01]  /*36b0*/  @P0 LOP3.LUT R5, R0, 0x1, RZ, 0xc0, !PT ;  /* 0x0000000100050812 */ /* 0x000fe200078ec0ff */
[----:B------:R-:W-:-:S03]  /*36c0*/  @!P0 FADD.FTZ R0, R6, 128 ;  /* 0x4300000006008421 */ /* 0x000fc60000010000 */
[----:B------:R-:W-:-:S04]  /*36d0*/  @P0 IADD3 R5, PT, PT, R4, 0x80fffff, R5 ;  /* 0x080fffff04050810 */ /* 0x000fc80007ffe005 */
[----:B------:R-:W-:-:S07]  /*36e0*/  @P0 SHF.R.U32.HI R0, RZ, 0x15, R5 ;  /* 0x00000015ff000819 */ /* 0x000fce0000011605 */
.L_x_12591:
[----:B------:R-:W-:Y:S05]  /*36f0*/  BSYNC.RECONVERGENT B0 ;  /* 0x0000000000007941 */ /* 0x000fea0003800200 */
.L_x_12590:
[----:B------:R-:W-:-:S05]  /*3700*/  LOP3.LUT R5, R0, 0x80, R7, 0xf8, !PT ;  /* 0x0000008000057812 */ /* 0x000fca00078ef807 */
[----:B------:R1:W-:Y:S01]  /*3710*/  STG.E.U8 desc[UR36][R2.64], R5 ;  /* 0x0000000502007986 */ /* 0x0003e2000c101124 */
[----:B------:R-:W-:Y:S05]  /*3720*/  BRA `(.L_x_12576) ;  /* 0x00000004009c7947 */ /* 0x000fea0003800000 */
.L_x_12586:
[----:B------:R-:W-:-:S05]  /*3730*/  F2FP.BF16.F32.PACK_AB R4, RZ, R4 ;  /* 0x00000004ff04723e */ /* 0x000fca00000010ff */
[----:B------:R2:W-:Y:S01]  /*3740*/  STG.E.U16 desc[UR36][R2.64], R4 ;  /* 0x0000000402007986 */ /* 0x0005e2000c101524 */
[----:B------:R-:W-:Y:S05]  /*3750*/  BRA `(.L_x_12576) ;  /* 0x0000000400907947 */ /* 0x000fea0003800000 */
.L_x_12583:
        /* <DEDUP_REMOVED lines=11> */
.L_x_12594:
        /* <DEDUP_REMOVED lines=12> */
.L_x_12597:
[----:B------:R-:W-:-:S04]  /*38d0*/  SHF.R.U32.HI R0, RZ, 0x14, R4 ;  /* 0x00000014ff007819 */ /* 0x000fc80000011604 */
[----:B------:R-:W-:-:S04]  /*38e0*/  LOP3.LUT R5, R0, 0x1, RZ, 0xc0, !PT ;  /* 0x0000000100057812 */ /* 0x000fc800078ec0ff */
[----:B------:R-:W-:-:S04]  /*38f0*/  IADD3 R0, PT, PT, R4, 0x487ffff, R5 ;  /* 0x0487ffff04007810 */ /* 0x000fc80007ffe005 */
[----:B------:R-:W-:-:S04]  /*3900*/  SHF.R.U32.HI R0, RZ, 0x14, R0 ;  /* 0x00000014ff007819 */ /* 0x000fc80000011600 */
[----:B------:R-:W-:-:S07]  /*3910*/  LOP3.LUT R5, R0, 0xff, RZ, 0xc0, !PT ;  /* 0x000000ff00057812 */ /* 0x000fce00078ec0ff */
.L_x_12598:
[----:B------:R-:W-:-:S04]  /*3920*/  SHF.R.U32.HI R4, RZ, 0x18, R4 ;  /* 0x00000018ff047819 */ /* 0x000fc80000011604 */
[----:B------:R-:W-:-:S04]  /*3930*/  LOP3.LUT R5, R5, 0x80, R4, 0xf8, !PT ;  /* 0x0000008005057812 */ /* 0x000fc800078ef804 */
[----:B------:R-:W-:-:S07]  /*3940*/  PRMT R0, R5, 0x7610, R0 ;  /* 0x0000761005007816 */ /* 0x000fce0000000000 */
.L_x_12596:
[----:B------:R-:W-:Y:S05]  /*3950*/  BSYNC.RECONVERGENT B0 ;  /* 0x0000000000007941 */ /* 0x000fea0003800200 */
.L_x_12595:
[----:B------:R0:W-:Y:S01]  /*3960*/  STG.E.U8 desc[UR36][R2.64], R0 ;  /* 0x0000000002007986 */ /* 0x0001e2000c101124 */
[----:B------:R-:W-:Y:S05]  /*3970*/  BRA `(.L_x_12576) ;  /* 0x0000000400087947 */ /* 0x000fea0003800000 */
.L_x_12593:
        /* <DEDUP_REMOVED lines=12> */
.L_x_12601:
[----:B------:R-:W-:-:S04]  /*3a40*/  SHF.R.U32.HI R0, RZ, 0x15, R4 ;  /* 0x00000015ff007819 */ /* 0x000fc80000011604 */
[----:B------:R-:W-:-:S04]  /*3a50*/  LOP3.LUT R5, R0, 0x1, RZ, 0xc0, !PT ;  /* 0x0000000100057812 */ /* 0x000fc800078ec0ff */
[----:B------:R-:W-:-:S04]  /*3a60*/  IADD3 R0, PT, PT, R4, 0x88fffff, R5 ;  /* 0x088fffff04007810 */ /* 0x000fc80007ffe005 */
[----:B------:R-:W-:-:S04]  /*3a70*/  SHF.R.U32.HI R0, RZ, 0x15, R0 ;  /* 0x00000015ff007819 */ /* 0x000fc80000011600 */
[----:B------:R-:W-:-:S07]  /*3a80*/  LOP3.LUT R5, R0, 0xff, RZ, 0xc0, !PT ;  /* 0x000000ff00057812 */ /* 0x000fce00078ec0ff */
.L_x_12602:
[----:B------:R-:W-:-:S04]  /*3a90*/  SHF.R.U32.HI R4, RZ, 0x18, R4 ;  /* 0x00000018ff047819 */ /* 0x000fc80000011604 */
[----:B------:R-:W-:-:S04]  /*3aa0*/  LOP3.LUT R5, R5, 0x80, R4, 0xf8, !PT ;  /* 0x0000008005057812 */ /* 0x000fc800078ef804 */
[----:B------:R-:W-:-:S07]  /*3ab0*/  PRMT R0, R5, 0x7610, R0 ;  /* 0x0000761005007816 */ /* 0x000fce0000000000 */
.L_x_12600:
[----:B------:R-:W-:Y:S05]  /*3ac0*/  BSYNC.RECONVERGENT B0 ;  /* 0x0000000000007941 */ /* 0x000fea0003800200 */
.L_x_12599:
[----:B------:R0:W-:Y:S01]  /*3ad0*/  STG.E.U8 desc[UR36][R2.64], R0 ;  /* 0x0000000002007986 */ /* 0x0001e2000c101124 */
[----:B------:R-:W-:Y:S05]  /*3ae0*/  BRA `(.L_x_12576) ;  /* 0x0000000000ac7947 */ /* 0x000fea0003800000 */
.L_x_12592:
[----:B------:R-:W-:-:S09]  /*3af0*/  UISETP.NE.AND UP0, UPT, UR4, 0x1c, UPT ;  /* 0x0000001c0400788c */ /* 0x000fd2000bf05270 */
[----:B------:R-:W-:Y:S05]  /*3b00*/  BRA.U !UP0, `(.L_x_12603) ;  /* 0x00000001089c7547 */ /* 0x000fea000b800000 */
[----:B------:R-:W-:-:S09]  /*3b10*/  UISETP.NE.AND UP0, UPT, UR4, 0x1d, UPT ;  /* 0x0000001d0400788c */ /* 0x000fd2000bf05270 */
[----:B------:R-:W-:Y:S05]  /*3b20*/  BRA.U !UP0, `(.L_x_12604) ;  /* 0x0000000108887547 */ /* 0x000fea000b800000 */
[----:B------:R-:W-:-:S09]  /*3b30*/  UISETP.NE.AND UP0, UPT, UR4, 0x2c, UPT ;  /* 0x0000002c0400788c */ /* 0x000fd2000bf05270 */
[----:B------:R-:W-:Y:S05]  /*3b40*/  BRA.U !UP0, `(.L_x_12605) ;  /* 0x0000000108447547 */ /* 0x000fea000b800000 */
.L_x_12575:
        /* <DEDUP_REMOVED lines=16> */
.L_x_12606:
[----:B------:R-:W-:Y:S05]  /*3c50*/  BRA `(.L_x_12576) ;  /* 0x0000000000507947 */ /* 0x000fea0003800000 */
.L_x_12605:
        /* <DEDUP_REMOVED lines=15> */
.L_x_12604:
[----:B------:R-:W0:Y:S02]  /*3d50*/  F2I.U64.TRUNC R4, R4 ;  /* 0x0000000400047311 */ /* 0x000e24000020d800 */
[----:B0-----:R0:W-:Y:S01]  /*3d60*/  STG.E.64 desc[UR36][R2.64], R4 ;  /* 0x0000000402007986 */ /* 0x0011e2000c101b24 */
[----:B------:R-:W-:Y:S05]  /*3d70*/  BRA `(.L_x_12576) ;  /* 0x0000000000087947 */ /* 0x000fea0003800000 */
.L_x_12603:
[----:B------:R-:W0:Y:S02]  /*3d80*/  F2I.FTZ.U32.TRUNC.NTZ R5, R4 ;  /* 0x0000000400057305 */ /* 0x000e24000021f000 */
[----:B0-----:R0:W-:Y:S02]  /*3d90*/  STG.E desc[UR36][R2.64], R5 ;  /* 0x0000000502007986 */ /* 0x0011e4000c101924 */
.L_x_12576:
[----:B------:R-:W-:-:S07]  /*3da0*/  VIADD R17, R17, 0x80 ;  /* 0x0000008011117836 */ /* 0x000fce0000000000 */
.L_x_12515:
[----:B------:R-:W-:Y:S05]  /*3db0*/  BSYNC.RECONVERGENT B7 ;  /* 0x0000000000077941 */ /* 0x000fea0003800200 */
.L_x_12514:
[----:B------:R-:W5:Y:S01]  /*3dc0*/  LDCU UR4, c[0x0][0x380] ;  /* 0x00007000ff0477ac */ /* 0x000f620008000800 */
[----:B------:R-:W-:Y:S01]  /*3dd0*/  BSSY.RECONVERGENT B7, `(.L_x_12607) ;  /* 0x00003cb000077945 */ /* 0x000fe20003800200 */
[----:B-----5:R-:W-:-:S13]  /*3de0*/  ISETP.GE.AND P0, PT, R17, UR4, PT ;  /* 0x0000000411007c0c */ /* 0x020fda000bf06270 */
[----:B------:R-:W-:Y:S05]  /*3df0*/  @P0 BRA `(.L_x_12608) ;  /* 0x0000003c00200947 */ /* 0x000fea0003800000 */
[----:B------:R-:W5:Y:S01]  /*3e00*/  LDCU UR4, c[0x0][0x388] ;  /* 0x00007100ff0477ac */ /* 0x000f620008000800 */
[----:B0-----:R-:W-:Y:S02]  /*3e10*/  HFMA2 R0, -RZ, RZ, 0, 0 ;  /* 0x00000000ff007431 */ /* 0x001fe400000001ff */
[----:B------:R-:W-:Y:S02]  /*3e20*/  IMAD.MOV.U32 R18, RZ, RZ, RZ ;  /* 0x000000ffff127224 */ /* 0x000fe400078e00ff */
        /* <DEDUP_REMOVED lines=351> */
.L_x_12609:
        /* <DEDUP_REMOVED lines=18> */
.L_x_12614:
[----:B------:R-:W2:Y:S02]  /*5540*/  LDG.E.U8 R2, desc[UR36][R2.64] ;  /* 0x0000002402027981 */ /* 0x000ea4000c1e1100 */
[----:B--2---:R-:W-:Y:S01]  /*5550*/  I2FP.F32.U32 R19, R2 ;  /* 0x0000000200137245 */ /* 0x004fe20000201000 */
[----:B------:R-:W-:Y:S06]  /*5560*/  BRA `(.L_x_12616) ;  /* 0x0000000c00247947 */ /* 0x000fec0003800000 */
.L_x_12613:
        /* <DEDUP_REMOVED lines=9> */
.L_x_12618:
[----:B------:R-:W2:Y:S02]  /*5600*/  LDG.E R2, desc[UR36][R2.64] ;  /* 0x0000002402027981 */ /* 0x000ea4000c1e1900 */
[----:B--2---:R-:W-:Y:S01]  /*5610*/  I2FP.F32.S32 R19, R2 ;  /* 0x0000000200137245 */ /* 0x004fe20000201400 */
[----:B------:R-:W-:Y:S06]  /*5620*/  BRA `(.L_x_12616) ;  /* 0x0000000800f47947 */ /* 0x000fec0003800000 */
.L_x_12617:
[----:B------:R-:W2:Y:S02]  /*5630*/  LDG.E.U16 R2, desc[UR36][R2.64] ;  /* 0x0000002402027981 */ /* 0x000ea4000c1e1500 */
[----:B--2---:R4:W0:Y:S01]  /*5640*/  I2F.S16 R19, R2 ;  /* 0x0000000200137306 */ /* 0x0048220000101400 */
[----:B------:R-:W-:Y:S05]  /*5650*/  BRA `(.L_x_12616) ;  /* 0x0000000800e87947 */ /* 0x000fea0003800000 */
.L_x_12612:
        /* <DEDUP_REMOVED lines=8> */
.L_x_12620:
[----:B------:R-:W2:Y:S02]  /*56e0*/  LDG.E.U16 R2, desc[UR36][R2.64] ;  /* 0x0000002402027981 */ /* 0x000ea4000c1e1500 */
[----:B--2---:R-:W-:Y:S01]  /*56f0*/  HADD2.F32 R19, -RZ, R2.H0_H0 ;  /* 0x20000002ff137230 */ /* 0x004fe20000004100 */
[----:B------:R-:W-:Y:S06]  /*5700*/  BRA `(.L_x_12616) ;  /* 0x0000000800bc7947 */ /* 0x000fec0003800000 */
.L_x_12619:
        /* <DEDUP_REMOVED lines=8> */
.L_x_12622:
[----:B------:R-:W2:Y:S02]  /*5790*/  LDG.E.U16 R2, desc[UR36][R2.64] ;  /* 0x0000002402027981 */ /* 0x000ea4000c1e1500 */
[----:B--2---:R-:W-:Y:S01]  /*57a0*/  HADD2.F32 R19, -RZ, R2.H0_H0 ;  /* 0x20000002ff137230 */ /* 0x004fe20000004100 */
[----:B------:R-:W-:Y:S06]  /*57b0*/  BRA `(.L_x_12616) ;  /* 0x0000000800907947 */ /* 0x000fec0003800000 */
.L_x_12621:
[----:B------:R-:W2:Y:S01]  /*57c0*/  LDG.E.64 R2, desc[UR36][R2.64] ;  /* 0x0000002402027981 */ /* 0x000ea2000c1e1b00 */
[----:B------:R-:W-:Y:S01]  /*57d0*/  UMOV UR4, 0xf0000000 ;  /* 0xf000000000047882 */ /* 0x000fe20000000000 */
[----:B------:R-:W-:Y:S01]  /*57e0*/  UMOV UR5, 0x380fffff ;  /* 0x380fffff00057882 */ /* 0x000fe20000000000 */
[----:B--2---:R-:W0:Y:S01]  /*57f0*/  F2F.F32.F64 R19, R2 ;  /* 0x0000000200137310 */ /* 0x004e220000301000 */
[----:B------:R-:W-:-:S14]  /*5800*/  DSETP.GEU.AND P0, PT, |R2|, UR4, PT ;  /* 0x0000000402007e2a */ /* 0x000fdc000bf0e200 */
[----:B0-----:R-:W-:Y:S01]  /*5810*/  @!P0 FMUL R19, R19, 1.175494350822287508e-38 ;  /* 0x0080000013138820 */ /* 0x001fe20000400000 */
[----:B------:R-:W-:Y:S06]  /*5820*/  BRA `(.L_x_12616) ;  /* 0x0000000800747947 */ /* 0x000fec0003800000 */
.L_x_12611:
        /* <DEDUP_REMOVED lines=12> */
.L_x_12625:
[----:B------:R-:W2:Y:S01]  /*58f0*/  LDG.E.64 R2, desc[UR36][R2.64] ;  /* 0x0000002402027981 */ /* 0x000ea2000c1e1b00 */
[----:B------:R-:W-:Y:S01]  /*5900*/  UMOV UR4, 0xf0000000 ;  /* 0xf000000000047882 */ /* 0x000fe20000000000 */
[----:B------:R-:W-:Y:S01]  /*5910*/  UMOV UR5, 0x380fffff ;  /* 0x380fffff00057882 */ /* 0x000fe20000000000 */
[----:B--2---:R-:W0:Y:S01]  /*5920*/  F2F.F32.F64 R19, R2 ;  /* 0x0000000200137310 */ /* 0x004e220000301000 */
[----:B------:R-:W-:-:S14]  /*5930*/  DSETP.GEU.AND P0, PT, |R2|, UR4, PT ;  /* 0x0000000402007e2a */ /* 0x000fdc000bf0e200 */
[----:B0-----:R-:W-:Y:S01]  /*5940*/  @!P0 FMUL R19, R19, 1.175494350822287508e-38 ;  /* 0x0080000013138820 */ /* 0x001fe20000400000 */
[----:B------:R-:W-:Y:S06]  /*5950*/  BRA `(.L_x_12616) ;  /* 0x0000000800287947 */ /* 0x000fec0003800000 */
.L_x_12624:
        /* <DEDUP_REMOVED lines=25> */
.L_x_12627:
[----:B------:R-:W2:Y:S02]  /*5af0*/  LDG.E.U8 R2, desc[UR36][R2.64] ;  /* 0x0000002402027981 */ /* 0x000ea4000c1e1100 */
[C---:B--2---:R-:W-:Y:S01]  /*5b00*/  SHF.L.U32 R0, R2.reuse, 0x19, RZ ;  /* 0x0000001902007819 */ /* 0x044fe200000006ff */
        /* <DEDUP_REMOVED lines=10> */
.L_x_12626:
[----:B------:R-:W2:Y:S02]  /*5bb0*/  LDG.E.U16 R2, desc[UR36][R2.64] ;  /* 0x0000002402027981 */ /* 0x000ea4000c1e1500 */
[----:B--2---:R-:W-:Y:S01]  /*5bc0*/  IMAD.U32 R19, R2, 0x10000, RZ ;  /* 0x0001000002137824 */ /* 0x004fe200078e00ff */
[----:B------:R-:W-:Y:S06]  /*5bd0*/  BRA `(.L_x_12616) ;  /* 0x0000000400887947 */ /* 0x000fec0003800000 */
.L_x_12623:
        /* <DEDUP_REMOVED lines=11> */
.L_x_12630:
[----:B------:R-:W2:Y:S01]  /*5c90*/  LDG.E.U8 R3, desc[UR36][R2.64] ;  /* 0x0000002402037981 */ /* 0x000ea2000c1e1100 */
        /* <DEDUP_REMOVED lines=19> */
.L_x_12632:
[----:B------:R-:W-:Y:S05]  /*5dd0*/  BSYNC.RECONVERGENT B0 ;  /* 0x0000000000007941 */ /* 0x000fea0003800200 */
.L_x_12631:
[----:B------:R-:W-:Y:S01]  /*5de0*/  IMAD.SHL.U32 R0, R0, 0x100000, RZ ;  /* 0x0010000000007824 */ /* 0x000fe200078e00ff */
[----:B------:R-:W-:-:S04]  /*5df0*/  LEA R2, R2, 0x3b800000, 0x17 ;  /* 0x3b80000002027811 */ /* 0x000fc800078eb8ff */
[----:B------:R-:W-:Y:S01]  /*5e00*/  LOP3.LUT R19, R2, R0, R19, 0xfe, !PT ;  /* 0x0000000002137212 */ /* 0x000fe200078efe13 */
[----:B------:R-:W-:Y:S06]  /*5e10*/  BRA `(.L_x_12616) ;  /* 0x0000000000f87947 */ /* 0x000fec0003800000 */
.L_x_12629:
        /* <DEDUP_REMOVED lines=20> */
.L_x_12634:
[----:B------:R-:W-:Y:S05]  /*5f60*/  BSYNC.RECONVERGENT B0 ;  /* 0x0000000000007941 */ /* 0x000fea0003800200 */
.L_x_12633:
[----:B------:R-:W-:Y:S02]  /*5f70*/  SHF.L.U32 R0, R0, 0x15, RZ ;  /* 0x0000001500007819 */ /* 0x000fe400000006ff */
[----:B------:R-:W-:-:S04]  /*5f80*/  LEA R2, R2, 0x37800000, 0x17 ;  /* 0x3780000002027811 */ /* 0x000fc800078eb8ff */
[----:B------:R-:W-:Y:S01]  /*5f90*/  LOP3.LUT R19, R2, R0, R19, 0xfe, !PT ;  /* 0x0000000002137212 */ /* 0x000fe200078efe13 */
[----:B------:R-:W-:Y:S06]  /*5fa0*/  BRA `(.L_x_12616) ;  /* 0x0000000000947947 */ /* 0x000fec0003800000 */
.L_x_12628:
        /* <DEDUP_REMOVED lines=14> */
.L_x_12615:
        /* <DEDUP_REMOVED lines=16> */
.L_x_12637:
[----:B------:R-:W-:Y:S01]  /*6190*/  IMAD.MOV.U32 R19, RZ, RZ, RZ ;  /* 0x000000ffff137224 */ /* 0x000fe200078e00ff */
[----:B------:R-:W-:Y:S06]  /*61a0*/  BRA `(.L_x_12616) ;  /* 0x0000000000147947 */ /* 0x000fec0003800000 */
.L_x_12636:
[----:B------:R-:W2:Y:S02]  /*61b0*/  LDG.E.64 R2, desc[UR36][R2.64] ;  /* 0x0000002402027981 */ /* 0x000ea4000c1e1b00 */
[----:B--2---:R0:W1:Y:S01]  /*61c0*/  I2F.U64 R19, R2 ;  /* 0x0000000200137312 */ /* 0x0040620000301000 */
[----:B------:R-:W-:Y:S05]  /*61d0*/  BRA `(.L_x_12616) ;  /* 0x0000000000087947 */ /* 0x000fea0003800000 */
.L_x_12635:
[----:B------:R-:W2:Y:S02]  /*61e0*/  LDG.E R2, desc[UR36][R2.64] ;  /* 0x0000002402027981 */ /* 0x000ea4000c1e1900 */
[----:B--2---:R-:W-:-:S07]  /*61f0*/  I2FP.F32.U32 R19, R2 ;  /* 0x0000000200137245 */ /* 0x004fce0000201000 */
.L_x_12616:
[----:B------:R-:W-:Y:S05]  /*6200*/  BSYNC.RECONVERGENT B6 ;  /* 0x0000000000067941 */ /* 0x000fea0003800200 */
.L_x_12610:
[----:B------:R-:W0:Y:S01]  /*6210*/  LDCU.64 UR6, c[0x0][0x5f8] ;  /* 0x0000bf00ff0677ac */ /* 0x000e220008000a00 */
[----:B------:R-:W-:Y:S01]  /*6220*/  BSSY.RECONVERGENT B6, `(.L_x_12638) ;  /* 0x00000a0000067945 */ /* 0x000fe20003800200 */
[----:B------:R-:W-:-:S04]  /*6230*/  UPRMT UR4, UR40, 0x7772, URZ ;  /* 0x0000777228047896 */ /* 0x000fc800080000ff */
[----:B------:R-:W-:Y:S01]  /*6240*/  UISETP.GT.AND UP0, UPT, UR4, 0x9, UPT ;  /* 0x000000090400788c */ /* 0x000fe2000bf04270 */
[----:B0-2-4-:R-:W-:-:S05]  /*6250*/  IADD3 R2, P0, PT, R18, UR6, RZ ;  /* 0x0000000612027c10 */ /* 0x015fca000ff1e0ff */
        /* <DEDUP_REMOVED lines=13> */
.L_x_12642:
[----:B------:R-:W2:Y:S02]  /*6330*/  LDG.E.U8 R2, desc[UR36][R2.64] ;  /* 0x0000002402027981 */ /* 0x000ea4000c1e1100 */
[----:B--2---:R-:W-:Y:S01]  /*6340*/  ISETP.NE.AND P0, PT, R2, RZ, PT ;  /* 0x000000ff0200720c */ /* 0x004fe20003f05270 */
[----:B------:R-:W-:-:S12]  /*6350*/  BRA `(.L_x_12644) ;  /* 0x0000000800307947 */ /* 0x000fd80003800000 */
.L_x_12641:
        /* <DEDUP_REMOVED lines=10> */
.L_x_12646:
[----:B------:R-:W2:Y:S02]  /*6400*/  LDG.E R2, desc[UR36][R2.64] ;  /* 0x0000002402027981 */ /* 0x000ea4000c1e1900 */
[----:B--2---:R-:W-:Y:S01]  /*6410*/  ISETP.NE.AND P0, PT, R2, RZ, PT ;  /* 0x000000ff0200720c */ /* 0x004fe20003f05270 */
[----:B------:R-:W-:-:S12]  /*6420*/  BRA `(.L_x_12644) ;  /* 0x0000000400fc7947 */ /* 0x000fd80003800000 */
.L_x_12645:
[----:B------:R-:W2:Y:S02]  /*6430*/  LDG.E.U16 R2, desc[UR36][R2.64] ;  /* 0x0000002402027981 */ /* 0x000ea4000c1e1500 */
[----:B--2---:R-:W-:Y:S01]  /*6440*/  ISETP.NE.AND P0, PT, R2, RZ, PT ;  /* 0x000000ff0200720c */ /* 0x004fe20003f05270 */
[----:B------:R-:W-:-:S12]  /*6450*/  BRA `(.L_x_12644) ;  /* 0x0000000400f07947 */ /* 0x000fd80003800000 */
.L_x_12640:
        /* <DEDUP_REMOVED lines=9> */
.L_x_12648:
[----:B------:R-:W2:Y:S02]  /*64f0*/  LDG.E.U16 R0, desc[UR36][R2.64] ;  /* 0x0000002402007981 */ /* 0x000ea4000c1e1500 */
[----:B--2---:R-:W-:-:S05]  /*6500*/  HADD2.F32 R0, -RZ, R0.H0_H0 ;  /* 0x20000000ff007230 */ /* 0x004fca0000004100 */
[----:B------:R-:W-:Y:S01]  /*6510*/  FSETP.NEU.FTZ.AND P0, PT, R0, RZ, PT ;  /* 0x000000ff0000720b */ /* 0x000fe20003f1d000 */
[----:B------:R-:W-:-:S12]  /*6520*/  BRA `(.L_x_12644) ;  /* 0x0000000400bc7947 */ /* 0x000fd80003800000 */
.L_x_12647:
        /* <DEDUP_REMOVED lines=11> */
.L_x_12650:
        /* <DEDUP_REMOVED lines=8> */
.L_x_12649:
[----:B------:R-:W2:Y:S02]  /*6660*/  LDG.E.64 R2, desc[UR36][R2.64] ;  /* 0x0000002402027981 */ /* 0x000ea4000c1e1b00 */
[----:B--2---:R-:W-:Y:S01]  /*6670*/  DSETP.NEU.AND P0, PT, R2, RZ, PT ;  /* 0x000000ff0200722a */ /* 0x004fe20003f0d000 */
[----:B------:R-:W-:-:S13]  /*6680*/  BRA `(.L_x_12644) ;  /* 0x0000000400647947 */ /* 0x000fda0003800000 */
.L_x_12639:
        /* <DEDUP_REMOVED lines=11> */
.L_x_12653:
[----:B------:R-:W2:Y:S02]  /*6740*/  LDG.E.128 R4, desc[UR36][R2.64] ;  /* 0x0000002402047981 */ /* 0x000ea4000c1e1d00 */
[----:B--2---:R-:W-:-:S06]  /*6750*/  DSETP.NEU.AND P0, PT, R6, RZ, PT ;  /* 0x000000ff0600722a */ /* 0x004fcc0003f0d000 */
[----:B------:R-:W-:Y:S01]  /*6760*/  DSETP.NEU.OR P0, PT, R4, RZ, P0 ;  /* 0x000000ff0400722a */ /* 0x000fe2000070d400 */
[----:B------:R-:W-:-:S13]  /*6770*/  BRA `(.L_x_12644) ;  /* 0x0000000400287947 */ /* 0x000fda0003800000 */
.L_x_12652:
        /* <DEDUP_REMOVED lines=9> */
.L_x_12655:
        /* <DEDUP_REMOVED lines=11> */
.L_x_12654:
[----:B------:R-:W2:Y:S02]  /*68c0*/  LDG.E.U16 R0, desc[UR36][R2.64] ;  /* 0x0000002402007981 */ /* 0x000ea4000c1e1500 */
[----:B--2---:R-:W-:-:S05]  /*68d0*/  IMAD.U32 R0, R0, 0x10000, RZ ;  /* 0x0001000000007824 */ /* 0x004fca00078e00ff */
[----:B------:R-:W-:Y:S01]  /*68e0*/  FSETP.NEU.FTZ.AND P0, PT, R0, RZ, PT ;  /* 0x000000ff0000720b */ /* 0x000fe20003f1d000 */
[----:B------:R-:W-:-:S12]  /*68f0*/  BRA `(.L_x_12644) ;  /* 0x0000000000c87947 */ /* 0x000fd80003800000 */
.L_x_12651:
        /* <DEDUP_REMOVED lines=11> */
.L_x_12658:
[----:B------:R-:W2:Y:S02]  /*69b0*/  LDG.E.U8 R2, desc[UR36][R2.64] ;  /* 0x0000002402027981 */ /* 0x000ea4000c1e1100 */
[----:B--2---:R-:W-:Y:S01]  /*69c0*/  ISETP.NE.AND P0, PT, R2, RZ, PT ;  /* 0x000000ff0200720c */ /* 0x004fe20003f05270 */
[----:B------:R-:W-:-:S12]  /*69d0*/  BRA `(.L_x_12644) ;  /* 0x0000000000907947 */ /* 0x000fd80003800000 */
.L_x_12657:
[----:B------:R-:W2:Y:S02]  /*69e0*/  LDG.E.U8 R2, desc[UR36][R2.64] ;  /* 0x0000002402027981 */ /* 0x000ea4000c1e1100 */
[----:B--2---:R-:W-:Y:S01]  /*69f0*/  ISETP.NE.AND P0, PT, R2, RZ, PT ;  /* 0x000000ff0200720c */ /* 0x004fe20003f05270 */
[----:B------:R-:W-:-:S12]  /*6a00*/  BRA `(.L_x_12644) ;  /* 0x0000000000847947 */ /* 0x000fd80003800000 */
.L_x_12656:
        /* <DEDUP_REMOVED lines=9> */
.L_x_12643:
[----:B------:R-:W-:Y:S01]  /*6aa0*/  MOV R2, 0x180 ;  /* 0x0000018000027802 */ /* 0x000fe20000000f00 */
        /* <DEDUP_REMOVED lines=15> */
.L_x_12661:
[----:B------:R-:W-:Y:S01]  /*6ba0*/  PLOP3.LUT P0, PT, PT, PT, PT, 0x8, 0x80 ;  /* 0x000000000080781c */ /* 0x000fe20003f0e170 */
[----:B------:R-:W-:-:S12]  /*6bb0*/  BRA `(.L_x_12644) ;  /* 0x0000000000187947 */ /* 0x000fd80003800000 */
.L_x_12660:
[----:B------:R-:W2:Y:S02]  /*6bc0*/  LDG.E.64 R2, desc[UR36][R2.64] ;  /* 0x0000002402027981 */ /* 0x000ea4000c1e1b00 */
[----:B--2---:R-:W-:-:S04]  /*6bd0*/  ISETP.NE.U32.AND P0, PT, R2, RZ, PT ;  /* 0x000000ff0200720c */ /* 0x004fc80003f05070 */
[----:B------:R-:W-:Y:S01]  /*6be0*/  ISETP.NE.AND.EX P0, PT, R3, RZ, PT, P0 ;  /* 0x000000ff0300720c */ /* 0x000fe20003f05300 */
[----:B------:R-:W-:-:S12]  /*6bf0*/  BRA `(.L_x_12644) ;  /* 0x0000000000087947 */ /* 0x000fd80003800000 */
.L_x_12659:
[----:B------:R-:W2:Y:S02]  /*6c00*/  LDG.E R2, desc[UR36][R2.64] ;  /* 0x0000002402027981 */ /* 0x000ea4000c1e1900 */
[----:B--2---:R-:W-:-:S13]  /*6c10*/  ISETP.NE.AND P0, PT, R2, RZ, PT ;  /* 0x000000ff0200720c */ /* 0x004fda0003f05270 */
.L_x_12644:
[----:B------:R-:W-:Y:S05]  /*6c20*/  BSYNC.RECONVERGENT B6 ;  /* 0x0000000000067941 */ /* 0x000fea0003800200 */
.L_x_12638:
[----:B------:R-:W0:Y:S01]  /*6c30*/  LDCU.64 UR4, c[0x0][0x5e8] ;  /* 0x0000bd00ff0477ac */ /* 0x000e220008000a00 */
[----:B------:R-:W-:Y:S01]  /*6c40*/  SEL R0, RZ, 0x1, !P0 ;  /* 0x00000001ff007807 */ /* 0x000fe20004000000 */
[----:B------:R-:W2:Y:S03]  /*6c50*/  LDCU UR6, c[0x0][0x600] ;  /* 0x0000c000ff0677ac */ /* 0x000ea60008000800 */
[----:B------:R-:W-:Y:S01]  /*6c60*/  I2FP.F32.U32 R0, R0 ;  /* 0x0000000000007245 */ /* 0x000fe20000201000 */
[----:B------:R-:W-:-:S04]  /*6c70*/  ULOP3.LUT UR7, UR40, 0xff, URZ, 0xc0, !UPT ;  /* 0x000000ff28077892 */ /* 0x000fc8000f8ec0ff */
[----:B-1-3-5:R-:W-:Y:S01]  /*6c80*/  FMUL.FTZ R0, R0, R19 ;  /* 0x0000001300007220 */ /* 0x02afe20000410000 */
[----:B------:R-:W-:Y:S01]  /*6c90*/  UISETP.GT.AND UP0, UPT, UR7, 0x9, UPT ;  /* 0x000000090700788c */ /* 0x000fe2000bf04270 */
[----:B0-----:R-:W-:-:S04]  /*6ca0*/  IADD3 R2, P0, PT, R16, UR4, RZ ;  /* 0x0000000410027c10 */ /* 0x001fc8000ff1e0ff */
[----:B------:R-:W-:Y:S01]  /*6cb0*/  IADD3.X R3, PT, PT, RZ, UR5, RZ, P0, !PT ;  /* 0x00000005ff037c10 */ /* 0x000fe200087fe4ff */
[----:B--2---:R-:W-:-:S03]  /*6cc0*/  FMUL.FTZ R4, R0, UR6 ;  /* 0x0000000600047c20 */ /* 0x004fc60008410000 */
        /* <DEDUP_REMOVED lines=12> */
.L_x_12665:
[----:B------:R-:W0:Y:S02]  /*6d90*/  F2I.S64.TRUNC R4, R4 ;  /* 0x0000000400047311 */ /* 0x000e24000020d900 */
[----:B0-----:R-:W-:-:S05]  /*6da0*/  IMAD.MOV.U32 R7, RZ, RZ, R4 ;  /* 0x000000ffff077224 */ /* 0x001fca00078e0004 */
[----:B------:R0:W-:Y:S01]  /*6db0*/  STG.E.U8 desc[UR36][R2.64], R7 ;  /* 0x0000000702007986 */ /* 0x0001e2000c101124 */
[----:B------:R-:W-:Y:S05]  /*6dc0*/  BRA `(.L_x_12667) ;  /* 0x0000000c00287947 */ /* 0x000fea0003800000 */
.L_x_12664:
        /* <DEDUP_REMOVED lines=9> */
.L_x_12669:
[----:B------:R-:W0:Y:S02]  /*6e60*/  F2I.FTZ.TRUNC.NTZ R5, R4 ;  /* 0x0000000400057305 */ /* 0x000e24000021f100 */
[----:B0-----:R0:W-:Y:S01]  /*6e70*/  STG.E desc[UR36][R2.64], R5 ;  /* 0x0000000502007986 */ /* 0x0011e2000c101924 */
[----:B------:R-:W-:Y:S05]  /*6e80*/  BRA `(.L_x_12667) ;  /* 0x0000000800f87947 */ /* 0x000fea0003800000 */
.L_x_12668:
[----:B------:R-:W0:Y:S02]  /*6e90*/  F2I.FTZ.TRUNC.NTZ R5, R4 ;  /* 0x0000000400057305 */ /* 0x000e24000021f100 */
[----:B0-----:R0:W-:Y:S01]  /*6ea0*/  STG.E.U16 desc[UR36][R2.64], R5 ;  /* 0x0000000502007986 */ /* 0x0011e2000c101524 */
[----:B------:R-:W-:Y:S05]  /*6eb0*/  BRA `(.L_x_12667) ;  /* 0x0000000800ec7947 */ /* 0x000fea0003800000 */
.L_x_12663:
        /* <DEDUP_REMOVED lines=8> */
.L_x_12671:
[----:B------:R-:W-:-:S05]  /*6f40*/  F2FP.F16.F32.PACK_AB R4, RZ, R4 ;  /* 0x00000004ff04723e */ /* 0x000fca00000000ff */
[----:B------:R0:W-:Y:S01]  /*6f50*/  STG.E.U16 desc[UR36][R2.64], R4 ;  /* 0x0000000402007986 */ /* 0x0001e2000c101524 */
[----:B------:R-:W-:Y:S05]  /*6f60*/  BRA `(.L_x_12667) ;  /* 0x0000000800c07947 */ /* 0x000fea0003800000 */
.L_x_12670:
        /* <DEDUP_REMOVED lines=9> */
.L_x_12673:
[----:B------:R-:W-:-:S04]  /*7000*/  F2FP.F16.F32.PACK_AB R5, RZ, R4 ;  /* 0x00000004ff05723e */ /* 0x000fc800000000ff */
[----:B------:R-:W-:-:S05]  /*7010*/  PRMT R5, R5, 0x5410, RZ ;  /* 0x0000541005057816 */ /* 0x000fca00000000ff */
[----:B------:R0:W-:Y:S01]  /*7020*/  STG.E desc[UR36][R2.64], R5 ;  /* 0x0000000502007986 */ /* 0x0001e2000c101924 */
[----:B------:R-:W-:Y:S05]  /*7030*/  BRA `(.L_x_12667) ;  /* 0x00000008008c7947 */ /* 0x000fea0003800000 */
.L_x_12672:
[----:B------:R-:W-:-:S06]  /*7040*/  FMUL.FTZ R4, R4, 1 ;  /* 0x3f80000004047820 */ /* 0x000fcc0000410000 */
[----:B------:R-:W0:Y:S02]  /*7050*/  F2F.F64.F32 R4, R4 ;  /* 0x0000000400047310 */ /* 0x000e240000201800 */
[----:B0-----:R0:W-:Y:S01]  /*7060*/  STG.E.64 desc[UR36][R2.64], R4 ;  /* 0x0000000402007986 */ /* 0x0011e2000c101b24 */
[----:B------:R-:W-:Y:S05]  /*7070*/  BRA `(.L_x_12667) ;  /* 0x00000008007c7947 */ /* 0x000fea0003800000 */
.L_x_12662:
        /* <DEDUP_REMOVED lines=13> */
.L_x_12677:
[----:B------:R-:W-:Y:S01]  /*7150*/  LOP3.LUT R6, R4, 0x7fffffff, RZ, 0xc0, !PT ;  /* 0x7fffffff04067812 */ /* 0x000fe200078ec0ff */
[----:B------:R-:W-:Y:S01]  /*7160*/  BSSY.RECONVERGENT B0, `(.L_x_12678) ;  /* 0x0000012000007945 */ /* 0x000fe20003800200 */
[----:B------:R-:W-:Y:S02]  /*7170*/  HFMA2 R0, -RZ, RZ, 0, 7.62939453125e-06 ;  /* 0x00000080ff007431 */ /* 0x000fe400000001ff */
        /* <DEDUP_REMOVED lines=13> */
.L_x_12680:
[----:B------:R-:W-:-:S04]  /*7250*/  SHF.R.U32.HI R4, RZ, 0x18, R4 ;  /* 0x00000018ff047819 */ /* 0x000fc80000011604 */
[----:B------:R-:W-:-:S04]  /*7260*/  LOP3.LUT R4, R5, 0x80, R4, 0xf8, !PT ;  /* 0x0000008005047812 */ /* 0x000fc800078ef804 */
[----:B------:R-:W-:-:S07]  /*7270*/  PRMT R0, R4, 0x7610, R0 ;  /* 0x0000761004007816 */ /* 0x000fce0000000000 */
.L_x_12679:
[----:B------:R-:W-:Y:S05]  /*7280*/  BSYNC.RECONVERGENT B0 ;  /* 0x0000000000007941 */ /* 0x000fea0003800200 */
.L_x_12678:
[----:B------:R0:W-:Y:S01]  /*7290*/  STG.E.U8 desc[UR36][R2.64], R0 ;  /* 0x0000000002007986 */ /* 0x0001e2000c101124 */
[----:B------:R-:W-:Y:S05]  /*72a0*/  BRA `(.L_x_12667) ;  /* 0x0000000400f07947 */ /* 0x000fea0003800000 */
.L_x_12676:
        /* <DEDUP_REMOVED lines=16> */
.L_x_12683:
[----:B------:R-:W-:-:S04]  /*73b0*/  SHF.R.U32.HI R4, RZ, 0x18, R4 ;  /* 0x00000018ff047819 */ /* 0x000fc80000011604 */
[----:B------:R-:W-:-:S04]  /*73c0*/  LOP3.LUT R5, R5, 0x80, R4, 0xf8, !PT ;  /* 0x0000008005057812 */ /* 0x000fc800078ef804 */
[----:B------:R-:W-:-:S07]  /*73d0*/  PRMT R0, R5, 0x7610, R0 ;  /* 0x0000761005007816 */ /* 0x000fce0000000000 */
.L_x_12682:
[----:B------:R-:W-:Y:S05]  /*73e0*/  BSYNC.RECONVERGENT B0 ;  /* 0x0000000000007941 */ /* 0x000fea0003800200 */
.L_x_12681:
[----:B------:R0:W-:Y:S01]  /*73f0*/  STG.E.U8 desc[UR36][R2.64], R0 ;  /* 0x0000000002007986 */ /* 0x0001e2000c101124 */
[----:B------:R-:W-:Y:S05]  /*7400*/  BRA `(.L_x_12667) ;  /* 0x0000000400987947 */ /* 0x000fea0003800000 */
.L_x_12675:
        /* <DEDUP_REMOVED lines=21> */
.L_x_12685:
[----:B------:R-:W0:Y:S02]  /*7560*/  F2I.U64.TRUNC R4, R4 ;  /* 0x0000000400047311 */ /* 0x000e24000020d800 */
[----:B0-----:R0:W-:Y:S01]  /*7570*/  STG.E.64 desc[UR36][R2.64], R4 ;  /* 0x0000000402007986 */ /* 0x0011e2000c101b24 */
[----:B------:R-:W-:Y:S05]  /*7580*/  BRA `(.L_x_12667) ;  /* 0x0000000400387947 */ /* 0x000fea0003800000 */
.L_x_12684:
[----:B------:R-:W0:Y:S02]  /*7590*/  F2I.FTZ.U32.TRUNC.NTZ R5, R4 ;  /* 0x0000000400057305 */ /* 0x000e24000021f000 */
[----:B0-----:R0:W-:Y:S01]  /*75a0*/  STG.E desc[UR36][R2.64], R5 ;  /* 0x0000000502007986 */ /* 0x0011e2000c101924 */
[----:B------:R-:W-:Y:S05]  /*75b0*/  BRA `(.L_x_12667) ;  /* 0x00000004002c7947 */ /* 0x000fea0003800000 */
.L_x_12674:
        /* <DEDUP_REMOVED lines=10> */
.L_x_12687:
[----:B------:R-:W-:Y:S01]  /*7660*/  FMUL.FTZ R4, R4, 1 ;  /* 0x3f80000004047820 */ /* 0x000fe20000410000 */
[----:B------:R-:W-:-:S05]  /*7670*/  CS2R R6, SRZ ;  /* 0x0000000000067805 */ /* 0x000fca000001ff00 */
[----:B------:R-:W0:Y:S02]  /*7680*/  F2F.F64.F32 R4, R4 ;  /* 0x0000000400047310 */ /* 0x000e240000201800 */
[----:B0-----:R0:W-:Y:S01]  /*7690*/  STG.E.128 desc[UR36][R2.64], R4 ;  /* 0x0000000402007986 */ /* 0x0011e2000c101d24 */
[----:B------:R-:W-:Y:S05]  /*76a0*/  BRA `(.L_x_12667) ;  /* 0x0000000000f07947 */ /* 0x000fea0003800000 */
.L_x_12686:
[----:B------:R-:W-:-:S09]  /*76b0*/  UISETP.NE.AND UP0, UPT, UR7, 0xf, UPT ;  /* 0x0000000f0700788c */ /* 0x000fd2000bf05270 */
[----:B------:R-:W-:Y:S05]  /*76c0*/  BRA.U !UP0, `(.L_x_12688) ;  /* 0x0000000108e07547 */ /* 0x000fea000b800000 */
[----:B------:R-:W-:-:S09]  /*76d0*/  UISETP.NE.AND UP0, UPT, UR7, 0x17, UPT ;  /* 0x000000170700788c */ /* 0x000fd2000bf05270 */
[----:B------:R-:W-:Y:S05]  /*76e0*/  BRA.U !UP0, `(.L_x_12689) ;  /* 0x00000001088c7547 */ /* 0x000fea000b800000 */
[----:B------:R-:W-:-:S09]  /*76f0*/  UISETP.NE.AND UP0, UPT, UR7, 0x18, UPT ;  /* 0x000000180700788c */ /* 0x000fd2000bf05270 */
[----:B------:R-:W-:Y:S05]  /*7700*/  BRA.U !UP0, `(.L_x_12690) ;  /* 0x0000000108447547 */ /* 0x000fea000b800000 */
.L_x_12666:
        /* <DEDUP_REMOVED lines=16> */
.L_x_12691:
[----:B------:R-:W-:Y:S05]  /*7810*/  BRA `(.L_x_12667) ;  /* 0x0000000000947947 */ /* 0x000fea0003800000 */
.L_x_12690:
        /* <DEDUP_REMOVED lines=12> */
.L_x_12693:
[----:B------:R-:W-:Y:S05]  /*78e0*/  BSYNC.RECONVERGENT B0 ;  /* 0x0000000000007941 */ /* 0x000fea0003800200 */
.L_x_12692:
[----:B------:R-:W-:-:S05]  /*78f0*/  LOP3.LUT R5, R0, 0x80, R7, 0xf8, !PT ;  /* 0x0000008000057812 */ /* 0x000fca00078ef807 */
[----:B------:R3:W-:Y:S01]  /*7900*/  STG.E.U8 desc[UR36][R2.64], R5 ;  /* 0x0000000502007986 */ /* 0x0007e2000c101124 */
[----:B------:R-:W-:Y:S05]  /*7910*/  BRA `(.L_x_12667) ;  /* 0x0000000000547947 */ /* 0x000fea0003800000 */
.L_x_12689:
        /* <DEDUP_REMOVED lines=11> */
.L_x_12695:
[----:B------:R-:W-:Y:S01]  /*79d0*/  IMAD.MOV.U32 R0, RZ, RZ, 0x7f ;  /* 0x0000007fff007424 */ /* 0x000fe200078e00ff */
[----:B------:R-:W-:-:S04]  /*79e0*/  ISETP.GT.U32.AND P0, PT, R6, 0x7f800000, PT ;  /* 0x7f8000000600780c */ /* 0x000fc80003f04070 */
[----:B------:R-:W-:-:S09]  /*79f0*/  SEL R0, R0, 0x7c, P0 ;  /* 0x0000007c00007807 */ /* 0x000fd20000000000 */
.L_x_12696:
[----:B------:R-:W-:Y:S05]  /*7a00*/  BSYNC.RECONVERGENT B0 ;  /* 0x0000000000007941 */ /* 0x000fea0003800200 */
.L_x_12694:
[----:B------:R-:W-:-:S04]  /*7a10*/  SHF.R.U32.HI R5, RZ, 0x18, R4 ;  /* 0x00000018ff057819 */ /* 0x000fc80000011604 */
[----:B------:R-:W-:-:S05]  /*7a20*/  LOP3.LUT R5, R0, 0x80, R5, 0xf8, !PT ;  /* 0x0000008000057812 */ /* 0x000fca00078ef805 */
[----:B------:R2:W-:Y:S01]  /*7a30*/  STG.E.U8 desc[UR36][R2.64], R5 ;  /* 0x0000000502007986 */ /* 0x0005e2000c101124 */
[----:B------:R-:W-:Y:S05]  /*7a40*/  BRA `(.L_x_12667) ;  /* 0x0000000000087947 */ /* 0x000fea0003800000 */
.L_x_12688:
[----:B------:R-:W-:-:S05]  /*7a50*/  F2FP.BF16.F32.PACK_AB R4, RZ, R4 ;  /* 0x00000004ff04723e */ /* 0x000fca00000010ff */
[----:B------:R4:W-:Y:S02]  /*7a60*/  STG.E.U16 desc[UR36][R2.64], R4 ;  /* 0x0000000402007986 */ /* 0x0009e4000c101524 */
.L_x_12667:
[----:B------:R-:W-:-:S07]  /*7a70*/  VIADD R17, R17, 0x80 ;  /* 0x0000008011117836 */ /* 0x000fce0000000000 */
.L_x_12608:
[----:B------:R-:W-:Y:S05]  /*7a80*/  BSYNC.RECONVERGENT B7 ;  /* 0x0000000000077941 */ /* 0x000fea0003800200 */
.L_x_12607:
        /* <DEDUP_REMOVED lines=358> */
.L_x_12699:
        /* <DEDUP_REMOVED lines=18> */
.L_x_12704:
[----:B------:R-:W2:Y:S02]  /*9210*/  LDG.E.U8 R2, desc[UR36][R2.64] ;  /* 0x0000002402027981 */ /* 0x000ea4000c1e1100 */
[----:B--2---:R-:W-:Y:S01]  /*9220*/  I2FP.F32.U32 R19, R2 ;  /* 0x0000000200137245 */ /* 0x004fe20000201000 */
[----:B------:R-:W-:Y:S06]  /*9230*/  BRA `(.L_x_12706) ;  /* 0x0000000c00247947 */ /* 0x000fec0003800000 */
.L_x_12703:
        /* <DEDUP_REMOVED lines=9> */
.L_x_12708:
[----:B------:R-:W2:Y:S02]  /*92d0*/  LDG.E R2, desc[UR36][R2.64] ;  /* 0x0000002402027981 */ /* 0x000ea4000c1e1900 */
[----:B--2---:R-:W-:Y:S01]  /*92e0*/  I2FP.F32.S32 R19, R2 ;  /* 0x0000000200137245 */ /* 0x004fe20000201400 */
[----:B------:R-:W-:Y:S06]  /*92f0*/  BRA `(.L_x_12706) ;  /* 0x0000000800f47947 */ /* 0x000fec0003800000 */
.L_x_12707:
[----:B------:R-:W2:Y:S02]  /*9300*/  LDG.E.U16 R2, desc[UR36][R2.64] ;  /* 0x0000002402027981 */ /* 0x000ea4000c1e1500 */
[----:B--2---:R0:W1:Y:S01]  /*9310*/  I2F.S16 R19, R2 ;  /* 0x0000000200137306 */ /* 0x0040620000101400 */
[----:B------:R-:W-:Y:S05]  /*9320*/  BRA `(.L_x_12706) ;  /* 0x0000000800e87947 */ /* 0x000fea0003800000 */
.L_x_12702:
        /* <DEDUP_REMOVED lines=8> */
.L_x_12710:
[----:B------:R-:W2:Y:S02]  /*93b0*/  LDG.E.U16 R2, desc[UR36][R2.64] ;  /* 0x0000002402027981 */ /* 0x000ea4000c1e1500 */
[----:B--2---:R-:W-:Y:S01]  /*93c0*/  HADD2.F32 R19, -RZ, R2.H0_H0 ;  /* 0x20000002ff137230 */ /* 0x004fe20000004100 */
[----:B------:R-:W-:Y:S06]  /*93d0*/  BRA `(.L_x_12706) ;  /* 0x0000000800bc7947 */ /* 0x000fec0003800000 */
.L_x_12709:
        /* <DEDUP_REMOVED lines=8> */
.L_x_12712:
[----:B------:R-:W2:Y:S02]  /*9460*/  LDG.E.U16 R2, desc[UR36][R2.64] ;  /* 0x0000002402027981 */ /* 0x000ea4000c1e1500 */
[----:B--2---:R-:W-:Y:S01]  /*9470*/  HADD2.F32 R19, -RZ, R2.H0_H0 ;  /* 0x20000002ff137230 */ /* 0x004fe20000004100 */
[----:B------:R-:W-:Y:S06]  /*9480*/  BRA `(.L_x_12706) ;  /* 0x0000000800907947 */ /* 0x000fec0003800000 */
.L_x_12711:
[----:B------:R-:W2:Y:S01]  /*9490*/  LDG.E.64 R2, desc[UR36][R2.64] ;  /* 0x0000002402027981 */ /* 0x000ea2000c1e1b00 */
[----:B------:R-:W-:Y:S01]  /*94a0*/  UMOV UR4, 0xf0000000 ;  /* 0xf000000000047882 */ /* 0x000fe20000000000 */
[----:B------:R-:W-:Y:S01]  /*94b0*/  UMOV UR5, 0x380fffff ;  /* 0x380fffff00057882 */ /* 0x000fe20000000000 */
[----:B--2---:R-:W0:Y:S01]  /*94c0*/  F2F.F32.F64 R19, R2 ;  /* 0x0000000200137310 */ /* 0x004e220000301000 */
[----:B------:R-:W-:-:S14]  /*94d0*/  DSETP.GEU.AND P0, PT, |R2|, UR4, PT ;  /* 0x0000000402007e2a */ /* 0x000fdc000bf0e200 */
[----:B0-----:R-:W-:Y:S01]  /*94e0*/  @!P0 FMUL R19, R19, 1.175494350822287508e-38 ;  /* 0x0080000013138820 */ /* 0x001fe20000400000 */
[----:B------:R-:W-:Y:S06]  /*94f0*/  BRA `(.L_x_12706) ;  /* 0x0000000800747947 */ /* 0x000fec0003800000 */
.L_x_12701:
        /* <DEDUP_REMOVED lines=12> */
.L_x_12715:
[----:B------:R-:W2:Y:S01]  /*95c0*/  LDG.E.64 R2, desc[UR36][R2.64] ;  /* 0x0000002402027981 */ /* 0x000ea2000c1e1b00 */
[----:B------:R-:W-:Y:S01]  /*95d0*/  UMOV UR4, 0xf0000000 ;  /* 0xf000000000047882 */ /* 0x000fe20000000000 */
[----:B------:R-:W-:Y:S01]  /*95e0*/  UMOV UR5, 0x380fffff ;  /* 0x380fffff00057882 */ /* 0x000fe20000000000 */
[----:B--2---:R-:W0:Y:S01]  /*95f0*/  F2F.F32.F64 R19, R2 ;  /* 0x0000000200137310 */ /* 0x004e220000301000 */
[----:B------:R-:W-:-:S14]  /*9600*/  DSETP.GEU.AND P0, PT, |R2|, UR4, PT ;  /* 0x0000000402007e2a */ /* 0x000fdc000bf0e200 */
[----:B0-----:R-:W-:Y:S01]  /*9610*/  @!P0 FMUL R19, R19, 1.175494350822287508e-38 ;  /* 0x0080000013138820 */ /* 0x001fe20000400000 */
[----:B------:R-:W-:Y:S06]  /*9620*/  BRA `(.L_x_12706) ;  /* 0x0000000800287947 */ /* 0x000fec0003800000 */
.L_x_12714:
        /* <DEDUP_REMOVED lines=25> */
.L_x_12717:
        /* <DEDUP_REMOVED lines=12> */
.L_x_12716:
[----:B------:R-:W2:Y:S02]  /*9880*/  LDG.E.U16 R2, desc[UR36][R2.64] ;  /* 0x0000002402027981 */ /* 0x000ea4000c1e1500 */
[----:B--2---:R-:W-:Y:S01]  /*9890*/  SHF.L.U32 R19, R2, 0x10, RZ ;  /* 0x0000001002137819 */ /* 0x004fe200000006ff */
[----:B------:R-:W-:Y:S06]  /*98a0*/  BRA `(.L_x_12706) ;  /* 0x0000000400887947 */ /* 0x000fec0003800000 */
.L_x_12713:
        /* <DEDUP_REMOVED lines=11> */
.L_x_12720:
        /* <DEDUP_REMOVED lines=20> */
.L_x_12722:
[----:B------:R-:W-:Y:S05]  /*9aa0*/  BSYNC.RECONVERGENT B0 ;  /* 0x0000000000007941 */ /* 0x000fea0003800200 */
.L_x_12721:
[----:B------:R-:W-:Y:S01]  /*9ab0*/  IMAD.SHL.U32 R0, R0, 0x100000, RZ ;  /* 0x0010000000007824 */ /* 0x000fe200078e00ff */
[----:B------:R-:W-:-:S04]  /*9ac0*/  LEA R2, R2, 0x3b800000, 0x17 ;  /* 0x3b80000002027811 */ /* 0x000fc800078eb8ff */
[----:B------:R-:W-:Y:S01]  /*9ad0*/  LOP3.LUT R19, R2, R0, R19, 0xfe, !PT ;  /* 0x0000000002137212 */ /* 0x000fe200078efe13 */
[----:B------:R-:W-:Y:S06]  /*9ae0*/  BRA `(.L_x_12706) ;  /* 0x0000000000f87947 */ /* 0x000fec0003800000 */
.L_x_12719:
        /* <DEDUP_REMOVED lines=20> */
.L_x_12724:
[----:B------:R-:W-:Y:S05]  /*9c30*/  BSYNC.RECONVERGENT B0 ;  /* 0x0000000000007941 */ /* 0x000fea0003800200 */
.L_x_12723:
[----:B------:R-:W-:Y:S01]  /*9c40*/  IMAD.SHL.U32 R0, R0, 0x200000, RZ ;  /* 0x0020000000007824 */ /* 0x000fe200078e00ff */
[----:B------:R-:W-:-:S04]  /*9c50*/  LEA R2, R2, 0x37800000, 0x17 ;  /* 0x3780000002027811 */ /* 0x000fc800078eb8ff */
[----:B------:R-:W-:Y:S01]  /*9c60*/  LOP3.LUT R19, R2, R0, R19, 0xfe, !PT ;  /* 0x0000000002137212 */ /* 0x000fe200078efe13 */
[----:B------:R-:W-:Y:S06]  /*9c70*/  BRA `(.L_x_12706) ;  /* 0x0000000000947947 */ /* 0x000fec0003800000 */
.L_x_12718:
        /* <DEDUP_REMOVED lines=14> */
.L_x_12705:
        /* <DEDUP_REMOVED lines=16> */
.L_x_12727:
[----:B------:R-:W-:Y:S01]  /*9e60*/  IMAD.MOV.U32 R19, RZ, RZ, RZ ;  /* 0x000000ffff137224 */ /* 0x000fe200078e00ff */
[----:B------:R-:W-:Y:S06]  /*9e70*/  BRA `(.L_x_12706) ;  /* 0x0000000000147947 */ /* 0x000fec0003800000 */
.L_x_12726:
[----:B------:R-:W2:Y:S02]  /*9e80*/  LDG.E.64 R2, desc[UR36][R2.64] ;  /* 0x0000002402027981 */ /* 0x000ea4000c1e1b00 */
[----:B--2---:R0:W1:Y:S01]  /*9e90*/  I2F.U64 R19, R2 ;  /* 0x0000000200137312 */ /* 0x0040620000301000 */
[----:B------:R-:W-:Y:S05]  /*9ea0*/  BRA `(.L_x_12706) ;  /* 0x0000000000087947 */ /* 0x000fea0003800000 */
.L_x_12725:
[----:B------:R-:W2:Y:S02]  /*9eb0*/  LDG.E R2, desc[UR36][R2.64] ;  /* 0x0000002402027981 */ /* 0x000ea4000c1e1900 */
[----:B--2---:R-:W-:-:S07]  /*9ec0*/  I2FP.F32.U32 R19, R2 ;  /* 0x0000000200137245 */ /* 0x004fce0000201000 */
.L_x_12706:
[----:B------:R-:W-:Y:S05]  /*9ed0*/  BSYNC.RECONVERGENT B6 ;  /* 0x0000000000067941 */ /* 0x000fea0003800200 */
.L_x_12700:
[----:B------:R-:W0:Y:S01]  /*9ee0*/  LDCU.64 UR6, c[0x0][0x5f8] ;  /* 0x0000bf00ff0677ac */ /* 0x000e220008000a00 */
[----:B------:R-:W-:Y:S01]  /*9ef0*/  BSSY.RECONVERGENT B6, `(.L_x_12728) ;  /* 0x00000a0000067945 */ /* 0x000fe20003800200 */
[----:B------:R-:W-:-:S04]  /*9f00*/  UPRMT UR4, UR40, 0x7772, URZ ;  /* 0x0000777228047896 */ /* 0x000fc800080000ff */
[----:B------:R-:W-:Y:S01]  /*9f10*/  UISETP.GT.AND UP0, UPT, UR4, 0x9, UPT ;  /* 0x000000090400788c */ /* 0x000fe2000bf04270 */
[----:B0-234-:R-:W-:-:S04]  /*9f20*/  IADD3 R2, P0, PT, R18, UR6, RZ ;  /* 0x0000000612027c10 */ /* 0x01dfc8000ff1e0ff */
        /* <DEDUP_REMOVED lines=13> */
.L_x_12732:
[----:B------:R-:W2:Y:S02]  /*a000*/  LDG.E.U8 R2, desc[UR36][R2.64] ;  /* 0x0000002402027981 */ /* 0x000ea4000c1e1100 */
[----:B--2---:R-:W-:Y:S01]  /*a010*/  ISETP.NE.AND P0, PT, R2, RZ, PT ;  /* 0x000000ff0200720c */ /* 0x004fe20003f05270 */
[----:B------:R-:W-:-:S12]  /*a020*/  BRA `(.L_x_12734) ;  /* 0x0000000800307947 */ /* 0x000fd80003800000 */
.L_x_12731:
        /* <DEDUP_REMOVED lines=10> */
.L_x_12736:
[----:B------:R-:W2:Y:S02]  /*a0d0*/  LDG.E R2, desc[UR36][R2.64] ;  /* 0x0000002402027981 */ /* 0x000ea4000c1e1900 */
[----:B--2---:R-:W-:Y:S01]  /*a0e0*/  ISETP.NE.AND P0, PT, R2, RZ, PT ;  /* 0x000000ff0200720c */ /* 0x004fe20003f05270 */
[----:B------:R-:W-:-:S12]  /*a0f0*/  BRA `(.L_x_12734) ;  /* 0x0000000400fc7947 */ /* 0x000fd80003800000 */
.L_x_12735:
[----:B------:R-:W2:Y:S02]  /*a100*/  LDG.E.U16 R2, desc[UR36][R2.64] ;  /* 0x0000002402027981 */ /* 0x000ea4000c1e1500 */
[----:B--2---:R-:W-:Y:S01]  /*a110*/  ISETP.NE.AND P0, PT, R2, RZ, PT ;  /* 0x000000ff0200720c */ /* 0x004fe20003f05270 */
[----:B------:R-:W-:-:S12]  /*a120*/  BRA `(.L_x_12734) ;  /* 0x0000000400f07947 */ /* 0x000fd80003800000 */
.L_x_12730:
        /* <DEDUP_REMOVED lines=9> */
.L_x_12738:
[----:B------:R-:W2:Y:S02]  /*a1c0*/  LDG.E.U16 R0, desc[UR36][R2.64] ;  /* 0x0000002402007981 */ /* 0x000ea4000c1e1500 */
[----:B--2---:R-:W-:-:S05]  /*a1d0*/  HADD2.F32 R0, -RZ, R0.H0_H0 ;  /* 0x20000000ff007230 */ /* 0x004fca0000004100 */
[----:B------:R-:W-:Y:S01]  /*a1e0*/  FSETP.NEU.FTZ.AND P0, PT, R0, RZ, PT ;  /* 0x000000ff0000720b */ /* 0x000fe20003f1d000 */
[----:B------:R-:W-:-:S12]  /*a1f0*/  BRA `(.L_x_12734) ;  /* 0x0000000400bc7947 */ /* 0x000fd80003800000 */
.L_x_12737:
        /* <DEDUP_REMOVED lines=11> */
.L_x_12740:
        /* <DEDUP_REMOVED lines=8> */
.L_x_12739:
[----:B------:R-:W2:Y:S02]  /*a330*/  LDG.E.64 R2, desc[UR36][R2.64] ;  /* 0x0000002402027981 */ /* 0x000ea4000c1e1b00 */
[----:B--2---:R-:W-:Y:S01]  /*a340*/  DSETP.NEU.AND P0, PT, R2, RZ, PT ;  /* 0x000000ff0200722a */ /* 0x004fe20003f0d000 */
[----:B------:R-:W-:-:S13]  /*a350*/  BRA `(.L_x_12734) ;  /* 0x0000000400647947 */ /* 0x000fda0003800000 */
.L_x_12729:
        /* <DEDUP_REMOVED lines=11> */
.L_x_12743:
[----:B------:R-:W2:Y:S02]  /*a410*/  LDG.E.128 R4, desc[UR36][R2.64] ;  /* 0x0000002402047981 */ /* 0x000ea4000c1e1d00 */
[----:B--2---:R-:W-:-:S06]  /*a420*/  DSETP.NEU.AND P0, PT, R6, RZ, PT ;  /* 0x000000ff0600722a */ /* 0x004fcc0003f0d000 */
[----:B------:R-:W-:Y:S01]  /*a430*/  DSETP.NEU.OR P0, PT, R4, RZ, P0 ;  /* 0x000000ff0400722a */ /* 0x000fe2000070d400 */
[----:B------:R-:W-:-:S13]  /*a440*/  BRA `(.L_x_12734) ;  /* 0x0000000400287947 */ /* 0x000fda0003800000 */
.L_x_12742:
        /* <DEDUP_REMOVED lines=9> */
.L_x_12745:
        /* <DEDUP_REMOVED lines=11> */
.L_x_12744:
[----:B------:R-:W2:Y:S02]  /*a590*/  LDG.E.U16 R0, desc[UR36][R2.64] ;  /* 0x0000002402007981 */ /* 0x000ea4000c1e1500 */
[----:B--2---:R-:W-:-:S04]  /*a5a0*/  SHF.L.U32 R0, R0, 0x10, RZ ;  /* 0x0000001000007819 */ /* 0x004fc800000006ff */
[----:B------:R-:W-:Y:S01]  /*a5b0*/  FSETP.NEU.FTZ.AND P0, PT, R0, RZ, PT ;  /* 0x000000ff0000720b */ /* 0x000fe20003f1d000 */
[----:B------:R-:W-:-:S12]  /*a5c0*/  BRA `(.L_x_12734) ;  /* 0x0000000000c87947 */ /* 0x000fd80003800000 */
.L_x_12741:
        /* <DEDUP_REMOVED lines=11> */
.L_x_12748:
[----:B------:R-:W2:Y:S02]  /*a680*/  LDG.E.U8 R2, desc[UR36][R2.64] ;  /* 0x0000002402027981 */ /* 0x000ea4000c1e1100 */
[----:B--2---:R-:W-:Y:S01]  /*a690*/  ISETP.NE.AND P0, PT, R2, RZ, PT ;  /* 0x000000ff0200720c */ /* 0x004fe20003f05270 */
[----:B------:R-:W-:-:S12]  /*a6a0*/  BRA `(.L_x_12734) ;  /* 0x0000000000907947 */ /* 0x000fd80003800000 */
.L_x_12747:
[----:B------:R-:W2:Y:S02]  /*a6b0*/  LDG.E.U8 R2, desc[UR36][R2.64] ;  /* 0x0000002402027981 */ /* 0x000ea4000c1e1100 */
[----:B--2---:R-:W-:Y:S01]  /*a6c0*/  ISETP.NE.AND P0, PT, R2, RZ, PT ;  /* 0x000000ff0200720c */ /* 0x004fe20003f05270 */
[----:B------:R-:W-:-:S12]  /*a6d0*/  BRA `(.L_x_12734) ;  /* 0x0000000000847947 */ /* 0x000fd80003800000 */
.L_x_12746:
        /* <DEDUP_REMOVED lines=9> */
.L_x_12733:
[----:B------:R-:W-:Y:S01]  /*a770*/  MOV R2, 0x180 ;  /* 0x0000018000027802 */ /* 0x000fe20000000f00 */
[----:B------:R-:W0:Y:S01]  /*a780*/  LDCU.64 UR4, c[0x4][0x170] ;  /* 0x01002e00ff0477ac */ /* 0x000e220008000a00 */
[----:B------:R-:W-:Y:S02]  /*a790*/  HFMA2 R13, -RZ, RZ, 0, 0 ;  /* 0x00000000ff0d7431 */ /* 0x000fe400000001ff */
[----:B------:R-:W-:Y:S01]  /*a7a0*/  IMAD.MOV.U32 R8, RZ, RZ, 0x4e ;  /* 0x0000004eff087424 */ /* 0x000fe200078e00ff */
[----:B------:R-:W2:Y:S01]  /*a7b0*/  LDCU.64 UR6, c[0x4][0x178] ;  /* 0x01002f00ff0677ac */ /* 0x000ea20008000a00 */
[----:B------:R-:W3:Y:S01]  /*a7c0*/  LDC.64 R2, c[0x4][R2] ;  /* 0x0100000002027b82 */ /* 0x000ee20000000a00 */
[----:B------:R-:W-:Y:S01]  /*a7d0*/  IMAD.MOV.U32 R12, RZ, RZ, 0x1 ;  /* 0x00000001ff0c7424 */ /* 0x000fe200078e00ff */
[----:B------:R-:W4:Y:S01]  /*a7e0*/  LDCU.64 UR8, c[0x4][0x48] ;  /* 0x01000900ff0877ac */ /* 0x000f220008000a00 */
[----:B0-----:R-:W-:Y:S02]  /*a7f0*/  IMAD.U32 R4, RZ, RZ, UR4 ;  /* 0x00000004ff047e24 */ /* 0x001fe4000f8e00ff */
[----:B------:R-:W-:Y:S01]  /*a800*/  IMAD.U32 R5, RZ, RZ, UR5 ;  /* 0x00000005ff057e24 */ /* 0x000fe2000f8e00ff */
[----:B--2---:R-:W-:Y:S01]  /*a810*/  MOV R6, UR6 ;  /* 0x0000000600067c02 */ /* 0x004fe20008000f00 */
[----:B------:R-:W-:-:S02]  /*a820*/  IMAD.U32 R7, RZ, RZ, UR7 ;  /* 0x00000007ff077e24 */ /* 0x000fc4000f8e00ff */
[----:B----4-:R-:W-:Y:S01]  /*a830*/  IMAD.U32 R10, RZ, RZ, UR8 ;  /* 0x00000008ff0a7e24 */ /* 0x010fe2000f8e00ff */
[----:B------:R-:W-:-:S07]  /*a840*/  MOV R11, UR9 ;  /* 0x00000009000b7c02 */ /* 0x000fce0008000f00 */
[----:B------:R-:W-:-:S07]  /*a850*/  LEPC R20, `(.L_x_12751) ;  /* 0x000000001014794e */ /* 0x000fce0000000000 */
[----:B-1-3-5:R-:W-:Y:S05]  /*a860*/  CALL.ABS.NOINC R2 ;  /* 0x0000000002007343 */ /* 0x02afea0003c00000 */
.L_x_12751:
[----:B------:R-:W-:Y:S01]  /*a870*/  PLOP3.LUT P0, PT, PT, PT, PT, 0x8, 0x80 ;  /* 0x000000000080781c */ /* 0x000fe20003f0e170 */
[----:B------:R-:W-:-:S12]  /*a880*/  BRA `(.L_x_12734) ;  /* 0x0000000000187947 */ /* 0x000fd80003800000 */
.L_x_12750:
[----:B------:R-:W2:Y:S02]  /*a890*/  LDG.E.64 R2, desc[UR36][R2.64] ;  /* 0x0000002402027981 */ /* 0x000ea4000c1e1b00 */
[----:B--2---:R-:W-:-:S04]  /*a8a0*/  ISETP.NE.U32.AND P0, PT, R2, RZ, PT ;  /* 0x000000ff0200720c */ /* 0x004fc80003f05070 */
[----:B------:R-:W-:Y:S01]  /*a8b0*/  ISETP.NE.AND.EX P0, PT, R3, RZ, PT, P0 ;  /* 0x000000ff0300720c */ /* 0x000fe20003f05300 */
[----:B------:R-:W-:-:S12]  /*a8c0*/  BRA `(.L_x_12734) ;  /* 0x0000000000087947 */ /* 0x000fd80003800000 */
.L_x_12749:
[----:B------:R-:W2:Y:S02]  /*a8d0*/  LDG.E R2, desc[UR36][R2.64] ;  /* 0x0000002402027981 */ /* 0x000ea4000c1e1900 */
[----:B--2---:R-:W-:-:S13]  /*a8e0*/  ISETP.NE.AND P0, PT, R2, RZ, PT ;  /* 0x000000ff0200720c */ /* 0x004fda0003f05270 */
.L_x_12734:
[----:B------:R-:W-:Y:S05]  /*a8f0*/  BSYNC.RECONVERGENT B6 ;  /* 0x0000000000067941 */ /* 0x000fea0003800200 */
.L_x_12728:
        /* <DEDUP_REMOVED lines=22> */
.L_x_12755:
[----:B------:R-:W0:Y:S02]  /*aa60*/  F2I.S64.TRUNC R4, R4 ;  /* 0x0000000400047311 */ /* 0x000e24000020d900 */
[----:B0-----:R-:W-:-:S05]  /*aa70*/  IMAD.MOV.U32 R7, RZ, RZ, R4 ;  /* 0x000000ffff077224 */ /* 0x001fca00078e0004 */
[----:B------:R0:W-:Y:S01]  /*aa80*/  STG.E.U8 desc[UR36][R2.64], R7 ;  /* 0x0000000702007986 */ /* 0x0001e2000c101124 */
[----:B------:R-:W-:Y:S05]  /*aa90*/  BRA `(.L_x_12757) ;  /* 0x0000000c00287947 */ /* 0x000fea0003800000 */
.L_x_12754:
        /* <DEDUP_REMOVED lines=9> */
.L_x_12759:
[----:B------:R-:W0:Y:S02]  /*ab30*/  F2I.FTZ.TRUNC.NTZ R5, R4 ;  /* 0x0000000400057305 */ /* 0x000e24000021f100 */
[----:B0-----:R0:W-:Y:S01]  /*ab40*/  STG.E desc[UR36][R2.64], R5 ;  /* 0x0000000502007986 */ /* 0x0011e2000c101924 */
[----:B------:R-:W-:Y:S05]  /*ab50*/  BRA `(.L_x_12757) ;  /* 0x0000000800f87947 */ /* 0x000fea0003800000 */
.L_x_12758:
[----:B------:R-:W0:Y:S02]  /*ab60*/  F2I.FTZ.TRUNC.NTZ R5, R4 ;  /* 0x0000000400057305 */ /* 0x000e24000021f100 */
[----:B0-----:R0:W-:Y:S01]  /*ab70*/  STG.E.U16 desc[UR36][R2.64], R5 ;  /* 0x0000000502007986 */ /* 0x0011e2000c101524 */
[----:B------:R-:W-:Y:S05]  /*ab80*/  BRA `(.L_x_12757) ;  /* 0x0000000800ec7947 */ /* 0x000fea0003800000 */
.L_x_12753:
        /* <DEDUP_REMOVED lines=8> */
.L_x_12761:
[----:B------:R-:W-:-:S05]  /*ac10*/  F2FP.F16.F32.PACK_AB R4, RZ, R4 ;  /* 0x00000004ff04723e */ /* 0x000fca00000000ff */
[----:B------:R0:W-:Y:S01]  /*ac20*/  STG.E.U16 desc[UR36][R2.64], R4 ;  /* 0x0000000402007986 */ /* 0x0001e2000c101524 */
[----:B------:R-:W-:Y:S05]  /*ac30*/  BRA `(.L_x_12757) ;  /* 0x0000000800c07947 */ /* 0x000fea0003800000 */
.L_x_12760:
[----:B------:R-:W-:-:S09]  /*ac40*/  UISETP.NE.AND UP0, UPT, UR7, 0x7, UPT ;  /* 0x000000070700788c */ /* 0x000fd2000bf05270 */
[----:B------:R-:W-:Y:S05]  /*ac50*/  BRA.U !UP0, `(.L_x_12762) ;  /* 0x00000001082c7547 */ /* 0x000fea000b800000 */
[----:B------:R-:W-:-:S09]  /*ac60*/  UISETP.NE.AND UP0, UPT, UR7, 0x8, UPT ;  /* 0x000000080700788c */ /* 0x000fd2000bf05270 */
[----:B------:R-:W-:Y:S05]  /*ac70*/  BRA.U !UP0, `(.L_x_12763) ;  /* 0x0000000108147547 */ /* 0x000fea000b800000 */
[----:B------:R-:W-:-:S09]  /*ac80*/  UISETP.NE.AND UP0, UPT, UR7, 0x9, UPT ;  /* 0x000000090700788c */ /* 0x000fd2000bf05270 */
[----:B------:R-:W-:Y:S05]  /*ac90*/  BRA.U UP0, `(.L_x_12756) ;  /* 0x0000000500d07547 */ /* 0x000fea000b800000 */
[----:B------:R-:W-:-:S05]  /*aca0*/  HFMA2 R5, -RZ, RZ, 0, 0 ;  /* 0x00000000ff057431 */ /* 0x000fca00000001ff */
[----:B------:R2:W-:Y:S01]  /*acb0*/  STG.E.64 desc[UR36][R2.64], R4 ;  /* 0x0000000402007986 */ /* 0x0005e2000c101b24 */
[----:B------:R-:W-:Y:S05]  /*acc0*/  BRA `(.L_x_12757) ;  /* 0x00000008009c7947 */ /* 0x000fea0003800000 */
.L_x_12763:
[----:B------:R-:W-:-:S04]  /*acd0*/  F2FP.F16.F32.PACK_AB R5, RZ, R4 ;  /* 0x00000004ff05723e */ /* 0x000fc800000000ff */
[----:B------:R-:W-:-:S05]  /*ace0*/  PRMT R5, R5, 0x5410, RZ ;  /* 0x0000541005057816 */ /* 0x000fca00000000ff */
[----:B------:R3:W-:Y:S01]  /*acf0*/  STG.E desc[UR36][R2.64], R5 ;  /* 0x0000000502007986 */ /* 0x0007e2000c101924 */
[----:B------:R-:W-:Y:S05]  /*ad00*/  BRA `(.L_x_12757) ;  /* 0x00000008008c7947 */ /* 0x000fea0003800000 */
.L_x_12762:
[----:B------:R-:W-:-:S06]  /*ad10*/  FMUL.FTZ R4, R4, 1 ;  /* 0x3f80000004047820 */ /* 0x000fcc0000410000 */
[----:B------:R-:W0:Y:S02]  /*ad20*/  F2F.F64.F32 R4, R4 ;  /* 0x0000000400047310 */ /* 0x000e240000201800 */
[----:B0-----:R4:W-:Y:S01]  /*ad30*/  STG.E.64 desc[UR36][R2.64], R4 ;  /* 0x0000000402007986 */ /* 0x0019e2000c101b24 */
[----:B------:R-:W-:Y:S05]  /*ad40*/  BRA `(.L_x_12757) ;  /* 0x00000008007c7947 */ /* 0x000fea0003800000 */
.L_x_12752:
        /* <DEDUP_REMOVED lines=13> */
.L_x_12767:
        /* <DEDUP_REMOVED lines=16> */
.L_x_12770:
[----:B------:R-:W-:-:S04]  /*af20*/  SHF.R.U32.HI R4, RZ, 0x18, R4 ;  /* 0x00000018ff047819 */ /* 0x000fc80000011604 */
[----:B------:R-:W-:-:S04]  /*af30*/  LOP3.LUT R4, R5, 0x80, R4, 0xf8, !PT ;  /* 0x0000008005047812 */ /* 0x000fc800078ef804 */
[----:B------:R-:W-:-:S07]  /*af40*/  PRMT R0, R4, 0x7610, R0 ;  /* 0x0000761004007816 */ /* 0x000fce0000000000 */
.L_x_12769:
[----:B------:R-:W-:Y:S05]  /*af50*/  BSYNC.RECONVERGENT B0 ;  /* 0x0000000000007941 */ /* 0x000fea0003800200 */
.L_x_12768:
[----:B------:R0:W-:Y:S01]  /*af60*/  STG.E.U8 desc[UR36][R2.64], R0 ;  /* 0x0000000002007986 */ /* 0x0001e2000c101124 */
[----:B------:R-:W-:Y:S05]  /*af70*/  BRA `(.L_x_12757) ;  /* 0x0000000400f07947 */ /* 0x000fea0003800000 */
.L_x_12766:
        /* <DEDUP_REMOVED lines=16> */
.L_x_12773:
[----:B------:R-:W-:-:S04]  /*b080*/  SHF.R.U32.HI R4, RZ, 0x18, R4 ;  /* 0x00000018ff047819 */ /* 0x000fc80000011604 */
[----:B------:R-:W-:-:S04]  /*b090*/  LOP3.LUT R5, R5, 0x80, R4, 0xf8, !PT ;  /* 0x0000008005057812 */ /* 0x000fc800078ef804 */
[----:B------:R-:W-:-:S07]  /*b0a0*/  PRMT R0, R5, 0x7610, R0 ;  /* 0x0000761005007816 */ /* 0x000fce0000000000 */
.L_x_12772:
[----:B------:R-:W-:Y:S05]  /*b0b0*/  BSYNC.RECONVERGENT B0 ;  /* 0x0000000000007941 */ /* 0x000fea0003800200 */
.L_x_12771:
[----:B------:R0:W-:Y:S01]  /*b0c0*/  STG.E.U8 desc[UR36][R2.64], R0 ;  /* 0x0000000002007986 */ /* 0x0001e2000c101124 */
[----:B------:R-:W-:Y:S05]  /*b0d0*/  BRA `(.L_x_12757) ;  /* 0x0000000400987947 */ /* 0x000fea0003800000 */
.L_x_12765:
        /* <DEDUP_REMOVED lines=21> */
.L_x_12775:
[----:B------:R-:W0:Y:S02]  /*b230*/  F2I.U64.TRUNC R4, R4 ;  /* 0x0000000400047311 */ /* 0x000e24000020d800 */
[----:B0-----:R0:W-:Y:S01]  /*b240*/  STG.E.64 desc[UR36][R2.64], R4 ;  /* 0x0000000402007986 */ /* 0x0011e2000c101b24 */
[----:B------:R-:W-:Y:S05]  /*b250*/  BRA `(.L_x_12757) ;  /* 0x0000000400387947 */ /* 0x000fea0003800000 */
.L_x_12774:
[----:B------:R-:W0:Y:S02]  /*b260*/  F2I.FTZ.U32.TRUNC.NTZ R5, R4 ;  /* 0x0000000400057305 */ /* 0x000e24000021f000 */
[----:B0-----:R0:W-:Y:S01]  /*b270*/  STG.E desc[UR36][R2.64], R5 ;  /* 0x0000000502007986 */ /* 0x0011e2000c101924 */
[----:B------:R-:W-:Y:S05]  /*b280*/  BRA `(.L_x_12757) ;  /* 0x00000004002c7947 */ /* 0x000fea0003800000 */
.L_x_12764:
        /* <DEDUP_REMOVED lines=10> */
.L_x_12777:
[----:B------:R-:W-:Y:S01]  /*b330*/  FMUL.FTZ R4, R4, 1 ;  /* 0x3f80000004047820 */ /* 0x000fe20000410000 */
[----:B------:R-:W-:-:S05]  /*b340*/  CS2R R6, SRZ ;  /* 0x0000000000067805 */ /* 0x000fca000001ff00 */
[----:B------:R-:W0:Y:S02]  /*b350*/  F2F.F64.F32 R4, R4 ;  /* 0x0000000400047310 */ /* 0x000e240000201800 */
[----:B0-----:R0:W-:Y:S01]  /*b360*/  STG.E.128 desc[UR36][R2.64], R4 ;  /* 0x0000000402007986 */ /* 0x0011e2000c101d24 */
[----:B------:R-:W-:Y:S05]  /*b370*/  BRA `(.L_x_12757) ;  /* 0x0000000000f07947 */ /* 0x000fea0003800000 */
.L_x_12776:
[----:B------:R-:W-:-:S09]  /*b380*/  UISETP.NE.AND UP0, UPT, UR7, 0xf, UPT ;  /* 0x0000000f0700788c */ /* 0x000fd2000bf05270 */
[----:B------:R-:W-:Y:S05]  /*b390*/  BRA.U !UP0, `(.L_x_12778) ;  /* 0x0000000108e07547 */ /* 0x000fea000b800000 */
[----:B------:R-:W-:-:S09]  /*b3a0*/  UISETP.NE.AND UP0, UPT, UR7, 0x17, UPT ;  /* 0x000000170700788c */ /* 0x000fd2000bf05270 */
[----:B------:R-:W-:Y:S05]  /*b3b0*/  BRA.U !UP0, `(.L_x_12779) ;  /* 0x00000001088c7547 */ /* 0x000fea000b800000 */
[----:B------:R-:W-:-:S09]  /*b3c0*/  UISETP.NE.AND UP0, UPT, UR7, 0x18, UPT ;  /* 0x000000180700788c */ /* 0x000fd2000bf05270 */
[----:B------:R-:W-:Y:S05]  /*b3d0*/  BRA.U !UP0, `(.L_x_12780) ;  /* 0x0000000108447547 */ /* 0x000fea000b800000 */
.L_x_12756:
        /* <DEDUP_REMOVED lines=16> */
.L_x_12781:
[----:B------:R-:W-:Y:S05]  /*b4e0*/  BRA `(.L_x_12757) ;  /* 0x0000000000947947 */ /* 0x000fea0003800000 */
.L_x_12780:
        /* <DEDUP_REMOVED lines=12> */
.L_x_12783:
[----:B------:R-:W-:Y:S05]  /*b5b0*/  BSYNC.RECONVERGENT B0 ;  /* 0x0000000000007941 */ /* 0x000fea0003800200 */
.L_x_12782:
[----:B------:R-:W-:-:S05]  /*b5c0*/  LOP3.LUT R5, R0, 0x80, R7, 0xf8, !PT ;  /* 0x0000008000057812 */ /* 0x000fca00078ef807 */
[----:B------:R0:W-:Y:S01]  /*b5d0*/  STG.E.U8 desc[UR36][R2.64], R5 ;  /* 0x0000000502007986 */ /* 0x0001e2000c101124 */
[----:B------:R-:W-:Y:S05]  /*b5e0*/  BRA `(.L_x_12757) ;  /* 0x0000000000547947 */ /* 0x000fea0003800000 */
.L_x_12779:
        /* <DEDUP_REMOVED lines=11> */
.L_x_12785:
[----:B------:R-:W-:Y:S01]  /*b6a0*/  IMAD.MOV.U32 R0, RZ, RZ, 0x7f ;  /* 0x0000007fff007424 */ /* 0x000fe200078e00ff */
[----:B------:R-:W-:-:S04]  /*b6b0*/  ISETP.GT.U32.AND P0, PT, R6, 0x7f800000, PT ;  /* 0x7f8000000600780c */ /* 0x000fc80003f04070 */
[----:B------:R-:W-:-:S09]  /*b6c0*/  SEL R0, R0, 0x7c, P0 ;  /* 0x0000007c00007807 */ /* 0x000fd20000000000 */
.L_x_12786:
[----:B------:R-:W-:Y:S05]  /*b6d0*/  BSYNC.RECONVERGENT B0 ;  /* 0x0000000000007941 */ /* 0x000fea0003800200 */
.L_x_12784:
[----:B------:R-:W-:-:S04]  /*b6e0*/  SHF.R.U32.HI R5, RZ, 0x18, R4 ;  /* 0x00000018ff057819 */ /* 0x000fc80000011604 */
[----:B------:R-:W-:-:S05]  /*b6f0*/  LOP3.LUT R5, R0, 0x80, R5, 0xf8, !PT ;  /* 0x0000008000057812 */ /* 0x000fca00078ef805 */
[----:B------:R0:W-:Y:S01]  /*b700*/  STG.E.U8 desc[UR36][R2.64], R5 ;  /* 0x0000000502007986 */ /* 0x0001e2000c101124 */
[----:B------:R-:W-:Y:S05]  /*b710*/  BRA `(.L_x_12757) ;  /* 0x0000000000087947 */ /* 0x000fea0003800000 */
.L_x_12778:
[----:B------:R-:W-:-:S05]  /*b720*/  F2FP.BF16.F32.PACK_AB R4, RZ, R4 ;  /* 0x00000004ff04723e */ /* 0x000fca00000010ff */
[----:B------:R0:W-:Y:S02]  /*b730*/  STG.E.U16 desc[UR36][R2.64], R4 ;  /* 0x0000000402007986 */ /* 0x0001e4000c101524 */
.L_x_12757:
[----:B------:R-:W-:-:S07]  /*b740*/  IADD3 R17, PT, PT, R17, 0x80, RZ ;  /* 0x0000008011117810 */ /* 0x000fce0007ffe0ff */
.L_x_12698:
[----:B------:R-:W-:Y:S05]  /*b750*/  BSYNC.RECONVERGENT B7 ;  /* 0x0000000000077941 */ /* 0x000fea0003800200 */
.L_x_12697:
[----:B------:R-:W5:Y:S02]  /*b760*/  LDCU UR4, c[0x0][0x380] ;  /* 0x00007000ff0477ac */ /* 0x000f640008000800 */
[----:B-----5:R-:W-:-:S13]  /*b770*/  ISETP.GE.AND P0, PT, R17, UR4, PT ;  /* 0x0000000411007c0c */ /* 0x020fda000bf06270 */
[----:B------:R-:W-:Y:S05]  /*b780*/  @P0 EXIT ;  /* 0x000000000000094d */ /* 0x000fea0003800000 */
[----:B------:R-:W5:Y:S01]  /*b790*/  LDCU UR4, c[0x0][0x388] ;  /* 0x00007100ff0477ac */ /* 0x000f620008000800 */
[----:B------:R-:W-:Y:S01]  /*b7a0*/  IMAD.MOV.U32 R18, RZ, RZ, RZ ;  /* 0x000000ffff127224 */ /* 0x000fe200078e00ff */
[----:B------:R-:W-:Y:S01]  /*b7b0*/  MOV R16, RZ ;  /* 0x000000ff00107202 */ /* 0x000fe20000000f00 */
        /* <DEDUP_REMOVED lines=351> */
.L_x_12787:
[----:B------:R-:W1:Y:S01]  /*cdb0*/  LDCU.64 UR8, c[0x0][0x5f0] ;  /* 0x0000be00ff0877ac */ /* 0x000e620008000a00 */
[----:B------:R-:W-:Y:S01]  /*cdc0*/  BSSY.RECONVERGENT B6, `(.L_x_12788) ;  /* 0x00000e0000067945 */ /* 0x000fe20003800200 */
[----:B------:R-:W0:Y:S01]  /*cdd0*/  LDCU.64 UR6, c[0x0][0x5e8] ;  /* 0x0000bd00ff0677ac */ /* 0x000e220008000a00 */
[----:B------:R-:W-:-:S04]  /*cde0*/  UPRMT UR4, UR40, 0x7771, URZ ;  /* 0x0000777128047896 */ /* 0x000fc800080000ff */
[----:B------:R-:W-:Y:S01]  /*cdf0*/  UISETP.GT.AND UP0, UPT, UR4, 0x9, UPT ;  /* 0x000000090400788c */ /* 0x000fe2000bf04270 */
[----:B-1234-:R-:W-:Y:S02]  /*ce00*/  IADD3 R2, P1, PT, R0, UR8, RZ ;  /* 0x0000000800027c10 */ /* 0x01efe4000ff3e0ff */
        /* <DEDUP_REMOVED lines=15> */
.L_x_12792:
[----:B------:R-:W2:Y:S02]  /*cf00*/  LDG.E.U8 R2, desc[UR36][R2.64] ;  /* 0x0000002402027981 */ /* 0x000ea4000c1e1100 */
[----:B--2---:R-:W-:Y:S01]  /*cf10*/  I2FP.F32.U32 R19, R2 ;  /* 0x0000000200137245 */ /* 0x004fe20000201000 */
[----:B------:R-:W-:Y:S06]  /*cf20*/  BRA `(.L_x_12794) ;  /* 0x0000000c00247947 */ /* 0x000fec0003800000 */
.L_x_12791:
        /* <DEDUP_REMOVED lines=9> */
.L_x_12796:
[----:B------:R-:W2:Y:S02]  /*cfc0*/  LDG.E R2, desc[UR36][R2.64] ;  /* 0x0000002402027981 */ /* 0x000ea4000c1e1900 */
[----:B--2---:R-:W-:Y:S01]  /*cfd0*/  I2FP.F32.S32 R19, R2 ;  /* 0x0000000200137245 */ /* 0x004fe20000201400 */
[----:B------:R-:W-:Y:S06]  /*cfe0*/  BRA `(.L_x_12794) ;  /* 0x0000000800f47947 */ /* 0x000fec0003800000 */
.L_x_12795:
[----:B------:R-:W2:Y:S02]  /*cff0*/  LDG.E.U16 R2, desc[UR36][R2.64] ;  /* 0x0000002402027981 */ /* 0x000ea4000c1e1500 */
[----:B--2---:R0:W1:Y:S01]  /*d000*/  I2F.S16 R19, R2 ;  /* 0x0000000200137306 */ /* 0x0040620000101400 */
[----:B------:R-:W-:Y:S05]  /*d010*/  BRA `(.L_x_12794) ;  /* 0x0000000800e87947 */ /* 0x000fea0003800000 */
.L_x_12790:
        /* <DEDUP_REMOVED lines=8> */
.L_x_12798:
[----:B------:R-:W2:Y:S02]  /*d0a0*/  LDG.E.U16 R2, desc[UR36][R2.64] ;  /* 0x0000002402027981 */ /* 0x000ea4000c1e1500 */
[----:B--2---:R-:W-:Y:S01]  /*d0b0*/  HADD2.F32 R19, -RZ, R2.H0_H0 ;  /* 0x20000002ff137230 */ /* 0x004fe20000004100 */
[----:B------:R-:W-:Y:S06]  /*d0c0*/  BRA `(.L_x_12794) ;  /* 0x0000000800bc7947 */ /* 0x000fec0003800000 */
.L_x_12797:
        /* <DEDUP_REMOVED lines=8> */
.L_x_12800:
[----:B------:R-:W2:Y:S02]  /*d150*/  LDG.E.U16 R2, desc[UR36][R2.64] ;  /* 0x0000002402027981 */ /* 0x000ea4000c1e1500 */
[----:B--2---:R-:W-:Y:S01]  /*d160*/  HADD2.F32 R19, -RZ, R2.H0_H0 ;  /* 0x20000002ff137230 */ /* 0x004fe20000004100 */
[----:B------:R-:W-:Y:S06]  /*d170*/  BRA `(.L_x_12794) ;  /* 0x0000000800907947 */ /* 0x000fec0003800000 */
.L_x_12799:
[----:B------:R-:W2:Y:S01]  /*d180*/  LDG.E.64 R2, desc[UR36][R2.64] ;  /* 0x0000002402027981 */ /* 0x000ea2000c1e1b00 */
[----:B------:R-:W-:Y:S01]  /*d190*/  UMOV UR4, 0xf0000000 ;  /* 0xf000000000047882 */ /* 0x000fe20000000000 */
[----:B------:R-:W-:Y:S01]  /*d1a0*/  UMOV UR5, 0x380fffff ;  /* 0x380fffff00057882 */ /* 0x000fe20000000000 */
[----:B--2---:R-:W0:Y:S01]  /*d1b0*/  F2F.F32.F64 R19, R2 ;  /* 0x0000000200137310 */ /* 0x004e220000301000 */
[----:B------:R-:W-:-:S14]  /*d1c0*/  DSETP.GEU.AND P0, PT, |R2|, UR4, PT ;  /* 0x0000000402007e2a */ /* 0x000fdc000bf0e200 */
[----:B0-----:R-:W-:Y:S01]  /*d1d0*/  @!P0 FMUL R19, R19, 1.175494350822287508e-38 ;  /* 0x0080000013138820 */ /* 0x001fe20000400000 */
[----:B------:R-:W-:Y:S06]  /*d1e0*/  BRA `(.L_x_12794) ;  /* 0x0000000800747947 */ /* 0x000fec0003800000 */
.L_x_12789:
        /* <DEDUP_REMOVED lines=12> */
.L_x_12803:
[----:B------:R-:W2:Y:S01]  /*d2b0*/  LDG.E.64 R2, desc[UR36][R2.64] ;  /* 0x0000002402027981 */ /* 0x000ea2000c1e1b00 */
[----:B------:R-:W-:Y:S01]  /*d2c0*/  UMOV UR4, 0xf0000000 ;  /* 0xf000000000047882 */ /* 0x000fe20000000000 */
[----:B------:R-:W-:Y:S01]  /*d2d0*/  UMOV UR5, 0x380fffff ;  /* 0x380fffff00057882 */ /* 0x000fe20000000000 */
[----:B--2---:R-:W0:Y:S01]  /*d2e0*/  F2F.F32.F64 R19, R2 ;  /* 0x0000000200137310 */ /* 0x004e220000301000 */
[----:B------:R-:W-:-:S14]  /*d2f0*/  DSETP.GEU.AND P0, PT, |R2|, UR4, PT ;  /* 0x0000000402007e2a */ /* 0x000fdc000bf0e200 */
[----:B0-----:R-:W-:Y:S01]  /*d300*/  @!P0 FMUL R19, R19, 1.175494350822287508e-38 ;  /* 0x0080000013138820 */ /* 0x001fe20000400000 */
[----:B------:R-:W-:Y:S06]  /*d310*/  BRA `(.L_x_12794) ;  /* 0x0000000800287947 */ /* 0x000fec0003800000 */
.L_x_12802:
        /* <DEDUP_REMOVED lines=12> */
[----:B0-----:R-:W-:-:S04]  /*d3e0*/  IADD3 R4, PT, PT, -R4, RZ, RZ ;  /* 0x000000ff04047210 */ /* 0x001fc80007ffe1ff */
[----:B------:R-:W-:-:S05]  /*d3f0*/  VIADDMNMX.U32 R4, R4, R5, 0x4, !PT ;  /* 0x0000000404047446 */ /* 0x000fca0007800005 */
[----:B------:R-:W-:Y:S02]  /*d400*/  VIADD R5, R4, 0xfffffffc ;  /* 0xfffffffc04057836 */ /* 0x000fe40000000000 */
[----:B------:R-:W-:-:S03]  /*d410*/  VIADD R4, R0, 0x1000000 ;  /* 0x0100000000047836 */ /* 0x000fc60000000000 */
[----:B------:R-:W-:Y:S02]  /*d420*/  SHF.L.U32 R6, R0, R5, RZ ;  /* 0x0000000500067219 */ /* 0x000fe400000006ff */
[----:B------:R-:W-:Y:S02]  /*d430*/  SHF.L.U32 R5, R5, 0x17, RZ ;  /* 0x0000001705057819 */ /* 0x000fe400000006ff */
[----:B------:R-:W-:Y:S02]  /*d440*/  SHF.R.S32.HI R4, RZ, 0x8, R4 ;  /* 0x00000008ff047819 */ /* 0x000fe40000011404 */
[----:B------:R-:W-:-:S04]  /*d450*/  LEA.HI R5, R6, -R5, RZ, 0x1c ;  /* 0x8000000506057211 */ /* 0x000fc800078fe0ff */
[----:B------:R-:W-:-:S04]  /*d460*/  IADD3 R5, PT, PT, R5, 0x3c000000, RZ ;  /* 0x3c00000005057810 */ /* 0x000fc80007ffe0ff */
[----:B------:R-:W-:-:S04]  /*d470*/  LOP3.LUT R4, R5, 0x7f800000, R4, 0xf8, !PT ;  /* 0x7f80000005047812 */ /* 0x000fc800078ef804 */
[----:B------:R-:W-:-:S04]  /*d480*/  SEL R4, R4, RZ, P0 ;  /* 0x000000ff04047207 */ /* 0x000fc80000000000 */
[----:B------:R-:W-:Y:S01]  /*d490*/  LOP3.LUT R19, R4, 0x80000000, R19, 0xf8, !PT ;  /* 0x8000000004137812 */ /* 0x000fe200078ef813 */
[----:B------:R-:W-:Y:S06]  /*d4a0*/  BRA `(.L_x_12794) ;  /* 0x0000000400c47947 */ /* 0x000fec0003800000 */
.L_x_12805:
        /* <DEDUP_REMOVED lines=12> */
.L_x_12804:
[----:B------:R-:W2:Y:S02]  /*d570*/  LDG.E.U16 R2, desc[UR36][R2.64] ;  /* 0x0000002402027981 */ /* 0x000ea4000c1e1500 */
[----:B--2---:R-:W-:Y:S01]  /*d580*/  IMAD.U32 R19, R2, 0x10000, RZ ;  /* 0x0001000002137824 */ /* 0x004fe200078e00ff */
[----:B------:R-:W-:Y:S06]  /*d590*/  BRA `(.L_x_12794) ;  /* 0x0000000400887947 */ /* 0x000fec0003800000 */
.L_x_12801:
        /* <DEDUP_REMOVED lines=11> */
.L_x_12808:
        /* <DEDUP_REMOVED lines=20> */
.L_x_12810:
[----:B------:R-:W-:Y:S05]  /*d790*/  BSYNC.RECONVERGENT B0 ;  /* 0x0000000000007941 */ /* 0x000fea0003800200 */
.L_x_12809:
[----:B------:R-:W-:Y:S02]  /*d7a0*/  SHF.L.U32 R0, R0, 0x14, RZ ;  /* 0x0000001400007819 */ /* 0x000fe400000006ff */
[----:B------:R-:W-:-:S04]  /*d7b0*/  LEA R2, R2, 0x3b800000, 0x17 ;  /* 0x3b80000002027811 */ /* 0x000fc800078eb8ff */
[----:B------:R-:W-:Y:S01]  /*d7c0*/  LOP3.LUT R19, R2, R0, R19, 0xfe, !PT ;  /* 0x0000000002137212 */ /* 0x000fe200078efe13 */
[----:B------:R-:W-:Y:S06]  /*d7d0*/  BRA `(.L_x_12794) ;  /* 0x0000000000f87947 */ /* 0x000fec0003800000 */
.L_x_12807:
        /* <DEDUP_REMOVED lines=20> */
.L_x_12812:
[----:B------:R-:W-:Y:S05]  /*d920*/  BSYNC.RECONVERGENT B0 ;  /* 0x0000000000007941 */ /* 0x000fea0003800200 */
.L_x_12811:
[----:B------:R-:W-:Y:S01]  /*d930*/  IMAD.SHL.U32 R0, R0, 0x200000, RZ ;  /* 0x0020000000007824 */ /* 0x000fe200078e00ff */
[----:B------:R-:W-:-:S04]  /*d940*/  LEA R2, R2, 0x37800000, 0x17 ;  /* 0x3780000002027811 */ /* 0x000fc800078eb8ff */
[----:B------:R-:W-:Y:S01]  /*d950*/  LOP3.LUT R19, R2, R0, R19, 0xfe, !PT ;  /* 0x0000000002137212 */ /* 0x000fe200078efe13 */
[----:B------:R-:W-:Y:S06]  /*d960*/  BRA `(.L_x_12794) ;  /* 0x0000000000947947 */ /* 0x000fec0003800000 */
.L_x_12806:
        /* <DEDUP_REMOVED lines=11> */
[----:B------:R-:W-:Y:S01]  /*da20*/  @!P0 IMAD.MOV.U32 R19, RZ, RZ, 0x7f800001 ;  /* 0x7f800001ff138424 */ /* 0x000fe200078e00ff */
[----:B------:R-:W-:Y:S01]  /*da30*/  @P0 SHF.L.U32 R19, R2, 0x17, RZ ;  /* 0x0000001702130819 */ /* 0x000fe200000006ff */
[----:B------:R-:W-:Y:S06]  /*da40*/  BRA `(.L_x_12794) ;  /* 0x00000000005c7947 */ /* 0x000fec0003800000 */
.L_x_12793:
        /* <DEDUP_REMOVED lines=10> */
[----:B-1----:R-:W-:Y:S01]  /*daf0*/  IMAD.U32 R6, RZ, RZ, UR6 ;  /* 0x00000006ff067e24 */ /* 0x002fe2000f8e00ff */
[----:B------:R-:W-:Y:S01]  /*db00*/  MOV R7, UR7 ;  /* 0x0000000700077c02 */ /* 0x000fe20008000f00 */
[----:B---3--:R-:W-:Y:S01]  /*db10*/  IMAD.U32 R10, RZ, RZ, UR8 ;  /* 0x00000008ff0a7e24 */ /* 0x008fe2000f8e00ff */
[----:B------:R-:W-:-:S07]  /*db20*/  MOV R11, UR9 ;  /* 0x00000009000b7c02 */ /* 0x000fce0008000f00 */
[----:B------:R-:W-:-:S07]  /*db30*/  LEPC R20, `(.L_x_12815) ;  /* 0x000000001014794e */ /* 0x000fce0000000000 */
[----:B--2---:R-:W-:Y:S05]  /*db40*/  CALL.ABS.NOINC R2 ;  /* 0x0000000002007343 */ /* 0x004fea0003c00000 */
.L_x_12815:
[----:B------:R-:W-:Y:S01]  /*db50*/  MOV R19, RZ ;  /* 0x000000ff00137202 */ /* 0x000fe20000000f00 */
[----:B------:R-:W-:Y:S06]  /*db60*/  BRA `(.L_x_12794) ;  /* 0x0000000000147947 */ /* 0x000fec0003800000 */
.L_x_12814:
[----:B------:R-:W2:Y:S02]  /*db70*/  LDG.E.64 R2, desc[UR36][R2.64] ;  /* 0x0000002402027981 */ /* 0x000ea4000c1e1b00 */
[----:B--2---:R0:W1:Y:S01]  /*db80*/  I2F.U64 R19, R2 ;  /* 0x0000000200137312 */ /* 0x0040620000301000 */
[----:B------:R-:W-:Y:S05]  /*db90*/  BRA `(.L_x_12794) ;  /* 0x0000000000087947 */ /* 0x000fea0003800000 */
.L_x_12813:
[----:B------:R-:W2:Y:S02]  /*dba0*/  LDG.E R2, desc[UR36][R2.64] ;  /* 0x0000002402027981 */ /* 0x000ea4000c1e1900 */
[----:B--2---:R-:W-:-:S07]  /*dbb0*/  I2FP.F32.U32 R19, R2 ;  /* 0x0000000200137245 */ /* 0x004fce0000201000 */
.L_x_12794:
[----:B------:R-:W-:Y:S05]  /*dbc0*/  BSYNC.RECONVERGENT B6 ;  /* 0x0000000000067941 */ /* 0x000fea0003800200 */
.L_x_12788:
        /* <DEDUP_REMOVED lines=18> */
.L_x_12820:
[----:B------:R-:W2:Y:S02]  /*dcf0*/  LDG.E.U8 R2, desc[UR36][R2.64] ;  /* 0x0000002402027981 */ /* 0x000ea4000c1e1100 */
[----:B--2---:R-:W-:Y:S01]  /*dd00*/  ISETP.NE.AND P0, PT, R2, RZ, PT ;  /* 0x000000ff0200720c */ /* 0x004fe20003f05270 */
[----:B------:R-:W-:-:S12]  /*dd10*/  BRA `(.L_x_12822) ;  /* 0x0000000800307947 */ /* 0x000fd80003800000 */
.L_x_12819:
        /* <DEDUP_REMOVED lines=10> */
.L_x_12824:
[----:B------:R-:W2:Y:S02]  /*ddc0*/  LDG.E R2, desc[UR36][R2.64] ;  /* 0x0000002402027981 */ /* 0x000ea4000c1e1900 */
[----:B--2---:R-:W-:Y:S01]  /*ddd0*/  ISETP.NE.AND P0, PT, R2, RZ, PT ;  /* 0x000000ff0200720c */ /* 0x004fe20003f05270 */
[----:B------:R-:W-:-:S12]  /*dde0*/  BRA `(.L_x_12822) ;  /* 0x0000000400fc7947 */ /* 0x000fd80003800000 */
.L_x_12823:
[----:B------:R-:W2:Y:S02]  /*ddf0*/  LDG.E.U16 R2, desc[UR36][R2.64] ;  /* 0x0000002402027981 */ /* 0x000ea4000c1e1500 */
[----:B--2---:R-:W-:Y:S01]  /*de00*/  ISETP.NE.AND P0, PT, R2, RZ, PT ;  /* 0x000000ff0200720c */ /* 0x004fe20003f05270 */
[----:B------:R-:W-:-:S12]  /*de10*/  BRA `(.L_x_12822) ;  /* 0x0000000400f07947 */ /* 0x000fd80003800000 */
.L_x_12818:
        /* <DEDUP_REMOVED lines=9> */
.L_x_12826:
[----:B------:R-:W2:Y:S02]  /*deb0*/  LDG.E.U16 R0, desc[UR36][R2.64] ;  /* 0x0000002402007981 */ /* 0x000ea4000c1e1500 */
[----:B--2---:R-:W-:-:S05]  /*dec0*/  HADD2.F32 R0, -RZ, R0.H0_H0 ;  /* 0x20000000ff007230 */ /* 0x004fca0000004100 */
[----:B------:R-:W-:Y:S01]  /*ded0*/  FSETP.NEU.FTZ.AND P0, PT, R0, RZ, PT ;  /* 0x000000ff0000720b */ /* 0x000fe20003f1d000 */
[----:B------:R-:W-:-:S12]  /*dee0*/  BRA `(.L_x_12822) ;  /* 0x0000000400bc7947 */ /* 0x000fd80003800000 */
.L_x_12825:
        /* <DEDUP_REMOVED lines=11> */
.L_x_12828:
        /* <DEDUP_REMOVED lines=8> */
.L_x_12827:
[----:B------:R-:W2:Y:S02]  /*e020*/  LDG.E.64 R2, desc[UR36][R2.64] ;  /* 0x0000002402027981 */ /* 0x000ea4000c1e1b00 */
[----:B--2---:R-:W-:Y:S01]  /*e030*/  DSETP.NEU.AND P0, PT, R2, RZ, PT ;  /* 0x000000ff0200722a */ /* 0x004fe20003f0d000 */
[----:B------:R-:W-:-:S13]  /*e040*/  BRA `(.L_x_12822) ;  /* 0x0000000400647947 */ /* 0x000fda0003800000 */
.L_x_12817:
        /* <DEDUP_REMOVED lines=11> */
.L_x_12831:
[----:B------:R-:W2:Y:S02]  /*e100*/  LDG.E.128 R4, desc[UR36][R2.64] ;  /* 0x0000002402047981 */ /* 0x000ea4000c1e1d00 */
[----:B--2---:R-:W-:-:S06]  /*e110*/  DSETP.NEU.AND P0, PT, R6, RZ, PT ;  /* 0x000000ff0600722a */ /* 0x004fcc0003f0d000 */
[----:B------:R-:W-:Y:S01]  /*e120*/  DSETP.NEU.OR P0, PT, R4, RZ, P0 ;  /* 0x000000ff0400722a */ /* 0x000fe2000070d400 */
[----:B------:R-:W-:-:S13]  /*e130*/  BRA `(.L_x_12822) ;  /* 0x0000000400287947 */ /* 0x000fda0003800000 */
.L_x_12830:
        /* <DEDUP_REMOVED lines=9> */
.L_x_12833:
        /* <DEDUP_REMOVED lines=11> */
.L_x_12832:
[----:B------:R-:W2:Y:S02]  /*e280*/  LDG.E.U16 R0, desc[UR36][R2.64] ;  /* 0x0000002402007981 */ /* 0x000ea4000c1e1500 */
[----:B--2---:R-:W-:-:S04]  /*e290*/  SHF.L.U32 R0, R0, 0x10, RZ ;  /* 0x0000001000007819 */ /* 0x004fc800000006ff */
[----:B------:R-:W-:Y:S01]  /*e2a0*/  FSETP.NEU.FTZ.AND P0, PT, R0, RZ, PT ;  /* 0x000000ff0000720b */ /* 0x000fe20003f1d000 */
[----:B------:R-:W-:-:S12]  /*e2b0*/  BRA `(.L_x_12822) ;  /* 0x0000000000c87947 */ /* 0x000fd80003800000 */
.L_x_12829:
        /* <DEDUP_REMOVED lines=11> */
.L_x_12836:
[----:B------:R-:W2:Y:S02]  /*e370*/  LDG.E.U8 R2, desc[UR36][R2.64] ;  /* 0x0000002402027981 */ /* 0x000ea4000c1e1100 */
[----:B--2---:R-:W-:Y:S01]  /*e380*/  ISETP.NE.AND P0, PT, R2, RZ, PT ;  /* 0x000000ff0200720c */ /* 0x004fe20003f05270 */
[----:B------:R-:W-:-:S12]  /*e390*/  BRA `(.L_x_12822) ;  /* 0x0000000000907947 */ /* 0x000fd80003800000 */
.L_x_12835:
[----:B------:R-:W2:Y:S02]  /*e3a0*/  LDG.E.U8 R2, desc[UR36][R2.64] ;  /* 0x0000002402027981 */ /* 0x000ea4000c1e1100 */
[----:B--2---:R-:W-:Y:S01]  /*e3b0*/  ISETP.NE.AND P0, PT, R2, RZ, PT ;  /* 0x000000ff0200720c */ /* 0x004fe20003f05270 */
[----:B------:R-:W-:-:S12]  /*e3c0*/  BRA `(.L_x_12822) ;  /* 0x0000000000847947 */ /* 0x000fd80003800000 */
.L_x_12834:
        /* <DEDUP_REMOVED lines=9> */
.L_x_12821:
[----:B------:R-:W-:Y:S01]  /*e460*/  MOV R2, 0x180 ;  /* 0x0000018000027802 */ /* 0x000fe20000000f00 */
[----:B------:R-:W0:Y:S01]  /*e470*/  LDCU.64 UR4, c[0x4][0x170] ;  /* 0x01002e00ff0477ac */ /* 0x000e220008000a00 */
[----:B------:R-:W-:Y:S02]  /*e480*/  HFMA2 R12, -RZ, RZ, 0, 5.9604644775390625e-08 ;  /* 0x00000001ff0c7431 */ /* 0x000fe400000001ff */
[----:B------:R-:W-:Y:S01]  /*e490*/  IMAD.MOV.U32 R8, RZ, RZ, 0x4e ;  /* 0x0000004eff087424 */ /* 0x000fe200078e00ff */
[----:B------:R-:W1:Y:S01]  /*e4a0*/  LDCU.64 UR6, c[0x4][0x178] ;  /* 0x01002f00ff0677ac */ /* 0x000e620008000a00 */
[----:B------:R-:W2:Y:S01]  /*e4b0*/  LDC.64 R2, c[0x4][R2] ;  /* 0x0100000002027b82 */ /* 0x000ea20000000a00 */
[----:B------:R-:W-:Y:S01]  /*e4c0*/  IMAD.MOV.U32 R13, RZ, RZ, RZ ;  /* 0x000000ffff0d7224 */ /* 0x000fe200078e00ff */
[----:B------:R-:W4:Y:S01]  /*e4d0*/  LDCU.64 UR8, c[0x4][0x48] ;  /* 0x01000900ff0877ac */ /* 0x000f220008000a00 */
[----:B0-----:R-:W-:Y:S01]  /*e4e0*/  IMAD.U32 R4, RZ, RZ, UR4 ;  /* 0x00000004ff047e24 */ /* 0x001fe2000f8e00ff */
[----:B------:R-:W-:Y:S01]  /*e4f0*/  MOV R5, UR5 ;  /* 0x0000000500057c02 */ /* 0x000fe20008000f00 */
[----:B-1----:R-:W-:Y:S01]  /*e500*/  IMAD.U32 R6, RZ, RZ, UR6 ;  /* 0x00000006ff067e24 */ /* 0x002fe2000f8e00ff */
[----:B------:R-:W-:Y:S01]  /*e510*/  MOV R7, UR7 ;  /* 0x0000000700077c02 */ /* 0x000fe20008000f00 */
[----:B----4-:R-:W-:Y:S01]  /*e520*/  IMAD.U32 R10, RZ, RZ, UR8 ;  /* 0x00000008ff0a7e24 */ /* 0x010fe2000f8e00ff */
[----:B------:R-:W-:-:S07]  /*e530*/  MOV R11, UR9 ;  /* 0x00000009000b7c02 */ /* 0x000fce0008000f00 */
[----:B------:R-:W-:-:S07]  /*e540*/  LEPC R20, `(.L_x_12839) ;  /* 0x000000001014794e */ /* 0x000fce0000000000 */
[----:B--23-5:R-:W-:Y:S05]  /*e550*/  CALL.ABS.NOINC R2 ;  /* 0x0000000002007343 */ /* 0x02cfea0003c00000 */
.L_x_12839:
[----:B------:R-:W-:Y:S01]  /*e560*/  PLOP3.LUT P0, PT, PT, PT, PT, 0x8, 0x80 ;  /* 0x000000000080781c */ /* 0x000fe20003f0e170 */
[----:B------:R-:W-:-:S12]  /*e570*/  BRA `(.L_x_12822) ;  /* 0x0000000000187947 */ /* 0x000fd80003800000 */
.L_x_12838:
[----:B------:R-:W2:Y:S02]  /*e580*/  LDG.E.64 R2, desc[UR36][R2.64] ;  /* 0x0000002402027981 */ /* 0x000ea4000c1e1b00 */
[----:B--2---:R-:W-:-:S04]  /*e590*/  ISETP.NE.U32.AND P0, PT, R2, RZ, PT ;  /* 0x000000ff0200720c */ /* 0x004fc80003f05070 */
[----:B------:R-:W-:Y:S01]  /*e5a0*/  ISETP.NE.AND.EX P0, PT, R3, RZ, PT, P0 ;  /* 0x000000ff0300720c */ /* 0x000fe20003f05300 */
[----:B------:R-:W-:-:S12]  /*e5b0*/  BRA `(.L_x_12822) ;  /* 0x0000000000087947 */ /* 0x000fd80003800000 */
.L_x_12837:
[----:B------:R-:W2:Y:S02]  /*e5c0*/  LDG.E R2, desc[UR36][R2.64] ;  /* 0x0000002402027981 */ /* 0x000ea4000c1e1900 */
[----:B--2---:R-:W-:-:S13]  /*e5d0*/  ISETP.NE.AND P0, PT, R2, RZ, PT ;  /* 0x000000ff0200720c */ /* 0x004fda0003f05270 */
.L_x_12822:
[----:B------:R-:W-:Y:S05]  /*e5e0*/  BSYNC.RECONVERGENT B6 ;  /* 0x0000000000067941 */ /* 0x000fea0003800200 */
.L_x_12816:
[----:B------:R-:W0:Y:S01]  /*e5f0*/  LDCU UR4, c[0x0][0x600] ;  /* 0x0000c000ff0477ac */ /* 0x000e220008000800 */
[----:B------:R-:W-:Y:S01]  /*e600*/  SEL R0, RZ, 0x1, !P0 ;  /* 0x00000001ff007807 */ /* 0x000fe20004000000 */
[----:B------:R-:W-:-:S03]  /*e610*/  ULOP3.LUT UR5, UR40, 0xff, URZ, 0xc0, !UPT ;  /* 0x000000ff28057892 */ /* 0x000fc6000f8ec0ff */
[----:B------:R-:W-:Y:S01]  /*e620*/  I2FP.F32.U32 R0, R0 ;  /* 0x0000000000007245 */ /* 0x000fe20000201000 */
[----:B------:R-:W-:-:S04]  /*e630*/  UISETP.GT.AND UP0, UPT, UR5, 0x9, UPT ;  /* 0x000000090500788c */ /* 0x000fc8000bf04270 */
[----:B---3-5:R-:W-:-:S04]  /*e640*/  FMUL.FTZ R0, R0, R19 ;  /* 0x0000001300007220 */ /* 0x028fc80000410000 */
[----:B0-----:R-:W-:Y:S01]  /*e650*/  FMUL.FTZ R2, R0, UR4 ;  /* 0x0000000400027c20 */ /* 0x001fe20008410000 */
        /* <DEDUP_REMOVED lines=12> */
.L_x_12843:
[----:B------:R-:W0:Y:S02]  /*e720*/  F2I.S64.TRUNC R2, R2 ;  /* 0x0000000200027311 */ /* 0x000e24000020d900 */
[----:B0-----:R-:W-:-:S05]  /*e730*/  MOV R5, R2 ;  /* 0x0000000200057202 */ /* 0x001fca0000000f00 */
[----:B------:R-:W-:Y:S01]  /*e740*/  STG.E.U8 desc[UR36][R16.64], R5 ;  /* 0x0000000510007986 */ /* 0x000fe2000c101124 */
[----:B------:R-:W-:Y:S05]  /*e750*/  EXIT ;  /* 0x000000000000794d */ /* 0x000fea0003800000 */
.L_x_12842:
        /* <DEDUP_REMOVED lines=9> */
.L_x_12846:
[----:B------:R-:W0:Y:S02]  /*e7f0*/  F2I.FTZ.TRUNC.NTZ R3, R2 ;  /* 0x0000000200037305 */ /* 0x000e24000021f100 */
[----:B0-----:R-:W-:Y:S01]  /*e800*/  STG.E desc[UR36][R16.64], R3 ;  /* 0x0000000310007986 */ /* 0x001fe2000c101924 */
[----:B------:R-:W-:Y:S05]  /*e810*/  EXIT ;  /* 0x000000000000794d */ /* 0x000fea0003800000 */
.L_x_12845:
[----:B------:R-:W0:Y:S02]  /*e820*/  F2I.FTZ.TRUNC.NTZ R3, R2 ;  /* 0x0000000200037305 */ /* 0x000e24000021f100 */
[----:B0-----:R-:W-:Y:S01]  /*e830*/  STG.E.U16 desc[UR36][R16.64], R3 ;  /* 0x0000000310007986 */ /* 0x001fe2000c101524 */
[----:B------:R-:W-:Y:S05]  /*e840*/  EXIT ;  /* 0x000000000000794d */ /* 0x000fea0003800000 */
.L_x_12841:
        /* <DEDUP_REMOVED lines=8> */
.L_x_12848:
[----:B------:R-:W-:-:S05]  /*e8d0*/  F2FP.F16.F32.PACK_AB R2, RZ, R2 ;  /* 0x00000002ff02723e */ /* 0x000fca00000000ff */
[----:B------:R-:W-:Y:S01]  /*e8e0*/  STG.E.U16 desc[UR36][R16.64], R2 ;  /* 0x0000000210007986 */ /* 0x000fe2000c101524 */
[----:B------:R-:W-:Y:S05]  /*e8f0*/  EXIT ;  /* 0x000000000000794d */ /* 0x000fea0003800000 */
.L_x_12847:
        /* <DEDUP_REMOVED lines=9> */
.L_x_12850:
[----:B------:R-:W-:-:S04]  /*e990*/  F2FP.F16.F32.PACK_AB R3, RZ, R2 ;  /* 0x00000002ff03723e */ /* 0x000fc800000000ff */
[----:B------:R-:W-:-:S05]  /*e9a0*/  PRMT R3, R3, 0x5410, RZ ;  /* 0x0000541003037816 */ /* 0x000fca00000000ff */
[----:B------:R-:W-:Y:S01]  /*e9b0*/  STG.E desc[UR36][R16.64], R3 ;  /* 0x0000000310007986 */ /* 0x000fe2000c101924 */
[----:B------:R-:W-:Y:S05]  /*e9c0*/  EXIT ;  /* 0x000000000000794d */ /* 0x000fea0003800000 */
.L_x_12849:
[----:B------:R-:W-:-:S06]  /*e9d0*/  FMUL.FTZ R2, R2, 1 ;  /* 0x3f80000002027820 */ /* 0x000fcc0000410000 */
[----:B------:R-:W0:Y:S02]  /*e9e0*/  F2F.F64.F32 R2, R2 ;  /* 0x0000000200027310 */ /* 0x000e240000201800 */
[----:B0-----:R-:W-:Y:S01]  /*e9f0*/  STG.E.64 desc[UR36][R16.64], R2 ;  /* 0x0000000210007986 */ /* 0x001fe2000c101b24 */
[----:B------:R-:W-:Y:S05]  /*ea00*/  EXIT ;  /* 0x000000000000794d */ /* 0x000fea0003800000 */
.L_x_12840:
        /* <DEDUP_REMOVED lines=13> */
.L_x_12854:
        /* <DEDUP_REMOVED lines=16> */
.L_x_12857:
[----:B------:R-:W-:-:S04]  /*ebe0*/  SHF.R.U32.HI R2, RZ, 0x18, R2 ;  /* 0x00000018ff027819 */ /* 0x000fc80000011602 */
[----:B------:R-:W-:-:S04]  /*ebf0*/  LOP3.LUT R2, R3, 0x80, R2, 0xf8, !PT ;  /* 0x0000008003027812 */ /* 0x000fc800078ef802 */
[----:B------:R-:W-:-:S07]  /*ec00*/  PRMT R8, R2, 0x7610, R8 ;  /* 0x0000761002087816 */ /* 0x000fce0000000008 */
.L_x_12856:
[----:B------:R-:W-:Y:S05]  /*ec10*/  BSYNC.RECONVERGENT B0 ;  /* 0x0000000000007941 */ /* 0x000fea0003800200 */
.L_x_12855:
[----:B------:R-:W-:Y:S01]  /*ec20*/  STG.E.U8 desc[UR36][R16.64], R8 ;  /* 0x0000000810007986 */ /* 0x000fe2000c101124 */
[----:B------:R-:W-:Y:S05]  /*ec30*/  EXIT ;  /* 0x000000000000794d */ /* 0x000fea0003800000 */
.L_x_12853:
        /* <DEDUP_REMOVED lines=16> */
.L_x_12860:
[----:B------:R-:W-:-:S04]  /*ed40*/  SHF.R.U32.HI R2, RZ, 0x18, R2 ;  /* 0x00000018ff027819 */ /* 0x000fc80000011602 */
[----:B------:R-:W-:-:S04]  /*ed50*/  LOP3.LUT R3, R3, 0x80, R2, 0xf8, !PT ;  /* 0x0000008003037812 */ /* 0x000fc800078ef802 */
[----:B------:R-:W-:-:S07]  /*ed60*/  PRMT R8, R3, 0x7610, R8 ;  /* 0x0000761003087816 */ /* 0x000fce0000000008 */
.L_x_12859:
[----:B------:R-:W-:Y:S05]  /*ed70*/  BSYNC.RECONVERGENT B0 ;  /* 0x0000000000007941 */ /* 0x000fea0003800200 */
.L_x_12858:
[----:B------:R-:W-:Y:S01]  /*ed80*/  STG.E.U8 desc[UR36][R16.64], R8 ;  /* 0x0000000810007986 */ /* 0x000fe2000c101124 */
[----:B------:R-:W-:Y:S05]  /*ed90*/  EXIT ;  /* 0x000000000000794d */ /* 0x000fea0003800000 */
.L_x_12852:
        /* <DEDUP_REMOVED lines=21> */
.L_x_12862:
[----:B------:R-:W0:Y:S02]  /*eef0*/  F2I.U64.TRUNC R2, R2 ;  /* 0x0000000200027311 */ /* 0x000e24000020d800 */
[----:B0-----:R-:W-:Y:S01]  /*ef00*/  STG.E.64 desc[UR36][R16.64], R2 ;  /* 0x0000000210007986 */ /* 0x001fe2000c101b24 */
[----:B------:R-:W-:Y:S05]  /*ef10*/  EXIT ;  /* 0x000000000000794d */ /* 0x000fea0003800000 */
.L_x_12861:
[----:B------:R-:W0:Y:S02]  /*ef20*/  F2I.FTZ.U32.TRUNC.NTZ R3, R2 ;  /* 0x0000000200037305 */ /* 0x000e24000021f000 */
[----:B0-----:R-:W-:Y:S01]  /*ef30*/  STG.E desc[UR36][R16.64], R3 ;  /* 0x0000000310007986 */ /* 0x001fe2000c101924 */
[----:B------:R-:W-:Y:S05]  /*ef40*/  EXIT ;  /* 0x000000000000794d */ /* 0x000fea0003800000 */
.L_x_12851:
        /* <DEDUP_REMOVED lines=10> */
.L_x_12864:
[----:B------:R-:W-:Y:S01]  /*eff0*/  FMUL.FTZ R4, R2, 1 ;  /* 0x3f80000002047820 */ /* 0x000fe20000410000 */
[----:B------:R-:W-:-:S05]  /*f000*/  CS2R R6, SRZ ;  /* 0x0000000000067805 */ /* 0x000fca000001ff00 */
[----:B------:R-:W0:Y:S02]  /*f010*/  F2F.F64.F32 R4, R4 ;  /* 0x0000000400047310 */ /* 0x000e240000201800 */
[----:B0-----:R-:W-:Y:S01]  /*f020*/  STG.E.128 desc[UR36][R16.64], R4 ;  /* 0x0000000410007986 */ /* 0x001fe2000c101d24 */
[----:B------:R-:W-:Y:S05]  /*f030*/  EXIT ;  /* 0x000000000000794d */ /* 0x000fea0003800000 */
.L_x_12863:
[----:B------:R-:W-:-:S09]  /*f040*/  UISETP.NE.AND UP0, UPT, UR5, 0xf, UPT ;  /* 0x0000000f0500788c */ /* 0x000fd2000bf05270 */
[----:B------:R-:W-:Y:S05]  /*f050*/  BRA.U !UP0, `(.L_x_12865) ;  /* 0x0000000108e07547 */ /* 0x000fea000b800000 */
[----:B------:R-:W-:-:S09]  /*f060*/  UISETP.NE.AND UP0, UPT, UR5, 0x17, UPT ;  /* 0x000000170500788c */ /* 0x000fd2000bf05270 */
[----:B------:R-:W-:Y:S05]  /*f070*/  BRA.U !UP0, `(.L_x_12866) ;  /* 0x00000001088c7547 */ /* 0x000fea000b800000 */
[----:B------:R-:W-:-:S09]  /*f080*/  UISETP.NE.AND UP0, UPT, UR5, 0x18, UPT ;  /* 0x000000180500788c */ /* 0x000fd2000bf05270 */
[----:B------:R-:W-:Y:S05]  /*f090*/  BRA.U !UP0, `(.L_x_12867) ;  /* 0x0000000108447547 */ /* 0x000fea000b800000 */
.L_x_12844:
[----:B------:R-:W-:Y:S01]  /*f0a0*/  MOV R0, 0x180 ;  /* 0x0000018000007802 */ /* 0x000fe20000000f00 */
[----:B------:R-:W0:Y:S01]  /*f0b0*/  LDCU.64 UR4, c[0x4][0x170] ;  /* 0x01002e00ff0477ac */ /* 0x000e220008000a00 */
[----:B------:R-:W-:Y:S02]  /*f0c0*/  HFMA2 R8, -RZ, RZ, 0, 6.020069122314453125e-06 ;  /* 0x00000065ff087431 */ /* 0x000fe400000001ff */
[----:B------:R-:W-:Y:S01]  /*f0d0*/  IMAD.MOV.U32 R12, RZ, RZ, 0x1 ;  /* 0x00000001ff0c7424 */ /* 0x000fe200078e00ff */
[----:B------:R1:W2:Y:S01]  /*f0e0*/  LDC.64 R2, c[0x4][R0] ;  /* 0x0100000000027b82 */ /* 0x0002a20000000a00 */
[----:B------:R-:W3:Y:S01]  /*f0f0*/  LDCU.64 UR6, c[0x4][0x178] ;  /* 0x01002f00ff0677ac */ /* 0x000ee20008000a00 */
[----:B------:R-:W-:Y:S01]  /*f100*/  MOV R13, RZ ;  /* 0x000000ff000d7202 */ /* 0x000fe20000000f00 */
[----:B------:R-:W4:Y:S01]  /*f110*/  LDCU.64 UR8, c[0x4][0x60] ;  /* 0x01000c00ff0877ac */ /* 0x000f220008000a00 */
[----:B0-----:R-:W-:Y:S01]  /*f120*/  MOV R4, UR4 ;  /* 0x0000000400047c02 */ /* 0x001fe20008000f00 */
[----:B------:R-:W-:Y:S01]  /*f130*/  IMAD.U32 R5, RZ, RZ, UR5 ;  /* 0x00000005ff057e24 */ /* 0x000fe2000f8e00ff */
[----:B---3--:R-:W-:Y:S01]  /*f140*/  MOV R6, UR6 ;  /* 0x0000000600067c02 */ /* 0x008fe20008000f00 */
[----:B------:R-:W-:Y:S01]  /*f150*/  IMAD.U32 R7, RZ, RZ, UR7 ;  /* 0x00000007ff077e24 */ /* 0x000fe2000f8e00ff */
[----:B----4-:R-:W-:Y:S01]  /*f160*/  MOV R10, UR8 ;  /* 0x00000008000a7c02 */ /* 0x010fe20008000f00 */
[----:B-1----:R-:W-:-:S07]  /*f170*/  IMAD.U32 R11, RZ, RZ, UR9 ;  /* 0x00000009ff0b7e24 */ /* 0x002fce000f8e00ff */
[----:B------:R-:W-:-:S07]  /*f180*/  LEPC R20, `(.L_x_12868) ;  /* 0x000000001014794e */ /* 0x000fce0000000000 */
[----:B--2---:R-:W-:Y:S05]  /*f190*/  CALL.ABS.NOINC R2 ;  /* 0x0000000002007343 */ /* 0x004fea0003c00000 */
.L_x_12868:
[----:B------:R-:W-:Y:S05]  /*f1a0*/  EXIT ;  /* 0x000000000000794d */ /* 0x000fea0003800000 */
.L_x_12867:
        /* <DEDUP_REMOVED lines=12> */
.L_x_12870:
[----:B------:R-:W-:Y:S05]  /*f270*/  BSYNC.RECONVERGENT B0 ;  /* 0x0000000000007941 */ /* 0x000fea0003800200 */
.L_x_12869:
[----:B------:R-:W-:-:S05]  /*f280*/  LOP3.LUT R3, R0, 0x80, R5, 0xf8, !PT ;  /* 0x0000008000037812 */ /* 0x000fca00078ef805 */
[----:B------:R-:W-:Y:S01]  /*f290*/  STG.E.U8 desc[UR36][R16.64], R3 ;  /* 0x0000000310007986 */ /* 0x000fe2000c101124 */
[----:B------:R-:W-:Y:S05]  /*f2a0*/  EXIT ;  /* 0x000000000000794d */ /* 0x000fea0003800000 */
.L_x_12866:
        /* <DEDUP_REMOVED lines=11> */
.L_x_12872:
[----:B------:R-:W-:Y:S01]  /*f360*/  HFMA2 R0, -RZ, RZ, 0, 7.569789886474609375e-06 ;  /* 0x0000007fff007431 */ /* 0x000fe200000001ff */
[----:B------:R-:W-:-:S04]  /*f370*/  ISETP.GT.U32.AND P0, PT, R4, 0x7f800000, PT ;  /* 0x7f8000000400780c */ /* 0x000fc80003f04070 */
[----:B------:R-:W-:-:S09]  /*f380*/  SEL R0, R0, 0x7c, P0 ;  /* 0x0000007c00007807 */ /* 0x000fd20000000000 */
.L_x_12873:
[----:B------:R-:W-:Y:S05]  /*f390*/  BSYNC.RECONVERGENT B0 ;  /* 0x0000000000007941 */ /* 0x000fea0003800200 */
.L_x_12871:
[----:B------:R-:W-:-:S04]  /*f3a0*/  SHF.R.U32.HI R3, RZ, 0x18, R2 ;  /* 0x00000018ff037819 */ /* 0x000fc80000011602 */
[----:B------:R-:W-:-:S05]  /*f3b0*/  LOP3.LUT R3, R0, 0x80, R3, 0xf8, !PT ;  /* 0x0000008000037812 */ /* 0x000fca00078ef803 */
[----:B------:R-:W-:Y:S01]  /*f3c0*/  STG.E.U8 desc[UR36][R16.64], R3 ;  /* 0x0000000310007986 */ /* 0x000fe2000c101124 */
[----:B------:R-:W-:Y:S05]  /*f3d0*/  EXIT ;  /* 0x000000000000794d */ /* 0x000fea0003800000 */
.L_x_12865:
[----:B------:R-:W-:-:S05]  /*f3e0*/  F2FP.BF16.F32.PACK_AB R2, RZ, R2 ;  /* 0x00000002ff02723e */ /* 0x000fca00000010ff */
[----:B------:R-:W-:Y:S01]  /*f3f0*/  STG.E.U16 desc[UR36][R16.64], R2 ;  /* 0x0000000210007986 */ /* 0x000fe2000c101524 */
[----:B------:R-:W-:Y:S05]  /*f400*/  EXIT ;  /* 0x000000000000794d */ /* 0x000fea0003800000 */
.L_x_12874:
        /* <DEDUP_REMOVED lines=15> */
.L_x_14338:


//--------------------- .text._ZN2at6native27unrolled_elementwise_kernelIZNS0_43_GLOBAL__N__7cc8d1ed_10_Dropout_cu_0e96ed3819masked_scale_kernelIbffEEvRNS_6TensorERKS4_S7_T1_EUlfbE_St5arrayIPcLm3EELi4E23TrivialOffsetCalculatorILi2EjESD_ILi1EjENS0_6memory12LoadWithCastILi2EEENSG_13StoreWithCastILi1EEEEEviT_T0_T2_T3_T4_T5_ --------------------------
	.section	.text._ZN2at6native27unrolled_elementwise_kernelIZNS0_43_GLOBAL__N__7cc8d1ed_10_Dropout_cu_0e96ed3819masked_scale_kernelIbffEEvRNS_6TensorERKS4_S7_T1_EUlfbE_St5arrayIPcLm3EELi4E23TrivialOffsetCalculatorILi2EjESD_ILi1EjENS0_6memory12LoadWithCastILi2EEENSG_13StoreWithCastILi1EEEEEviT_T0_T2_T3_T4_T5_,"ax",@progbits
	.align	128
        .global         _ZN2at6native27unrolled_elementwise_kernelIZNS0_43_GLOBAL__N__7cc8d1ed_10_Dropout_cu_0e96ed3819masked_scale_kernelIbffEEvRNS_6TensorERKS4_S7_T1_EUlfbE_St5arrayIPcLm3EELi4E23TrivialOffsetCalculatorILi2EjESD_ILi1EjENS0_6memory12LoadWithCastILi2EEENSG_13StoreWithCastILi1EEEEEviT_T0_T2_T3_T4_T5_
        .type           _ZN2at6native27unrolled_elementwise_kernelIZNS0_43_GLOBAL__N__7cc8d1ed_10_Dropout_cu_0e96ed3819masked_scale_kernelIbffEEvRNS_6TensorERKS4_S7_T1_EUlfbE_St5arrayIPcLm3EELi4E23TrivialOffsetCalculatorILi2EjESD_ILi1EjENS0_6memory12LoadWithCastILi2EEENSG_13StoreWithCastILi1EEEEEviT_T0_T2_T3_T4_T5_,@function
        .size           _ZN2at6native27unrolled_elementwise_kernelIZNS0_43_GLOBAL__N__7cc8d1ed_10_Dropout_cu_0e96ed3819masked_scale_kernelIbffEEvRNS_6TensorERKS4_S7_T1_EUlfbE_St5arrayIPcLm3EELi4E23TrivialOffsetCalculatorILi2EjESD_ILi1EjENS0_6memory12LoadWithCastILi2EEENSG_13StoreWithCastILi1EEEEEviT_T0_T2_T3_T4_T5_,(.L_x_14339 - _ZN2at6native27unrolled_elementwise_kernelIZNS0_43_GLOBAL__N__7cc8d1ed_10_Dropout_cu_0e96ed3819masked_scale_kernelIbffEEvRNS_6TensorERKS4_S7_T1_EUlfbE_St5arrayIPcLm3EELi4E23TrivialOffsetCalculatorILi2EjESD_ILi1EjENS0_6memory12LoadWithCastILi2EEENSG_13StoreWithCastILi1EEEEEviT_T0_T2_T3_T4_T5_)
        .other          _ZN2at6native27unrolled_elementwise_kernelIZNS0_43_GLOBAL__N__7cc8d1ed_10_Dropout_cu_0e96ed3819masked_scale_kernelIbffEEvRNS_6TensorERKS4_S7_T1_EUlfbE_St5arrayIPcLm3EELi4E23TrivialOffsetCalculatorILi2EjESD_ILi1EjENS0_6memory12LoadWithCastILi2EEENSG_13StoreWithCastILi1EEEEEviT_T0_T2_T3_T4_T5_,@"STO_CUDA_ENTRY STV_DEFAULT"
_ZN2at6native27unrolled_elementwise_kernelIZNS0_43_GLOBAL__N__7cc8d1ed_10_Dropout_cu_0e96ed3819masked_scale_kernelIbffEEvRNS_6TensorERKS4_S7_T1_EUlfbE_St5arrayIPcLm3EELi4E23TrivialOffsetCalculatorILi2EjESD_ILi1EjENS0_6memory12LoadWithCastILi2EEENSG_13StoreWithCastILi1EEEEEviT_T0_T2_T3_T4_T5_:
.text._ZN2at6native27unrolled_elementwise_kernelIZNS0_43_GLOBAL__N__7cc8d1ed_10_Dropout_cu_0e96ed3819masked_scale_kernelIbffEEvRNS_6TensorERKS4_S7_T1_EUlfbE_St5arrayIPcLm3EELi4E23TrivialOffsetCalculatorILi2EjESD_ILi1EjENS0_6memory12LoadWithCastILi2EEENSG_13StoreWithCastILi1EEEEEviT_T0_T2_T3_T4_T5_:
        /* <DEDUP_REMOVED lines=35> */
.L_x_12881:
[----:B------:R-:W2:Y:S02]  /*0230*/  LDG.E.U8 R4, desc[UR36][R4.64] ;  /* 0x0000002404047981 */ /* 0x000ea4000c1e1100 */
[----:B--2---:R-:W-:Y:S01]  /*0240*/  I2FP.F32.U32 R23, R4 ;  /* 0x0000000400177245 */ /* 0x004fe20000201000 */
[----:B------:R-:W-:Y:S06]  /*0250*/  BRA `(.L_x_12883) ;  /* 0x0000000c00247947 */ /* 0x000fec0003800000 */
.L_x_12880:
        /* <DEDUP_REMOVED lines=9> */
.L_x_12885:
[----:B------:R-:W2:Y:S02]  /*02f0*/  LDG.E R4, desc[UR36][R4.64] ;  /* 0x0000002404047981 */ /* 0x000ea4000c1e1900 */
[----:B--2---:R-:W-:Y:S01]  /*0300*/  I2FP.F32.S32 R23, R4 ;  /* 0x0000000400177245 */ /* 0x004fe20000201400 */
[----:B------:R-:W-:Y:S06]  /*0310*/  BRA `(.L_x_12883) ;  /* 0x0000000800f47947 */ /* 0x000fec0003800000 */
.L_x_12884:
[----:B------:R-:W2:Y:S02]  /*0320*/  LDG.E.U16 R4, desc[UR36][R4.64] ;  /* 0x0000002404047981 */ /* 0x000ea4000c1e1500 */
[----:B--2---:R2:W3:Y:S01]  /*0330*/  I2F.S16 R23, R4 ;  /* 0x0000000400177306 */ /* 0x0044e20000101400 */
[----:B------:R-:W-:Y:S05]  /*0340*/  BRA `(.L_x_12883) ;  /* 0x0000000800e87947 */ /* 0x000fea0003800000 */
.L_x_12879:
        /* <DEDUP_REMOVED lines=8> */
.L_x_12887:
[----:B------:R-:W2:Y:S02]  /*03d0*/  LDG.E.U16 R4, desc[UR36][R4.64] ;  /* 0x0000002404047981 */ /* 0x000ea4000c1e1500 */
[----:B--2---:R-:W-:Y:S01]  /*03e0*/  HADD2.F32 R23, -RZ, R4.H0_H0 ;  /* 0x20000004ff177230 */ /* 0x004fe20000004100 */
[----:B------:R-:W-:Y:S06]  /*03f0*/  BRA `(.L_x_12883) ;  /* 0x0000000800bc7947 */ /* 0x000fec0003800000 */
.L_x_12886:
        /* <DEDUP_REMOVED lines=8> */
.L_x_12889:
[----:B------:R-:W2:Y:S02]  /*0480*/  LDG.E.U16 R4, desc[UR36][R4.64] ;  /* 0x0000002404047981 */ /* 0x000ea4000c1e1500 */
[----:B--2---:R-:W-:Y:S01]  /*0490*/  HADD2.F32 R23, -RZ, R4.H0_H0 ;  /* 0x20000004ff177230 */ /* 0x004fe20000004100 */
[----:B------:R-:W-:Y:S06]  /*04a0*/  BRA `(.L_x_12883) ;  /* 0x0000000800907947 */ /* 0x000fec0003800000 */
.L_x_12888:
[----:B------:R-:W2:Y:S01]  /*04b0*/  LDG.E.64 R4, desc[UR36][R4.64] ;  /* 0x0000002404047981 */ /* 0x000ea2000c1e1b00 */
[----:B------:R-:W-:Y:S01]  /*04c0*/  UMOV UR4, 0xf0000000 ;  /* 0xf000000000047882 */ /* 0x000fe20000000000 */
[----:B------:R-:W-:Y:S01]  /*04d0*/  UMOV UR5, 0x380fffff ;  /* 0x380fffff00057882 */ /* 0x000fe20000000000 */
[----:B--2---:R-:W0:Y:S01]  /*04e0*/  F2F.F32.F64 R23, R4 ;  /* 0x0000000400177310 */ /* 0x004e220000301000 */
[----:B------:R-:W-:-:S14]  /*04f0*/  DSETP.GEU.AND P0, PT, |R4|, UR4, PT ;  /* 0x0000000404007e2a */ /* 0x000fdc000bf0e200 */
[----:B0-----:R-:W-:Y:S01]  /*0500*/  @!P0 FMUL R23, R23, 1.175494350822287508e-38 ;  /* 0x0080000017178820 */ /* 0x001fe20000400000 */
[----:B------:R-:W-:Y:S06]  /*0510*/  BRA `(.L_x_12883) ;  /* 0x0000000800747947 */ /* 0x000fec0003800000 */
.L_x_12878:
        /* <DEDUP_REMOVED lines=12> */
.L_x_12892:
[----:B------:R-:W2:Y:S01]  /*05e0*/  LDG.E.64 R4, desc[UR36][R4.64] ;  /* 0x0000002404047981 */ /* 0x000ea2000c1e1b00 */
[----:B------:R-:W-:Y:S01]  /*05f0*/  UMOV UR4, 0xf0000000 ;  /* 0xf000000000047882 */ /* 0x000fe20000000000 */
[----:B------:R-:W-:Y:S01]  /*0600*/  UMOV UR5, 0x380fffff ;  /* 0x380fffff00057882 */ /* 0x000fe20000000000 */
[----:B--2---:R-:W0:Y:S01]  /*0610*/  F2F.F32.F64 R23, R4 ;  /* 0x0000000400177310 */ /* 0x004e220000301000 */
[----:B------:R-:W-:-:S14]  /*0620*/  DSETP.GEU.AND P0, PT, |R4|, UR4, PT ;  /* 0x0000000404007e2a */ /* 0x000fdc000bf0e200 */
[----:B0-----:R-:W-:Y:S01]  /*0630*/  @!P0 FMUL R23, R23, 1.175494350822287508e-38 ;  /* 0x0080000017178820 */ /* 0x001fe20000400000 */
[----:B------:R-:W-:Y:S06]  /*0640*/  BRA `(.L_x_12883) ;  /* 0x0000000800287947 */ /* 0x000fec0003800000 */
.L_x_12891:
        /* <DEDUP_REMOVED lines=25> */
.L_x_12894:
        /* <DEDUP_REMOVED lines=12> */
.L_x_12893:
[----:B------:R-:W2:Y:S02]  /*08a0*/  LDG.E.U16 R4, desc[UR36][R4.64] ;  /* 0x0000002404047981 */ /* 0x000ea4000c1e1500 */
[----:B--2---:R-:W-:Y:S01]  /*08b0*/  IMAD.U32 R23, R4, 0x10000, RZ ;  /* 0x0001000004177824 */ /* 0x004fe200078e00ff */
[----:B------:R-:W-:Y:S06]  /*08c0*/  BRA `(.L_x_12883) ;  /* 0x0000000400887947 */ /* 0x000fec0003800000 */
.L_x_12890:
        /* <DEDUP_REMOVED lines=11> */
.L_x_12897:
        /* <DEDUP_REMOVED lines=20> */
.L_x_12899:
[----:B------:R-:W-:Y:S05]  /*0ac0*/  BSYNC.RECONVERGENT B0 ;  /* 0x0000000000007941 */ /* 0x000fea0003800200 */
.L_x_12898:
[----:B------:R-:W-:Y:S01]  /*0ad0*/  IMAD.SHL.U32 R0, R0, 0x100000, RZ ;  /* 0x0010000000007824 */ /* 0x000fe200078e00ff */
[----:B------:R-:W-:-:S04]  /*0ae0*/  LEA R3, R3, 0x3b800000, 0x17 ;  /* 0x3b80000003037811 */ /* 0x000fc800078eb8ff */
[----:B------:R-:W-:Y:S01]  /*0af0*/  LOP3.LUT R23, R3, R0, R23, 0xfe, !PT ;  /* 0x0000000003177212 */ /* 0x000fe200078efe17 */
[----:B------:R-:W-:Y:S06]  /*0b00*/  BRA `(.L_x_12883) ;  /* 0x0000000000f87947 */ /* 0x000fec0003800000 */
.L_x_12896:
        /* <DEDUP_REMOVED lines=20> */
.L_x_12901:
[----:B------:R-:W-:Y:S05]  /*0c50*/  BSYNC.RECONVERGENT B0 ;  /* 0x0000000000007941 */ /* 0x000fea0003800200 */
.L_x_12900:
[----:B------:R-:W-:Y:S01]  /*0c60*/  IMAD.SHL.U32 R0, R0, 0x200000, RZ ;  /* 0x0020000000007824 */ /* 0x000fe200078e00ff */
[----:B------:R-:W-:-:S04]  /*0c70*/  LEA R3, R3, 0x37800000, 0x17 ;  /* 0x3780000003037811 */ /* 0x000fc800078eb8ff */
[----:B------:R-:W-:Y:S01]  /*0c80*/  LOP3.LUT R23, R3, R0, R23, 0xfe, !PT ;  /* 0x0000000003177212 */ /* 0x000fe200078efe17 */
[----:B------:R-:W-:Y:S06]  /*0c90*/  BRA `(.L_x_12883) ;  /* 0x0000000000947947 */ /* 0x000fec0003800000 */
.L_x_12895:
[----:B------:R-:W-:-:S09]  /*0ca0*/  UISETP.NE.AND UP0, UPT, UR4, 0x1c, UPT ;  /* 0x0000001c0400788c */ /* 0x000fd2000bf05270 */
[----:B------:R-:W-:Y:S05]  /*0cb0*/  BRA.U !UP0, `(.L_x_12902) ;  /* 0x0000000108847547 */ /* 0x000fea000b800000 */
[----:B------:R-:W-:-:S09]  /*0cc0*/  UISETP.NE.AND UP0, UPT, UR4, 0x1d, UPT ;  /* 0x0000001d0400788c */ /* 0x000fd2000bf05270 */
[----:B------:R-:W-:Y:S05]  /*0cd0*/  BRA.U !UP0, `(.L_x_12903) ;  /* 0x0000000108707547 */ /* 0x000fea000b800000 */
[----:B------:R-:W-:-:S09]  /*0ce0*/  UISETP.NE.AND UP0, UPT, UR4, 0x2c, UPT ;  /* 0x0000002c0400788c */ /* 0x000fd2000bf05270 */
[----:B------:R-:W-:Y:S05]  /*0cf0*/  BRA.U !UP0, `(.L_x_12904) ;  /* 0x0000000108487547 */ /* 0x000fea000b800000 */
.L_x_12882:
        /* <DEDUP_REMOVED lines=16> */
.L_x_12905:
[----:B------:R-:W-:Y:S01]  /*0e00*/  IMAD.MOV.U32 R23, RZ, RZ, RZ ;  /* 0x000000ffff177224 */ /* 0x000fe200078e00ff */
[----:B------:R-:W-:Y:S06]  /*0e10*/  BRA `(.L_x_12883) ;  /* 0x0000000000347947 */ /* 0x000fec0003800000 */
.L_x_12904:
        /* <DEDUP_REMOVED lines=8> */
.L_x_12903:
[----:B------:R-:W2:Y:S02]  /*0ea0*/  LDG.E.64 R4, desc[UR36][R4.64] ;  /* 0x0000002404047981 */ /* 0x000ea4000c1e1b00 */
[----:B--2---:R0:W1:Y:S01]  /*0eb0*/  I2F.U64 R23, R4 ;  /* 0x0000000400177312 */ /* 0x0040620000301000 */
[----:B------:R-:W-:Y:S05]  /*0ec0*/  BRA `(.L_x_12883) ;  /* 0x0000000000087947 */ /* 0x000fea0003800000 */
.L_x_12902:
[----:B------:R-:W2:Y:S02]  /*0ed0*/  LDG.E R4, desc[UR36][R4.64] ;  /* 0x0000002404047981 */ /* 0x000ea4000c1e1900 */
[----:B--2---:R-:W-:-:S07]  /*0ee0*/  I2FP.F32.U32 R23, R4 ;  /* 0x0000000400177245 */ /* 0x004fce0000201000 */
.L_x_12883:
[----:B------:R-:W-:Y:S05]  /*0ef0*/  BSYNC.RECONVERGENT B6 ;  /* 0x0000000000067941 */ /* 0x000fea0003800200 */
.L_x_12877:
[----:B0-2-4-:R-:W0:Y:S01]  /*0f00*/  LDC.64 R4, c[0x0][0x3a8] ;  /* 0x0000ea00ff047b82 */ /* 0x015e220000000a00 */
[----:B------:R-:W2:Y:S01]  /*0f10*/  LDCU UR5, c[0x0][0x3bc] ;  /* 0x00007780ff0577ac */ /* 0x000ea20008000800 */
[----:B------:R-:W-:Y:S01]  /*0f20*/  BSSY.RECONVERGENT B6, `(.L_x_12906) ;  /* 0x00000a1000067945 */ /* 0x000fe20003800200 */
[----:B------:R-:W-:-:S04]  /*0f30*/  UPRMT UR4, UR39, 0x9910, URZ ;  /* 0x0000991027047896 */ /* 0x000fc800080000ff */
        /* <DEDUP_REMOVED lines=16> */
.L_x_12910:
[----:B------:R-:W2:Y:S02]  /*1040*/  LDG.E.U8 R4, desc[UR36][R4.64] ;  /* 0x0000002404047981 */ /* 0x000ea4000c1e1100 */
[----:B--2---:R-:W-:Y:S01]  /*1050*/  ISETP.NE.AND P0, PT, R4, RZ, PT ;  /* 0x000000ff0400720c */ /* 0x004fe20003f05270 */
[----:B------:R-:W-:-:S12]  /*1060*/  BRA `(.L_x_12912) ;  /* 0x0000000800307947 */ /* 0x000fd80003800000 */
.L_x_12909:
        /* <DEDUP_REMOVED lines=10> */
.L_x_12914:
[----:B------:R-:W2:Y:S02]  /*1110*/  LDG.E R4, desc[UR36][R4.64] ;  /* 0x0000002404047981 */ /* 0x000ea4000c1e1900 */
[----:B--2---:R-:W-:Y:S01]  /*1120*/  ISETP.NE.AND P0, PT, R4, RZ, PT ;  /* 0x000000ff0400720c */ /* 0x004fe20003f05270 */
[----:B------:R-:W-:-:S12]  /*1130*/  BRA `(.L_x_12912) ;  /* 0x0000000400fc7947 */ /* 0x000fd80003800000 */
.L_x_12913:
[----:B------:R-:W2:Y:S02]  /*1140*/  LDG.E.U16 R4, desc[UR36][R4.64] ;  /* 0x0000002404047981 */ /* 0x000ea4000c1e1500 */
[----:B--2---:R-:W-:Y:S01]  /*1150*/  ISETP.NE.AND P0, PT, R4, RZ, PT ;  /* 0x000000ff0400720c */ /* 0x004fe20003f05270 */
[----:B------:R-:W-:-:S12]  /*1160*/  BRA `(.L_x_12912) ;  /* 0x0000000400f07947 */ /* 0x000fd80003800000 */
.L_x_12908:
        /* <DEDUP_REMOVED lines=9> */
.L_x_12916:
[----:B------:R-:W2:Y:S02]  /*1200*/  LDG.E.U16 R0, desc[UR36][R4.64] ;  /* 0x0000002404007981 */ /* 0x000ea4000c1e1500 */
[----:B--2---:R-:W-:-:S05]  /*1210*/  HADD2.F32 R0, -RZ, R0.H0_H0 ;  /* 0x20000000ff007230 */ /* 0x004fca0000004100 */
[----:B------:R-:W-:Y:S01]  /*1220*/  FSETP.NEU.FTZ.AND P0, PT, R0, RZ, PT ;  /* 0x000000ff0000720b */ /* 0x000fe20003f1d000 */
[----:B------:R-:W-:-:S12]  /*1230*/  BRA `(.L_x_12912) ;  /* 0x0000000400bc7947 */ /* 0x000fd80003800000 */
.L_x_12915:
        /* <DEDUP_REMOVED lines=11> */
.L_x_12918:
        /* <DEDUP_REMOVED lines=8> */
.L_x_12917:
[----:B------:R-:W2:Y:S02]  /*1370*/  LDG.E.64 R4, desc[UR36][R4.64] ;  /* 0x0000002404047981 */ /* 0x000ea4000c1e1b00 */
[----:B--2---:R-:W-:Y:S01]  /*1380*/  DSETP.NEU.AND P0, PT, R4, RZ, PT ;  /* 0x000000ff0400722a */ /* 0x004fe20003f0d000 */
[----:B------:R-:W-:-:S13]  /*1390*/  BRA `(.L_x_12912) ;  /* 0x0000000400647947 */ /* 0x000fda0003800000 */
.L_x_12907:
        /* <DEDUP_REMOVED lines=11> */
.L_x_12921:
[----:B------:R-:W2:Y:S02]  /*1450*/  LDG.E.128 R4, desc[UR36][R4.64] ;  /* 0x0000002404047981 */ /* 0x000ea4000c1e1d00 */
[----:B--2---:R-:W-:-:S06]  /*1460*/  DSETP.NEU.AND P0, PT, R6, RZ, PT ;  /* 0x000000ff0600722a */ /* 0x004fcc0003f0d000 */
[----:B------:R-:W-:Y:S01]  /*1470*/  DSETP.NEU.OR P0, PT, R4, RZ, P0 ;  /* 0x000000ff0400722a */ /* 0x000fe2000070d400 */
[----:B------:R-:W-:-:S13]  /*1480*/  BRA `(.L_x_12912) ;  /* 0x0000000400287947 */ /* 0x000fda0003800000 */
.L_x_12920:
        /* <DEDUP_REMOVED lines=9> */
.L_x_12923:
        /* <DEDUP_REMOVED lines=11> */
.L_x_12922:
[----:B------:R-:W2:Y:S02]  /*15d0*/  LDG.E.U16 R0, desc[UR36][R4.64] ;  /* 0x0000002404007981 */ /* 0x000ea4000c1e1500 */
[----:B--2---:R-:W-:-:S05]  /*15e0*/  IMAD.U32 R0, R0, 0x10000, RZ ;  /* 0x0001000000007824 */ /* 0x004fca00078e00ff */
[----:B------:R-:W-:Y:S01]  /*15f0*/  FSETP.NEU.FTZ.AND P0, PT, R0, RZ, PT ;  /* 0x000000ff0000720b */ /* 0x000fe20003f1d000 */
[----:B------:R-:W-:-:S12]  /*1600*/  BRA `(.L_x_12912) ;  /* 0x0000000000c87947 */ /* 0x000fd80003800000 */
.L_x_12919:
        /* <DEDUP_REMOVED lines=11> */
.L_x_12926:
[----:B------:R-:W2:Y:S02]  /*16c0*/  LDG.E.U8 R4, desc[UR36][R4.64] ;  /* 0x0000002404047981 */ /* 0x000ea4000c1e1100 */
[----:B--2---:R-:W-:Y:S01]  /*16d0*/  ISETP.NE.AND P0, PT, R4, RZ, PT ;  /* 0x000000ff0400720c */ /* 0x004fe20003f05270 */
[----:B------:R-:W-:-:S12]  /*16e0*/  BRA `(.L_x_12912) ;  /* 0x0000000000907947 */ /* 0x000fd80003800000 */
.L_x_12925:
[----:B------:R-:W2:Y:S02]  /*16f0*/  LDG.E.U8 R4, desc[UR36][R4.64] ;  /* 0x0000002404047981 */ /* 0x000ea4000c1e1100 */
[----:B--2---:R-:W-:Y:S01]  /*1700*/  ISETP.NE.AND P0, PT, R4, RZ, PT ;  /* 0x000000ff0400720c */ /* 0x004fe20003f05270 */
[----:B------:R-:W-:-:S12]  /*1710*/  BRA `(.L_x_12912) ;  /* 0x0000000000847947 */ /* 0x000fd80003800000 */
.L_x_12924:
[----:B------:R-:W-:-:S09]  /*1720*/  UISETP.NE.AND UP0, UPT, UR4, 0x1c, UPT ;  /* 0x0000001c0400788c */ /* 0x000fd2000bf05270 */
[----:B------:R-:W-:Y:S05]  /*1730*/  BRA.U !UP0, `(.L_x_12927) ;  /* 0x0000000108747547 */ /* 0x000fea000b800000 */
[----:B------:R-:W-:-:S09]  /*1740*/  UISETP.NE.AND UP0, UPT, UR4, 0x1d, UPT ;  /* 0x0000001d0400788c */ /* 0x000fd2000bf05270 */
[----:B------:R-:W-:Y:S05]  /*1750*/  BRA.U !UP0, `(.L_x_12928) ;  /* 0x00000001085c7547 */ /* 0x000fea000b800000 */
[----:B------:R-:W-:-:S09]  /*1760*/  UISETP.NE.AND UP0, UPT, UR4, 0x2c, UPT ;  /* 0x0000002c0400788c */ /* 0x000fd2000bf05270 */
[----:B------:R-:W-:Y:S05]  /*1770*/  BRA.U !UP0, `(.L_x_12929) ;  /* 0x0000000108487547 */ /* 0x000fea000b800000 */
.L_x_12911:
        /* <DEDUP_REMOVED lines=16> */
.L_x_12930:
[----:B------:R-:W-:Y:S01]  /*1880*/  PLOP3.LUT P0, PT, PT, PT, PT, 0x8, 0x80 ;  /* 0x000000000080781c */ /* 0x000fe20003f0e170 */
[----:B------:R-:W-:-:S12]  /*1890*/  BRA `(.L_x_12912) ;  /* 0x0000000000247947 */ /* 0x000fd80003800000 */
.L_x_12929:
[----:B------:R-:W2:Y:S02]  /*18a0*/  LDG.E.U8 R4, desc[UR36][R4.64] ;  /* 0x0000002404047981 */ /* 0x000ea4000c1e1100 */
[----:B--2---:R-:W-:Y:S01]  /*18b0*/  ISETP.NE.AND P0, PT, R4, RZ, PT ;  /* 0x000000ff0400720c */ /* 0x004fe20003f05270 */
[----:B------:R-:W-:-:S12]  /*18c0*/  BRA `(.L_x_12912) ;  /* 0x0000000000187947 */ /* 0x000fd80003800000 */
.L_x_12928:
[----:B------:R-:W2:Y:S02]  /*18d0*/  LDG.E.64 R4, desc[UR36][R4.64] ;  /* 0x0000002404047981 */ /* 0x000ea4000c1e1b00 */
[----:B--2---:R-:W-:-:S04]  /*18e0*/  ISETP.NE.U32.AND P0, PT, R4, RZ, PT ;  /* 0x000000ff0400720c */ /* 0x004fc80003f05070 */
[----:B------:R-:W-:Y:S01]  /*18f0*/  ISETP.NE.AND.EX P0, PT, R5, RZ, PT, P0 ;  /* 0x000000ff0500720c */ /* 0x000fe20003f05300 */
[----:B------:R-:W-:-:S12]  /*1900*/  BRA `(.L_x_12912) ;  /* 0x0000000000087947 */ /* 0x000fd80003800000 */
.L_x_12927:
[----:B------:R-:W2:Y:S02]  /*1910*/  LDG.E R4, desc[UR36][R4.64] ;  /* 0x0000002404047981 */ /* 0x000ea4000c1e1900 */
[----:B--2---:R-:W-:-:S13]  /*1920*/  ISETP.NE.AND P0, PT, R4, RZ, PT ;  /* 0x000000ff0400720c */ /* 0x004fda0003f05270 */
.L_x_12912:
[----:B------:R-:W-:Y:S05]  /*1930*/  BSYNC.RECONVERGENT B6 ;  /* 0x0000000000067941 */ /* 0x000fea0003800200 */
.L_x_12906:
[----:B------:R-:W-:Y:S01]  /*1940*/  SEL R18, RZ, 0x1, !P0 ;  /* 0x00000001ff127807 */ /* 0x000fe20004000000 */
[----:B------:R-:W-:-:S03]  /*1950*/  VIADD R16, R19, 0x80 ;  /* 0x0000008013107836 */ /* 0x000fc60000000000 */
[----:B------:R-:W-:-:S07]  /*1960*/  I2FP.F32.U32 R18, R18 ;  /* 0x0000001200127245 */ /* 0x000fce0000201000 */
.L_x_12876:
[----:B------:R-:W-:Y:S05]  /*1970*/  BSYNC.RECONVERGENT B7 ;  /* 0x0000000000077941 */ /* 0x000fea0003800200 */
.L_x_12875:
[----:B------:R-:W-:Y:S01]  /*1980*/  ISETP.GE.AND P0, PT, R16, R17, PT ;  /* 0x000000111000720c */ /* 0x000fe20003f06270 */
[----:B------:R-:W-:Y:S01]  /*1990*/  BSSY.RECONVERGENT B7, `(.L_x_12931) ;  /* 0x000018e000077945 */ /* 0x000fe20003800200 */
[----:B------:R-:W-:Y:S02]  /*19a0*/  IMAD.MOV.U32 R22, RZ, RZ, RZ ;  /* 0x000000ffff167224 */ /* 0x000fe400078e00ff */
[----:B------:R-:W-:-:S09]  /*19b0*/  IMAD.MOV.U32 R25, RZ, RZ, RZ ;  /* 0x000000ffff197224 */ /* 0x000fd200078e00ff */
[----:B------:R-:W-:Y:S05]  /*19c0*/  @P0 BRA `(.L_x_12932) ;  /* 0x0000001800280947 */ /* 0x000fea0003800000 */
[----:B------:R-:W0:Y:S01]  /*19d0*/  LDC.64 R4, c[0x0][0x3a0] ;  /* 0x0000e800ff047b82 */ /* 0x000e220000000a00 */
[----:B------:R-:W2:Y:S01]  /*19e0*/  LDCU UR5, c[0x0][0x3b8] ;  /* 0x00007700ff0577ac */ /* 0x000ea20008000800 */
[----:B------:R-:W-:Y:S01]  /*19f0*/  IMAD R24, R2, 0x200, R16 ;  /* 0x0000020002187824 */ /* 0x000fe200078e0210 */
        /* <DEDUP_REMOVED lines=16> */
[----:B--2---:R0:W2:Y:S01]  /*1b00*/  I2F.S16 R22, R4 ;  /* 0x0000000400167306 */ /* 0x0040a20000101400 */
[----:B------:R-:W-:Y:S05]  /*1b10*/  BRA `(.L_x_12939) ;  /* 0x0000000c00347947 */ /* 0x000fea0003800000 */
.L_x_12937:
[----:B------:R-:W2:Y:S02]  /*1b20*/  LDG.E.U8 R4, desc[UR36][R4.64] ;  /* 0x0000002404047981 */ /* 0x000ea4000c1e1100 */
[----:B--2---:R-:W-:Y:S01]  /*1b30*/  I2FP.F32.U32 R22, R4 ;  /* 0x0000000400167245 */ /* 0x004fe20000201000 */
[----:B------:R-:W-:Y:S06]  /*1b40*/  BRA `(.L_x_12939) ;  /* 0x0000000c00287947 */ /* 0x000fec0003800000 */
.L_x_12936:
[----:B------:R-:W-:-:S09]  /*1b50*/  UISETP.NE.AND UP0, UPT, UR4, 0x2, UPT ;  /* 0x000000020400788c */ /* 0x000fd2000bf05270 */
[----:B------:R-:W-:Y:S05]  /*1b60*/  BRA.U !UP0, `(.L_x_12940) ;  /* 0x0000000108287547 */ /* 0x000fea000b800000 */
[----:B------:R-:W-:-:S09]  /*1b70*/  UISETP.NE.AND UP0, UPT, UR4, 0x3, UPT ;  /* 0x000000030400788c */ /* 0x000fd2000bf05270 */
[----:B------:R-:W-:Y:S05]  /*1b80*/  BRA.U !UP0, `(.L_x_12941) ;  /* 0x0000000108147547 */ /* 0x000fea000b800000 */
[----:B------:R-:W-:-:S09]  /*1b90*/  UISETP.NE.AND UP0, UPT, UR4, 0x4, UPT ;  /* 0x000000040400788c */ /* 0x000fd2000bf05270 */
[----:B------:R-:W-:Y:S05]  /*1ba0*/  BRA.U UP0, `(.L_x_12938) ;  /* 0x0000000900b47547 */ /* 0x000fea000b800000 */
[----:B------:R-:W2:Y:S02]  /*1bb0*/  LDG.E.64 R4, desc[UR36][R4.64] ;  /* 0x0000002404047981 */ /* 0x000ea4000c1e1b00 */
[----:B--2---:R0:W2:Y:S01]  /*1bc0*/  I2F.S64 R22, R4 ;  /* 0x0000000400167312 */ /* 0x0040a20000301400 */
[----:B------:R-:W-:Y:S05]  /*1bd0*/  BRA `(.L_x_12939) ;  /* 0x0000000c00047947 */ /* 0x000fea0003800000 */
.L_x_12941:
[----:B------:R-:W2:Y:S02]  /*1be0*/  LDG.E R4, desc[UR36][R4.64] ;  /* 0x0000002404047981 */ /* 0x000ea4000c1e1900 */
[----:B--2---:R-:W-:Y:S01]  /*1bf0*/  I2FP.F32.S32 R22, R4 ;  /* 0x0000000400167245 */ /* 0x004fe20000201400 */
[----:B------:R-:W-:Y:S06]  /*1c00*/  BRA `(.L_x_12939) ;  /* 0x0000000800f87947 */ /* 0x000fec0003800000 */
.L_x_12940:
[----:B------:R-:W2:Y:S02]  /*1c10*/  LDG.E.U16 R4, desc[UR36][R4.64] ;  /* 0x0000002404047981 */ /* 0x000ea4000c1e1500 */
[----:B--2---:R0:W2:Y:S01]  /*1c20*/  I2F.S16 R22, R4 ;  /* 0x0000000400167306 */ /* 0x0040a20000101400 */
[----:B------:R-:W-:Y:S05]  /*1c30*/  BRA `(.L_x_12939) ;  /* 0x0000000800ec7947 */ /* 0x000fea0003800000 */
.L_x_12935:
        /* <DEDUP_REMOVED lines=8> */
.L_x_12943:
[----:B------:R-:W2:Y:S02]  /*1cc0*/  LDG.E.U16 R4, desc[UR36][R4.64] ;  /* 0x0000002404047981 */ /* 0x000ea4000c1e1500 */
[----:B--2---:R-:W-:Y:S01]  /*1cd0*/  HADD2.F32 R22, -RZ, R4.H0_H0 ;  /* 0x20000004ff167230 */ /* 0x004fe20000004100 */
[----:B------:R-:W-:Y:S06]  /*1ce0*/  BRA `(.L_x_12939) ;  /* 0x0000000800c07947 */ /* 0x000fec0003800000 */
.L_x_12942:
        /* <DEDUP_REMOVED lines=8> */
.L_x_12945:
[----:B------:R-:W2:Y:S02]  /*1d70*/  LDG.E.U16 R4, desc[UR36][R4.64] ;  /* 0x0000002404047981 */ /* 0x000ea4000c1e1500 */
[----:B--2---:R-:W-:Y:S01]  /*1d80*/  HADD2.F32 R22, -RZ, R4.H0_H0 ;  /* 0x20000004ff167230 */ /* 0x004fe20000004100 */
[----:B------:R-:W-:Y:S06]  /*1d90*/  BRA `(.L_x_12939) ;  /* 0x0000000800947947 */ /* 0x000fec0003800000 */
.L_x_12944:
[----:B------:R-:W2:Y:S01]  /*1da0*/  LDG.E.64 R4, desc[UR36][R4.64] ;  /* 0x0000002404047981 */ /* 0x000ea2000c1e1b00 */
[----:B------:R-:W-:Y:S01]  /*1db0*/  UMOV UR4, 0xf0000000 ;  /* 0xf000000000047882 */ /* 0x000fe20000000000 */
[----:B------:R-:W-:Y:S01]  /*1dc0*/  UMOV UR5, 0x380fffff ;  /* 0x380fffff00057882 */ /* 0x000fe20000000000 */
[----:B--2---:R-:W0:Y:S01]  /*1dd0*/  F2F.F32.F64 R22, R4 ;  /* 0x0000000400167310 */ /* 0x004e220000301000 */
[----:B------:R-:W-:-:S14]  /*1de0*/  DSETP.GEU.AND P0, PT, |R4|, UR4, PT ;  /* 0x0000000404007e2a */ /* 0x000fdc000bf0e200 */
[----:B0-----:R-:W-:Y:S01]  /*1df0*/  @!P0 FMUL R22, R22, 1.175494350822287508e-38 ;  /* 0x0080000016168820 */ /* 0x001fe20000400000 */
[----:B------:R-:W-:Y:S06]  /*1e00*/  BRA `(.L_x_12939) ;  /* 0x0000000800787947 */ /* 0x000fec0003800000 */
.L_x_12934:
        /* <DEDUP_REMOVED lines=12> */
.L_x_12948:
[----:B------:R-:W2:Y:S01]  /*1ed0*/  LDG.E.64 R4, desc[UR36][R4.64] ;  /* 0x0000002404047981 */ /* 0x000ea2000c1e1b00 */
[----:B------:R-:W-:Y:S01]  /*1ee0*/  UMOV UR4, 0xf0000000 ;  /* 0xf000000000047882 */ /* 0x000fe20000000000 */
[----:B------:R-:W-:Y:S01]  /*1ef0*/  UMOV UR5, 0x380fffff ;  /* 0x380fffff00057882 */ /* 0x000fe20000000000 */
[----:B--2---:R-:W0:Y:S01]  /*1f00*/  F2F.F32.F64 R22, R4 ;  /* 0x0000000400167310 */ /* 0x004e220000301000 */
[----:B------:R-:W-:-:S14]  /*1f10*/  DSETP.GEU.AND P0, PT, |R4|, UR4, PT ;  /* 0x0000000404007e2a */ /* 0x000fdc000bf0e200 */
[----:B0-----:R-:W-:Y:S01]  /*1f20*/  @!P0 FMUL R22, R22, 1.175494350822287508e-38 ;  /* 0x0080000016168820 */ /* 0x001fe20000400000 */
[----:B------:R-:W-:Y:S06]  /*1f30*/  BRA `(.L_x_12939) ;  /* 0x00000008002c7947 */ /* 0x000fec0003800000 */
.L_x_12947:
        /* <DEDUP_REMOVED lines=25> */
.L_x_12950:
        /* <DEDUP_REMOVED lines=13> */
.L_x_12949:
[----:B------:R-:W2:Y:S02]  /*21a0*/  LDG.E.U16 R4, desc[UR36][R4.64] ;  /* 0x0000002404047981 */ /* 0x000ea4000c1e1500 */
[----:B--2---:R-:W-:Y:S01]  /*21b0*/  IMAD.U32 R22, R4, 0x10000, RZ ;  /* 0x0001000004167824 */ /* 0x004fe200078e00ff */
[----:B------:R-:W-:Y:S06]  /*21c0*/  BRA `(.L_x_12939) ;  /* 0x0000000400887947 */ /* 0x000fec0003800000 */
.L_x_12946:
        /* <DEDUP_REMOVED lines=11> */
.L_x_12953:
        /* <DEDUP_REMOVED lines=20> */
.L_x_12955:
[----:B------:R-:W-:Y:S05]  /*23c0*/  BSYNC.RECONVERGENT B0 ;  /* 0x0000000000007941 */ /* 0x000fea0003800200 */
.L_x_12954:
[----:B------:R-:W-:Y:S01]  /*23d0*/  IMAD.SHL.U32 R0, R0, 0x100000, RZ ;  /* 0x0010000000007824 */ /* 0x000fe200078e00ff */
[----:B------:R-:W-:-:S04]  /*23e0*/  LEA R3, R3, 0x3b800000, 0x17 ;  /* 0x3b80000003037811 */ /* 0x000fc800078eb8ff */
[----:B------:R-:W-:Y:S01]  /*23f0*/  LOP3.LUT R22, R3, R0, R7, 0xfe, !PT ;  /* 0x0000000003167212 */ /* 0x000fe200078efe07 */
[----:B------:R-:W-:Y:S06]  /*2400*/  BRA `(.L_x_12939) ;  /* 0x0000000000f87947 */ /* 0x000fec0003800000 */
.L_x_12952:
        /* <DEDUP_REMOVED lines=20> */
.L_x_12957:
[----:B------:R-:W-:Y:S05]  /*2550*/  BSYNC.RECONVERGENT B0 ;  /* 0x0000000000007941 */ /* 0x000fea0003800200 */
.L_x_12956:
[----:B------:R-:W-:Y:S01]  /*2560*/  IMAD.SHL.U32 R0, R0, 0x200000, RZ ;  /* 0x0020000000007824 */ /* 0x000fe200078e00ff */
[----:B------:R-:W-:-:S04]  /*2570*/  LEA R3, R3, 0x37800000, 0x17 ;  /* 0x3780000003037811 */ /* 0x000fc800078eb8ff */
[----:B------:R-:W-:Y:S01]  /*2580*/  LOP3.LUT R22, R3, R0, R7, 0xfe, !PT ;  /* 0x0000000003167212 */ /* 0x000fe200078efe07 */
[----:B------:R-:W-:Y:S06]  /*2590*/  BRA `(.L_x_12939) ;  /* 0x0000000000947947 */ /* 0x000fec0003800000 */
.L_x_12951:
        /* <DEDUP_REMOVED lines=14> */
.L_x_12938:
        /* <DEDUP_REMOVED lines=16> */
.L_x_12960:
[----:B------:R-:W-:Y:S01]  /*2780*/  IMAD.MOV.U32 R22, RZ, RZ, RZ ;  /* 0x000000ffff167224 */ /* 0x000fe200078e00ff */
[----:B------:R-:W-:Y:S06]  /*2790*/  BRA `(.L_x_12939) ;  /* 0x0000000000147947 */ /* 0x000fec0003800000 */
.L_x_12959:
[----:B------:R-:W2:Y:S02]  /*27a0*/  LDG.E.64 R4, desc[UR36][R4.64] ;  /* 0x0000002404047981 */ /* 0x000ea4000c1e1b00 */
[----:B--2---:R0:W2:Y:S01]  /*27b0*/  I2F.U64 R22, R4 ;  /* 0x0000000400167312 */ /* 0x0040a20000301000 */
[----:B------:R-:W-:Y:S05]  /*27c0*/  BRA `(.L_x_12939) ;  /* 0x0000000000087947 */ /* 0x000fea0003800000 */
.L_x_12958:
[----:B------:R-:W2:Y:S02]  /*27d0*/  LDG.E R4, desc[UR36][R4.64] ;  /* 0x0000002404047981 */ /* 0x000ea4000c1e1900 */
[----:B--2---:R-:W-:-:S07]  /*27e0*/  I2FP.F32.U32 R22, R4 ;  /* 0x0000000400167245 */ /* 0x004fce0000201000 */
.L_x_12939:
[----:B------:R-:W-:Y:S05]  /*27f0*/  BSYNC.RECONVERGENT B6 ;  /* 0x0000000000067941 */ /* 0x000fea0003800200 */
.L_x_12933:
[----:B0---4-:R-:W0:Y:S01]  /*2800*/  LDC.64 R4, c[0x0][0x3a8] ;  /* 0x0000ea00ff047b82 */ /* 0x011e220000000a00 */
[----:B------:R-:W4:Y:S01]  /*2810*/  LDCU UR5, c[0x0][0x3bc] ;  /* 0x00007780ff0577ac */ /* 0x000f220008000800 */
[----:B------:R-:W-:Y:S01]  /*2820*/  BSSY.RECONVERGENT B6, `(.L_x_12961) ;  /* 0x00000a1000067945 */ /* 0x000fe20003800200 */
[----:B------:R-:W-:-:S04]  /*2830*/  UPRMT UR4, UR39, 0x9910, URZ ;  /* 0x0000991027047896 */ /* 0x000fc800080000ff */
[----:B------:R-:W-:Y:S01]  /*2840*/  UISETP.GT.AND UP0, UPT, UR4, 0x9, UPT ;  /* 0x000000090400788c */ /* 0x000fe2000bf04270 */
[----:B----4-:R-:W-:-:S05]  /*2850*/  IMAD R3, R24, UR5, RZ ;  /* 0x0000000518037c24 */ /* 0x010fca000f8e02ff */
        /* <DEDUP_REMOVED lines=11> */
[----:B------:R-:W4:Y:S02]  /*2910*/  LDG.E.U8 R4, desc[UR36][R4.64] ;  /* 0x0000002404047981 */ /* 0x000f24000c1e1100 */
[----:B----4-:R-:W-:Y:S01]  /*2920*/  ISETP.NE.AND P0, PT, R4, RZ, PT ;  /* 0x000000ff0400720c */ /* 0x010fe20003f05270 */
[----:B------:R-:W-:-:S12]  /*2930*/  BRA `(.L_x_12967) ;  /* 0x00000008003c7947 */ /* 0x000fd80003800000 */
.L_x_12965:
[----:B------:R-:W4:Y:S02]  /*2940*/  LDG.E.U8 R4, desc[UR36][R4.64] ;  /* 0x0000002404047981 */ /* 0x000f24000c1e1100 */
[----:B----4-:R-:W-:Y:S01]  /*2950*/  ISETP.NE.AND P0, PT, R4, RZ, PT ;  /* 0x000000ff0400720c */ /* 0x010fe20003f05270 */
[----:B------:R-:W-:-:S12]  /*2960*/  BRA `(.L_x_12967) ;  /* 0x0000000800307947 */ /* 0x000fd80003800000 */
.L_x_12964:
[----:B------:R-:W-:-:S09]  /*2970*/  UISETP.NE.AND UP0, UPT, UR4, 0x2, UPT ;  /* 0x000000020400788c */ /* 0x000fd2000bf05270 */
[----:B------:R-:W-:Y:S05]  /*2980*/  BRA.U !UP0, `(.L_x_12968) ;  /* 0x00000001082c7547 */ /* 0x000fea000b800000 */
[----:B------:R-:W-:-:S09]  /*2990*/  UISETP.NE.AND UP0, UPT, UR4, 0x3, UPT ;  /* 0x000000030400788c */ /* 0x000fd2000bf05270 */
[----:B------:R-:W-:Y:S05]  /*29a0*/  BRA.U !UP0, `(.L_x_12969) ;  /* 0x0000000108187547 */ /* 0x000fea000b800000 */
[----:B------:R-:W-:-:S09]  /*29b0*/  UISETP.NE.AND UP0, UPT, UR4, 0x4, UPT ;  /* 0x000000040400788c */ /* 0x000fd2000bf05270 */
[----:B------:R-:W-:Y:S05]  /*29c0*/  BRA.U UP0, `(.L_x_12966) ;  /* 0x0000000500b87547 */ /* 0x000fea000b800000 */
[----:B------:R-:W4:Y:S02]  /*29d0*/  LDG.E.64 R4, desc[UR36][R4.64] ;  /* 0x0000002404047981 */ /* 0x000f24000c1e1b00 */
[----:B----4-:R-:W-:-:S04]  /*29e0*/  ISETP.NE.U32.AND P0, PT, R4, RZ, PT ;  /* 0x000000ff0400720c */ /* 0x010fc80003f05070 */
[----:B------:R-:W-:Y:S01]  /*29f0*/  ISETP.NE.AND.EX P0, PT, R5, RZ, PT, P0 ;  /* 0x000000ff0500720c */ /* 0x000fe20003f05300 */
[----:B------:R-:W-:-:S12]  /*2a00*/  BRA `(.L_x_12967) ;  /* 0x0000000800087947 */ /* 0x000fd80003800000 */
.L_x_12969:
[----:B------:R-:W4:Y:S02]  /*2a10*/  LDG.E R4, desc[UR36][R4.64] ;  /* 0x0000002404047981 */ /* 0x000f24000c1e1900 */
[----:B----4-:R-:W-:Y:S01]  /*2a20*/  ISETP.NE.AND P0, PT, R4, RZ, PT ;  /* 0x000000ff0400720c */ /* 0x010fe20003f05270 */
[----:B------:R-:W-:-:S12]  /*2a30*/  BRA `(.L_x_12967) ;  /* 0x0000000400fc7947 */ /* 0x000fd80003800000 */
.L_x_12968:
[----:B------:R-:W4:Y:S02]  /*2a40*/  LDG.E.U16 R4, desc[UR36][R4.64] ;  /* 0x0000002404047981 */ /* 0x000f24000c1e1500 */
[----:B----4-:R-:W-:Y:S01]  /*2a50*/  ISETP.NE.AND P0, PT, R4, RZ, PT ;  /* 0x000000ff0400720c */ /* 0x010fe20003f05270 */
[----:B------:R-:W-:-:S12]  /*2a60*/  BRA `(.L_x_12967) ;  /* 0x0000000400f07947 */ /* 0x000fd80003800000 */
.L_x_12963:
[----:B------:R-:W-:-:S09]  /*2a70*/  UISETP.GT.AND UP0, UPT, UR4, 0x6, UPT ;  /* 0x000000060400788c */ /* 0x000fd2000bf04270 */
[----:B------:R-:W-:Y:S05]  /*2a80*/  BRA.U UP0, `(.L_x_12970) ;  /* 0x00000001002c7547 */ /* 0x000fea000b800000 */
[----:B------:R-:W-:-:S09]  /*2a90*/  UISETP.NE.AND UP0, UPT, UR4, 0x5, UPT ;  /* 0x000000050400788c */ /* 0x000fd2000bf05270 */
[----:B------:R-:W-:Y:S05]  /*2aa0*/  BRA.U !UP0, `(.L_x_12971) ;  /* 0x0000000108147547 */ /* 0x000fea000b800000 */
[----:B------:R-:W-:-:S09]  /*2ab0*/  UISETP.NE.AND UP0, UPT, UR4, 0x6, UPT ;  /* 0x000000060400788c */ /* 0x000fd2000bf05270 */
[----:B------:R-:W-:Y:S05]  /*2ac0*/  BRA.U UP0, `(.L_x_12966) ;  /* 0x0000000500787547 */ /* 0x000fea000b800000 */
[----:B------:R-:W4:Y:S02]  /*2ad0*/  LDG.E R4, desc[UR36][R4.64] ;  /* 0x0000002404047981 */ /* 0x000f24000c1e1900 */
[----:B----4-:R-:W-:Y:S01]  /*2ae0*/  FSETP.NEU.FTZ.AND P0, PT, R4, RZ, PT ;  /* 0x000000ff0400720b */ /* 0x010fe20003f1d000 */
[----:B------:R-:W-:-:S12]  /*2af0*/  BRA `(.L_x_12967) ;  /* 0x0000000400cc7947 */ /* 0x000fd80003800000 */
.L_x_12971:
[----:B------:R-:W4:Y:S02]  /*2b00*/  LDG.E.U16 R0, desc[UR36][R4.64] ;  /* 0x0000002404007981 */ /* 0x000f24000c1e1500 */
[----:B----4-:R-:W-:-:S05]  /*2b10*/  HADD2.F32 R0, -RZ, R0.H0_H0 ;  /* 0x20000000ff007230 */ /* 0x010fca0000004100 */
[----:B------:R-:W-:Y:S01]  /*2b20*/  FSETP.NEU.FTZ.AND P0, PT, R0, RZ, PT ;  /* 0x000000ff0000720b */ /* 0x000fe20003f1d000 */
[----:B------:R-:W-:-:S12]  /*2b30*/  BRA `(.L_x_12967) ;  /* 0x0000000400bc7947 */ /* 0x000fd80003800000 */
.L_x_12970:
[----:B------:R-:W-:-:S09]  /*2b40*/  UISETP.NE.AND UP0, UPT, UR4, 0x7, UPT ;  /* 0x000000070400788c */ /* 0x000fd2000bf05270 */
[----:B------:R-:W-:Y:S05]  /*2b50*/  BRA.U !UP0, `(.L_x_12972) ;  /* 0x0000000108447547 */ /* 0x000fea000b800000 */
[----:B------:R-:W-:-:S09]  /*2b60*/  UISETP.NE.AND UP0, UPT, UR4, 0x8, UPT ;  /* 0x000000080400788c */ /* 0x000fd2000bf05270 */
[----:B------:R-:W-:Y:S05]  /*2b70*/  BRA.U !UP0, `(.L_x_12973) ;  /* 0x00000001081c7547 */ /* 0x000fea000b800000 */
[----:B------:R-:W-:-:S09]  /*2b80*/  UISETP.NE.AND UP0, UPT, UR4, 0x9, UPT ;  /* 0x000000090400788c */ /* 0x000fd2000bf05270 */
[----:B------:R-:W-:Y:S05]  /*2b90*/  BRA.U UP0, `(.L_x_12966) ;  /* 0x0000000500447547 */ /* 0x000fea000b800000 */
[----:B------:R-:W4:Y:S02]  /*2ba0*/  LDG.E.64 R4, desc[UR36][R4.64] ;  /* 0x0000002404047981 */ /* 0x000f24000c1e1b00 */
[----:B----4-:R-:W-:Y:S02]  /*2bb0*/  FSETP.NEU.FTZ.AND P0, PT, R4, RZ, PT ;  /* 0x000000ff0400720b */ /* 0x010fe40003f1d000 */
[----:B------:R-:W-:-:S04]  /*2bc0*/  FSETP.NEU.FTZ.AND P1, PT, R5, RZ, PT ;  /* 0x000000ff0500720b */ /* 0x000fc80003f3d000 */
[----:B------:R-:W-:Y:S01]  /*2bd0*/  PLOP3.LUT P0, PT, P0, P1, PT, 0xf8, 0x8f ;  /* 0x00000000008f781c */ /* 0x000fe20000703f70 */
[----:B------:R-:W-:-:S12]  /*2be0*/  BRA `(.L_x_12967) ;  /* 0x0000000400907947 */ /* 0x000fd80003800000 */
.L_x_12973:
[----:B------:R-:W4:Y:S01]  /*2bf0*/  LDG.E R4, desc[UR36][R4.64] ;  /* 0x0000002404047981 */ /* 0x000f22000c1e1900 */
[----:B------:R-:W-:Y:S01]  /*2c00*/  PLOP3.LUT P0, PT, PT, PT, PT, 0x80, 0x8 ;  /* 0x000000000008781c */ /* 0x000fe20003f0f070 */
[----:B----4-:R-:W-:-:S05]  /*2c10*/  HADD2.F32 R0, -RZ, R4.H0_H0 ;  /* 0x20000004ff007230 */ /* 0x010fca0000004100 */
[----:B------:R-:W-:-:S13]  /*2c20*/  FSETP.NEU.FTZ.AND P1, PT, R0, RZ, PT ;  /* 0x000000ff0000720b */ /* 0x000fda0003f3d000 */
[----:B------:R-:W-:Y:S05]  /*2c30*/  @P1 BRA `(.L_x_12967) ;  /* 0x00000004007c1947 */ /* 0x000fea0003800000 */
[----:B------:R-:W-:-:S05]  /*2c40*/  HADD2.F32 R0, -RZ, R4.H1_H1 ;  /* 0x30000004ff007230 */ /* 0x000fca0000004100 */
[----:B------:R-:W-:Y:S01]  /*2c50*/  FSETP.NEU.FTZ.AND P0, PT, R0, RZ, PT ;  /* 0x000000ff0000720b */ /* 0x000fe20003f1d000 */
[----:B------:R-:W-:-:S12]  /*2c60*/  BRA `(.L_x_12967) ;  /* 0x0000000400707947 */ /* 0x000fd80003800000 */
.L_x_12972:
[----:B------:R-:W4:Y:S02]  /*2c70*/  LDG.E.64 R4, desc[UR36][R4.64] ;  /* 0x0000002404047981 */ /* 0x000f24000c1e1b00 */
[----:B----4-:R-:W-:Y:S01]  /*2c80*/  DSETP.NEU.AND P0, PT, R4, RZ, PT ;  /* 0x000000ff0400722a */ /* 0x010fe20003f0d000 */
[----:B------:R-:W-:-:S13]  /*2c90*/  BRA `(.L_x_12967) ;  /* 0x0000000400647947 */ /* 0x000fda0003800000 */
.L_x_12962:
        /* <DEDUP_REMOVED lines=8> */
[----:B------:R-:W4:Y:S02]  /*2d20*/  LDG.E.U8 R4, desc[UR36][R4.64] ;  /* 0x0000002404047981 */ /* 0x000f24000c1e1100 */
[----:B----4-:R-:W-:Y:S01]  /*2d30*/  ISETP.NE.AND P0, PT, R4, RZ, PT ;  /* 0x000000ff0400720c */ /* 0x010fe20003f05270 */
[----:B------:R-:W-:-:S12]  /*2d40*/  BRA `(.L_x_12967) ;  /* 0x0000000400387947 */ /* 0x000fd80003800000 */
.L_x_12976:
[----:B------:R-:W4:Y:S02]  /*2d50*/  LDG.E.128 R4, desc[UR36][R4.64] ;  /* 0x0000002404047981 */ /* 0x000f24000c1e1d00 */
[----:B----4-:R-:W-:-:S06]  /*2d60*/  DSETP.NEU.AND P0, PT, R6, RZ, PT ;  /* 0x000000ff0600722a */ /* 0x010fcc0003f0d000 */
[----:B------:R-:W-:Y:S01]  /*2d70*/  DSETP.NEU.OR P0, PT, R4, RZ, P0 ;  /* 0x000000ff0400722a */ /* 0x000fe2000070d400 */
[----:B------:R-:W-:-:S13]  /*2d80*/  BRA `(.L_x_12967) ;  /* 0x0000000400287947 */ /* 0x000fda0003800000 */
.L_x_12975:
[----:B------:R-:W-:-:S09]  /*2d90*/  UISETP.NE.AND UP0, UPT, UR4, 0xf, UPT ;  /* 0x0000000f0400788c */ /* 0x000fd2000bf05270 */
[----:B------:R-:W-:Y:S05]  /*2da0*/  BRA.U !UP0, `(.L_x_12977) ;  /* 0x0000000108487547 */ /* 0x000fea000b800000 */
[----:B------:R-:W-:-:S09]  /*2db0*/  UISETP.NE.AND UP0, UPT, UR4, 0x17, UPT ;  /* 0x000000170400788c */ /* 0x000fd2000bf05270 */
[----:B------:R-:W-:Y:S05]  /*2dc0*/  BRA.U !UP0, `(.L_x_12978) ;  /* 0x0000000108147547 */ /* 0x000fea000b800000 */
[----:B------:R-:W-:-:S09]  /*2dd0*/  UISETP.NE.AND UP0, UPT, UR4, 0x18, UPT ;  /* 0x000000180400788c */ /* 0x000fd2000bf05270 */
[----:B------:R-:W-:Y:S05]  /*2de0*/  BRA.U UP0, `(.L_x_12966) ;  /* 0x0000000100b07547 */ /* 0x000fea000b800000 */
[----:B------:R-:W4:Y:S02]  /*2df0*/  LDG.E.U8 R4, desc[UR36][R4.64] ;  /* 0x0000002404047981 */ /* 0x000f24000c1e1100 */
[----:B----4-:R-:W-:Y:S01]  /*2e00*/  LOP3.LUT P0, RZ, R4, 0x7f, RZ, 0xc0, !PT ;  /* 0x0000007f04ff7812 */ /* 0x010fe2000780c0ff */
[----:B------:R-:W-:-:S12]  /*2e10*/  BRA `(.L_x_12967) ;  /* 0x0000000400047947 */ /* 0x000fd80003800000 */
.L_x_12978:
[----:B------:R-:W4:Y:S02]  /*2e20*/  LDG.E.U8 R3, desc[UR36][R4.64] ;  /* 0x0000002404037981 */ /* 0x000f24000c1e1100 */
[----:B----4-:R-:W-:-:S05]  /*2e30*/  IMAD.SHL.U32 R0, R3, 0x2000000, RZ ;  /* 0x0200000003007824 */ /* 0x010fca00078e00ff */
        /* <DEDUP_REMOVED lines=9> */
.L_x_12977:
[----:B------:R-:W4:Y:S02]  /*2ed0*/  LDG.E.U16 R0, desc[UR36][R4.64] ;  /* 0x0000002404007981 */ /* 0x000f24000c1e1500 */
[----:B----4-:R-:W-:-:S05]  /*2ee0*/  IMAD.U32 R0, R0, 0x10000, RZ ;  /* 0x0001000000007824 */ /* 0x010fca00078e00ff */
[----:B------:R-:W-:Y:S01]  /*2ef0*/  FSETP.NEU.FTZ.AND P0, PT, R0, RZ, PT ;  /* 0x000000ff0000720b */ /* 0x000fe20003f1d000 */
[----:B------:R-:W-:-:S12]  /*2f00*/  BRA `(.L_x_12967) ;  /* 0x0000000000c87947 */ /* 0x000fd80003800000 */
.L_x_12974:
        /* <DEDUP_REMOVED lines=8> */
[----:B------:R-:W4:Y:S02]  /*2f90*/  LDG.E.U16 R4, desc[UR36][R4.64] ;  /* 0x0000002404047981 */ /* 0x000f24000c1e1500 */
[----:B----4-:R-:W-:Y:S01]  /*2fa0*/  ISETP.NE.AND P0, PT, R4, RZ, PT ;  /* 0x000000ff0400720c */ /* 0x010fe20003f05270 */
[----:B------:R-:W-:-:S12]  /*2fb0*/  BRA `(.L_x_12967) ;  /* 0x00000000009c7947 */ /* 0x000fd80003800000 */
.L_x_12981:
[----:B------:R-:W4:Y:S02]  /*2fc0*/  LDG.E.U8 R4, desc[UR36][R4.64] ;  /* 0x0000002404047981 */ /* 0x000f24000c1e1100 */
[----:B----4-:R-:W-:Y:S01]  /*2fd0*/  ISETP.NE.AND P0, PT, R4, RZ, PT ;  /* 0x000000ff0400720c */ /* 0x010fe20003f05270 */
[----:B------:R-:W-:-:S12]  /*2fe0*/  BRA `(.L_x_12967) ;  /* 0x0000000000907947 */ /* 0x000fd80003800000 */
.L_x_12980:
[----:B------:R-:W4:Y:S02]  /*2ff0*/  LDG.E.U8 R4, desc[UR36][R4.64] ;  /* 0x0000002404047981 */ /* 0x000f24000c1e1100 */
[----:B----4-:R-:W-:Y:S01]  /*3000*/  ISETP.NE.AND P0, PT, R4, RZ, PT ;  /* 0x000000ff0400720c */ /* 0x010fe20003f05270 */
[----:B------:R-:W-:-:S12]  /*3010*/  BRA `(.L_x_12967) ;  /* 0x0000000000847947 */ /* 0x000fd80003800000 */
.L_x_12979:
[----:B------:R-:W-:-:S09]  /*3020*/  UISETP.NE.AND UP0, UPT, UR4, 0x1c, UPT ;  /* 0x0000001c0400788c */ /* 0x000fd2000bf05270 */
[----:B------:R-:W-:Y:S05]  /*3030*/  BRA.U !UP0, `(.L_x_12982) ;  /* 0x0000000108747547 */ /* 0x000fea000b800000 */
[----:B------:R-:W-:-:S09]  /*3040*/  UISETP.NE.AND UP0, UPT, UR4, 0x1d, UPT ;  /* 0x0000001d0400788c */ /* 0x000fd2000bf05270 */
[----:B------:R-:W-:Y:S05]  /*3050*/  BRA.U !UP0, `(.L_x_12983) ;  /* 0x00000001085c7547 */ /* 0x000fea000b800000 */
[----:B------:R-:W-:-:S09]  /*3060*/  UISETP.NE.AND UP0, UPT, UR4, 0x2c, UPT ;  /* 0x0000002c0400788c */ /* 0x000fd2000bf05270 */
[----:B------:R-:W-:Y:S05]  /*3070*/  BRA.U UP0, `(.L_x_12966) ;  /* 0x00000001000c7547 */ /* 0x000fea000b800000 */
[----:B------:R-:W4:Y:S02]  /*3080*/  LDG.E.U8 R4, desc[UR36][R4.64] ;  /* 0x0000002404047981 */ /* 0x000f24000c1e1100 */
[----:B----4-:R-:W-:Y:S01]  /*3090*/  ISETP.NE.AND P0, PT, R4, RZ, PT ;  /* 0x000000ff0400720c */ /* 0x010fe20003f05270 */
[----:B------:R-:W-:-:S12]  /*30a0*/  BRA `(.L_x_12967) ;  /* 0x0000000000607947 */ /* 0x000fd80003800000 */
.L_x_12966:
        /* <DEDUP_REMOVED lines=15> */
[----:B-1-3-5:R-:W-:Y:S05]  /*31a0*/  CALL.ABS.NOINC R14 ;  /* 0x000000000e007343 */ /* 0x02afea0003c00000 */
.L_x_12984:
[----:B------:R-:W-:Y:S01]  /*31b0*/  PLOP3.LUT P0, PT, PT, PT, PT, 0x8, 0x80 ;  /* 0x000000000080781c */ /* 0x000fe20003f0e170 */
[----:B------:R-:W-:-:S12]  /*31c0*/  BRA `(.L_x_12967) ;  /* 0x0000000000187947 */ /* 0x000fd80003800000 */
.L_x_12983:
[----:B------:R-:W4:Y:S02]  /*31d0*/  LDG.E.64 R4, desc[UR36][R4.64] ;  /* 0x0000002404047981 */ /* 0x000f24000c1e1b00 */
[----:B----4-:R-:W-:-:S04]  /*31e0*/  ISETP.NE.U32.AND P0, PT, R4, RZ, PT ;  /* 0x000000ff0400720c */ /* 0x010fc80003f05070 */
[----:B------:R-:W-:Y:S01]  /*31f0*/  ISETP.NE.AND.EX P0, PT, R5, RZ, PT, P0 ;  /* 0x000000ff0500720c */ /* 0x000fe20003f05300 */
[----:B------:R-:W-:-:S12]  /*3200*/  BRA `(.L_x_12967) ;  /* 0x0000000000087947 */ /* 0x000fd80003800000 */
.L_x_12982:
[----:B------:R-:W4:Y:S02]  /*3210*/  LDG.E R4, desc[UR36][R4.64] ;  /* 0x0000002404047981 */ /* 0x000f24000c1e1900 */
[----:B----4-:R-:W-:-:S13]  /*3220*/  ISETP.NE.AND P0, PT, R4, RZ, PT ;  /* 0x000000ff0400720c */ /* 0x010fda0003f05270 */
.L_x_12967:
[----:B------:R-:W-:Y:S05]  /*3230*/  BSYNC.RECONVERGENT B6 ;  /* 0x0000000000067941 */ /* 0x000fea0003800200 */
.L_x_12961:
[----:B------:R-:W-:Y:S01]  /*3240*/  SEL R25, RZ, 0x1, !P0 ;  /* 0x00000001ff197807 */ /* 0x000fe20004000000 */
[----:B------:R-:W-:-:S03]  /*3250*/  VIADD R16, R16, 0x80 ;  /* 0x0000008010107836 */ /* 0x000fc60000000000 */
[----:B------:R-:W-:-:S07]  /*3260*/  I2FP.F32.U32 R25, R25 ;  /* 0x0000001900197245 */ /* 0x000fce0000201000 */
.L_x_12932:
[----:B------:R-:W-:Y:S05]  /*3270*/  BSYNC.RECONVERGENT B7 ;  /* 0x0000000000077941 */ /* 0x000fea0003800200 */
.L_x_12931:
[----:B------:R-:W-:Y:S01]  /*3280*/  ISETP.GE.AND P0, PT, R16, R17, PT ;  /* 0x000000111000720c */ /* 0x000fe20003f06270 */
[----:B------:R-:W-:Y:S01]  /*3290*/  BSSY.RECONVERGENT B7, `(.L_x_12985) ;  /* 0x000018f000077945 */ /* 0x000fe20003800200 */
[----:B------:R-:W-:Y:S02]  /*32a0*/  IMAD.MOV.U32 R24, RZ, RZ, RZ ;  /* 0x000000ffff187224 */ /* 0x000fe400078e00ff */
[----:B------:R-:W-:-:S09]  /*32b0*/  IMAD.MOV.U32 R27, RZ, RZ, RZ ;  /* 0x000000ffff1b7224 */ /* 0x000fd200078e00ff */
[----:B------:R-:W-:Y:S05]  /*32c0*/  @P0 BRA `(.L_x_12986) ;  /* 0x00000018002c0947 */ /* 0x000fea0003800000 */
[----:B------:R-:W0:Y:S01]  /*32d0*/  LDC.64 R4, c[0x0][0x3a0] ;  /* 0x0000e800ff047b82 */ /* 0x000e220000000a00 */
[----:B------:R-:W4:Y:S01]  /*32e0*/  LDCU UR5, c[0x0][0x3b8] ;  /* 0x00007700ff0577ac */ /* 0x000f220008000800 */
[----:B------:R-:W-:Y:S01]  /*32f0*/  IMAD R26, R2, 0x200, R16 ;  /* 0x00000200021a7824 */ /* 0x000fe200078e0210 */
        /* <DEDUP_REMOVED lines=15> */
[----:B------:R-:W4:Y:S02]  /*33f0*/  LDG.E.S8 R4, desc[UR36][R4.64] ;  /* 0x0000002404047981 */ /* 0x000f24000c1e1300 */
[----:B----4-:R0:W4:Y:S01]  /*3400*/  I2F.S16 R24, R4 ;  /* 0x0000000400187306 */ /* 0x0101220000101400 */
[----:B------:R-:W-:Y:S05]  /*3410*/  BRA `(.L_x_12993) ;  /* 0x0000000c00347947 */ /* 0x000fea0003800000 */
.L_x_12991:
[----:B------:R-:W4:Y:S02]  /*3420*/  LDG.E.U8 R4, desc[UR36][R4.64] ;  /* 0x0000002404047981 */ /* 0x000f24000c1e1100 */
[----:B----4-:R-:W-:Y:S01]  /*3430*/  I2FP.F32.U32 R24, R4 ;  /* 0x0000000400187245 */ /* 0x010fe20000201000 */
[----:B------:R-:W-:Y:S06]  /*3440*/  BRA `(.L_x_12993) ;  /* 0x0000000c00287947 */ /* 0x000fec0003800000 */
.L_x_12990:
[----:B------:R-:W-:-:S09]  /*3450*/  UISETP.NE.AND UP0, UPT, UR4, 0x2, UPT ;  /* 0x000000020400788c */ /* 0x000fd2000bf05270 */
[----:B------:R-:W-:Y:S05]  /*3460*/  BRA.U !UP0, `(.L_x_12994) ;  /* 0x0000000108287547 */ /* 0x000fea000b800000 */
[----:B------:R-:W-:-:S09]  /*3470*/  UISETP.NE.AND UP0, UPT, UR4, 0x3, UPT ;  /* 0x000000030400788c */ /* 0x000fd2000bf05270 */
[----:B------:R-:W-:Y:S05]  /*3480*/  BRA.U !UP0, `(.L_x_12995) ;  /* 0x0000000108147547 */ /* 0x000fea000b800000 */
[----:B------:R-:W-:-:S09]  /*3490*/  UISETP.NE.AND UP0, UPT, UR4, 0x4, UPT ;  /* 0x000000040400788c */ /* 0x000fd2000bf05270 */
[----:B------:R-:W-:Y:S05]  /*34a0*/  BRA.U UP0, `(.L_x_12992) ;  /* 0x0000000900b47547 */ /* 0x000fea000b800000 */
[----:B------:R-:W4:Y:S02]  /*34b0*/  LDG.E.64 R4, desc[UR36][R4.64] ;  /* 0x0000002404047981 */ /* 0x000f24000c1e1b00 */
[----:B----4-:R0:W4:Y:S01]  /*34c0*/  I2F.S64 R24, R4 ;  /* 0x0000000400187312 */ /* 0x0101220000301400 */
[----:B------:R-:W-:Y:S05]  /*34d0*/  BRA `(.L_x_12993) ;  /* 0x0000000c00047947 */ /* 0x000fea0003800000 */
.L_x_12995:
[----:B------:R-:W4:Y:S02]  /*34e0*/  LDG.E R4, desc[UR36][R4.64] ;  /* 0x0000002404047981 */ /* 0x000f24000c1e1900 */
[----:B----4-:R-:W-:Y:S01]  /*34f0*/  I2FP.F32.S32 R24, R4 ;  /* 0x0000000400187245 */ /* 0x010fe20000201400 */
[----:B------:R-:W-:Y:S06]  /*3500*/  BRA `(.L_x_12993) ;  /* 0x0000000800f87947 */ /* 0x000fec0003800000 */
.L_x_12994:
[----:B------:R-:W4:Y:S02]  /*3510*/  LDG.E.U16 R4, desc[UR36][R4.64] ;  /* 0x0000002404047981 */ /* 0x000f24000c1e1500 */
[----:B----4-:R0:W4:Y:S01]  /*3520*/  I2F.S16 R24, R4 ;  /* 0x0000000400187306 */ /* 0x0101220000101400 */
[----:B------:R-:W-:Y:S05]  /*3530*/  BRA `(.L_x_12993) ;  /* 0x0000000800ec7947 */ /* 0x000fea0003800000 */
.L_x_12989:
        /* <DEDUP_REMOVED lines=8> */
.L_x_12997:
[----:B------:R-:W4:Y:S02]  /*35c0*/  LDG.E.U16 R4, desc[UR36][R4.64] ;  /* 0x0000002404047981 */ /* 0x000f24000c1e1500 */
[----:B----4-:R-:W-:Y:S01]  /*35d0*/  HADD2.F32 R24, -RZ, R4.H0_H0 ;  /* 0x20000004ff187230 */ /* 0x010fe20000004100 */
[----:B------:R-:W-:Y:S06]  /*35e0*/  BRA `(.L_x_12993) ;  /* 0x0000000800c07947 */ /* 0x000fec0003800000 */
.L_x_12996:
        /* <DEDUP_REMOVED lines=8> */
.L_x_12999:
[----:B------:R-:W4:Y:S02]  /*3670*/  LDG.E.U16 R4, desc[UR36][R4.64] ;  /* 0x0000002404047981 */ /* 0x000f24000c1e1500 */
[----:B----4-:R-:W-:Y:S01]  /*3680*/  HADD2.F32 R24, -RZ, R4.H0_H0 ;  /* 0x20000004ff187230 */ /* 0x010fe20000004100 */
[----:B------:R-:W-:Y:S06]  /*3690*/  BRA `(.L_x_12993) ;  /* 0x0000000800947947 */ /* 0x000fec0003800000 */
.L_x_12998:
[----:B------:R-:W4:Y:S01]  /*36a0*/  LDG.E.64 R4, desc[UR36][R4.64] ;  /* 0x0000002404047981 */ /* 0x000f22000c1e1b00 */
[----:B------:R-:W-:Y:S01]  /*36b0*/  UMOV UR4, 0xf0000000 ;  /* 0xf000000000047882 */ /* 0x000fe20000000000 */
[----:B------:R-:W-:Y:S01]  /*36c0*/  UMOV UR5, 0x380fffff ;  /* 0x380fffff00057882 */ /* 0x000fe20000000000 */
[----:B----4-:R-:W0:Y:S01]  /*36d0*/  F2F.F32.F64 R24, R4 ;  /* 0x0000000400187310 */ /* 0x010e220000301000 */
[----:B------:R-:W-:-:S14]  /*36e0*/  DSETP.GEU.AND P0, PT, |R4|, UR4, PT ;  /* 0x0000000404007e2a */ /* 0x000fdc000bf0e200 */
[----:B0-----:R-:W-:Y:S01]  /*36f0*/  @!P0 FMUL R24, R24, 1.175494350822287508e-38 ;  /* 0x0080000018188820 */ /* 0x001fe20000400000 */
[----:B------:R-:W-:Y:S06]  /*3700*/  BRA `(.L_x_12993) ;  /* 0x0000000800787947 */ /* 0x000fec0003800000 */
.L_x_12988:
        /* <DEDUP_REMOVED lines=9> */
[----:B----4-:R-:W-:-:S04]  /*37a0*/  ISETP.NE.AND P0, PT, R4, RZ, PT ;  /* 0x000000ff0400720c */ /* 0x010fc80003f05270 */
[----:B------:R-:W-:Y:S01]  /*37b0*/  FSEL R24, RZ, 1, !P0 ;  /* 0x3f800000ff187808 */ /* 0x000fe20004000000 */
[----:B------:R-:W-:Y:S08]  /*37c0*/  BRA `(.L_x_12993) ;  /* 0x0000000800487947 */ /* 0x000ff00003800000 */
.L_x_13002:
[----:B------:R-:W4:Y:S01]  /*37d0*/  LDG.E.64 R4, desc[UR36][R4.64] ;  /* 0x0000002404047981 */ /* 0x000f22000c1e1b00 */
[----:B------:R-:W-:Y:S01]  /*37e0*/  UMOV UR4, 0xf0000000 ;  /* 0xf000000000047882 */ /* 0x000fe20000000000 */
[----:B------:R-:W-:Y:S01]  /*37f0*/  UMOV UR5, 0x380fffff ;  /* 0x380fffff00057882 */ /* 0x000fe20000000000 */
[----:B----4-:R-:W0:Y:S01]  /*3800*/  F2F.F32.F64 R24, R4 ;  /* 0x0000000400187310 */ /* 0x010e220000301000 */
[----:B------:R-:W-:-:S14]  /*3810*/  DSETP.GEU.AND P0, PT, |R4|, UR4, PT ;  /* 0x0000000404007e2a */ /* 0x000fdc000bf0e200 */
[----:B0-----:R-:W-:Y:S01]  /*3820*/  @!P0 FMUL R24, R24, 1.175494350822287508e-38 ;  /* 0x0080000018188820 */ /* 0x001fe20000400000 */
[----:B------:R-:W-:Y:S06]  /*3830*/  BRA `(.L_x_12993) ;  /* 0x00000008002c7947 */ /* 0x000fec0003800000 */
.L_x_13001:
[----:B------:R-:W-:-:S09]  /*3840*/  UISETP.NE.AND UP0, UPT, UR4, 0xf, UPT ;  /* 0x0000000f0400788c */ /* 0x000fd2000bf05270 */
[----:B------:R-:W-:Y:S05]  /*3850*/  BRA.U !UP0, `(.L_x_13003) ;  /* 0x0000000108907547 */ /* 0x000fea000b800000 */
[----:B------:R-:W-:-:S09]  /*3860*/  UISETP.NE.AND UP0, UPT, UR4, 0x17, UPT ;  /* 0x000000170400788c */ /* 0x000fd2000bf05270 */
[----:B------:R-:W-:Y:S05]  /*3870*/  BRA.U !UP0, `(.L_x_13004) ;  /* 0x0000000108547547 */ /* 0x000fea000b800000 */
[----:B------:R-:W-:-:S09]  /*3880*/  UISETP.NE.AND UP0, UPT, UR4, 0x18, UPT ;  /* 0x000000180400788c */ /* 0x000fd2000bf05270 */
[----:B------:R-:W-:Y:S05]  /*3890*/  BRA.U UP0, `(.L_x_12992) ;  /* 0x0000000500b87547 */ /* 0x000fea000b800000 */
[----:B------:R-:W4:Y:S01]  /*38a0*/  LDG.E.U8 R24, desc[UR36][R4.64] ;  /* 0x0000002404187981 */ /* 0x000f22000c1e1100 */
[----:B------:R-:W-:Y:S02]  /*38b0*/  IMAD.MOV.U32 R6, RZ, RZ, 0x1f ;  /* 0x0000001fff067424 */ /* 0x000fe400078e00ff */
[----:B----4-:R-:W-:-:S05]  /*38c0*/  IMAD.SHL.U32 R24, R24, 0x1000000, RZ ;  /* 0x0100000018187824 */ /* 0x010fca00078e00ff */
        /* <DEDUP_REMOVED lines=16> */
.L_x_13004:
[----:B------:R-:W4:Y:S02]  /*39d0*/  LDG.E.U8 R4, desc[UR36][R4.64] ;  /* 0x0000002404047981 */ /* 0x000f24000c1e1100 */
[C---:B----4-:R-:W-:Y:S02]  /*39e0*/  IMAD.SHL.U32 R0, R4.reuse, 0x2000000, RZ ;  /* 0x0200000004007824 */ /* 0x050fe400078e00ff */
        /* <DEDUP_REMOVED lines=11> */
.L_x_13003:
[----:B------:R-:W4:Y:S02]  /*3aa0*/  LDG.E.U16 R4, desc[UR36][R4.64] ;  /* 0x0000002404047981 */ /* 0x000f24000c1e1500 */
[----:B----4-:R-:W-:Y:S01]  /*3ab0*/  IMAD.U32 R24, R4, 0x10000, RZ ;  /* 0x0001000004187824 */ /* 0x010fe200078e00ff */
[----:B------:R-:W-:Y:S06]  /*3ac0*/  BRA `(.L_x_12993) ;  /* 0x0000000400887947 */ /* 0x000fec0003800000 */
.L_x_13000:
        /* <DEDUP_REMOVED lines=9> */
[----:B----4-:R-:W-:Y:S01]  /*3b60*/  I2FP.F32.U32 R24, R4 ;  /* 0x0000000400187245 */ /* 0x010fe20000201000 */
[----:B------:R-:W-:Y:S06]  /*3b70*/  BRA `(.L_x_12993) ;  /* 0x00000004005c7947 */ /* 0x000fec0003800000 */
.L_x_13007:
[----:B------:R-:W4:Y:S01]  /*3b80*/  LDG.E.U8 R4, desc[UR36][R4.64] ;  /* 0x0000002404047981 */ /* 0x000f22000c1e1100 */
[----:B------:R-:W-:Y:S01]  /*3b90*/  IMAD.MOV.U32 R24, RZ, RZ, RZ ;  /* 0x000000ffff187224 */ /* 0x000fe200078e00ff */
[----:B----4-:R-:W-:-:S13]  /*3ba0*/  ISETP.NE.AND P0, PT, R4, RZ, PT ;  /* 0x000000ff0400720c */ /* 0x010fda0003f05270 */
        /* <DEDUP_REMOVED lines=17> */
.L_x_13009:
[----:B------:R-:W-:Y:S05]  /*3cc0*/  BSYNC.RECONVERGENT B0 ;  /* 0x0000000000007941 */ /* 0x000fea0003800200 */
.L_x_13008:
[----:B------:R-:W-:Y:S01]  /*3cd0*/  IMAD.SHL.U32 R0, R0, 0x100000, RZ ;  /* 0x0010000000007824 */ /* 0x000fe200078e00ff */
[----:B------:R-:W-:-:S04]  /*3ce0*/  LEA R3, R3, 0x3b800000, 0x17 ;  /* 0x3b80000003037811 */ /* 0x000fc800078eb8ff */
[----:B------:R-:W-:Y:S01]  /*3cf0*/  LOP3.LUT R24, R3, R0, R7, 0xfe, !PT ;  /* 0x0000000003187212 */ /* 0x000fe200078efe07 */
[----:B------:R-:W-:Y:S06]  /*3d00*/  BRA `(.L_x_12993) ;  /* 0x0000000000f87947 */ /* 0x000fec0003800000 */
.L_x_13006:
        /* <DEDUP_REMOVED lines=20> */
.L_x_13011:
[----:B------:R-:W-:Y:S05]  /*3e50*/  BSYNC.RECONVERGENT B0 ;  /* 0x0000000000007941 */ /* 0x000fea0003800200 */
.L_x_13010:
[----:B------:R-:W-:Y:S01]  /*3e60*/  IMAD.SHL.U32 R0, R0, 0x200000, RZ ;  /* 0x0020000000007824 */ /* 0x000fe200078e00ff */
[----:B------:R-:W-:-:S04]  /*3e70*/  LEA R3, R3, 0x37800000, 0x17 ;  /* 0x3780000003037811 */ /* 0x000fc800078eb8ff */
[----:B------:R-:W-:Y:S01]  /*3e80*/  LOP3.LUT R24, R3, R0, R7, 0xfe, !PT ;  /* 0x0000000003187212 */ /* 0x000fe200078efe07 */
[----:B------:R-:W-:Y:S06]  /*3e90*/  BRA `(.L_x_12993) ;  /* 0x0000000000947947 */ /* 0x000fec0003800000 */
.L_x_13005:
[----:B------:R-:W-:-:S09]  /*3ea0*/  UISETP.NE.AND UP0, UPT, UR4, 0x1c, UPT ;  /* 0x0000001c0400788c */ /* 0x000fd2000bf05270 */
[----:B------:R-:W-:Y:S05]  /*3eb0*/  BRA.U !UP0, `(.L_x_13012) ;  /* 0x0000000108847547 */ /* 0x000fea000b800000 */
[----:B------:R-:W-:-:S09]  /*3ec0*/  UISETP.NE.AND UP0, UPT, UR4, 0x1d, UPT ;  /* 0x0000001d0400788c */ /* 0x000fd2000bf05270 */
[----:B------:R-:W-:Y:S05]  /*3ed0*/  BRA.U !UP0, `(.L_x_13013) ;  /* 0x0000000108707547 */ /* 0x000fea000b800000 */
[----:B------:R-:W-:-:S09]  /*3ee0*/  UISETP.NE.AND UP0, UPT, UR4, 0x2c, UPT ;  /* 0x0000002c0400788c */ /* 0x000fd2000bf05270 */
[----:B------:R-:W-:Y:S05]  /*3ef0*/  BRA.U UP0, `(.L_x_12992) ;  /* 0x0000000100207547 */ /* 0x000fea000b800000 */
[----:B------:R-:W4:Y:S01]  /*3f00*/  LDG.E.U8 R4, desc[UR36][R4.64] ;  /* 0x0000002404047981 */ /* 0x000f22000c1e1100 */
[----:B------:R-:W-:Y:S01]  /*3f10*/  IMAD.MOV.U32 R24, RZ, RZ, 0x400000 ;  /* 0x00400000ff187424 */ /* 0x000fe200078e00ff */
[----:B----4-:R-:W-:-:S13]  /*3f20*/  ISETP.NE.AND P0, PT, R4, RZ, PT ;  /* 0x000000ff0400720c */ /* 0x010fda0003f05270 */
[----:B------:R-:W-:Y:S05]  /*3f30*/  @!P0 BRA `(.L_x_12993) ;  /* 0x00000000006c8947 */ /* 0x000fea0003800000 */
[----:B------:R-:W-:-:S13]  /*3f40*/  ISETP.NE.AND P0, PT, R4, 0xff, PT ;  /* 0x000000ff0400780c */ /* 0x000fda0003f05270 */
[----:B------:R-:W-:Y:S02]  /*3f50*/  @!P0 IMAD.MOV.U32 R24, RZ, RZ, 0x7f800001 ;  /* 0x7f800001ff188424 */ /* 0x000fe400078e00ff */
[----:B------:R-:W-:Y:S01]  /*3f60*/  @P0 IMAD.SHL.U32 R24, R4, 0x800000, RZ ;  /* 0x0080000004180824 */ /* 0x000fe200078e00ff */
[----:B------:R-:W-:Y:S06]  /*3f70*/  BRA `(.L_x_12993) ;  /* 0x00000000005c7947 */ /* 0x000fec0003800000 */
.L_x_12992:
        /* <DEDUP_REMOVED lines=16> */
.L_x_13014:
[----:B------:R-:W-:Y:S01]  /*4080*/  IMAD.MOV.U32 R24, RZ, RZ, RZ ;  /* 0x000000ffff187224 */ /* 0x000fe200078e00ff */
[----:B------:R-:W-:Y:S06]  /*4090*/  BRA `(.L_x_12993) ;  /* 0x0000000000147947 */ /* 0x000fec0003800000 */
.L_x_13013:
[----:B------:R-:W4:Y:S02]  /*40a0*/  LDG.E.64 R4, desc[UR36][R4.64] ;  /* 0x0000002404047981 */ /* 0x000f24000c1e1b00 */
[----:B----4-:R0:W4:Y:S01]  /*40b0*/  I2F.U64 R24, R4 ;  /* 0x0000000400187312 */ /* 0x0101220000301000 */
[----:B------:R-:W-:Y:S05]  /*40c0*/  BRA `(.L_x_12993) ;  /* 0x0000000000087947 */ /* 0x000fea0003800000 */
.L_x_13012:
[----:B------:R-:W4:Y:S02]  /*40d0*/  LDG.E R4, desc[UR36][R4.64] ;  /* 0x0000002404047981 */ /* 0x000f24000c1e1900 */
[----:B----4-:R-:W-:-:S07]  /*40e0*/  I2FP.F32.U32 R24, R4 ;  /* 0x0000000400187245 */ /* 0x010fce0000201000 */
.L_x_12993:
[----:B------:R-:W-:Y:S05]  /*40f0*/  BSYNC.RECONVERGENT B6 ;  /* 0x0000000000067941 */ /* 0x000fea0003800200 */
.L_x_12987:
        /* <DEDUP_REMOVED lines=21> */
.L_x_13019:
[----:B------:R-:W2:Y:S02]  /*4250*/  LDG.E.U8 R4, desc[UR36][R4.64] ;  /* 0x0000002404047981 */ /* 0x000ea4000c1e1100 */
[----:B--2---:R-:W-:Y:S01]  /*4260*/  ISETP.NE.AND P0, PT, R4, RZ, PT ;  /* 0x000000ff0400720c */ /* 0x004fe20003f05270 */
[----:B------:R-:W-:-:S12]  /*4270*/  BRA `(.L_x_13021) ;  /* 0x0000000800307947 */ /* 0x000fd80003800000 */
.L_x_13018:
        /* <DEDUP_REMOVED lines=10> */
.L_x_13023:
[----:B------:R-:W2:Y:S02]  /*4320*/  LDG.E R4, desc[UR36][R4.64] ;  /* 0x0000002404047981 */ /* 0x000ea4000c1e1900 */
[----:B--2---:R-:W-:Y:S01]  /*4330*/  ISETP.NE.AND P0, PT, R4, RZ, PT ;  /* 0x000000ff0400720c */ /* 0x004fe20003f05270 */
[----:B------:R-:W-:-:S12]  /*4340*/  BRA `(.L_x_13021) ;  /* 0x0000000400fc7947 */ /* 0x000fd80003800000 */
.L_x_13022:
[----:B------:R-:W2:Y:S02]  /*4350*/  LDG.E.U16 R4, desc[UR36][R4.64] ;  /* 0x0000002404047981 */ /* 0x000ea4000c1e1500 */
[----:B--2---:R-:W-:Y:S01]  /*4360*/  ISETP.NE.AND P0, PT, R4, RZ, PT ;  /* 0x000000ff0400720c */ /* 0x004fe20003f05270 */
[----:B------:R-:W-:-:S12]  /*4370*/  BRA `(.L_x_13021) ;  /* 0x0000000400f07947 */ /* 0x000fd80003800000 */
.L_x_13017:
        /* <DEDUP_REMOVED lines=9> */
.L_x_13025:
[----:B------:R-:W2:Y:S02]  /*4410*/  LDG.E.U16 R0, desc[UR36][R4.64] ;  /* 0x0000002404007981 */ /* 0x000ea4000c1e1500 */
[----:B--2---:R-:W-:-:S05]  /*4420*/  HADD2.F32 R0, -RZ, R0.H0_H0 ;  /* 0x20000000ff007230 */ /* 0x004fca0000004100 */
[----:B------:R-:W-:Y:S01]  /*4430*/  FSETP.NEU.FTZ.AND P0, PT, R0, RZ, PT ;  /* 0x000000ff0000720b */ /* 0x000fe20003f1d000 */
[----:B------:R-:W-:-:S12]  /*4440*/  BRA `(.L_x_13021) ;  /* 0x0000000400bc7947 */ /* 0x000fd80003800000 */
.L_x_13024:
        /* <DEDUP_REMOVED lines=11> */
.L_x_13027:
        /* <DEDUP_REMOVED lines=8> */
.L_x_13026:
[----:B------:R-:W2:Y:S02]  /*4580*/  LDG.E.64 R4, desc[UR36][R4.64] ;  /* 0x0000002404047981 */ /* 0x000ea4000c1e1b00 */
[----:B--2---:R-:W-:Y:S01]  /*4590*/  DSETP.NEU.AND P0, PT, R4, RZ, PT ;  /* 0x000000ff0400722a */ /* 0x004fe20003f0d000 */
[----:B------:R-:W-:-:S13]  /*45a0*/  BRA `(.L_x_13021) ;  /* 0x0000000400647947 */ /* 0x000fda0003800000 */
.L_x_13016:
        /* <DEDUP_REMOVED lines=11> */
.L_x_13030:
[----:B------:R-:W2:Y:S02]  /*4660*/  LDG.E.128 R4, desc[UR36][R4.64] ;  /* 0x0000002404047981 */ /* 0x000ea4000c1e1d00 */
[----:B--2---:R-:W-:-:S06]  /*4670*/  DSETP.NEU.AND P0, PT, R6, RZ, PT ;  /* 0x000000ff0600722a */ /* 0x004fcc0003f0d000 */
[----:B------:R-:W-:Y:S01]  /*4680*/  DSETP.NEU.OR P0, PT, R4, RZ, P0 ;  /* 0x000000ff0400722a */ /* 0x000fe2000070d400 */
[----:B------:R-:W-:-:S13]  /*4690*/  BRA `(.L_x_13021) ;  /* 0x0000000400287947 */ /* 0x000fda0003800000 */
.L_x_13029:
        /* <DEDUP_REMOVED lines=9> */
.L_x_13032:
        /* <DEDUP_REMOVED lines=11> */
.L_x_13031:
[----:B------:R-:W2:Y:S02]  /*47e0*/  LDG.E.U16 R0, desc[UR36][R4.64] ;  /* 0x0000002404007981 */ /* 0x000ea4000c1e1500 */
[----:B--2---:R-:W-:-:S05]  /*47f0*/  IMAD.U32 R0, R0, 0x10000, RZ ;  /* 0x0001000000007824 */ /* 0x004fca00078e00ff */
[----:B------:R-:W-:Y:S01]  /*4800*/  FSETP.NEU.FTZ.AND P0, PT, R0, RZ, PT ;  /* 0x000000ff0000720b */ /* 0x000fe20003f1d000 */
[----:B------:R-:W-:-:S12]  /*4810*/  BRA `(.L_x_13021) ;  /* 0x0000000000c87947 */ /* 0x000fd80003800000 */
.L_x_13028:
        /* <DEDUP_REMOVED lines=11> */
.L_x_13035:
[----:B------:R-:W2:Y:S02]  /*48d0*/  LDG.E.U8 R4, desc[UR36][R4.64] ;  /* 0x0000002404047981 */ /* 0x000ea4000c1e1100 */
[----:B--2---:R-:W-:Y:S01]  /*48e0*/  ISETP.NE.AND P0, PT, R4, RZ, PT ;  /* 0x000000ff0400720c */ /* 0x004fe20003f05270 */
[----:B------:R-:W-:-:S12]  /*48f0*/  BRA `(.L_x_13021) ;  /* 0x0000000000907947 */ /* 0x000fd80003800000 */
.L_x_13034:
[----:B------:R-:W2:Y:S02]  /*4900*/  LDG.E.U8 R4, desc[UR36][R4.64] ;  /* 0x0000002404047981 */ /* 0x000ea4000c1e1100 */
[----:B--2---:R-:W-:Y:S01]  /*4910*/  ISETP.NE.AND P0, PT, R4, RZ, PT ;  /* 0x000000ff0400720c */ /* 0x004fe20003f05270 */
[----:B------:R-:W-:-:S12]  /*4920*/  BRA `(.L_x_13021) ;  /* 0x0000000000847947 */ /* 0x000fd80003800000 */
.L_x_13033:
        /* <DEDUP_REMOVED lines=9> */
.L_x_13020:
        /* <DEDUP_REMOVED lines=15> */
[----:B--2-45:R-:W-:Y:S05]  /*4ab0*/  CALL.ABS.NOINC R14 ;  /* 0x000000000e007343 */ /* 0x034fea0003c00000 */
.L_x_13038:
[----:B------:R-:W-:Y:S01]  /*4ac0*/  PLOP3.LUT P0, PT, PT, PT, PT, 0x8, 0x80 ;  /* 0x000000000080781c */ /* 0x000fe20003f0e170 */
[----:B------:R-:W-:-:S12]  /*4ad0*/  BRA `(.L_x_13021) ;  /* 0x0000000000187947 */ /* 0x000fd80003800000 */
.L_x_13037:
[----:B------:R-:W2:Y:S02]  /*4ae0*/  LDG.E.64 R4, desc[UR36][R4.64] ;  /* 0x0000002404047981 */ /* 0x000ea4000c1e1b00 */
[----:B--2---:R-:W-:-:S04]  /*4af0*/  ISETP.NE.U32.AND P0, PT, R4, RZ, PT ;  /* 0x000000ff0400720c */ /* 0x004fc80003f05070 */
[----:B------:R-:W-:Y:S01]  /*4b00*/  ISETP.NE.AND.EX P0, PT, R5, RZ, PT, P0 ;  /* 0x000000ff0500720c */ /* 0x000fe20003f05300 */
[----:B------:R-:W-:-:S12]  /*4b10*/  BRA `(.L_x_13021) ;  /* 0x0000000000087947 */ /* 0x000fd80003800000 */
.L_x_13036:
[----:B------:R-:W2:Y:S02]  /*4b20*/  LDG.E R4, desc[UR36][R4.64] ;  /* 0x0000002404047981 */ /* 0x000ea4000c1e1900 */
[----:B--2---:R-:W-:-:S13]  /*4b30*/  ISETP.NE.AND P0, PT, R4, RZ, PT ;  /* 0x000000ff0400720c */ /* 0x004fda0003f05270 */
.L_x_13021:
[----:B------:R-:W-:Y:S05]  /*4b40*/  BSYNC.RECONVERGENT B6 ;  /* 0x0000000000067941 */ /* 0x000fea0003800200 */
.L_x_13015:
[----:B------:R-:W-:Y:S01]  /*4b50*/  SEL R27, RZ, 0x1, !P0 ;  /* 0x00000001ff1b7807 */ /* 0x000fe20004000000 */
[----:B------:R-:W-:-:S03]  /*4b60*/  VIADD R16, R16, 0x80 ;  /* 0x0000008010107836 */ /* 0x000fc60000000000 */
[----:B------:R-:W-:-:S07]  /*4b70*/  I2FP.F32.U32 R27, R27 ;  /* 0x0000001b001b7245 */ /* 0x000fce0000201000 */
.L_x_12986:
[----:B------:R-:W-:Y:S05]  /*4b80*/  BSYNC.RECONVERGENT B7 ;  /* 0x0000000000077941 */ /* 0x000fea0003800200 */
.L_x_12985:
[----:B------:R-:W-:Y:S01]  /*4b90*/  ISETP.GE.AND P0, PT, R16, R17, PT ;  /* 0x000000111000720c */ /* 0x000fe20003f06270 */
[----:B------:R-:W-:Y:S01]  /*4ba0*/  BSSY.RECONVERGENT B7, `(.L_x_13039) ;  /* 0x000018e000077945 */ /* 0x000fe20003800200 */
[----:B------:R-:W-:-:S11]  /*4bb0*/  IMAD.MOV.U32 R0, RZ, RZ, RZ ;  /* 0x000000ffff007224 */ /* 0x000fd600078e00ff */
[----:B------:R-:W-:Y:S05]  /*4bc0*/  @P0 BRA `(.L_x_13040) ;  /* 0x00000018002c0947 */ /* 0x000fea0003800000 */
        /* <DEDUP_REMOVED lines=21> */
.L_x_13045:
[----:B------:R-:W2:Y:S02]  /*4d20*/  LDG.E.U8 R4, desc[UR36][R4.64] ;  /* 0x0000002404047981 */ /* 0x000ea4000c1e1100 */
[----:B--2---:R-:W-:Y:S01]  /*4d30*/  I2FP.F32.U32 R16, R4 ;  /* 0x0000000400107245 */ /* 0x004fe20000201000 */
[----:B------:R-:W-:Y:S06]  /*4d40*/  BRA `(.L_x_13047) ;  /* 0x0000000c00287947 */ /* 0x000fec0003800000 */
.L_x_13044:
        /* <DEDUP_REMOVED lines=9> */
.L_x_13049:
[----:B------:R-:W2:Y:S02]  /*4de0*/  LDG.E R4, desc[UR36][R4.64] ;  /* 0x0000002404047981 */ /* 0x000ea4000c1e1900 */
[----:B--2---:R-:W-:Y:S01]  /*4df0*/  I2FP.F32.S32 R16, R4 ;  /* 0x0000000400107245 */ /* 0x004fe20000201400 */
[----:B------:R-:W-:Y:S06]  /*4e00*/  BRA `(.L_x_13047) ;  /* 0x0000000800f87947 */ /* 0x000fec0003800000 */
.L_x_13048:
[----:B------:R-:W2:Y:S02]  /*4e10*/  LDG.E.U16 R4, desc[UR36][R4.64] ;  /* 0x0000002404047981 */ /* 0x000ea4000c1e1500 */
[----:B--2---:R0:W1:Y:S01]  /*4e20*/  I2F.S16 R16, R4 ;  /* 0x0000000400107306 */ /* 0x0040620000101400 */
[----:B------:R-:W-:Y:S05]  /*4e30*/  BRA `(.L_x_13047) ;  /* 0x0000000800ec7947 */ /* 0x000fea0003800000 */
.L_x_13043:
        /* <DEDUP_REMOVED lines=8> */
.L_x_13051:
[----:B------:R-:W2:Y:S02]  /*4ec0*/  LDG.E.U16 R4, desc[UR36][R4.64] ;  /* 0x0000002404047981 */ /* 0x000ea4000c1e1500 */
[----:B--2---:R-:W-:Y:S01]  /*4ed0*/  HADD2.F32 R16, -RZ, R4.H0_H0 ;  /* 0x20000004ff107230 */ /* 0x004fe20000004100 */
[----:B------:R-:W-:Y:S06]  /*4ee0*/  BRA `(.L_x_13047) ;  /* 0x0000000800c07947 */ /* 0x000fec0003800000 */
.L_x_13050:
        /* <DEDUP_REMOVED lines=8> */
.L_x_13053:
[----:B------:R-:W2:Y:S02]  /*4f70*/  LDG.E.U16 R4, desc[UR36][R4.64] ;  /* 0x0000002404047981 */ /* 0x000ea4000c1e1500 */
[----:B--2---:R-:W-:Y:S01]  /*4f80*/  HADD2.F32 R16, -RZ, R4.H0_H0 ;  /* 0x20000004ff107230 */ /* 0x004fe20000004100 */
[----:B------:R-:W-:Y:S06]  /*4f90*/  BRA `(.L_x_13047) ;  /* 0x0000000800947947 */ /* 0x000fec0003800000 */
.L_x_13052:
[----:B------:R-:W2:Y:S01]  /*4fa0*/  LDG.E.64 R4, desc[UR36][R4.64] ;  /* 0x0000002404047981 */ /* 0x000ea2000c1e1b00 */
[----:B------:R-:W-:Y:S01]  /*4fb0*/  UMOV UR4, 0xf0000000 ;  /* 0xf000000000047882 */ /* 0x000fe20000000000 */
[----:B------:R-:W-:Y:S01]  /*4fc0*/  UMOV UR5, 0x380fffff ;  /* 0x380fffff00057882 */ /* 0x000fe20000000000 */
[----:B--2---:R-:W0:Y:S01]  /*4fd0*/  F2F.F32.F64 R16, R4 ;  /* 0x0000000400107310 */ /* 0x004e220000301000 */
[----:B------:R-:W-:-:S14]  /*4fe0*/  DSETP.GEU.AND P0, PT, |R4|, UR4, PT ;  /* 0x0000000404007e2a */ /* 0x000fdc000bf0e200 */
[----:B0-----:R-:W-:Y:S01]  /*4ff0*/  @!P0 FMUL R16, R16, 1.175494350822287508e-38 ;  /* 0x0080000010108820 */ /* 0x001fe20000400000 */
[----:B------:R-:W-:Y:S06]  /*5000*/  BRA `(.L_x_13047) ;  /* 0x0000000800787947 */ /* 0x000fec0003800000 */
.L_x_13042:
        /* <DEDUP_REMOVED lines=12> */
.L_x_13056:
[----:B------:R-:W2:Y:S01]  /*50d0*/  LDG.E.64 R4, desc[UR36][R4.64] ;  /* 0x0000002404047981 */ /* 0x000ea2000c1e1b00 */
[----:B------:R-:W-:Y:S01]  /*50e0*/  UMOV UR4, 0xf0000000 ;  /* 0xf000000000047882 */ /* 0x000fe20000000000 */
[----:B------:R-:W-:Y:S01]  /*50f0*/  UMOV UR5, 0x380fffff ;  /* 0x380fffff00057882 */ /* 0x000fe20000000000 */
[----:B--2---:R-:W0:Y:S01]  /*5100*/  F2F.F32.F64 R16, R4 ;  /* 0x0000000400107310 */ /* 0x004e220000301000 */
[----:B------:R-:W-:-:S14]  /*5110*/  DSETP.GEU.AND P0, PT, |R4|, UR4, PT ;  /* 0x0000000404007e2a */ /* 0x000fdc000bf0e200 */
[----:B0-----:R-:W-:Y:S01]  /*5120*/  @!P0 FMUL R16, R16, 1.175494350822287508e-38 ;  /* 0x0080000010108820 */ /* 0x001fe20000400000 */
[----:B------:R-:W-:Y:S06]  /*5130*/  BRA `(.L_x_13047) ;  /* 0x00000008002c7947 */ /* 0x000fec0003800000 */
.L_x_13055:
        /* <DEDUP_REMOVED lines=25> */
.L_x_13058:
        /* <DEDUP_REMOVED lines=13> */
.L_x_13057:
[----:B------:R-:W2:Y:S02]  /*53a0*/  LDG.E.U16 R4, desc[UR36][R4.64] ;  /* 0x0000002404047981 */ /* 0x000ea4000c1e1500 */
[----:B--2---:R-:W-:Y:S01]  /*53b0*/  IMAD.U32 R16, R4, 0x10000, RZ ;  /* 0x0001000004107824 */ /* 0x004fe200078e00ff */
[----:B------:R-:W-:Y:S06]  /*53c0*/  BRA `(.L_x_13047) ;  /* 0x0000000400887947 */ /* 0x000fec0003800000 */
.L_x_13054:
        /* <DEDUP_REMOVED lines=11> */
.L_x_13061:
        /* <DEDUP_REMOVED lines=20> */
.L_x_13063:
[----:B------:R-:W-:Y:S05]  /*55c0*/  BSYNC.RECONVERGENT B0 ;  /* 0x0000000000007941 */ /* 0x000fea0003800200 */
.L_x_13062:
[----:B------:R-:W-:Y:S01]  /*55d0*/  IMAD.SHL.U32 R0, R0, 0x100000, RZ ;  /* 0x0010000000007824 */ /* 0x000fe200078e00ff */
[----:B------:R-:W-:-:S04]  /*55e0*/  LEA R3, R3, 0x3b800000, 0x17 ;  /* 0x3b80000003037811 */ /* 0x000fc800078eb8ff */
[----:B------:R-:W-:Y:S01]  /*55f0*/  LOP3.LUT R16, R3, R0, R7, 0xfe, !PT ;  /* 0x0000000003107212 */ /* 0x000fe200078efe07 */
[----:B------:R-:W-:Y:S06]  /*5600*/  BRA `(.L_x_13047) ;  /* 0x0000000000f87947 */ /* 0x000fec0003800000 */
.L_x_13060:
        /* <DEDUP_REMOVED lines=20> */
.L_x_13065:
[----:B------:R-:W-:Y:S05]  /*5750*/  BSYNC.RECONVERGENT B0 ;  /* 0x0000000000007941 */ /* 0x000fea0003800200 */
.L_x_13064:
[----:B------:R-:W-:Y:S01]  /*5760*/  IMAD.SHL.U32 R0, R0, 0x200000, RZ ;  /* 0x0020000000007824 */ /* 0x000fe200078e00ff */
[----:B------:R-:W-:-:S04]  /*5770*/  LEA R3, R3, 0x37800000, 0x17 ;  /* 0x3780000003037811 */ /* 0x000fc800078eb8ff */
[----:B------:R-:W-:Y:S01]  /*5780*/  LOP3.LUT R16, R3, R0, R7, 0xfe, !PT ;  /* 0x0000000003107212 */ /* 0x000fe200078efe07 */
[----:B------:R-:W-:Y:S06]  /*5790*/  BRA `(.L_x_13047) ;  /* 0x0000000000947947 */ /* 0x000fec0003800000 */
.L_x_13059:
        /* <DEDUP_REMOVED lines=14> */
.L_x_13046:
        /* <DEDUP_REMOVED lines=16> */
.L_x_13068:
[----:B------:R-:W-:Y:S01]  /*5980*/  IMAD.MOV.U32 R16, RZ, RZ, RZ ;  /* 0x000000ffff107224 */ /* 0x000fe200078e00ff */
[----:B------:R-:W-:Y:S06]  /*5990*/  BRA `(.L_x_13047) ;  /* 0x0000000000147947 */ /* 0x000fec0003800000 */
.L_x_13067:
[----:B------:R-:W2:Y:S02]  /*59a0*/  LDG.E.64 R4, desc[UR36][R4.64] ;  /* 0x0000002404047981 */ /* 0x000ea4000c1e1b00 */
[----:B--2---:R0:W1:Y:S01]  /*59b0*/  I2F.U64 R16, R4 ;  /* 0x0000000400107312 */ /* 0x0040620000301000 */
[----:B------:R-:W-:Y:S05]  /*59c0*/  BRA `(.L_x_13047) ;  /* 0x0000000000087947 */ /* 0x000fea0003800000 */
.L_x_13066:
[----:B------:R-:W2:Y:S02]  /*59d0*/  LDG.E R4, desc[UR36][R4.64] ;  /* 0x0000002404047981 */ /* 0x000ea4000c1e1900 */
[----:B--2---:R-:W-:-:S07]  /*59e0*/  I2FP.F32.U32 R16, R4 ;  /* 0x0000000400107245 */ /* 0x004fce0000201000 */
.L_x_13047:
[----:B------:R-:W-:Y:S05]  /*59f0*/  BSYNC.RECONVERGENT B6 ;  /* 0x0000000000067941 */ /* 0x000fea0003800200 */
.L_x_13041:
[----:B------:R-:W3:Y:S01]  /*5a00*/  LDCU.U8 UR6, c[0x0][0x3b5] ;  /* 0x000076a0ff0677ac */ /* 0x000ee20008000000 */
[----:B0-2---:R-:W0:Y:S01]  /*5a10*/  LDC.64 R4, c[0x0][0x3a8] ;  /* 0x0000ea00ff047b82 */ /* 0x005e220000000a00 */
[----:B------:R-:W-:Y:S01]  /*5a20*/  BSSY.RECONVERGENT B6, `(.L_x_13069) ;  /* 0x00000a2000067945 */ /* 0x000fe20003800200 */
[----:B------:R-:W2:Y:S01]  /*5a30*/  LDCU UR5, c[0x0][0x3bc] ;  /* 0x00007780ff0577ac */ /* 0x000ea20008000800 */
[----:B---3--:R-:W-:-:S04]  /*5a40*/  UPRMT UR4, UR6, 0x9910, URZ ;  /* 0x0000991006047896 */ /* 0x008fc800080000ff */
        /* <DEDUP_REMOVED lines=16> */
.L_x_13073:
[----:B------:R-:W2:Y:S02]  /*5b50*/  LDG.E.U8 R4, desc[UR36][R4.64] ;  /* 0x0000002404047981 */ /* 0x000ea4000c1e1100 */
[----:B--2---:R-:W-:Y:S01]  /*5b60*/  ISETP.NE.AND P0, PT, R4, RZ, PT ;  /* 0x000000ff0400720c */ /* 0x004fe20003f05270 */
[----:B------:R-:W-:-:S12]  /*5b70*/  BRA `(.L_x_13075) ;  /* 0x0000000800307947 */ /* 0x000fd80003800000 */
.L_x_13072:
        /* <DEDUP_REMOVED lines=10> */
.L_x_13077:
[----:B------:R-:W2:Y:S02]  /*5c20*/  LDG.E R4, desc[UR36][R4.64] ;  /* 0x0000002404047981 */ /* 0x000ea4000c1e1900 */
[----:B--2---:R-:W-:Y:S01]  /*5c30*/  ISETP.NE.AND P0, PT, R4, RZ, PT ;  /* 0x000000ff0400720c */ /* 0x004fe20003f05270 */
[----:B------:R-:W-:-:S12]  /*5c40*/  BRA `(.L_x_13075) ;  /* 0x0000000400fc7947 */ /* 0x000fd80003800000 */
.L_x_13076:
[----:B------:R-:W2:Y:S02]  /*5c50*/  LDG.E.U16 R4, desc[UR36][R4.64] ;  /* 0x0000002404047981 */ /* 0x000ea4000c1e1500 */
[----:B--2---:R-:W-:Y:S01]  /*5c60*/  ISETP.NE.AND P0, PT, R4, RZ, PT ;  /* 0x000000ff0400720c */ /* 0x004fe20003f05270 */
[----:B------:R-:W-:-:S12]  /*5c70*/  BRA `(.L_x_13075) ;  /* 0x0000000400f07947 */ /* 0x000fd80003800000 */
.L_x_13071:
        /* <DEDUP_REMOVED lines=9> */
.L_x_13079:
[----:B------:R-:W2:Y:S02]  /*5d10*/  LDG.E.U16 R0, desc[UR36][R4.64] ;  /* 0x0000002404007981 */ /* 0x000ea4000c1e1500 */
[----:B--2---:R-:W-:-:S05]  /*5d20*/  HADD2.F32 R0, -RZ, R0.H0_H0 ;  /* 0x20000000ff007230 */ /* 0x004fca0000004100 */
[----:B------:R-:W-:Y:S01]  /*5d30*/  FSETP.NEU.FTZ.AND P0, PT, R0, RZ, PT ;  /* 0x000000ff0000720b */ /* 0x000fe20003f1d000 */
[----:B------:R-:W-:-:S12]  /*5d40*/  BRA `(.L_x_13075) ;  /* 0x0000000400bc7947 */ /* 0x000fd80003800000 */
.L_x_13078:
        /* <DEDUP_REMOVED lines=11> */
.L_x_13081:
        /* <DEDUP_REMOVED lines=8> */
.L_x_13080:
[----:B------:R-:W2:Y:S02]  /*5e80*/  LDG.E.64 R4, desc[UR36][R4.64] ;  /* 0x0000002404047981 */ /* 0x000ea4000c1e1b00 */
[----:B--2---:R-:W-:Y:S01]  /*5e90*/  DSETP.NEU.AND P0, PT, R4, RZ, PT ;  /* 0x000000ff0400722a */ /* 0x004fe20003f0d000 */
[----:B------:R-:W-:-:S13]  /*5ea0*/  BRA `(.L_x_13075) ;  /* 0x0000000400647947 */ /* 0x000fda0003800000 */
.L_x_13070:
        /* <DEDUP_REMOVED lines=11> */
.L_x_13084:
[----:B------:R-:W2:Y:S02]  /*5f60*/  LDG.E.128 R4, desc[UR36][R4.64] ;  /* 0x0000002404047981 */ /* 0x000ea4000c1e1d00 */
[----:B--2---:R-:W-:-:S06]  /*5f70*/  DSETP.NEU.AND P0, PT, R6, RZ, PT ;  /* 0x000000ff0600722a */ /* 0x004fcc0003f0d000 */
[----:B------:R-:W-:Y:S01]  /*5f80*/  DSETP.NEU.OR P0, PT, R4, RZ, P0 ;  /* 0x000000ff0400722a */ /* 0x000fe2000070d400 */
[----:B------:R-:W-:-:S13]  /*5f90*/  BRA `(.L_x_13075) ;  /* 0x0000000400287947 */ /* 0x000fda0003800000 */
.L_x_13083:
        /* <DEDUP_REMOVED lines=9> */
.L_x_13086:
        /* <DEDUP_REMOVED lines=11> */
.L_x_13085:
[----:B------:R-:W2:Y:S02]  /*60e0*/  LDG.E.U16 R0, desc[UR36][R4.64] ;  /* 0x0000002404007981 */ /* 0x000ea4000c1e1500 */
[----:B--2---:R-:W-:-:S05]  /*60f0*/  IMAD.U32 R0, R0, 0x10000, RZ ;  /* 0x0001000000007824 */ /* 0x004fca00078e00ff */
[----:B------:R-:W-:Y:S01]  /*6100*/  FSETP.NEU.FTZ.AND P0, PT, R0, RZ, PT ;  /* 0x000000ff0000720b */ /* 0x000fe20003f1d000 */
[----:B------:R-:W-:-:S12]  /*6110*/  BRA `(.L_x_13075) ;  /* 0x0000000000c87947 */ /* 0x000fd80003800000 */
.L_x_13082:
        /* <DEDUP_REMOVED lines=11> */
.L_x_13089:
[----:B------:R-:W2:Y:S02]  /*61d0*/  LDG.E.U8 R4, desc[UR36][R4.64] ;  /* 0x0000002404047981 */ /* 0x000ea4000c1e1100 */
[----:B--2---:R-:W-:Y:S01]  /*61e0*/  ISETP.NE.AND P0, PT, R4, RZ, PT ;  /* 0x000000ff0400720c */ /* 0x004fe20003f05270 */
[----:B------:R-:W-:-:S12]  /*61f0*/  BRA `(.L_x_13075) ;  /* 0x0000000000907947 */ /* 0x000fd80003800000 */
.L_x_13088:
[----:B------:R-:W2:Y:S02]  /*6200*/  LDG.E.U8 R4, desc[UR36][R4.64] ;  /* 0x0000002404047981 */ /* 0x000ea4000c1e1100 */
[----:B--2---:R-:W-:Y:S01]  /*6210*/  ISETP.NE.AND P0, PT, R4, RZ, PT ;  /* 0x000000ff0400720c */ /* 0x004fe20003f05270 */
[----:B------:R-:W-:-:S12]  /*6220*/  BRA `(.L_x_13075) ;  /* 0x0000000000847947 */ /* 0x000fd80003800000 */
.L_x_13087:
        /* <DEDUP_REMOVED lines=9> */
.L_x_13074:
[----:B------:R-:W-:Y:S01]  /*62c0*/  MOV R14, 0x180 ;  /* 0x00000180000e7802 */ /* 0x000fe20000000f00 */
[----:B------:R-:W0:Y:S01]  /*62d0*/  LDCU.64 UR4, c[0x4][0x170] ;  /* 0x01002e00ff0477ac */ /* 0x000e220008000a00 */
[----:B------:R-:W-:Y:S02]  /*62e0*/  IMAD.MOV.U32 R8, RZ, RZ, 0x4e ;  /* 0x0000004eff087424 */ /* 0x000fe400078e00ff */
[----:B------:R-:W-:Y:S01]  /*62f0*/  IMAD.MOV.U32 R12, RZ, RZ, 0x1 ;  /* 0x00000001ff0c7424 */ /* 0x000fe200078e00ff */
[----:B------:R-:W2:Y:S01]  /*6300*/  LDCU.64 UR6, c[0x4][0x178] ;  /* 0x01002f00ff0677ac */ /* 0x000ea20008000a00 */
[----:B------:R-:W3:Y:S01]  /*6310*/  LDC.64 R14, c[0x4][R14] ;  /* 0x010000000e0e7b82 */ /* 0x000ee20000000a00 */
        /* <DEDUP_REMOVED lines=10> */
.L_x_13092:
[----:B------:R-:W-:Y:S01]  /*63c0*/  PLOP3.LUT P0, PT, PT, PT, PT, 0x8, 0x80 ;  /* 0x000000000080781c */ /* 0x000fe20003f0e170 */
[----:B------:R-:W-:-:S12]  /*63d0*/  BRA `(.L_x_13075) ;  /* 0x0000000000187947 */ /* 0x000fd80003800000 */
.L_x_13091:
[----:B------:R-:W2:Y:S02]  /*63e0*/  LDG.E.64 R4, desc[UR36][R4.64] ;  /* 0x0000002404047981 */ /* 0x000ea4000c1e1b00 */
[----:B--2---:R-:W-:-:S04]  /*63f0*/  ISETP.NE.U32.AND P0, PT, R4, RZ, PT ;  /* 0x000000ff0400720c */ /* 0x004fc80003f05070 */
[----:B------:R-:W-:Y:S01]  /*6400*/  ISETP.NE.AND.EX P0, PT, R5, RZ, PT, P0 ;  /* 0x000000ff0500720c */ /* 0x000fe20003f05300 */
[----:B------:R-:W-:-:S12]  /*6410*/  BRA `(.L_x_13075) ;  /* 0x0000000000087947 */ /* 0x000fd80003800000 */
.L_x_13090:
[----:B------:R-:W2:Y:S02]  /*6420*/  LDG.E R4, desc[UR36][R4.64] ;  /* 0x0000002404047981 */ /* 0x000ea4000c1e1900 */
[----:B--2---:R-:W-:-:S13]  /*6430*/  ISETP.NE.AND P0, PT, R4, RZ, PT ;  /* 0x000000ff0400720c */ /* 0x004fda0003f05270 */
.L_x_13075:
[----:B------:R-:W-:Y:S05]  /*6440*/  BSYNC.RECONVERGENT B6 ;  /* 0x0000000000067941 */ /* 0x000fea0003800200 */
.L_x_13069:
[----:B------:R-:W-:-:S04]  /*6450*/  SEL R0, RZ, 0x1, !P0 ;  /* 0x00000001ff007807 */ /* 0x000fc80004000000 */
[----:B------:R-:W-:-:S05]  /*6460*/  I2FP.F32.U32 R3, R0 ;  /* 0x0000000000037245 */ /* 0x000fca0000201000 */
[----:B-1---5:R-:W-:-:S07]  /*6470*/  FMUL.FTZ R0, R3, R16 ;  /* 0x0000001003007220 */ /* 0x022fce0000410000 */
.L_x_13040:
[----:B------:R-:W-:Y:S05]  /*6480*/  BSYNC.RECONVERGENT B7 ;  /* 0x0000000000077941 */ /* 0x000fea0003800200 */
.L_x_13039:
[----:B------:R-:W0:Y:S01]  /*6490*/  LDCU UR4, c[0x0][0x388] ;  /* 0x00007100ff0477ac */ /* 0x000e220008000800 */
[----:B------:R-:W0:Y:S01]  /*64a0*/  LDC.U8 R16, c[0x0][0x3c0] ;  /* 0x0000f000ff107b82 */ /* 0x000e220000000000 */
[----:B------:R-:W-:Y:S01]  /*64b0*/  ISETP.GE.AND P0, PT, R19, R17, PT ;  /* 0x000000111300720c */ /* 0x000fe20003f06270 */
[----:B-1-3-5:R-:W-:Y:S01]  /*64c0*/  FMUL.FTZ R4, R18, R23 ;  /* 0x0000001712047220 */ /* 0x02afe20000410000 */
[----:B--2---:R-:W-:Y:S01]  /*64d0*/  FMUL.FTZ R22, R25, R22 ;  /* 0x0000001619167220 */ /* 0x004fe20000410000 */
[----:B----4-:R-:W-:Y:S01]  /*64e0*/  FMUL.FTZ R24, R27, R24 ;  /* 0x000000181b187220 */ /* 0x010fe20000410000 */
        /* <DEDUP_REMOVED lines=10> */
[----:B------:R-:W-:Y:S01]  /*6590*/  PRMT R5, R16, 0x9910, RZ ;  /* 0x0000991010057816 */ /* 0x000fe200000000ff */
        /* <DEDUP_REMOVED lines=18> */
.L_x_13099:
[----:B------:R-:W0:Y:S02]  /*66c0*/  F2I.S64.TRUNC R4, R4 ;  /* 0x0000000400047311 */ /* 0x000e24000020d900 */
[----:B0-----:R-:W-:-:S05]  /*66d0*/  IMAD.MOV.U32 R3, RZ, RZ, R4 ;  /* 0x000000ffff037224 */ /* 0x001fca00078e0004 */
[----:B------:R0:W-:Y:S01]  /*66e0*/  STG.E.U8 desc[UR36][R8.64], R3 ;  /* 0x0000000308007986 */ /* 0x0001e2000c101124 */
[----:B------:R-:W-:Y:S05]  /*66f0*/  BRA `(.L_x_13101) ;  /* 0x0000000c002c7947 */ /* 0x000fea0003800000 */
.L_x_13098:
        /* <DEDUP_REMOVED lines=9> */
.L_x_13103:
[----:B------:R-:W0:Y:S02]  /*6790*/  F2I.FTZ.TRUNC.NTZ R3, R4 ;  /* 0x0000000400037305 */ /* 0x000e24000021f100 */
[----:B0-----:R0:W-:Y:S01]  /*67a0*/  STG.E desc[UR36][R8.64], R3 ;  /* 0x0000000308007986 */ /* 0x0011e2000c101924 */
[----:B------:R-:W-:Y:S05]  /*67b0*/  BRA `(.L_x_13101) ;  /* 0x0000000800fc7947 */ /* 0x000fea0003800000 */
.L_x_13102:
[----:B------:R-:W0:Y:S02]  /*67c0*/  F2I.FTZ.TRUNC.NTZ R3, R4 ;  /* 0x0000000400037305 */ /* 0x000e24000021f100 */
[----:B0-----:R0:W-:Y:S01]  /*67d0*/  STG.E.U16 desc[UR36][R8.64], R3 ;  /* 0x0000000308007986 */ /* 0x0011e2000c101524 */
[----:B------:R-:W-:Y:S05]  /*67e0*/  BRA `(.L_x_13101) ;  /* 0x0000000800f07947 */ /* 0x000fea0003800000 */
.L_x_13097:
        /* <DEDUP_REMOVED lines=8> */
.L_x_13105:
[----:B------:R-:W-:-:S05]  /*6870*/  F2FP.F16.F32.PACK_AB R4, RZ, R4 ;  /* 0x00000004ff04723e */ /* 0x000fca00000000ff */
[----:B------:R0:W-:Y:S01]  /*6880*/  STG.E.U16 desc[UR36][R8.64], R4 ;  /* 0x0000000408007986 */ /* 0x0001e2000c101524 */
[----:B------:R-:W-:Y:S05]  /*6890*/  BRA `(.L_x_13101) ;  /* 0x0000000800c47947 */ /* 0x000fea0003800000 */
.L_x_13104:
        /* <DEDUP_REMOVED lines=9> */
.L_x_13107:
[----:B------:R-:W-:-:S04]  /*6930*/  F2FP.F16.F32.PACK_AB R3, RZ, R4 ;  /* 0x00000004ff03723e */ /* 0x000fc800000000ff */
[----:B------:R-:W-:-:S05]  /*6940*/  PRMT R3, R3, 0x5410, RZ ;  /* 0x0000541003037816 */ /* 0x000fca00000000ff */
[----:B------:R0:W-:Y:S01]  /*6950*/  STG.E desc[UR36][R8.64], R3 ;  /* 0x0000000308007986 */ /* 0x0001e2000c101924 */
[----:B------:R-:W-:Y:S05]  /*6960*/  BRA `(.L_x_13101) ;  /* 0x0000000800907947 */ /* 0x000fea0003800000 */
.L_x_13106:
[----:B------:R-:W-:-:S06]  /*6970*/  FMUL.FTZ R4, R4, 1 ;  /* 0x3f80000004047820 */ /* 0x000fcc0000410000 */
[----:B------:R-:W0:Y:S02]  /*6980*/  F2F.F64.F32 R4, R4 ;  /* 0x0000000400047310 */ /* 0x000e240000201800 */
[----:B0-----:R0:W-:Y:S01]  /*6990*/  STG.E.64 desc[UR36][R8.64], R4 ;  /* 0x0000000408007986 */ /* 0x0011e2000c101b24 */
[----:B------:R-:W-:Y:S05]  /*69a0*/  BRA `(.L_x_13101) ;  /* 0x0000000800807947 */ /* 0x000fea0003800000 */
.L_x_13096:
        /* <DEDUP_REMOVED lines=12> */
.L_x_13110:
[----:B------:R-:W-:Y:S01]  /*6a70*/  FMUL.FTZ R4, R4, 1 ;  /* 0x3f80000004047820 */ /* 0x000fe20000410000 */
[----:B------:R-:W-:-:S05]  /*6a80*/  CS2R R6, SRZ ;  /* 0x0000000000067805 */ /* 0x000fca000001ff00 */
[----:B------:R-:W0:Y:S02]  /*6a90*/  F2F.F64.F32 R4, R4 ;  /* 0x0000000400047310 */ /* 0x000e240000201800 */
[----:B0-----:R0:W-:Y:S01]  /*6aa0*/  STG.E.128 desc[UR36][R8.64], R4 ;  /* 0x0000000408007986 */ /* 0x0011e2000c101d24 */
[----:B------:R-:W-:Y:S05]  /*6ab0*/  BRA `(.L_x_13101) ;  /* 0x00000008003c7947 */ /* 0x000fea0003800000 */
.L_x_13109:
[----:B------:R-:W-:-:S13]  /*6ac0*/  ISETP.NE.AND P0, PT, R0, 0xf, PT ;  /* 0x0000000f0000780c */ /* 0x000fda0003f05270 */
[----:B------:R-:W-:Y:S05]  /*6ad0*/  @!P0 BRA `(.L_x_13111) ;  /* 0x0000000000988947 */ /* 0x000fea0003800000 */
[----:B------:R-:W-:-:S13]  /*6ae0*/  ISETP.NE.AND P0, PT, R0, 0x17, PT ;  /* 0x000000170000780c */ /* 0x000fda0003f05270 */
[----:B------:R-:W-:Y:S05]  /*6af0*/  @!P0 BRA `(.L_x_13112) ;  /* 0x0000000000488947 */ /* 0x000fea0003800000 */
[----:B------:R-:W-:-:S13]  /*6b00*/  ISETP.NE.AND P0, PT, R0, 0x18, PT ;  /* 0x000000180000780c */ /* 0x000fda0003f05270 */
[----:B------:R-:W-:Y:S05]  /*6b10*/  @P0 BRA `(.L_x_13100) ;  /* 0x0000000400900947 */ /* 0x000fea0003800000 */
        /* <DEDUP_REMOVED lines=12> */
.L_x_13114:
[----:B------:R-:W-:Y:S05]  /*6be0*/  BSYNC.RECONVERGENT B0 ;  /* 0x0000000000007941 */ /* 0x000fea0003800200 */
.L_x_13113:
[----:B------:R-:W-:-:S05]  /*6bf0*/  LOP3.LUT R5, R0, 0x80, R5, 0xf8, !PT ;  /* 0x0000008000057812 */ /* 0x000fca00078ef805 */
[----:B------:R0:W-:Y:S01]  /*6c00*/  STG.E.U8 desc[UR36][R8.64], R5 ;  /* 0x0000000508007986 */ /* 0x0001e2000c101124 */
[----:B------:R-:W-:Y:S05]  /*6c10*/  BRA `(.L_x_13101) ;  /* 0x0000000400e47947 */ /* 0x000fea0003800000 */
.L_x_13112:
        /* <DEDUP_REMOVED lines=14> */
.L_x_13116:
[----:B------:R-:W-:Y:S05]  /*6d00*/  BSYNC.RECONVERGENT B0 ;  /* 0x0000000000007941 */ /* 0x000fea0003800200 */
.L_x_13115:
[----:B------:R-:W-:-:S05]  /*6d10*/  LOP3.LUT R3, R0, 0x80, R7, 0xf8, !PT ;  /* 0x0000008000037812 */ /* 0x000fca00078ef807 */
[----:B------:R0:W-:Y:S01]  /*6d20*/  STG.E.U8 desc[UR36][R8.64], R3 ;  /* 0x0000000308007986 */ /* 0x0001e2000c101124 */
[----:B------:R-:W-:Y:S05]  /*6d30*/  BRA `(.L_x_13101) ;  /* 0x00000004009c7947 */ /* 0x000fea0003800000 */
.L_x_13111:
[----:B------:R-:W-:-:S05]  /*6d40*/  F2FP.BF16.F32.PACK_AB R4, RZ, R4 ;  /* 0x00000004ff04723e */ /* 0x000fca00000010ff */
[----:B------:R0:W-:Y:S01]  /*6d50*/  STG.E.U16 desc[UR36][R8.64], R4 ;  /* 0x0000000408007986 */ /* 0x0001e2000c101524 */
[----:B------:R-:W-:Y:S05]  /*6d60*/  BRA `(.L_x_13101) ;  /* 0x0000000400907947 */ /* 0x000fea0003800000 */
.L_x_13108:
        /* <DEDUP_REMOVED lines=11> */
.L_x_13119:
        /* <DEDUP_REMOVED lines=12> */
.L_x_13122:
[----:B------:R-:W-:-:S04]  /*6ee0*/  SHF.R.U32.HI R0, RZ, 0x14, R4 ;  /* 0x00000014ff007819 */ /* 0x000fc80000011604 */
[----:B------:R-:W-:-:S04]  /*6ef0*/  LOP3.LUT R3, R0, 0x1, RZ, 0xc0, !PT ;  /* 0x0000000100037812 */ /* 0x000fc800078ec0ff */
[----:B------:R-:W-:-:S04]  /*6f00*/  IADD3 R0, PT, PT, R4, 0x487ffff, R3 ;  /* 0x0487ffff04007810 */ /* 0x000fc80007ffe003 */
[----:B------:R-:W-:-:S04]  /*6f10*/  SHF.R.U32.HI R0, RZ, 0x14, R0 ;  /* 0x00000014ff007819 */ /* 0x000fc80000011600 */
[----:B------:R-:W-:-:S07]  /*6f20*/  LOP3.LUT R3, R0, 0xff, RZ, 0xc0, !PT ;  /* 0x000000ff00037812 */ /* 0x000fce00078ec0ff */
.L_x_13123:
[----:B------:R-:W-:-:S04]  /*6f30*/  SHF.R.U32.HI R4, RZ, 0x18, R4 ;  /* 0x00000018ff047819 */ /* 0x000fc80000011604 */
[----:B------:R-:W-:-:S04]  /*6f40*/  LOP3.LUT R3, R3, 0x80, R4, 0xf8, !PT ;  /* 0x0000008003037812 */ /* 0x000fc800078ef804 */
[----:B------:R-:W-:-:S07]  /*6f50*/  PRMT R0, R3, 0x7610, R0 ;  /* 0x0000761003007816 */ /* 0x000fce0000000000 */
.L_x_13121:
[----:B------:R-:W-:Y:S05]  /*6f60*/  BSYNC.RECONVERGENT B0 ;  /* 0x0000000000007941 */ /* 0x000fea0003800200 */
.L_x_13120:
[----:B------:R2:W-:Y:S01]  /*6f70*/  STG.E.U8 desc[UR36][R8.64], R0 ;  /* 0x0000000008007986 */ /* 0x0005e2000c101124 */
[----:B------:R-:W-:Y:S05]  /*6f80*/  BRA `(.L_x_13101) ;  /* 0x0000000400087947 */ /* 0x000fea0003800000 */
.L_x_13118:
        /* <DEDUP_REMOVED lines=12> */
.L_x_13126:
[----:B------:R-:W-:-:S04]  /*7050*/  SHF.R.U32.HI R0, RZ, 0x15, R4 ;  /* 0x00000015ff007819 */ /* 0x000fc80000011604 */
[----:B------:R-:W-:-:S04]  /*7060*/  LOP3.LUT R3, R0, 0x1, RZ, 0xc0, !PT ;  /* 0x0000000100037812 */ /* 0x000fc800078ec0ff */
[----:B------:R-:W-:-:S04]  /*7070*/  IADD3 R0, PT, PT, R4, 0x88fffff, R3 ;  /* 0x088fffff04007810 */ /* 0x000fc80007ffe003 */
[----:B------:R-:W-:-:S04]  /*7080*/  SHF.R.U32.HI R0, RZ, 0x15, R0 ;  /* 0x00000015ff007819 */ /* 0x000fc80000011600 */
[----:B------:R-:W-:-:S07]  /*7090*/  LOP3.LUT R3, R0, 0xff, RZ, 0xc0, !PT ;  /* 0x000000ff00037812 */ /* 0x000fce00078ec0ff */
.L_x_13127:
[----:B------:R-:W-:-:S04]  /*70a0*/  SHF.R.U32.HI R4, RZ, 0x18, R4 ;  /* 0x00000018ff047819 */ /* 0x000fc80000011604 */
[----:B------:R-:W-:-:S04]  /*70b0*/  LOP3.LUT R3, R3, 0x80, R4, 0xf8, !PT ;  /* 0x0000008003037812 */ /* 0x000fc800078ef804 */
[----:B------:R-:W-:-:S07]  /*70c0*/  PRMT R0, R3, 0x7610, R0 ;  /* 0x0000761003007816 */ /* 0x000fce0000000000 */
.L_x_13125:
[----:B------:R-:W-:Y:S05]  /*70d0*/  BSYNC.RECONVERGENT B0 ;  /* 0x0000000000007941 */ /* 0x000fea0003800200 */
.L_x_13124:
[----:B------:R0:W-:Y:S01]  /*70e0*/  STG.E.U8 desc[UR36][R8.64], R0 ;  /* 0x0000000008007986 */ /* 0x0001e2000c101124 */
[----:B------:R-:W-:Y:S05]  /*70f0*/  BRA `(.L_x_13101) ;  /* 0x0000000000ac7947 */ /* 0x000fea0003800000 */
.L_x_13117:
[----:B------:R-:W-:-:S13]  /*7100*/  ISETP.NE.AND P0, PT, R0, 0x1c, PT ;  /* 0x0000001c0000780c */ /* 0x000fda0003f05270 */
[----:B------:R-:W-:Y:S05]  /*7110*/  @!P0 BRA `(.L_x_13128) ;  /* 0x00000000009c8947 */ /* 0x000fea0003800000 */
[----:B------:R-:W-:-:S13]  /*7120*/  ISETP.NE.AND P0, PT, R0, 0x1d, PT ;  /* 0x0000001d0000780c */ /* 0x000fda0003f05270 */
[----:B------:R-:W-:Y:S05]  /*7130*/  @!P0 BRA `(.L_x_13129) ;  /* 0x0000000000888947 */ /* 0x000fea0003800000 */
[----:B------:R-:W-:-:S13]  /*7140*/  ISETP.NE.AND P0, PT, R0, 0x2c, PT ;  /* 0x0000002c0000780c */ /* 0x000fda0003f05270 */
[----:B------:R-:W-:Y:S05]  /*7150*/  @!P0 BRA `(.L_x_13130) ;  /* 0x0000000000448947 */ /* 0x000fea0003800000 */
.L_x_13100:
        /* <DEDUP_REMOVED lines=16> */
.L_x_13131:
[----:B------:R-:W-:Y:S05]  /*7260*/  BRA `(.L_x_13101) ;  /* 0x0000000000507947 */ /* 0x000fea0003800000 */
.L_x_13130:
        /* <DEDUP_REMOVED lines=15> */
.L_x_13129:
[----:B------:R-:W0:Y:S02]  /*7360*/  F2I.U64.TRUNC R4, R4 ;  /* 0x0000000400047311 */ /* 0x000e24000020d800 */
[----:B0-----:R4:W-:Y:S01]  /*7370*/  STG.E.64 desc[UR36][R8.64], R4 ;  /* 0x0000000408007986 */ /* 0x0019e2000c101b24 */
[----:B------:R-:W-:Y:S05]  /*7380*/  BRA `(.L_x_13101) ;  /* 0x0000000000087947 */ /* 0x000fea0003800000 */
.L_x_13128:
[----:B------:R-:W0:Y:S02]  /*7390*/  F2I.FTZ.U32.TRUNC.NTZ R3, R4 ;  /* 0x0000000400037305 */ /* 0x000e24000021f000 */
[----:B0-----:R3:W-:Y:S02]  /*73a0*/  STG.E desc[UR36][R8.64], R3 ;  /* 0x0000000308007986 */ /* 0x0017e4000c101924 */
.L_x_13101:
[----:B------:R-:W-:-:S13]  /*73b0*/  ISETP.GE.AND P0, PT, R19, R17, PT ;  /* 0x000000111300720c */ /* 0x000fda0003f06270 */
[----:B------:R-:W-:Y:S05]  /*73c0*/  @P0 BREAK.RELIABLE B6 ;  /* 0x0000000000060942 */ /* 0x000fea0003800100 */
        /* <DEDUP_REMOVED lines=22> */
.L_x_13136:
[----:B------:R-:W0:Y:S02]  /*7530*/  F2I.S64.TRUNC R22, R22 ;  /* 0x0000001600167311 */ /* 0x000e24000020d900 */
[----:B0-----:R-:W-:-:S05]  /*7540*/  IMAD.MOV.U32 R3, RZ, RZ, R22 ;  /* 0x000000ffff037224 */ /* 0x001fca00078e0016 */
[----:B------:R0:W-:Y:S01]  /*7550*/  STG.E.U8 desc[UR36][R8.64], R3 ;  /* 0x0000000308007986 */ /* 0x0001e2000c101124 */
[----:B------:R-:W-:Y:S05]  /*7560*/  BRA `(.L_x_13138) ;  /* 0x0000000c00287947 */ /* 0x000fea0003800000 */
.L_x_13135:
        /* <DEDUP_REMOVED lines=9> */
.L_x_13140:
[----:B------:R-:W0:Y:S02]  /*7600*/  F2I.FTZ.TRUNC.NTZ R3, R22 ;  /* 0x0000001600037305 */ /* 0x000e24000021f100 */
[----:B0-----:R0:W-:Y:S01]  /*7610*/  STG.E desc[UR36][R8.64], R3 ;  /* 0x0000000308007986 */ /* 0x0011e2000c101924 */
[----:B------:R-:W-:Y:S05]  /*7620*/  BRA `(.L_x_13138) ;  /* 0x0000000800f87947 */ /* 0x000fea0003800000 */
.L_x_13139:
[----:B------:R-:W0:Y:S02]  /*7630*/  F2I.FTZ.TRUNC.NTZ R3, R22 ;  /* 0x0000001600037305 */ /* 0x000e24000021f100 */
[----:B0-----:R0:W-:Y:S01]  /*7640*/  STG.E.U16 desc[UR36][R8.64], R3 ;  /* 0x0000000308007986 */ /* 0x0011e2000c101524 */
[----:B------:R-:W-:Y:S05]  /*7650*/  BRA `(.L_x_13138) ;  /* 0x0000000800ec7947 */ /* 0x000fea0003800000 */
.L_x_13134:
        /* <DEDUP_REMOVED lines=8> */
.L_x_13142:
[----:B------:R-:W-:-:S05]  /*76e0*/  F2FP.F16.F32.PACK_AB R22, RZ, R22 ;  /* 0x00000016ff16723e */ /* 0x000fca00000000ff */
[----:B------:R0:W-:Y:S01]  /*76f0*/  STG.E.U16 desc[UR36][R8.64], R22 ;  /* 0x0000001608007986 */ /* 0x0001e2000c101524 */
[----:B------:R-:W-:Y:S05]  /*7700*/  BRA `(.L_x_13138) ;  /* 0x0000000800c07947 */ /* 0x000fea0003800000 */
.L_x_13141:
        /* <DEDUP_REMOVED lines=9> */
.L_x_13144:
[----:B------:R-:W-:-:S04]  /*77a0*/  F2FP.F16.F32.PACK_AB R3, RZ, R22 ;  /* 0x00000016ff03723e */ /* 0x000fc800000000ff */
[----:B------:R-:W-:-:S05]  /*77b0*/  PRMT R3, R3, 0x5410, RZ ;  /* 0x0000541003037816 */ /* 0x000fca00000000ff */
[----:B------:R2:W-:Y:S01]  /*77c0*/  STG.E desc[UR36][R8.64], R3 ;  /* 0x0000000308007986 */ /* 0x0005e2000c101924 */
[----:B------:R-:W-:Y:S05]  /*77d0*/  BRA `(.L_x_13138) ;  /* 0x00000008008c7947 */ /* 0x000fea0003800000 */
.L_x_13143:
[----:B------:R-:W-:-:S06]  /*77e0*/  FMUL.FTZ R4, R22, 1 ;  /* 0x3f80000016047820 */ /* 0x000fcc0000410000 */
[----:B------:R-:W0:Y:S02]  /*77f0*/  F2F.F64.F32 R4, R4 ;  /* 0x0000000400047310 */ /* 0x000e240000201800 */
[----:B0-----:R4:W-:Y:S01]  /*7800*/  STG.E.64 desc[UR36][R8.64], R4 ;  /* 0x0000000408007986 */ /* 0x0019e2000c101b24 */
[----:B------:R-:W-:Y:S05]  /*7810*/  BRA `(.L_x_13138) ;  /* 0x00000008007c7947 */ /* 0x000fea0003800000 */
.L_x_13133:
        /* <DEDUP_REMOVED lines=13> */
.L_x_13148:
        /* <DEDUP_REMOVED lines=16> */
.L_x_13151:
[----:B------:R-:W-:-:S04]  /*79f0*/  SHF.R.U32.HI R22, RZ, 0x18, R22 ;  /* 0x00000018ff167819 */ /* 0x000fc80000011616 */
[----:B------:R-:W-:-:S04]  /*7a00*/  LOP3.LUT R3, R3, 0x80, R22, 0xf8, !PT ;  /* 0x0000008003037812 */ /* 0x000fc800078ef816 */
[----:B------:R-:W-:-:S07]  /*7a10*/  PRMT R4, R3, 0x7610, R4 ;  /* 0x0000761003047816 */ /* 0x000fce0000000004 */
.L_x_13150:
[----:B------:R-:W-:Y:S05]  /*7a20*/  BSYNC.RECONVERGENT B0 ;  /* 0x0000000000007941 */ /* 0x000fea0003800200 */
.L_x_13149:
[----:B------:R0:W-:Y:S01]  /*7a30*/  STG.E.U8 desc[UR36][R8.64], R4 ;  /* 0x0000000408007986 */ /* 0x0001e2000c101124 */
[----:B------:R-:W-:Y:S05]  /*7a40*/  BRA `(.L_x_13138) ;  /* 0x0000000400f07947 */ /* 0x000fea0003800000 */
.L_x_13147:
        /* <DEDUP_REMOVED lines=16> */
.L_x_13154:
[----:B------:R-:W-:-:S04]  /*7b50*/  SHF.R.U32.HI R22, RZ, 0x18, R22 ;  /* 0x00000018ff167819 */ /* 0x000fc80000011616 */
[----:B------:R-:W-:-:S04]  /*7b60*/  LOP3.LUT R3, R3, 0x80, R22, 0xf8, !PT ;  /* 0x0000008003037812 */ /* 0x000fc800078ef816 */
[----:B------:R-:W-:-:S07]  /*7b70*/  PRMT R4, R3, 0x7610, R4 ;  /* 0x0000761003047816 */ /* 0x000fce0000000004 */
.L_x_13153:
[----:B------:R-:W-:Y:S05]  /*7b80*/  BSYNC.RECONVERGENT B0 ;  /* 0x0000000000007941 */ /* 0x000fea0003800200 */
.L_x_13152:
[----:B------:R0:W-:Y:S01]  /*7b90*/  STG.E.U8 desc[UR36][R8.64], R4 ;  /* 0x0000000408007986 */ /* 0x0001e2000c101124 */
[----:B------:R-:W-:Y:S05]  /*7ba0*/  BRA `(.L_x_13138) ;  /* 0x0000000400987947 */ /* 0x000fea0003800000 */
.L_x_13146:
        /* <DEDUP_REMOVED lines=21> */
.L_x_13156:
[----:B------:R-:W0:Y:S02]  /*7d00*/  F2I.U64.TRUNC R22, R22 ;  /* 0x0000001600167311 */ /* 0x000e24000020d800 */
[----:B0-----:R0:W-:Y:S01]  /*7d10*/  STG.E.64 desc[UR36][R8.64], R22 ;  /* 0x0000001608007986 */ /* 0x0011e2000c101b24 */
[----:B------:R-:W-:Y:S05]  /*7d20*/  BRA `(.L_x_13138) ;  /* 0x0000000400387947 */ /* 0x000fea0003800000 */
.L_x_13155:
[----:B------:R-:W0:Y:S02]  /*7d30*/  F2I.FTZ.U32.TRUNC.NTZ R3, R22 ;  /* 0x0000001600037305 */ /* 0x000e24000021f000 */
[----:B0-----:R0:W-:Y:S01]  /*7d40*/  STG.E desc[UR36][R8.64], R3 ;  /* 0x0000000308007986 */ /* 0x0011e2000c101924 */
[----:B------:R-:W-:Y:S05]  /*7d50*/  BRA `(.L_x_13138) ;  /* 0x00000004002c7947 */ /* 0x000fea0003800000 */
.L_x_13145:
        /* <DEDUP_REMOVED lines=10> */
.L_x_13158:
[----:B------:R-:W-:Y:S01]  /*7e00*/  FMUL.FTZ R4, R22, 1 ;  /* 0x3f80000016047820 */ /* 0x000fe20000410000 */
[----:B------:R-:W-:-:S05]  /*7e10*/  CS2R R6, SRZ ;  /* 0x0000000000067805 */ /* 0x000fca000001ff00 */
[----:B------:R-:W0:Y:S02]  /*7e20*/  F2F.F64.F32 R4, R4 ;  /* 0x0000000400047310 */ /* 0x000e240000201800 */
[----:B0-----:R0:W-:Y:S01]  /*7e30*/  STG.E.128 desc[UR36][R8.64], R4 ;  /* 0x0000000408007986 */ /* 0x0011e2000c101d24 */
[----:B------:R-:W-:Y:S05]  /*7e40*/  BRA `(.L_x_13138) ;  /* 0x0000000000f07947 */ /* 0x000fea0003800000 */
.L_x_13157:
[----:B------:R-:W-:-:S13]  /*7e50*/  ISETP.NE.AND P0, PT, R0, 0xf, PT ;  /* 0x0000000f0000780c */ /* 0x000fda0003f05270 */
[----:B------:R-:W-:Y:S05]  /*7e60*/  @!P0 BRA `(.L_x_13159) ;  /* 0x0000000000e08947 */ /* 0x000fea0003800000 */
[----:B------:R-:W-:-:S13]  /*7e70*/  ISETP.NE.AND P0, PT, R0, 0x17, PT ;  /* 0x000000170000780c */ /* 0x000fda0003f05270 */
[----:B------:R-:W-:Y:S05]  /*7e80*/  @!P0 BRA `(.L_x_13160) ;  /* 0x00000000008c8947 */ /* 0x000fea0003800000 */
[----:B------:R-:W-:-:S13]  /*7e90*/  ISETP.NE.AND P0, PT, R0, 0x18, PT ;  /* 0x000000180000780c */ /* 0x000fda0003f05270 */
[----:B------:R-:W-:Y:S05]  /*7ea0*/  @!P0 BRA `(.L_x_13161) ;  /* 0x0000000000448947 */ /* 0x000fea0003800000 */
.L_x_13137:
        /* <DEDUP_REMOVED lines=16> */
.L_x_13162:
[----:B------:R-:W-:Y:S05]  /*7fb0*/  BRA `(.L_x_13138) ;  /* 0x0000000000947947 */ /* 0x000fea0003800000 */
.L_x_13161:
        /* <DEDUP_REMOVED lines=12> */
.L_x_13164:
[----:B------:R-:W-:Y:S05]  /*8080*/  BSYNC.RECONVERGENT B0 ;  /* 0x0000000000007941 */ /* 0x000fea0003800200 */
.L_x_13163:
[----:B------:R-:W-:-:S05]  /*8090*/  LOP3.LUT R3, R0, 0x80, R5, 0xf8, !PT ;  /* 0x0000008000037812 */ /* 0x000fca00078ef805 */
[----:B------:R0:W-:Y:S01]  /*80a0*/  STG.E.U8 desc[UR36][R8.64], R3 ;  /* 0x0000000308007986 */ /* 0x0001e2000c101124 */
[----:B------:R-:W-:Y:S05]  /*80b0*/  BRA `(.L_x_13138) ;  /* 0x0000000000547947 */ /* 0x000fea0003800000 */
.L_x_13160:
        /* <DEDUP_REMOVED lines=11> */
.L_x_13166:
[----:B------:R-:W-:Y:S01]  /*8170*/  IMAD.MOV.U32 R0, RZ, RZ, 0x7f ;  /* 0x0000007fff007424 */ /* 0x000fe200078e00ff */
[----:B------:R-:W-:-:S04]  /*8180*/  ISETP.GT.U32.AND P0, PT, R4, 0x7f800000, PT ;  /* 0x7f8000000400780c */ /* 0x000fc80003f04070 */
[----:B------:R-:W-:-:S09]  /*8190*/  SEL R0, R0, 0x7c, P0 ;  /* 0x0000007c00007807 */ /* 0x000fd20000000000 */
.L_x_13167:
[----:B------:R-:W-:Y:S05]  /*81a0*/  BSYNC.RECONVERGENT B0 ;  /* 0x0000000000007941 */ /* 0x000fea0003800200 */
.L_x_13165:
[----:B------:R-:W-:-:S04]  /*81b0*/  SHF.R.U32.HI R3, RZ, 0x18, R22 ;  /* 0x00000018ff037819 */ /* 0x000fc80000011616 */
[----:B------:R-:W-:-:S05]  /*81c0*/  LOP3.LUT R3, R0, 0x80, R3, 0xf8, !PT ;  /* 0x0000008000037812 */ /* 0x000fca00078ef803 */
[----:B------:R0:W-:Y:S01]  /*81d0*/  STG.E.U8 desc[UR36][R8.64], R3 ;  /* 0x0000000308007986 */ /* 0x0001e2000c101124 */
[----:B------:R-:W-:Y:S05]  /*81e0*/  BRA `(.L_x_13138) ;  /* 0x0000000000087947 */ /* 0x000fea0003800000 */
.L_x_13159:
[----:B------:R-:W-:-:S05]  /*81f0*/  F2FP.BF16.F32.PACK_AB R22, RZ, R22 ;  /* 0x00000016ff16723e */ /* 0x000fca00000010ff */
[----:B------:R0:W-:Y:S02]  /*8200*/  STG.E.U16 desc[UR36][R8.64], R22 ;  /* 0x0000001608007986 */ /* 0x0001e4000c101524 */
.L_x_13138:
[----:B------:R-:W-:-:S07]  /*8210*/  VIADD R19, R19, 0x80 ;  /* 0x0000008013137836 */ /* 0x000fce0000000000 */
.L_x_13095:
[----:B------:R-:W-:-:S13]  /*8220*/  ISETP.GE.AND P0, PT, R19, R17, PT ;  /* 0x000000111300720c */ /* 0x000fda0003f06270 */
[----:B------:R-:W-:Y:S05]  /*8230*/  @P0 BREAK.RELIABLE B6 ;  /* 0x0000000000060942 */ /* 0x000fea0003800100 */
[----:B------:R-:W-:Y:S05]  /*8240*/  @P0 BRA `(.L_x_13132) ;  /* 0x0000000c00940947 */ /* 0x000fea0003800000 */
[----:B------:R-:W-:Y:S05]  /*8250*/  BSYNC.RELIABLE B6 ;  /* 0x0000000000067941 */ /* 0x000fea0003800100 */
.L_x_13094:
        /* <DEDUP_REMOVED lines=21> */
.L_x_13171:
[----:B------:R-:W0:Y:S02]  /*83b0*/  F2I.S64.TRUNC R24, R24 ;  /* 0x0000001800187311 */ /* 0x000e24000020d900 */
[----:B0-----:R-:W-:-:S05]  /*83c0*/  IMAD.MOV.U32 R3, RZ, RZ, R24 ;  /* 0x000000ffff037224 */ /* 0x001fca00078e0018 */
[----:B------:R0:W-:Y:S01]  /*83d0*/  STG.E.U8 desc[UR36][R8.64], R3 ;  /* 0x0000000308007986 */ /* 0x0001e2000c101124 */
[----:B------:R-:W-:Y:S05]  /*83e0*/  BRA `(.L_x_13173) ;  /* 0x0000000c00287947 */ /* 0x000fea0003800000 */
.L_x_13170:
        /* <DEDUP_REMOVED lines=9> */
.L_x_13175:
[----:B------:R-:W0:Y:S02]  /*8480*/  F2I.FTZ.TRUNC.NTZ R3, R24 ;  /* 0x0000001800037305 */ /* 0x000e24000021f100 */
[----:B0-----:R0:W-:Y:S01]  /*8490*/  STG.E desc[UR36][R8.64], R3 ;  /* 0x0000000308007986 */ /* 0x0011e2000c101924 */
[----:B------:R-:W-:Y:S05]  /*84a0*/  BRA `(.L_x_13173) ;  /* 0x0000000800f87947 */ /* 0x000fea0003800000 */
.L_x_13174:
[----:B------:R-:W0:Y:S02]  /*84b0*/  F2I.FTZ.TRUNC.NTZ R3, R24 ;  /* 0x0000001800037305 */ /* 0x000e24000021f100 */
[----:B0-----:R0:W-:Y:S01]  /*84c0*/  STG.E.U16 desc[UR36][R8.64], R3 ;  /* 0x0000000308007986 */ /* 0x0011e2000c101524 */
[----:B------:R-:W-:Y:S05]  /*84d0*/  BRA `(.L_x_13173) ;  /* 0x0000000800ec7947 */ /* 0x000fea0003800000 */
.L_x_13169:
        /* <DEDUP_REMOVED lines=8> */
.L_x_13177:
[----:B------:R-:W-:-:S05]  /*8560*/  F2FP.F16.F32.PACK_AB R24, RZ, R24 ;  /* 0x00000018ff18723e */ /* 0x000fca00000000ff */
[----:B------:R0:W-:Y:S01]  /*8570*/  STG.E.U16 desc[UR36][R8.64], R24 ;  /* 0x0000001808007986 */ /* 0x0001e2000c101524 */
[----:B------:R-:W-:Y:S05]  /*8580*/  BRA `(.L_x_13173) ;  /* 0x0000000800c07947 */ /* 0x000fea0003800000 */
.L_x_13176:
        /* <DEDUP_REMOVED lines=9> */
.L_x_13179:
[----:B------:R-:W-:-:S04]  /*8620*/  F2FP.F16.F32.PACK_AB R3, RZ, R24 ;  /* 0x00000018ff03723e */ /* 0x000fc800000000ff */
[----:B------:R-:W-:-:S05]  /*8630*/  PRMT R3, R3, 0x5410, RZ ;  /* 0x0000541003037816 */ /* 0x000fca00000000ff */
[----:B------:R0:W-:Y:S01]  /*8640*/  STG.E desc[UR36][R8.64], R3 ;  /* 0x0000000308007986 */ /* 0x0001e2000c101924 */
[----:B------:R-:W-:Y:S05]  /*8650*/  BRA `(.L_x_13173) ;  /* 0x00000008008c7947 */ /* 0x000fea0003800000 */
.L_x_13178:
[----:B------:R-:W-:-:S06]  /*8660*/  FMUL.FTZ R4, R24, 1 ;  /* 0x3f80000018047820 */ /* 0x000fcc0000410000 */
[----:B------:R-:W0:Y:S02]  /*8670*/  F2F.F64.F32 R4, R4 ;  /* 0x0000000400047310 */ /* 0x000e240000201800 */
[----:B0-----:R0:W-:Y:S01]  /*8680*/  STG.E.64 desc[UR36][R8.64], R4 ;  /* 0x0000000408007986 */ /* 0x0011e2000c101b24 */
[----:B------:R-:W-:Y:S05]  /*8690*/  BRA `(.L_x_13173) ;  /* 0x00000008007c7947 */ /* 0x000fea0003800000 */
.L_x_13168:
        /* <DEDUP_REMOVED lines=13> */
.L_x_13183:
        /* <DEDUP_REMOVED lines=16> */
.L_x_13186:
[----:B------:R-:W-:-:S04]  /*8870*/  SHF.R.U32.HI R24, RZ, 0x18, R24 ;  /* 0x00000018ff187819 */ /* 0x000fc80000011618 */
[----:B------:R-:W-:-:S04]  /*8880*/  LOP3.LUT R3, R3, 0x80, R24, 0xf8, !PT ;  /* 0x0000008003037812 */ /* 0x000fc800078ef818 */
[----:B------:R-:W-:-:S07]  /*8890*/  PRMT R4, R3, 0x7610, R4 ;  /* 0x0000761003047816 */ /* 0x000fce0000000004 */
.L_x_13185:
[----:B------:R-:W-:Y:S05]  /*88a0*/  BSYNC.RECONVERGENT B0 ;  /* 0x0000000000007941 */ /* 0x000fea0003800200 */
.L_x_13184:
[----:B------:R0:W-:Y:S01]  /*88b0*/  STG.E.U8 desc[UR36][R8.64], R4 ;  /* 0x0000000408007986 */ /* 0x0001e2000c101124 */
[----:B------:R-:W-:Y:S05]  /*88c0*/  BRA `(.L_x_13173) ;  /* 0x0000000400f07947 */ /* 0x000fea0003800000 */
.L_x_13182:
        /* <DEDUP_REMOVED lines=16> */
.L_x_13189:
[----:B------:R-:W-:-:S04]  /*89d0*/  SHF.R.U32.HI R24, RZ, 0x18, R24 ;  /* 0x00000018ff187819 */ /* 0x000fc80000011618 */
[----:B------:R-:W-:-:S04]  /*89e0*/  LOP3.LUT R3, R3, 0x80, R24, 0xf8, !PT ;  /* 0x0000008003037812 */ /* 0x000fc800078ef818 */
[----:B------:R-:W-:-:S07]  /*89f0*/  PRMT R4, R3, 0x7610, R4 ;  /* 0x0000761003047816 */ /* 0x000fce0000000004 */
.L_x_13188:
[----:B------:R-:W-:Y:S05]  /*8a00*/  BSYNC.RECONVERGENT B0 ;  /* 0x0000000000007941 */ /* 0x000fea0003800200 */
.L_x_13187:
[----:B------:R0:W-:Y:S01]  /*8a10*/  STG.E.U8 desc[UR36][R8.64], R4 ;  /* 0x0000000408007986 */ /* 0x0001e2000c101124 */
[----:B------:R-:W-:Y:S05]  /*8a20*/  BRA `(.L_x_13173) ;  /* 0x0000000400987947 */ /* 0x000fea0003800000 */
.L_x_13181:
        /* <DEDUP_REMOVED lines=21> */
.L_x_13191:
[----:B------:R-:W0:Y:S02]  /*8b80*/  F2I.U64.TRUNC R24, R24 ;  /* 0x0000001800187311 */ /* 0x000e24000020d800 */
[----:B0-----:R0:W-:Y:S01]  /*8b90*/  STG.E.64 desc[UR36][R8.64], R24 ;  /* 0x0000001808007986 */ /* 0x0011e2000c101b24 */
[----:B------:R-:W-:Y:S05]  /*8ba0*/  BRA `(.L_x_13173) ;  /* 0x0000000400387947 */ /* 0x000fea0003800000 */
.L_x_13190:
[----:B------:R-:W0:Y:S02]  /*8bb0*/  F2I.FTZ.U32.TRUNC.NTZ R3, R24 ;  /* 0x0000001800037305 */ /* 0x000e24000021f000 */
[----:B0-----:R0:W-:Y:S01]  /*8bc0*/  STG.E desc[UR36][R8.64], R3 ;  /* 0x0000000308007986 */ /* 0x0011e2000c101924 */
[----:B------:R-:W-:Y:S05]  /*8bd0*/  BRA `(.L_x_13173) ;  /* 0x00000004002c7947 */ /* 0x000fea0003800000 */
.L_x_13180:
        /* <DEDUP_REMOVED lines=10> */
.L_x_13193:
[----:B------:R-:W-:Y:S01]  /*8c80*/  FMUL.FTZ R4, R24, 1 ;  /* 0x3f80000018047820 */ /* 0x000fe20000410000 */
[----:B------:R-:W-:-:S05]  /*8c90*/  CS2R R6, SRZ ;  /* 0x0000000000067805 */ /* 0x000fca000001ff00 */
[----:B------:R-:W0:Y:S02]  /*8ca0*/  F2F.F64.F32 R4, R4 ;  /* 0x0000000400047310 */ /* 0x000e240000201800 */
[----:B0-----:R4:W-:Y:S01]  /*8cb0*/  STG.E.128 desc[UR36][R8.64], R4 ;  /* 0x0000000408007986 */ /* 0x0019e2000c101d24 */
[----:B------:R-:W-:Y:S05]  /*8cc0*/  BRA `(.L_x_13173) ;  /* 0x0000000000f07947 */ /* 0x000fea0003800000 */
.L_x_13192:
[----:B------:R-:W-:-:S13]  /*8cd0*/  ISETP.NE.AND P0, PT, R0, 0xf, PT ;  /* 0x0000000f0000780c */ /* 0x000fda0003f05270 */
[----:B------:R-:W-:Y:S05]  /*8ce0*/  @!P0 BRA `(.L_x_13194) ;  /* 0x0000000000e08947 */ /* 0x000fea0003800000 */
[----:B------:R-:W-:-:S13]  /*8cf0*/  ISETP.NE.AND P0, PT, R0, 0x17, PT ;  /* 0x000000170000780c */ /* 0x000fda0003f05270 */
[----:B------:R-:W-:Y:S05]  /*8d00*/  @!P0 BRA `(.L_x_13195) ;  /* 0x00000000008c8947 */ /* 0x000fea0003800000 */
[----:B------:R-:W-:-:S13]  /*8d10*/  ISETP.NE.AND P0, PT, R0, 0x18, PT ;  /* 0x000000180000780c */ /* 0x000fda0003f05270 */
[----:B------:R-:W-:Y:S05]  /*8d20*/  @!P0 BRA `(.L_x_13196) ;  /* 0x0000000000448947 */ /* 0x000fea0003800000 */
.L_x_13172:
        /* <DEDUP_REMOVED lines=16> */
.L_x_13197:
[----:B------:R-:W-:Y:S05]  /*8e30*/  BRA `(.L_x_13173) ;  /* 0x0000000000947947 */ /* 0x000fea0003800000 */
.L_x_13196:
        /* <DEDUP_REMOVED lines=12> */
.L_x_13199:
[----:B------:R-:W-:Y:S05]  /*8f00*/  BSYNC.RECONVERGENT B0 ;  /* 0x0000000000007941 */ /* 0x000fea0003800200 */
.L_x_13198:
[----:B------:R-:W-:-:S05]  /*8f10*/  LOP3.LUT R3, R0, 0x80, R5, 0xf8, !PT ;  /* 0x0000008000037812 */ /* 0x000fca00078ef805 */
[----:B------:R2:W-:Y:S01]  /*8f20*/  STG.E.U8 desc[UR36][R8.64], R3 ;  /* 0x0000000308007986 */ /* 0x0005e2000c101124 */
[----:B------:R-:W-:Y:S05]  /*8f30*/  BRA `(.L_x_13173) ;  /* 0x0000000000547947 */ /* 0x000fea0003800000 */
.L_x_13195:
        /* <DEDUP_REMOVED lines=11> */
.L_x_13201:
[----:B------:R-:W-:Y:S01]  /*8ff0*/  IMAD.MOV.U32 R0, RZ, RZ, 0x7f ;  /* 0x0000007fff007424 */ /* 0x000fe200078e00ff */
[----:B------:R-:W-:-:S04]  /*9000*/  ISETP.GT.U32.AND P0, PT, R4, 0x7f800000, PT ;  /* 0x7f8000000400780c */ /* 0x000fc80003f04070 */
[----:B------:R-:W-:-:S09]  /*9010*/  SEL R0, R0, 0x7c, P0 ;  /* 0x0000007c00007807 */ /* 0x000fd20000000000 */
.L_x_13202:
[----:B------:R-:W-:Y:S05]  /*9020*/  BSYNC.RECONVERGENT B0 ;  /* 0x0000000000007941 */ /* 0x000fea0003800200 */
.L_x_13200:
[----:B------:R-:W-:-:S04]  /*9030*/  SHF.R.U32.HI R3, RZ, 0x18, R24 ;  /* 0x00000018ff037819 */ /* 0x000fc80000011618 */
[----:B------:R-:W-:-:S05]  /*9040*/  LOP3.LUT R3, R0, 0x80, R3, 0xf8, !PT ;  /* 0x0000008000037812 */ /* 0x000fca00078ef803 */
[----:B------:R1:W-:Y:S01]  /*9050*/  STG.E.U8 desc[UR36][R8.64], R3 ;  /* 0x0000000308007986 */ /* 0x0003e2000c101124 */
[----:B------:R-:W-:Y:S05]  /*9060*/  BRA `(.L_x_13173) ;  /* 0x0000000000087947 */ /* 0x000fea0003800000 */
.L_x_13194:
[----:B------:R-:W-:-:S05]  /*9070*/  F2FP.BF16.F32.PACK_AB R24, RZ, R24 ;  /* 0x00000018ff18723e */ /* 0x000fca00000010ff */
[----:B------:R0:W-:Y:S02]  /*9080*/  STG.E.U16 desc[UR36][R8.64], R24 ;  /* 0x0000001808007986 */ /* 0x0001e4000c101524 */
.L_x_13173:
[----:B------:R-:W-:-:S07]  /*9090*/  VIADD R19, R19, 0x80 ;  /* 0x0000008013137836 */ /* 0x000fce0000000000 */
.L_x_13132:
[----:B------:R-:W-:Y:S05]  /*90a0*/  BSYNC.RECONVERGENT B7 ;  /* 0x0000000000077941 */ /* 0x000fea0003800200 */
.L_x_13093:
[----:B------:R-:W-:-:S13]  /*90b0*/  ISETP.GE.AND P0, PT, R19, R17, PT ;  /* 0x000000111300720c */ /* 0x000fda0003f06270 */
[----:B------:R-:W-:Y:S05]  /*90c0*/  @P0 EXIT ;  /* 0x000000000000094d */ /* 0x000fea0003800000 */
[----:B0---4-:R-:W0:Y:S01]  /*90d0*/  LDC.64 R4, c[0x0][0x398] ;  /* 0x0000e600ff047b82 */ /* 0x011e220000000a00 */
[----:B------:R-:W1:Y:S01]  /*90e0*/  LDCU UR4, c[0x0][0x3c4] ;  /* 0x00007880ff0477ac */ /* 0x000e620008000800 */
[----:B--2---:R-:W-:Y:S01]  /*90f0*/  PRMT R0, R16, 0x9910, RZ ;  /* 0x0000991010007816 */ /* 0x004fe200000000ff */
[----:B------:R-:W-:-:S03]  /*9100*/  IMAD R2, R2, 0x200, R19 ;  /* 0x0000020002027824 */ /* 0x000fc600078e0213 */
[----:B------:R-:W-:Y:S01]  /*9110*/  ISETP.GT.AND P1, PT, R0, 0x9, PT ;  /* 0x000000090000780c */ /* 0x000fe20003f24270 */
[----:B-1-3--:R-:W-:-:S05]  /*9120*/  IMAD R3, R2, UR4, RZ ;  /* 0x0000000402037c24 */ /* 0x00afca000f8e02ff */
        /* <DEDUP_REMOVED lines=14> */
.L_x_13206:
[----:B------:R-:W0:Y:S02]  /*9210*/  F2I.S64.TRUNC R18, R18 ;  /* 0x0000001200127311 */ /* 0x000e24000020d900 */
[----:B0-----:R-:W-:-:S05]  /*9220*/  IMAD.MOV.U32 R5, RZ, RZ, R18 ;  /* 0x000000ffff057224 */ /* 0x001fca00078e0012 */
[----:B------:R-:W-:Y:S01]  /*9230*/  STG.E.U8 desc[UR36][R2.64], R5 ;  /* 0x0000000502007986 */ /* 0x000fe2000c101124 */
[----:B------:R-:W-:Y:S05]  /*9240*/  EXIT ;  /* 0x000000000000794d */ /* 0x000fea0003800000 */
.L_x_13205:
        /* <DEDUP_REMOVED lines=9> */
.L_x_13209:
[----:B------:R-:W0:Y:S02]  /*92e0*/  F2I.FTZ.TRUNC.NTZ R5, R18 ;  /* 0x0000001200057305 */ /* 0x000e24000021f100 */
[----:B0-----:R-:W-:Y:S01]  /*92f0*/  STG.E desc[UR36][R2.64], R5 ;  /* 0x0000000502007986 */ /* 0x001fe2000c101924 */
[----:B------:R-:W-:Y:S05]  /*9300*/  EXIT ;  /* 0x000000000000794d */ /* 0x000fea0003800000 */
.L_x_13208:
[----:B------:R-:W0:Y:S02]  /*9310*/  F2I.FTZ.TRUNC.NTZ R5, R18 ;  /* 0x0000001200057305 */ /* 0x000e24000021f100 */
[----:B0-----:R-:W-:Y:S01]  /*9320*/  STG.E.U16 desc[UR36][R2.64], R5 ;  /* 0x0000000502007986 */ /* 0x001fe2000c101524 */
[----:B------:R-:W-:Y:S05]  /*9330*/  EXIT ;  /* 0x000000000000794d */ /* 0x000fea0003800000 */
.L_x_13204:
        /* <DEDUP_REMOVED lines=8> */
.L_x_13211:
[----:B------:R-:W-:-:S05]  /*93c0*/  F2FP.F16.F32.PACK_AB R18, RZ, R18 ;  /* 0x00000012ff12723e */ /* 0x000fca00000000ff */
[----:B------:R-:W-:Y:S01]  /*93d0*/  STG.E.U16 desc[UR36][R2.64], R18 ;  /* 0x0000001202007986 */ /* 0x000fe2000c101524 */
[----:B------:R-:W-:Y:S05]  /*93e0*/  EXIT ;  /* 0x000000000000794d */ /* 0x000fea0003800000 */
.L_x_13210:
        /* <DEDUP_REMOVED lines=9> */
.L_x_13213:
[----:B------:R-:W-:-:S04]  /*9480*/  F2FP.F16.F32.PACK_AB R5, RZ, R18 ;  /* 0x00000012ff05723e */ /* 0x000fc800000000ff */
[----:B------:R-:W-:-:S05]  /*9490*/  PRMT R5, R5, 0x5410, RZ ;  /* 0x0000541005057816 */ /* 0x000fca00000000ff */
[----:B------:R-:W-:Y:S01]  /*94a0*/  STG.E desc[UR36][R2.64], R5 ;  /* 0x0000000502007986 */ /* 0x000fe2000c101924 */
[----:B------:R-:W-:Y:S05]  /*94b0*/  EXIT ;  /* 0x000000000000794d */ /* 0x000fea0003800000 */
.L_x_13212:
[----:B------:R-:W-:-:S06]  /*94c0*/  FMUL.FTZ R4, R18, 1 ;  /* 0x3f80000012047820 */ /* 0x000fcc0000410000 */
[----:B------:R-:W0:Y:S02]  /*94d0*/  F2F.F64.F32 R4, R4 ;  /* 0x0000000400047310 */ /* 0x000e240000201800 */
[----:B0-----:R-:W-:Y:S01]  /*94e0*/  STG.E.64 desc[UR36][R2.64], R4 ;  /* 0x0000000402007986 */ /* 0x001fe2000c101b24 */
[----:B------:R-:W-:Y:S05]  /*94f0*/  EXIT ;  /* 0x000000000000794d */ /* 0x000fea0003800000 */
.L_x_13203:
        /* <DEDUP_REMOVED lines=13> */
.L_x_13217:
        /* <DEDUP_REMOVED lines=16> */
.L_x_13220:
[----:B------:R-:W-:-:S04]  /*96d0*/  SHF.R.U32.HI R18, RZ, 0x18, R18 ;  /* 0x00000018ff127819 */ /* 0x000fc80000011612 */
[----:B------:R-:W-:-:S04]  /*96e0*/  LOP3.LUT R5, R5, 0x80, R18, 0xf8, !PT ;  /* 0x0000008005057812 */ /* 0x000fc800078ef812 */
[----:B------:R-:W-:-:S07]  /*96f0*/  PRMT R0, R5, 0x7610, R0 ;  /* 0x0000761005007816 */ /* 0x000fce0000000000 */
.L_x_13219:
[----:B------:R-:W-:Y:S05]  /*9700*/  BSYNC.RECONVERGENT B0 ;  /* 0x0000000000007941 */ /* 0x000fea0003800200 */
.L_x_13218:
[----:B------:R-:W-:Y:S01]  /*9710*/  STG.E.U8 desc[UR36][R2.64], R0 ;  /* 0x0000000002007986 */ /* 0x000fe2000c101124 */
[----:B------:R-:W-:Y:S05]  /*9720*/  EXIT ;  /* 0x000000000000794d */ /* 0x000fea0003800000 */
.L_x_13216:
        /* <DEDUP_REMOVED lines=16> */
.L_x_13223:
[----:B------:R-:W-:-:S04]  /*9830*/  SHF.R.U32.HI R18, RZ, 0x18, R18 ;  /* 0x00000018ff127819 */ /* 0x000fc80000011612 */
[----:B------:R-:W-:-:S04]  /*9840*/  LOP3.LUT R5, R5, 0x80, R18, 0xf8, !PT ;  /* 0x0000008005057812 */ /* 0x000fc800078ef812 */
[----:B------:R-:W-:-:S07]  /*9850*/  PRMT R0, R5, 0x7610, R0 ;  /* 0x0000761005007816 */ /* 0x000fce0000000000 */
.L_x_13222:
[----:B------:R-:W-:Y:S05]  /*9860*/  BSYNC.RECONVERGENT B0 ;  /* 0x0000000000007941 */ /* 0x000fea0003800200 */
.L_x_13221:
[----:B------:R-:W-:Y:S01]  /*9870*/  STG.E.U8 desc[UR36][R2.64], R0 ;  /* 0x0000000002007986 */ /* 0x000fe2000c101124 */
[----:B------:R-:W-:Y:S05]  /*9880*/  EXIT ;  /* 0x000000000000794d */ /* 0x000fea0003800000 */
.L_x_13215:
        /* <DEDUP_REMOVED lines=21> */
.L_x_13225:
[----:B------:R-:W0:Y:S02]  /*99e0*/  F2I.U64.TRUNC R18, R18 ;  /* 0x0000001200127311 */ /* 0x000e24000020d800 */
[----:B0-----:R-:W-:Y:S01]  /*99f0*/  STG.E.64 desc[UR36][R2.64], R18 ;  /* 0x0000001202007986 */ /* 0x001fe2000c101b24 */
[----:B------:R-:W-:Y:S05]  /*9a00*/  EXIT ;  /* 0x000000000000794d */ /* 0x000fea0003800000 */
.L_x_13224:
[----:B------:R-:W0:Y:S02]  /*9a10*/  F2I.FTZ.U32.TRUNC.NTZ R5, R18 ;  /* 0x0000001200057305 */ /* 0x000e24000021f000 */
[----:B0-----:R-:W-:Y:S01]  /*9a20*/  STG.E desc[UR36][R2.64], R5 ;  /* 0x0000000502007986 */ /* 0x001fe2000c101924 */
[----:B------:R-:W-:Y:S05]  /*9a30*/  EXIT ;  /* 0x000000000000794d */ /* 0x000fea0003800000 */
.L_x_13214:
        /* <DEDUP_REMOVED lines=10> */
.L_x_13227:
[----:B------:R-:W-:Y:S01]  /*9ae0*/  FMUL.FTZ R4, R18, 1 ;  /* 0x3f80000012047820 */ /* 0x000fe20000410000 */
[----:B------:R-:W-:-:S05]  /*9af0*/  CS2R R6, SRZ ;  /* 0x0000000000067805 */ /* 0x000fca000001ff00 */
[----:B------:R-:W0:Y:S02]  /*9b00*/  F2F.F64.F32 R4, R4 ;  /* 0x0000000400047310 */ /* 0x000e240000201800 */
[----:B0-----:R-:W-:Y:S01]  /*9b10*/  STG.E.128 desc[UR36][R2.64], R4 ;  /* 0x0000000402007986 */ /* 0x001fe2000c101d24 */
[----:B------:R-:W-:Y:S05]  /*9b20*/  EXIT ;  /* 0x000000000000794d */ /* 0x000fea0003800000 */
.L_x_13226:
[----:B------:R-:W-:-:S13]  /*9b30*/  ISETP.NE.AND P0, PT, R0, 0xf, PT ;  /* 0x0000000f0000780c */ /* 0x000fda0003f05270 */
[----:B------:R-:W-:Y:S05]  /*9b40*/  @!P0 BRA `(.L_x_13228) ;  /* 0x0000000000e08947 */ /* 0x000fea0003800000 */
[----:B------:R-:W-:-:S13]  /*9b50*/  ISETP.NE.AND P0, PT, R0, 0x17, PT ;  /* 0x000000170000780c */ /* 0x000fda0003f05270 */
[----:B------:R-:W-:Y:S05]  /*9b60*/  @!P0 BRA `(.L_x_13229) ;  /* 0x00000000008c8947 */ /* 0x000fea0003800000 */
[----:B------:R-:W-:-:S13]  /*9b70*/  ISETP.NE.AND P0, PT, R0, 0x18, PT ;  /* 0x000000180000780c */ /* 0x000fda0003f05270 */
[----:B------:R-:W-:Y:S05]  /*9b80*/  @!P0 BRA `(.L_x_13230) ;  /* 0x0000000000448947 */ /* 0x000fea0003800000 */
.L_x_13207:
        /* <DEDUP_REMOVED lines=16> */
.L_x_13231:
[----:B------:R-:W-:Y:S05]  /*9c90*/  EXIT ;  /* 0x000000000000794d */ /* 0x000fea0003800000 */
.L_x_13230:
        /* <DEDUP_REMOVED lines=12> */
.L_x_13233:
[----:B------:R-:W-:Y:S05]  /*9d60*/  BSYNC.RECONVERGENT B0 ;  /* 0x0000000000007941 */ /* 0x000fea0003800200 */
.L_x_13232:
[----:B------:R-:W-:-:S05]  /*9d70*/  LOP3.LUT R5, R0, 0x80, R7, 0xf8, !PT ;  /* 0x0000008000057812 */ /* 0x000fca00078ef807 */
[----:B------:R-:W-:Y:S01]  /*9d80*/  STG.E.U8 desc[UR36][R2.64], R5 ;  /* 0x0000000502007986 */ /* 0x000fe2000c101124 */
[----:B------:R-:W-:Y:S05]  /*9d90*/  EXIT ;  /* 0x000000000000794d */ /* 0x000fea0003800000 */
.L_x_13229:
        /* <DEDUP_REMOVED lines=11> */
.L_x_13235:
[----:B------:R-:W-:Y:S01]  /*9e50*/  IMAD.MOV.U32 R0, RZ, RZ, 0x7f ;  /* 0x0000007fff007424 */ /* 0x000fe200078e00ff */
[----:B------:R-:W-:-:S04]  /*9e60*/  ISETP.GT.U32.AND P0, PT, R4, 0x7f800000, PT ;  /* 0x7f8000000400780c */ /* 0x000fc80003f04070 */
[----:B------:R-:W-:-:S09]  /*9e70*/  SEL R0, R0, 0x7c, P0 ;  /* 0x0000007c00007807 */ /* 0x000fd20000000000 */
.L_x_13236:
[----:B------:R-:W-:Y:S05]  /*9e80*/  BSYNC.RECONVERGENT B0 ;  /* 0x0000000000007941 */ /* 0x000fea0003800200 */
.L_x_13234:
[----:B------:R-:W-:-:S04]  /*9e90*/  SHF.R.U32.HI R5, RZ, 0x18, R18 ;  /* 0x00000018ff057819 */ /* 0x000fc80000011612 */
[----:B------:R-:W-:-:S05]  /*9ea0*/  LOP3.LUT R5, R0, 0x80, R5, 0xf8, !PT ;  /* 0x0000008000057812 */ /* 0x000fca00078ef805 */
[----:B------:R-:W-:Y:S01]  /*9eb0*/  STG.E.U8 desc[UR36][R2.64], R5 ;  /* 0x0000000502007986 */ /* 0x000fe2000c101124 */
[----:B------:R-:W-:Y:S05]  /*9ec0*/  EXIT ;  /* 0x000000000000794d */ /* 0x000fea0003800000 */
.L_x_13228:
[----:B------:R-:W-:-:S05]  /*9ed0*/  F2FP.BF16.F32.PACK_AB R18, RZ, R18 ;  /* 0x00000012ff12723e */ /* 0x000fca00000010ff */
[----:B------:R-:W-:Y:S01]  /*9ee0*/  STG.E.U16 desc[UR36][R2.64], R18 ;  /* 0x0000001202007986 */ /* 0x000fe2000c101524 */
[----:B------:R-:W-:Y:S05]  /*9ef0*/  EXIT ;  /* 0x000000000000794d */ /* 0x000fea0003800000 */
.L_x_13237:
        /* <DEDUP_REMOVED lines=16> */
.L_x_14339:


//--------------------- .text._ZN2at6native18elementwise_kernelILi128ELi2EZNS0_22gpu_kernel_impl_nocastIZNS0_43_GLOBAL__N__7cc8d1ed_10_Dropout_cu_0e96ed3819masked_scale_kernelIbffEEvRNS_6TensorERKS5_S8_T1_EUlfbE_EEvRNS_18TensorIteratorBaseERKT_EUliE_EEviS9_ --------------------------
	.section	.text._ZN2at6native18elementwise_kernelILi128ELi2EZNS0_22gpu_kernel_impl_nocastIZNS0_43_GLOBAL__N__7cc8d1ed_10_Dropout_cu_0e96ed3819masked_scale_kernelIbffEEvRNS_6TensorERKS5_S8_T1_EUlfbE_EEvRNS_18TensorIteratorBaseERKT_EUliE_EEviS9_,"ax",@progbits
	.align	128
        .global         _ZN2at6native18elementwise_kernelILi128ELi2EZNS0_22gpu_kernel_impl_nocastIZNS0_43_GLOBAL__N__7cc8d1ed_10_Dropout_cu_0e96ed3819masked_scale_kernelIbffEEvRNS_6TensorERKS5_S8_T1_EUlfbE_EEvRNS_18TensorIteratorBaseERKT_EUliE_EEviS9_
        .type           _ZN2at6native18elementwise_kernelILi128ELi2EZNS0_22gpu_kernel_impl_nocastIZNS0_43_GLOBAL__N__7cc8d1ed_10_Dropout_cu_0e96ed3819masked_scale_kernelIbffEEvRNS_6TensorERKS5_S8_T1_EUlfbE_EEvRNS_18TensorIteratorBaseERKT_EUliE_EEviS9_,@function
        .size           _ZN2at6native18elementwise_kernelILi128ELi2EZNS0_22gpu_kernel_impl_nocastIZNS0_43_GLOBAL__N__7cc8d1ed_10_Dropout_cu_0e96ed3819masked_scale_kernelIbffEEvRNS_6TensorERKS5_S8_T1_EUlfbE_EEvRNS_18TensorIteratorBaseERKT_EUliE_EEviS9_,(.L_x_14340 - _ZN2at6native18elementwise_kernelILi128ELi2EZNS0_22gpu_kernel_impl_nocastIZNS0_43_GLOBAL__N__7cc8d1ed_10_Dropout_cu_0e96ed3819masked_scale_kernelIbffEEvRNS_6TensorERKS5_S8_T1_EUlfbE_EEvRNS_18TensorIteratorBaseERKT_EUliE_EEviS9_)
        .other          _ZN2at6native18elementwise_kernelILi128ELi2EZNS0_22gpu_kernel_impl_nocastIZNS0_43_GLOBAL__N__7cc8d1ed_10_Dropout_cu_0e96ed3819masked_scale_kernelIbffEEvRNS_6TensorERKS5_S8_T1_EUlfbE_EEvRNS_18TensorIteratorBaseERKT_EUliE_EEviS9_,@"STO_CUDA_ENTRY STV_DEFAULT"
_ZN2at6native18elementwise_kernelILi128ELi2EZNS0_22gpu_kernel_impl_nocastIZNS0_43_GLOBAL__N__7cc8d1ed_10_Dropout_cu_0e96ed3819masked_scale_kernelIbffEEvRNS_6TensorERKS5_S8_T1_EUlfbE_EEvRNS_18TensorIteratorBaseERKT_EUliE_EEviS9_:
.text._ZN2at6native18elementwise_kernelILi128ELi2EZNS0_22gpu_kernel_impl_nocastIZNS0_43_GLOBAL__N__7cc8d1ed_10_Dropout_cu_0e96ed3819masked_scale_kernelIbffEEvRNS_6TensorERKS5_S8_T1_EUlfbE_EEvRNS_18TensorIteratorBaseERKT_EUliE_EEviS9_:
        /* <DEDUP_REMOVED lines=20> */
[----:B---3--:R-:W-:-:S04]  /*0140*/  ISETP.NE.AND P0, PT, R6, RZ, PT ;  /* 0x000000ff0600720c */ /* 0x008fc80003f05270 */
[----:B------:R-:W-:-:S05]  /*0150*/  FSEL R11, RZ, 1, !P0 ;  /* 0x3f800000ff0b7808 */ /* 0x000fca0004000000 */
[----:B--2---:R-:W-:-:S04]  /*0160*/  FMUL.FTZ R11, R4, R11 ;  /* 0x0000000b040b7220 */ /* 0x004fc80000410000 */
[----:B-1----:R-:W-:-:S05]  /*0170*/  FMUL.FTZ R11, R11, UR5 ;  /* 0x000000050b0b7c20 */ /* 0x002fca0008410000 */
[----:B0-----:R0:W-:Y:S02]  /*0180*/  STG.E desc[UR6][R8.64], R11 ;  /* 0x0000000b08007986 */ /* 0x0011e4000c101906 */
.L_x_13240:
[----:B------:R-:W-:Y:S05]  /*0190*/  BSYNC.RECONVERGENT B0 ;  /* 0x0000000000007941 */ /* 0x000fea0003800200 */
.L_x_13239:
[----:B------:R-:W-:-:S13]  /*01a0*/  ISETP.GE.AND P0, PT, R3, UR4, PT ;  /* 0x0000000403007c0c */ /* 0x000fda000bf06270 */
[----:B------:R-:W-:Y:S05]  /*01b0*/  @P0 EXIT ;  /* 0x000000000000094d */ /* 0x000fea0003800000 */
[----:B------:R-:W1:Y:S01]  /*01c0*/  LDC.64 R4, c[0x0][0x5f8] ;  /* 0x00017e00ff047b82 */ /* 0x000e620000000a00 */
[----:B------:R-:W2:Y:S07]  /*01d0*/  LDCU UR4, c[0x0][0x600] ;  /* 0x0000c000ff0477ac */ /* 0x000eae0008000800 */
[----:B------:R-:W3:Y:S01]  /*01e0*/  LDC.64 R2, c[0x0][0x5f0] ;  /* 0x00017c00ff027b82 */ /* 0x000ee20000000a00 */
[----:B-1----:R-:W4:Y:S04]  /*01f0*/  LDG.E.U8 R4, desc[UR6][R4.64] ;  /* 0x0000000604047981 */ /* 0x002f28000c1e1100 */
[----:B---3--:R-:W3:Y:S03]  /*0200*/  LDG.E R2, desc[UR6][R2.64] ;  /* 0x0000000602027981 */ /* 0x008ee6000c1e1900 */
[----:B------:R-:W1:Y:S01]  /*0210*/  LDC.64 R6, c[0x0][0x5e8] ;  /* 0x00017a00ff067b82 */ /* 0x000e620000000a00 */
[----:B----4-:R-:W-:-:S04]  /*0220*/  ISETP.NE.AND P0, PT, R4, RZ, PT ;  /* 0x000000ff0400720c */ /* 0x010fc80003f05270 */
[----:B0-----:R-:W-:-:S05]  /*0230*/  FSEL R9, RZ, 1, !P0 ;  /* 0x3f800000ff097808 */ /* 0x001fca0004000000 */
[----:B---3--:R-:W-:-:S04]  /*0240*/  FMUL.FTZ R9, R2, R9 ;  /* 0x0000000902097220 */ /* 0x008fc80000410000 */
[----:B--2---:R-:W-:-:S05]  /*0250*/  FMUL.FTZ R9, R9, UR4 ;  /* 0x0000000409097c20 */ /* 0x004fca0008410000 */
[----:B-1----:R-:W-:Y:S01]  /*0260*/  STG.E desc[UR6][R6.64], R9 ;  /* 0x0000000906007986 */ /* 0x002fe2000c101906 */
[----:B------:R-:W-:Y:S05]  /*0270*/  EXIT ;  /* 0x000000000000794d */ /* 0x000fea0003800000 */
.L_x_13238:
        /* <DEDUP_REMOVED lines=355> */
.L_x_13243:
[----:B------:R-:W0:Y:S01]  /*18b0*/  LDCU.128 UR8, c[0x0][0x5f0] ;  /* 0x0000be00ff0877ac */ /* 0x000e220008000c00 */
[----:B------:R-:W1:Y:S01]  /*18c0*/  LDCU UR5, c[0x0][0x600] ;  /* 0x0000c000ff0577ac */ /* 0x000e620008000800 */
[----:B0-----:R-:W-:-:S04]  /*18d0*/  IADD3 R8, P0, PT, R6, UR10, RZ ;  /* 0x0000000a06087c10 */ /* 0x001fc8000ff1e0ff */
[----:B------:R-:W-:Y:S02]  /*18e0*/  IADD3.X R9, PT, PT, RZ, UR11, RZ, P0, !PT ;  /* 0x0000000bff097c10 */ /* 0x000fe400087fe4ff */
[----:B------:R-:W-:-:S03]  /*18f0*/  IADD3 R6, P0, PT, R4, UR8, RZ ;  /* 0x0000000804067c10 */ /* 0x000fc6000ff1e0ff */
[----:B------:R-:W2:Y:S01]  /*1900*/  LDG.E.U8 R8, desc[UR6][R8.64] ;  /* 0x0000000608087981 */ /* 0x000ea2000c1e1100 */
[----:B------:R-:W-:Y:S01]  /*1910*/  IADD3.X R7, PT, PT, RZ, UR9, RZ, P0, !PT ;  /* 0x00000009ff077c10 */ /* 0x000fe200087fe4ff */
[----:B------:R-:W0:Y:S04]  /*1920*/  LDCU.64 UR8, c[0x0][0x5e8] ;  /* 0x0000bd00ff0877ac */ /* 0x000e280008000a00 */
[----:B------:R-:W3:Y:S01]  /*1930*/  LDG.E R6, desc[UR6][R6.64] ;  /* 0x0000000606067981 */ /* 0x000ee2000c1e1900 */
[----:B------:R-:W-:Y:S02]  /*1940*/  IADD3 R3, PT, PT, R3, 0x80, RZ ;  /* 0x0000008003037810 */ /* 0x000fe40007ffe0ff */
[----:B--2---:R-:W-:-:S04]  /*1950*/  ISETP.NE.AND P0, PT, R8, RZ, PT ;  /* 0x000000ff0800720c */ /* 0x004fc80003f05270 */
[----:B------:R-:W-:Y:S02]  /*1960*/  FSEL R11, RZ, 1, !P0 ;  /* 0x3f800000ff0b7808 */ /* 0x000fe40004000000 */
[----:B0-----:R-:W-:-:S03]  /*1970*/  IADD3 R4, P0, PT, R5, UR8, RZ ;  /* 0x0000000805047c10 */ /* 0x001fc6000ff1e0ff */
[----:B---3--:R-:W-:Y:S01]  /*1980*/  FMUL.FTZ R11, R6, R11 ;  /* 0x0000000b060b7220 */ /* 0x008fe20000410000 */
[----:B------:R-:W-:-:S03]  /*1990*/  IADD3.X R5, PT, PT, RZ, UR9, RZ, P0, !PT ;  /* 0x00000009ff057c10 */ /* 0x000fc600087fe4ff */
[----:B-1----:R-:W-:-:S05]  /*19a0*/  FMUL.FTZ R11, R11, UR5 ;  /* 0x000000050b0b7c20 */ /* 0x002fca0008410000 */
[----:B------:R0:W-:Y:S02]  /*19b0*/  STG.E desc[UR6][R4.64], R11 ;  /* 0x0000000b04007986 */ /* 0x0001e4000c101906 */
.L_x_13242:
[----:B------:R-:W-:Y:S05]  /*19c0*/  BSYNC.RECONVERGENT B0 ;  /* 0x0000000000007941 */ /* 0x000fea0003800200 */
.L_x_13241:
        /* <DEDUP_REMOVED lines=350> */
.L_x_13244:
[----:B------:R-:W0:Y:S01]  /*2fb0*/  LDCU.128 UR8, c[0x0][0x5f0] ;  /* 0x0000be00ff0877ac */ /* 0x000e220008000c00 */
[----:B------:R-:W1:Y:S01]  /*2fc0*/  LDCU.64 UR4, c[0x0][0x5e8] ;  /* 0x0000bd00ff0477ac */ /* 0x000e620008000a00 */
[----:B0-----:R-:W-:-:S04]  /*2fd0*/  IADD3 R6, P0, PT, R4, UR10, RZ ;  /* 0x0000000a04067c10 */ /* 0x001fc8000ff1e0ff */
[----:B------:R-:W-:Y:S02]  /*2fe0*/  IADD3.X R7, PT, PT, RZ, UR11, RZ, P0, !PT ;  /* 0x0000000bff077c10 */ /* 0x000fe400087fe4ff */
[----:B------:R-:W-:Y:S01]  /*2ff0*/  IADD3 R4, P0, PT, R2, UR8, RZ ;  /* 0x0000000802047c10 */ /* 0x000fe2000ff1e0ff */
[----:B------:R-:W0:Y:S02]  /*3000*/  LDCU UR8, c[0x0][0x600] ;  /* 0x0000c000ff0877ac */ /* 0x000e240008000800 */
[----:B------:R-:W2:Y:S01]  /*3010*/  LDG.E.U8 R6, desc[UR6][R6.64] ;  /* 0x0000000606067981 */ /* 0x000ea2000c1e1100 */
[----:B------:R-:W-:-:S05]  /*3020*/  IADD3.X R5, PT, PT, RZ, UR9, RZ, P0, !PT ;  /* 0x00000009ff057c10 */ /* 0x000fca00087fe4ff */
[----:B------:R-:W3:Y:S01]  /*3030*/  LDG.E R4, desc[UR6][R4.64] ;  /* 0x0000000604047981 */ /* 0x000ee2000c1e1900 */
[----:B--2---:R-:W-:-:S04]  /*3040*/  ISETP.NE.AND P0, PT, R6, RZ, PT ;  /* 0x000000ff0600720c */ /* 0x004fc80003f05270 */
[----:B------:R-:W-:Y:S02]  /*3050*/  FSEL R9, RZ, 1, !P0 ;  /* 0x3f800000ff097808 */ /* 0x000fe40004000000 */
[----:B-1----:R-:W-:-:S03]  /*3060*/  IADD3 R2, P0, PT, R3, UR4, RZ ;  /* 0x0000000403027c10 */ /* 0x002fc6000ff1e0ff */
[----:B---3--:R-:W-:Y:S01]  /*3070*/  FMUL.FTZ R9, R4, R9 ;  /* 0x0000000904097220 */ /* 0x008fe20000410000 */
[----:B------:R-:W-:-:S03]  /*3080*/  IADD3.X R3, PT, PT, RZ, UR5, RZ, P0, !PT ;  /* 0x00000005ff037c10 */ /* 0x000fc600087fe4ff */
[----:B0-----:R-:W-:-:S05]  /*3090*/  FMUL.FTZ R9, R9, UR8 ;  /* 0x0000000809097c20 */ /* 0x001fca0008410000 */
[----:B------:R-:W-:Y:S01]  /*30a0*/  STG.E desc[UR6][R2.64], R9 ;  /* 0x0000000902007986 */ /* 0x000fe2000c101906 */
[----:B------:R-:W-:Y:S05]  /*30b0*/  EXIT ;  /* 0x000000000000794d */ /* 0x000fea0003800000 */
.L_x_13245:
        /* <DEDUP_REMOVED lines=12> */
.L_x_14340:


//--------------------- .text._ZN2at6native27unrolled_elementwise_kernelIZNS0_43_GLOBAL__N__7cc8d1ed_10_Dropout_cu_0e96ed3819masked_scale_kernelIbffEEvRNS_6TensorERKS4_S7_T1_EUlfbE_St5arrayIPcLm3EELi4E23TrivialOffsetCalculatorILi2EjESD_ILi1EjENS0_6memory15LoadWithoutCastENSG_16StoreWithoutCastEEEviT_T0_T2_T3_T4_T5_ --------------------------
	.section	.text._ZN2at6native27unrolled_elementwise_kernelIZNS0_43_GLOBAL__N__7cc8d1ed_10_Dropout_cu_0e96ed3819masked_scale_kernelIbffEEvRNS_6TensorERKS4_S7_T1_EUlfbE_St5arrayIPcLm3EELi4E23TrivialOffsetCalculatorILi2EjESD_ILi1EjENS0_6memory15LoadWithoutCastENSG_16StoreWithoutCastEEEviT_T0_T2_T3_T4_T5_,"ax",@progbits
	.align	128
        .global         _ZN2at6native27unrolled_elementwise_kernelIZNS0_43_GLOBAL__N__7cc8d1ed_10_Dropout_cu_0e96ed3819masked_scale_kernelIbffEEvRNS_6TensorERKS4_S7_T1_EUlfbE_St5arrayIPcLm3EELi4E23TrivialOffsetCalculatorILi2EjESD_ILi1EjENS0_6memory15LoadWithoutCastENSG_16StoreWithoutCastEEEviT_T0_T2_T3_T4_T5_
        .type           _ZN2at6native27unrolled_elementwise_kernelIZNS0_43_GLOBAL__N__7cc8d1ed_10_Dropout_cu_0e96ed3819masked_scale_kernelIbffEEvRNS_6TensorERKS4_S7_T1_EUlfbE_St5arrayIPcLm3EELi4E23TrivialOffsetCalculatorILi2EjESD_ILi1EjENS0_6memory15LoadWithoutCastENSG_16StoreWithoutCastEEEviT_T0_T2_T3_T4_T5_,@function
        .size           _ZN2at6native27unrolled_elementwise_kernelIZNS0_43_GLOBAL__N__7cc8d1ed_10_Dropout_cu_0e96ed3819masked_scale_kernelIbffEEvRNS_6TensorERKS4_S7_T1_EUlfbE_St5arrayIPcLm3EELi4E23TrivialOffsetCalculatorILi2EjESD_ILi1EjENS0_6memory15LoadWithoutCastENSG_16StoreWithoutCastEEEviT_T0_T2_T3_T4_T5_,(.L_x_14341 - _ZN2at6native27unrolled_elementwise_kernelIZNS0_43_GLOBAL__N__7cc8d1ed_10_Dropout_cu_0e96ed3819masked_scale_kernelIbffEEvRNS_6TensorERKS4_S7_T1_EUlfbE_St5arrayIPcLm3EELi4E23TrivialOffsetCalculatorILi2EjESD_ILi1EjENS0_6memory15LoadWithoutCastENSG_16StoreWithoutCastEEEviT_T0_T2_T3_T4_T5_)
        .other          _ZN2at6native27unrolled_elementwise_kernelIZNS0_43_GLOBAL__N__7cc8d1ed_10_Dropout_cu_0e96ed3819masked_scale_kernelIbffEEvRNS_6TensorERKS4_S7_T1_EUlfbE_St5arrayIPcLm3EELi4E23TrivialOffsetCalculatorILi2EjESD_ILi1EjENS0_6memory15LoadWithoutCastENSG_16StoreWithoutCastEEEviT_T0_T2_T3_T4_T5_,@"STO_CUDA_ENTRY STV_DEFAULT"
_ZN2at6native27unrolled_elementwise_kernelIZNS0_43_GLOBAL__N__7cc8d1ed_10_Dropout_cu_0e96ed3819masked_scale_kernelIbffEEvRNS_6TensorERKS4_S7_T1_EUlfbE_St5arrayIPcLm3EELi4E23TrivialOffsetCalculatorILi2EjESD_ILi1EjENS0_6memory15LoadWithoutCastENSG_16StoreWithoutCastEEEviT_T0_T2_T3_T4_T5_:
.text._ZN2at6native27unrolled_elementwise_kernelIZNS0_43_GLOBAL__N__7cc8d1ed_10_Dropout_cu_0e96ed3819masked_scale_kernelIbffEEvRNS_6TensorERKS4_S7_T1_EUlfbE_St5arrayIPcLm3EELi4E23TrivialOffsetCalculatorILi2EjESD_ILi1EjENS0_6memory15LoadWithoutCastENSG_16StoreWithoutCastEEEviT_T0_T2_T3_T4_T5_:
[----:B------:R-:W-:Y:S01]  /*0000*/  LDC R1, c[0x0][0x37c] ;  /* 0x0000df00ff017b82 */ /* 0x000fe20000000800 */
[----:B------:R-:W0:Y:S07]  /*0010*/  S2R R0, SR_CTAID.X ;  /* 0x0000000000007919 */ /* 0x000e2e0000002500 */
[----:B------:R-:W0:Y:S01]  /*0020*/  LDC R3, c[0x0][0x380] ;  /* 0x0000e000ff037b82 */ /* 0x000e220000000800 */
[----:B------:R-:W1:Y:S01]  /*0030*/  LDCU.64 UR4, c[0x0][0x358] ;  /* 0x00006b00ff0477ac */ /* 0x000e620008000a00 */
[----:B------:R-:W2:Y:S01]  /*0040*/  S2R R25, SR_TID.X ;  /* 0x0000000000197919 */ /* 0x000ea20000002100 */
[----:B------:R-:W-:Y:S01]  /*0050*/  IMAD.MOV.U32 R22, RZ, RZ, RZ ;  /* 0x000000ffff167224 */ /* 0x000fe200078e00ff */
[----:B------:R-:W3:Y:S01]  /*0060*/  LDCU UR6, c[0x0][0x388] ;  /* 0x00007100ff0677ac */ /* 0x000ee20008000800 */
        /* <DEDUP_REMOVED lines=10> */
[----:B------:R-:W4:Y:S04]  /*0110*/  @!P4 LDC.64 R14, c[0x0][0x3a8] ;  /* 0x0000ea00ff0ecb82 */ /* 0x000f280000000a00 */
[----:B------:R-:W-:-:S02]  /*0120*/  ISETP.GE.AND P2, PT, R25, R18, PT ;  /* 0x000000121900720c */ /* 0x000fc40003f46270 */
[C---:B0-----:R-:W-:Y:S02]  /*0130*/  @!P5 IADD3 R8, P1, PT, R27.reuse, R8, RZ ;  /* 0x000000081b08d210 */ /* 0x041fe40007f3e0ff */
[----:B------:R-:W0:Y:S02]  /*0140*/  @!P4 LDC.64 R6, c[0x0][0x3a0] ;  /* 0x0000e800ff06cb82 */ /* 0x000e240000000a00 */
[----:B------:R-:W-:Y:S01]  /*0150*/  @!P5 IADD3.X R9, PT, PT, RZ, R9, RZ, P1, !PT ;  /* 0x00000009ff09d210 */ /* 0x000fe20000ffe4ff */
[----:B--2---:R-:W-:-:S04]  /*0160*/  @!P5 IMAD.WIDE.U32 R16, R27, 0x4, R16 ;  /* 0x000000041b10d825 */ /* 0x004fc800078e0010 */
[----:B-1----:R-:W2:Y:S02]  /*0170*/  @!P5 LDG.E.U8 R8, desc[UR4][R8.64] ;  /* 0x000000040808d981 */ /* 0x002ea4000c1e1100 */
[----:B------:R-:W-:Y:S01]  /*0180*/  @!P2 IMAD R21, R0, 0x200, R25 ;  /* 0x000002000015a824 */ /* 0x000fe200078e0219 */
[----:B------:R-:W-:Y:S01]  /*0190*/  @!P2 IADD3 R25, PT, PT, R25, 0x80, RZ ;  /* 0x000000801919a810 */ /* 0x000fe20007ffe0ff */
[----:B------:R-:W1:Y:S01]  /*01a0*/  @!P2 LDC.64 R2, c[0x0][0x3a8] ;  /* 0x0000ea00ff02ab82 */ /* 0x000e620000000a00 */
[----:B------:R-:W5:Y:S02]  /*01b0*/  @!P5 LDG.E R22, desc[UR4][R16.64] ;  /* 0x000000041016d981 */ /* 0x000f64000c1e1900 */
[----:B------:R-:W-:Y:S02]  /*01c0*/  ISETP.GE.AND P0, PT, R25, R18, PT ;  /* 0x000000121900720c */ /* 0x000fe40003f06270 */
[----:B----4-:R-:W-:-:S03]  /*01d0*/  @!P4 IADD3 R14, P1, PT, R23, R14, RZ ;  /* 0x0000000e170ec210 */ /* 0x010fc60007f3e0ff */
[----:B------:R-:W4:Y:S01]  /*01e0*/  @!P2 LDC.64 R10, c[0x0][0x3a0] ;  /* 0x0000e800ff0aab82 */ /* 0x000f220000000a00 */
[----:B------:R-:W-:-:S05]  /*01f0*/  @!P4 IADD3.X R15, PT, PT, RZ, R15, RZ, P1, !PT ;  /* 0x0000000fff0fc210 */ /* 0x000fca0000ffe4ff */
[----:B------:R-:W3:Y:S02]  /*0200*/  @!P4 LDG.E.U8 R14, desc[UR4][R14.64] ;  /* 0x000000040e0ec981 */ /* 0x000ee4000c1e1100 */
[----:B------:R-:W0:Y:S01]  /*0210*/  @!P0 LDC.64 R4, c[0x0][0x3a8] ;  /* 0x0000ea00ff048b82 */ /* 0x000e220000000a00 */
[----:B------:R-:W-:-:S07]  /*0220*/  @!P0 IMAD R25, R0, 0x200, R25 ;  /* 0x0000020000198824 */ /* 0x000fce00078e0219 */
[----:B------:R-:W4:Y:S01]  /*0230*/  @!P0 LDC.64 R12, c[0x0][0x3a0] ;  /* 0x0000e800ff0c8b82 */ /* 0x000f220000000a00 */
[----:B-1----:R-:W-:-:S05]  /*0240*/  @!P2 IADD3 R2, P3, PT, R21, R2, RZ ;  /* 0x000000021502a210 */ /* 0x002fca0007f7e0ff */
[----:B------:R-:W-:-:S05]  /*0250*/  @!P2 IMAD.X R3, RZ, RZ, R3, P3 ;  /* 0x000000ffff03a224 */ /* 0x000fca00018e0603 */
[----:B------:R-:W5:Y:S01]  /*0260*/  @!P2 LDG.E.U8 R2, desc[UR4][R2.64] ;  /* 0x000000040202a981 */ /* 0x000f62000c1e1100 */
[----:B0-----:R-:W-:-:S04]  /*0270*/  @!P0 IADD3 R4, P1, PT, R25, R4, RZ ;  /* 0x0000000419048210 */ /* 0x001fc80007f3e0ff */
[----:B------:R-:W-:Y:S01]  /*0280*/  @!P0 IADD3.X R5, PT, PT, RZ, R5, RZ, P1, !PT ;  /* 0x00000005ff058210 */ /* 0x000fe20000ffe4ff */
[----:B----4-:R-:W-:Y:S01]  /*0290*/  @!P2 IMAD.WIDE.U32 R10, R21, 0x4, R10 ;  /* 0x00000004150aa825 */ /* 0x010fe200078e000a */
[----:B------:R-:W-:-:S03]  /*02a0*/  CS2R R20, SRZ ;  /* 0x0000000000147805 */ /* 0x000fc6000001ff00 */
[----:B------:R0:W4:Y:S01]  /*02b0*/  @!P0 LDG.E.U8 R4, desc[UR4][R4.64] ;  /* 0x0000000404048981 */ /* 0x000122000c1e1100 */
[----:B------:R-:W-:-:S03]  /*02c0*/  @!P0 IMAD.WIDE.U32 R12, R25, 0x4, R12 ;  /* 0x00000004190c8825 */ /* 0x000fc600078e000c */
[----:B------:R-:W4:Y:S01]  /*02d0*/  @!P2 LDG.E R21, desc[UR4][R10.64] ;  /* 0x000000040a15a981 */ /* 0x000f22000c1e1900 */
[----:B------:R-:W-:-:S03]  /*02e0*/  @!P4 IMAD.WIDE.U32 R6, R23, 0x4, R6 ;  /* 0x000000041706c825 */ /* 0x000fc600078e0006 */
[----:B------:R-:W4:Y:S04]  /*02f0*/  @!P0 LDG.E R12, desc[UR4][R12.64] ;  /* 0x000000040c0c8981 */ /* 0x000f28000c1e1900 */
[----:B------:R1:W4:Y:S01]  /*0300*/  @!P4 LDG.E R20, desc[UR4][R6.64] ;  /* 0x000000040614c981 */ /* 0x000322000c1e1900 */
[----:B0-----:R-:W-:Y:S01]  /*0310*/  HFMA2 R5, -RZ, RZ, 0, 0 ;  /* 0x00000000ff057431 */ /* 0x001fe200000001ff */
[----:B------:R-:W-:Y:S04]  /*0320*/  BSSY.RECONVERGENT B0, `(.L_x_13246) ;  /* 0x000002a000007945 */ /* 0x000fe80003800200 */
[----:B------:R-:W-:Y:S01]  /*0330*/  BSSY.RELIABLE B1, `(.L_x_13247) ;  /* 0x0000022000017945 */ /* 0x000fe20003800100 */
[----:B--2---:R-:W-:-:S02]  /*0340*/  @!P5 ISETP.NE.AND P6, PT, R8, RZ, PT ;  /* 0x000000ff0800d20c */ /* 0x004fc40003fc5270 */
[----:B---3--:R-:W-:-:S04]  /*0350*/  @!P4 ISETP.NE.AND P3, PT, R14, RZ, PT ;  /* 0x000000ff0e00c20c */ /* 0x008fc80003f65270 */
[----:B------:R-:W-:Y:S02]  /*0360*/  @!P4 FSEL R5, RZ, 1, !P3 ;  /* 0x3f800000ff05c808 */ /* 0x000fe40005800000 */
[----:B-----5:R-:W-:Y:S02]  /*0370*/  @!P2 ISETP.NE.AND P1, PT, R2, RZ, PT ;  /* 0x000000ff0200a20c */ /* 0x020fe40003f25270 */
[----:B------:R-:W-:Y:S02]  /*0380*/  CS2R R2, SRZ ;  /* 0x0000000000027805 */ /* 0x000fe4000001ff00 */
[----:B------:R-:W-:Y:S02]  /*0390*/  @!P5 FSEL R3, RZ, 1, !P6 ;  /* 0x3f800000ff03d808 */ /* 0x000fe40007000000 */
[----:B------:R-:W-:Y:S02]  /*03a0*/  @!P2 FSEL R2, RZ, 1, !P1 ;  /* 0x3f800000ff02a808 */ /* 0x000fe40004800000 */
[----:B------:R-:W-:-:S02]  /*03b0*/  ISETP.GE.AND P1, PT, R19, R18, PT ;  /* 0x000000121300720c */ /* 0x000fc40003f26270 */
[----:B----4-:R-:W-:-:S04]  /*03c0*/  @!P0 ISETP.NE.AND P5, PT, R4, RZ, PT ;  /* 0x000000ff0400820c */ /* 0x010fc80003fa5270 */
[----:B-1----:R-:W-:Y:S01]  /*03d0*/  @!P0 FSEL R7, RZ, 1, !P5 ;  /* 0x3f800000ff078808 */ /* 0x002fe20006800000 */
[----:B------:R-:W-:Y:S02]  /*03e0*/  IMAD.MOV.U32 R4, RZ, RZ, RZ ;  /* 0x000000ffff047224 */ /* 0x000fe400078e00ff */
[----:B------:R-:W-:Y:S01]  /*03f0*/  FMUL.FTZ R3, R3, R22 ;  /* 0x0000001603037220 */ /* 0x000fe20000410000 */
[----:B------:R-:W-:Y:S01]  /*0400*/  FMUL.FTZ R2, R2, R21 ;  /* 0x0000001502027220 */ /* 0x000fe20000410000 */
[----:B------:R-:W-:Y:S01]  /*0410*/  @!P0 FMUL.FTZ R4, R12, R7 ;  /* 0x000000070c048220 */ /* 0x000fe20000410000 */
[----:B------:R-:W-:Y:S01]  /*0420*/  FMUL.FTZ R5, R5, R20 ;  /* 0x0000001405057220 */ /* 0x000fe20000410000 */
[----:B------:R-:W-:Y:S01]  /*0430*/  FMUL.FTZ R7, R3, UR6 ;  /* 0x0000000603077c20 */ /* 0x000fe20008410000 */
[----:B------:R-:W-:Y:S01]  /*0440*/  FMUL.FTZ R9, R2, UR6 ;  /* 0x0000000602097c20 */ /* 0x000fe20008410000 */
[----:B------:R-:W-:Y:S01]  /*0450*/  FMUL.FTZ R11, R4, UR6 ;  /* 0x00000006040b7c20 */ /* 0x000fe20008410000 */
[----:B------:R-:W-:Y:S01]  /*0460*/  FMUL.FTZ R5, R5, UR6 ;  /* 0x0000000605057c20 */ /* 0x000fe20008410000 */
[----:B------:R-:W-:Y:S06]  /*0470*/  @P1 BRA `(.L_x_13248) ;  /* 0x0000000000341947 */ /* 0x000fec0003800000 */
[----:B------:R-:W0:Y:S01]  /*0480*/  LDC.64 R2, c[0x0][0x398] ;  /* 0x0000e600ff027b82 */ /* 0x000e220000000a00 */
[----:B------:R-:W-:Y:S01]  /*0490*/  LEA R13, R0, R19, 0x9 ;  /* 0x00000013000d7211 */ /* 0x000fe200078e48ff */
[----:B------:R-:W-:-:S05]  /*04a0*/  VIADD R19, R19, 0x80 ;  /* 0x0000008013137836 */ /* 0x000fca0000000000 */
[----:B------:R-:W-:-:S13]  /*04b0*/  ISETP.GE.AND P0, PT, R19, R18, PT ;  /* 0x000000121300720c */ /* 0x000fda0003f06270 */
[----:B------:R-:W-:Y:S05]  /*04c0*/  @P0 BREAK.RELIABLE B1 ;  /* 0x0000000000010942 */ /* 0x000fea0003800100 */
[----:B0-----:R-:W-:-:S05]  /*04d0*/  IMAD.WIDE.U32 R2, R13, 0x4, R2 ;  /* 0x000000040d027825 */ /* 0x001fca00078e0002 */
[----:B------:R0:W-:Y:S01]  /*04e0*/  STG.E desc[UR4][R2.64], R7 ;  /* 0x0000000702007986 */ /* 0x0001e2000c101904 */
[----:B------:R-:W-:Y:S05]  /*04f0*/  @P0 BRA `(.L_x_13249) ;  /* 0x0000000000300947 */ /* 0x000fea0003800000 */
[----:B0-----:R-:W0:Y:S01]  /*0500*/  LDC.64 R2, c[0x0][0x398] ;  /* 0x0000e600ff027b82 */ /* 0x001e220000000a00 */
[----:B------:R-:W-:Y:S01]  /*0510*/  LEA R7, R0, R19, 0x9 ;  /* 0x0000001300077211 */ /* 0x000fe200078e48ff */
[----:B------:R-:W-:-:S04]  /*0520*/  VIADD R19, R19, 0x80 ;  /* 0x0000008013137836 */ /* 0x000fc80000000000 */
[----:B0-----:R-:W-:-:S05]  /*0530*/  IMAD.WIDE.U32 R2, R7, 0x4, R2 ;  /* 0x0000000407027825 */ /* 0x001fca00078e0002 */
[----:B------:R0:W-:Y:S02]  /*0540*/  STG.E desc[UR4][R2.64], R5 ;  /* 0x0000000502007986 */ /* 0x0001e4000c101904 */
.L_x_13248:
[----:B------:R-:W-:Y:S05]  /*0550*/  BSYNC.RELIABLE B1 ;  /* 0x0000000000017941 */ /* 0x000fea0003800100 */
.L_x_13247:
[----:B------:R-:W-:-:S13]  /*0560*/  ISETP.GE.AND P0, PT, R19, R18, PT ;  /* 0x000000121300720c */ /* 0x000fda0003f06270 */
[----:B0-----:R-:W0:Y:S01]  /*0570*/  @!P0 LDC.64 R2, c[0x0][0x398] ;  /* 0x0000e600ff028b82 */ /* 0x001e220000000a00 */
[----:B------:R-:W-:Y:S01]  /*0580*/  @!P0 LEA R5, R0, R19, 0x9 ;  /* 0x0000001300058211 */ /* 0x000fe200078e48ff */
[----:B------:R-:W-:-:S04]  /*0590*/  @!P0 VIADD R19, R19, 0x80 ;  /* 0x0000008013138836 */ /* 0x000fc80000000000 */
[----:B0-----:R-:W-:-:S05]  /*05a0*/  @!P0 IMAD.WIDE.U32 R2, R5, 0x4, R2 ;  /* 0x0000000405028825 */ /* 0x001fca00078e0002 */
[----:B------:R1:W-:Y:S02]  /*05b0*/  @!P0 STG.E desc[UR4][R2.64], R9 ;  /* 0x0000000902008986 */ /* 0x0003e4000c101904 */
.L_x_13249:
[----:B------:R-:W-:Y:S05]  /*05c0*/  BSYNC.RECONVERGENT B0 ;  /* 0x0000000000007941 */ /* 0x000fea0003800200 */
.L_x_13246:
        /* <DEDUP_REMOVED lines=8> */
.L_x_13250:
        /* <DEDUP_REMOVED lines=11> */
.L_x_14341:


//--------------------- .text._ZN2at6native29vectorized_elementwise_kernelILi2EZNS0_43_GLOBAL__N__7cc8d1ed_10_Dropout_cu_0e96ed3819masked_scale_kernelIbffEEvRNS_6TensorERKS4_S7_T1_EUlfbE_St5arrayIPcLm3EEEEviT0_S8_ --------------------------
	.section	.text._ZN2at6native29vectorized_elementwise_kernelILi2EZNS0_43_GLOBAL__N__7cc8d1ed_10_Dropout_cu_0e96ed3819masked_scale_kernelIbffEEvRNS_6TensorERKS4_S7_T1_EUlfbE_St5arrayIPcLm3EEEEviT0_S8_,"ax",@progbits
	.align	128
        .global         _ZN2at6native29vectorized_elementwise_kernelILi2EZNS0_43_GLOBAL__N__7cc8d1ed_10_Dropout_cu_0e96ed3819masked_scale_kernelIbffEEvRNS_6TensorERKS4_S7_T1_EUlfbE_St5arrayIPcLm3EEEEviT0_S8_
        .type           _ZN2at6native29vectorized_elementwise_kernelILi2EZNS0_43_GLOBAL__N__7cc8d1ed_10_Dropout_cu_0e96ed3819masked_scale_kernelIbffEEvRNS_6TensorERKS4_S7_T1_EUlfbE_St5arrayIPcLm3EEEEviT0_S8_,@function
        .size           _ZN2at6native29vectorized_elementwise_kernelILi2EZNS0_43_GLOBAL__N__7cc8d1ed_10_Dropout_cu_0e96ed3819masked_scale_kernelIbffEEvRNS_6TensorERKS4_S7_T1_EUlfbE_St5arrayIPcLm3EEEEviT0_S8_,(.L_x_14342 - _ZN2at6native29vectorized_elementwise_kernelILi2EZNS0_43_GLOBAL__N__7cc8d1ed_10_Dropout_cu_0e96ed3819masked_scale_kernelIbffEEvRNS_6TensorERKS4_S7_T1_EUlfbE_St5arrayIPcLm3EEEEviT0_S8_)
        .other          _ZN2at6native29vectorized_elementwise_kernelILi2EZNS0_43_GLOBAL__N__7cc8d1ed_10_Dropout_cu_0e96ed3819masked_scale_kernelIbffEEvRNS_6TensorERKS4_S7_T1_EUlfbE_St5arrayIPcLm3EEEEviT0_S8_,@"STO_CUDA_ENTRY STV_DEFAULT"
_ZN2at6native29vectorized_elementwise_kernelILi2EZNS0_43_GLOBAL__N__7cc8d1ed_10_Dropout_cu_0e96ed3819masked_scale_kernelIbffEEvRNS_6TensorERKS4_S7_T1_EUlfbE_St5arrayIPcLm3EEEEviT0_S8_:
.text._ZN2at6native29vectorized_elementwise_kernelILi2EZNS0_43_GLOBAL__N__7cc8d1ed_10_Dropout_cu_0e96ed3819masked_scale_kernelIbffEEvRNS_6TensorERKS4_S7_T1_EUlfbE_St5arrayIPcLm3EEEEviT0_S8_:
        /* <DEDUP_REMOVED lines=9> */
[----:B------:R-:W-:Y:S01]  /*0090*/  HFMA2 R20, -RZ, RZ, 0, 0 ;  /* 0x00000000ff147431 */ /* 0x000fe200000001ff */
[----:B------:R-:W-:Y:S01]  /*00a0*/  CS2R R22, SRZ ;  /* 0x0000000000167805 */ /* 0x000fe2000001ff00 */
[----:B------:R-:W1:Y:S01]  /*00b0*/  LDCU UR6, c[0x0][0x388] ;  /* 0x00007100ff0677ac */ /* 0x000e620008000800 */
[----:B0-----:R-:W-:Y:S01]  /*00c0*/  ISETP.GE.U32.AND P3, PT, R0, R5, PT ;  /* 0x000000050000720c */ /* 0x001fe20003f66070 */
[----:B------:R-:W-:-:S12]  /*00d0*/  IMAD.MOV.U32 R2, RZ, RZ, R0 ;  /* 0x000000ffff027224 */ /* 0x000fd800078e0000 */
[----:B------:R-:W-:Y:S01]  /*00e0*/  @!P3 IADD3 R0, PT, PT, R2, 0x80, RZ ;  /* 0x000000800200b810 */ /* 0x000fe20007ffe0ff */
[----:B------:R-:W0:Y:S01]  /*00f0*/  @!P3 LDC.64 R6, c[0x0][0x3a8] ;  /* 0x0000ea00ff06bb82 */ /* 0x000e220000000a00 */
[----:B------:R-:W-:Y:S02]  /*0100*/  @!P3 IMAD.IADD R9, R3, 0x1, R2 ;  /* 0x000000010309b824 */ /* 0x000fe400078e0202 */
[----:B------:R-:W-:-:S05]  /*0110*/  ISETP.GE.U32.AND P4, PT, R0, R5, PT ;  /* 0x000000050000720c */ /* 0x000fca0003f86070 */
[----:B------:R-:W2:Y:S08]  /*0120*/  @!P3 LDC.64 R10, c[0x0][0x3a0] ;  /* 0x0000e800ff0abb82 */ /* 0x000eb00000000a00 */
[----:B------:R-:W3:Y:S01]  /*0130*/  @!P4 LDC.64 R16, c[0x0][0x3a8] ;  /* 0x0000ea00ff10cb82 */ /* 0x000ee20000000a00 */
[----:B------:R-:W-:Y:S02]  /*0140*/  @!P4 IADD3 R21, PT, PT, R3, R0, RZ ;  /* 0x000000000315c210 */ /* 0x000fe40007ffe0ff */
[----:B0-----:R-:W-:-:S05]  /*0150*/  @!P3 IADD3 R6, P0, PT, R9, R6, RZ ;  /* 0x000000060906b210 */ /* 0x001fca0007f1e0ff */
[----:B------:R-:W0:Y:S01]  /*0160*/  @!P4 LDC.64 R14, c[0x0][0x3a0] ;  /* 0x0000e800ff0ecb82 */ /* 0x000e220000000a00 */
[----:B------:R-:W-:-:S05]  /*0170*/  @!P3 IMAD.X R7, RZ, RZ, R7, P0 ;  /* 0x000000ffff07b224 */ /* 0x000fca00000e0607 */
[----:B------:R4:W5:Y:S01]  /*0180*/  @!P3 LDG.E.U8 R4, desc[UR4][R6.64] ;  /* 0x000000040604b981 */ /* 0x000962000c1e1100 */
[----:B---3--:R-:W-:-:S05]  /*0190*/  @!P4 IADD3 R16, P0, PT, R21, R16, RZ ;  /* 0x000000101510c210 */ /* 0x008fca0007f1e0ff */
[----:B------:R-:W-:-:S05]  /*01a0*/  @!P4 IMAD.X R17, RZ, RZ, R17, P0 ;  /* 0x000000ffff11c224 */ /* 0x000fca00000e0611 */
[----:B------:R-:W3:Y:S01]  /*01b0*/  @!P4 LDG.E.U8 R16, desc[UR4][R16.64] ;  /* 0x000000041010c981 */ /* 0x000ee2000c1e1100 */
[----:B------:R-:W-:Y:S01]  /*01c0*/  @!P4 VIADD R0, R0, 0x80 ;  /* 0x000000800000c836 */ /* 0x000fe20000000000 */
[----:B----4-:R-:W-:Y:S01]  /*01d0*/  CS2R R6, SRZ ;  /* 0x0000000000067805 */ /* 0x010fe2000001ff00 */
[----:B--2---:R-:W-:-:S03]  /*01e0*/  @!P3 IMAD.WIDE.U32 R10, R9, 0x4, R10 ;  /* 0x00000004090ab825 */ /* 0x004fc600078e000a */
[CC--:B------:R-:W-:Y:S01]  /*01f0*/  ISETP.GE.U32.AND P5, PT, R0.reuse, R5.reuse, PT ;  /* 0x000000050000720c */ /* 0x0c0fe20003fa6070 */
[----:B0-----:R-:W-:Y:S01]  /*0200*/  @!P4 IMAD.WIDE.U32 R14, R21, 0x4, R14 ;  /* 0x00000004150ec825 */ /* 0x001fe200078e000e */
[----:B------:R0:W2:Y:S04]  /*0210*/  @!P3 LDG.E R20, desc[UR4][R10.64] ;  /* 0x000000040a14b981 */ /* 0x0000a8000c1e1900 */
[----:B------:R4:W2:Y:S07]  /*0220*/  @!P4 LDG.E R7, desc[UR4][R14.64] ;  /* 0x000000040e07c981 */ /* 0x0008ae000c1e1900 */
[----:B------:R-:W-:Y:S01]  /*0230*/  @!P5 IADD3 R19, PT, PT, R3, R0, RZ ;  /* 0x000000000313d210 */ /* 0x000fe20007ffe0ff */
[----:B------:R-:W-:Y:S01]  /*0240*/  @!P5 VIADD R0, R0, 0x80 ;  /* 0x000000800000d836 */ /* 0x000fe20000000000 */
[----:B------:R-:W1:Y:S04]  /*0250*/  @!P5 LDC.64 R12, c[0x0][0x3a0] ;  /* 0x0000e800ff0cdb82 */ /* 0x000e680000000a00 */
[----:B------:R-:W-:-:S04]  /*0260*/  ISETP.GE.U32.AND P0, PT, R0, R5, PT ;  /* 0x000000050000720c */ /* 0x000fc80003f06070 */
[----:B------:R-:W3:Y:S09]  /*0270*/  @!P5 LDC.64 R8, c[0x0][0x3a8] ;  /* 0x0000ea00ff08db82 */ /* 0x000ef20000000a00 */
[----:B------:R-:W-:Y:S01]  /*0280*/  @!P0 IMAD.IADD R29, R3, 0x1, R0 ;  /* 0x00000001031d8824 */ /* 0x000fe200078e0200 */
[----:B------:R-:W-:Y:S01]  /*0290*/  @!P0 IADD3 R0, PT, PT, R0, 0x80, RZ ;  /* 0x0000008000008810 */ /* 0x000fe20007ffe0ff */
[----:B------:R-:W4:Y:S03]  /*02a0*/  @!P0 LDC.64 R24, c[0x0][0x3a0] ;  /* 0x0000e800ff188b82 */ /* 0x000f260000000a00 */
[----:B------:R-:W-:Y:S01]  /*02b0*/  ISETP.GE.U32.AND P1, PT, R0, R5, PT ;  /* 0x000000050000720c */ /* 0x000fe20003f26070 */
[----:B-1----:R-:W-:-:S04]  /*02c0*/  @!P5 IMAD.WIDE.U32 R12, R19, 0x4, R12 ;  /* 0x00000004130cd825 */ /* 0x002fc800078e000c */
[----:B0-----:R-:W0:Y:S01]  /*02d0*/  @!P0 LDC.64 R10, c[0x0][0x3a8] ;  /* 0x0000ea00ff0a8b82 */ /* 0x001e220000000a00 */
[----:B------:R1:W2:Y:S07]  /*02e0*/  @!P5 LDG.E R6, desc[UR4][R12.64] ;  /* 0x000000040c06d981 */ /* 0x0002ae000c1e1900 */
[----:B------:R-:W-:Y:S01]  /*02f0*/  @!P1 IMAD.IADD R27, R3, 0x1, R0 ;  /* 0x00000001031b9824 */ /* 0x000fe200078e0200 */
[----:B----4-:R-:W4:Y:S01]  /*0300*/  @!P1 LDC.64 R14, c[0x0][0x3a8] ;  /* 0x0000ea00ff0e9b82 */ /* 0x010f220000000a00 */
[----:B------:R-:W-:-:S05]  /*0310*/  @!P1 VIADD R0, R0, 0x80 ;  /* 0x0000008000009836 */ /* 0x000fca0000000000 */
[----:B------:R-:W-:Y:S01]  /*0320*/  ISETP.GE.U32.AND P2, PT, R0, R5, PT ;  /* 0x000000050000720c */ /* 0x000fe20003f46070 */
[----:B------:R-:W-:Y:S01]  /*0330*/  @!P0 IMAD.WIDE.U32 R24, R29, 0x4, R24 ;  /* 0x000000041d188825 */ /* 0x000fe200078e0018 */
[----:B-1----:R-:W1:Y:S11]  /*0340*/  @!P1 LDC.64 R12, c[0x0][0x3a0] ;  /* 0x0000e800ff0c9b82 */ /* 0x002e760000000a00 */
[----:B------:R-:W-:-:S02]  /*0350*/  @!P2 IMAD.IADD R21, R3, 0x1, R0 ;  /* 0x000000010315a824 */ /* 0x000fc400078e0200 */
[----:B------:R-:W-:Y:S01]  /*0360*/  @!P2 VIADD R0, R0, 0x80 ;  /* 0x000000800000a836 */ /* 0x000fe20000000000 */
[----:B-----5:R-:W-:-:S04]  /*0370*/  @!P3 ISETP.NE.AND P6, PT, R4, RZ, PT ;  /* 0x000000ff0400b20c */ /* 0x020fc80003fc5270 */
[----:B------:R-:W-:Y:S02]  /*0380*/  @!P3 FSEL R23, RZ, 1, !P6 ;  /* 0x3f800000ff17b808 */ /* 0x000fe40007000000 */
[----:B------:R-:W-:Y:S02]  /*0390*/  ISETP.GE.U32.AND P3, PT, R0, R5, PT ;  /* 0x000000050000720c */ /* 0x000fe40003f66070 */
[----:B------:R-:W-:-:S06]  /*03a0*/  MOV R4, RZ ;  /* 0x000000ff00047202 */ /* 0x000fcc0000000f00 */
[----:B------:R5:W2:Y:S01]  /*03b0*/  @!P0 LDG.E R4, desc[UR4][R24.64] ;  /* 0x0000000418048981 */ /* 0x000aa2000c1e1900 */
[----:B---3--:R-:W-:Y:S02]  /*03c0*/  @!P4 ISETP.NE.AND P6, PT, R16, RZ, PT ;  /* 0x000000ff1000c20c */ /* 0x008fe40003fc5270 */
[----:B------:R-:W3:Y:S02]  /*03d0*/  @!P2 LDC.64 R16, c[0x0][0x3a8] ;  /* 0x0000ea00ff10ab82 */ /* 0x000ee40000000a00 */
[----:B------:R-:W-:Y:S02]  /*03e0*/  @!P4 FSEL R22, RZ, 1, !P6 ;  /* 0x3f800000ff16c808 */ /* 0x000fe40007000000 */
[----:B------:R-:W-:Y:S01]  /*03f0*/  @!P5 IADD3 R8, P4, PT, R19, R8, RZ ;  /* 0x000000081308d210 */ /* 0x000fe20007f9e0ff */
[----:B-----5:R-:W-:Y:S02]  /*0400*/  @!P3 IMAD.IADD R25, R3, 0x1, R0 ;  /* 0x000000010319b824 */ /* 0x020fe400078e0200 */
[----:B------:R-:W-:Y:S01]  /*0410*/  @!P3 VIADD R0, R0, 0x80 ;  /* 0x000000800000b836 */ /* 0x000fe20000000000 */
[----:B------:R-:W-:Y:S01]  /*0420*/  @!P5 IADD3.X R9, PT, PT, RZ, R9, RZ, P4, !PT ;  /* 0x00000009ff09d210 */ /* 0x000fe200027fe4ff */
[----:B------:R-:W5:Y:S03]  /*0430*/  @!P3 LDC.64 R18, c[0x0][0x3a8] ;  /* 0x0000ea00ff12bb82 */ /* 0x000f660000000a00 */
[----:B------:R-:W-:Y:S01]  /*0440*/  ISETP.GE.U32.AND P4, PT, R0, R5, PT ;  /* 0x000000050000720c */ /* 0x000fe20003f86070 */
[----:B------:R-:W-:Y:S01]  /*0450*/  IMAD.MOV.U32 R24, RZ, RZ, RZ ;  /* 0x000000ffff187224 */ /* 0x000fe200078e00ff */
[----:B0-----:R-:W-:Y:S01]  /*0460*/  @!P0 IADD3 R10, P6, PT, R29, R10, RZ ;  /* 0x0000000a1d0a8210 */ /* 0x001fe20007fde0ff */
[----:B-1----:R-:W-:Y:S01]  /*0470*/  @!P1 IMAD.WIDE.U32 R28, R27, 0x4, R12 ;  /* 0x000000041b1c9825 */ /* 0x002fe200078e000c */
[----:B------:R-:W2:Y:S03]  /*0480*/  @!P5 LDG.E.U8 R8, desc[UR4][R8.64] ;  /* 0x000000040808d981 */ /* 0x000ea6000c1e1100 */
[----:B------:R-:W-:-:S06]  /*0490*/  @!P0 IMAD.X R11, RZ, RZ, R11, P6 ;  /* 0x000000ffff0b8224 */ /* 0x000fcc00030e060b */
[----:B------:R-:W0:Y:S01]  /*04a0*/  @!P4 LDC.64 R12, c[0x0][0x3a8] ;  /* 0x0000ea00ff0ccb82 */ /* 0x000e220000000a00 */
[----:B----4-:R-:W-:Y:S01]  /*04b0*/  @!P1 IADD3 R14, P6, PT, R27, R14, RZ ;  /* 0x0000000e1b0e9210 */ /* 0x010fe20007fde0ff */
[----:B------:R-:W4:Y:S03]  /*04c0*/  @!P1 LDG.E R24, desc[UR4][R28.64] ;  /* 0x000000041c189981 */ /* 0x000f26000c1e1900 */
[----:B------:R-:W-:Y:S01]  /*04d0*/  @!P1 IADD3.X R15, PT, PT, RZ, R15, RZ, P6, !PT ;  /* 0x0000000fff0f9210 */ /* 0x000fe200037fe4ff */
[----:B------:R1:W4:Y:S01]  /*04e0*/  @!P0 LDG.E.U8 R9, desc[UR4][R10.64] ;  /* 0x000000040a098981 */ /* 0x000322000c1e1100 */
[----:B---3--:R-:W-:Y:S01]  /*04f0*/  @!P2 IADD3 R16, P6, PT, R21, R16, RZ ;  /* 0x000000101510a210 */ /* 0x008fe20007fde0ff */
[----:B------:R-:W3:Y:S01]  /*0500*/  @!P3 LDC.64 R26, c[0x0][0x3a0] ;  /* 0x0000e800ff1abb82 */ /* 0x000ee20000000a00 */
[----:B------:R-:W-:Y:S01]  /*0510*/  @!P4 IADD3 R0, PT, PT, R3, R0, RZ ;  /* 0x000000000300c210 */ /* 0x000fe20007ffe0ff */
[----:B------:R-:W4:Y:S02]  /*0520*/  @!P1 LDG.E.U8 R14, desc[UR4][R14.64] ;  /* 0x000000040e0e9981 */ /* 0x000f24000c1e1100 */
[----:B------:R-:W-:-:S04]  /*0530*/  @!P2 IMAD.X R17, RZ, RZ, R17, P6 ;  /* 0x000000ffff11a224 */ /* 0x000fc800030e0611 */
[----:B-1----:R-:W1:Y:S01]  /*0540*/  @!P2 LDC.64 R10, c[0x0][0x3a0] ;  /* 0x0000e800ff0aab82 */ /* 0x002e620000000a00 */
[----:B-----5:R-:W-:Y:S01]  /*0550*/  @!P3 IADD3 R18, P6, PT, R25, R18, RZ ;  /* 0x000000121912b210 */ /* 0x020fe20007fde0ff */
[----:B------:R5:W4:Y:S06]  /*0560*/  @!P2 LDG.E.U8 R16, desc[UR4][R16.64] ;  /* 0x000000041010a981 */ /* 0x000b2c000c1e1100 */
[----:B------:R-:W1:Y:S01]  /*0570*/  @!P4 LDC.64 R28, c[0x0][0x3a0] ;  /* 0x0000e800ff1ccb82 */ /* 0x000e620000000a00 */
[----:B------:R-:W-:Y:S01]  /*0580*/  @!P3 IMAD.X R19, RZ, RZ, R19, P6 ;  /* 0x000000ffff13b224 */ /* 0x000fe200030e0613 */
[----:B0-----:R-:W-:-:S04]  /*0590*/  @!P4 IADD3 R12, P6, PT, R0, R12, RZ ;  /* 0x0000000c000cc210 */ /* 0x001fc80007fde0ff */
[----:B------:R0:W4:Y:S01]  /*05a0*/  @!P3 LDG.E.U8 R18, desc[UR4][R18.64] ;  /* 0x000000041212b981 */ /* 0x000122000c1e1100 */
[----:B------:R-:W-:Y:S02]  /*05b0*/  @!P4 IMAD.X R13, RZ, RZ, R13, P6 ;  /* 0x000000ffff0dc224 */ /* 0x000fe400030e060d */
[----:B-----5:R-:W-:Y:S02]  /*05c0*/  HFMA2 R17, -RZ, RZ, 0, 0 ;  /* 0x00000000ff117431 */ /* 0x020fe400000001ff */
[----:B------:R-:W-:Y:S01]  /*05d0*/  IMAD.MOV.U32 R15, RZ, RZ, RZ ;  /* 0x000000ffff0f7224 */ /* 0x000fe200078e00ff */
[----:B------:R-:W5:Y:S01]  /*05e0*/  @!P4 LDG.E.U8 R12, desc[UR4][R12.64] ;  /* 0x000000040c0cc981 */ /* 0x000f62000c1e1100 */
[----:B---3--:R-:W-:-:S04]  /*05f0*/  @!P3 IMAD.WIDE.U32 R26, R25, 0x4, R26 ;  /* 0x00000004191ab825 */ /* 0x008fc800078e001a */
[----:B-1----:R-:W-:Y:S01]  /*0600*/  @!P2 IMAD.WIDE.U32 R10, R21, 0x4, R10 ;  /* 0x00000004150aa825 */ /* 0x002fe200078e000a */
[----:B------:R-:W3:Y:S04]  /*0610*/  @!P3 LDG.E R17, desc[UR4][R26.64] ;  /* 0x000000041a11b981 */ /* 0x000ee8000c1e1900 */
[----:B------:R1:W3:Y:S01]  /*0620*/  @!P2 LDG.E R15, desc[UR4][R10.64] ;  /* 0x000000040a0fa981 */ /* 0x0002e2000c1e1900 */
[----:B------:R-:W-:-:S06]  /*0630*/  @!P4 IMAD.WIDE.U32 R28, R0, 0x4, R28 ;  /* 0x00000004001cc825 */ /* 0x000fcc00078e001c */
[----:B------:R-:W3:Y:S01]  /*0640*/  @!P4 LDG.E R28, desc[UR4][R28.64] ;  /* 0x000000041c1cc981 */ /* 0x000ee2000c1e1900 */
[----:B0-----:R-:W-:Y:S02]  /*0650*/  IMAD.MOV.U32 R19, RZ, RZ, RZ ;  /* 0x000000ffff137224 */ /* 0x001fe400078e00ff */
[----:B--2---:R-:W-:Y:S01]  /*0660*/  FMUL.FTZ R22, R22, R7 ;  /* 0x0000000716167220 */ /* 0x004fe20000410000 */
[----:B------:R-:W-:Y:S02]  /*0670*/  IMAD.MOV.U32 R7, RZ, RZ, RZ ;  /* 0x000000ffff077224 */ /* 0x000fe400078e00ff */
[----:B-1----:R-:W-:Y:S02]  /*0680*/  HFMA2 R10, -RZ, RZ, 0, 0 ;  /* 0x00000000ff0a7431 */ /* 0x002fe400000001ff */
[----:B------:R-:W-:Y:S02]  /*0690*/  IMAD.MOV.U32 R0, RZ, RZ, RZ ;  /* 0x000000ffff007224 */ /* 0x000fe400078e00ff */
[----:B------:R-:W-:Y:S01]  /*06a0*/  FMUL.FTZ R20, R23, R20 ;  /* 0x0000001417147220 */ /* 0x000fe20000410000 */
[----:B------:R-:W-:Y:S04]  /*06b0*/  BSSY.RECONVERGENT B0, `(.L_x_13252) ;  /* 0x0000050000007945 */ /* 0x000fe80003800200 */
[----:B------:R-:W-:Y:S01]  /*06c0*/  BSSY.RELIABLE B1, `(.L_x_13253) ;  /* 0x0000048000017945 */ /* 0x000fe20003800100 */
[----:B------:R-:W-:Y:S01]  /*06d0*/  FMUL.FTZ R13, R20, UR6 ;  /* 0x00000006140d7c20 */ /* 0x000fe20008410000 */
[----:B------:R-:W-:-:S04]  /*06e0*/  @!P5 ISETP.NE.AND P6, PT, R8, RZ, PT ;  /* 0x000000ff0800d20c */ /* 0x000fc80003fc5270 */
[----:B------:R-:W-:Y:S02]  /*06f0*/  @!P5 FSEL R19, RZ, 1, !P6 ;  /* 0x3f800000ff13d808 */ /* 0x000fe40007000000 */
[----:B----4-:R-:W-:-:S03]  /*0700*/  @!P0 ISETP.NE.AND P6, PT, R9, RZ, PT ;  /* 0x000000ff0900820c */ /* 0x010fc60003fc5270 */
[----:B------:R-:W-:Y:S01]  /*0710*/  FMUL.FTZ R19, R19, R6 ;  /* 0x0000000613137220 */ /* 0x000fe20000410000 */
[----:B------:R-:W-:Y:S02]  /*0720*/  @!P1 ISETP.NE.AND P5, PT, R14, RZ, PT ;  /* 0x000000ff0e00920c */ /* 0x000fe40003fa5270 */
[----:B------:R-:W-:Y:S01]  /*0730*/  @!P0 FSEL R7, RZ, 1, !P6 ;  /* 0x3f800000ff078808 */ /* 0x000fe20007000000 */
[----:B------:R-:W-:Y:S01]  /*0740*/  IMAD.MOV.U32 R6, RZ, RZ, RZ ;  /* 0x000000ffff067224 */ /* 0x000fe200078e00ff */
[----:B------:R-:W-:Y:S02]  /*0750*/  MOV R9, RZ ;  /* 0x000000ff00097202 */ /* 0x000fe40000000f00 */
[----:B------:R-:W-:Y:S02]  /*0760*/  @!P1 FSEL R9, RZ, 1, !P5 ;  /* 0x3f800000ff099808 */ /* 0x000fe40006800000 */
[----:B------:R-:W-:-:S04]  /*0770*/  @!P2 ISETP.NE.AND P6, PT, R16, RZ, PT ;  /* 0x000000ff1000a20c */ /* 0x000fc80003fc5270 */
[----:B------:R-:W-:Y:S02]  /*0780*/  @!P2 FSEL R0, RZ, 1, !P6 ;  /* 0x3f800000ff00a808 */ /* 0x000fe40007000000 */
[----:B------:R-:W-:-:S04]  /*0790*/  @!P3 ISETP.NE.AND P0, PT, R18, RZ, PT ;  /* 0x000000ff1200b20c */ /* 0x000fc80003f05270 */
[----:B------:R-:W-:Y:S02]  /*07a0*/  @!P3 FSEL R6, RZ, 1, !P0 ;  /* 0x3f800000ff06b808 */ /* 0x000fe40004000000 */
[----:B-----5:R-:W-:Y:S02]  /*07b0*/  @!P4 ISETP.NE.AND P1, PT, R12, RZ, PT ;  /* 0x000000ff0c00c20c */ /* 0x020fe40003f25270 */
[----:B------:R-:W-:Y:S02]  /*07c0*/  ISETP.GE.U32.AND P0, PT, R2, R5, PT ;  /* 0x000000050200720c */ /* 0x000fe40003f06070 */
[----:B------:R-:W-:Y:S01]  /*07d0*/  @!P4 FSEL R11, RZ, 1, !P1 ;  /* 0x3f800000ff0bc808 */ /* 0x000fe20004800000 */
[----:B------:R-:W-:Y:S01]  /*07e0*/  FMUL.FTZ R4, R7, R4 ;  /* 0x0000000407047220 */ /* 0x000fe20000410000 */
[----:B------:R-:W-:Y:S01]  /*07f0*/  FMUL.FTZ R7, R9, R24 ;  /* 0x0000001809077220 */ /* 0x000fe20000410000 */
[----:B---3--:R-:W-:Y:S01]  /*0800*/  FMUL.FTZ R17, R6, R17 ;  /* 0x0000001106117220 */ /* 0x008fe20000410000 */
[----:B------:R-:W-:Y:S01]  /*0810*/  FMUL.FTZ R0, R0, R15 ;  /* 0x0000000f00007220 */ /* 0x000fe20000410000 */
[----:B------:R-:W-:Y:S01]  /*0820*/  FMUL.FTZ R8, R4, UR6 ;  /* 0x0000000604087c20 */ /* 0x000fe20008410000 */
[----:B------:R-:W-:Y:S01]  /*0830*/  FMUL.FTZ R15, R22, UR6 ;  /* 0x00000006160f7c20 */ /* 0x000fe20008410000 */
[----:B------:R-:W-:Y:S01]  /*0840*/  FMUL.FTZ R9, R19, UR6 ;  /* 0x0000000613097c20 */ /* 0x000fe20008410000 */
[----:B------:R-:W-:Y:S01]  /*0850*/  FMUL.FTZ R6, R0, UR6 ;  /* 0x0000000600067c20 */ /* 0x000fe20008410000 */
[----:B------:R-:W-:Y:S01]  /*0860*/  @!P4 FMUL.FTZ R10, R28, R11 ;  /* 0x0000000b1c0ac220 */ /* 0x000fe20000410000 */
[----:B------:R-:W-:Y:S01]  /*0870*/  FMUL.FTZ R7, R7, UR6 ;  /* 0x0000000607077c20 */ /* 0x000fe20008410000 */
[----:B------:R-:W-:-:S02]  /*0880*/  FMUL.FTZ R4, R17, UR6 ;  /* 0x0000000611047c20 */ /* 0x000fc40008410000 */
[----:B------:R-:W-:Y:S01]  /*0890*/  FMUL.FTZ R0, R10, UR6 ;  /* 0x000000060a007c20 */ /* 0x000fe20008410000 */
[----:B------:R-:W-:Y:S06]  /*08a0*/  @P0 BRA `(.L_x_13254) ;  /* 0x0000000000300947 */ /* 0x000fec0003800000 */
[----:B------:R-:W0:Y:S01]  /*08b0*/  LDC.64 R10, c[0x0][0x398] ;  /* 0x0000e600ff0a7b82 */ /* 0x000e220000000a00 */
[----:B------:R-:W-:Y:S02]  /*08c0*/  IMAD.IADD R17, R3, 0x1, R2 ;  /* 0x0000000103117824 */ /* 0x000fe400078e0202 */
        /* <DEDUP_REMOVED lines=10> */
.L_x_13254:
[----:B------:R-:W-:-:S13]  /*0970*/  ISETP.GE.U32.AND P0, PT, R2, R5, PT ;  /* 0x000000050200720c */ /* 0x000fda0003f06070 */
[----:B------:R-:W-:Y:S05]  /*0980*/  @P0 BRA `(.L_x_13256) ;  /* 0x0000000000300947 */ /* 0x000fea0003800000 */
[----:B0-----:R-:W0:Y:S01]  /*0990*/  LDC.64 R10, c[0x0][0x398] ;  /* 0x0000e600ff0a7b82 */ /* 0x001e220000000a00 */
[----:B------:R-:W-:Y:S01]  /*09a0*/  IMAD.IADD R13, R3, 0x1, R2 ;  /* 0x00000001030d7824 */ /* 0x000fe200078e0202 */
[----:B------:R-:W-:-:S03]  /*09b0*/  IADD3 R2, PT, PT, R2, 0x80, RZ ;  /* 0x0000008002027810 */ /* 0x000fc60007ffe0ff */
[----:B0-----:R-:W-:-:S05]  /*09c0*/  IMAD.WIDE.U32 R10, R13, 0x4, R10 ;  /* 0x000000040d0a7825 */ /* 0x001fca00078e000a */
[----:B------:R1:W-:Y:S02]  /*09d0*/  STG.E desc[UR4][R10.64], R9 ;  /* 0x000000090a007986 */ /* 0x0003e4000c101904 */
.L_x_13255:
[----:B------:R-:W-:-:S13]  /*09e0*/  ISETP.GE.U32.AND P0, PT, R2, R5, PT ;  /* 0x000000050200720c */ /* 0x000fda0003f06070 */
[----:B------:R-:W-:Y:S05]  /*09f0*/  @P0 BRA `(.L_x_13257) ;  /* 0x0000000000300947 */ /* 0x000fea0003800000 */
[----:B01----:R-:W0:Y:S01]  /*0a00*/  LDC.64 R10, c[0x0][0x398] ;  /* 0x0000e600ff0a7b82 */ /* 0x003e220000000a00 */
[----:B------:R-:W-:Y:S01]  /*0a10*/  IMAD.IADD R9, R3, 0x1, R2 ;  /* 0x0000000103097824 */ /* 0x000fe200078e0202 */
[----:B------:R-:W-:-:S03]  /*0a20*/  IADD3 R2, PT, PT, R2, 0x80, RZ ;  /* 0x0000008002027810 */ /* 0x000fc60007ffe0ff */
[----:B0-----:R-:W-:-:S05]  /*0a30*/  IMAD.WIDE.U32 R10, R9, 0x4, R10 ;  /* 0x00000004090a7825 */ /* 0x001fca00078e000a */
[----:B------:R1:W-:Y:S02]  /*0a40*/  STG.E desc[UR4][R10.64], R8 ;  /* 0x000000080a007986 */ /* 0x0003e4000c101904 */
.L_x_13256:
[----:B------:R-:W-:-:S13]  /*0a50*/  ISETP.GE.U32.AND P0, PT, R2, R5, PT ;  /* 0x000000050200720c */ /* 0x000fda0003f06070 */
[----:B------:R-:W-:Y:S05]  /*0a60*/  @P0 BRA `(.L_x_13258) ;  /* 0x0000000000340947 */ /* 0x000fea0003800000 */
[----:B-1----:R-:W1:Y:S01]  /*0a70*/  LDC.64 R8, c[0x0][0x398] ;  /* 0x0000e600ff087b82 */ /* 0x002e620000000a00 */
[----:B0-----:R-:W-:Y:S01]  /*0a80*/  IMAD.IADD R11, R3, 0x1, R2 ;  /* 0x00000001030b7824 */ /* 0x001fe200078e0202 */
[----:B------:R-:W-:-:S03]  /*0a90*/  IADD3 R2, PT, PT, R2, 0x80, RZ ;  /* 0x0000008002027810 */ /* 0x000fc60007ffe0ff */
[----:B-1----:R-:W-:-:S05]  /*0aa0*/  IMAD.WIDE.U32 R8, R11, 0x4, R8 ;  /* 0x000000040b087825 */ /* 0x002fca00078e0008 */
[----:B------:R2:W-:Y:S02]  /*0ab0*/  STG.E desc[UR4][R8.64], R7 ;  /* 0x0000000708007986 */ /* 0x0005e4000c101904 */
.L_x_13257:
[----:B------:R-:W-:-:S13]  /*0ac0*/  ISETP.GE.U32.AND P0, PT, R2, R5, PT ;  /* 0x000000050200720c */ /* 0x000fda0003f06070 */
[----:B------:R-:W-:Y:S05]  /*0ad0*/  @P0 BREAK.RELIABLE B1 ;  /* 0x0000000000010942 */ /* 0x000fea0003800100 */
[----:B------:R-:W-:Y:S05]  /*0ae0*/  @P0 BRA `(.L_x_13259) ;  /* 0x0000000000300947 */ /* 0x000fea0003800000 */
[----:B-12---:R-:W1:Y:S01]  /*0af0*/  LDC.64 R8, c[0x0][0x398] ;  /* 0x0000e600ff087b82 */ /* 0x006e620000000a00 */
[----:B------:R-:W-:Y:S01]  /*0b00*/  IMAD.IADD R7, R3, 0x1, R2 ;  /* 0x0000000103077824 */ /* 0x000fe200078e0202 */
[----:B------:R-:W-:-:S03]  /*0b10*/  IADD3 R2, PT, PT, R2, 0x80, RZ ;  /* 0x0000008002027810 */ /* 0x000fc60007ffe0ff */
[----:B-1----:R-:W-:-:S05]  /*0b20*/  IMAD.WIDE.U32 R8, R7, 0x4, R8 ;  /* 0x0000000407087825 */ /* 0x002fca00078e0008 */
[----:B------:R2:W-:Y:S02]  /*0b30*/  STG.E desc[UR4][R8.64], R6 ;  /* 0x0000000608007986 */ /* 0x0005e4000c101904 */
.L_x_13258:
[----:B------:R-:W-:Y:S05]  /*0b40*/  BSYNC.RELIABLE B1 ;  /* 0x0000000000017941 */ /* 0x000fea0003800100 */
.L_x_13253:
[----:B------:R-:W-:-:S13]  /*0b50*/  ISETP.GE.U32.AND P0, PT, R2, R5, PT ;  /* 0x000000050200720c */ /* 0x000fda0003f06070 */
[----:B--2---:R-:W2:Y:S01]  /*0b60*/  @!P0 LDC.64 R6, c[0x0][0x398] ;  /* 0x0000e600ff068b82 */ /* 0x004ea20000000a00 */
[----:B------:R-:W-:Y:S01]  /*0b70*/  @!P0 IMAD.IADD R9, R3, 0x1, R2 ;  /* 0x0000000103098824 */ /* 0x000fe200078e0202 */
[----:B------:R-:W-:-:S03]  /*0b80*/  @!P0 IADD3 R2, PT, PT, R2, 0x80, RZ ;  /* 0x0000008002028810 */ /* 0x000fc60007ffe0ff */
[----:B--2---:R-:W-:-:S05]  /*0b90*/  @!P0 IMAD.WIDE.U32 R6, R9, 0x4, R6 ;  /* 0x0000000409068825 */ /* 0x004fca00078e0006 */
[----:B------:R3:W-:Y:S02]  /*0ba0*/  @!P0 STG.E desc[UR4][R6.64], R4 ;  /* 0x0000000406008986 */ /* 0x0007e4000c101904 */
.L_x_13259:
[----:B------:R-:W-:Y:S05]  /*0bb0*/  BSYNC.RECONVERGENT B0 ;  /* 0x0000000000007941 */ /* 0x000fea0003800200 */
.L_x_13252:
[----:B------:R-:W-:Y:S05]  /*0bc0*/  WARPSYNC.ALL ;  /* 0x0000000000007948 */ /* 0x000fea0003800000 */
[----:B------:R-:W-:-:S13]  /*0bd0*/  ISETP.GE.U32.AND P0, PT, R2, R5, PT ;  /* 0x000000050200720c */ /* 0x000fda0003f06070 */
[----:B------:R-:W-:Y:S05]  /*0be0*/  @P0 EXIT ;  /* 0x000000000000094d */ /* 0x000fea0003800000 */
[----:B---3--:R-:W3:Y:S01]  /*0bf0*/  LDC.64 R4, c[0x0][0x398] ;  /* 0x0000e600ff047b82 */ /* 0x008ee20000000a00 */
[----:B------:R-:W-:-:S04]  /*0c00*/  IMAD.IADD R3, R3, 0x1, R2 ;  /* 0x0000000103037824 */ /* 0x000fc800078e0202 */
[----:B---3--:R-:W-:-:S05]  /*0c10*/  IMAD.WIDE.U32 R2, R3, 0x4, R4 ;  /* 0x0000000403027825 */ /* 0x008fca00078e0004 */
[----:B------:R-:W-:Y:S01]  /*0c20*/  STG.E desc[UR4][R2.64], R0 ;  /* 0x0000000002007986 */ /* 0x000fe2000c101904 */
[----:B------:R-:W-:Y:S05]  /*0c30*/  EXIT ;  /* 0x000000000000794d */ /* 0x000fea0003800000 */
.L_x_13251:
[----:B------:R-:W0:Y:S01]  /*0c40*/  S2R R0, SR_TID.X ;  /* 0x0000000000007919 */ /* 0x000e220000002100 */
[----:B------:R-:W1:Y:S01]  /*0c50*/  LDCU.64 UR6, c[0x0][0x3a8] ;  /* 0x00007500ff0677ac */ /* 0x000e620008000a00 */
[----:B------:R-:W2:Y:S08]  /*0c60*/  LDC.64 R4, c[0x0][0x3a0] ;  /* 0x0000e800ff047b82 */ /* 0x000eb00000000a00 */
[----:B------:R-:W3:Y:S01]  /*0c70*/  LDC.64 R10, c[0x0][0x398] ;  /* 0x0000e600ff0a7b82 */ /* 0x000ee20000000a00 */
[----:B-1----:R-:W-:Y:S01]  /*0c80*/  IADD3 R18, P0, PT, R3, UR6, RZ ;  /* 0x0000000603127c10 */ /* 0x002fe2000ff1e0ff */
[----:B------:R-:W1:Y:S03]  /*0c90*/  LDCU UR6, c[0x0][0x388] ;  /* 0x00007100ff0677ac */ /* 0x000e660008000800 */
[----:B------:R-:W-:-:S03]  /*0ca0*/  IADD3.X R19, PT, PT, RZ, UR7, RZ, P0, !PT ;  /* 0x00000007ff137c10 */ /* 0x000fc600087fe4ff */
[----:B0-----:R-:W-:-:S05]  /*0cb0*/  IMAD.WIDE.U32 R18, R0, 0x2, R18 ;  /* 0x0000000200127825 */ /* 0x001fca00078e0012 */
[----:B------:R-:W4:Y:S01]  /*0cc0*/  LDG.E.U16 R20, desc[UR4][R18.64] ;  /* 0x0000000412147981 */ /* 0x000f22000c1e1500 */
[----:B--2---:R-:W-:-:S03]  /*0cd0*/  IMAD.WIDE.U32 R4, R3, 0x4, R4 ;  /* 0x0000000403047825 */ /* 0x004fc600078e0004 */
[----:B------:R-:W2:Y:S01]  /*0ce0*/  LDG.E.U16 R22, desc[UR4][R18.64+0x100] ;  /* 0x0001000412167981 */ /* 0x000ea2000c1e1500 */
[----:B------:R-:W-:-:S03]  /*0cf0*/  IMAD.WIDE.U32 R16, R0, 0x8, R4 ;  /* 0x0000000800107825 */ /* 0x000fc600078e0004 */
[----:B------:R-:W5:Y:S04]  /*0d00*/  LDG.E.U16 R2, desc[UR4][R18.64+0x200] ;  /* 0x0002000412027981 */ /* 0x000f68000c1e1500 */
[----:B------:R-:W5:Y:S04]  /*0d10*/  LDG.E.64 R12, desc[UR4][R16.64] ;  /* 0x00000004100c7981 */ /* 0x000f68000c1e1b00 */
[----:B------:R-:W5:Y:S04]  /*0d20*/  LDG.E.U16 R14, desc[UR4][R18.64+0x300] ;  /* 0x00030004120e7981 */ /* 0x000f68000c1e1500 */
[----:B------:R-:W5:Y:S04]  /*0d30*/  LDG.E.64 R4, desc[UR4][R16.64+0x800] ;  /* 0x0008000410047981 */ /* 0x000f68000c1e1b00 */
[----:B------:R-:W5:Y:S04]  /*0d40*/  LDG.E.64 R8, desc[UR4][R16.64+0x400] ;  /* 0x0004000410087981 */ /* 0x000f68000c1e1b00 */
[----:B------:R0:W5:Y:S01]  /*0d50*/  LDG.E.64 R6, desc[UR4][R16.64+0xc00] ;  /* 0x000c000410067981 */ /* 0x000162000c1e1b00 */
[----:B---3--:R-:W-:-:S04]  /*0d60*/  IMAD.WIDE.U32 R10, R3, 0x4, R10 ;  /* 0x00000004030a7825 */ /* 0x008fc800078e000a */
[----:B------:R-:W-:Y:S01]  /*0d70*/  IMAD.WIDE.U32 R10, R0, 0x8, R10 ;  /* 0x00000008000a7825 */ /* 0x000fe200078e000a */
[----:B----4-:R-:W-:-:S04]  /*0d80*/  PRMT R15, R20, 0x7770, RZ ;  /* 0x00007770140f7816 */ /* 0x010fc800000000ff */
[----:B------:R-:W-:Y:S02]  /*0d90*/  ISETP.NE.AND P0, PT, R15, RZ, PT ;  /* 0x000000ff0f00720c */ /* 0x000fe40003f05270 */
[----:B--2---:R-:W-:Y:S02]  /*0da0*/  PRMT R21, R22, 0x7770, RZ ;  /* 0x0000777016157816 */ /* 0x004fe400000000ff */
[----:B------:R-:W-:Y:S02]  /*0db0*/  FSEL R15, RZ, 1, !P0 ;  /* 0x3f800000ff0f7808 */ /* 0x000fe40004000000 */
[----:B------:R-:W-:Y:S02]  /*0dc0*/  PRMT R20, R20, 0x7771, RZ ;  /* 0x0000777114147816 */ /* 0x000fe400000000ff */
[----:B------:R-:W-:Y:S01]  /*0dd0*/  PRMT R22, R22, 0x7771, RZ ;  /* 0x0000777116167816 */ /* 0x000fe200000000ff */
[----:B-----5:R-:W-:Y:S01]  /*0de0*/  FMUL.FTZ R12, R12, R15 ;  /* 0x0000000f0c0c7220 */ /* 0x020fe20000410000 */
[----:B------:R-:W-:-:S02]  /*0df0*/  ISETP.NE.AND P1, PT, R20, RZ, PT ;  /* 0x000000ff1400720c */ /* 0x000fc40003f25270 */
[----:B------:R-:W-:Y:S02]  /*0e00*/  ISETP.NE.AND P2, PT, R21, RZ, PT ;  /* 0x000000ff1500720c */ /* 0x000fe40003f45270 */
[----:B------:R-:W-:Y:S02]  /*0e10*/  ISETP.NE.AND P3, PT, R22, RZ, PT ;  /* 0x000000ff1600720c */ /* 0x000fe40003f65270 */
[----:B------:R-:W-:Y:S02]  /*0e20*/  PRMT R3, R2, 0x7770, RZ ;  /* 0x0000777002037816 */ /* 0x000fe400000000ff */
[----:B------:R-:W-:Y:S02]  /*0e30*/  PRMT R15, R14, 0x7770, RZ ;  /* 0x000077700e0f7816 */ /* 0x000fe400000000ff */
[----:B------:R-:W-:Y:S02]  /*0e40*/  PRMT R2, R2, 0x7771, RZ ;  /* 0x0000777102027816 */ /* 0x000fe400000000ff */
[----:B------:R-:W-:-:S02]  /*0e50*/  PRMT R14, R14, 0x7771, RZ ;  /* 0x000077710e0e7816 */ /* 0x000fc400000000ff */
[----:B0-----:R-:W-:Y:S02]  /*0e60*/  FSEL R16, RZ, 1, !P1 ;  /* 0x3f800000ff107808 */ /* 0x001fe40004800000 */
[----:B------:R-:W-:Y:S02]  /*0e70*/  FSEL R17, RZ, 1, !P2 ;  /* 0x3f800000ff117808 */ /* 0x000fe40005000000 */
[----:B------:R-:W-:Y:S02]  /*0e80*/  FSEL R18, RZ, 1, !P3 ;  /* 0x3f800000ff127808 */ /* 0x000fe40005800000 */
[----:B------:R-:W-:Y:S02]  /*0e90*/  ISETP.NE.AND P0, PT, R3, RZ, PT ;  /* 0x000000ff0300720c */ /* 0x000fe40003f05270 */
[----:B------:R-:W-:Y:S02]  /*0ea0*/  ISETP.NE.AND P1, PT, R2, RZ, PT ;  /* 0x000000ff0200720c */ /* 0x000fe40003f25270 */
[----:B------:R-:W-:-:S02]  /*0eb0*/  ISETP.NE.AND P2, PT, R15, RZ, PT ;  /* 0x000000ff0f00720c */ /* 0x000fc40003f45270 */
[----:B------:R-:W-:Y:S02]  /*0ec0*/  ISETP.NE.AND P3, PT, R14, RZ, PT ;  /* 0x000000ff0e00720c */ /* 0x000fe40003f65270 */
[----:B------:R-:W-:Y:S02]  /*0ed0*/  FSEL R3, RZ, 1, !P0 ;  /* 0x3f800000ff037808 */ /* 0x000fe40004000000 */
[----:B------:R-:W-:Y:S02]  /*0ee0*/  FSEL R2, RZ, 1, !P1 ;  /* 0x3f800000ff027808 */ /* 0x000fe40004800000 */
[----:B------:R-:W-:Y:S02]  /*0ef0*/  FSEL R15, RZ, 1, !P2 ;  /* 0x3f800000ff0f7808 */ /* 0x000fe40005000000 */
[----:B------:R-:W-:Y:S01]  /*0f00*/  FSEL R14, RZ, 1, !P3 ;  /* 0x3f800000ff0e7808 */ /* 0x000fe20005800000 */
        /* <DEDUP_REMOVED lines=20> */
.L_x_13260:
        /* <DEDUP_REMOVED lines=11> */
.L_x_14342:


//--------------------- .text._ZN2at6native29vectorized_elementwise_kernelILi4EZNS0_43_GLOBAL__N__7cc8d1ed_10_Dropout_cu_0e96ed3819masked_scale_kernelIbffEEvRNS_6TensorERKS4_S7_T1_EUlfbE_St5arrayIPcLm3EEEEviT0_S8_ --------------------------
	.section	.text._ZN2at6native29vectorized_elementwise_kernelILi4EZNS0_43_GLOBAL__N__7cc8d1ed_10_Dropout_cu_0e96ed3819masked_scale_kernelIbffEEvRNS_6TensorERKS4_S7_T1_EUlfbE_St5arrayIPcLm3EEEEviT0_S8_,"ax",@progbits
	.align	128
        .global         _ZN2at6native29vectorized_elementwise_kernelILi4EZNS0_43_GLOBAL__N__7cc8d1ed_10_Dropout_cu_0e96ed3819masked_scale_kernelIbffEEvRNS_6TensorERKS4_S7_T1_EUlfbE_St5arrayIPcLm3EEEEviT0_S8_
        .type           _ZN2at6native29vectorized_elementwise_kernelILi4EZNS0_43_GLOBAL__N__7cc8d1ed_10_Dropout_cu_0e96ed3819masked_scale_kernelIbffEEvRNS_6TensorERKS4_S7_T1_EUlfbE_St5arrayIPcLm3EEEEviT0_S8_,@function
        .size           _ZN2at6native29vectorized_elementwise_kernelILi4EZNS0_43_GLOBAL__N__7cc8d1ed_10_Dropout_cu_0e96ed3819masked_scale_kernelIbffEEvRNS_6TensorERKS4_S7_T1_EUlfbE_St5arrayIPcLm3EEEEviT0_S8_,(.L_x_14343 - _ZN2at6native29vectorized_elementwise_kernelILi4EZNS0_43_GLOBAL__N__7cc8d1ed_10_Dropout_cu_0e96ed3819masked_scale_kernelIbffEEvRNS_6TensorERKS4_S7_T1_EUlfbE_St5arrayIPcLm3EEEEviT0_S8_)
        .other          _ZN2at6native29vectorized_elementwise_kernelILi4EZNS0_43_GLOBAL__N__7cc8d1ed_10_Dropout_cu_0e96ed3819masked_scale_kernelIbffEEvRNS_6TensorERKS4_S7_T1_EUlfbE_St5arrayIPcLm3EEEEviT0_S8_,@"STO_CUDA_ENTRY STV_DEFAULT"
_ZN2at6native29vectorized_elementwise_kernelILi4EZNS0_43_GLOBAL__N__7cc8d1ed_10_Dropout_cu_0e96ed3819masked_scale_kernelIbffEEvRNS_6TensorERKS4_S7_T1_EUlfbE_St5arrayIPcLm3EEEEviT0_S8_:
.text._ZN2at6native29vectorized_elementwise_kernelILi4EZNS0_43_GLOBAL__N__7cc8d1ed_10_Dropout_cu_0e96ed3819masked_scale_kernelIbffEEvRNS_6TensorERKS4_S7_T1_EUlfbE_St5arrayIPcLm3EEEEviT0_S8_:
        /* <DEDUP_REMOVED lines=151> */
.L_x_13264:
[----:B------:R-:W-:-:S13]  /*0970*/  ISETP.GE.U32.AND P0, PT, R2, R5, PT ;  /* 0x000000050200720c */ /* 0x000fda0003f06070 */
[----:B------:R-:W-:Y:S05]  /*0980*/  @P0 BRA `(.L_x_13266) ;  /* 0x0000000000300947 */ /* 0x000fea0003800000 */
[----:B0-----:R-:W0:Y:S01]  /*0990*/  LDC.64 R10, c[0x0][0x398] ;  /* 0x0000e600ff0a7b82 */ /* 0x001e220000000a00 */
[----:B------:R-:W-:Y:S01]  /*09a0*/  IMAD.IADD R13, R3, 0x1, R2 ;  /* 0x00000001030d7824 */ /* 0x000fe200078e0202 */
[----:B------:R-:W-:-:S03]  /*09b0*/  IADD3 R2, PT, PT, R2, 0x80, RZ ;  /* 0x0000008002027810 */ /* 0x000fc60007ffe0ff */
[----:B0-----:R-:W-:-:S05]  /*09c0*/  IMAD.WIDE.U32 R10, R13, 0x4, R10 ;  /* 0x000000040d0a7825 */ /* 0x001fca00078e000a */
[----:B------:R1:W-:Y:S02]  /*09d0*/  STG.E desc[UR4][R10.64], R9 ;  /* 0x000000090a007986 */ /* 0x0003e4000c101904 */
.L_x_13265:
[----:B------:R-:W-:-:S13]  /*09e0*/  ISETP.GE.U32.AND P0, PT, R2, R5, PT ;  /* 0x000000050200720c */ /* 0x000fda0003f06070 */
[----:B------:R-:W-:Y:S05]  /*09f0*/  @P0 BRA `(.L_x_13267) ;  /* 0x0000000000300947 */ /* 0x000fea0003800000 */
[----:B01----:R-:W0:Y:S01]  /*0a00*/  LDC.64 R10, c[0x0][0x398] ;  /* 0x0000e600ff0a7b82 */ /* 0x003e220000000a00 */
[----:B------:R-:W-:Y:S01]  /*0a10*/  IMAD.IADD R9, R3, 0x1, R2 ;  /* 0x0000000103097824 */ /* 0x000fe200078e0202 */
[----:B------:R-:W-:-:S03]  /*0a20*/  IADD3 R2, PT, PT, R2, 0x80, RZ ;  /* 0x0000008002027810 */ /* 0x000fc60007ffe0ff */
[----:B0-----:R-:W-:-:S05]  /*0a30*/  IMAD.WIDE.U32 R10, R9, 0x4, R10 ;  /* 0x00000004090a7825 */ /* 0x001fca00078e000a */
[----:B------:R1:W-:Y:S02]  /*0a40*/  STG.E desc[UR4][R10.64], R8 ;  /* 0x000000080a007986 */ /* 0x0003e4000c101904 */
.L_x_13266:
[----:B------:R-:W-:-:S13]  /*0a50*/  ISETP.GE.U32.AND P0, PT, R2, R5, PT ;  /* 0x000000050200720c */ /* 0x000fda0003f06070 */
[----:B------:R-:W-:Y:S05]  /*0a60*/  @P0 BRA `(.L_x_13268) ;  /* 0x0000000000340947 */ /* 0x000fea0003800000 */
[----:B-1----:R-:W1:Y:S01]  /*0a70*/  LDC.64 R8, c[0x0][0x398] ;  /* 0x0000e600ff087b82 */ /* 0x002e620000000a00 */
[----:B0-----:R-:W-:Y:S01]  /*0a80*/  IMAD.IADD R11, R3, 0x1, R2 ;  /* 0x00000001030b7824 */ /* 0x001fe200078e0202 */
[----:B------:R-:W-:-:S03]  /*0a90*/  IADD3 R2, PT, PT, R2, 0x80, RZ ;  /* 0x0000008002027810 */ /* 0x000fc60007ffe0ff */
[----:B-1----:R-:W-:-:S05]  /*0aa0*/  IMAD.WIDE.U32 R8, R11, 0x4, R8 ;  /* 0x000000040b087825 */ /* 0x002fca00078e0008 */
[----:B------:R2:W-:Y:S02]  /*0ab0*/  STG.E desc[UR4][R8.64], R7 ;  /* 0x0000000708007986 */ /* 0x0005e4000c101904 */
.L_x_13267:
        /* <DEDUP_REMOVED lines=8> */
.L_x_13268:
[----:B------:R-:W-:Y:S05]  /*0b40*/  BSYNC.RELIABLE B1 ;  /* 0x0000000000017941 */ /* 0x000fea0003800100 */
.L_x_13263:
[----:B------:R-:W-:-:S13]  /*0b50*/  ISETP.GE.U32.AND P0, PT, R2, R5, PT ;  /* 0x000000050200720c */ /* 0x000fda0003f06070 */
[----:B--2---:R-:W2:Y:S01]  /*0b60*/  @!P0 LDC.64 R6, c[0x0][0x398] ;  /* 0x0000e600ff068b82 */ /* 0x004ea20000000a00 */
[----:B------:R-:W-:Y:S01]  /*0b70*/  @!P0 IMAD.IADD R9, R3, 0x1, R2 ;  /* 0x0000000103098824 */ /* 0x000fe200078e0202 */
[----:B------:R-:W-:-:S03]  /*0b80*/  @!P0 IADD3 R2, PT, PT, R2, 0x80, RZ ;  /* 0x0000008002028810 */ /* 0x000fc60007ffe0ff */
[----:B--2---:R-:W-:-:S05]  /*0b90*/  @!P0 IMAD.WIDE.U32 R6, R9, 0x4, R6 ;  /* 0x0000000409068825 */ /* 0x004fca00078e0006 */
[----:B------:R3:W-:Y:S02]  /*0ba0*/  @!P0 STG.E desc[UR4][R6.64], R4 ;  /* 0x0000000406008986 */ /* 0x0007e4000c101904 */
.L_x_13269:
[----:B------:R-:W-:Y:S05]  /*0bb0*/  BSYNC.RECONVERGENT B0 ;  /* 0x0000000000007941 */ /* 0x000fea0003800200 */
.L_x_13262:
        /* <DEDUP_REMOVED lines=8> */
.L_x_13261:
        /* <DEDUP_REMOVED lines=8> */
[----:B------:R-:W4:Y:S01]  /*0cc0*/  LDG.E R2, desc[UR4][R16.64] ;  /* 0x0000000410027981 */ /* 0x000f22000c1e1900 */
[----:B--2---:R-:W-:-:S03]  /*0cd0*/  IMAD.WIDE.U32 R4, R3, 0x4, R4 ;  /* 0x0000000403047825 */ /* 0x004fc600078e0004 */
[----:B------:R-:W2:Y:S01]  /*0ce0*/  LDG.E R21, desc[UR4][R16.64+0x200] ;  /* 0x0002000410157981 */ /* 0x000ea2000c1e1900 */
[----:B------:R-:W-:-:S05]  /*0cf0*/  IMAD.WIDE.U32 R14, R0, 0x10, R4 ;  /* 0x00000010000e7825 */ /* 0x000fca00078e0004 */
[----:B------:R-:W5:Y:S04]  /*0d00*/  LDG.E.128 R8, desc[UR4][R14.64] ;  /* 0x000000040e087981 */ /* 0x000f68000c1e1d00 */
[----:B------:R2:W3:Y:S01]  /*0d10*/  LDG.E.128 R4, desc[UR4][R14.64+0x800] ;  /* 0x000800040e047981 */ /* 0x0004e2000c1e1d00 */
[C---:B----4-:R-:W-:Y:S02]  /*0d20*/  PRMT R18, R2.reuse, 0x7770, RZ ;  /* 0x0000777002127816 */ /* 0x050fe400000000ff */
[C---:B------:R-:W-:Y:S02]  /*0d30*/  PRMT R19, R2.reuse, 0x7771, RZ ;  /* 0x0000777102137816 */ /* 0x040fe400000000ff */
[C---:B------:R-:W-:Y:S02]  /*0d40*/  PRMT R20, R2.reuse, 0x7772, RZ ;  /* 0x0000777202147816 */ /* 0x040fe400000000ff */
[----:B------:R-:W-:-:S02]  /*0d50*/  PRMT R2, R2, 0x7773, RZ ;  /* 0x0000777302027816 */ /* 0x000fc400000000ff */
[----:B------:R-:W-:Y:S02]  /*0d60*/  ISETP.NE.AND P5, PT, R19, RZ, PT ;  /* 0x000000ff1300720c */ /* 0x000fe40003fa5270 */
[C---:B--2---:R-:W-:Y:S02]  /*0d70*/  PRMT R14, R21.reuse, 0x7772, RZ ;  /* 0x00007772150e7816 */ /* 0x044fe400000000ff */
[----:B------:R-:W-:Y:S02]  /*0d80*/  ISETP.NE.AND P4, PT, R18, RZ, PT ;  /* 0x000000ff1200720c */ /* 0x000fe40003f85270 */
[----:B------:R-:W-:Y:S02]  /*0d90*/  ISETP.NE.AND P3, PT, R2, RZ, PT ;  /* 0x000000ff0200720c */ /* 0x000fe40003f65270 */
[C---:B------:R-:W-:Y:S02]  /*0da0*/  PRMT R16, R21.reuse, 0x7770, RZ ;  /* 0x0000777015107816 */ /* 0x040fe400000000ff */
[----:B------:R-:W-:-:S02]  /*0db0*/  PRMT R17, R21, 0x7771, RZ ;  /* 0x0000777115117816 */ /* 0x000fc400000000ff */
[----:B------:R-:W-:Y:S02]  /*0dc0*/  PRMT R21, R21, 0x7773, RZ ;  /* 0x0000777315157816 */ /* 0x000fe400000000ff */
[----:B------:R-:W-:Y:S02]  /*0dd0*/  ISETP.NE.AND P0, PT, R14, RZ, PT ;  /* 0x000000ff0e00720c */ /* 0x000fe40003f05270 */
[----:B------:R-:W-:Y:S02]  /*0de0*/  FSEL R2, RZ, 1, !P5 ;  /* 0x3f800000ff027808 */ /* 0x000fe40006800000 */
[----:B------:R-:W-:Y:S02]  /*0df0*/  FSEL R15, RZ, 1, !P4 ;  /* 0x3f800000ff0f7808 */ /* 0x000fe40006000000 */
[----:B------:R-:W-:Y:S01]  /*0e00*/  FSEL R14, RZ, 1, !P3 ;  /* 0x3f800000ff0e7808 */ /* 0x000fe20005800000 */
[----:B-----5:R-:W-:Y:S01]  /*0e10*/  FMUL.FTZ R9, R9, R2 ;  /* 0x0000000209097220 */ /* 0x020fe20000410000 */
[----:B------:R-:W-:Y:S01]  /*0e20*/  ISETP.NE.AND P6, PT, R20, RZ, PT ;  /* 0x000000ff1400720c */ /* 0x000fe20003fc5270 */
[----:B------:R-:W-:Y:S01]  /*0e30*/  FMUL.FTZ R8, R8, R15 ;  /* 0x0000000f08087220 */ /* 0x000fe20000410000 */
[----:B------:R-:W-:Y:S01]  /*0e40*/  ISETP.NE.AND P2, PT, R16, RZ, PT ;  /* 0x000000ff1000720c */ /* 0x000fe20003f45270 */
[----:B---3--:R-:W-:Y:S01]  /*0e50*/  IMAD.WIDE.U32 R2, R3, 0x4, R12 ;  /* 0x0000000403027825 */ /* 0x008fe200078e000c */
[----:B------:R-:W-:-:S03]  /*0e60*/  ISETP.NE.AND P1, PT, R17, RZ, PT ;  /* 0x000000ff1100720c */ /* 0x000fc60003f25270 */
[----:B------:R-:W-:Y:S01]  /*0e70*/  FMUL.FTZ R11, R11, R14 ;  /* 0x0000000e0b0b7220 */ /* 0x000fe20000410000 */
[----:B------:R-:W-:Y:S02]  /*0e80*/  ISETP.NE.AND P4, PT, R21, RZ, PT ;  /* 0x000000ff1500720c */ /* 0x000fe40003f85270 */
[----:B------:R-:W-:Y:S01]  /*0e90*/  FSEL R17, RZ, 1, !P6 ;  /* 0x3f800000ff117808 */ /* 0x000fe20007000000 */
[----:B------:R-:W-:Y:S01]  /*0ea0*/  IMAD.WIDE.U32 R2, R0, 0x10, R2 ;  /* 0x0000001000027825 */ /* 0x000fe200078e0002 */
[----:B------:R-:W-:Y:S02]  /*0eb0*/  FSEL R13, RZ, 1, !P2 ;  /* 0x3f800000ff0d7808 */ /* 0x000fe40005000000 */
[----:B------:R-:W-:Y:S01]  /*0ec0*/  FSEL R12, RZ, 1, !P1 ;  /* 0x3f800000ff0c7808 */ /* 0x000fe20004800000 */
[----:B------:R-:W-:Y:S01]  /*0ed0*/  FMUL.FTZ R10, R10, R17 ;  /* 0x000000110a0a7220 */ /* 0x000fe20000410000 */
[----:B------:R-:W-:Y:S01]  /*0ee0*/  FSEL R15, RZ, 1, !P0 ;  /* 0x3f800000ff0f7808 */ /* 0x000fe20004000000 */
[----:B------:R-:W-:Y:S01]  /*0ef0*/  FMUL.FTZ R13, R4, R13 ;  /* 0x0000000d040d7220 */ /* 0x000fe20000410000 */
[----:B------:R-:W-:Y:S01]  /*0f00*/  FSEL R14, RZ, 1, !P4 ;  /* 0x3f800000ff0e7808 */ /* 0x000fe20006000000 */
[----:B------:R-:W-:Y:S01]  /*0f10*/  FMUL.FTZ R12, R5, R12 ;  /* 0x0000000c050c7220 */ /* 0x000fe20000410000 */
[----:B-1----:R-:W-:Y:S01]  /*0f20*/  FMUL.FTZ R4, R8, UR6 ;  /* 0x0000000608047c20 */ /* 0x002fe20008410000 */
        /* <DEDUP_REMOVED lines=12> */
.L_x_13270:
        /* <DEDUP_REMOVED lines=9> */
.L_x_14343:


//--------------------- .text._ZN2at6native29vectorized_elementwise_kernelILi8EZNS0_43_GLOBAL__N__7cc8d1ed_10_Dropout_cu_0e96ed3819masked_scale_kernelIbffEEvRNS_6TensorERKS4_S7_T1_EUlfbE_St5arrayIPcLm3EEEEviT0_S8_ --------------------------
	.section	.text._ZN2at6native29vectorized_elementwise_kernelILi8EZNS0_43_GLOBAL__N__7cc8d1ed_10_Dropout_cu_0e96ed3819masked_scale_kernelIbffEEvRNS_6TensorERKS4_S7_T1_EUlfbE_St5arrayIPcLm3EEEEviT0_S8_,"ax",@progbits
	.align	128
        .global         _ZN2at6native29vectorized_elementwise_kernelILi8EZNS0_43_GLOBAL__N__7cc8d1ed_10_Dropout_cu_0e96ed3819masked_scale_kernelIbffEEvRNS_6TensorERKS4_S7_T1_EUlfbE_St5arrayIPcLm3EEEEviT0_S8_
        .type           _ZN2at6native29vectorized_elementwise_kernelILi8EZNS0_43_GLOBAL__N__7cc8d1ed_10_Dropout_cu_0e96ed3819masked_scale_kernelIbffEEvRNS_6TensorERKS4_S7_T1_EUlfbE_St5arrayIPcLm3EEEEviT0_S8_,@function
        .size           _ZN2at6native29vectorized_elementwise_kernelILi8EZNS0_43_GLOBAL__N__7cc8d1ed_10_Dropout_cu_0e96ed3819masked_scale_kernelIbffEEvRNS_6TensorERKS4_S7_T1_EUlfbE_St5arrayIPcLm3EEEEviT0_S8_,(.L_x_14344 - _ZN2at6native29vectorized_elementwise_kernelILi8EZNS0_43_GLOBAL__N__7cc8d1ed_10_Dropout_cu_0e96ed3819masked_scale_kernelIbffEEvRNS_6TensorERKS4_S7_T1_EUlfbE_St5arrayIPcLm3EEEEviT0_S8_)
        .other          _ZN2at6native29vectorized_elementwise_kernelILi8EZNS0_43_GLOBAL__N__7cc8d1ed_10_Dropout_cu_0e96ed3819masked_scale_kernelIbffEEvRNS_6TensorERKS4_S7_T1_EUlfbE_St5arrayIPcLm3EEEEviT0_S8_,@"STO_CUDA_ENTRY STV_DEFAULT"
_ZN2at6native29vectorized_elementwise_kernelILi8EZNS0_43_GLOBAL__N__7cc8d1ed_10_Dropout_cu_0e96ed3819masked_scale_kernelIbffEEvRNS_6TensorERKS4_S7_T1_EUlfbE_St5arrayIPcLm3EEEEviT0_S8_:
.text._ZN2at6native29vectorized_elementwise_kernelILi8EZNS0_43_GLOBAL__N__7cc8d1ed_10_Dropout_cu_0e96ed3819masked_scale_kernelIbffEEvRNS_6TensorERKS4_S7_T1_EUlfbE_St5arrayIPcLm3EEEEviT0_S8_:
        /* <DEDUP_REMOVED lines=151> */
.L_x_13274:
[----:B------:R-:W-:-:S13]  /*0970*/  ISETP.GE.U32.AND P0, PT, R2, R5, PT ;  /* 0x000000050200720c */ /* 0x000fda0003f06070 */
[----:B------:R-:W-:Y:S05]  /*0980*/  @P0 BRA `(.L_x_13276) ;  /* 0x0000000000300947 */ /* 0x000fea0003800000 */
[----:B0-----:R-:W0:Y:S01]  /*0990*/  LDC.64 R10, c[0x0][0x398] ;  /* 0x0000e600ff0a7b82 */ /* 0x001e220000000a00 */
[----:B------:R-:W-:Y:S01]  /*09a0*/  IMAD.IADD R13, R3, 0x1, R2 ;  /* 0x00000001030d7824 */ /* 0x000fe200078e0202 */
[----:B------:R-:W-:-:S03]  /*09b0*/  IADD3 R2, PT, PT, R2, 0x80, RZ ;  /* 0x0000008002027810 */ /* 0x000fc60007ffe0ff */
[----:B0-----:R-:W-:-:S05]  /*09c0*/  IMAD.WIDE.U32 R10, R13, 0x4, R10 ;  /* 0x000000040d0a7825 */ /* 0x001fca00078e000a */
[----:B------:R1:W-:Y:S02]  /*09d0*/  STG.E desc[UR4][R10.64], R9 ;  /* 0x000000090a007986 */ /* 0x0003e4000c101904 */
.L_x_13275:
[----:B------:R-:W-:-:S13]  /*09e0*/  ISETP.GE.U32.AND P0, PT, R2, R5, PT ;  /* 0x000000050200720c */ /* 0x000fda0003f06070 */
[----:B------:R-:W-:Y:S05]  /*09f0*/  @P0 BRA `(.L_x_13277) ;  /* 0x0000000000300947 */ /* 0x000fea0003800000 */
[----:B01----:R-:W0:Y:S01]  /*0a00*/  LDC.64 R10, c[0x0][0x398] ;  /* 0x0000e600ff0a7b82 */ /* 0x003e220000000a00 */
[----:B------:R-:W-:Y:S01]  /*0a10*/  IMAD.IADD R9, R3, 0x1, R2 ;  /* 0x0000000103097824 */ /* 0x000fe200078e0202 */
[----:B------:R-:W-:-:S03]  /*0a20*/  IADD3 R2, PT, PT, R2, 0x80, RZ ;  /* 0x0000008002027810 */ /* 0x000fc60007ffe0ff */
[----:B0-----:R-:W-:-:S05]  /*0a30*/  IMAD.WIDE.U32 R10, R9, 0x4, R10 ;  /* 0x00000004090a7825 */ /* 0x001fca00078e000a */
[----:B------:R1:W-:Y:S02]  /*0a40*/  STG.E desc[UR4][R10.64], R8 ;  /* 0x000000080a007986 */ /* 0x0003e4000c101904 */
.L_x_13276:
[----:B------:R-:W-:-:S13]  /*0a50*/  ISETP.GE.U32.AND P0, PT, R2, R5, PT ;  /* 0x000000050200720c */ /* 0x000fda0003f06070 */
[----:B------:R-:W-:Y:S05]  /*0a60*/  @P0 BRA `(.L_x_13278) ;  /* 0x0000000000340947 */ /* 0x000fea0003800000 */
[----:B-1----:R-:W1:Y:S01]  /*0a70*/  LDC.64 R8, c[0x0][0x398] ;  /* 0x0000e600ff087b82 */ /* 0x002e620000000a00 */
[----:B0-----:R-:W-:Y:S01]  /*0a80*/  IMAD.IADD R11, R3, 0x1, R2 ;  /* 0x00000001030b7824 */ /* 0x001fe200078e0202 */
[----:B------:R-:W-:-:S03]  /*0a90*/  IADD3 R2, PT, PT, R2, 0x80, RZ ;  /* 0x0000008002027810 */ /* 0x000fc60007ffe0ff */
[----:B-1----:R-:W-:-:S05]  /*0aa0*/  IMAD.WIDE.U32 R8, R11, 0x4, R8 ;  /* 0x000000040b087825 */ /* 0x002fca00078e0008 */
[----:B------:R2:W-:Y:S02]  /*0ab0*/  STG.E desc[UR4][R8.64], R7 ;  /* 0x0000000708007986 */ /* 0x0005e4000c101904 */
.L_x_13277:
        /* <DEDUP_REMOVED lines=8> */
.L_x_13278:
[----:B------:R-:W-:Y:S05]  /*0b40*/  BSYNC.RELIABLE B1 ;  /* 0x0000000000017941 */ /* 0x000fea0003800100 */
.L_x_13273:
[----:B------:R-:W-:-:S13]  /*0b50*/  ISETP.GE.U32.AND P0, PT, R2, R5, PT ;  /* 0x000000050200720c */ /* 0x000fda0003f06070 */
[----:B--2---:R-:W2:Y:S01]  /*0b60*/  @!P0 LDC.64 R6, c[0x0][0x398] ;  /* 0x0000e600ff068b82 */ /* 0x004ea20000000a00 */
[----:B------:R-:W-:Y:S01]  /*0b70*/  @!P0 IMAD.IADD R9, R3, 0x1, R2 ;  /* 0x0000000103098824 */ /* 0x000fe200078e0202 */
[----:B------:R-:W-:-:S03]  /*0b80*/  @!P0 IADD3 R2, PT, PT, R2, 0x80, RZ ;  /* 0x0000008002028810 */ /* 0x000fc60007ffe0ff */
[----:B--2---:R-:W-:-:S05]  /*0b90*/  @!P0 IMAD.WIDE.U32 R6, R9, 0x4, R6 ;  /* 0x0000000409068825 */ /* 0x004fca00078e0006 */
[----:B------:R3:W-:Y:S02]  /*0ba0*/  @!P0 STG.E desc[UR4][R6.64], R4 ;  /* 0x0000000406008986 */ /* 0x0007e4000c101904 */
.L_x_13279:
[----:B------:R-:W-:Y:S05]  /*0bb0*/  BSYNC.RECONVERGENT B0 ;  /* 0x0000000000007941 */ /* 0x000fea0003800200 */
.L_x_13272:
        /* <DEDUP_REMOVED lines=8> */
.L_x_13271:
[----:B------:R-:W0:Y:S01]  /*0c40*/  S2R R0, SR_TID.X ;  /* 0x0000000000007919 */ /* 0x000e220000002100 */
[----:B------:R-:W1:Y:S01]  /*0c50*/  LDCU.64 UR6, c[0x0][0x3a8] ;  /* 0x00007500ff0677ac */ /* 0x000e620008000a00 */
[----:B------:R-:W2:Y:S08]  /*0c60*/  LDC.64 R4, c[0x0][0x3a0] ;  /* 0x0000e800ff047b82 */ /* 0x000eb00000000a00 */
[----:B------:R-:W3:Y:S01]  /*0c70*/  LDC.64 R14, c[0x0][0x398] ;  /* 0x0000e600ff0e7b82 */ /* 0x000ee20000000a00 */
[----:B-1----:R-:W-:Y:S01]  /*0c80*/  IADD3 R12, P0, PT, R3, UR6, RZ ;  /* 0x00000006030c7c10 */ /* 0x002fe2000ff1e0ff */
[----:B------:R-:W1:Y:S03]  /*0c90*/  LDCU UR6, c[0x0][0x388] ;  /* 0x00007100ff0677ac */ /* 0x000e660008000800 */
[----:B------:R-:W-:-:S03]  /*0ca0*/  IADD3.X R13, PT, PT, RZ, UR7, RZ, P0, !PT ;  /* 0x00000007ff0d7c10 */ /* 0x000fc600087fe4ff */
[----:B0-----:R-:W-:-:S06]  /*0cb0*/  IMAD.WIDE.U32 R12, R0, 0x8, R12 ;  /* 0x00000008000c7825 */ /* 0x001fcc00078e000c */
[----:B------:R-:W4:Y:S01]  /*0cc0*/  LDG.E.64 R12, desc[UR4][R12.64] ;  /* 0x000000040c0c7981 */ /* 0x000f22000c1e1b00 */
[----:B--2---:R-:W-:-:S04]  /*0cd0*/  IMAD.WIDE.U32 R4, R3, 0x4, R4 ;  /* 0x0000000403047825 */ /* 0x004fc800078e0004 */
[----:B------:R-:W-:-:S06]  /*0ce0*/  IMAD.WIDE.U32 R4, R0, 0x20, R4 ;  /* 0x0000002000047825 */ /* 0x000fcc00078e0004 */
[----:B------:R-:W2:Y:S01]  /*0cf0*/  LDG.E.ENL2.256 R8, R4, desc[UR4][R4.64] ;  /* 0xfe0000040404797e */ /* 0x000ea20008121908 */
[----:B---3--:R-:W-:-:S04]  /*0d00*/  IMAD.WIDE.U32 R14, R3, 0x4, R14 ;  /* 0x00000004030e7825 */ /* 0x008fc800078e000e */
[----:B------:R-:W-:Y:S01]  /*0d10*/  IMAD.WIDE.U32 R14, R0, 0x20, R14 ;  /* 0x00000020000e7825 */ /* 0x000fe200078e000e */
[C---:B----4-:R-:W-:Y:S02]  /*0d20*/  PRMT R16, R13.reuse, 0x7772, RZ ;  /* 0x000077720d107816 */ /* 0x050fe400000000ff */
[C---:B------:R-:W-:Y:S02]  /*0d30*/  PRMT R2, R13.reuse, 0x7773, RZ ;  /* 0x000077730d027816 */ /* 0x040fe400000000ff */
[----:B------:R-:W-:Y:S02]  /*0d40*/  ISETP.NE.AND P4, PT, R16, RZ, PT ;  /* 0x000000ff1000720c */ /* 0x000fe40003f85270 */
[C---:B------:R-:W-:Y:S02]  /*0d50*/  PRMT R16, R13.reuse, 0x7770, RZ ;  /* 0x000077700d107816 */ /* 0x040fe400000000ff */
[----:B------:R-:W-:Y:S02]  /*0d60*/  ISETP.NE.AND P5, PT, R2, RZ, PT ;  /* 0x000000ff0200720c */ /* 0x000fe40003fa5270 */
[----:B------:R-:W-:-:S02]  /*0d70*/  PRMT R2, R13, 0x7771, RZ ;  /* 0x000077710d027816 */ /* 0x000fc400000000ff */
[C---:B------:R-:W-:Y:S02]  /*0d80*/  PRMT R17, R12.reuse, 0x7772, RZ ;  /* 0x000077720c117816 */ /* 0x040fe400000000ff */
[----:B------:R-:W-:Y:S02]  /*0d90*/  PRMT R13, R12, 0x7773, RZ ;  /* 0x000077730c0d7816 */ /* 0x000fe400000000ff */
[----:B------:R-:W-:Y:S02]  /*0da0*/  ISETP.NE.AND P3, PT, R16, RZ, PT ;  /* 0x000000ff1000720c */ /* 0x000fe40003f65270 */
[C---:B------:R-:W-:Y:S02]  /*0db0*/  PRMT R16, R12.reuse, 0x7771, RZ ;  /* 0x000077710c107816 */ /* 0x040fe400000000ff */
[----:B------:R-:W-:Y:S02]  /*0dc0*/  ISETP.NE.AND P2, PT, R17, RZ, PT ;  /* 0x000000ff1100720c */ /* 0x000fe40003f45270 */
[----:B------:R-:W-:-:S02]  /*0dd0*/  PRMT R12, R12, 0x7770, RZ ;  /* 0x000077700c0c7816 */ /* 0x000fc400000000ff */
[----:B------:R-:W-:Y:S02]  /*0de0*/  ISETP.NE.AND P0, PT, R2, RZ, PT ;  /* 0x000000ff0200720c */ /* 0x000fe40003f05270 */
[----:B------:R-:W-:Y:S02]  /*0df0*/  ISETP.NE.AND P1, PT, R13, RZ, PT ;  /* 0x000000ff0d00720c */ /* 0x000fe40003f25270 */
[----:B------:R-:W-:Y:S02]  /*0e00*/  FSEL R17, RZ, 1, !P4 ;  /* 0x3f800000ff117808 */ /* 0x000fe40006000000 */
[----:B------:R-:W-:Y:S02]  /*0e10*/  FSEL R2, RZ, 1, !P5 ;  /* 0x3f800000ff027808 */ /* 0x000fe40006800000 */
[----:B------:R-:W-:Y:S01]  /*0e20*/  FSEL R13, RZ, 1, !P3 ;  /* 0x3f800000ff0d7808 */ /* 0x000fe20005800000 */
[----:B--2---:R-:W-:Y:S01]  /*0e30*/  FMUL.FTZ R17, R10, R17 ;  /* 0x000000110a117220 */ /* 0x004fe20000410000 */
[----:B------:R-:W-:Y:S01]  /*0e40*/  ISETP.NE.AND P3, PT, R12, RZ, PT ;  /* 0x000000ff0c00720c */ /* 0x000fe20003f65270 */
[----:B------:R-:W-:Y:S01]  /*0e50*/  FMUL.FTZ R2, R11, R2 ;  /* 0x000000020b027220 */ /* 0x000fe20000410000 */
[----:B------:R-:W-:Y:S01]  /*0e60*/  ISETP.NE.AND P4, PT, R16, RZ, PT ;  /* 0x000000ff1000720c */ /* 0x000fe20003f85270 */
[----:B------:R-:W-:Y:S01]  /*0e70*/  FMUL.FTZ R13, R8, R13 ;  /* 0x0000000d080d7220 */ /* 0x000fe20000410000 */
[----:B------:R-:W-:-:S02]  /*0e80*/  FSEL R12, RZ, 1, !P0 ;  /* 0x3f800000ff0c7808 */ /* 0x000fc40004000000 */
        /* <DEDUP_REMOVED lines=16> */
[----:B------:R-:W-:-:S05]  /*0f90*/  FMUL.FTZ R7, R2, UR6 ;  /* 0x0000000602077c20 */ /* 0x000fca0008410000 */
[----:B------:R-:W-:Y:S01]  /*0fa0*/  STG.E.ENL2.256 desc[UR4][R14.64], R8, R4 ;  /* 0xf80000080e04797f */ /* 0x000fe2000f121804 */
[----:B------:R-:W-:Y:S05]  /*0fb0*/  EXIT ;  /* 0x000000000000794d */ /* 0x000fea0003800000 */
.L_x_13280:
        /* <DEDUP_REMOVED lines=12> */
.L_x_14344:


//--------------------- .text._ZN2at6native18elementwise_kernelILi128ELi4EZNS0_15gpu_kernel_implIZNS0_43_GLOBAL__N__7cc8d1ed_10_Dropout_cu_0e96ed3819masked_scale_kernelIbddEEvRNS_6TensorERKS5_S8_T1_EUldbE_EEvRNS_18TensorIteratorBaseERKT_EUliE_EEviS9_ --------------------------
	.section	.text._ZN2at6native18elementwise_kernelILi128ELi4EZNS0_15gpu_kernel_implIZNS0_43_GLOBAL__N__7cc8d1ed_10_Dropout_cu_0e96ed3819masked_scale_kernelIbddEEvRNS_6TensorERKS5_S8_T1_EUldbE_EEvRNS_18TensorIteratorBaseERKT_EUliE_EEviS9_,"ax",@progbits
	.align	128
        .global         _ZN2at6native18elementwise_kernelILi128ELi4EZNS0_15gpu_kernel_implIZNS0_43_GLOBAL__N__7cc8d1ed_10_Dropout_cu_0e96ed3819masked_scale_kernelIbddEEvRNS_6TensorERKS5_S8_T1_EUldbE_EEvRNS_18TensorIteratorBaseERKT_EUliE_EEviS9_
        .type           _ZN2at6native18elementwise_kernelILi128ELi4EZNS0_15gpu_kernel_implIZNS0_43_GLOBAL__N__7cc8d1ed_10_Dropout_cu_0e96ed3819masked_scale_kernelIbddEEvRNS_6TensorERKS5_S8_T1_EUldbE_EEvRNS_18TensorIteratorBaseERKT_EUliE_EEviS9_,@function
        .size           _ZN2at6native18elementwise_kernelILi128ELi4EZNS0_15gpu_kernel_implIZNS0_43_GLOBAL__N__7cc8d1ed_10_Dropout_cu_0e96ed3819masked_scale_kernelIbddEEvRNS_6TensorERKS5_S8_T1_EUldbE_EEvRNS_18TensorIteratorBaseERKT_EUliE_EEviS9_,(.L_x_14345 - _ZN2at6native18elementwise_kernelILi128ELi4EZNS0_15gpu_kernel_implIZNS0_43_GLOBAL__N__7cc8d1ed_10_Dropout_cu_0e96ed3819masked_scale_kernelIbddEEvRNS_6TensorERKS5_S8_T1_EUldbE_EEvRNS_18TensorIteratorBaseERKT_EUliE_EEviS9_)
        .other          _ZN2at6native18elementwise_kernelILi128ELi4EZNS0_15gpu_kernel_implIZNS0_43_GLOBAL__N__7cc8d1ed_10_Dropout_cu_0e96ed3819masked_scale_kernelIbddEEvRNS_6TensorERKS5_S8_T1_EUldbE_EEvRNS_18TensorIteratorBaseERKT_EUliE_EEviS9_,@"STO_CUDA_ENTRY STV_DEFAULT"
_ZN2at6native18elementwise_kernelILi128ELi4EZNS0_15gpu_kernel_implIZNS0_43_GLOBAL__N__7cc8d1ed_10_Dropout_cu_0e96ed3819masked_scale_kernelIbddEEvRNS_6TensorERKS5_S8_T1_EUldbE_EEvRNS_18TensorIteratorBaseERKT_EUliE_EEviS9_:
.text._ZN2at6native18elementwise_kernelILi128ELi4EZNS0_15gpu_kernel_implIZNS0_43_GLOBAL__N__7cc8d1ed_10_Dropout_cu_0e96ed3819masked_scale_kernelIbddEEvRNS_6TensorERKS5_S8_T1_EUldbE_EEvRNS_18TensorIteratorBaseERKT_EUliE_EEviS9_:
        /* <DEDUP_REMOVED lines=372> */
.L_x_13283:
        /* <DEDUP_REMOVED lines=18> */
.L_x_13288:
[----:B------:R-:W2:Y:S02]  /*1860*/  LDG.E.U8 R2, desc[UR36][R2.64] ;  /* 0x0000002402027981 */ /* 0x000ea4000c1e1100 */
[----:B--2---:R0:W1:Y:S01]  /*1870*/  I2F.F64.U16 R16, R2 ;  /* 0x0000000200107312 */ /* 0x0040620000101800 */
[----:B------:R-:W-:Y:S05]  /*1880*/  BRA `(.L_x_13290) ;  /* 0x0000000c00607947 */ /* 0x000fea0003800000 */
.L_x_13287:
        /* <DEDUP_REMOVED lines=9> */
.L_x_13292:
[----:B------:R-:W2:Y:S02]  /*1920*/  LDG.E R2, desc[UR36][R2.64] ;  /* 0x0000002402027981 */ /* 0x000ea4000c1e1900 */
[----:B--2---:R0:W1:Y:S01]  /*1930*/  I2F.F64 R16, R2 ;  /* 0x0000000200107312 */ /* 0x0040620000201c00 */
[----:B------:R-:W-:Y:S05]  /*1940*/  BRA `(.L_x_13290) ;  /* 0x0000000c00307947 */ /* 0x000fea0003800000 */
.L_x_13291:
[----:B------:R-:W2:Y:S02]  /*1950*/  LDG.E.U16 R2, desc[UR36][R2.64] ;  /* 0x0000002402027981 */ /* 0x000ea4000c1e1500 */
[----:B--2---:R0:W1:Y:S01]  /*1960*/  I2F.F64.S16 R16, R2 ;  /* 0x0000000200107312 */ /* 0x0040620000101c00 */
[----:B------:R-:W-:Y:S05]  /*1970*/  BRA `(.L_x_13290) ;  /* 0x0000000c00247947 */ /* 0x000fea0003800000 */
.L_x_13286:
        /* <DEDUP_REMOVED lines=10> */
.L_x_13294:
[----:B------:R-:W2:Y:S02]  /*1a20*/  LDG.E.U16 R0, desc[UR36][R2.64] ;  /* 0x0000002402007981 */ /* 0x000ea4000c1e1500 */
[----:B--2---:R-:W-:-:S05]  /*1a30*/  HADD2.F32 R0, -RZ, R0.H0_H0 ;  /* 0x20000000ff007230 */ /* 0x004fca0000004100 */
[----:B------:R-:W-:-:S04]  /*1a40*/  FMUL.FTZ R0, R0, 1 ;  /* 0x3f80000000007820 */ /* 0x000fc80000410000 */
[----:B------:R0:W1:Y:S01]  /*1a50*/  F2F.F64.F32 R16, R0 ;  /* 0x0000000000107310 */ /* 0x0000620000201800 */
[----:B------:R-:W-:Y:S05]  /*1a60*/  BRA `(.L_x_13290) ;  /* 0x0000000800e87947 */ /* 0x000fea0003800000 */
.L_x_13293:
        /* <DEDUP_REMOVED lines=10> */
.L_x_13296:
[----:B------:R-:W2:Y:S02]  /*1b10*/  LDG.E.U16 R2, desc[UR36][R2.64] ;  /* 0x0000002402027981 */ /* 0x000ea4000c1e1500 */
[----:B--2---:R-:W-:-:S05]  /*1b20*/  HADD2.F32 R0, -RZ, R2.H0_H0 ;  /* 0x20000002ff007230 */ /* 0x004fca0000004100 */
[----:B------:R-:W-:-:S04]  /*1b30*/  FMUL.FTZ R0, R0, 1 ;  /* 0x3f80000000007820 */ /* 0x000fc80000410000 */
[----:B------:R0:W1:Y:S01]  /*1b40*/  F2F.F64.F32 R16, R0 ;  /* 0x0000000000107310 */ /* 0x0000620000201800 */
[----:B------:R-:W-:Y:S05]  /*1b50*/  BRA `(.L_x_13290) ;  /* 0x0000000800ac7947 */ /* 0x000fea0003800000 */
.L_x_13295:
[----:B------:R0:W5:Y:S01]  /*1b60*/  LDG.E.64 R16, desc[UR36][R2.64] ;  /* 0x0000002402107981 */ /* 0x000162000c1e1b00 */
[----:B------:R-:W-:Y:S05]  /*1b70*/  BRA `(.L_x_13290) ;  /* 0x0000000800a47947 */ /* 0x000fea0003800000 */
.L_x_13285:
        /* <DEDUP_REMOVED lines=13> */
.L_x_13299:
[----:B------:R0:W5:Y:S01]  /*1c50*/  LDG.E.64 R16, desc[UR36][R2.64] ;  /* 0x0000002402107981 */ /* 0x000162000c1e1b00 */
[----:B------:R-:W-:Y:S05]  /*1c60*/  BRA `(.L_x_13290) ;  /* 0x0000000800687947 */ /* 0x000fea0003800000 */
.L_x_13298:
        /* <DEDUP_REMOVED lines=27> */
.L_x_13301:
        /* <DEDUP_REMOVED lines=14> */
.L_x_13300:
[----:B------:R-:W2:Y:S02]  /*1f00*/  LDG.E.U16 R0, desc[UR36][R2.64] ;  /* 0x0000002402007981 */ /* 0x000ea4000c1e1500 */
[----:B--2---:R-:W-:-:S04]  /*1f10*/  IMAD.U32 R0, R0, 0x10000, RZ ;  /* 0x0001000000007824 */ /* 0x004fc800078e00ff */
[----:B------:R-:W-:-:S04]  /*1f20*/  FMUL.FTZ R0, R0, 1 ;  /* 0x3f80000000007820 */ /* 0x000fc80000410000 */
[----:B------:R0:W1:Y:S01]  /*1f30*/  F2F.F64.F32 R16, R0 ;  /* 0x0000000000107310 */ /* 0x0000620000201800 */
[----:B------:R-:W-:Y:S05]  /*1f40*/  BRA `(.L_x_13290) ;  /* 0x0000000400b07947 */ /* 0x000fea0003800000 */
.L_x_13297:
        /* <DEDUP_REMOVED lines=11> */
.L_x_13304:
        /* <DEDUP_REMOVED lines=21> */
.L_x_13306:
[----:B------:R-:W-:Y:S05]  /*2150*/  BSYNC.RECONVERGENT B0 ;  /* 0x0000000000007941 */ /* 0x000fea0003800200 */
.L_x_13305:
[----:B------:R-:W-:Y:S01]  /*2160*/  IMAD.SHL.U32 R0, R0, 0x100000, RZ ;  /* 0x0010000000007824 */ /* 0x000fe200078e00ff */
[----:B------:R-:W-:-:S04]  /*2170*/  LEA R2, R2, 0x3b800000, 0x17 ;  /* 0x3b80000002027811 */ /* 0x000fc800078eb8ff */
[----:B------:R-:W-:-:S05]  /*2180*/  LOP3.LUT R0, R2, R0, R7, 0xfe, !PT ;  /* 0x0000000002007212 */ /* 0x000fca00078efe07 */
[----:B------:R-:W-:-:S04]  /*2190*/  FMUL.FTZ R0, R0, 1 ;  /* 0x3f80000000007820 */ /* 0x000fc80000410000 */
[----:B------:R0:W1:Y:S01]  /*21a0*/  F2F.F64.F32 R16, R0 ;  /* 0x0000000000107310 */ /* 0x0000620000201800 */
[----:B------:R-:W-:Y:S05]  /*21b0*/  BRA `(.L_x_13290) ;  /* 0x0000000400147947 */ /* 0x000fea0003800000 */
.L_x_13303:
        /* <DEDUP_REMOVED lines=21> */
.L_x_13308:
[----:B------:R-:W-:Y:S05]  /*2310*/  BSYNC.RECONVERGENT B0 ;  /* 0x0000000000007941 */ /* 0x000fea0003800200 */
.L_x_13307:
[----:B------:R-:W-:Y:S02]  /*2320*/  SHF.L.U32 R0, R0, 0x15, RZ ;  /* 0x0000001500007819 */ /* 0x000fe400000006ff */
[----:B------:R-:W-:-:S04]  /*2330*/  LEA R2, R2, 0x37800000, 0x17 ;  /* 0x3780000002027811 */ /* 0x000fc800078eb8ff */
[----:B------:R-:W-:-:S05]  /*2340*/  LOP3.LUT R0, R2, R0, R7, 0xfe, !PT ;  /* 0x0000000002007212 */ /* 0x000fca00078efe07 */
[----:B------:R-:W-:-:S04]  /*2350*/  FMUL.FTZ R0, R0, 1 ;  /* 0x3f80000000007820 */ /* 0x000fc80000410000 */
[----:B------:R0:W1:Y:S01]  /*2360*/  F2F.F64.F32 R16, R0 ;  /* 0x0000000000107310 */ /* 0x0000620000201800 */
[----:B------:R-:W-:Y:S05]  /*2370*/  BRA `(.L_x_13290) ;  /* 0x0000000000a47947 */ /* 0x000fea0003800000 */
.L_x_13302:
[----:B------:R-:W-:-:S09]  /*2380*/  UISETP.NE.AND UP0, UPT, UR4, 0x1c, UPT ;  /* 0x0000001c0400788c */ /* 0x000fd2000bf05270 */
[----:B------:R-:W-:Y:S05]  /*2390*/  BRA.U !UP0, `(.L_x_13309) ;  /* 0x0000000108947547 */ /* 0x000fea000b800000 */
[----:B------:R-:W-:-:S09]  /*23a0*/  UISETP.NE.AND UP0, UPT, UR4, 0x1d, UPT ;  /* 0x0000001d0400788c */ /* 0x000fd2000bf05270 */
[----:B------:R-:W-:Y:S05]  /*23b0*/  BRA.U !UP0, `(.L_x_13310) ;  /* 0x0000000108807547 */ /* 0x000fea000b800000 */
[----:B------:R-:W-:-:S09]  /*23c0*/  UISETP.NE.AND UP0, UPT, UR4, 0x2c, UPT ;  /* 0x0000002c0400788c */ /* 0x000fd2000bf05270 */
[----:B------:R-:W-:Y:S05]  /*23d0*/  BRA.U !UP0, `(.L_x_13311) ;  /* 0x0000000108487547 */ /* 0x000fea000b800000 */
.L_x_13289:
        /* <DEDUP_REMOVED lines=16> */
.L_x_13312:
[----:B------:R-:W-:Y:S01]  /*24e0*/  CS2R R16, SRZ ;  /* 0x0000000000107805 */ /* 0x000fe2000001ff00 */
[----:B------:R-:W-:Y:S06]  /*24f0*/  BRA `(.L_x_13290) ;  /* 0x0000000000447947 */ /* 0x000fec0003800000 */
.L_x_13311:
        /* <DEDUP_REMOVED lines=12> */
.L_x_13310:
[----:B------:R-:W2:Y:S02]  /*25c0*/  LDG.E.64 R16, desc[UR36][R2.64] ;  /* 0x0000002402107981 */ /* 0x000ea4000c1e1b00 */
[----:B--2---:R-:W4:Y:S01]  /*25d0*/  I2F.F64.U64 R16, R16 ;  /* 0x0000001000107312 */ /* 0x004f220000301800 */
[----:B------:R-:W-:Y:S05]  /*25e0*/  BRA `(.L_x_13290) ;  /* 0x0000000000087947 */ /* 0x000fea0003800000 */
.L_x_13309:
[----:B------:R-:W2:Y:S02]  /*25f0*/  LDG.E R2, desc[UR36][R2.64] ;  /* 0x0000002402027981 */ /* 0x000ea4000c1e1900 */
[----:B--2---:R0:W1:Y:S02]  /*2600*/  I2F.F64.U32 R16, R2 ;  /* 0x0000000200107312 */ /* 0x0040640000201800 */
.L_x_13290:
[----:B------:R-:W-:Y:S05]  /*2610*/  BSYNC.RECONVERGENT B6 ;  /* 0x0000000000067941 */ /* 0x000fea0003800200 */
.L_x_13284:
        /* <DEDUP_REMOVED lines=18> */
.L_x_13317:
[----:B------:R-:W2:Y:S02]  /*2740*/  LDG.E.U8 R2, desc[UR36][R2.64] ;  /* 0x0000002402027981 */ /* 0x000ea4000c1e1100 */
[----:B--2---:R-:W-:Y:S01]  /*2750*/  ISETP.NE.AND P0, PT, R2, RZ, PT ;  /* 0x000000ff0200720c */ /* 0x004fe20003f05270 */
[----:B------:R-:W-:-:S12]  /*2760*/  BRA `(.L_x_13319) ;  /* 0x0000000800307947 */ /* 0x000fd80003800000 */
.L_x_13316:
        /* <DEDUP_REMOVED lines=10> */
.L_x_13321:
[----:B------:R-:W2:Y:S02]  /*2810*/  LDG.E R2, desc[UR36][R2.64] ;  /* 0x0000002402027981 */ /* 0x000ea4000c1e1900 */
[----:B--2---:R-:W-:Y:S01]  /*2820*/  ISETP.NE.AND P0, PT, R2, RZ, PT ;  /* 0x000000ff0200720c */ /* 0x004fe20003f05270 */
[----:B------:R-:W-:-:S12]  /*2830*/  BRA `(.L_x_13319) ;  /* 0x0000000400fc7947 */ /* 0x000fd80003800000 */
.L_x_13320:
[----:B------:R-:W2:Y:S02]  /*2840*/  LDG.E.U16 R2, desc[UR36][R2.64] ;  /* 0x0000002402027981 */ /* 0x000ea4000c1e1500 */
[----:B--2---:R-:W-:Y:S01]  /*2850*/  ISETP.NE.AND P0, PT, R2, RZ, PT ;  /* 0x000000ff0200720c */ /* 0x004fe20003f05270 */
[----:B------:R-:W-:-:S12]  /*2860*/  BRA `(.L_x_13319) ;  /* 0x0000000400f07947 */ /* 0x000fd80003800000 */
.L_x_13315:
        /* <DEDUP_REMOVED lines=9> */
.L_x_13323:
[----:B--2---:R-:W2:Y:S02]  /*2900*/  LDG.E.U16 R0, desc[UR36][R2.64] ;  /* 0x0000002402007981 */ /* 0x004ea4000c1e1500 */
[----:B--2---:R-:W-:-:S05]  /*2910*/  HADD2.F32 R0, -RZ, R0.H0_H0 ;  /* 0x20000000ff007230 */ /* 0x004fca0000004100 */
[----:B------:R-:W-:Y:S01]  /*2920*/  FSETP.NEU.FTZ.AND P0, PT, R0, RZ, PT ;  /* 0x000000ff0000720b */ /* 0x000fe20003f1d000 */
[----:B------:R-:W-:-:S12]  /*2930*/  BRA `(.L_x_13319) ;  /* 0x0000000400bc7947 */ /* 0x000fd80003800000 */
.L_x_13322:
        /* <DEDUP_REMOVED lines=11> */
.L_x_13325:
        /* <DEDUP_REMOVED lines=8> */
.L_x_13324:
[----:B------:R-:W2:Y:S02]  /*2a70*/  LDG.E.64 R2, desc[UR36][R2.64] ;  /* 0x0000002402027981 */ /* 0x000ea4000c1e1b00 */
[----:B--2---:R-:W-:Y:S01]  /*2a80*/  DSETP.NEU.AND P0, PT, R2, RZ, PT ;  /* 0x000000ff0200722a */ /* 0x004fe20003f0d000 */
[----:B------:R-:W-:-:S13]  /*2a90*/  BRA `(.L_x_13319) ;  /* 0x0000000400647947 */ /* 0x000fda0003800000 */
.L_x_13314:
        /* <DEDUP_REMOVED lines=11> */
.L_x_13328:
[----:B------:R-:W2:Y:S02]  /*2b50*/  LDG.E.128 R4, desc[UR36][R2.64] ;  /* 0x0000002402047981 */ /* 0x000ea4000c1e1d00 */
[----:B--2---:R-:W-:-:S06]  /*2b60*/  DSETP.NEU.AND P0, PT, R6, RZ, PT ;  /* 0x000000ff0600722a */ /* 0x004fcc0003f0d000 */
[----:B------:R-:W-:Y:S01]  /*2b70*/  DSETP.NEU.OR P0, PT, R4, RZ, P0 ;  /* 0x000000ff0400722a */ /* 0x000fe2000070d400 */
[----:B------:R-:W-:-:S13]  /*2b80*/  BRA `(.L_x_13319) ;  /* 0x0000000400287947 */ /* 0x000fda0003800000 */
.L_x_13327:
        /* <DEDUP_REMOVED lines=9> */
.L_x_13330:
[----:B--2---:R-:W2:Y:S02]  /*2c20*/  LDG.E.U8 R0, desc[UR36][R2.64] ;  /* 0x0000002402007981 */ /* 0x004ea4000c1e1100 */
        /* <DEDUP_REMOVED lines=10> */
.L_x_13329:
[----:B--2---:R-:W2:Y:S02]  /*2cd0*/  LDG.E.U16 R0, desc[UR36][R2.64] ;  /* 0x0000002402007981 */ /* 0x004ea4000c1e1500 */
[----:B--2---:R-:W-:-:S04]  /*2ce0*/  SHF.L.U32 R0, R0, 0x10, RZ ;  /* 0x0000001000007819 */ /* 0x004fc800000006ff */
[----:B------:R-:W-:Y:S01]  /*2cf0*/  FSETP.NEU.FTZ.AND P0, PT, R0, RZ, PT ;  /* 0x000000ff0000720b */ /* 0x000fe20003f1d000 */
[----:B------:R-:W-:-:S12]  /*2d00*/  BRA `(.L_x_13319) ;  /* 0x0000000000c87947 */ /* 0x000fd80003800000 */
.L_x_13326:
        /* <DEDUP_REMOVED lines=11> */
.L_x_13333:
[----:B------:R-:W2:Y:S02]  /*2dc0*/  LDG.E.U8 R2, desc[UR36][R2.64] ;  /* 0x0000002402027981 */ /* 0x000ea4000c1e1100 */
[----:B--2---:R-:W-:Y:S01]  /*2dd0*/  ISETP.NE.AND P0, PT, R2, RZ, PT ;  /* 0x000000ff0200720c */ /* 0x004fe20003f05270 */
[----:B------:R-:W-:-:S12]  /*2de0*/  BRA `(.L_x_13319) ;  /* 0x0000000000907947 */ /* 0x000fd80003800000 */
.L_x_13332:
[----:B------:R-:W2:Y:S02]  /*2df0*/  LDG.E.U8 R2, desc[UR36][R2.64] ;  /* 0x0000002402027981 */ /* 0x000ea4000c1e1100 */
[----:B--2---:R-:W-:Y:S01]  /*2e00*/  ISETP.NE.AND P0, PT, R2, RZ, PT ;  /* 0x000000ff0200720c */ /* 0x004fe20003f05270 */
[----:B------:R-:W-:-:S12]  /*2e10*/  BRA `(.L_x_13319) ;  /* 0x0000000000847947 */ /* 0x000fd80003800000 */
.L_x_13331:
[----:B------:R-:W-:-:S09]  /*2e20*/  UISETP.NE.AND UP0, UPT, UR4, 0x1c, UPT ;  /* 0x0000001c0400788c */ /* 0x000fd2000bf05270 */
[----:B------:R-:W-:Y:S05]  /*2e30*/  BRA.U !UP0, `(.L_x_13334) ;  /* 0x0000000108747547 */ /* 0x000fea000b800000 */
[----:B------:R-:W-:-:S09]  /*2e40*/  UISETP.NE.AND UP0, UPT, UR4, 0x1d, UPT ;  /* 0x0000001d0400788c */ /* 0x000fd2000bf05270 */
[----:B------:R-:W-:Y:S05]  /*2e50*/  BRA.U !UP0, `(.L_x_13335) ;  /* 0x00000001085c7547 */ /* 0x000fea000b800000 */
[----:B------:R-:W-:-:S09]  /*2e60*/  UISETP.NE.AND UP0, UPT, UR4, 0x2c, UPT ;  /* 0x0000002c0400788c */ /* 0x000fd2000bf05270 */
[----:B------:R-:W-:Y:S05]  /*2e70*/  BRA.U !UP0, `(.L_x_13336) ;  /* 0x0000000108487547 */ /* 0x000fea000b800000 */
.L_x_13318:
        /* <DEDUP_REMOVED lines=15> */
[----:B--2-45:R-:W-:Y:S05]  /*2f70*/  CALL.ABS.NOINC R2 ;  /* 0x0000000002007343 */ /* 0x034fea0003c00000 */
.L_x_13337:
[----:B------:R-:W-:Y:S01]  /*2f80*/  PLOP3.LUT P0, PT, PT, PT, PT, 0x8, 0x80 ;  /* 0x000000000080781c */ /* 0x000fe20003f0e170 */
[----:B------:R-:W-:-:S12]  /*2f90*/  BRA `(.L_x_13319) ;  /* 0x0000000000247947 */ /* 0x000fd80003800000 */
.L_x_13336:
[----:B------:R-:W2:Y:S02]  /*2fa0*/  LDG.E.U8 R2, desc[UR36][R2.64] ;  /* 0x0000002402027981 */ /* 0x000ea4000c1e1100 */
[----:B--2---:R-:W-:Y:S01]  /*2fb0*/  ISETP.NE.AND P0, PT, R2, RZ, PT ;  /* 0x000000ff0200720c */ /* 0x004fe20003f05270 */
[----:B------:R-:W-:-:S12]  /*2fc0*/  BRA `(.L_x_13319) ;  /* 0x0000000000187947 */ /* 0x000fd80003800000 */
.L_x_13335:
[----:B------:R-:W2:Y:S02]  /*2fd0*/  LDG.E.64 R2, desc[UR36][R2.64] ;  /* 0x0000002402027981 */ /* 0x000ea4000c1e1b00 */
[----:B--2---:R-:W-:-:S04]  /*2fe0*/  ISETP.NE.U32.AND P0, PT, R2, RZ, PT ;  /* 0x000000ff0200720c */ /* 0x004fc80003f05070 */
[----:B------:R-:W-:Y:S01]  /*2ff0*/  ISETP.NE.AND.EX P0, PT, R3, RZ, PT, P0 ;  /* 0x000000ff0300720c */ /* 0x000fe20003f05300 */
[----:B------:R-:W-:-:S12]  /*3000*/  BRA `(.L_x_13319) ;  /* 0x0000000000087947 */ /* 0x000fd80003800000 */
.L_x_13334:
[----:B------:R-:W2:Y:S02]  /*3010*/  LDG.E R2, desc[UR36][R2.64] ;  /* 0x0000002402027981 */ /* 0x000ea4000c1e1900 */
[----:B--2---:R-:W-:-:S13]  /*3020*/  ISETP.NE.AND P0, PT, R2, RZ, PT ;  /* 0x000000ff0200720c */ /* 0x004fda0003f05270 */
.L_x_13319:
[----:B------:R-:W-:Y:S05]  /*3030*/  BSYNC.RECONVERGENT B6 ;  /* 0x0000000000067941 */ /* 0x000fea0003800200 */
.L_x_13313:
[----:B------:R-:W-:Y:S01]  /*3040*/  SEL R0, RZ, 0x1, !P0 ;  /* 0x00000001ff007807 */ /* 0x000fe20004000000 */
[----:B------:R-:W0:Y:S03]  /*3050*/  LDCU.64 UR6, c[0x0][0x5e8] ;  /* 0x0000bd00ff0677ac */ /* 0x000e260008000a00 */
[----:B------:R-:W1:Y:S01]  /*3060*/  I2F.F64.U32 R2, R0 ;  /* 0x0000000000027312 */ /* 0x000e620000201800 */
[----:B------:R-:W2:Y:S01]  /*3070*/  LDCU.64 UR8, c[0x0][0x600] ;  /* 0x0000c000ff0877ac */ /* 0x000ea20008000a00 */
[----:B------:R-:W-:-:S04]  /*3080*/  ULOP3.LUT UR4, UR40, 0xff, URZ, 0xc0, !UPT ;  /* 0x000000ff28047892 */ /* 0x000fc8000f8ec0ff */
[----:B------:R-:W-:Y:S01]  /*3090*/  UISETP.GT.AND UP0, UPT, UR4, 0x9, UPT ;  /* 0x000000090400788c */ /* 0x000fe2000bf04270 */
[----:B-1-345:R-:W-:Y:S01]  /*30a0*/  DMUL R4, R2, R16 ;  /* 0x0000001002047228 */ /* 0x03afe20000000000 */
[----:B0-----:R-:W-:-:S05]  /*30b0*/  IADD3 R2, P0, PT, R18, UR6, RZ ;  /* 0x0000000612027c10 */ /* 0x001fca000ff1e0ff */
[----:B------:R-:W-:Y:S02]  /*30c0*/  IMAD.X R3, RZ, RZ, UR7, P0 ;  /* 0x00000007ff037e24 */ /* 0x000fe400080e06ff */
        /* <DEDUP_REMOVED lines=13> */
.L_x_13341:
[----:B------:R-:W0:Y:S02]  /*31a0*/  F2I.S64.F64.TRUNC R4, R4 ;  /* 0x0000000400047311 */ /* 0x000e24000030d900 */
[----:B0-----:R-:W-:-:S05]  /*31b0*/  IMAD.MOV.U32 R7, RZ, RZ, R4 ;  /* 0x000000ffff077224 */ /* 0x001fca00078e0004 */
[----:B------:R0:W-:Y:S01]  /*31c0*/  STG.E.U8 desc[UR36][R2.64], R7 ;  /* 0x0000000702007986 */ /* 0x0001e2000c101124 */
[----:B------:R-:W-:Y:S05]  /*31d0*/  BRA `(.L_x_13343) ;  /* 0x0000000c00e47947 */ /* 0x000fea0003800000 */
.L_x_13340:
        /* <DEDUP_REMOVED lines=9> */
.L_x_13345:
[----:B------:R-:W0:Y:S02]  /*3270*/  F2I.F64.TRUNC R5, R4 ;  /* 0x0000000400057311 */ /* 0x000e24000030d100 */
[----:B0-----:R0:W-:Y:S01]  /*3280*/  STG.E desc[UR36][R2.64], R5 ;  /* 0x0000000502007986 */ /* 0x0011e2000c101924 */
[----:B------:R-:W-:Y:S05]  /*3290*/  BRA `(.L_x_13343) ;  /* 0x0000000c00b47947 */ /* 0x000fea0003800000 */
.L_x_13344:
[----:B------:R-:W0:Y:S02]  /*32a0*/  F2I.F64.TRUNC R5, R4 ;  /* 0x0000000400057311 */ /* 0x000e24000030d100 */
[----:B0-----:R0:W-:Y:S01]  /*32b0*/  STG.E.U16 desc[UR36][R2.64], R5 ;  /* 0x0000000502007986 */ /* 0x0011e2000c101524 */
[----:B------:R-:W-:Y:S05]  /*32c0*/  BRA `(.L_x_13343) ;  /* 0x0000000c00a87947 */ /* 0x000fea0003800000 */
.L_x_13339:
        /* <DEDUP_REMOVED lines=13> */
.L_x_13347:
        /* <DEDUP_REMOVED lines=8> */
.L_x_13346:
        /* <DEDUP_REMOVED lines=10> */
[----:B------:R-:W-:-:S13]  /*34c0*/  MOV R7, RZ ;  /* 0x000000ff00077202 */ /* 0x000fda0000000f00 */
[----:B0-----:R-:W-:-:S05]  /*34d0*/  @!P0 FMUL R6, R6, 1.175494350822287508e-38 ;  /* 0x0080000006068820 */ /* 0x001fca0000400000 */
[----:B------:R0:W-:Y:S01]  /*34e0*/  STG.E.64 desc[UR36][R2.64], R6 ;  /* 0x0000000602007986 */ /* 0x0001e2000c101b24 */
[----:B------:R-:W-:Y:S05]  /*34f0*/  BRA `(.L_x_13343) ;  /* 0x0000000c001c7947 */ /* 0x000fea0003800000 */
.L_x_13349:
        /* <DEDUP_REMOVED lines=9> */
.L_x_13348:
[----:B------:R0:W-:Y:S01]  /*3590*/  STG.E.64 desc[UR36][R2.64], R4 ;  /* 0x0000000402007986 */ /* 0x0001e2000c101b24 */
[----:B------:R-:W-:Y:S05]  /*35a0*/  BRA `(.L_x_13343) ;  /* 0x0000000800f07947 */ /* 0x000fea0003800000 */
.L_x_13338:
        /* <DEDUP_REMOVED lines=12> */
.L_x_13352:
[----:B------:R-:W-:-:S05]  /*3670*/  CS2R R6, SRZ ;  /* 0x0000000000067805 */ /* 0x000fca000001ff00 */
[----:B------:R3:W-:Y:S01]  /*3680*/  STG.E.128 desc[UR36][R2.64], R4 ;  /* 0x0000000402007986 */ /* 0x0007e2000c101d24 */
[----:B------:R-:W-:Y:S05]  /*3690*/  BRA `(.L_x_13343) ;  /* 0x0000000800b47947 */ /* 0x000fea0003800000 */
.L_x_13351:
        /* <DEDUP_REMOVED lines=23> */
.L_x_13356:
[----:B------:R-:W-:Y:S05]  /*3810*/  BSYNC.RECONVERGENT B0 ;  /* 0x0000000000007941 */ /* 0x000fea0003800200 */
.L_x_13355:
[----:B------:R-:W-:-:S05]  /*3820*/  LOP3.LUT R7, R0, 0x80, R7, 0xf8, !PT ;  /* 0x0000008000077812 */ /* 0x000fca00078ef807 */
[----:B------:R0:W-:Y:S01]  /*3830*/  STG.E.U8 desc[UR36][R2.64], R7 ;  /* 0x0000000702007986 */ /* 0x0001e2000c101124 */
[----:B------:R-:W-:Y:S05]  /*3840*/  BRA `(.L_x_13343) ;  /* 0x0000000800487947 */ /* 0x000fea0003800000 */
.L_x_13354:
        /* <DEDUP_REMOVED lines=19> */
.L_x_13358:
[----:B------:R-:W-:Y:S05]  /*3980*/  BSYNC.RECONVERGENT B0 ;  /* 0x0000000000007941 */ /* 0x000fea0003800200 */
.L_x_13357:
[----:B------:R-:W-:-:S05]  /*3990*/  LOP3.LUT R7, R0, 0x80, R7, 0xf8, !PT ;  /* 0x0000008000077812 */ /* 0x000fca00078ef807 */
[----:B------:R1:W-:Y:S01]  /*39a0*/  STG.E.U8 desc[UR36][R2.64], R7 ;  /* 0x0000000702007986 */ /* 0x0003e2000c101124 */
[----:B------:R-:W-:Y:S05]  /*39b0*/  BRA `(.L_x_13343) ;  /* 0x0000000400ec7947 */ /* 0x000fea0003800000 */
.L_x_13353:
        /* <DEDUP_REMOVED lines=8> */
.L_x_13350:
        /* <DEDUP_REMOVED lines=11> */
.L_x_13361:
        /* <DEDUP_REMOVED lines=17> */
.L_x_13364:
[----:B------:R-:W-:-:S04]  /*3c00*/  SHF.R.U32.HI R0, RZ, 0x14, R7 ;  /* 0x00000014ff007819 */ /* 0x000fc80000011607 */
[----:B------:R-:W-:-:S04]  /*3c10*/  LOP3.LUT R0, R0, 0x1, RZ, 0xc0, !PT ;  /* 0x0000000100007812 */ /* 0x000fc800078ec0ff */
[----:B------:R-:W-:-:S04]  /*3c20*/  IADD3 R0, PT, PT, R7, 0x487ffff, R0 ;  /* 0x0487ffff07007810 */ /* 0x000fc80007ffe000 */
[----:B------:R-:W-:-:S04]  /*3c30*/  SHF.R.U32.HI R0, RZ, 0x14, R0 ;  /* 0x00000014ff007819 */ /* 0x000fc80000011600 */
[----:B------:R-:W-:-:S07]  /*3c40*/  LOP3.LUT R4, R0, 0xff, RZ, 0xc0, !PT ;  /* 0x000000ff00047812 */ /* 0x000fce00078ec0ff */
.L_x_13365:
[----:B------:R-:W-:-:S04]  /*3c50*/  SHF.R.U32.HI R5, RZ, 0x18, R7 ;  /* 0x00000018ff057819 */ /* 0x000fc80000011607 */
[----:B------:R-:W-:-:S04]  /*3c60*/  LOP3.LUT R4, R4, 0x80, R5, 0xf8, !PT ;  /* 0x0000008004047812 */ /* 0x000fc800078ef805 */
[----:B------:R-:W-:-:S07]  /*3c70*/  PRMT R0, R4, 0x7610, R0 ;  /* 0x0000761004007816 */ /* 0x000fce0000000000 */
.L_x_13363:
[----:B------:R-:W-:Y:S05]  /*3c80*/  BSYNC.RECONVERGENT B0 ;  /* 0x0000000000007941 */ /* 0x000fea0003800200 */
.L_x_13362:
[----:B------:R0:W-:Y:S01]  /*3c90*/  STG.E.U8 desc[UR36][R2.64], R0 ;  /* 0x0000000002007986 */ /* 0x0001e2000c101124 */
[----:B------:R-:W-:Y:S05]  /*3ca0*/  BRA `(.L_x_13343) ;  /* 0x0000000400307947 */ /* 0x000fea0003800000 */
.L_x_13360:
        /* <DEDUP_REMOVED lines=17> */
.L_x_13368:
[----:B------:R-:W-:-:S04]  /*3dc0*/  SHF.R.U32.HI R0, RZ, 0x15, R7 ;  /* 0x00000015ff007819 */ /* 0x000fc80000011607 */
[----:B------:R-:W-:-:S04]  /*3dd0*/  LOP3.LUT R0, R0, 0x1, RZ, 0xc0, !PT ;  /* 0x0000000100007812 */ /* 0x000fc800078ec0ff */
[----:B------:R-:W-:-:S04]  /*3de0*/  IADD3 R0, PT, PT, R7, 0x88fffff, R0 ;  /* 0x088fffff07007810 */ /* 0x000fc80007ffe000 */
[----:B------:R-:W-:-:S04]  /*3df0*/  SHF.R.U32.HI R0, RZ, 0x15, R0 ;  /* 0x00000015ff007819 */ /* 0x000fc80000011600 */
[----:B------:R-:W-:-:S07]  /*3e00*/  LOP3.LUT R4, R0, 0xff, RZ, 0xc0, !PT ;  /* 0x000000ff00047812 */ /* 0x000fce00078ec0ff */
.L_x_13369:
[----:B------:R-:W-:-:S04]  /*3e10*/  SHF.R.U32.HI R5, RZ, 0x18, R7 ;  /* 0x00000018ff057819 */ /* 0x000fc80000011607 */
[----:B------:R-:W-:-:S04]  /*3e20*/  LOP3.LUT R4, R4, 0x80, R5, 0xf8, !PT ;  /* 0x0000008004047812 */ /* 0x000fc800078ef805 */
[----:B------:R-:W-:-:S07]  /*3e30*/  PRMT R0, R4, 0x7610, R0 ;  /* 0x0000761004007816 */ /* 0x000fce0000000000 */
.L_x_13367:
[----:B------:R-:W-:Y:S05]  /*3e40*/  BSYNC.RECONVERGENT B0 ;  /* 0x0000000000007941 */ /* 0x000fea0003800200 */
.L_x_13366:
[----:B------:R0:W-:Y:S01]  /*3e50*/  STG.E.U8 desc[UR36][R2.64], R0 ;  /* 0x0000000002007986 */ /* 0x0001e2000c101124 */
[----:B------:R-:W-:Y:S05]  /*3e60*/  BRA `(.L_x_13343) ;  /* 0x0000000000c07947 */ /* 0x000fea0003800000 */
.L_x_13359:
[----:B------:R-:W-:-:S09]  /*3e70*/  UISETP.NE.AND UP0, UPT, UR4, 0x1c, UPT ;  /* 0x0000001c0400788c */ /* 0x000fd2000bf05270 */
[----:B------:R-:W-:Y:S05]  /*3e80*/  BRA.U !UP0, `(.L_x_13370) ;  /* 0x0000000108b07547 */ /* 0x000fea000b800000 */
[----:B------:R-:W-:-:S09]  /*3e90*/  UISETP.NE.AND UP0, UPT, UR4, 0x1d, UPT ;  /* 0x0000001d0400788c */ /* 0x000fd2000bf05270 */
[----:B------:R-:W-:Y:S05]  /*3ea0*/  BRA.U !UP0, `(.L_x_13371) ;  /* 0x00000001089c7547 */ /* 0x000fea000b800000 */
[----:B------:R-:W-:-:S09]  /*3eb0*/  UISETP.NE.AND UP0, UPT, UR4, 0x2c, UPT ;  /* 0x0000002c0400788c */ /* 0x000fd2000bf05270 */
[----:B------:R-:W-:Y:S05]  /*3ec0*/  BRA.U !UP0, `(.L_x_13372) ;  /* 0x0000000108447547 */ /* 0x000fea000b800000 */
.L_x_13342:
[----:B------:R-:W-:Y:S01]  /*3ed0*/  MOV R0, 0x180 ;  /* 0x0000018000007802 */ /* 0x000fe20000000f00 */
[----:B------:R-:W0:Y:S01]  /*3ee0*/  LDCU.64 UR6, c[0x4][0x170] ;  /* 0x01002e00ff0677ac */ /* 0x000e220008000a00 */
[----:B------:R-:W-:Y:S02]  /*3ef0*/  HFMA2 R12, -RZ, RZ, 0, 5.9604644775390625e-08 ;  /* 0x00000001ff0c7431 */ /* 0x000fe400000001ff */
[----:B------:R-:W-:Y:S01]  /*3f00*/  IMAD.MOV.U32 R8, RZ, RZ, 0x65 ;  /* 0x00000065ff087424 */ /* 0x000fe200078e00ff */
[----:B------:R1:W2:Y:S01]  /*3f10*/  LDC.64 R2, c[0x4][R0] ;  /* 0x0100000000027b82 */ /* 0x0002a20000000a00 */
[----:B------:R-:W3:Y:S01]  /*3f20*/  LDCU.64 UR8, c[0x4][0x178] ;  /* 0x01002f00ff0877ac */ /* 0x000ee20008000a00 */
[----:B------:R-:W-:Y:S01]  /*3f30*/  IMAD.MOV.U32 R13, RZ, RZ, RZ ;  /* 0x000000ffff0d7224 */ /* 0x000fe200078e00ff */
[----:B------:R-:W4:Y:S01]  /*3f40*/  LDCU.64 UR4, c[0x4][0x50] ;  /* 0x01000a00ff0477ac */ /* 0x000f220008000a00 */
[----:B0-----:R-:W-:Y:S01]  /*3f50*/  IMAD.U32 R4, RZ, RZ, UR6 ;  /* 0x00000006ff047e24 */ /* 0x001fe2000f8e00ff */
[----:B------:R-:W-:Y:S01]  /*3f60*/  MOV R5, UR7 ;  /* 0x0000000700057c02 */ /* 0x000fe20008000f00 */
[----:B---3--:R-:W-:-:S02]  /*3f70*/  IMAD.U32 R6, RZ, RZ, UR8 ;  /* 0x00000008ff067e24 */ /* 0x008fc4000f8e00ff */
[----:B------:R-:W-:Y:S01]  /*3f80*/  IMAD.U32 R7, RZ, RZ, UR9 ;  /* 0x00000009ff077e24 */ /* 0x000fe2000f8e00ff */
[----:B----4-:R-:W-:Y:S01]  /*3f90*/  MOV R10, UR4 ;  /* 0x00000004000a7c02 */ /* 0x010fe20008000f00 */
[----:B-1----:R-:W-:-:S07]  /*3fa0*/  IMAD.U32 R11, RZ, RZ, UR5 ;  /* 0x00000005ff0b7e24 */ /* 0x002fce000f8e00ff */
[----:B------:R-:W-:-:S07]  /*3fb0*/  LEPC R20, `(.L_x_13373) ;  /* 0x000000001014794e */ /* 0x000fce0000000000 */
[----:B--2---:R-:W-:Y:S05]  /*3fc0*/  CALL.ABS.NOINC R2 ;  /* 0x0000000002007343 */ /* 0x004fea0003c00000 */
.L_x_13373:
[----:B------:R-:W-:Y:S05]  /*3fd0*/  BRA `(.L_x_13343) ;  /* 0x0000000000647947 */ /* 0x000fea0003800000 */
.L_x_13372:
        /* <DEDUP_REMOVED lines=20> */
.L_x_13371:
[----:B------:R-:W0:Y:S02]  /*4120*/  F2I.U64.F64.TRUNC R4, R4 ;  /* 0x0000000400047311 */ /* 0x000e24000030d800 */
[----:B0-----:R0:W-:Y:S01]  /*4130*/  STG.E.64 desc[UR36][R2.64], R4 ;  /* 0x0000000402007986 */ /* 0x0011e2000c101b24 */
[----:B------:R-:W-:Y:S05]  /*4140*/  BRA `(.L_x_13343) ;  /* 0x0000000000087947 */ /* 0x000fea0003800000 */
.L_x_13370:
[----:B------:R-:W0:Y:S02]  /*4150*/  F2I.U32.F64.TRUNC R5, R4 ;  /* 0x0000000400057311 */ /* 0x000e24000030d000 */
[----:B0-----:R0:W-:Y:S02]  /*4160*/  STG.E desc[UR36][R2.64], R5 ;  /* 0x0000000502007986 */ /* 0x0011e4000c101924 */
.L_x_13343:
[----:B------:R-:W-:-:S07]  /*4170*/  IADD3 R19, PT, PT, R19, 0x80, RZ ;  /* 0x0000008013137810 */ /* 0x000fce0007ffe0ff */
.L_x_13282:
[----:B------:R-:W-:Y:S05]  /*4180*/  BSYNC.RECONVERGENT B7 ;  /* 0x0000000000077941 */ /* 0x000fea0003800200 */
.L_x_13281:
[----:B------:R-:W5:Y:S01]  /*4190*/  LDCU UR4, c[0x0][0x380] ;  /* 0x00007000ff0477ac */ /* 0x000f620008000800 */
[----:B------:R-:W-:Y:S01]  /*41a0*/  BSSY.RECONVERGENT B7, `(.L_x_13374) ;  /* 0x0000408000077945 */ /* 0x000fe20003800200 */
[----:B-----5:R-:W-:-:S13]  /*41b0*/  ISETP.GE.AND P0, PT, R19, UR4, PT ;  /* 0x0000000413007c0c */ /* 0x020fda000bf06270 */
[----:B------:R-:W-:Y:S05]  /*41c0*/  @P0 BRA `(.L_x_13375) ;  /* 0x0000004000140947 */ /* 0x000fea0003800000 */
[----:B------:R-:W5:Y:S01]  /*41d0*/  LDCU UR4, c[0x0][0x388] ;  /* 0x00007100ff0477ac */ /* 0x000f620008000800 */
[----:B------:R-:W-:Y:S02]  /*41e0*/  HFMA2 R18, -RZ, RZ, 0, 0 ;  /* 0x00000000ff127431 */ /* 0x000fe400000001ff */
[----:B------:R-:W-:Y:S02]  /*41f0*/  IMAD.MOV.U32 R22, RZ, RZ, RZ ;  /* 0x000000ffff167224 */ /* 0x000fe400078e00ff */
[----:B0-2---:R-:W-:Y:S01]  /*4200*/  IMAD.MOV.U32 R0, RZ, RZ, RZ ;  /* 0x000000ffff007224 */ /* 0x005fe200078e00ff */
[----:B-----5:R-:W-:-:S09]  /*4210*/  UISETP.NE.AND UP0, UPT, UR4, URZ, UPT ;  /* 0x000000ff0400728c */ /* 0x020fd2000bf05270 */
[----:B------:R-:W-:Y:S05]  /*4220*/  BRA.U !UP0, `(.L_x_13376) ;  /* 0x0000001508707547 */ /* 0x000fea000b800000 */
[----:B------:R-:W1:Y:S01]  /*4230*/  LDCU.64 UR4, c[0x0][0x390] ;  /* 0x00007200ff0477ac */ /* 0x000e620008000a00 */
[----:B------:R-:W-:Y:S01]  /*4240*/  IMAD.MOV.U32 R18, RZ, RZ, RZ ;  /* 0x000000ffff127224 */ /* 0x000fe200078e00ff */
[----:B------:R-:W0:Y:S01]  /*4250*/  LDCU UR6, c[0x0][0x38c] ;  /* 0x00007180ff0677ac */ /* 0x000e220008000800 */
[----:B------:R-:W2:Y:S01]  /*4260*/  LDCU.64 UR8, c[0x0][0x4b8] ;  /* 0x00009700ff0877ac */ /* 0x000ea20008000a00 */
[----:B------:R-:W-:Y:S01]  /*4270*/  UISETP.NE.AND UP0, UPT, UR39, URZ, UPT ;  /* 0x000000ff2700728c */ /* 0x000fe2000bf05270 */
[----:B-1-34-:R-:W-:Y:S01]  /*4280*/  IMAD.HI.U32 R2, R19, UR4, R18 ;  /* 0x0000000413027c27 */ /* 0x01afe2000f8e0012 */
[----:B------:R-:W1:Y:S04]  /*4290*/  LDCU UR4, c[0x0][0x4c0] ;  /* 0x00009800ff0477ac */ /* 0x000e680008000800 */
[----:B------:R-:W-:-:S05]  /*42a0*/  SHF.R.U32.HI R3, RZ, UR5, R2 ;  /* 0x00000005ff037c19 */ /* 0x000fca0008011602 */
[----:B------:R-:W-:-:S04]  /*42b0*/  IMAD.MOV R22, RZ, RZ, -R3 ;  /* 0x000000ffff167224 */ /* 0x000fc800078e0a03 */
[----:B0-----:R-:W-:-:S04]  /*42c0*/  IMAD R22, R22, UR6, R19 ;  /* 0x0000000616167c24 */ /* 0x001fc8000f8e0213 */
[C---:B--2---:R-:W-:Y:S02]  /*42d0*/  IMAD R18, R22.reuse, UR8, RZ ;  /* 0x0000000816127c24 */ /* 0x044fe4000f8e02ff */
[C---:B------:R-:W-:Y:S02]  /*42e0*/  IMAD R0, R22.reuse, UR9, RZ ;  /* 0x0000000916007c24 */ /* 0x040fe4000f8e02ff */
[----:B-1----:R-:W-:Y:S01]  /*42f0*/  IMAD R22, R22, UR4, RZ ;  /* 0x0000000416167c24 */ /* 0x002fe2000f8e02ff */
        /* <DEDUP_REMOVED lines=335> */
.L_x_13376:
[----:B------:R-:W1:Y:S01]  /*57f0*/  LDCU.64 UR6, c[0x0][0x5f0] ;  /* 0x0000be00ff0677ac */ /* 0x000e620008000a00 */
[----:B------:R-:W-:Y:S01]  /*5800*/  BSSY.RECONVERGENT B6, `(.L_x_13377) ;  /* 0x00000ec000067945 */ /* 0x000fe20003800200 */
[----:B------:R-:W-:-:S04]  /*5810*/  UPRMT UR4, UR40, 0x7771, URZ ;  /* 0x0000777128047896 */ /* 0x000fc800080000ff */
[----:B------:R-:W-:Y:S01]  /*5820*/  UISETP.GT.AND UP0, UPT, UR4, 0x9, UPT ;  /* 0x000000090400788c */ /* 0x000fe2000bf04270 */
[----:B-1-34-:R-:W-:-:S04]  /*5830*/  IADD3 R2, P0, PT, R0, UR6, RZ ;  /* 0x0000000600027c10 */ /* 0x01afc8000ff1e0ff */
        /* <DEDUP_REMOVED lines=13> */
.L_x_13381:
[----:B------:R-:W2:Y:S02]  /*5910*/  LDG.E.U8 R2, desc[UR36][R2.64] ;  /* 0x0000002402027981 */ /* 0x000ea4000c1e1100 */
[----:B--2---:R0:W1:Y:S01]  /*5920*/  I2F.F64.U16 R16, R2 ;  /* 0x0000000200107312 */ /* 0x0040620000101800 */
[----:B------:R-:W-:Y:S05]  /*5930*/  BRA `(.L_x_13383) ;  /* 0x0000000c00607947 */ /* 0x000fea0003800000 */
.L_x_13380:
        /* <DEDUP_REMOVED lines=9> */
.L_x_13385:
[----:B------:R-:W2:Y:S02]  /*59d0*/  LDG.E R2, desc[UR36][R2.64] ;  /* 0x0000002402027981 */ /* 0x000ea4000c1e1900 */
[----:B--2---:R0:W1:Y:S01]  /*59e0*/  I2F.F64 R16, R2 ;  /* 0x0000000200107312 */ /* 0x0040620000201c00 */
[----:B------:R-:W-:Y:S05]  /*59f0*/  BRA `(.L_x_13383) ;  /* 0x0000000c00307947 */ /* 0x000fea0003800000 */
.L_x_13384:
[----:B------:R-:W2:Y:S02]  /*5a00*/  LDG.E.U16 R2, desc[UR36][R2.64] ;  /* 0x0000002402027981 */ /* 0x000ea4000c1e1500 */
[----:B--2---:R0:W1:Y:S01]  /*5a10*/  I2F.F64.S16 R16, R2 ;  /* 0x0000000200107312 */ /* 0x0040620000101c00 */
[----:B------:R-:W-:Y:S05]  /*5a20*/  BRA `(.L_x_13383) ;  /* 0x0000000c00247947 */ /* 0x000fea0003800000 */
.L_x_13379:
        /* <DEDUP_REMOVED lines=10> */
.L_x_13387:
[----:B------:R-:W2:Y:S02]  /*5ad0*/  LDG.E.U16 R0, desc[UR36][R2.64] ;  /* 0x0000002402007981 */ /* 0x000ea4000c1e1500 */
[----:B--2---:R-:W-:-:S05]  /*5ae0*/  HADD2.F32 R0, -RZ, R0.H0_H0 ;  /* 0x20000000ff007230 */ /* 0x004fca0000004100 */
[----:B------:R-:W-:-:S04]  /*5af0*/  FMUL.FTZ R0, R0, 1 ;  /* 0x3f80000000007820 */ /* 0x000fc80000410000 */
[----:B------:R0:W1:Y:S01]  /*5b00*/  F2F.F64.F32 R16, R0 ;  /* 0x0000000000107310 */ /* 0x0000620000201800 */
[----:B------:R-:W-:Y:S05]  /*5b10*/  BRA `(.L_x_13383) ;  /* 0x0000000800e87947 */ /* 0x000fea0003800000 */
.L_x_13386:
        /* <DEDUP_REMOVED lines=10> */
.L_x_13389:
[----:B------:R-:W2:Y:S02]  /*5bc0*/  LDG.E.U16 R2, desc[UR36][R2.64] ;  /* 0x0000002402027981 */ /* 0x000ea4000c1e1500 */
[----:B--2---:R-:W-:-:S05]  /*5bd0*/  HADD2.F32 R0, -RZ, R2.H0_H0 ;  /* 0x20000002ff007230 */ /* 0x004fca0000004100 */
[----:B------:R-:W-:-:S04]  /*5be0*/  FMUL.FTZ R0, R0, 1 ;  /* 0x3f80000000007820 */ /* 0x000fc80000410000 */
[----:B------:R0:W1:Y:S01]  /*5bf0*/  F2F.F64.F32 R16, R0 ;  /* 0x0000000000107310 */ /* 0x0000620000201800 */
[----:B------:R-:W-:Y:S05]  /*5c00*/  BRA `(.L_x_13383) ;  /* 0x0000000800ac7947 */ /* 0x000fea0003800000 */
.L_x_13388:
[----:B------:R0:W5:Y:S01]  /*5c10*/  LDG.E.64 R16, desc[UR36][R2.64] ;  /* 0x0000002402107981 */ /* 0x000162000c1e1b00 */
[----:B------:R-:W-:Y:S05]  /*5c20*/  BRA `(.L_x_13383) ;  /* 0x0000000800a47947 */ /* 0x000fea0003800000 */
.L_x_13378:
        /* <DEDUP_REMOVED lines=13> */
.L_x_13392:
[----:B------:R0:W5:Y:S01]  /*5d00*/  LDG.E.64 R16, desc[UR36][R2.64] ;  /* 0x0000002402107981 */ /* 0x000162000c1e1b00 */
[----:B------:R-:W-:Y:S05]  /*5d10*/  BRA `(.L_x_13383) ;  /* 0x0000000800687947 */ /* 0x000fea0003800000 */
.L_x_13391:
        /* <DEDUP_REMOVED lines=14> */
[----:B------:R-:W-:-:S05]  /*5e00*/  VIADD R5, R5, 0xfffffffc ;  /* 0xfffffffc05057836 */ /* 0x000fca0000000000 */
[C---:B------:R-:W-:Y:S02]  /*5e10*/  SHF.L.U32 R6, R4.reuse, R5, RZ ;  /* 0x0000000504067219 */ /* 0x040fe400000006ff */
[----:B------:R-:W-:Y:S01]  /*5e20*/  SHF.L.U32 R7, R5, 0x17, RZ ;  /* 0x0000001705077819 */ /* 0x000fe200000006ff */
[----:B------:R-:W-:-:S03]  /*5e30*/  VIADD R5, R4, 0x1000000 ;  /* 0x0100000004057836 */ /* 0x000fc60000000000 */
[----:B------:R-:W-:Y:S02]  /*5e40*/  LEA.HI R6, R6, -R7, RZ, 0x1c ;  /* 0x8000000706067211 */ /* 0x000fe400078fe0ff */
[----:B------:R-:W-:Y:S02]  /*5e50*/  SHF.R.S32.HI R5, RZ, 0x8, R5 ;  /* 0x00000008ff057819 */ /* 0x000fe40000011405 */
[----:B------:R-:W-:-:S04]  /*5e60*/  IADD3 R6, PT, PT, R6, 0x3c000000, RZ ;  /* 0x3c00000006067810 */ /* 0x000fc80007ffe0ff */
[----:B------:R-:W-:-:S04]  /*5e70*/  LOP3.LUT R5, R6, 0x7f800000, R5, 0xf8, !PT ;  /* 0x7f80000006057812 */ /* 0x000fc800078ef805 */
[----:B------:R-:W-:-:S04]  /*5e80*/  SEL R5, R5, RZ, P0 ;  /* 0x000000ff05057207 */ /* 0x000fc80000000000 */
[----:B------:R-:W-:-:S05]  /*5e90*/  LOP3.LUT R5, R5, 0x80000000, R0, 0xf8, !PT ;  /* 0x8000000005057812 */ /* 0x000fca00078ef800 */
[----:B------:R-:W-:-:S04]  /*5ea0*/  FMUL.FTZ R5, R5, 1 ;  /* 0x3f80000005057820 */ /* 0x000fc80000410000 */
[----:B------:R2:W3:Y:S01]  /*5eb0*/  F2F.F64.F32 R16, R5 ;  /* 0x0000000500107310 */ /* 0x0004e20000201800 */
[----:B------:R-:W-:Y:S05]  /*5ec0*/  BRA `(.L_x_13383) ;  /* 0x0000000400fc7947 */ /* 0x000fea0003800000 */
.L_x_13394:
        /* <DEDUP_REMOVED lines=12> */
[----:B------:R4:W0:Y:S01]  /*5f90*/  F2F.F64.F32 R16, R0 ;  /* 0x0000000000107310 */ /* 0x0008220000201800 */
[----:B------:R-:W-:Y:S05]  /*5fa0*/  BRA `(.L_x_13383) ;  /* 0x0000000400c47947 */ /* 0x000fea0003800000 */
.L_x_13393:
[----:B------:R-:W2:Y:S02]  /*5fb0*/  LDG.E.U16 R0, desc[UR36][R2.64] ;  /* 0x0000002402007981 */ /* 0x000ea4000c1e1500 */
[----:B--2---:R-:W-:-:S04]  /*5fc0*/  IMAD.U32 R0, R0, 0x10000, RZ ;  /* 0x0001000000007824 */ /* 0x004fc800078e00ff */
[----:B------:R-:W-:-:S04]  /*5fd0*/  FMUL.FTZ R0, R0, 1 ;  /* 0x3f80000000007820 */ /* 0x000fc80000410000 */
[----:B------:R0:W1:Y:S01]  /*5fe0*/  F2F.F64.F32 R16, R0 ;  /* 0x0000000000107310 */ /* 0x0000620000201800 */
[----:B------:R-:W-:Y:S05]  /*5ff0*/  BRA `(.L_x_13383) ;  /* 0x0000000400b07947 */ /* 0x000fea0003800000 */
.L_x_13390:
        /* <DEDUP_REMOVED lines=11> */
.L_x_13397:
        /* <DEDUP_REMOVED lines=21> */
.L_x_13399:
[----:B------:R-:W-:Y:S05]  /*6200*/  BSYNC.RECONVERGENT B0 ;  /* 0x0000000000007941 */ /* 0x000fea0003800200 */
.L_x_13398:
[----:B------:R-:W-:Y:S02]  /*6210*/  SHF.L.U32 R0, R0, 0x14, RZ ;  /* 0x0000001400007819 */ /* 0x000fe400000006ff */
[----:B------:R-:W-:-:S04]  /*6220*/  LEA R2, R2, 0x3b800000, 0x17 ;  /* 0x3b80000002027811 */ /* 0x000fc800078eb8ff */
[----:B------:R-:W-:-:S05]  /*6230*/  LOP3.LUT R0, R2, R0, R7, 0xfe, !PT ;  /* 0x0000000002007212 */ /* 0x000fca00078efe07 */
[----:B------:R-:W-:-:S04]  /*6240*/  FMUL.FTZ R0, R0, 1 ;  /* 0x3f80000000007820 */ /* 0x000fc80000410000 */
[----:B------:R0:W1:Y:S01]  /*6250*/  F2F.F64.F32 R16, R0 ;  /* 0x0000000000107310 */ /* 0x0000620000201800 */
[----:B------:R-:W-:Y:S05]  /*6260*/  BRA `(.L_x_13383) ;  /* 0x0000000400147947 */ /* 0x000fea0003800000 */
.L_x_13396:
        /* <DEDUP_REMOVED lines=21> */
.L_x_13401:
[----:B------:R-:W-:Y:S05]  /*63c0*/  BSYNC.RECONVERGENT B0 ;  /* 0x0000000000007941 */ /* 0x000fea0003800200 */
.L_x_13400:
[----:B------:R-:W-:Y:S01]  /*63d0*/  IMAD.SHL.U32 R0, R0, 0x200000, RZ ;  /* 0x0020000000007824 */ /* 0x000fe200078e00ff */
[----:B------:R-:W-:-:S04]  /*63e0*/  LEA R2, R2, 0x37800000, 0x17 ;  /* 0x3780000002027811 */ /* 0x000fc800078eb8ff */
[----:B------:R-:W-:-:S05]  /*63f0*/  LOP3.LUT R0, R2, R0, R7, 0xfe, !PT ;  /* 0x0000000002007212 */ /* 0x000fca00078efe07 */
[----:B------:R-:W-:-:S04]  /*6400*/  FMUL.FTZ R0, R0, 1 ;  /* 0x3f80000000007820 */ /* 0x000fc80000410000 */
[----:B------:R0:W1:Y:S01]  /*6410*/  F2F.F64.F32 R16, R0 ;  /* 0x0000000000107310 */ /* 0x0000620000201800 */
[----:B------:R-:W-:Y:S05]  /*6420*/  BRA `(.L_x_13383) ;  /* 0x0000000000a47947 */ /* 0x000fea0003800000 */
.L_x_13395:
        /* <DEDUP_REMOVED lines=12> */
[----:B------:R-:W-:Y:S01]  /*64f0*/  @P0 SHF.L.U32 R0, R0, 0x17, RZ ;  /* 0x0000001700000819 */ /* 0x000fe200000006ff */
[----:B------:R-:W-:Y:S01]  /*6500*/  @!P0 IMAD.MOV.U32 R16, RZ, RZ, 0x20000000 ;  /* 0x20000000ff108424 */ /* 0x000fe200078e00ff */
[----:B------:R-:W-:-:S03]  /*6510*/  @!P0 MOV R17, 0x7ff80000 ;  /* 0x7ff8000000118802 */ /* 0x000fc60000000f00 */
[----:B------:R-:W-:-:S04]  /*6520*/  @P0 FMUL.FTZ R0, R0, 1 ;  /* 0x3f80000000000820 */ /* 0x000fc80000410000 */
[----:B------:R0:W1:Y:S01]  /*6530*/  @P0 F2F.F64.F32 R16, R0 ;  /* 0x0000000000100310 */ /* 0x0000620000201800 */
[----:B------:R-:W-:Y:S05]  /*6540*/  BRA `(.L_x_13383) ;  /* 0x00000000005c7947 */ /* 0x000fea0003800000 */
.L_x_13382:
        /* <DEDUP_REMOVED lines=16> */
.L_x_13404:
[----:B------:R-:W-:Y:S01]  /*6650*/  CS2R R16, SRZ ;  /* 0x0000000000107805 */ /* 0x000fe2000001ff00 */
[----:B------:R-:W-:Y:S06]  /*6660*/  BRA `(.L_x_13383) ;  /* 0x0000000000147947 */ /* 0x000fec0003800000 */
.L_x_13403:
[----:B------:R-:W2:Y:S02]  /*6670*/  LDG.E.64 R16, desc[UR36][R2.64] ;  /* 0x0000002402107981 */ /* 0x000ea4000c1e1b00 */
[----:B--2---:R-:W0:Y:S01]  /*6680*/  I2F.F64.U64 R16, R16 ;  /* 0x0000001000107312 */ /* 0x004e220000301800 */
[----:B------:R-:W-:Y:S05]  /*6690*/  BRA `(.L_x_13383) ;  /* 0x0000000000087947 */ /* 0x000fea0003800000 */
.L_x_13402:
[----:B------:R-:W2:Y:S02]  /*66a0*/  LDG.E R2, desc[UR36][R2.64] ;  /* 0x0000002402027981 */ /* 0x000ea4000c1e1900 */
[----:B--2---:R0:W1:Y:S02]  /*66b0*/  I2F.F64.U32 R16, R2 ;  /* 0x0000000200107312 */ /* 0x0040640000201800 */
.L_x_13383:
[----:B------:R-:W-:Y:S05]  /*66c0*/  BSYNC.RECONVERGENT B6 ;  /* 0x0000000000067941 */ /* 0x000fea0003800200 */
.L_x_13377:
        /* <DEDUP_REMOVED lines=18> */
.L_x_13409:
[----:B------:R-:W2:Y:S02]  /*67f0*/  LDG.E.U8 R2, desc[UR36][R2.64] ;  /* 0x0000002402027981 */ /* 0x000ea4000c1e1100 */
[----:B--2---:R-:W-:Y:S01]  /*6800*/  ISETP.NE.AND P0, PT, R2, RZ, PT ;  /* 0x000000ff0200720c */ /* 0x004fe20003f05270 */
[----:B------:R-:W-:-:S12]  /*6810*/  BRA `(.L_x_13411) ;  /* 0x0000000800307947 */ /* 0x000fd80003800000 */
.L_x_13408:
        /* <DEDUP_REMOVED lines=10> */
.L_x_13413:
[----:B------:R-:W2:Y:S02]  /*68c0*/  LDG.E R2, desc[UR36][R2.64] ;  /* 0x0000002402027981 */ /* 0x000ea4000c1e1900 */
[----:B--2---:R-:W-:Y:S01]  /*68d0*/  ISETP.NE.AND P0, PT, R2, RZ, PT ;  /* 0x000000ff0200720c */ /* 0x004fe20003f05270 */
[----:B------:R-:W-:-:S12]  /*68e0*/  BRA `(.L_x_13411) ;  /* 0x0000000400fc7947 */ /* 0x000fd80003800000 */
.L_x_13412:
[----:B------:R-:W2:Y:S02]  /*68f0*/  LDG.E.U16 R2, desc[UR36][R2.64] ;  /* 0x0000002402027981 */ /* 0x000ea4000c1e1500 */
[----:B--2---:R-:W-:Y:S01]  /*6900*/  ISETP.NE.AND P0, PT, R2, RZ, PT ;  /* 0x000000ff0200720c */ /* 0x004fe20003f05270 */
[----:B------:R-:W-:-:S12]  /*6910*/  BRA `(.L_x_13411) ;  /* 0x0000000400f07947 */ /* 0x000fd80003800000 */
.L_x_13407:
        /* <DEDUP_REMOVED lines=9> */
.L_x_13415:
[----:B----4-:R-:W4:Y:S02]  /*69b0*/  LDG.E.U16 R0, desc[UR36][R2.64] ;  /* 0x0000002402007981 */ /* 0x010f24000c1e1500 */
[----:B----4-:R-:W-:-:S05]  /*69c0*/  HADD2.F32 R0, -RZ, R0.H0_H0 ;  /* 0x20000000ff007230 */ /* 0x010fca0000004100 */
[----:B------:R-:W-:Y:S01]  /*69d0*/  FSETP.NEU.FTZ.AND P0, PT, R0, RZ, PT ;  /* 0x000000ff0000720b */ /* 0x000fe20003f1d000 */
[----:B------:R-:W-:-:S12]  /*69e0*/  BRA `(.L_x_13411) ;  /* 0x0000000400bc7947 */ /* 0x000fd80003800000 */
.L_x_13414:
        /* <DEDUP_REMOVED lines=11> */
.L_x_13417:
        /* <DEDUP_REMOVED lines=8> */
.L_x_13416:
[----:B------:R-:W2:Y:S02]  /*6b20*/  LDG.E.64 R2, desc[UR36][R2.64] ;  /* 0x0000002402027981 */ /* 0x000ea4000c1e1b00 */
[----:B--2---:R-:W-:Y:S01]  /*6b30*/  DSETP.NEU.AND P0, PT, R2, RZ, PT ;  /* 0x000000ff0200722a */ /* 0x004fe20003f0d000 */
[----:B------:R-:W-:-:S13]  /*6b40*/  BRA `(.L_x_13411) ;  /* 0x0000000400647947 */ /* 0x000fda0003800000 */
.L_x_13406:
        /* <DEDUP_REMOVED lines=11> */
.L_x_13420:
[----:B--2---:R-:W2:Y:S02]  /*6c00*/  LDG.E.128 R4, desc[UR36][R2.64] ;  /* 0x0000002402047981 */ /* 0x004ea4000c1e1d00 */
[----:B--2---:R-:W-:-:S06]  /*6c10*/  DSETP.NEU.AND P0, PT, R6, RZ, PT ;  /* 0x000000ff0600722a */ /* 0x004fcc0003f0d000 */
[----:B------:R-:W-:Y:S01]  /*6c20*/  DSETP.NEU.OR P0, PT, R4, RZ, P0 ;  /* 0x000000ff0400722a */ /* 0x000fe2000070d400 */
[----:B------:R-:W-:-:S13]  /*6c30*/  BRA `(.L_x_13411) ;  /* 0x0000000400287947 */ /* 0x000fda0003800000 */
.L_x_13419:
        /* <DEDUP_REMOVED lines=9> */
.L_x_13422:
[----:B------:R-:W4:Y:S02]  /*6cd0*/  LDG.E.U8 R2, desc[UR36][R2.64] ;  /* 0x0000002402027981 */ /* 0x000f24000c1e1100 */
[----:B----4-:R-:W-:-:S05]  /*6ce0*/  IMAD.SHL.U32 R0, R2, 0x2000000, RZ ;  /* 0x0200000002007824 */ /* 0x010fca00078e00ff */
        /* <DEDUP_REMOVED lines=9> */
.L_x_13421:
[----:B----4-:R-:W4:Y:S02]  /*6d80*/  LDG.E.U16 R0, desc[UR36][R2.64] ;  /* 0x0000002402007981 */ /* 0x010f24000c1e1500 */
[----:B----4-:R-:W-:-:S05]  /*6d90*/  IMAD.U32 R0, R0, 0x10000, RZ ;  /* 0x0001000000007824 */ /* 0x010fca00078e00ff */
[----:B------:R-:W-:Y:S01]  /*6da0*/  FSETP.NEU.FTZ.AND P0, PT, R0, RZ, PT ;  /* 0x000000ff0000720b */ /* 0x000fe20003f1d000 */
[----:B------:R-:W-:-:S12]  /*6db0*/  BRA `(.L_x_13411) ;  /* 0x0000000000c87947 */ /* 0x000fd80003800000 */
.L_x_13418:
        /* <DEDUP_REMOVED lines=11> */
.L_x_13425:
[----:B------:R-:W2:Y:S02]  /*6e70*/  LDG.E.U8 R2, desc[UR36][R2.64] ;  /* 0x0000002402027981 */ /* 0x000ea4000c1e1100 */
[----:B--2---:R-:W-:Y:S01]  /*6e80*/  ISETP.NE.AND P0, PT, R2, RZ, PT ;  /* 0x000000ff0200720c */ /* 0x004fe20003f05270 */
[----:B------:R-:W-:-:S12]  /*6e90*/  BRA `(.L_x_13411) ;  /* 0x0000000000907947 */ /* 0x000fd80003800000 */
.L_x_13424:
[----:B------:R-:W2:Y:S02]  /*6ea0*/  LDG.E.U8 R2, desc[UR36][R2.64] ;  /* 0x0000002402027981 */ /* 0x000ea4000c1e1100 */
[----:B--2---:R-:W-:Y:S01]  /*6eb0*/  ISETP.NE.AND P0, PT, R2, RZ, PT ;  /* 0x000000ff0200720c */ /* 0x004fe20003f05270 */
[----:B------:R-:W-:-:S12]  /*6ec0*/  BRA `(.L_x_13411) ;  /* 0x0000000000847947 */ /* 0x000fd80003800000 */
.L_x_13423:
        /* <DEDUP_REMOVED lines=9> */
.L_x_13410:
[----:B------:R-:W-:Y:S01]  /*6f60*/  MOV R2, 0x180 ;  /* 0x0000018000027802 */ /* 0x000fe20000000f00 */
[----:B------:R-:W0:Y:S01]  /*6f70*/  LDCU.64 UR4, c[0x4][0x170] ;  /* 0x01002e00ff0477ac */ /* 0x000e220008000a00 */
[----:B------:R-:W-:Y:S02]  /*6f80*/  HFMA2 R8, -RZ, RZ, 0, 4.64916229248046875e-06 ;  /* 0x0000004eff087431 */ /* 0x000fe400000001ff */
[----:B------:R-:W-:Y:S01]  /*6f90*/  IMAD.MOV.U32 R12, RZ, RZ, 0x1 ;  /* 0x00000001ff0c7424 */ /* 0x000fe200078e00ff */
[----:B------:R-:W-:Y:S01]  /*6fa0*/  MOV R13, RZ ;  /* 0x000000ff000d7202 */ /* 0x000fe20000000f00 */
[----:B------:R-:W1:Y:S01]  /*6fb0*/  LDCU.64 UR6, c[0x4][0x178] ;  /* 0x01002f00ff0677ac */ /* 0x000e620008000a00 */
[----:B------:R-:W3:Y:S01]  /*6fc0*/  LDC.64 R2, c[0x4][R2] ;  /* 0x0100000002027b82 */ /* 0x000ee20000000a00 */
[----:B------:R-:W4:Y:S01]  /*6fd0*/  LDCU.64 UR8, c[0x4][0x48] ;  /* 0x01000900ff0877ac */ /* 0x000f220008000a00 */
[----:B0-----:R-:W-:Y:S01]  /*6fe0*/  MOV R4, UR4 ;  /* 0x0000000400047c02 */ /* 0x001fe20008000f00 */
[----:B--2---:R-:W-:Y:S01]  /*6ff0*/  IMAD.U32 R5, RZ, RZ, UR5 ;  /* 0x00000005ff057e24 */ /* 0x004fe2000f8e00ff */
[----:B-1----:R-:W-:Y:S01]  /*7000*/  MOV R6, UR6 ;  /* 0x0000000600067c02 */ /* 0x002fe20008000f00 */
[----:B------:R-:W-:Y:S01]  /*7010*/  IMAD.U32 R7, RZ, RZ, UR7 ;  /* 0x00000007ff077e24 */ /* 0x000fe2000f8e00ff */
[----:B----4-:R-:W-:Y:S01]  /*7020*/  MOV R10, UR8 ;  /* 0x00000008000a7c02 */ /* 0x010fe20008000f00 */
[----:B------:R-:W-:-:S07]  /*7030*/  IMAD.U32 R11, RZ, RZ, UR9 ;  /* 0x00000009ff0b7e24 */ /* 0x000fce000f8e00ff */
[----:B------:R-:W-:-:S07]  /*7040*/  LEPC R20, `(.L_x_13428) ;  /* 0x000000001014794e */ /* 0x000fce0000000000 */
[----:B---3-5:R-:W-:Y:S05]  /*7050*/  CALL.ABS.NOINC R2 ;  /* 0x0000000002007343 */ /* 0x028fea0003c00000 */
.L_x_13428:
[----:B------:R-:W-:Y:S01]  /*7060*/  PLOP3.LUT P0, PT, PT, PT, PT, 0x8, 0x80 ;  /* 0x000000000080781c */ /* 0x000fe20003f0e170 */
[----:B------:R-:W-:-:S12]  /*7070*/  BRA `(.L_x_13411) ;  /* 0x0000000000187947 */ /* 0x000fd80003800000 */
.L_x_13427:
[----:B------:R-:W2:Y:S02]  /*7080*/  LDG.E.64 R2, desc[UR36][R2.64] ;  /* 0x0000002402027981 */ /* 0x000ea4000c1e1b00 */
[----:B--2---:R-:W-:-:S04]  /*7090*/  ISETP.NE.U32.AND P0, PT, R2, RZ, PT ;  /* 0x000000ff0200720c */ /* 0x004fc80003f05070 */
[----:B------:R-:W-:Y:S01]  /*70a0*/  ISETP.NE.AND.EX P0, PT, R3, RZ, PT, P0 ;  /* 0x000000ff0300720c */ /* 0x000fe20003f05300 */
[----:B------:R-:W-:-:S12]  /*70b0*/  BRA `(.L_x_13411) ;  /* 0x0000000000087947 */ /* 0x000fd80003800000 */
.L_x_13426:
[----:B------:R-:W2:Y:S02]  /*70c0*/  LDG.E R2, desc[UR36][R2.64] ;  /* 0x0000002402027981 */ /* 0x000ea4000c1e1900 */
[----:B--2---:R-:W-:-:S13]  /*70d0*/  ISETP.NE.AND P0, PT, R2, RZ, PT ;  /* 0x000000ff0200720c */ /* 0x004fda0003f05270 */
.L_x_13411:
[----:B------:R-:W-:Y:S05]  /*70e0*/  BSYNC.RECONVERGENT B6 ;  /* 0x0000000000067941 */ /* 0x000fea0003800200 */
.L_x_13405:
[----:B----4-:R-:W-:Y:S01]  /*70f0*/  SEL R0, RZ, 0x1, !P0 ;  /* 0x00000001ff007807 */ /* 0x010fe20004000000 */
[----:B------:R-:W0:Y:S03]  /*7100*/  LDCU.64 UR4, c[0x0][0x5e8] ;  /* 0x0000bd00ff0477ac */ /* 0x000e260008000a00 */
[----:B------:R-:W1:Y:S01]  /*7110*/  I2F.F64.U32 R2, R0 ;  /* 0x0000000000027312 */ /* 0x000e620000201800 */
[----:B------:R-:W4:Y:S01]  /*7120*/  LDCU.64 UR6, c[0x0][0x600] ;  /* 0x0000c000ff0677ac */ /* 0x000f220008000a00 */
[----:B------:R-:W-:-:S04]  /*7130*/  ULOP3.LUT UR8, UR40, 0xff, URZ, 0xc0, !UPT ;  /* 0x000000ff28087892 */ /* 0x000fc8000f8ec0ff */
[----:B------:R-:W-:Y:S01]  /*7140*/  UISETP.GT.AND UP0, UPT, UR8, 0x9, UPT ;  /* 0x000000090800788c */ /* 0x000fe2000bf04270 */
[----:B-123-5:R-:W-:Y:S01]  /*7150*/  DMUL R4, R2, R16 ;  /* 0x0000001002047228 */ /* 0x02efe20000000000 */
[----:B0-----:R-:W-:-:S05]  /*7160*/  IADD3 R2, P0, PT, R18, UR4, RZ ;  /* 0x0000000412027c10 */ /* 0x001fca000ff1e0ff */
[----:B------:R-:W-:Y:S02]  /*7170*/  IMAD.X R3, RZ, RZ, UR5, P0 ;  /* 0x00000005ff037e24 */ /* 0x000fe400080e06ff */
[----:B----4-:R-:W-:Y:S01]  /*7180*/  DMUL R4, R4, UR6 ;  /* 0x0000000604047c28 */ /* 0x010fe20008000000 */
        /* <DEDUP_REMOVED lines=12> */
.L_x_13432:
[----:B------:R-:W0:Y:S02]  /*7250*/  F2I.S64.F64.TRUNC R4, R4 ;  /* 0x0000000400047311 */ /* 0x000e24000030d900 */
[----:B0-----:R-:W-:-:S05]  /*7260*/  MOV R7, R4 ;  /* 0x0000000400077202 */ /* 0x001fca0000000f00 */
[----:B------:R0:W-:Y:S01]  /*7270*/  STG.E.U8 desc[UR36][R2.64], R7 ;  /* 0x0000000702007986 */ /* 0x0001e2000c101124 */
[----:B------:R-:W-:Y:S05]  /*7280*/  BRA `(.L_x_13434) ;  /* 0x0000000c00e07947 */ /* 0x000fea0003800000 */
.L_x_13431:
        /* <DEDUP_REMOVED lines=9> */
.L_x_13436:
[----:B------:R-:W0:Y:S02]  /*7320*/  F2I.F64.TRUNC R5, R4 ;  /* 0x0000000400057311 */ /* 0x000e24000030d100 */
[----:B0-----:R0:W-:Y:S01]  /*7330*/  STG.E desc[UR36][R2.64], R5 ;  /* 0x0000000502007986 */ /* 0x0011e2000c101924 */
[----:B------:R-:W-:Y:S05]  /*7340*/  BRA `(.L_x_13434) ;  /* 0x0000000c00b07947 */ /* 0x000fea0003800000 */
.L_x_13435:
[----:B------:R-:W0:Y:S02]  /*7350*/  F2I.F64.TRUNC R5, R4 ;  /* 0x0000000400057311 */ /* 0x000e24000030d100 */
[----:B0-----:R0:W-:Y:S01]  /*7360*/  STG.E.U16 desc[UR36][R2.64], R5 ;  /* 0x0000000502007986 */ /* 0x0011e2000c101524 */
[----:B------:R-:W-:Y:S05]  /*7370*/  BRA `(.L_x_13434) ;  /* 0x0000000c00a47947 */ /* 0x000fea0003800000 */
.L_x_13430:
        /* <DEDUP_REMOVED lines=13> */
.L_x_13438:
        /* <DEDUP_REMOVED lines=8> */
.L_x_13437:
        /* <DEDUP_REMOVED lines=14> */
.L_x_13440:
        /* <DEDUP_REMOVED lines=9> */
.L_x_13439:
[----:B------:R0:W-:Y:S01]  /*7640*/  STG.E.64 desc[UR36][R2.64], R4 ;  /* 0x0000000402007986 */ /* 0x0001e2000c101b24 */
[----:B------:R-:W-:Y:S05]  /*7650*/  BRA `(.L_x_13434) ;  /* 0x0000000800ec7947 */ /* 0x000fea0003800000 */
.L_x_13429:
        /* <DEDUP_REMOVED lines=13> */
.L_x_13444:
        /* <DEDUP_REMOVED lines=22> */
.L_x_13447:
[----:B------:R-:W-:-:S04]  /*7890*/  SHF.R.U32.HI R5, RZ, 0x18, R7 ;  /* 0x00000018ff057819 */ /* 0x000fc80000011607 */
[----:B------:R-:W-:-:S07]  /*78a0*/  LOP3.LUT R0, R0, 0x80, R5, 0xf8, !PT ;  /* 0x0000008000007812 */ /* 0x000fce00078ef805 */
.L_x_13446:
[----:B------:R-:W-:Y:S05]  /*78b0*/  BSYNC.RECONVERGENT B0 ;  /* 0x0000000000007941 */ /* 0x000fea0003800200 */
.L_x_13445:
[----:B------:R3:W-:Y:S01]  /*78c0*/  STG.E.U8 desc[UR36][R2.64], R0 ;  /* 0x0000000002007986 */ /* 0x0007e2000c101124 */
[----:B------:R-:W-:Y:S05]  /*78d0*/  BRA `(.L_x_13434) ;  /* 0x00000008004c7947 */ /* 0x000fea0003800000 */
.L_x_13443:
        /* <DEDUP_REMOVED lines=22> */
.L_x_13450:
[----:B------:R-:W-:-:S04]  /*7a40*/  SHF.R.U32.HI R5, RZ, 0x18, R7 ;  /* 0x00000018ff057819 */ /* 0x000fc80000011607 */
[----:B------:R-:W-:-:S07]  /*7a50*/  LOP3.LUT R0, R0, 0x80, R5, 0xf8, !PT ;  /* 0x0000008000007812 */ /* 0x000fce00078ef805 */
.L_x_13449:
[----:B------:R-:W-:Y:S05]  /*7a60*/  BSYNC.RECONVERGENT B0 ;  /* 0x0000000000007941 */ /* 0x000fea0003800200 */
.L_x_13448:
[----:B------:R0:W-:Y:S01]  /*7a70*/  STG.E.U8 desc[UR36][R2.64], R0 ;  /* 0x0000000002007986 */ /* 0x0001e2000c101124 */
[----:B------:R-:W-:Y:S05]  /*7a80*/  BRA `(.L_x_13434) ;  /* 0x0000000400e07947 */ /* 0x000fea0003800000 */
.L_x_13442:
        /* <DEDUP_REMOVED lines=26> */
.L_x_13452:
[----:B------:R-:W0:Y:S02]  /*7c30*/  F2I.U64.F64.TRUNC R4, R4 ;  /* 0x0000000400047311 */ /* 0x000e24000030d800 */
[----:B0-----:R1:W-:Y:S01]  /*7c40*/  STG.E.64 desc[UR36][R2.64], R4 ;  /* 0x0000000402007986 */ /* 0x0013e2000c101b24 */
[----:B------:R-:W-:Y:S05]  /*7c50*/  BRA `(.L_x_13434) ;  /* 0x00000004006c7947 */ /* 0x000fea0003800000 */
.L_x_13451:
[----:B------:R-:W0:Y:S02]  /*7c60*/  F2I.U32.F64.TRUNC R5, R4 ;  /* 0x0000000400057311 */ /* 0x000e24000030d000 */
[----:B0-----:R0:W-:Y:S01]  /*7c70*/  STG.E desc[UR36][R2.64], R5 ;  /* 0x0000000502007986 */ /* 0x0011e2000c101924 */
[----:B------:R-:W-:Y:S05]  /*7c80*/  BRA `(.L_x_13434) ;  /* 0x0000000400607947 */ /* 0x000fea0003800000 */
.L_x_13441:
        /* <DEDUP_REMOVED lines=10> */
.L_x_13454:
[----:B------:R-:W-:-:S05]  /*7d30*/  CS2R R6, SRZ ;  /* 0x0000000000067805 */ /* 0x000fca000001ff00 */
[----:B------:R0:W-:Y:S01]  /*7d40*/  STG.E.128 desc[UR36][R2.64], R4 ;  /* 0x0000000402007986 */ /* 0x0001e2000c101d24 */
[----:B------:R-:W-:Y:S05]  /*7d50*/  BRA `(.L_x_13434) ;  /* 0x00000004002c7947 */ /* 0x000fea0003800000 */
.L_x_13453:
[----:B------:R-:W-:-:S09]  /*7d60*/  UISETP.NE.AND UP0, UPT, UR8, 0xf, UPT ;  /* 0x0000000f0800788c */ /* 0x000fd2000bf05270 */
[----:B------:R-:W-:Y:S05]  /*7d70*/  BRA.U !UP0, `(.L_x_13455) ;  /* 0x0000000508087547 */ /* 0x000fea000b800000 */
[----:B------:R-:W-:-:S09]  /*7d80*/  UISETP.NE.AND UP0, UPT, UR8, 0x17, UPT ;  /* 0x000000170800788c */ /* 0x000fd2000bf05270 */
[----:B------:R-:W-:Y:S05]  /*7d90*/  BRA.U !UP0, `(.L_x_13456) ;  /* 0x0000000108a07547 */ /* 0x000fea000b800000 */
[----:B------:R-:W-:-:S09]  /*7da0*/  UISETP.NE.AND UP0, UPT, UR8, 0x18, UPT ;  /* 0x000000180800788c */ /* 0x000fd2000bf05270 */
[----:B------:R-:W-:Y:S05]  /*7db0*/  BRA.U !UP0, `(.L_x_13457) ;  /* 0x0000000108447547 */ /* 0x000fea000b800000 */
.L_x_13433:
        /* <DEDUP_REMOVED lines=16> */
.L_x_13458:
[----:B------:R-:W-:Y:S05]  /*7ec0*/  BRA `(.L_x_13434) ;  /* 0x0000000000d07947 */ /* 0x000fea0003800000 */
.L_x_13457:
        /* <DEDUP_REMOVED lines=17> */
.L_x_13460:
[----:B------:R-:W-:Y:S05]  /*7fe0*/  BSYNC.RECONVERGENT B0 ;  /* 0x0000000000007941 */ /* 0x000fea0003800200 */
.L_x_13459:
[----:B------:R-:W-:-:S05]  /*7ff0*/  LOP3.LUT R7, R0, 0x80, R7, 0xf8, !PT ;  /* 0x0000008000077812 */ /* 0x000fca00078ef807 */
[----:B------:R0:W-:Y:S01]  /*8000*/  STG.E.U8 desc[UR36][R2.64], R7 ;  /* 0x0000000702007986 */ /* 0x0001e2000c101124 */
[----:B------:R-:W-:Y:S05]  /*8010*/  BRA `(.L_x_13434) ;  /* 0x00000000007c7947 */ /* 0x000fea0003800000 */
.L_x_13456:
        /* <DEDUP_REMOVED lines=16> */
.L_x_13462:
[----:B------:R-:W-:Y:S02]  /*8120*/  ISETP.GT.U32.AND P0, PT, R6, 0x7f800000, PT ;  /* 0x7f8000000600780c */ /* 0x000fe40003f04070 */
[----:B------:R-:W-:-:S04]  /*8130*/  MOV R0, 0x7f ;  /* 0x0000007f00007802 */ /* 0x000fc80000000f00 */
[----:B------:R-:W-:-:S07]  /*8140*/  SEL R0, R0, 0x7c, P0 ;  /* 0x0000007c00007807 */ /* 0x000fce0000000000 */
.L_x_13463:
[----:B------:R-:W-:Y:S05]  /*8150*/  BSYNC.RECONVERGENT B0 ;  /* 0x0000000000007941 */ /* 0x000fea0003800200 */
.L_x_13461:
[----:B------:R-:W-:-:S04]  /*8160*/  SHF.R.U32.HI R5, RZ, 0x18, R7 ;  /* 0x00000018ff057819 */ /* 0x000fc80000011607 */
[----:B------:R-:W-:-:S05]  /*8170*/  LOP3.LUT R5, R0, 0x80, R5, 0xf8, !PT ;  /* 0x0000008000057812 */ /* 0x000fca00078ef805 */
[----:B------:R0:W-:Y:S01]  /*8180*/  STG.E.U8 desc[UR36][R2.64], R5 ;  /* 0x0000000502007986 */ /* 0x0001e2000c101124 */
[----:B------:R-:W-:Y:S05]  /*8190*/  BRA `(.L_x_13434) ;  /* 0x00000000001c7947 */ /* 0x000fea0003800000 */
.L_x_13455:
[----:B------:R-:W-:Y:S01]  /*81a0*/  UMOV UR4, 0xf0000000 ;  /* 0xf000000000047882 */ /* 0x000fe20000000000 */
[----:B------:R-:W-:Y:S01]  /*81b0*/  UMOV UR5, 0x380fffff ;  /* 0x380fffff00057882 */ /* 0x000fe20000000000 */
[----:B------:R-:W0:Y:S01]  /*81c0*/  F2F.F32.F64 R0, R4 ;  /* 0x0000000400007310 */ /* 0x000e220000301000 */
[----:B------:R-:W-:-:S14]  /*81d0*/  DSETP.GEU.AND P0, PT, |R4|, UR4, PT ;  /* 0x0000000404007e2a */ /* 0x000fdc000bf0e200 */
[----:B0-----:R-:W-:-:S05]  /*81e0*/  @!P0 FMUL R0, R0, 1.175494350822287508e-38 ;  /* 0x0080000000008820 */ /* 0x001fca0000400000 */
[----:B------:R-:W-:-:S05]  /*81f0*/  F2FP.BF16.F32.PACK_AB R0, RZ, R0 ;  /* 0x00000000ff00723e */ /* 0x000fca00000010ff */
[----:B------:R0:W-:Y:S02]  /*8200*/  STG.E.U16 desc[UR36][R2.64], R0 ;  /* 0x0000000002007986 */ /* 0x0001e4000c101524 */
.L_x_13434:
[----:B------:R-:W-:-:S07]  /*8210*/  VIADD R19, R19, 0x80 ;  /* 0x0000008013137836 */ /* 0x000fce0000000000 */
.L_x_13375:
[----:B------:R-:W-:Y:S05]  /*8220*/  BSYNC.RECONVERGENT B7 ;  /* 0x0000000000077941 */ /* 0x000fea0003800200 */
.L_x_13374:
[----:B------:R-:W5:Y:S01]  /*8230*/  LDCU UR4, c[0x0][0x380] ;  /* 0x00007000ff0477ac */ /* 0x000f620008000800 */
[----:B------:R-:W-:Y:S01]  /*8240*/  BSSY.RECONVERGENT B7, `(.L_x_13464) ;  /* 0x0000408000077945 */ /* 0x000fe20003800200 */
[----:B-----5:R-:W-:-:S13]  /*8250*/  ISETP.GE.AND P0, PT, R19, UR4, PT ;  /* 0x0000000413007c0c */ /* 0x020fda000bf06270 */
[----:B------:R-:W-:Y:S05]  /*8260*/  @P0 BRA `(.L_x_13465) ;  /* 0x0000004000140947 */ /* 0x000fea0003800000 */
[----:B------:R-:W5:Y:S01]  /*8270*/  LDCU UR4, c[0x0][0x388] ;  /* 0x00007100ff0477ac */ /* 0x000f620008000800 */
[----:B------:R-:W-:Y:S01]  /*8280*/  HFMA2 R18, -RZ, RZ, 0, 0 ;  /* 0x00000000ff127431 */ /* 0x000fe200000001ff */
[----:B------:R-:W-:Y:S01]  /*8290*/  MOV R22, RZ ;  /* 0x000000ff00167202 */ /* 0x000fe20000000f00 */
[----:B0-23--:R-:W-:Y:S01]  /*82a0*/  IMAD.MOV.U32 R0, RZ, RZ, RZ ;  /* 0x000000ffff007224 */ /* 0x00dfe200078e00ff */
[----:B-----5:R-:W-:-:S09]  /*82b0*/  UISETP.NE.AND UP0, UPT, UR4, URZ, UPT ;  /* 0x000000ff0400728c */ /* 0x020fd2000bf05270 */
[----:B------:R-:W-:Y:S05]  /*82c0*/  BRA.U !UP0, `(.L_x_13466) ;  /* 0x0000001508707547 */ /* 0x000fea000b800000 */
[----:B------:R-:W1:Y:S01]  /*82d0*/  LDCU.64 UR4, c[0x0][0x390] ;  /* 0x00007200ff0477ac */ /* 0x000e620008000a00 */
[----:B------:R-:W-:Y:S01]  /*82e0*/  IMAD.MOV.U32 R18, RZ, RZ, RZ ;  /* 0x000000ffff127224 */ /* 0x000fe200078e00ff */
[----:B------:R-:W0:Y:S01]  /*82f0*/  LDCU UR6, c[0x0][0x38c] ;  /* 0x00007180ff0677ac */ /* 0x000e220008000800 */
[----:B------:R-:W2:Y:S01]  /*8300*/  LDCU.64 UR8, c[0x0][0x4b8] ;  /* 0x00009700ff0877ac */ /* 0x000ea20008000a00 */
[----:B------:R-:W-:Y:S01]  /*8310*/  UISETP.NE.AND UP0, UPT, UR39, URZ, UPT ;  /* 0x000000ff2700728c */ /* 0x000fe2000bf05270 */
[----:B-1--4-:R-:W-:Y:S01]  /*8320*/  IMAD.HI.U32 R2, R19, UR4, R18 ;  /* 0x0000000413027c27 */ /* 0x012fe2000f8e0012 */
[----:B------:R-:W1:Y:S04]  /*8330*/  LDCU UR4, c[0x0][0x4c0] ;  /* 0x00009800ff0477ac */ /* 0x000e680008000800 */
[----:B------:R-:W-:-:S04]  /*8340*/  SHF.R.U32.HI R3, RZ, UR5, R2 ;  /* 0x00000005ff037c19 */ /* 0x000fc80008011602 */
[----:B------:R-:W-:-:S05]  /*8350*/  IADD3 R22, PT, PT, -R3, RZ, RZ ;  /* 0x000000ff03167210 */ /* 0x000fca0007ffe1ff */
[----:B0-----:R-:W-:-:S04]  /*8360*/  IMAD R22, R22, UR6, R19 ;  /* 0x0000000616167c24 */ /* 0x001fc8000f8e0213 */
[C---:B--2---:R-:W-:Y:S02]  /*8370*/  IMAD R18, R22.reuse, UR8, RZ ;  /* 0x0000000816127c24 */ /* 0x044fe4000f8e02ff */
        /* <DEDUP_REMOVED lines=337> */
.L_x_13466:
[----:B------:R-:W1:Y:S01]  /*9890*/  LDCU.64 UR6, c[0x0][0x5f0] ;  /* 0x0000be00ff0677ac */ /* 0x000e620008000a00 */
[----:B------:R-:W-:Y:S01]  /*98a0*/  BSSY.RECONVERGENT B6, `(.L_x_13467) ;  /* 0x00000ec000067945 */ /* 0x000fe20003800200 */
[----:B------:R-:W-:-:S04]  /*98b0*/  UPRMT UR4, UR40, 0x7771, URZ ;  /* 0x0000777128047896 */ /* 0x000fc800080000ff */
[----:B------:R-:W-:Y:S01]  /*98c0*/  UISETP.GT.AND UP0, UPT, UR4, 0x9, UPT ;  /* 0x000000090400788c */ /* 0x000fe2000bf04270 */
[----:B-1--4-:R-:W-:-:S05]  /*98d0*/  IADD3 R2, P0, PT, R0, UR6, RZ ;  /* 0x0000000600027c10 */ /* 0x012fca000ff1e0ff */
        /* <DEDUP_REMOVED lines=11> */
[----:B--2---:R2:W3:Y:S01]  /*9990*/  I2F.F64.S16 R16, R2 ;  /* 0x0000000200107312 */ /* 0x0044e20000101c00 */
[----:B------:R-:W-:Y:S05]  /*99a0*/  BRA `(.L_x_13473) ;  /* 0x0000000c006c7947 */ /* 0x000fea0003800000 */
.L_x_13471:
[----:B------:R-:W2:Y:S02]  /*99b0*/  LDG.E.U8 R2, desc[UR36][R2.64] ;  /* 0x0000002402027981 */ /* 0x000ea4000c1e1100 */
[----:B--2---:R0:W1:Y:S01]  /*99c0*/  I2F.F64.U16 R16, R2 ;  /* 0x0000000200107312 */ /* 0x0040620000101800 */
[----:B------:R-:W-:Y:S05]  /*99d0*/  BRA `(.L_x_13473) ;  /* 0x0000000c00607947 */ /* 0x000fea0003800000 */
.L_x_13470:
        /* <DEDUP_REMOVED lines=9> */
.L_x_13475:
[----:B------:R-:W2:Y:S02]  /*9a70*/  LDG.E R2, desc[UR36][R2.64] ;  /* 0x0000002402027981 */ /* 0x000ea4000c1e1900 */
[----:B--2---:R0:W1:Y:S01]  /*9a80*/  I2F.F64 R16, R2 ;  /* 0x0000000200107312 */ /* 0x0040620000201c00 */
[----:B------:R-:W-:Y:S05]  /*9a90*/  BRA `(.L_x_13473) ;  /* 0x0000000c00307947 */ /* 0x000fea0003800000 */
.L_x_13474:
[----:B------:R-:W2:Y:S02]  /*9aa0*/  LDG.E.U16 R2, desc[UR36][R2.64] ;  /* 0x0000002402027981 */ /* 0x000ea4000c1e1500 */
[----:B--2---:R4:W0:Y:S01]  /*9ab0*/  I2F.F64.S16 R16, R2 ;  /* 0x0000000200107312 */ /* 0x0048220000101c00 */
[----:B------:R-:W-:Y:S05]  /*9ac0*/  BRA `(.L_x_13473) ;  /* 0x0000000c00247947 */ /* 0x000fea0003800000 */
.L_x_13469:
        /* <DEDUP_REMOVED lines=10> */
.L_x_13477:
[----:B------:R-:W2:Y:S02]  /*9b70*/  LDG.E.U16 R0, desc[UR36][R2.64] ;  /* 0x0000002402007981 */ /* 0x000ea4000c1e1500 */
[----:B--2---:R-:W-:-:S05]  /*9b80*/  HADD2.F32 R0, -RZ, R0.H0_H0 ;  /* 0x20000000ff007230 */ /* 0x004fca0000004100 */
[----:B------:R-:W-:-:S04]  /*9b90*/  FMUL.FTZ R0, R0, 1 ;  /* 0x3f80000000007820 */ /* 0x000fc80000410000 */
[----:B------:R0:W1:Y:S01]  /*9ba0*/  F2F.F64.F32 R16, R0 ;  /* 0x0000000000107310 */ /* 0x0000620000201800 */
[----:B------:R-:W-:Y:S05]  /*9bb0*/  BRA `(.L_x_13473) ;  /* 0x0000000800e87947 */ /* 0x000fea0003800000 */
.L_x_13476:
        /* <DEDUP_REMOVED lines=10> */
.L_x_13479:
[----:B------:R-:W2:Y:S02]  /*9c60*/  LDG.E.U16 R2, desc[UR36][R2.64] ;  /* 0x0000002402027981 */ /* 0x000ea4000c1e1500 */
[----:B--2---:R-:W-:-:S05]  /*9c70*/  HADD2.F32 R0, -RZ, R2.H0_H0 ;  /* 0x20000002ff007230 */ /* 0x004fca0000004100 */
[----:B------:R-:W-:-:S04]  /*9c80*/  FMUL.FTZ R0, R0, 1 ;  /* 0x3f80000000007820 */ /* 0x000fc80000410000 */
[----:B------:R0:W1:Y:S01]  /*9c90*/  F2F.F64.F32 R16, R0 ;  /* 0x0000000000107310 */ /* 0x0000620000201800 */
[----:B------:R-:W-:Y:S05]  /*9ca0*/  BRA `(.L_x_13473) ;  /* 0x0000000800ac7947 */ /* 0x000fea0003800000 */
.L_x_13478:
[----:B------:R0:W5:Y:S01]  /*9cb0*/  LDG.E.64 R16, desc[UR36][R2.64] ;  /* 0x0000002402107981 */ /* 0x000162000c1e1b00 */
[----:B------:R-:W-:Y:S05]  /*9cc0*/  BRA `(.L_x_13473) ;  /* 0x0000000800a47947 */ /* 0x000fea0003800000 */
.L_x_13468:
        /* <DEDUP_REMOVED lines=13> */
.L_x_13482:
[----:B------:R0:W5:Y:S01]  /*9da0*/  LDG.E.64 R16, desc[UR36][R2.64] ;  /* 0x0000002402107981 */ /* 0x000162000c1e1b00 */
[----:B------:R-:W-:Y:S05]  /*9db0*/  BRA `(.L_x_13473) ;  /* 0x0000000800687947 */ /* 0x000fea0003800000 */
.L_x_13481:
        /* <DEDUP_REMOVED lines=27> */
.L_x_13484:
        /* <DEDUP_REMOVED lines=14> */
.L_x_13483:
[----:B------:R-:W2:Y:S02]  /*a050*/  LDG.E.U16 R0, desc[UR36][R2.64] ;  /* 0x0000002402007981 */ /* 0x000ea4000c1e1500 */
[----:B--2---:R-:W-:-:S05]  /*a060*/  SHF.L.U32 R0, R0, 0x10, RZ ;  /* 0x0000001000007819 */ /* 0x004fca00000006ff */
[----:B------:R-:W-:-:S04]  /*a070*/  FMUL.FTZ R0, R0, 1 ;  /* 0x3f80000000007820 */ /* 0x000fc80000410000 */
[----:B------:R0:W1:Y:S01]  /*a080*/  F2F.F64.F32 R16, R0 ;  /* 0x0000000000107310 */ /* 0x0000620000201800 */
[----:B------:R-:W-:Y:S05]  /*a090*/  BRA `(.L_x_13473) ;  /* 0x0000000400b07947 */ /* 0x000fea0003800000 */
.L_x_13480:
        /* <DEDUP_REMOVED lines=11> */
.L_x_13487:
        /* <DEDUP_REMOVED lines=21> */
.L_x_13489:
[----:B------:R-:W-:Y:S05]  /*a2a0*/  BSYNC.RECONVERGENT B0 ;  /* 0x0000000000007941 */ /* 0x000fea0003800200 */
.L_x_13488:
[----:B------:R-:W-:Y:S01]  /*a2b0*/  IMAD.SHL.U32 R0, R0, 0x100000, RZ ;  /* 0x0010000000007824 */ /* 0x000fe200078e00ff */
[----:B------:R-:W-:-:S04]  /*a2c0*/  LEA R2, R2, 0x3b800000, 0x17 ;  /* 0x3b80000002027811 */ /* 0x000fc800078eb8ff */
[----:B------:R-:W-:-:S05]  /*a2d0*/  LOP3.LUT R0, R2, R0, R7, 0xfe, !PT ;  /* 0x0000000002007212 */ /* 0x000fca00078efe07 */
[----:B------:R-:W-:-:S04]  /*a2e0*/  FMUL.FTZ R0, R0, 1 ;  /* 0x3f80000000007820 */ /* 0x000fc80000410000 */
[----:B------:R0:W1:Y:S01]  /*a2f0*/  F2F.F64.F32 R16, R0 ;  /* 0x0000000000107310 */ /* 0x0000620000201800 */
[----:B------:R-:W-:Y:S05]  /*a300*/  BRA `(.L_x_13473) ;  /* 0x0000000400147947 */ /* 0x000fea0003800000 */
.L_x_13486:
        /* <DEDUP_REMOVED lines=21> */
.L_x_13491:
[----:B------:R-:W-:Y:S05]  /*a460*/  BSYNC.RECONVERGENT B0 ;  /* 0x0000000000007941 */ /* 0x000fea0003800200 */
.L_x_13490:
[----:B------:R-:W-:Y:S02]  /*a470*/  SHF.L.U32 R0, R0, 0x15, RZ ;  /* 0x0000001500007819 */ /* 0x000fe400000006ff */
[----:B------:R-:W-:-:S04]  /*a480*/  LEA R2, R2, 0x37800000, 0x17 ;  /* 0x3780000002027811 */ /* 0x000fc800078eb8ff */
[----:B------:R-:W-:-:S05]  /*a490*/  LOP3.LUT R0, R2, R0, R7, 0xfe, !PT ;  /* 0x0000000002007212 */ /* 0x000fca00078efe07 */
[----:B------:R-:W-:-:S04]  /*a4a0*/  FMUL.FTZ R0, R0, 1 ;  /* 0x3f80000000007820 */ /* 0x000fc80000410000 */
[----:B------:R0:W1:Y:S01]  /*a4b0*/  F2F.F64.F32 R16, R0 ;  /* 0x0000000000107310 */ /* 0x0000620000201800 */
[----:B------:R-:W-:Y:S05]  /*a4c0*/  BRA `(.L_x_13473) ;  /* 0x0000000000a47947 */ /* 0x000fea0003800000 */
.L_x_13485:
        /* <DEDUP_REMOVED lines=18> */
.L_x_13472:
        /* <DEDUP_REMOVED lines=16> */
.L_x_13494:
[----:B------:R-:W-:Y:S01]  /*a6f0*/  CS2R R16, SRZ ;  /* 0x0000000000107805 */ /* 0x000fe2000001ff00 */
[----:B------:R-:W-:Y:S06]  /*a700*/  BRA `(.L_x_13473) ;  /* 0x0000000000147947 */ /* 0x000fec0003800000 */
.L_x_13493:
[----:B------:R-:W2:Y:S02]  /*a710*/  LDG.E.64 R16, desc[UR36][R2.64] ;  /* 0x0000002402107981 */ /* 0x000ea4000c1e1b00 */
[----:B--2---:R-:W0:Y:S01]  /*a720*/  I2F.F64.U64 R16, R16 ;  /* 0x0000001000107312 */ /* 0x004e220000301800 */
[----:B------:R-:W-:Y:S05]  /*a730*/  BRA `(.L_x_13473) ;  /* 0x0000000000087947 */ /* 0x000fea0003800000 */
.L_x_13492:
[----:B------:R-:W2:Y:S02]  /*a740*/  LDG.E R2, desc[UR36][R2.64] ;  /* 0x0000002402027981 */ /* 0x000ea4000c1e1900 */
[----:B--2---:R0:W1:Y:S02]  /*a750*/  I2F.F64.U32 R16, R2 ;  /* 0x0000000200107312 */ /* 0x0040640000201800 */
.L_x_13473:
[----:B------:R-:W-:Y:S05]  /*a760*/  BSYNC.RECONVERGENT B6 ;  /* 0x0000000000067941 */ /* 0x000fea0003800200 */
.L_x_13467:
        /* <DEDUP_REMOVED lines=18> */
.L_x_13499:
[----:B------:R-:W2:Y:S02]  /*a890*/  LDG.E.U8 R2, desc[UR36][R2.64] ;  /* 0x0000002402027981 */ /* 0x000ea4000c1e1100 */
[----:B--2---:R-:W-:Y:S01]  /*a8a0*/  ISETP.NE.AND P0, PT, R2, RZ, PT ;  /* 0x000000ff0200720c */ /* 0x004fe20003f05270 */
[----:B------:R-:W-:-:S12]  /*a8b0*/  BRA `(.L_x_13501) ;  /* 0x0000000800307947 */ /* 0x000fd80003800000 */
.L_x_13498:
        /* <DEDUP_REMOVED lines=10> */
.L_x_13503:
[----:B------:R-:W2:Y:S02]  /*a960*/  LDG.E R2, desc[UR36][R2.64] ;  /* 0x0000002402027981 */ /* 0x000ea4000c1e1900 */
[----:B--2---:R-:W-:Y:S01]  /*a970*/  ISETP.NE.AND P0, PT, R2, RZ, PT ;  /* 0x000000ff0200720c */ /* 0x004fe20003f05270 */
[----:B------:R-:W-:-:S12]  /*a980*/  BRA `(.L_x_13501) ;  /* 0x0000000400fc7947 */ /* 0x000fd80003800000 */
.L_x_13502:
[----:B------:R-:W2:Y:S02]  /*a990*/  LDG.E.U16 R2, desc[UR36][R2.64] ;  /* 0x0000002402027981 */ /* 0x000ea4000c1e1500 */
[----:B--2---:R-:W-:Y:S01]  /*a9a0*/  ISETP.NE.AND P0, PT, R2, RZ, PT ;  /* 0x000000ff0200720c */ /* 0x004fe20003f05270 */
[----:B------:R-:W-:-:S12]  /*a9b0*/  BRA `(.L_x_13501) ;  /* 0x0000000400f07947 */ /* 0x000fd80003800000 */
.L_x_13497:
        /* <DEDUP_REMOVED lines=9> */
.L_x_13505:
[----:B------:R-:W2:Y:S02]  /*aa50*/  LDG.E.U16 R0, desc[UR36][R2.64] ;  /* 0x0000002402007981 */ /* 0x000ea4000c1e1500 */
[----:B--2---:R-:W-:-:S05]  /*aa60*/  HADD2.F32 R0, -RZ, R0.H0_H0 ;  /* 0x20000000ff007230 */ /* 0x004fca0000004100 */
[----:B------:R-:W-:Y:S01]  /*aa70*/  FSETP.NEU.FTZ.AND P0, PT, R0, RZ, PT ;  /* 0x000000ff0000720b */ /* 0x000fe20003f1d000 */
[----:B------:R-:W-:-:S12]  /*aa80*/  BRA `(.L_x_13501) ;  /* 0x0000000400bc7947 */ /* 0x000fd80003800000 */
.L_x_13504:
        /* <DEDUP_REMOVED lines=11> */
.L_x_13507:
        /* <DEDUP_REMOVED lines=8> */
.L_x_13506:
[----:B------:R-:W2:Y:S02]  /*abc0*/  LDG.E.64 R2, desc[UR36][R2.64] ;  /* 0x0000002402027981 */ /* 0x000ea4000c1e1b00 */
[----:B--2---:R-:W-:Y:S01]  /*abd0*/  DSETP.NEU.AND P0, PT, R2, RZ, PT ;  /* 0x000000ff0200722a */ /* 0x004fe20003f0d000 */
[----:B------:R-:W-:-:S13]  /*abe0*/  BRA `(.L_x_13501) ;  /* 0x0000000400647947 */ /* 0x000fda0003800000 */
.L_x_13496:
        /* <DEDUP_REMOVED lines=11> */
.L_x_13510:
[----:B------:R-:W2:Y:S02]  /*aca0*/  LDG.E.128 R4, desc[UR36][R2.64] ;  /* 0x0000002402047981 */ /* 0x000ea4000c1e1d00 */
[----:B--2---:R-:W-:-:S06]  /*acb0*/  DSETP.NEU.AND P0, PT, R6, RZ, PT ;  /* 0x000000ff0600722a */ /* 0x004fcc0003f0d000 */
[----:B------:R-:W-:Y:S01]  /*acc0*/  DSETP.NEU.OR P0, PT, R4, RZ, P0 ;  /* 0x000000ff0400722a */ /* 0x000fe2000070d400 */
[----:B------:R-:W-:-:S13]  /*acd0*/  BRA `(.L_x_13501) ;  /* 0x0000000400287947 */ /* 0x000fda0003800000 */
.L_x_13509:
        /* <DEDUP_REMOVED lines=9> */
.L_x_13512:
        /* <DEDUP_REMOVED lines=11> */
.L_x_13511:
[----:B------:R-:W2:Y:S02]  /*ae20*/  LDG.E.U16 R0, desc[UR36][R2.64] ;  /* 0x0000002402007981 */ /* 0x000ea4000c1e1500 */
[----:B--2---:R-:W-:-:S04]  /*ae30*/  SHF.L.U32 R0, R0, 0x10, RZ ;  /* 0x0000001000007819 */ /* 0x004fc800000006ff */
[----:B------:R-:W-:Y:S01]  /*ae40*/  FSETP.NEU.FTZ.AND P0, PT, R0, RZ, PT ;  /* 0x000000ff0000720b */ /* 0x000fe20003f1d000 */
[----:B------:R-:W-:-:S12]  /*ae50*/  BRA `(.L_x_13501) ;  /* 0x0000000000c87947 */ /* 0x000fd80003800000 */
.L_x_13508:
        /* <DEDUP_REMOVED lines=11> */
.L_x_13515:
[----:B------:R-:W2:Y:S02]  /*af10*/  LDG.E.U8 R2, desc[UR36][R2.64] ;  /* 0x0000002402027981 */ /* 0x000ea4000c1e1100 */
[----:B--2---:R-:W-:Y:S01]  /*af20*/  ISETP.NE.AND P0, PT, R2, RZ, PT ;  /* 0x000000ff0200720c */ /* 0x004fe20003f05270 */
[----:B------:R-:W-:-:S12]  /*af30*/  BRA `(.L_x_13501) ;  /* 0x0000000000907947 */ /* 0x000fd80003800000 */
.L_x_13514:
[----:B------:R-:W2:Y:S02]  /*af40*/  LDG.E.U8 R2, desc[UR36][R2.64] ;  /* 0x0000002402027981 */ /* 0x000ea4000c1e1100 */
[----:B--2---:R-:W-:Y:S01]  /*af50*/  ISETP.NE.AND P0, PT, R2, RZ, PT ;  /* 0x000000ff0200720c */ /* 0x004fe20003f05270 */
[----:B------:R-:W-:-:S12]  /*af60*/  BRA `(.L_x_13501) ;  /* 0x0000000000847947 */ /* 0x000fd80003800000 */
.L_x_13513:
        /* <DEDUP_REMOVED lines=9> */
.L_x_13500:
[----:B------:R-:W-:Y:S01]  /*b000*/  MOV R2, 0x180 ;  /* 0x0000018000027802 */ /* 0x000fe20000000f00 */
[----:B------:R-:W0:Y:S01]  /*b010*/  LDCU.64 UR4, c[0x4][0x170] ;  /* 0x01002e00ff0477ac */ /* 0x000e220008000a00 */
[----:B------:R-:W-:Y:S02]  /*b020*/  HFMA2 R12, -RZ, RZ, 0, 5.9604644775390625e-08 ;  /* 0x00000001ff0c7431 */ /* 0x000fe400000001ff */
[----:B------:R-:W-:Y:S01]  /*b030*/  IMAD.MOV.U32 R8, RZ, RZ, 0x4e ;  /* 0x0000004eff087424 */ /* 0x000fe200078e00ff */
[----:B------:R-:W2:Y:S01]  /*b040*/  LDCU.64 UR6, c[0x4][0x178] ;  /* 0x01002f00ff0677ac */ /* 0x000ea20008000a00 */
[----:B------:R-:W4:Y:S01]  /*b050*/  LDC.64 R2, c[0x4][R2] ;  /* 0x0100000002027b82 */ /* 0x000f220000000a00 */
[----:B------:R-:W-:Y:S01]  /*b060*/  IMAD.MOV.U32 R13, RZ, RZ, RZ ;  /* 0x000000ffff0d7224 */ /* 0x000fe200078e00ff */
[----:B------:R-:W1:Y:S01]  /*b070*/  LDCU.64 UR8, c[0x4][0x48] ;  /* 0x01000900ff0877ac */ /* 0x000e620008000a00 */
[----:B0-----:R-:W-:Y:S01]  /*b080*/  IMAD.U32 R4, RZ, RZ, UR4 ;  /* 0x00000004ff047e24 */ /* 0x001fe2000f8e00ff */
[----:B------:R-:W-:Y:S01]  /*b090*/  MOV R5, UR5 ;  /* 0x0000000500057c02 */ /* 0x000fe20008000f00 */
[----:B--2---:R-:W-:Y:S01]  /*b0a0*/  IMAD.U32 R6, RZ, RZ, UR6 ;  /* 0x00000006ff067e24 */ /* 0x004fe2000f8e00ff */
[----:B------:R-:W-:Y:S01]  /*b0b0*/  MOV R7, UR7 ;  /* 0x0000000700077c02 */ /* 0x000fe20008000f00 */
[----:B-1----:R-:W-:Y:S01]  /*b0c0*/  IMAD.U32 R10, RZ, RZ, UR8 ;  /* 0x00000008ff0a7e24 */ /* 0x002fe2000f8e00ff */
[----:B------:R-:W-:-:S07]  /*b0d0*/  MOV R11, UR9 ;  /* 0x00000009000b7c02 */ /* 0x000fce0008000f00 */
[----:B------:R-:W-:-:S07]  /*b0e0*/  LEPC R20, `(.L_x_13518) ;  /* 0x000000001014794e */ /* 0x000fce0000000000 */
[----:B---345:R-:W-:Y:S05]  /*b0f0*/  CALL.ABS.NOINC R2 ;  /* 0x0000000002007343 */ /* 0x038fea0003c00000 */
.L_x_13518:
[----:B------:R-:W-:Y:S01]  /*b100*/  PLOP3.LUT P0, PT, PT, PT, PT, 0x8, 0x80 ;  /* 0x000000000080781c */ /* 0x000fe20003f0e170 */
[----:B------:R-:W-:-:S12]  /*b110*/  BRA `(.L_x_13501) ;  /* 0x0000000000187947 */ /* 0x000fd80003800000 */
.L_x_13517:
[----:B------:R-:W2:Y:S02]  /*b120*/  LDG.E.64 R2, desc[UR36][R2.64] ;  /* 0x0000002402027981 */ /* 0x000ea4000c1e1b00 */
[----:B--2---:R-:W-:-:S04]  /*b130*/  ISETP.NE.U32.AND P0, PT, R2, RZ, PT ;  /* 0x000000ff0200720c */ /* 0x004fc80003f05070 */
[----:B------:R-:W-:Y:S01]  /*b140*/  ISETP.NE.AND.EX P0, PT, R3, RZ, PT, P0 ;  /* 0x000000ff0300720c */ /* 0x000fe20003f05300 */
[----:B------:R-:W-:-:S12]  /*b150*/  BRA `(.L_x_13501) ;  /* 0x0000000000087947 */ /* 0x000fd80003800000 */
.L_x_13516:
[----:B------:R-:W2:Y:S02]  /*b160*/  LDG.E R2, desc[UR36][R2.64] ;  /* 0x0000002402027981 */ /* 0x000ea4000c1e1900 */
[----:B--2---:R-:W-:-:S13]  /*b170*/  ISETP.NE.AND P0, PT, R2, RZ, PT ;  /* 0x000000ff0200720c */ /* 0x004fda0003f05270 */
.L_x_13501:
[----:B------:R-:W-:Y:S05]  /*b180*/  BSYNC.RECONVERGENT B6 ;  /* 0x0000000000067941 */ /* 0x000fea0003800200 */
.L_x_13495:
[----:B------:R-:W-:Y:S01]  /*b190*/  SEL R0, RZ, 0x1, !P0 ;  /* 0x00000001ff007807 */ /* 0x000fe20004000000 */
[----:B------:R-:W0:Y:S03]  /*b1a0*/  LDCU.64 UR4, c[0x0][0x5e8] ;  /* 0x0000bd00ff0477ac */ /* 0x000e260008000a00 */
[----:B------:R-:W1:Y:S01]  /*b1b0*/  I2F.F64.U32 R2, R0 ;  /* 0x0000000000027312 */ /* 0x000e620000201800 */
[----:B------:R-:W2:Y:S01]  /*b1c0*/  LDCU.64 UR6, c[0x0][0x600] ;  /* 0x0000c000ff0677ac */ /* 0x000ea20008000a00 */
[----:B------:R-:W-:-:S04]  /*b1d0*/  ULOP3.LUT UR8, UR40, 0xff, URZ, 0xc0, !UPT ;  /* 0x000000ff28087892 */ /* 0x000fc8000f8ec0ff */
[----:B------:R-:W-:Y:S01]  /*b1e0*/  UISETP.GT.AND UP0, UPT, UR8, 0x9, UPT ;  /* 0x000000090800788c */ /* 0x000fe2000bf04270 */
[----:B-1-3-5:R-:W-:Y:S01]  /*b1f0*/  DMUL R4, R2, R16 ;  /* 0x0000001002047228 */ /* 0x02afe20000000000 */
        /* <DEDUP_REMOVED lines=15> */
.L_x_13522:
[----:B------:R-:W0:Y:S02]  /*b2f0*/  F2I.S64.F64.TRUNC R4, R4 ;  /* 0x0000000400047311 */ /* 0x000e24000030d900 */
[----:B0-----:R-:W-:-:S05]  /*b300*/  IMAD.MOV.U32 R7, RZ, RZ, R4 ;  /* 0x000000ffff077224 */ /* 0x001fca00078e0004 */
[----:B------:R4:W-:Y:S01]  /*b310*/  STG.E.U8 desc[UR36][R2.64], R7 ;  /* 0x0000000702007986 */ /* 0x0009e2000c101124 */
[----:B------:R-:W-:Y:S05]  /*b320*/  BRA `(.L_x_13524) ;  /* 0x0000000c00e07947 */ /* 0x000fea0003800000 */
.L_x_13521:
        /* <DEDUP_REMOVED lines=9> */
.L_x_13526:
[----:B------:R-:W0:Y:S02]  /*b3c0*/  F2I.F64.TRUNC R5, R4 ;  /* 0x0000000400057311 */ /* 0x000e24000030d100 */
[----:B0-----:R2:W-:Y:S01]  /*b3d0*/  STG.E desc[UR36][R2.64], R5 ;  /* 0x0000000502007986 */ /* 0x0015e2000c101924 */
[----:B------:R-:W-:Y:S05]  /*b3e0*/  BRA `(.L_x_13524) ;  /* 0x0000000c00b07947 */ /* 0x000fea0003800000 */
.L_x_13525:
[----:B------:R-:W0:Y:S02]  /*b3f0*/  F2I.F64.TRUNC R5, R4 ;  /* 0x0000000400057311 */ /* 0x000e24000030d100 */
[----:B0-----:R0:W-:Y:S01]  /*b400*/  STG.E.U16 desc[UR36][R2.64], R5 ;  /* 0x0000000502007986 */ /* 0x0011e2000c101524 */
[----:B------:R-:W-:Y:S05]  /*b410*/  BRA `(.L_x_13524) ;  /* 0x0000000c00a47947 */ /* 0x000fea0003800000 */
.L_x_13520:
        /* <DEDUP_REMOVED lines=13> */
.L_x_13528:
        /* <DEDUP_REMOVED lines=8> */
.L_x_13527:
        /* <DEDUP_REMOVED lines=14> */
.L_x_13530:
        /* <DEDUP_REMOVED lines=9> */
.L_x_13529:
[----:B------:R0:W-:Y:S01]  /*b6e0*/  STG.E.64 desc[UR36][R2.64], R4 ;  /* 0x0000000402007986 */ /* 0x0001e2000c101b24 */
[----:B------:R-:W-:Y:S05]  /*b6f0*/  BRA `(.L_x_13524) ;  /* 0x0000000800ec7947 */ /* 0x000fea0003800000 */
.L_x_13519:
        /* <DEDUP_REMOVED lines=13> */
.L_x_13534:
        /* <DEDUP_REMOVED lines=22> */
.L_x_13537:
[----:B------:R-:W-:-:S04]  /*b930*/  SHF.R.U32.HI R5, RZ, 0x18, R7 ;  /* 0x00000018ff057819 */ /* 0x000fc80000011607 */
[----:B------:R-:W-:-:S07]  /*b940*/  LOP3.LUT R0, R0, 0x80, R5, 0xf8, !PT ;  /* 0x0000008000007812 */ /* 0x000fce00078ef805 */
.L_x_13536:
[----:B------:R-:W-:Y:S05]  /*b950*/  BSYNC.RECONVERGENT B0 ;  /* 0x0000000000007941 */ /* 0x000fea0003800200 */
.L_x_13535:
[----:B------:R0:W-:Y:S01]  /*b960*/  STG.E.U8 desc[UR36][R2.64], R0 ;  /* 0x0000000002007986 */ /* 0x0001e2000c101124 */
[----:B------:R-:W-:Y:S05]  /*b970*/  BRA `(.L_x_13524) ;  /* 0x00000008004c7947 */ /* 0x000fea0003800000 */
.L_x_13533:
        /* <DEDUP_REMOVED lines=22> */
.L_x_13540:
[----:B------:R-:W-:-:S04]  /*bae0*/  SHF.R.U32.HI R5, RZ, 0x18, R7 ;  /* 0x00000018ff057819 */ /* 0x000fc80000011607 */
[----:B------:R-:W-:-:S07]  /*baf0*/  LOP3.LUT R0, R0, 0x80, R5, 0xf8, !PT ;  /* 0x0000008000007812 */ /* 0x000fce00078ef805 */
.L_x_13539:
[----:B------:R-:W-:Y:S05]  /*bb00*/  BSYNC.RECONVERGENT B0 ;  /* 0x0000000000007941 */ /* 0x000fea0003800200 */
.L_x_13538:
[----:B------:R0:W-:Y:S01]  /*bb10*/  STG.E.U8 desc[UR36][R2.64], R0 ;  /* 0x0000000002007986 */ /* 0x0001e2000c101124 */
[----:B------:R-:W-:Y:S05]  /*bb20*/  BRA `(.L_x_13524) ;  /* 0x0000000400e07947 */ /* 0x000fea0003800000 */
.L_x_13532:
        /* <DEDUP_REMOVED lines=22> */
[----:B------:R-:W-:-:S05]  /*bc90*/  @!P0 IMAD.MOV R0, RZ, RZ, R6 ;  /* 0x000000ffff008224 */ /* 0x000fca00078e0206 */
[----:B------:R-:W-:-:S05]  /*bca0*/  @P1 MOV R5, R0 ;  /* 0x0000000000051202 */ /* 0x000fca0000000f00 */
[----:B------:R0:W-:Y:S01]  /*bcb0*/  STG.E.U8 desc[UR36][R2.64], R5 ;  /* 0x0000000502007986 */ /* 0x0001e2000c101124 */
[----:B------:R-:W-:Y:S05]  /*bcc0*/  BRA `(.L_x_13524) ;  /* 0x0000000400787947 */ /* 0x000fea0003800000 */
.L_x_13542:
[----:B------:R-:W0:Y:S02]  /*bcd0*/  F2I.U64.F64.TRUNC R4, R4 ;  /* 0x0000000400047311 */ /* 0x000e24000030d800 */
[----:B0-----:R0:W-:Y:S01]  /*bce0*/  STG.E.64 desc[UR36][R2.64], R4 ;  /* 0x0000000402007986 */ /* 0x0011e2000c101b24 */
[----:B------:R-:W-:Y:S05]  /*bcf0*/  BRA `(.L_x_13524) ;  /* 0x00000004006c7947 */ /* 0x000fea0003800000 */
.L_x_13541:
[----:B------:R-:W0:Y:S02]  /*bd00*/  F2I.U32.F64.TRUNC R5, R4 ;  /* 0x0000000400057311 */ /* 0x000e24000030d000 */
[----:B0-----:R0:W-:Y:S01]  /*bd10*/  STG.E desc[UR36][R2.64], R5 ;  /* 0x0000000502007986 */ /* 0x0011e2000c101924 */
[----:B------:R-:W-:Y:S05]  /*bd20*/  BRA `(.L_x_13524) ;  /* 0x0000000400607947 */ /* 0x000fea0003800000 */
.L_x_13531:
        /* <DEDUP_REMOVED lines=10> */
.L_x_13544:
[----:B------:R-:W-:-:S05]  /*bdd0*/  CS2R R6, SRZ ;  /* 0x0000000000067805 */ /* 0x000fca000001ff00 */
[----:B------:R0:W-:Y:S01]  /*bde0*/  STG.E.128 desc[UR36][R2.64], R4 ;  /* 0x0000000402007986 */ /* 0x0001e2000c101d24 */
[----:B------:R-:W-:Y:S05]  /*bdf0*/  BRA `(.L_x_13524) ;  /* 0x00000004002c7947 */ /* 0x000fea0003800000 */
.L_x_13543:
[----:B------:R-:W-:-:S09]  /*be00*/  UISETP.NE.AND UP0, UPT, UR8, 0xf, UPT ;  /* 0x0000000f0800788c */ /* 0x000fd2000bf05270 */
[----:B------:R-:W-:Y:S05]  /*be10*/  BRA.U !UP0, `(.L_x_13545) ;  /* 0x0000000508087547 */ /* 0x000fea000b800000 */
[----:B------:R-:W-:-:S09]  /*be20*/  UISETP.NE.AND UP0, UPT, UR8, 0x17, UPT ;  /* 0x000000170800788c */ /* 0x000fd2000bf05270 */
[----:B------:R-:W-:Y:S05]  /*be30*/  BRA.U !UP0, `(.L_x_13546) ;  /* 0x0000000108a07547 */ /* 0x000fea000b800000 */
[----:B------:R-:W-:-:S09]  /*be40*/  UISETP.NE.AND UP0, UPT, UR8, 0x18, UPT ;  /* 0x000000180800788c */ /* 0x000fd2000bf05270 */
[----:B------:R-:W-:Y:S05]  /*be50*/  BRA.U !UP0, `(.L_x_13547) ;  /* 0x0000000108447547 */ /* 0x000fea000b800000 */
.L_x_13523:
        /* <DEDUP_REMOVED lines=10> */
[----:B---3--:R-:W-:Y:S01]  /*bf00*/  IMAD.U32 R6, RZ, RZ, UR6 ;  /* 0x00000006ff067e24 */ /* 0x008fe2000f8e00ff */
[----:B------:R-:W-:Y:S01]  /*bf10*/  MOV R7, UR7 ;  /* 0x0000000700077c02 */ /* 0x000fe20008000f00 */
[----:B----4-:R-:W-:Y:S01]  /*bf20*/  IMAD.U32 R10, RZ, RZ, UR8 ;  /* 0x00000008ff0a7e24 */ /* 0x010fe2000f8e00ff */
[----:B-1----:R-:W-:-:S07]  /*bf30*/  MOV R11, UR9 ;  /* 0x00000009000b7c02 */ /* 0x002fce0008000f00 */
[----:B------:R-:W-:-:S07]  /*bf40*/  LEPC R20, `(.L_x_13548) ;  /* 0x000000001014794e */ /* 0x000fce0000000000 */
[----:B--2---:R-:W-:Y:S05]  /*bf50*/  CALL.ABS.NOINC R2 ;  /* 0x0000000002007343 */ /* 0x004fea0003c00000 */
.L_x_13548:
[----:B------:R-:W-:Y:S05]  /*bf60*/  BRA `(.L_x_13524) ;  /* 0x0000000000d07947 */ /* 0x000fea0003800000 */
.L_x_13547:
        /* <DEDUP_REMOVED lines=17> */
.L_x_13550:
[----:B------:R-:W-:Y:S05]  /*c080*/  BSYNC.RECONVERGENT B0 ;  /* 0x0000000000007941 */ /* 0x000fea0003800200 */
.L_x_13549:
[----:B------:R-:W-:-:S05]  /*c090*/  LOP3.LUT R7, R0, 0x80, R7, 0xf8, !PT ;  /* 0x0000008000077812 */ /* 0x000fca00078ef807 */
[----:B------:R0:W-:Y:S01]  /*c0a0*/  STG.E.U8 desc[UR36][R2.64], R7 ;  /* 0x0000000702007986 */ /* 0x0001e2000c101124 */
[----:B------:R-:W-:Y:S05]  /*c0b0*/  BRA `(.L_x_13524) ;  /* 0x00000000007c7947 */ /* 0x000fea0003800000 */
.L_x_13546:
        /* <DEDUP_REMOVED lines=16> */
.L_x_13552:
[----:B------:R-:W-:Y:S01]  /*c1c0*/  IMAD.MOV.U32 R0, RZ, RZ, 0x7f ;  /* 0x0000007fff007424 */ /* 0x000fe200078e00ff */
[----:B------:R-:W-:-:S04]  /*c1d0*/  ISETP.GT.U32.AND P0, PT, R6, 0x7f800000, PT ;  /* 0x7f8000000600780c */ /* 0x000fc80003f04070 */
[----:B------:R-:W-:-:S09]  /*c1e0*/  SEL R0, R0, 0x7c, P0 ;  /* 0x0000007c00007807 */ /* 0x000fd20000000000 */
.L_x_13553:
[----:B------:R-:W-:Y:S05]  /*c1f0*/  BSYNC.RECONVERGENT B0 ;  /* 0x0000000000007941 */ /* 0x000fea0003800200 */
.L_x_13551:
[----:B------:R-:W-:-:S04]  /*c200*/  SHF.R.U32.HI R5, RZ, 0x18, R7 ;  /* 0x00000018ff057819 */ /* 0x000fc80000011607 */
[----:B------:R-:W-:-:S05]  /*c210*/  LOP3.LUT R5, R0, 0x80, R5, 0xf8, !PT ;  /* 0x0000008000057812 */ /* 0x000fca00078ef805 */
[----:B------:R0:W-:Y:S01]  /*c220*/  STG.E.U8 desc[UR36][R2.64], R5 ;  /* 0x0000000502007986 */ /* 0x0001e2000c101124 */
[----:B------:R-:W-:Y:S05]  /*c230*/  BRA `(.L_x_13524) ;  /* 0x00000000001c7947 */ /* 0x000fea0003800000 */
.L_x_13545:
[----:B------:R-:W-:Y:S01]  /*c240*/  UMOV UR4, 0xf0000000 ;  /* 0xf000000000047882 */ /* 0x000fe20000000000 */
[----:B------:R-:W-:Y:S01]  /*c250*/  UMOV UR5, 0x380fffff ;  /* 0x380fffff00057882 */ /* 0x000fe20000000000 */
[----:B------:R-:W0:Y:S01]  /*c260*/  F2F.F32.F64 R0, R4 ;  /* 0x0000000400007310 */ /* 0x000e220000301000 */
[----:B------:R-:W-:-:S14]  /*c270*/  DSETP.GEU.AND P0, PT, |R4|, UR4, PT ;  /* 0x0000000404007e2a */ /* 0x000fdc000bf0e200 */
[----:B0-----:R-:W-:-:S05]  /*c280*/  @!P0 FMUL R0, R0, 1.175494350822287508e-38 ;  /* 0x0080000000008820 */ /* 0x001fca0000400000 */
[----:B------:R-:W-:-:S05]  /*c290*/  F2FP.BF16.F32.PACK_AB R0, RZ, R0 ;  /* 0x00000000ff00723e */ /* 0x000fca00000010ff */
[----:B------:R0:W-:Y:S02]  /*c2a0*/  STG.E.U16 desc[UR36][R2.64], R0 ;  /* 0x0000000002007986 */ /* 0x0001e4000c101524 */
.L_x_13524:
[----:B------:R-:W-:-:S07]  /*c2b0*/  IADD3 R19, PT, PT, R19, 0x80, RZ ;  /* 0x0000008013137810 */ /* 0x000fce0007ffe0ff */
.L_x_13465:
[----:B------:R-:W-:Y:S05]  /*c2c0*/  BSYNC.RECONVERGENT B7 ;  /* 0x0000000000077941 */ /* 0x000fea0003800200 */
.L_x_13464:
[----:B------:R-:W5:Y:S02]  /*c2d0*/  LDCU UR4, c[0x0][0x380] ;  /* 0x00007000ff0477ac */ /* 0x000f640008000800 */
[----:B-----5:R-:W-:-:S13]  /*c2e0*/  ISETP.GE.AND P0, PT, R19, UR4, PT ;  /* 0x0000000413007c0c */ /* 0x020fda000bf06270 */
[----:B------:R-:W-:Y:S05]  /*c2f0*/  @P0 EXIT ;  /* 0x000000000000094d */ /* 0x000fea0003800000 */
[----:B------:R-:W5:Y:S01]  /*c300*/  LDCU UR4, c[0x0][0x388] ;  /* 0x00007100ff0477ac */ /* 0x000f620008000800 */
[----:B------:R-:W-:Y:S01]  /*c310*/  IMAD.MOV.U32 R22, RZ, RZ, RZ ;  /* 0x000000ffff167224 */ /* 0x000fe200078e00ff */
[----:B0-23--:R-:W-:Y:S01]  /*c320*/  MOV R0, RZ ;  /* 0x000000ff00007202 */ /* 0x00dfe20000000f00 */
[----:B------:R-:W-:Y:S01]  /*c330*/  IMAD.MOV.U32 R16, RZ, RZ, RZ ;  /* 0x000000ffff107224 */ /* 0x000fe200078e00ff */
[----:B-----5:R-:W-:-:S09]  /*c340*/  UISETP.NE.AND UP0, UPT, UR4, URZ, UPT ;  /* 0x000000ff0400728c */ /* 0x020fd2000bf05270 */
[----:B------:R-:W-:Y:S05]  /*c350*/  BRA.U !UP0, `(.L_x_13554) ;  /* 0x0000001508707547 */ /* 0x000fea000b800000 */
[----:B------:R-:W1:Y:S01]  /*c360*/  LDCU.64 UR4, c[0x0][0x390] ;  /* 0x00007200ff0477ac */ /* 0x000e620008000a00 */
[----:B------:R-:W-:Y:S01]  /*c370*/  HFMA2 R18, -RZ, RZ, 0, 0 ;  /* 0x00000000ff127431 */ /* 0x000fe200000001ff */
[----:B------:R-:W0:Y:S01]  /*c380*/  LDCU UR6, c[0x0][0x38c] ;  /* 0x00007180ff0677ac */ /* 0x000e220008000800 */
[----:B------:R-:W2:Y:S01]  /*c390*/  LDCU.64 UR8, c[0x0][0x4b8] ;  /* 0x00009700ff0877ac */ /* 0x000ea20008000a00 */
[----:B------:R-:W-:Y:S02]  /*c3a0*/  UISETP.NE.AND UP0, UPT, UR39, URZ, UPT ;  /* 0x000000ff2700728c */ /* 0x000fe4000bf05270 */
[----:B-1--4-:R-:W-:Y:S01]  /*c3b0*/  IMAD.HI.U32 R2, R19, UR4, R18 ;  /* 0x0000000413027c27 */ /* 0x012fe2000f8e0012 */
        /* <DEDUP_REMOVED lines=342> */
.L_x_13554:
[----:B------:R-:W1:Y:S01]  /*d920*/  LDCU.64 UR8, c[0x0][0x5f0] ;  /* 0x0000be00ff0877ac */ /* 0x000e620008000a00 */
[----:B------:R-:W-:Y:S01]  /*d930*/  BSSY.RECONVERGENT B6, `(.L_x_13555) ;  /* 0x00000ef000067945 */ /* 0x000fe20003800200 */
[----:B------:R-:W0:Y:S01]  /*d940*/  LDCU.64 UR6, c[0x0][0x5e8] ;  /* 0x0000bd00ff0677ac */ /* 0x000e220008000a00 */
[----:B------:R-:W-:-:S04]  /*d950*/  UPRMT UR4, UR40, 0x7771, URZ ;  /* 0x0000777128047896 */ /* 0x000fc800080000ff */
[----:B------:R-:W-:Y:S01]  /*d960*/  UISETP.GT.AND UP0, UPT, UR4, 0x9, UPT ;  /* 0x000000090400788c */ /* 0x000fe2000bf04270 */
[----:B-1--4-:R-:W-:Y:S02]  /*d970*/  IADD3 R2, P1, PT, R0, UR8, RZ ;  /* 0x0000000800027c10 */ /* 0x012fe4000ff3e0ff */
        /* <DEDUP_REMOVED lines=15> */
.L_x_13559:
[----:B------:R-:W2:Y:S02]  /*da70*/  LDG.E.U8 R2, desc[UR36][R2.64] ;  /* 0x0000002402027981 */ /* 0x000ea4000c1e1100 */
[----:B--2---:R0:W1:Y:S01]  /*da80*/  I2F.F64.U16 R18, R2 ;  /* 0x0000000200127312 */ /* 0x0040620000101800 */
[----:B------:R-:W-:Y:S05]  /*da90*/  BRA `(.L_x_13561) ;  /* 0x0000000c00607947 */ /* 0x000fea0003800000 */
.L_x_13558:
        /* <DEDUP_REMOVED lines=9> */
.L_x_13563:
[----:B------:R-:W2:Y:S02]  /*db30*/  LDG.E R2, desc[UR36][R2.64] ;  /* 0x0000002402027981 */ /* 0x000ea4000c1e1900 */
[----:B--2---:R0:W1:Y:S01]  /*db40*/  I2F.F64 R18, R2 ;  /* 0x0000000200127312 */ /* 0x0040620000201c00 */
[----:B------:R-:W-:Y:S05]  /*db50*/  BRA `(.L_x_13561) ;  /* 0x0000000c00307947 */ /* 0x000fea0003800000 */
.L_x_13562:
[----:B------:R-:W2:Y:S02]  /*db60*/  LDG.E.U16 R2, desc[UR36][R2.64] ;  /* 0x0000002402027981 */ /* 0x000ea4000c1e1500 */
[----:B--2---:R0:W1:Y:S01]  /*db70*/  I2F.F64.S16 R18, R2 ;  /* 0x0000000200127312 */ /* 0x0040620000101c00 */
[----:B------:R-:W-:Y:S05]  /*db80*/  BRA `(.L_x_13561) ;  /* 0x0000000c00247947 */ /* 0x000fea0003800000 */
.L_x_13557:
        /* <DEDUP_REMOVED lines=8> */
[----:B------:R-:W4:Y:S01]  /*dc10*/  F2F.F64.F32 R18, R18 ;  /* 0x0000001200127310 */ /* 0x000f220000201800 */
[----:B------:R-:W-:Y:S05]  /*dc20*/  BRA `(.L_x_13561) ;  /* 0x0000000800fc7947 */ /* 0x000fea0003800000 */
.L_x_13565:
[----:B------:R-:W2:Y:S02]  /*dc30*/  LDG.E.U16 R0, desc[UR36][R2.64] ;  /* 0x0000002402007981 */ /* 0x000ea4000c1e1500 */
[----:B--2---:R-:W-:-:S05]  /*dc40*/  HADD2.F32 R0, -RZ, R0.H0_H0 ;  /* 0x20000000ff007230 */ /* 0x004fca0000004100 */
[----:B------:R-:W-:-:S04]  /*dc50*/  FMUL.FTZ R0, R0, 1 ;  /* 0x3f80000000007820 */ /* 0x000fc80000410000 */
[----:B------:R0:W1:Y:S01]  /*dc60*/  F2F.F64.F32 R18, R0 ;  /* 0x0000000000127310 */ /* 0x0000620000201800 */
[----:B------:R-:W-:Y:S05]  /*dc70*/  BRA `(.L_x_13561) ;  /* 0x0000000800e87947 */ /* 0x000fea0003800000 */
.L_x_13564:
        /* <DEDUP_REMOVED lines=8> */
[----:B------:R-:W1:Y:S01]  /*dd00*/  F2F.F64.F32 R18, R18 ;  /* 0x0000001200127310 */ /* 0x000e620000201800 */
[----:B------:R-:W-:Y:S05]  /*dd10*/  BRA `(.L_x_13561) ;  /* 0x0000000800c07947 */ /* 0x000fea0003800000 */
.L_x_13567:
[----:B------:R-:W2:Y:S02]  /*dd20*/  LDG.E.U16 R2, desc[UR36][R2.64] ;  /* 0x0000002402027981 */ /* 0x000ea4000c1e1500 */
[----:B--2---:R-:W-:-:S05]  /*dd30*/  HADD2.F32 R0, -RZ, R2.H0_H0 ;  /* 0x20000002ff007230 */ /* 0x004fca0000004100 */
[----:B------:R-:W-:-:S04]  /*dd40*/  FMUL.FTZ R0, R0, 1 ;  /* 0x3f80000000007820 */ /* 0x000fc80000410000 */
[----:B------:R2:W3:Y:S01]  /*dd50*/  F2F.F64.F32 R18, R0 ;  /* 0x0000000000127310 */ /* 0x0004e20000201800 */
[----:B------:R-:W-:Y:S05]  /*dd60*/  BRA `(.L_x_13561) ;  /* 0x0000000800ac7947 */ /* 0x000fea0003800000 */
.L_x_13566:
[----:B------:R0:W5:Y:S01]  /*dd70*/  LDG.E.64 R18, desc[UR36][R2.64] ;  /* 0x0000002402127981 */ /* 0x000162000c1e1b00 */
[----:B------:R-:W-:Y:S05]  /*dd80*/  BRA `(.L_x_13561) ;  /* 0x0000000800a47947 */ /* 0x000fea0003800000 */
.L_x_13556:
        /* <DEDUP_REMOVED lines=13> */
.L_x_13570:
[----:B------:R0:W5:Y:S01]  /*de60*/  LDG.E.64 R18, desc[UR36][R2.64] ;  /* 0x0000002402127981 */ /* 0x000162000c1e1b00 */
[----:B------:R-:W-:Y:S05]  /*de70*/  BRA `(.L_x_13561) ;  /* 0x0000000800687947 */ /* 0x000fea0003800000 */
.L_x_13569:
        /* <DEDUP_REMOVED lines=27> */
.L_x_13572:
        /* <DEDUP_REMOVED lines=14> */
.L_x_13571:
[----:B------:R-:W2:Y:S02]  /*e110*/  LDG.E.U16 R0, desc[UR36][R2.64] ;  /* 0x0000002402007981 */ /* 0x000ea4000c1e1500 */
[----:B--2---:R-:W-:-:S05]  /*e120*/  SHF.L.U32 R0, R0, 0x10, RZ ;  /* 0x0000001000007819 */ /* 0x004fca00000006ff */
[----:B------:R-:W-:-:S04]  /*e130*/  FMUL.FTZ R0, R0, 1 ;  /* 0x3f80000000007820 */ /* 0x000fc80000410000 */
[----:B------:R0:W1:Y:S01]  /*e140*/  F2F.F64.F32 R18, R0 ;  /* 0x0000000000127310 */ /* 0x0000620000201800 */
[----:B------:R-:W-:Y:S05]  /*e150*/  BRA `(.L_x_13561) ;  /* 0x0000000400b07947 */ /* 0x000fea0003800000 */
.L_x_13568:
        /* <DEDUP_REMOVED lines=11> */
.L_x_13575:
        /* <DEDUP_REMOVED lines=21> */
.L_x_13577:
[----:B------:R-:W-:Y:S05]  /*e360*/  BSYNC.RECONVERGENT B0 ;  /* 0x0000000000007941 */ /* 0x000fea0003800200 */
.L_x_13576:
[----:B------:R-:W-:Y:S01]  /*e370*/  IMAD.SHL.U32 R0, R0, 0x100000, RZ ;  /* 0x0010000000007824 */ /* 0x000fe200078e00ff */
[----:B------:R-:W-:-:S04]  /*e380*/  LEA R2, R2, 0x3b800000, 0x17 ;  /* 0x3b80000002027811 */ /* 0x000fc800078eb8ff */
[----:B------:R-:W-:-:S05]  /*e390*/  LOP3.LUT R0, R2, R0, R7, 0xfe, !PT ;  /* 0x0000000002007212 */ /* 0x000fca00078efe07 */
[----:B------:R-:W-:-:S04]  /*e3a0*/  FMUL.FTZ R0, R0, 1 ;  /* 0x3f80000000007820 */ /* 0x000fc80000410000 */
[----:B------:R0:W1:Y:S01]  /*e3b0*/  F2F.F64.F32 R18, R0 ;  /* 0x0000000000127310 */ /* 0x0000620000201800 */
[----:B------:R-:W-:Y:S05]  /*e3c0*/  BRA `(.L_x_13561) ;  /* 0x0000000400147947 */ /* 0x000fea0003800000 */
.L_x_13574:
        /* <DEDUP_REMOVED lines=21> */
.L_x_13579:
[----:B------:R-:W-:Y:S05]  /*e520*/  BSYNC.RECONVERGENT B0 ;  /* 0x0000000000007941 */ /* 0x000fea0003800200 */
.L_x_13578:
[----:B------:R-:W-:Y:S02]  /*e530*/  SHF.L.U32 R0, R0, 0x15, RZ ;  /* 0x0000001500007819 */ /* 0x000fe400000006ff */
[----:B------:R-:W-:-:S04]  /*e540*/  LEA R2, R2, 0x37800000, 0x17 ;  /* 0x3780000002027811 */ /* 0x000fc800078eb8ff */
[----:B------:R-:W-:-:S05]  /*e550*/  LOP3.LUT R0, R2, R0, R7, 0xfe, !PT ;  /* 0x0000000002007212 */ /* 0x000fca00078efe07 */
[----:B------:R-:W-:-:S04]  /*e560*/  FMUL.FTZ R0, R0, 1 ;  /* 0x3f80000000007820 */ /* 0x000fc80000410000 */
[----:B------:R0:W1:Y:S01]  /*e570*/  F2F.F64.F32 R18, R0 ;  /* 0x0000000000127310 */ /* 0x0000620000201800 */
[----:B------:R-:W-:Y:S05]  /*e580*/  BRA `(.L_x_13561) ;  /* 0x0000000000a47947 */ /* 0x000fea0003800000 */
.L_x_13573:
        /* <DEDUP_REMOVED lines=18> */
.L_x_13560:
        /* <DEDUP_REMOVED lines=16> */
.L_x_13582:
[----:B------:R-:W-:Y:S01]  /*e7b0*/  CS2R R18, SRZ ;  /* 0x0000000000127805 */ /* 0x000fe2000001ff00 */
[----:B------:R-:W-:Y:S06]  /*e7c0*/  BRA `(.L_x_13561) ;  /* 0x0000000000147947 */ /* 0x000fec0003800000 */
.L_x_13581:
[----:B------:R-:W2:Y:S02]  /*e7d0*/  LDG.E.64 R18, desc[UR36][R2.64] ;  /* 0x0000002402127981 */ /* 0x000ea4000c1e1b00 */
[----:B--2---:R-:W0:Y:S01]  /*e7e0*/  I2F.F64.U64 R18, R18 ;  /* 0x0000001200127312 */ /* 0x004e220000301800 */
[----:B------:R-:W-:Y:S05]  /*e7f0*/  BRA `(.L_x_13561) ;  /* 0x0000000000087947 */ /* 0x000fea0003800000 */
.L_x_13580:
[----:B------:R-:W2:Y:S02]  /*e800*/  LDG.E R2, desc[UR36][R2.64] ;  /* 0x0000002402027981 */ /* 0x000ea4000c1e1900 */
[----:B--2---:R0:W1:Y:S02]  /*e810*/  I2F.F64.U32 R18, R2 ;  /* 0x0000000200127312 */ /* 0x0040640000201800 */
.L_x_13561:
[----:B------:R-:W-:Y:S05]  /*e820*/  BSYNC.RECONVERGENT B6 ;  /* 0x0000000000067941 */ /* 0x000fea0003800200 */
.L_x_13555:
        /* <DEDUP_REMOVED lines=18> */
.L_x_13587:
[----:B------:R-:W2:Y:S02]  /*e950*/  LDG.E.U8 R2, desc[UR36][R2.64] ;  /* 0x0000002402027981 */ /* 0x000ea4000c1e1100 */
[----:B--2---:R-:W-:Y:S01]  /*e960*/  ISETP.NE.AND P0, PT, R2, RZ, PT ;  /* 0x000000ff0200720c */ /* 0x004fe20003f05270 */
[----:B------:R-:W-:-:S12]  /*e970*/  BRA `(.L_x_13589) ;  /* 0x0000000800307947 */ /* 0x000fd80003800000 */
.L_x_13586:
        /* <DEDUP_REMOVED lines=10> */
.L_x_13591:
[----:B------:R-:W2:Y:S02]  /*ea20*/  LDG.E R2, desc[UR36][R2.64] ;  /* 0x0000002402027981 */ /* 0x000ea4000c1e1900 */
[----:B--2---:R-:W-:Y:S01]  /*ea30*/  ISETP.NE.AND P0, PT, R2, RZ, PT ;  /* 0x000000ff0200720c */ /* 0x004fe20003f05270 */
[----:B------:R-:W-:-:S12]  /*ea40*/  BRA `(.L_x_13589) ;  /* 0x0000000400fc7947 */ /* 0x000fd80003800000 */
.L_x_13590:
[----:B------:R-:W2:Y:S02]  /*ea50*/  LDG.E.U16 R2, desc[UR36][R2.64] ;  /* 0x0000002402027981 */ /* 0x000ea4000c1e1500 */
[----:B--2---:R-:W-:Y:S01]  /*ea60*/  ISETP.NE.AND P0, PT, R2, RZ, PT ;  /* 0x000000ff0200720c */ /* 0x004fe20003f05270 */
[----:B------:R-:W-:-:S12]  /*ea70*/  BRA `(.L_x_13589) ;  /* 0x0000000400f07947 */ /* 0x000fd80003800000 */
.L_x_13585:
        /* <DEDUP_REMOVED lines=9> */
.L_x_13593:
[----:B--2---:R-:W2:Y:S02]  /*eb10*/  LDG.E.U16 R0, desc[UR36][R2.64] ;  /* 0x0000002402007981 */ /* 0x004ea4000c1e1500 */
[----:B--2---:R-:W-:-:S05]  /*eb20*/  HADD2.F32 R0, -RZ, R0.H0_H0 ;  /* 0x20000000ff007230 */ /* 0x004fca0000004100 */
[----:B------:R-:W-:Y:S01]  /*eb30*/  FSETP.NEU.FTZ.AND P0, PT, R0, RZ, PT ;  /* 0x000000ff0000720b */ /* 0x000fe20003f1d000 */
[----:B------:R-:W-:-:S12]  /*eb40*/  BRA `(.L_x_13589) ;  /* 0x0000000400bc7947 */ /* 0x000fd80003800000 */
.L_x_13592:
        /* <DEDUP_REMOVED lines=11> */
.L_x_13595:
        /* <DEDUP_REMOVED lines=8> */
.L_x_13594:
[----:B------:R-:W2:Y:S02]  /*ec80*/  LDG.E.64 R2, desc[UR36][R2.64] ;  /* 0x0000002402027981 */ /* 0x000ea4000c1e1b00 */
[----:B--2---:R-:W-:Y:S01]  /*ec90*/  DSETP.NEU.AND P0, PT, R2, RZ, PT ;  /* 0x000000ff0200722a */ /* 0x004fe20003f0d000 */
[----:B------:R-:W-:-:S13]  /*eca0*/  BRA `(.L_x_13589) ;  /* 0x0000000400647947 */ /* 0x000fda0003800000 */
.L_x_13584:
        /* <DEDUP_REMOVED lines=11> */
.L_x_13598:
[----:B------:R-:W2:Y:S02]  /*ed60*/  LDG.E.128 R4, desc[UR36][R2.64] ;  /* 0x0000002402047981 */ /* 0x000ea4000c1e1d00 */
[----:B--2---:R-:W-:-:S06]  /*ed70*/  DSETP.NEU.AND P0, PT, R6, RZ, PT ;  /* 0x000000ff0600722a */ /* 0x004fcc0003f0d000 */
[----:B------:R-:W-:Y:S01]  /*ed80*/  DSETP.NEU.OR P0, PT, R4, RZ, P0 ;  /* 0x000000ff0400722a */ /* 0x000fe2000070d400 */
[----:B------:R-:W-:-:S13]  /*ed90*/  BRA `(.L_x_13589) ;  /* 0x0000000400287947 */ /* 0x000fda0003800000 */
.L_x_13597:
        /* <DEDUP_REMOVED lines=9> */
.L_x_13600:
        /* <DEDUP_REMOVED lines=11> */
.L_x_13599:
[----:B--2---:R-:W2:Y:S02]  /*eee0*/  LDG.E.U16 R0, desc[UR36][R2.64] ;  /* 0x0000002402007981 */ /* 0x004ea4000c1e1500 */
[----:B--2---:R-:W-:-:S04]  /*eef0*/  SHF.L.U32 R0, R0, 0x10, RZ ;  /* 0x0000001000007819 */ /* 0x004fc800000006ff */
[----:B------:R-:W-:Y:S01]  /*ef00*/  FSETP.NEU.FTZ.AND P0, PT, R0, RZ, PT ;  /* 0x000000ff0000720b */ /* 0x000fe20003f1d000 */
[----:B------:R-:W-:-:S12]  /*ef10*/  BRA `(.L_x_13589) ;  /* 0x0000000000c87947 */ /* 0x000fd80003800000 */
.L_x_13596:
        /* <DEDUP_REMOVED lines=11> */
.L_x_13603:
[----:B------:R-:W2:Y:S02]  /*efd0*/  LDG.E.U8 R2, desc[UR36][R2.64] ;  /* 0x0000002402027981 */ /* 0x000ea4000c1e1100 */
[----:B--2---:R-:W-:Y:S01]  /*efe0*/  ISETP.NE.AND P0, PT, R2, RZ, PT ;  /* 0x000000ff0200720c */ /* 0x004fe20003f05270 */
[----:B------:R-:W-:-:S12]  /*eff0*/  BRA `(.L_x_13589) ;  /* 0x0000000000907947 */ /* 0x000fd80003800000 */
.L_x_13602:
[----:B------:R-:W2:Y:S02]  /*f000*/  LDG.E.U8 R2, desc[UR36][R2.64] ;  /* 0x0000002402027981 */ /* 0x000ea4000c1e1100 */
[----:B--2---:R-:W-:Y:S01]  /*f010*/  ISETP.NE.AND P0, PT, R2, RZ, PT ;  /* 0x000000ff0200720c */ /* 0x004fe20003f05270 */
[----:B------:R-:W-:-:S12]  /*f020*/  BRA `(.L_x_13589) ;  /* 0x0000000000847947 */ /* 0x000fd80003800000 */
.L_x_13601:
        /* <DEDUP_REMOVED lines=9> */
.L_x_13588:
        /* <DEDUP_REMOVED lines=15> */
[----:B--2-45:R-:W-:Y:S05]  /*f1b0*/  CALL.ABS.NOINC R2 ;  /* 0x0000000002007343 */ /* 0x034fea0003c00000 */
.L_x_13606:
[----:B------:R-:W-:Y:S01]  /*f1c0*/  PLOP3.LUT P0, PT, PT, PT, PT, 0x8, 0x80 ;  /* 0x000000000080781c */ /* 0x000fe20003f0e170 */
[----:B------:R-:W-:-:S12]  /*f1d0*/  BRA `(.L_x_13589) ;  /* 0x0000000000187947 */ /* 0x000fd80003800000 */
.L_x_13605:
[----:B------:R-:W2:Y:S02]  /*f1e0*/  LDG.E.64 R2, desc[UR36][R2.64] ;  /* 0x0000002402027981 */ /* 0x000ea4000c1e1b00 */
[----:B--2---:R-:W-:-:S04]  /*f1f0*/  ISETP.NE.U32.AND P0, PT, R2, RZ, PT ;  /* 0x000000ff0200720c */ /* 0x004fc80003f05070 */
[----:B------:R-:W-:Y:S01]  /*f200*/  ISETP.NE.AND.EX P0, PT, R3, RZ, PT, P0 ;  /* 0x000000ff0300720c */ /* 0x000fe20003f05300 */
[----:B------:R-:W-:-:S12]  /*f210*/  BRA `(.L_x_13589) ;  /* 0x0000000000087947 */ /* 0x000fd80003800000 */
.L_x_13604:
[----:B------:R-:W2:Y:S02]  /*f220*/  LDG.E R2, desc[UR36][R2.64] ;  /* 0x0000002402027981 */ /* 0x000ea4000c1e1900 */
[----:B--2---:R-:W-:-:S13]  /*f230*/  ISETP.NE.AND P0, PT, R2, RZ, PT ;  /* 0x000000ff0200720c */ /* 0x004fda0003f05270 */
.L_x_13589:
[----:B------:R-:W-:Y:S05]  /*f240*/  BSYNC.RECONVERGENT B6 ;  /* 0x0000000000067941 */ /* 0x000fea0003800200 */
.L_x_13583:
[----:B------:R-:W-:Y:S01]  /*f250*/  SEL R0, RZ, 0x1, !P0 ;  /* 0x00000001ff007807 */ /* 0x000fe20004000000 */
[----:B------:R-:W0:Y:S03]  /*f260*/  LDCU.64 UR4, c[0x0][0x600] ;  /* 0x0000c000ff0477ac */ /* 0x000e260008000a00 */
[----:B------:R-:W1:Y:S01]  /*f270*/  I2F.F64.U32 R2, R0 ;  /* 0x0000000000027312 */ /* 0x000e620000201800 */
[----:B------:R-:W-:-:S04]  /*f280*/  ULOP3.LUT UR6, UR40, 0xff, URZ, 0xc0, !UPT ;  /* 0x000000ff28067892 */ /* 0x000fc8000f8ec0ff */
[----:B------:R-:W-:Y:S01]  /*f290*/  UISETP.GT.AND UP0, UPT, UR6, 0x9, UPT ;  /* 0x000000090600788c */ /* 0x000fe2000bf04270 */
[----:B-1-345:R-:W-:-:S08]  /*f2a0*/  DMUL R2, R2, R18 ;  /* 0x0000001202027228 */ /* 0x03afd00000000000 */
        /* <DEDUP_REMOVED lines=13> */
.L_x_13610:
[----:B------:R-:W0:Y:S02]  /*f380*/  F2I.S64.F64.TRUNC R4, R4 ;  /* 0x0000000400047311 */ /* 0x000e24000030d900 */
[----:B0-----:R-:W-:-:S05]  /*f390*/  MOV R3, R4 ;  /* 0x0000000400037202 */ /* 0x001fca0000000f00 */
[----:B------:R-:W-:Y:S01]  /*f3a0*/  STG.E.U8 desc[UR36][R16.64], R3 ;  /* 0x0000000310007986 */ /* 0x000fe2000c101124 */
[----:B------:R-:W-:Y:S05]  /*f3b0*/  EXIT ;  /* 0x000000000000794d */ /* 0x000fea0003800000 */
.L_x_13609:
        /* <DEDUP_REMOVED lines=9> */
.L_x_13613:
[----:B------:R-:W0:Y:S02]  /*f450*/  F2I.F64.TRUNC R5, R4 ;  /* 0x0000000400057311 */ /* 0x000e24000030d100 */
[----:B0-----:R-:W-:Y:S01]  /*f460*/  STG.E desc[UR36][R16.64], R5 ;  /* 0x0000000510007986 */ /* 0x001fe2000c101924 */
[----:B------:R-:W-:Y:S05]  /*f470*/  EXIT ;  /* 0x000000000000794d */ /* 0x000fea0003800000 */
.L_x_13612:
[----:B------:R-:W0:Y:S02]  /*f480*/  F2I.F64.TRUNC R5, R4 ;  /* 0x0000000400057311 */ /* 0x000e24000030d100 */
[----:B0-----:R-:W-:Y:S01]  /*f490*/  STG.E.U16 desc[UR36][R16.64], R5 ;  /* 0x0000000510007986 */ /* 0x001fe2000c101524 */
[----:B------:R-:W-:Y:S05]  /*f4a0*/  EXIT ;  /* 0x000000000000794d */ /* 0x000fea0003800000 */
.L_x_13608:
        /* <DEDUP_REMOVED lines=13> */
.L_x_13615:
        /* <DEDUP_REMOVED lines=8> */
.L_x_13614:
        /* <DEDUP_REMOVED lines=14> */
.L_x_13617:
        /* <DEDUP_REMOVED lines=9> */
.L_x_13616:
[----:B------:R-:W-:Y:S01]  /*f770*/  STG.E.64 desc[UR36][R16.64], R4 ;  /* 0x0000000410007986 */ /* 0x000fe2000c101b24 */
[----:B------:R-:W-:Y:S05]  /*f780*/  EXIT ;  /* 0x000000000000794d */ /* 0x000fea0003800000 */
.L_x_13607:
        /* <DEDUP_REMOVED lines=13> */
.L_x_13621:
        /* <DEDUP_REMOVED lines=21> */
.L_x_13624:
[----:B------:R-:W-:-:S04]  /*f9b0*/  SHF.R.U32.HI R3, RZ, 0x18, R3 ;  /* 0x00000018ff037819 */ /* 0x000fc80000011603 */
[----:B------:R-:W-:-:S04]  /*f9c0*/  LOP3.LUT R0, R0, 0x80, R3, 0xf8, !PT ;  /* 0x0000008000007812 */ /* 0x000fc800078ef803 */
[----:B------:R-:W-:-:S07]  /*f9d0*/  PRMT R8, R0, 0x7610, R8 ;  /* 0x0000761000087816 */ /* 0x000fce0000000008 */
.L_x_13623:
[----:B------:R-:W-:Y:S05]  /*f9e0*/  BSYNC.RECONVERGENT B0 ;  /* 0x0000000000007941 */ /* 0x000fea0003800200 */
.L_x_13622:
[----:B------:R-:W-:Y:S01]  /*f9f0*/  STG.E.U8 desc[UR36][R16.64], R8 ;  /* 0x0000000810007986 */ /* 0x000fe2000c101124 */
[----:B------:R-:W-:Y:S05]  /*fa00*/  EXIT ;  /* 0x000000000000794d */ /* 0x000fea0003800000 */
.L_x_13620:
        /* <DEDUP_REMOVED lines=21> */
.L_x_13627:
[----:B------:R-:W-:-:S04]  /*fb60*/  SHF.R.U32.HI R3, RZ, 0x18, R3 ;  /* 0x00000018ff037819 */ /* 0x000fc80000011603 */
[----:B------:R-:W-:-:S04]  /*fb70*/  LOP3.LUT R0, R0, 0x80, R3, 0xf8, !PT ;  /* 0x0000008000007812 */ /* 0x000fc800078ef803 */
[----:B------:R-:W-:-:S07]  /*fb80*/  PRMT R8, R0, 0x7610, R8 ;  /* 0x0000761000087816 */ /* 0x000fce0000000008 */
.L_x_13626:
[----:B------:R-:W-:Y:S05]  /*fb90*/  BSYNC.RECONVERGENT B0 ;  /* 0x0000000000007941 */ /* 0x000fea0003800200 */
.L_x_13625:
[----:B------:R-:W-:Y:S01]  /*fba0*/  STG.E.U8 desc[UR36][R16.64], R8 ;  /* 0x0000000810007986 */ /* 0x000fe2000c101124 */
[----:B------:R-:W-:Y:S05]  /*fbb0*/  EXIT ;  /* 0x000000000000794d */ /* 0x000fea0003800000 */
.L_x_13619:
        /* <DEDUP_REMOVED lines=26> */
.L_x_13629:
[----:B------:R-:W0:Y:S02]  /*fd60*/  F2I.U64.F64.TRUNC R4, R4 ;  /* 0x0000000400047311 */ /* 0x000e24000030d800 */
[----:B0-----:R-:W-:Y:S01]  /*fd70*/  STG.E.64 desc[UR36][R16.64], R4 ;  /* 0x0000000410007986 */ /* 0x001fe2000c101b24 */
[----:B------:R-:W-:Y:S05]  /*fd80*/  EXIT ;  /* 0x000000000000794d */ /* 0x000fea0003800000 */
.L_x_13628:
[----:B------:R-:W0:Y:S02]  /*fd90*/  F2I.U32.F64.TRUNC R5, R4 ;  /* 0x0000000400057311 */ /* 0x000e24000030d000 */
[----:B0-----:R-:W-:Y:S01]  /*fda0*/  STG.E desc[UR36][R16.64], R5 ;  /* 0x0000000510007986 */ /* 0x001fe2000c101924 */
[----:B------:R-:W-:Y:S05]  /*fdb0*/  EXIT ;  /* 0x000000000000794d */ /* 0x000fea0003800000 */
.L_x_13618:
        /* <DEDUP_REMOVED lines=10> */
.L_x_13631:
[----:B------:R-:W-:-:S05]  /*fe60*/  CS2R R6, SRZ ;  /* 0x0000000000067805 */ /* 0x000fca000001ff00 */
[----:B------:R-:W-:Y:S01]  /*fe70*/  STG.E.128 desc[UR36][R16.64], R4 ;  /* 0x0000000410007986 */ /* 0x000fe2000c101d24 */
[----:B------:R-:W-:Y:S05]  /*fe80*/  EXIT ;  /* 0x000000000000794d */ /* 0x000fea0003800000 */
.L_x_13630:
[----:B------:R-:W-:-:S09]  /*fe90*/  UISETP.NE.AND UP0, UPT, UR6, 0xf, UPT ;  /* 0x0000000f0600788c */ /* 0x000fd2000bf05270 */
[----:B------:R-:W-:Y:S05]  /*fea0*/  BRA.U !UP0, `(.L_x_13632) ;  /* 0x0000000508087547 */ /* 0x000fea000b800000 */
[----:B------:R-:W-:-:S09]  /*feb0*/  UISETP.NE.AND UP0, UPT, UR6, 0x17, UPT ;  /* 0x000000170600788c */ /* 0x000fd2000bf05270 */
[----:B------:R-:W-:Y:S05]  /*fec0*/  BRA.U !UP0, `(.L_x_13633) ;  /* 0x0000000108a07547 */ /* 0x000fea000b800000 */
[----:B------:R-:W-:-:S09]  /*fed0*/  UISETP.NE.AND UP0, UPT, UR6, 0x18, UPT ;  /* 0x000000180600788c */ /* 0x000fd2000bf05270 */
[----:B------:R-:W-:Y:S05]  /*fee0*/  BRA.U !UP0, `(.L_x_13634) ;  /* 0x0000000108447547 */ /* 0x000fea000b800000 */
.L_x_13611:
        /* <DEDUP_REMOVED lines=16> */
.L_x_13635:
[----:B------:R-:W-:Y:S05]  /*fff0*/  EXIT ;  /* 0x000000000000794d */ /* 0x000fea0003800000 */
.L_x_13634:
        /* <DEDUP_REMOVED lines=17> */
.L_x_13637:
[----:B------:R-:W-:Y:S05]  /*10110*/  BSYNC.RECONVERGENT B0 ;  /* 0x0000000000007941 */ /* 0x000fea0003800200 */
.L_x_13636:
[----:B------:R-:W-:-:S05]  /*10120*/  LOP3.LUT R3, R0, 0x80, R3, 0xf8, !PT ;  /* 0x0000008000037812 */ /* 0x000fca00078ef803 */
[----:B------:R-:W-:Y:S01]  /*10130*/  STG.E.U8 desc[UR36][R16.64], R3 ;  /* 0x0000000310007986 */ /* 0x000fe2000c101124 */
[----:B------:R-:W-:Y:S05]  /*10140*/  EXIT ;  /* 0x000000000000794d */ /* 0x000fea0003800000 */
.L_x_13633:
        /* <DEDUP_REMOVED lines=16> */
.L_x_13639:
[----:B------:R-:W-:Y:S02]  /*10250*/  ISETP.GT.U32.AND P0, PT, R2, 0x7f800000, PT ;  /* 0x7f8000000200780c */ /* 0x000fe40003f04070 */
[----:B------:R-:W-:-:S04]  /*10260*/  MOV R0, 0x7f ;  /* 0x0000007f00007802 */ /* 0x000fc80000000f00 */
[----:B------:R-:W-:-:S07]  /*10270*/  SEL R0, R0, 0x7c, P0 ;  /* 0x0000007c00007807 */ /* 0x000fce0000000000 */
.L_x_13640:
[----:B------:R-:W-:Y:S05]  /*10280*/  BSYNC.RECONVERGENT B0 ;  /* 0x0000000000007941 */ /* 0x000fea0003800200 */
.L_x_13638:
[----:B------:R-:W-:-:S04]  /*10290*/  SHF.R.U32.HI R3, RZ, 0x18, R3 ;  /* 0x00000018ff037819 */ /* 0x000fc80000011603 */
[----:B------:R-:W-:-:S05]  /*102a0*/  LOP3.LUT R3, R0, 0x80, R3, 0xf8, !PT ;  /* 0x0000008000037812 */ /* 0x000fca00078ef803 */
[----:B------:R-:W-:Y:S01]  /*102b0*/  STG.E.U8 desc[UR36][R16.64], R3 ;  /* 0x0000000310007986 */ /* 0x000fe2000c101124 */
[----:B------:R-:W-:Y:S05]  /*102c0*/  EXIT ;  /* 0x000000000000794d */ /* 0x000fea0003800000 */
.L_x_13632:
        /* <DEDUP_REMOVED lines=8> */
.L_x_13641:
        /* <DEDUP_REMOVED lines=11> */
.L_x_14345:


//--------------------- .text._ZN2at6native27unrolled_elementwise_kernelIZNS0_43_GLOBAL__N__7cc8d1ed_10_Dropout_cu_0e96ed3819masked_scale_kernelIbddEEvRNS_6TensorERKS4_S7_T1_EUldbE_St5arrayIPcLm3EELi4E23TrivialOffsetCalculatorILi2EjESD_ILi1EjENS0_6memory12LoadWithCastILi2EEENSG_13StoreWithCastILi1EEEEEviT_T0_T2_T3_T4_T5_ --------------------------
	.section	.text._ZN2at6native27unrolled_elementwise_kernelIZNS0_43_GLOBAL__N__7cc8d1ed_10_Dropout_cu_0e96ed3819masked_scale_kernelIbddEEvRNS_6TensorERKS4_S7_T1_EUldbE_St5arrayIPcLm3EELi4E23TrivialOffsetCalculatorILi2EjESD_ILi1EjENS0_6memory12LoadWithCastILi2EEENSG_13StoreWithCastILi1EEEEEviT_T0_T2_T3_T4_T5_,"ax",@progbits
	.align	128
        .global         _ZN2at6native27unrolled_elementwise_kernelIZNS0_43_GLOBAL__N__7cc8d1ed_10_Dropout_cu_0e96ed3819masked_scale_kernelIbddEEvRNS_6TensorERKS4_S7_T1_EUldbE_St5arrayIPcLm3EELi4E23TrivialOffsetCalculatorILi2EjESD_ILi1EjENS0_6memory12LoadWithCastILi2EEENSG_13StoreWithCastILi1EEEEEviT_T0_T2_T3_T4_T5_
        .type           _ZN2at6native27unrolled_elementwise_kernelIZNS0_43_GLOBAL__N__7cc8d1ed_10_Dropout_cu_0e96ed3819masked_scale_kernelIbddEEvRNS_6TensorERKS4_S7_T1_EUldbE_St5arrayIPcLm3EELi4E23TrivialOffsetCalculatorILi2EjESD_ILi1EjENS0_6memory12LoadWithCastILi2EEENSG_13StoreWithCastILi1EEEEEviT_T0_T2_T3_T4_T5_,@function
        .size           _ZN2at6native27unrolled_elementwise_kernelIZNS0_43_GLOBAL__N__7cc8d1ed_10_Dropout_cu_0e96ed3819masked_scale_kernelIbddEEvRNS_6TensorERKS4_S7_T1_EUldbE_St5arrayIPcLm3EELi4E23TrivialOffsetCalculatorILi2EjESD_ILi1EjENS0_6memory12LoadWithCastILi2EEENSG_13StoreWithCastILi1EEEEEviT_T0_T2_T3_T4_T5_,(.L_x_14346 - _ZN2at6native27unrolled_elementwise_kernelIZNS0_43_GLOBAL__N__7cc8d1ed_10_Dropout_cu_0e96ed3819masked_scale_kernelIbddEEvRNS_6TensorERKS4_S7_T1_EUldbE_St5arrayIPcLm3EELi4E23TrivialOffsetCalculatorILi2EjESD_ILi1EjENS0_6memory12LoadWithCastILi2EEENSG_13StoreWithCastILi1EEEEEviT_T0_T2_T3_T4_T5_)
        .other          _ZN2at6native27unrolled_elementwise_kernelIZNS0_43_GLOBAL__N__7cc8d1ed_10_Dropout_cu_0e96ed3819masked_scale_kernelIbddEEvRNS_6TensorERKS4_S7_T1_EUldbE_St5arrayIPcLm3EELi4E23TrivialOffsetCalculatorILi2EjESD_ILi1EjENS0_6memory12LoadWithCastILi2EEENSG_13StoreWithCastILi1EEEEEviT_T0_T2_T3_T4_T5_,@"STO_CUDA_ENTRY STV_DEFAULT"
_ZN2at6native27unrolled_elementwise_kernelIZNS0_43_GLOBAL__N__7cc8d1ed_10_Dropout_cu_0e96ed3819masked_scale_kernelIbddEEvRNS_6TensorERKS4_S7_T1_EUldbE_St5arrayIPcLm3EELi4E23TrivialOffsetCalculatorILi2EjESD_ILi1EjENS0_6memory12LoadWithCastILi2EEENSG_13StoreWithCastILi1EEEEEviT_T0_T2_T3_T4_T5_:
.text._ZN2at6native27unrolled_elementwise_kernelIZNS0_43_GLOBAL__N__7cc8d1ed_10_Dropout_cu_0e96ed3819masked_scale_kernelIbddEEvRNS_6TensorERKS4_S7_T1_EUldbE_St5arrayIPcLm3EELi4E23TrivialOffsetCalculatorILi2EjESD_ILi1EjENS0_6memory12LoadWithCastILi2EEENSG_13StoreWithCastILi1EEEEEviT_T0_T2_T3_T4_T5_:
        /* <DEDUP_REMOVED lines=35> */
.L_x_13648:
[----:B------:R-:W2:Y:S02]  /*0230*/  LDG.E.U8 R4, desc[UR36][R4.64] ;  /* 0x0000002404047981 */ /* 0x000ea4000c1e1100 */
[----:B--2---:R0:W1:Y:S01]  /*0240*/  I2F.F64.U16 R28, R4 ;  /* 0x00000004001c7312 */ /* 0x0040620000101800 */
[----:B------:R-:W-:Y:S05]  /*0250*/  BRA `(.L_x_13650) ;  /* 0x0000000c00647947 */ /* 0x000fea0003800000 */
.L_x_13647:
        /* <DEDUP_REMOVED lines=9> */
.L_x_13652:
[----:B------:R-:W2:Y:S02]  /*02f0*/  LDG.E R4, desc[UR36][R4.64] ;  /* 0x0000002404047981 */ /* 0x000ea4000c1e1900 */
[----:B--2---:R1:W2:Y:S01]  /*0300*/  I2F.F64 R28, R4 ;  /* 0x00000004001c7312 */ /* 0x0042a20000201c00 */
[----:B------:R-:W-:Y:S05]  /*0310*/  BRA `(.L_x_13650) ;  /* 0x0000000c00347947 */ /* 0x000fea0003800000 */
.L_x_13651:
[----:B------:R-:W2:Y:S02]  /*0320*/  LDG.E.U16 R4, desc[UR36][R4.64] ;  /* 0x0000002404047981 */ /* 0x000ea4000c1e1500 */
[----:B--2---:R3:W4:Y:S01]  /*0330*/  I2F.F64.S16 R28, R4 ;  /* 0x00000004001c7312 */ /* 0x0047220000101c00 */
[----:B------:R-:W-:Y:S05]  /*0340*/  BRA `(.L_x_13650) ;  /* 0x0000000c00287947 */ /* 0x000fea0003800000 */
.L_x_13646:
        /* <DEDUP_REMOVED lines=10> */
.L_x_13654:
[----:B------:R-:W2:Y:S02]  /*03f0*/  LDG.E.U16 R0, desc[UR36][R4.64] ;  /* 0x0000002404007981 */ /* 0x000ea4000c1e1500 */
[----:B--2---:R-:W-:-:S05]  /*0400*/  HADD2.F32 R0, -RZ, R0.H0_H0 ;  /* 0x20000000ff007230 */ /* 0x004fca0000004100 */
[----:B------:R-:W-:-:S04]  /*0410*/  FMUL.FTZ R0, R0, 1 ;  /* 0x3f80000000007820 */ /* 0x000fc80000410000 */
[----:B------:R0:W1:Y:S01]  /*0420*/  F2F.F64.F32 R28, R0 ;  /* 0x00000000001c7310 */ /* 0x0000620000201800 */
[----:B------:R-:W-:Y:S05]  /*0430*/  BRA `(.L_x_13650) ;  /* 0x0000000800ec7947 */ /* 0x000fea0003800000 */
.L_x_13653:
        /* <DEDUP_REMOVED lines=10> */
.L_x_13656:
[----:B------:R-:W2:Y:S02]  /*04e0*/  LDG.E.U16 R4, desc[UR36][R4.64] ;  /* 0x0000002404047981 */ /* 0x000ea4000c1e1500 */
[----:B--2---:R-:W-:-:S05]  /*04f0*/  HADD2.F32 R0, -RZ, R4.H0_H0 ;  /* 0x20000004ff007230 */ /* 0x004fca0000004100 */
[----:B------:R-:W-:-:S04]  /*0500*/  FMUL.FTZ R0, R0, 1 ;  /* 0x3f80000000007820 */ /* 0x000fc80000410000 */
[----:B------:R0:W1:Y:S01]  /*0510*/  F2F.F64.F32 R28, R0 ;  /* 0x00000000001c7310 */ /* 0x0000620000201800 */
[----:B------:R-:W-:Y:S05]  /*0520*/  BRA `(.L_x_13650) ;  /* 0x0000000800b07947 */ /* 0x000fea0003800000 */
.L_x_13655:
[----:B------:R0:W5:Y:S01]  /*0530*/  LDG.E.64 R28, desc[UR36][R4.64] ;  /* 0x00000024041c7981 */ /* 0x000162000c1e1b00 */
[----:B------:R-:W-:Y:S05]  /*0540*/  BRA `(.L_x_13650) ;  /* 0x0000000800a87947 */ /* 0x000fea0003800000 */
.L_x_13645:
        /* <DEDUP_REMOVED lines=13> */
.L_x_13659:
[----:B------:R0:W5:Y:S01]  /*0620*/  LDG.E.64 R28, desc[UR36][R4.64] ;  /* 0x00000024041c7981 */ /* 0x000162000c1e1b00 */
[----:B------:R-:W-:Y:S05]  /*0630*/  BRA `(.L_x_13650) ;  /* 0x00000008006c7947 */ /* 0x000fea0003800000 */
.L_x_13658:
        /* <DEDUP_REMOVED lines=27> */
.L_x_13661:
        /* <DEDUP_REMOVED lines=15> */
.L_x_13660:
[----:B------:R-:W2:Y:S02]  /*08e0*/  LDG.E.U16 R0, desc[UR36][R4.64] ;  /* 0x0000002404007981 */ /* 0x000ea4000c1e1500 */
[----:B--2---:R-:W-:-:S04]  /*08f0*/  IMAD.U32 R0, R0, 0x10000, RZ ;  /* 0x0001000000007824 */ /* 0x004fc800078e00ff */
[----:B------:R-:W-:-:S04]  /*0900*/  FMUL.FTZ R0, R0, 1 ;  /* 0x3f80000000007820 */ /* 0x000fc80000410000 */
[----:B------:R0:W1:Y:S01]  /*0910*/  F2F.F64.F32 R28, R0 ;  /* 0x00000000001c7310 */ /* 0x0000620000201800 */
[----:B------:R-:W-:Y:S05]  /*0920*/  BRA `(.L_x_13650) ;  /* 0x0000000400b07947 */ /* 0x000fea0003800000 */
.L_x_13657:
        /* <DEDUP_REMOVED lines=11> */
.L_x_13664:
        /* <DEDUP_REMOVED lines=21> */
.L_x_13666:
[----:B------:R-:W-:Y:S05]  /*0b30*/  BSYNC.RECONVERGENT B0 ;  /* 0x0000000000007941 */ /* 0x000fea0003800200 */
.L_x_13665:
[----:B------:R-:W-:Y:S01]  /*0b40*/  IMAD.SHL.U32 R0, R0, 0x100000, RZ ;  /* 0x0010000000007824 */ /* 0x000fe200078e00ff */
[----:B------:R-:W-:-:S04]  /*0b50*/  LEA R3, R3, 0x3b800000, 0x17 ;  /* 0x3b80000003037811 */ /* 0x000fc800078eb8ff */
[----:B------:R-:W-:-:S05]  /*0b60*/  LOP3.LUT R0, R3, R0, R7, 0xfe, !PT ;  /* 0x0000000003007212 */ /* 0x000fca00078efe07 */
[----:B------:R-:W-:-:S04]  /*0b70*/  FMUL.FTZ R0, R0, 1 ;  /* 0x3f80000000007820 */ /* 0x000fc80000410000 */
[----:B------:R0:W1:Y:S01]  /*0b80*/  F2F.F64.F32 R28, R0 ;  /* 0x00000000001c7310 */ /* 0x0000620000201800 */
[----:B------:R-:W-:Y:S05]  /*0b90*/  BRA `(.L_x_13650) ;  /* 0x0000000400147947 */ /* 0x000fea0003800000 */
.L_x_13663:
        /* <DEDUP_REMOVED lines=21> */
.L_x_13668:
[----:B------:R-:W-:Y:S05]  /*0cf0*/  BSYNC.RECONVERGENT B0 ;  /* 0x0000000000007941 */ /* 0x000fea0003800200 */
.L_x_13667:
[----:B------:R-:W-:Y:S01]  /*0d00*/  IMAD.SHL.U32 R0, R0, 0x200000, RZ ;  /* 0x0020000000007824 */ /* 0x000fe200078e00ff */
[----:B------:R-:W-:-:S04]  /*0d10*/  LEA R3, R3, 0x37800000, 0x17 ;  /* 0x3780000003037811 */ /* 0x000fc800078eb8ff */
[----:B------:R-:W-:-:S05]  /*0d20*/  LOP3.LUT R0, R3, R0, R7, 0xfe, !PT ;  /* 0x0000000003007212 */ /* 0x000fca00078efe07 */
[----:B------:R-:W-:-:S04]  /*0d30*/  FMUL.FTZ R0, R0, 1 ;  /* 0x3f80000000007820 */ /* 0x000fc80000410000 */
[----:B------:R0:W1:Y:S01]  /*0d40*/  F2F.F64.F32 R28, R0 ;  /* 0x00000000001c7310 */ /* 0x0000620000201800 */
[----:B------:R-:W-:Y:S05]  /*0d50*/  BRA `(.L_x_13650) ;  /* 0x0000000000a47947 */ /* 0x000fea0003800000 */
.L_x_13662:
[----:B------:R-:W-:-:S09]  /*0d60*/  UISETP.NE.AND UP0, UPT, UR4, 0x1c, UPT ;  /* 0x0000001c0400788c */ /* 0x000fd2000bf05270 */
[----:B------:R-:W-:Y:S05]  /*0d70*/  BRA.U !UP0, `(.L_x_13669) ;  /* 0x0000000108947547 */ /* 0x000fea000b800000 */
[----:B------:R-:W-:-:S09]  /*0d80*/  UISETP.NE.AND UP0, UPT, UR4, 0x1d, UPT ;  /* 0x0000001d0400788c */ /* 0x000fd2000bf05270 */
[----:B------:R-:W-:Y:S05]  /*0d90*/  BRA.U !UP0, `(.L_x_13670) ;  /* 0x0000000108807547 */ /* 0x000fea000b800000 */
[----:B------:R-:W-:-:S09]  /*0da0*/  UISETP.NE.AND UP0, UPT, UR4, 0x2c, UPT ;  /* 0x0000002c0400788c */ /* 0x000fd2000bf05270 */
[----:B------:R-:W-:Y:S05]  /*0db0*/  BRA.U !UP0, `(.L_x_13671) ;  /* 0x0000000108487547 */ /* 0x000fea000b800000 */
.L_x_13649:
        /* <DEDUP_REMOVED lines=16> */
.L_x_13672:
[----:B------:R-:W-:Y:S01]  /*0ec0*/  CS2R R28, SRZ ;  /* 0x00000000001c7805 */ /* 0x000fe2000001ff00 */
[----:B------:R-:W-:Y:S06]  /*0ed0*/  BRA `(.L_x_13650) ;  /* 0x0000000000447947 */ /* 0x000fec0003800000 */
.L_x_13671:
        /* <DEDUP_REMOVED lines=12> */
.L_x_13670:
[----:B------:R-:W2:Y:S02]  /*0fa0*/  LDG.E.64 R28, desc[UR36][R4.64] ;  /* 0x00000024041c7981 */ /* 0x000ea4000c1e1b00 */
[----:B--2---:R-:W0:Y:S01]  /*0fb0*/  I2F.F64.U64 R28, R28 ;  /* 0x0000001c001c7312 */ /* 0x004e220000301800 */
[----:B------:R-:W-:Y:S05]  /*0fc0*/  BRA `(.L_x_13650) ;  /* 0x0000000000087947 */ /* 0x000fea0003800000 */
.L_x_13669:
[----:B------:R-:W2:Y:S02]  /*0fd0*/  LDG.E R4, desc[UR36][R4.64] ;  /* 0x0000002404047981 */ /* 0x000ea4000c1e1900 */
[----:B--2---:R0:W1:Y:S02]  /*0fe0*/  I2F.F64.U32 R28, R4 ;  /* 0x00000004001c7312 */ /* 0x0040640000201800 */
.L_x_13650:
[----:B------:R-:W-:Y:S05]  /*0ff0*/  BSYNC.RECONVERGENT B6 ;  /* 0x0000000000067941 */ /* 0x000fea0003800200 */
.L_x_13644:
[----:B01-3--:R-:W0:Y:S01]  /*1000*/  LDC.64 R4, c[0x0][0x3a8] ;  /* 0x0000ea00ff047b82 */ /* 0x00be220000000a00 */
        /* <DEDUP_REMOVED lines=16> */
[----:B------:R-:W3:Y:S02]  /*1110*/  LDG.E.U8 R4, desc[UR36][R4.64] ;  /* 0x0000002404047981 */ /* 0x000ee4000c1e1100 */
[----:B---3--:R-:W-:Y:S01]  /*1120*/  ISETP.NE.AND P0, PT, R4, RZ, PT ;  /* 0x000000ff0400720c */ /* 0x008fe20003f05270 */
[----:B------:R-:W-:-:S12]  /*1130*/  BRA `(.L_x_13679) ;  /* 0x00000008003c7947 */ /* 0x000fd80003800000 */
.L_x_13677:
[----:B------:R-:W3:Y:S02]  /*1140*/  LDG.E.U8 R4, desc[UR36][R4.64] ;  /* 0x0000002404047981 */ /* 0x000ee4000c1e1100 */
[----:B---3--:R-:W-:Y:S01]  /*1150*/  ISETP.NE.AND P0, PT, R4, RZ, PT ;  /* 0x000000ff0400720c */ /* 0x008fe20003f05270 */
[----:B------:R-:W-:-:S12]  /*1160*/  BRA `(.L_x_13679) ;  /* 0x0000000800307947 */ /* 0x000fd80003800000 */
.L_x_13676:
[----:B------:R-:W-:-:S09]  /*1170*/  UISETP.NE.AND UP0, UPT, UR4, 0x2, UPT ;  /* 0x000000020400788c */ /* 0x000fd2000bf05270 */
[----:B------:R-:W-:Y:S05]  /*1180*/  BRA.U !UP0, `(.L_x_13680) ;  /* 0x00000001082c7547 */ /* 0x000fea000b800000 */
[----:B------:R-:W-:-:S09]  /*1190*/  UISETP.NE.AND UP0, UPT, UR4, 0x3, UPT ;  /* 0x000000030400788c */ /* 0x000fd2000bf05270 */
[----:B------:R-:W-:Y:S05]  /*11a0*/  BRA.U !UP0, `(.L_x_13681) ;  /* 0x0000000108187547 */ /* 0x000fea000b800000 */
[----:B------:R-:W-:-:S09]  /*11b0*/  UISETP.NE.AND UP0, UPT, UR4, 0x4, UPT ;  /* 0x000000040400788c */ /* 0x000fd2000bf05270 */
[----:B------:R-:W-:Y:S05]  /*11c0*/  BRA.U UP0, `(.L_x_13678) ;  /* 0x0000000500ac7547 */ /* 0x000fea000b800000 */
[----:B------:R-:W3:Y:S02]  /*11d0*/  LDG.E.64 R4, desc[UR36][R4.64] ;  /* 0x0000002404047981 */ /* 0x000ee4000c1e1b00 */
[----:B---3--:R-:W-:-:S04]  /*11e0*/  ISETP.NE.U32.AND P0, PT, R4, RZ, PT ;  /* 0x000000ff0400720c */ /* 0x008fc80003f05070 */
[----:B------:R-:W-:Y:S01]  /*11f0*/  ISETP.NE.AND.EX P0, PT, R5, RZ, PT, P0 ;  /* 0x000000ff0500720c */ /* 0x000fe20003f05300 */
[----:B------:R-:W-:-:S12]  /*1200*/  BRA `(.L_x_13679) ;  /* 0x0000000800087947 */ /* 0x000fd80003800000 */
.L_x_13681:
[----:B------:R-:W3:Y:S02]  /*1210*/  LDG.E R4, desc[UR36][R4.64] ;  /* 0x0000002404047981 */ /* 0x000ee4000c1e1900 */
[----:B---3--:R-:W-:Y:S01]  /*1220*/  ISETP.NE.AND P0, PT, R4, RZ, PT ;  /* 0x000000ff0400720c */ /* 0x008fe20003f05270 */
[----:B------:R-:W-:-:S12]  /*1230*/  BRA `(.L_x_13679) ;  /* 0x0000000400fc7947 */ /* 0x000fd80003800000 */
.L_x_13680:
[----:B------:R-:W3:Y:S02]  /*1240*/  LDG.E.U16 R4, desc[UR36][R4.64] ;  /* 0x0000002404047981 */ /* 0x000ee4000c1e1500 */
[----:B---3--:R-:W-:Y:S01]  /*1250*/  ISETP.NE.AND P0, PT, R4, RZ, PT ;  /* 0x000000ff0400720c */ /* 0x008fe20003f05270 */
[----:B------:R-:W-:-:S12]  /*1260*/  BRA `(.L_x_13679) ;  /* 0x0000000400f07947 */ /* 0x000fd80003800000 */
.L_x_13675:
[----:B------:R-:W-:-:S09]  /*1270*/  UISETP.GT.AND UP0, UPT, UR4, 0x6, UPT ;  /* 0x000000060400788c */ /* 0x000fd2000bf04270 */
[----:B------:R-:W-:Y:S05]  /*1280*/  BRA.U UP0, `(.L_x_13682) ;  /* 0x00000001002c7547 */ /* 0x000fea000b800000 */
[----:B------:R-:W-:-:S09]  /*1290*/  UISETP.NE.AND UP0, UPT, UR4, 0x5, UPT ;  /* 0x000000050400788c */ /* 0x000fd2000bf05270 */
[----:B------:R-:W-:Y:S05]  /*12a0*/  BRA.U !UP0, `(.L_x_13683) ;  /* 0x0000000108147547 */ /* 0x000fea000b800000 */
[----:B------:R-:W-:-:S09]  /*12b0*/  UISETP.NE.AND UP0, UPT, UR4, 0x6, UPT ;  /* 0x000000060400788c */ /* 0x000fd2000bf05270 */
[----:B------:R-:W-:Y:S05]  /*12c0*/  BRA.U UP0, `(.L_x_13678) ;  /* 0x00000005006c7547 */ /* 0x000fea000b800000 */
[----:B------:R-:W3:Y:S02]  /*12d0*/  LDG.E R4, desc[UR36][R4.64] ;  /* 0x0000002404047981 */ /* 0x000ee4000c1e1900 */
[----:B---3--:R-:W-:Y:S01]  /*12e0*/  FSETP.NEU.FTZ.AND P0, PT, R4, RZ, PT ;  /* 0x000000ff0400720b */ /* 0x008fe20003f1d000 */
[----:B------:R-:W-:-:S12]  /*12f0*/  BRA `(.L_x_13679) ;  /* 0x0000000400cc7947 */ /* 0x000fd80003800000 */
.L_x_13683:
[----:B------:R-:W3:Y:S02]  /*1300*/  LDG.E.U16 R0, desc[UR36][R4.64] ;  /* 0x0000002404007981 */ /* 0x000ee4000c1e1500 */
[----:B---3--:R-:W-:-:S05]  /*1310*/  HADD2.F32 R0, -RZ, R0.H0_H0 ;  /* 0x20000000ff007230 */ /* 0x008fca0000004100 */
[----:B------:R-:W-:Y:S01]  /*1320*/  FSETP.NEU.FTZ.AND P0, PT, R0, RZ, PT ;  /* 0x000000ff0000720b */ /* 0x000fe20003f1d000 */
[----:B------:R-:W-:-:S12]  /*1330*/  BRA `(.L_x_13679) ;  /* 0x0000000400bc7947 */ /* 0x000fd80003800000 */
.L_x_13682:
[----:B------:R-:W-:-:S09]  /*1340*/  UISETP.NE.AND UP0, UPT, UR4, 0x7, UPT ;  /* 0x000000070400788c */ /* 0x000fd2000bf05270 */
[----:B------:R-:W-:Y:S05]  /*1350*/  BRA.U !UP0, `(.L_x_13684) ;  /* 0x0000000108447547 */ /* 0x000fea000b800000 */
[----:B------:R-:W-:-:S09]  /*1360*/  UISETP.NE.AND UP0, UPT, UR4, 0x8, UPT ;  /* 0x000000080400788c */ /* 0x000fd2000bf05270 */
[----:B------:R-:W-:Y:S05]  /*1370*/  BRA.U !UP0, `(.L_x_13685) ;  /* 0x00000001081c7547 */ /* 0x000fea000b800000 */
[----:B------:R-:W-:-:S09]  /*1380*/  UISETP.NE.AND UP0, UPT, UR4, 0x9, UPT ;  /* 0x000000090400788c */ /* 0x000fd2000bf05270 */
[----:B------:R-:W-:Y:S05]  /*1390*/  BRA.U UP0, `(.L_x_13678) ;  /* 0x0000000500387547 */ /* 0x000fea000b800000 */
[----:B------:R-:W3:Y:S02]  /*13a0*/  LDG.E.64 R4, desc[UR36][R4.64] ;  /* 0x0000002404047981 */ /* 0x000ee4000c1e1b00 */
[----:B---3--:R-:W-:Y:S02]  /*13b0*/  FSETP.NEU.FTZ.AND P0, PT, R4, RZ, PT ;  /* 0x000000ff0400720b */ /* 0x008fe40003f1d000 */
[----:B------:R-:W-:-:S04]  /*13c0*/  FSETP.NEU.FTZ.AND P1, PT, R5, RZ, PT ;  /* 0x000000ff0500720b */ /* 0x000fc80003f3d000 */
[----:B------:R-:W-:Y:S01]  /*13d0*/  PLOP3.LUT P0, PT, P0, P1, PT, 0xf8, 0x8f ;  /* 0x00000000008f781c */ /* 0x000fe20000703f70 */
[----:B------:R-:W-:-:S12]  /*13e0*/  BRA `(.L_x_13679) ;  /* 0x0000000400907947 */ /* 0x000fd80003800000 */
.L_x_13685:
[----:B------:R-:W3:Y:S01]  /*13f0*/  LDG.E R4, desc[UR36][R4.64] ;  /* 0x0000002404047981 */ /* 0x000ee2000c1e1900 */
[----:B------:R-:W-:Y:S01]  /*1400*/  PLOP3.LUT P0, PT, PT, PT, PT, 0x80, 0x8 ;  /* 0x000000000008781c */ /* 0x000fe20003f0f070 */
[----:B---3--:R-:W-:-:S05]  /*1410*/  HADD2.F32 R0, -RZ, R4.H0_H0 ;  /* 0x20000004ff007230 */ /* 0x008fca0000004100 */
[----:B------:R-:W-:-:S13]  /*1420*/  FSETP.NEU.FTZ.AND P1, PT, R0, RZ, PT ;  /* 0x000000ff0000720b */ /* 0x000fda0003f3d000 */
[----:B------:R-:W-:Y:S05]  /*1430*/  @P1 BRA `(.L_x_13679) ;  /* 0x00000004007c1947 */ /* 0x000fea0003800000 */
[----:B------:R-:W-:-:S05]  /*1440*/  HADD2.F32 R0, -RZ, R4.H1_H1 ;  /* 0x30000004ff007230 */ /* 0x000fca0000004100 */
[----:B------:R-:W-:Y:S01]  /*1450*/  FSETP.NEU.FTZ.AND P0, PT, R0, RZ, PT ;  /* 0x000000ff0000720b */ /* 0x000fe20003f1d000 */
[----:B------:R-:W-:-:S12]  /*1460*/  BRA `(.L_x_13679) ;  /* 0x0000000400707947 */ /* 0x000fd80003800000 */
.L_x_13684:
[----:B------:R-:W3:Y:S02]  /*1470*/  LDG.E.64 R4, desc[UR36][R4.64] ;  /* 0x0000002404047981 */ /* 0x000ee4000c1e1b00 */
[----:B---3--:R-:W-:Y:S01]  /*1480*/  DSETP.NEU.AND P0, PT, R4, RZ, PT ;  /* 0x000000ff0400722a */ /* 0x008fe20003f0d000 */
[----:B------:R-:W-:-:S13]  /*1490*/  BRA `(.L_x_13679) ;  /* 0x0000000400647947 */ /* 0x000fda0003800000 */
.L_x_13674:
        /* <DEDUP_REMOVED lines=9> */
[----:B---3--:R-:W-:Y:S01]  /*1530*/  ISETP.NE.AND P0, PT, R4, RZ, PT ;  /* 0x000000ff0400720c */ /* 0x008fe20003f05270 */
[----:B------:R-:W-:-:S12]  /*1540*/  BRA `(.L_x_13679) ;  /* 0x0000000400387947 */ /* 0x000fd80003800000 */
.L_x_13688:
[----:B------:R-:W3:Y:S02]  /*1550*/  LDG.E.128 R4, desc[UR36][R4.64] ;  /* 0x0000002404047981 */ /* 0x000ee4000c1e1d00 */
[----:B---3--:R-:W-:-:S06]  /*1560*/  DSETP.NEU.AND P0, PT, R6, RZ, PT ;  /* 0x000000ff0600722a */ /* 0x008fcc0003f0d000 */
[----:B------:R-:W-:Y:S01]  /*1570*/  DSETP.NEU.OR P0, PT, R4, RZ, P0 ;  /* 0x000000ff0400722a */ /* 0x000fe2000070d400 */
[----:B------:R-:W-:-:S13]  /*1580*/  BRA `(.L_x_13679) ;  /* 0x0000000400287947 */ /* 0x000fda0003800000 */
.L_x_13687:
[----:B------:R-:W-:-:S09]  /*1590*/  UISETP.NE.AND UP0, UPT, UR4, 0xf, UPT ;  /* 0x0000000f0400788c */ /* 0x000fd2000bf05270 */
[----:B------:R-:W-:Y:S05]  /*15a0*/  BRA.U !UP0, `(.L_x_13689) ;  /* 0x0000000108487547 */ /* 0x000fea000b800000 */
[----:B------:R-:W-:-:S09]  /*15b0*/  UISETP.NE.AND UP0, UPT, UR4, 0x17, UPT ;  /* 0x000000170400788c */ /* 0x000fd2000bf05270 */
[----:B------:R-:W-:Y:S05]  /*15c0*/  BRA.U !UP0, `(.L_x_13690) ;  /* 0x0000000108147547 */ /* 0x000fea000b800000 */
[----:B------:R-:W-:-:S09]  /*15d0*/  UISETP.NE.AND UP0, UPT, UR4, 0x18, UPT ;  /* 0x000000180400788c */ /* 0x000fd2000bf05270 */
[----:B------:R-:W-:Y:S05]  /*15e0*/  BRA.U UP0, `(.L_x_13678) ;  /* 0x0000000100a47547 */ /* 0x000fea000b800000 */
[----:B------:R-:W3:Y:S02]  /*15f0*/  LDG.E.U8 R4, desc[UR36][R4.64] ;  /* 0x0000002404047981 */ /* 0x000ee4000c1e1100 */
[----:B---3--:R-:W-:Y:S01]  /*1600*/  LOP3.LUT P0, RZ, R4, 0x7f, RZ, 0xc0, !PT ;  /* 0x0000007f04ff7812 */ /* 0x008fe2000780c0ff */
[----:B------:R-:W-:-:S12]  /*1610*/  BRA `(.L_x_13679) ;  /* 0x0000000400047947 */ /* 0x000fd80003800000 */
.L_x_13690:
[----:B------:R-:W3:Y:S02]  /*1620*/  LDG.E.U8 R0, desc[UR36][R4.64] ;  /* 0x0000002404007981 */ /* 0x000ee4000c1e1100 */
[----:B---3--:R-:W-:-:S05]  /*1630*/  IMAD.SHL.U32 R3, R0, 0x2000000, RZ ;  /* 0x0200000000037824 */ /* 0x008fca00078e00ff */
        /* <DEDUP_REMOVED lines=9> */
.L_x_13689:
[----:B------:R-:W3:Y:S02]  /*16d0*/  LDG.E.U16 R0, desc[UR36][R4.64] ;  /* 0x0000002404007981 */ /* 0x000ee4000c1e1500 */
[----:B---3--:R-:W-:-:S05]  /*16e0*/  IMAD.U32 R0, R0, 0x10000, RZ ;  /* 0x0001000000007824 */ /* 0x008fca00078e00ff */
[----:B------:R-:W-:Y:S01]  /*16f0*/  FSETP.NEU.FTZ.AND P0, PT, R0, RZ, PT ;  /* 0x000000ff0000720b */ /* 0x000fe20003f1d000 */
[----:B------:R-:W-:-:S12]  /*1700*/  BRA `(.L_x_13679) ;  /* 0x0000000000c87947 */ /* 0x000fd80003800000 */
.L_x_13686:
        /* <DEDUP_REMOVED lines=9> */
[----:B---3--:R-:W-:Y:S01]  /*17a0*/  ISETP.NE.AND P0, PT, R4, RZ, PT ;  /* 0x000000ff0400720c */ /* 0x008fe20003f05270 */
[----:B------:R-:W-:-:S12]  /*17b0*/  BRA `(.L_x_13679) ;  /* 0x00000000009c7947 */ /* 0x000fd80003800000 */
.L_x_13693:
[----:B------:R-:W3:Y:S02]  /*17c0*/  LDG.E.U8 R4, desc[UR36][R4.64] ;  /* 0x0000002404047981 */ /* 0x000ee4000c1e1100 */
[----:B---3--:R-:W-:Y:S01]  /*17d0*/  ISETP.NE.AND P0, PT, R4, RZ, PT ;  /* 0x000000ff0400720c */ /* 0x008fe20003f05270 */
[----:B------:R-:W-:-:S12]  /*17e0*/  BRA `(.L_x_13679) ;  /* 0x0000000000907947 */ /* 0x000fd80003800000 */
.L_x_13692:
[----:B------:R-:W3:Y:S02]  /*17f0*/  LDG.E.U8 R4, desc[UR36][R4.64] ;  /* 0x0000002404047981 */ /* 0x000ee4000c1e1100 */
[----:B---3--:R-:W-:Y:S01]  /*1800*/  ISETP.NE.AND P0, PT, R4, RZ, PT ;  /* 0x000000ff0400720c */ /* 0x008fe20003f05270 */
[----:B------:R-:W-:-:S12]  /*1810*/  BRA `(.L_x_13679) ;  /* 0x0000000000847947 */ /* 0x000fd80003800000 */
.L_x_13691:
[----:B------:R-:W-:-:S09]  /*1820*/  UISETP.NE.AND UP0, UPT, UR4, 0x1c, UPT ;  /* 0x0000001c0400788c */ /* 0x000fd2000bf05270 */
[----:B------:R-:W-:Y:S05]  /*1830*/  BRA.U !UP0, `(.L_x_13694) ;  /* 0x0000000108747547 */ /* 0x000fea000b800000 */
[----:B------:R-:W-:-:S09]  /*1840*/  UISETP.NE.AND UP0, UPT, UR4, 0x1d, UPT ;  /* 0x0000001d0400788c */ /* 0x000fd2000bf05270 */
[----:B------:R-:W-:Y:S05]  /*1850*/  BRA.U !UP0, `(.L_x_13695) ;  /* 0x00000001085c7547 */ /* 0x000fea000b800000 */
[----:B------:R-:W-:-:S09]  /*1860*/  UISETP.NE.AND UP0, UPT, UR4, 0x2c, UPT ;  /* 0x0000002c0400788c */ /* 0x000fd2000bf05270 */
[----:B------:R-:W-:Y:S05]  /*1870*/  BRA.U !UP0, `(.L_x_13696) ;  /* 0x0000000108487547 */ /* 0x000fea000b800000 */
.L_x_13678:
[----:B------:R-:W-:Y:S01]  /*1880*/  MOV R0, 0x180 ;  /* 0x0000018000007802 */ /* 0x000fe20000000f00 */
[----:B------:R-:W0:Y:S01]  /*1890*/  LDCU.64 UR6, c[0x4][0x170] ;  /* 0x01002e00ff0677ac */ /* 0x000e220008000a00 */
[----:B------:R-:W-:Y:S02]  /*18a0*/  IMAD.MOV.U32 R8, RZ, RZ, 0x4e ;  /* 0x0000004eff087424 */ /* 0x000fe400078e00ff */
[----:B------:R1:W3:Y:S01]  /*18b0*/  LDC.64 R14, c[0x4][R0] ;  /* 0x01000000000e7b82 */ /* 0x0002e20000000a00 */
[----:B------:R-:W2:Y:S01]  /*18c0*/  LDCU.64 UR8, c[0x4][0x178] ;  /* 0x01002f00ff0877ac */ /* 0x000ea20008000a00 */
[----:B------:R-:W-:Y:S02]  /*18d0*/  IMAD.MOV.U32 R12, RZ, RZ, 0x1 ;  /* 0x00000001ff0c7424 */ /* 0x000fe400078e00ff */
[----:B------:R-:W-:Y:S01]  /*18e0*/  IMAD.MOV.U32 R13, RZ, RZ, RZ ;  /* 0x000000ffff0d7224 */ /* 0x000fe200078e00ff */
[----:B------:R-:W4:Y:S01]  /*18f0*/  LDCU.64 UR4, c[0x4][0x48] ;  /* 0x01000900ff0477ac */ /* 0x000f220008000a00 */
[----:B0-----:R-:W-:-:S02]  /*1900*/  IMAD.U32 R4, RZ, RZ, UR6 ;  /* 0x00000006ff047e24 */ /* 0x001fc4000f8e00ff */
[----:B------:R-:W-:Y:S02]  /*1910*/  IMAD.U32 R5, RZ, RZ, UR7 ;  /* 0x00000007ff057e24 */ /* 0x000fe4000f8e00ff */
[----:B--2---:R-:W-:Y:S02]  /*1920*/  IMAD.U32 R6, RZ, RZ, UR8 ;  /* 0x00000008ff067e24 */ /* 0x004fe4000f8e00ff */
[----:B------:R-:W-:Y:S02]  /*1930*/  IMAD.U32 R7, RZ, RZ, UR9 ;  /* 0x00000009ff077e24 */ /* 0x000fe4000f8e00ff */
[----:B----4-:R-:W-:Y:S02]  /*1940*/  IMAD.U32 R10, RZ, RZ, UR4 ;  /* 0x00000004ff0a7e24 */ /* 0x010fe4000f8e00ff */
[----:B-1----:R-:W-:-:S07]  /*1950*/  IMAD.U32 R11, RZ, RZ, UR5 ;  /* 0x00000005ff0b7e24 */ /* 0x002fce000f8e00ff */
[----:B------:R-:W-:-:S07]  /*1960*/  LEPC R20, `(.L_x_13697) ;  /* 0x000000001014794e */ /* 0x000fce0000000000 */
[----:B---3-5:R-:W-:Y:S05]  /*1970*/  CALL.ABS.NOINC R14 ;  /* 0x000000000e007343 */ /* 0x028fea0003c00000 */
.L_x_13697:
[----:B------:R-:W-:Y:S01]  /*1980*/  PLOP3.LUT P0, PT, PT, PT, PT, 0x8, 0x80 ;  /* 0x000000000080781c */ /* 0x000fe20003f0e170 */
[----:B------:R-:W-:-:S12]  /*1990*/  BRA `(.L_x_13679) ;  /* 0x0000000000247947 */ /* 0x000fd80003800000 */
.L_x_13696:
[----:B------:R-:W3:Y:S02]  /*19a0*/  LDG.E.U8 R4, desc[UR36][R4.64] ;  /* 0x0000002404047981 */ /* 0x000ee4000c1e1100 */
[----:B---3--:R-:W-:Y:S01]  /*19b0*/  ISETP.NE.AND P0, PT, R4, RZ, PT ;  /* 0x000000ff0400720c */ /* 0x008fe20003f05270 */
[----:B------:R-:W-:-:S12]  /*19c0*/  BRA `(.L_x_13679) ;  /* 0x0000000000187947 */ /* 0x000fd80003800000 */
.L_x_13695:
[----:B------:R-:W3:Y:S02]  /*19d0*/  LDG.E.64 R4, desc[UR36][R4.64] ;  /* 0x0000002404047981 */ /* 0x000ee4000c1e1b00 */
[----:B---3--:R-:W-:-:S04]  /*19e0*/  ISETP.NE.U32.AND P0, PT, R4, RZ, PT ;  /* 0x000000ff0400720c */ /* 0x008fc80003f05070 */
[----:B------:R-:W-:Y:S01]  /*19f0*/  ISETP.NE.AND.EX P0, PT, R5, RZ, PT, P0 ;  /* 0x000000ff0500720c */ /* 0x000fe20003f05300 */
[----:B------:R-:W-:-:S12]  /*1a00*/  BRA `(.L_x_13679) ;  /* 0x0000000000087947 */ /* 0x000fd80003800000 */
.L_x_13694:
[----:B------:R-:W3:Y:S02]  /*1a10*/  LDG.E R4, desc[UR36][R4.64] ;  /* 0x0000002404047981 */ /* 0x000ee4000c1e1900 */
[----:B---3--:R-:W-:-:S13]  /*1a20*/  ISETP.NE.AND P0, PT, R4, RZ, PT ;  /* 0x000000ff0400720c */ /* 0x008fda0003f05270 */
.L_x_13679:
[----:B------:R-:W-:Y:S05]  /*1a30*/  BSYNC.RECONVERGENT B6 ;  /* 0x0000000000067941 */ /* 0x000fea0003800200 */
.L_x_13673:
[----:B------:R-:W-:Y:S01]  /*1a40*/  SEL R26, RZ, 0x1, !P0 ;  /* 0x00000001ff1a7807 */ /* 0x000fe20004000000 */
[----:B------:R-:W-:-:S05]  /*1a50*/  VIADD R22, R2, 0x80 ;  /* 0x0000008002167836 */ /* 0x000fca0000000000 */
[----:B------:R-:W0:Y:S02]  /*1a60*/  I2F.F64.U32 R26, R26 ;  /* 0x0000001a001a7312 */ /* 0x000e240000201800 */
.L_x_13643:
[----:B------:R-:W-:Y:S05]  /*1a70*/  BSYNC.RECONVERGENT B7 ;  /* 0x0000000000077941 */ /* 0x000fea0003800200 */
.L_x_13642:
[----:B------:R-:W-:Y:S01]  /*1a80*/  ISETP.GE.AND P0, PT, R22, R23, PT ;  /* 0x000000171600720c */ /* 0x000fe20003f06270 */
[----:B------:R-:W-:Y:S01]  /*1a90*/  BSSY.RECONVERGENT B7, `(.L_x_13698) ;  /* 0x000019d000077945 */ /* 0x000fe20003800200 */
[----:B------:R-:W-:Y:S02]  /*1aa0*/  CS2R R24, SRZ ;  /* 0x0000000000187805 */ /* 0x000fe4000001ff00 */
[----:B------:R-:W-:-:S09]  /*1ab0*/  CS2R R18, SRZ ;  /* 0x0000000000127805 */ /* 0x000fd2000001ff00 */
[----:B------:R-:W-:Y:S05]  /*1ac0*/  @P0 BRA `(.L_x_13699) ;  /* 0x0000001800640947 */ /* 0x000fea0003800000 */
[----:B------:R-:W1:Y:S01]  /*1ad0*/  LDC.64 R4, c[0x0][0x3a0] ;  /* 0x0000e800ff047b82 */ /* 0x000e620000000a00 */
[----:B------:R-:W3:Y:S01]  /*1ae0*/  LDCU UR5, c[0x0][0x3b8] ;  /* 0x00007700ff0577ac */ /* 0x000ee20008000800 */
[----:B------:R-:W-:Y:S01]  /*1af0*/  IMAD R16, R33, 0x200, R22 ;  /* 0x0000020021107824 */ /* 0x000fe200078e0216 */
[----:B------:R-:W-:Y:S01]  /*1b00*/  BSSY.RECONVERGENT B6, `(.L_x_13700) ;  /* 0x00000ee000067945 */ /* 0x000fe20003800200 */
[----:B------:R-:W-:-:S04]  /*1b10*/  UPRMT UR4, UR38, 0x9910, URZ ;  /* 0x0000991026047896 */ /* 0x000fc800080000ff */
[----:B------:R-:W-:Y:S01]  /*1b20*/  UISETP.GT.AND UP0, UPT, UR4, 0x9, UPT ;  /* 0x000000090400788c */ /* 0x000fe2000bf04270 */
[----:B---3--:R-:W-:-:S05]  /*1b30*/  IMAD R3, R16, UR5, RZ ;  /* 0x0000000510037c24 */ /* 0x008fca000f8e02ff */
        /* <DEDUP_REMOVED lines=12> */
[----:B---3--:R1:W3:Y:S01]  /*1c00*/  I2F.F64.S16 R24, R4 ;  /* 0x0000000400187312 */ /* 0x0082e20000101c00 */
[----:B------:R-:W-:Y:S05]  /*1c10*/  BRA `(.L_x_13706) ;  /* 0x0000000c00707947 */ /* 0x000fea0003800000 */
.L_x_13704:
[----:B------:R-:W3:Y:S02]  /*1c20*/  LDG.E.U8 R4, desc[UR36][R4.64] ;  /* 0x0000002404047981 */ /* 0x000ee4000c1e1100 */
[----:B---3--:R1:W3:Y:S01]  /*1c30*/  I2F.F64.U16 R24, R4 ;  /* 0x0000000400187312 */ /* 0x0082e20000101800 */
[----:B------:R-:W-:Y:S05]  /*1c40*/  BRA `(.L_x_13706) ;  /* 0x0000000c00647947 */ /* 0x000fea0003800000 */
.L_x_13703:
[----:B------:R-:W-:-:S09]  /*1c50*/  UISETP.NE.AND UP0, UPT, UR4, 0x2, UPT ;  /* 0x000000020400788c */ /* 0x000fd2000bf05270 */
[----:B------:R-:W-:Y:S05]  /*1c60*/  BRA.U !UP0, `(.L_x_13707) ;  /* 0x0000000108287547 */ /* 0x000fea000b800000 */
[----:B------:R-:W-:-:S09]  /*1c70*/  UISETP.NE.AND UP0, UPT, UR4, 0x3, UPT ;  /* 0x000000030400788c */ /* 0x000fd2000bf05270 */
[----:B------:R-:W-:Y:S05]  /*1c80*/  BRA.U !UP0, `(.L_x_13708) ;  /* 0x0000000108147547 */ /* 0x000fea000b800000 */
[----:B------:R-:W-:-:S09]  /*1c90*/  UISETP.NE.AND UP0, UPT, UR4, 0x4, UPT ;  /* 0x000000040400788c */ /* 0x000fd2000bf05270 */
[----:B------:R-:W-:Y:S05]  /*1ca0*/  BRA.U UP0, `(.L_x_13705) ;  /* 0x0000000900f07547 */ /* 0x000fea000b800000 */
[----:B------:R-:W3:Y:S02]  /*1cb0*/  LDG.E.64 R24, desc[UR36][R4.64] ;  /* 0x0000002404187981 */ /* 0x000ee4000c1e1b00 */
[----:B---3--:R-:W1:Y:S01]  /*1cc0*/  I2F.F64.S64 R24, R24 ;  /* 0x0000001800187312 */ /* 0x008e620000301c00 */
[----:B------:R-:W-:Y:S05]  /*1cd0*/  BRA `(.L_x_13706) ;  /* 0x0000000c00407947 */ /* 0x000fea0003800000 */
.L_x_13708:
[----:B------:R-:W3:Y:S02]  /*1ce0*/  LDG.E R4, desc[UR36][R4.64] ;  /* 0x0000002404047981 */ /* 0x000ee4000c1e1900 */
[----:B---3--:R1:W3:Y:S01]  /*1cf0*/  I2F.F64 R24, R4 ;  /* 0x0000000400187312 */ /* 0x0082e20000201c00 */
[----:B------:R-:W-:Y:S05]  /*1d00*/  BRA `(.L_x_13706) ;  /* 0x0000000c00347947 */ /* 0x000fea0003800000 */
.L_x_13707:
[----:B------:R-:W3:Y:S02]  /*1d10*/  LDG.E.U16 R4, desc[UR36][R4.64] ;  /* 0x0000002404047981 */ /* 0x000ee4000c1e1500 */
[----:B---3--:R1:W3:Y:S01]  /*1d20*/  I2F.F64.S16 R24, R4 ;  /* 0x0000000400187312 */ /* 0x0082e20000101c00 */
[----:B------:R-:W-:Y:S05]  /*1d30*/  BRA `(.L_x_13706) ;  /* 0x0000000c00287947 */ /* 0x000fea0003800000 */
.L_x_13702:
        /* <DEDUP_REMOVED lines=8> */
[----:B------:R-:W1:Y:S01]  /*1dc0*/  F2F.F64.F32 R24, R24 ;  /* 0x0000001800187310 */ /* 0x000e620000201800 */
[----:B------:R-:W-:Y:S05]  /*1dd0*/  BRA `(.L_x_13706) ;  /* 0x0000000c00007947 */ /* 0x000fea0003800000 */
.L_x_13710:
[----:B------:R-:W3:Y:S02]  /*1de0*/  LDG.E.U16 R0, desc[UR36][R4.64] ;  /* 0x0000002404007981 */ /* 0x000ee4000c1e1500 */
[----:B---3--:R-:W-:-:S05]  /*1df0*/  HADD2.F32 R0, -RZ, R0.H0_H0 ;  /* 0x20000000ff007230 */ /* 0x008fca0000004100 */
[----:B------:R-:W-:-:S04]  /*1e00*/  FMUL.FTZ R0, R0, 1 ;  /* 0x3f80000000007820 */ /* 0x000fc80000410000 */
[----:B------:R1:W3:Y:S01]  /*1e10*/  F2F.F64.F32 R24, R0 ;  /* 0x0000000000187310 */ /* 0x0002e20000201800 */
[----:B------:R-:W-:Y:S05]  /*1e20*/  BRA `(.L_x_13706) ;  /* 0x0000000800ec7947 */ /* 0x000fea0003800000 */
.L_x_13709:
        /* <DEDUP_REMOVED lines=10> */
.L_x_13712:
[----:B------:R-:W3:Y:S02]  /*1ed0*/  LDG.E.U16 R4, desc[UR36][R4.64] ;  /* 0x0000002404047981 */ /* 0x000ee4000c1e1500 */
[----:B---3--:R-:W-:-:S05]  /*1ee0*/  HADD2.F32 R0, -RZ, R4.H0_H0 ;  /* 0x20000004ff007230 */ /* 0x008fca0000004100 */
[----:B------:R-:W-:-:S04]  /*1ef0*/  FMUL.FTZ R0, R0, 1 ;  /* 0x3f80000000007820 */ /* 0x000fc80000410000 */
[----:B------:R1:W3:Y:S01]  /*1f00*/  F2F.F64.F32 R24, R0 ;  /* 0x0000000000187310 */ /* 0x0002e20000201800 */
[----:B------:R-:W-:Y:S05]  /*1f10*/  BRA `(.L_x_13706) ;  /* 0x0000000800b07947 */ /* 0x000fea0003800000 */
.L_x_13711:
[----:B------:R1:W5:Y:S01]  /*1f20*/  LDG.E.64 R24, desc[UR36][R4.64] ;  /* 0x0000002404187981 */ /* 0x000362000c1e1b00 */
[----:B------:R-:W-:Y:S05]  /*1f30*/  BRA `(.L_x_13706) ;  /* 0x0000000800a87947 */ /* 0x000fea0003800000 */
.L_x_13701:
        /* <DEDUP_REMOVED lines=13> */
.L_x_13715:
[----:B------:R1:W5:Y:S01]  /*2010*/  LDG.E.64 R24, desc[UR36][R4.64] ;  /* 0x0000002404187981 */ /* 0x000362000c1e1b00 */
[----:B------:R-:W-:Y:S05]  /*2020*/  BRA `(.L_x_13706) ;  /* 0x00000008006c7947 */ /* 0x000fea0003800000 */
.L_x_13714:
        /* <DEDUP_REMOVED lines=11> */
[----:B------:R-:W1:Y:S02]  /*20e0*/  FLO.U32 R6, R3 ;  /* 0x0000000300067300 */ /* 0x000e6400000e0000 */
[----:B-1----:R-:W-:-:S05]  /*20f0*/  IMAD.MOV R6, RZ, RZ, -R6 ;  /* 0x000000ffff067224 */ /* 0x002fca00078e0a06 */
        /* <DEDUP_REMOVED lines=12> */
[----:B------:R1:W3:Y:S01]  /*21c0*/  F2F.F64.F32 R24, R3 ;  /* 0x0000000300187310 */ /* 0x0002e20000201800 */
[----:B------:R-:W-:Y:S05]  /*21d0*/  BRA `(.L_x_13706) ;  /* 0x0000000800007947 */ /* 0x000fea0003800000 */
.L_x_13717:
        /* <DEDUP_REMOVED lines=13> */
[----:B------:R1:W3:Y:S01]  /*22b0*/  F2F.F64.F32 R24, R0 ;  /* 0x0000000000187310 */ /* 0x0002e20000201800 */
[----:B------:R-:W-:Y:S05]  /*22c0*/  BRA `(.L_x_13706) ;  /* 0x0000000400c47947 */ /* 0x000fea0003800000 */
.L_x_13716:
[----:B------:R-:W3:Y:S02]  /*22d0*/  LDG.E.U16 R0, desc[UR36][R4.64] ;  /* 0x0000002404007981 */ /* 0x000ee4000c1e1500 */
[----:B---3--:R-:W-:-:S04]  /*22e0*/  IMAD.U32 R0, R0, 0x10000, RZ ;  /* 0x0001000000007824 */ /* 0x008fc800078e00ff */
[----:B------:R-:W-:-:S04]  /*22f0*/  FMUL.FTZ R0, R0, 1 ;  /* 0x3f80000000007820 */ /* 0x000fc80000410000 */
[----:B------:R1:W3:Y:S01]  /*2300*/  F2F.F64.F32 R24, R0 ;  /* 0x0000000000187310 */ /* 0x0002e20000201800 */
[----:B------:R-:W-:Y:S05]  /*2310*/  BRA `(.L_x_13706) ;  /* 0x0000000400b07947 */ /* 0x000fea0003800000 */
.L_x_13713:
        /* <DEDUP_REMOVED lines=9> */
[----:B---3--:R1:W3:Y:S01]  /*23b0*/  I2F.F64.U16 R24, R4 ;  /* 0x0000000400187312 */ /* 0x0082e20000101800 */
[----:B------:R-:W-:Y:S05]  /*23c0*/  BRA `(.L_x_13706) ;  /* 0x0000000400847947 */ /* 0x000fea0003800000 */
.L_x_13720:
        /* <DEDUP_REMOVED lines=15> */
[----:B------:R-:W1:Y:S02]  /*24c0*/  FLO.U32 R4, R0 ;  /* 0x0000000000047300 */ /* 0x000e6400000e0000 */
[----:B-1----:R-:W-:-:S04]  /*24d0*/  IADD3 R4, PT, PT, -R4, 0x1f, RZ ;  /* 0x0000001f04047810 */ /* 0x002fc80007ffe1ff */
[----:B------:R-:W-:Y:S01]  /*24e0*/  IADD3 R3, PT, PT, R3, 0x1d, -R4 ;  /* 0x0000001d03037810 */ /* 0x000fe20007ffe804 */
[----:B------:R-:W-:-:S05]  /*24f0*/  VIADD R5, R4, 0xffffffe4 ;  /* 0xffffffe404057836 */ /* 0x000fca0000000000 */
[----:B------:R-:W-:-:S04]  /*2500*/  SHF.L.U32 R5, R0, R5, RZ ;  /* 0x0000000500057219 */ /* 0x000fc800000006ff */
[----:B------:R-:W-:-:S07]  /*2510*/  LOP3.LUT R0, R5, 0x7, RZ, 0xc0, !PT ;  /* 0x0000000705007812 */ /* 0x000fce00078ec0ff */
.L_x_13722:
[----:B------:R-:W-:Y:S05]  /*2520*/  BSYNC.RECONVERGENT B0 ;  /* 0x0000000000007941 */ /* 0x000fea0003800200 */
.L_x_13721:
[----:B------:R-:W-:Y:S01]  /*2530*/  IMAD.SHL.U32 R0, R0, 0x100000, RZ ;  /* 0x0010000000007824 */ /* 0x000fe200078e00ff */
[----:B------:R-:W-:-:S04]  /*2540*/  LEA R3, R3, 0x3b800000, 0x17 ;  /* 0x3b80000003037811 */ /* 0x000fc800078eb8ff */
[----:B------:R-:W-:-:S05]  /*2550*/  LOP3.LUT R0, R3, R0, R7, 0xfe, !PT ;  /* 0x0000000003007212 */ /* 0x000fca00078efe07 */
[----:B------:R-:W-:-:S04]  /*2560*/  FMUL.FTZ R0, R0, 1 ;  /* 0x3f80000000007820 */ /* 0x000fc80000410000 */
[----:B------:R1:W3:Y:S01]  /*2570*/  F2F.F64.F32 R24, R0 ;  /* 0x0000000000187310 */ /* 0x0002e20000201800 */
[----:B------:R-:W-:Y:S05]  /*2580*/  BRA `(.L_x_13706) ;  /* 0x0000000400147947 */ /* 0x000fea0003800000 */
.L_x_13719:
        /* <DEDUP_REMOVED lines=21> */
.L_x_13724:
[----:B------:R-:W-:Y:S05]  /*26e0*/  BSYNC.RECONVERGENT B0 ;  /* 0x0000000000007941 */ /* 0x000fea0003800200 */
.L_x_13723:
[----:B------:R-:W-:Y:S01]  /*26f0*/  IMAD.SHL.U32 R0, R0, 0x200000, RZ ;  /* 0x0020000000007824 */ /* 0x000fe200078e00ff */
[----:B------:R-:W-:-:S04]  /*2700*/  LEA R3, R3, 0x37800000, 0x17 ;  /* 0x3780000003037811 */ /* 0x000fc800078eb8ff */
[----:B------:R-:W-:-:S05]  /*2710*/  LOP3.LUT R0, R3, R0, R7, 0xfe, !PT ;  /* 0x0000000003007212 */ /* 0x000fca00078efe07 */
[----:B------:R-:W-:-:S04]  /*2720*/  FMUL.FTZ R0, R0, 1 ;  /* 0x3f80000000007820 */ /* 0x000fc80000410000 */
[----:B------:R1:W3:Y:S01]  /*2730*/  F2F.F64.F32 R24, R0 ;  /* 0x0000000000187310 */ /* 0x0002e20000201800 */
[----:B------:R-:W-:Y:S05]  /*2740*/  BRA `(.L_x_13706) ;  /* 0x0000000000a47947 */ /* 0x000fea0003800000 */
.L_x_13718:
        /* <DEDUP_REMOVED lines=18> */
.L_x_13705:
[----:B------:R-:W-:Y:S01]  /*2870*/  MOV R14, 0x180 ;  /* 0x00000180000e7802 */ /* 0x000fe20000000f00 */
[----:B------:R-:W1:Y:S01]  /*2880*/  LDCU.64 UR4, c[0x4][0x170] ;  /* 0x01002e00ff0477ac */ /* 0x000e620008000a00 */
[----:B------:R-:W-:Y:S02]  /*2890*/  IMAD.MOV.U32 R8, RZ, RZ, 0x4e ;  /* 0x0000004eff087424 */ /* 0x000fe400078e00ff */
[----:B------:R-:W-:Y:S01]  /*28a0*/  IMAD.MOV.U32 R12, RZ, RZ, 0x1 ;  /* 0x00000001ff0c7424 */ /* 0x000fe200078e00ff */
[----:B------:R-:W3:Y:S01]  /*28b0*/  LDCU.64 UR6, c[0x4][0x178] ;  /* 0x01002f00ff0677ac */ /* 0x000ee20008000a00 */
[----:B------:R-:W0:Y:S01]  /*28c0*/  LDC.64 R14, c[0x4][R14] ;  /* 0x010000000e0e7b82 */ /* 0x000e220000000a00 */
[----:B------:R-:W-:Y:S01]  /*28d0*/  IMAD.MOV.U32 R13, RZ, RZ, RZ ;  /* 0x000000ffff0d7224 */ /* 0x000fe200078e00ff */
[----:B------:R-:W2:Y:S01]  /*28e0*/  LDCU.64 UR8, c[0x4][0x40] ;  /* 0x01000800ff0877ac */ /* 0x000ea20008000a00 */
[----:B-1----:R-:W-:Y:S02]  /*28f0*/  IMAD.U32 R4, RZ, RZ, UR4 ;  /* 0x00000004ff047e24 */ /* 0x002fe4000f8e00ff */
[----:B------:R-:W-:-:S02]  /*2900*/  IMAD.U32 R5, RZ, RZ, UR5 ;  /* 0x00000005ff057e24 */ /* 0x000fc4000f8e00ff */
[----:B---3--:R-:W-:Y:S02]  /*2910*/  IMAD.U32 R6, RZ, RZ, UR6 ;  /* 0x00000006ff067e24 */ /* 0x008fe4000f8e00ff */
[----:B------:R-:W-:Y:S02]  /*2920*/  IMAD.U32 R7, RZ, RZ, UR7 ;  /* 0x00000007ff077e24 */ /* 0x000fe4000f8e00ff */
[----:B--2---:R-:W-:Y:S02]  /*2930*/  IMAD.U32 R10, RZ, RZ, UR8 ;  /* 0x00000008ff0a7e24 */ /* 0x004fe4000f8e00ff */
[----:B------:R-:W-:-:S07]  /*2940*/  IMAD.U32 R11, RZ, RZ, UR9 ;  /* 0x00000009ff0b7e24 */ /* 0x000fce000f8e00ff */
[----:B------:R-:W-:-:S07]  /*2950*/  LEPC R20, `(.L_x_13727) ;  /* 0x000000001014794e */ /* 0x000fce0000000000 */
[----:B0---45:R-:W-:Y:S05]  /*2960*/  CALL.ABS.NOINC R14 ;  /* 0x000000000e007343 */ /* 0x031fea0003c00000 */
.L_x_13727:
[----:B------:R-:W-:Y:S01]  /*2970*/  CS2R R24, SRZ ;  /* 0x0000000000187805 */ /* 0x000fe2000001ff00 */
[----:B------:R-:W-:Y:S06]  /*2980*/  BRA `(.L_x_13706) ;  /* 0x0000000000147947 */ /* 0x000fec0003800000 */
.L_x_13726:
[----:B------:R-:W3:Y:S02]  /*2990*/  LDG.E.64 R24, desc[UR36][R4.64] ;  /* 0x0000002404187981 */ /* 0x000ee4000c1e1b00 */
[----:B---3--:R-:W1:Y:S01]  /*29a0*/  I2F.F64.U64 R24, R24 ;  /* 0x0000001800187312 */ /* 0x008e620000301800 */
[----:B------:R-:W-:Y:S05]  /*29b0*/  BRA `(.L_x_13706) ;  /* 0x0000000000087947 */ /* 0x000fea0003800000 */
.L_x_13725:
[----:B------:R-:W3:Y:S02]  /*29c0*/  LDG.E R4, desc[UR36][R4.64] ;  /* 0x0000002404047981 */ /* 0x000ee4000c1e1900 */
[----:B---3--:R1:W3:Y:S02]  /*29d0*/  I2F.F64.U32 R24, R4 ;  /* 0x0000000400187312 */ /* 0x0082e40000201800 */
.L_x_13706:
[----:B------:R-:W-:Y:S05]  /*29e0*/  BSYNC.RECONVERGENT B6 ;  /* 0x0000000000067941 */ /* 0x000fea0003800200 */
.L_x_13700:
[----:B-1----:R-:W1:Y:S01]  /*29f0*/  LDC.64 R4, c[0x0][0x3a8] ;  /* 0x0000ea00ff047b82 */ /* 0x002e620000000a00 */
[----:B------:R-:W0:Y:S01]  /*2a00*/  LDCU UR5, c[0x0][0x3bc] ;  /* 0x00007780ff0577ac */ /* 0x000e220008000800 */
[----:B------:R-:W-:Y:S01]  /*2a10*/  BSSY.RECONVERGENT B6, `(.L_x_13728) ;  /* 0x00000a1000067945 */ /* 0x000fe20003800200 */
[----:B------:R-:W-:-:S04]  /*2a20*/  UPRMT UR4, UR39, 0x9910, URZ ;  /* 0x0000991027047896 */ /* 0x000fc800080000ff */
[----:B------:R-:W-:Y:S01]  /*2a30*/  UISETP.GT.AND UP0, UPT, UR4, 0x9, UPT ;  /* 0x000000090400788c */ /* 0x000fe2000bf04270 */
[----:B0-----:R-:W-:-:S05]  /*2a40*/  IMAD R3, R16, UR5, RZ ;  /* 0x0000000510037c24 */ /* 0x001fca000f8e02ff */
        /* <DEDUP_REMOVED lines=14> */
.L_x_13732:
[----:B------:R-:W2:Y:S02]  /*2b30*/  LDG.E.U8 R4, desc[UR36][R4.64] ;  /* 0x0000002404047981 */ /* 0x000ea4000c1e1100 */
[----:B--2---:R-:W-:Y:S01]  /*2b40*/  ISETP.NE.AND P0, PT, R4, RZ, PT ;  /* 0x000000ff0400720c */ /* 0x004fe20003f05270 */
[----:B------:R-:W-:-:S12]  /*2b50*/  BRA `(.L_x_13734) ;  /* 0x0000000800307947 */ /* 0x000fd80003800000 */
.L_x_13731:
        /* <DEDUP_REMOVED lines=10> */
.L_x_13736:
[----:B------:R-:W2:Y:S02]  /*2c00*/  LDG.E R4, desc[UR36][R4.64] ;  /* 0x0000002404047981 */ /* 0x000ea4000c1e1900 */
[----:B--2---:R-:W-:Y:S01]  /*2c10*/  ISETP.NE.AND P0, PT, R4, RZ, PT ;  /* 0x000000ff0400720c */ /* 0x004fe20003f05270 */
[----:B------:R-:W-:-:S12]  /*2c20*/  BRA `(.L_x_13734) ;  /* 0x0000000400fc7947 */ /* 0x000fd80003800000 */
.L_x_13735:
[----:B------:R-:W2:Y:S02]  /*2c30*/  LDG.E.U16 R4, desc[UR36][R4.64] ;  /* 0x0000002404047981 */ /* 0x000ea4000c1e1500 */
[----:B--2---:R-:W-:Y:S01]  /*2c40*/  ISETP.NE.AND P0, PT, R4, RZ, PT ;  /* 0x000000ff0400720c */ /* 0x004fe20003f05270 */
[----:B------:R-:W-:-:S12]  /*2c50*/  BRA `(.L_x_13734) ;  /* 0x0000000400f07947 */ /* 0x000fd80003800000 */
.L_x_13730:
        /* <DEDUP_REMOVED lines=9> */
.L_x_13738:
[----:B---3--:R-:W3:Y:S02]  /*2cf0*/  LDG.E.U16 R0, desc[UR36][R4.64] ;  /* 0x0000002404007981 */ /* 0x008ee4000c1e1500 */
[----:B---3--:R-:W-:-:S05]  /*2d00*/  HADD2.F32 R0, -RZ, R0.H0_H0 ;  /* 0x20000000ff007230 */ /* 0x008fca0000004100 */
[----:B------:R-:W-:Y:S01]  /*2d10*/  FSETP.NEU.FTZ.AND P0, PT, R0, RZ, PT ;  /* 0x000000ff0000720b */ /* 0x000fe20003f1d000 */
[----:B------:R-:W-:-:S12]  /*2d20*/  BRA `(.L_x_13734) ;  /* 0x0000000400bc7947 */ /* 0x000fd80003800000 */
.L_x_13737:
        /* <DEDUP_REMOVED lines=11> */
.L_x_13740:
        /* <DEDUP_REMOVED lines=8> */
.L_x_13739:
[----:B------:R-:W2:Y:S02]  /*2e60*/  LDG.E.64 R4, desc[UR36][R4.64] ;  /* 0x0000002404047981 */ /* 0x000ea4000c1e1b00 */
[----:B--2---:R-:W-:Y:S01]  /*2e70*/  DSETP.NEU.AND P0, PT, R4, RZ, PT ;  /* 0x000000ff0400722a */ /* 0x004fe20003f0d000 */
[----:B------:R-:W-:-:S13]  /*2e80*/  BRA `(.L_x_13734) ;  /* 0x0000000400647947 */ /* 0x000fda0003800000 */
.L_x_13729:
        /* <DEDUP_REMOVED lines=11> */
.L_x_13743:
[----:B------:R-:W2:Y:S02]  /*2f40*/  LDG.E.128 R4, desc[UR36][R4.64] ;  /* 0x0000002404047981 */ /* 0x000ea4000c1e1d00 */
[----:B--2---:R-:W-:-:S06]  /*2f50*/  DSETP.NEU.AND P0, PT, R6, RZ, PT ;  /* 0x000000ff0600722a */ /* 0x004fcc0003f0d000 */
[----:B------:R-:W-:Y:S01]  /*2f60*/  DSETP.NEU.OR P0, PT, R4, RZ, P0 ;  /* 0x000000ff0400722a */ /* 0x000fe2000070d400 */
[----:B------:R-:W-:-:S13]  /*2f70*/  BRA `(.L_x_13734) ;  /* 0x0000000400287947 */ /* 0x000fda0003800000 */
.L_x_13742:
        /* <DEDUP_REMOVED lines=9> */
.L_x_13745:
[----:B------:R-:W3:Y:S02]  /*3010*/  LDG.E.U8 R3, desc[UR36][R4.64] ;  /* 0x0000002404037981 */ /* 0x000ee4000c1e1100 */
[----:B---3--:R-:W-:-:S05]  /*3020*/  IMAD.SHL.U32 R0, R3, 0x2000000, RZ ;  /* 0x0200000003007824 */ /* 0x008fca00078e00ff */
        /* <DEDUP_REMOVED lines=9> */
.L_x_13744:
[----:B---3--:R-:W3:Y:S02]  /*30c0*/  LDG.E.U16 R0, desc[UR36][R4.64] ;  /* 0x0000002404007981 */ /* 0x008ee4000c1e1500 */
[----:B---3--:R-:W-:-:S05]  /*30d0*/  IMAD.U32 R0, R0, 0x10000, RZ ;  /* 0x0001000000007824 */ /* 0x008fca00078e00ff */
[----:B------:R-:W-:Y:S01]  /*30e0*/  FSETP.NEU.FTZ.AND P0, PT, R0, RZ, PT ;  /* 0x000000ff0000720b */ /* 0x000fe20003f1d000 */
[----:B------:R-:W-:-:S12]  /*30f0*/  BRA `(.L_x_13734) ;  /* 0x0000000000c87947 */ /* 0x000fd80003800000 */
.L_x_13741:
        /* <DEDUP_REMOVED lines=11> */
.L_x_13748:
[----:B------:R-:W2:Y:S02]  /*31b0*/  LDG.E.U8 R4, desc[UR36][R4.64] ;  /* 0x0000002404047981 */ /* 0x000ea4000c1e1100 */
[----:B--2---:R-:W-:Y:S01]  /*31c0*/  ISETP.NE.AND P0, PT, R4, RZ, PT ;  /* 0x000000ff0400720c */ /* 0x004fe20003f05270 */
[----:B------:R-:W-:-:S12]  /*31d0*/  BRA `(.L_x_13734) ;  /* 0x0000000000907947 */ /* 0x000fd80003800000 */
.L_x_13747:
[----:B------:R-:W2:Y:S02]  /*31e0*/  LDG.E.U8 R4, desc[UR36][R4.64] ;  /* 0x0000002404047981 */ /* 0x000ea4000c1e1100 */
[----:B--2---:R-:W-:Y:S01]  /*31f0*/  ISETP.NE.AND P0, PT, R4, RZ, PT ;  /* 0x000000ff0400720c */ /* 0x004fe20003f05270 */
[----:B------:R-:W-:-:S12]  /*3200*/  BRA `(.L_x_13734) ;  /* 0x0000000000847947 */ /* 0x000fd80003800000 */
.L_x_13746:
        /* <DEDUP_REMOVED lines=9> */
.L_x_13733:
        /* <DEDUP_REMOVED lines=16> */
.L_x_13751:
[----:B------:R-:W-:Y:S01]  /*33a0*/  PLOP3.LUT P0, PT, PT, PT, PT, 0x8, 0x80 ;  /* 0x000000000080781c */ /* 0x000fe20003f0e170 */
[----:B------:R-:W-:-:S12]  /*33b0*/  BRA `(.L_x_13734) ;  /* 0x0000000000187947 */ /* 0x000fd80003800000 */
.L_x_13750:
[----:B------:R-:W2:Y:S02]  /*33c0*/  LDG.E.64 R4, desc[UR36][R4.64] ;  /* 0x0000002404047981 */ /* 0x000ea4000c1e1b00 */
[----:B--2---:R-:W-:-:S04]  /*33d0*/  ISETP.NE.U32.AND P0, PT, R4, RZ, PT ;  /* 0x000000ff0400720c */ /* 0x004fc80003f05070 */
[----:B------:R-:W-:Y:S01]  /*33e0*/  ISETP.NE.AND.EX P0, PT, R5, RZ, PT, P0 ;  /* 0x000000ff0500720c */ /* 0x000fe20003f05300 */
[----:B------:R-:W-:-:S12]  /*33f0*/  BRA `(.L_x_13734) ;  /* 0x0000000000087947 */ /* 0x000fd80003800000 */
.L_x_13749:
[----:B------:R-:W2:Y:S02]  /*3400*/  LDG.E R4, desc[UR36][R4.64] ;  /* 0x0000002404047981 */ /* 0x000ea4000c1e1900 */
[----:B--2---:R-:W-:-:S13]  /*3410*/  ISETP.NE.AND P0, PT, R4, RZ, PT ;  /* 0x000000ff0400720c */ /* 0x004fda0003f05270 */
.L_x_13734:
[----:B------:R-:W-:Y:S05]  /*3420*/  BSYNC.RECONVERGENT B6 ;  /* 0x0000000000067941 */ /* 0x000fea0003800200 */
.L_x_13728:
[----:B------:R-:W-:Y:S01]  /*3430*/  SEL R18, RZ, 0x1, !P0 ;  /* 0x00000001ff127807 */ /* 0x000fe20004000000 */
[----:B------:R-:W-:-:S05]  /*3440*/  VIADD R22, R22, 0x80 ;  /* 0x0000008016167836 */ /* 0x000fca0000000000 */
[----:B------:R-:W1:Y:S02]  /*3450*/  I2F.F64.U32 R18, R18 ;  /* 0x0000001200127312 */ /* 0x000e640000201800 */
.L_x_13699:
[----:B------:R-:W-:Y:S05]  /*3460*/  BSYNC.RECONVERGENT B7 ;  /* 0x0000000000077941 */ /* 0x000fea0003800200 */
.L_x_13698:
[----:B------:R-:W-:Y:S01]  /*3470*/  ISETP.GE.AND P0, PT, R22, R23, PT ;  /* 0x000000171600720c */ /* 0x000fe20003f06270 */
[----:B------:R-:W-:Y:S01]  /*3480*/  BSSY.RECONVERGENT B7, `(.L_x_13752) ;  /* 0x000019d000077945 */ /* 0x000fe20003800200 */
[----:B------:R-:W-:Y:S02]  /*3490*/  CS2R R16, SRZ ;  /* 0x0000000000107805 */ /* 0x000fe4000001ff00 */
[----:B------:R-:W-:-:S09]  /*34a0*/  CS2R R30, SRZ ;  /* 0x00000000001e7805 */ /* 0x000fd2000001ff00 */
        /* <DEDUP_REMOVED lines=22> */
.L_x_13758:
[----:B------:R-:W2:Y:S02]  /*3610*/  LDG.E.U8 R4, desc[UR36][R4.64] ;  /* 0x0000002404047981 */ /* 0x000ea4000c1e1100 */
[----:B--2---:R0:W1:Y:S01]  /*3620*/  I2F.F64.U16 R16, R4 ;  /* 0x0000000400107312 */ /* 0x0040620000101800 */
[----:B------:R-:W-:Y:S05]  /*3630*/  BRA `(.L_x_13760) ;  /* 0x0000000c00647947 */ /* 0x000fea0003800000 */
.L_x_13757:
        /* <DEDUP_REMOVED lines=9> */
.L_x_13762:
[----:B------:R-:W2:Y:S02]  /*36d0*/  LDG.E R4, desc[UR36][R4.64] ;  /* 0x0000002404047981 */ /* 0x000ea4000c1e1900 */
[----:B--2---:R0:W1:Y:S01]  /*36e0*/  I2F.F64 R16, R4 ;  /* 0x0000000400107312 */ /* 0x0040620000201c00 */
[----:B------:R-:W-:Y:S05]  /*36f0*/  BRA `(.L_x_13760) ;  /* 0x0000000c00347947 */ /* 0x000fea0003800000 */
.L_x_13761:
[----:B------:R-:W2:Y:S02]  /*3700*/  LDG.E.U16 R4, desc[UR36][R4.64] ;  /* 0x0000002404047981 */ /* 0x000ea4000c1e1500 */
[----:B--2---:R0:W1:Y:S01]  /*3710*/  I2F.F64.S16 R16, R4 ;  /* 0x0000000400107312 */ /* 0x0040620000101c00 */
[----:B------:R-:W-:Y:S05]  /*3720*/  BRA `(.L_x_13760) ;  /* 0x0000000c00287947 */ /* 0x000fea0003800000 */
.L_x_13756:
        /* <DEDUP_REMOVED lines=10> */
.L_x_13764:
[----:B---3--:R-:W3:Y:S02]  /*37d0*/  LDG.E.U16 R0, desc[UR36][R4.64] ;  /* 0x0000002404007981 */ /* 0x008ee4000c1e1500 */
[----:B---3--:R-:W-:-:S05]  /*37e0*/  HADD2.F32 R0, -RZ, R0.H0_H0 ;  /* 0x20000000ff007230 */ /* 0x008fca0000004100 */
[----:B------:R-:W-:-:S04]  /*37f0*/  FMUL.FTZ R0, R0, 1 ;  /* 0x3f80000000007820 */ /* 0x000fc80000410000 */
[----:B------:R0:W1:Y:S01]  /*3800*/  F2F.F64.F32 R16, R0 ;  /* 0x0000000000107310 */ /* 0x0000620000201800 */
[----:B------:R-:W-:Y:S05]  /*3810*/  BRA `(.L_x_13760) ;  /* 0x0000000800ec7947 */ /* 0x000fea0003800000 */
.L_x_13763:
        /* <DEDUP_REMOVED lines=10> */
.L_x_13766:
[----:B------:R-:W3:Y:S02]  /*38c0*/  LDG.E.U16 R4, desc[UR36][R4.64] ;  /* 0x0000002404047981 */ /* 0x000ee4000c1e1500 */
[----:B---3--:R-:W-:-:S05]  /*38d0*/  HADD2.F32 R0, -RZ, R4.H0_H0 ;  /* 0x20000004ff007230 */ /* 0x008fca0000004100 */
[----:B------:R-:W-:-:S04]  /*38e0*/  FMUL.FTZ R0, R0, 1 ;  /* 0x3f80000000007820 */ /* 0x000fc80000410000 */
[----:B------:R0:W1:Y:S01]  /*38f0*/  F2F.F64.F32 R16, R0 ;  /* 0x0000000000107310 */ /* 0x0000620000201800 */
[----:B------:R-:W-:Y:S05]  /*3900*/  BRA `(.L_x_13760) ;  /* 0x0000000800b07947 */ /* 0x000fea0003800000 */
.L_x_13765:
[----:B------:R0:W5:Y:S01]  /*3910*/  LDG.E.64 R16, desc[UR36][R4.64] ;  /* 0x0000002404107981 */ /* 0x000162000c1e1b00 */
[----:B------:R-:W-:Y:S05]  /*3920*/  BRA `(.L_x_13760) ;  /* 0x0000000800a87947 */ /* 0x000fea0003800000 */
.L_x_13755:
        /* <DEDUP_REMOVED lines=13> */
.L_x_13769:
[----:B------:R0:W5:Y:S01]  /*3a00*/  LDG.E.64 R16, desc[UR36][R4.64] ;  /* 0x0000002404107981 */ /* 0x000162000c1e1b00 */
[----:B------:R-:W-:Y:S05]  /*3a10*/  BRA `(.L_x_13760) ;  /* 0x00000008006c7947 */ /* 0x000fea0003800000 */
.L_x_13768:
[----:B------:R-:W-:-:S09]  /*3a20*/  UISETP.NE.AND UP0, UPT, UR4, 0xf, UPT ;  /* 0x0000000f0400788c */ /* 0x000fd2000bf05270 */
[----:B------:R-:W-:Y:S05]  /*3a30*/  BRA.U !UP0, `(.L_x_13770) ;  /* 0x0000000108a07547 */ /* 0x000fea000b800000 */
[----:B------:R-:W-:-:S09]  /*3a40*/  UISETP.NE.AND UP0, UPT, UR4, 0x17, UPT ;  /* 0x000000170400788c */ /* 0x000fd2000bf05270 */
[----:B------:R-:W-:Y:S05]  /*3a50*/  BRA.U !UP0, `(.L_x_13771) ;  /* 0x00000001085c7547 */ /* 0x000fea000b800000 */
[----:B------:R-:W-:-:S09]  /*3a60*/  UISETP.NE.AND UP0, UPT, UR4, 0x18, UPT ;  /* 0x000000180400788c */ /* 0x000fd2000bf05270 */
[----:B------:R-:W-:Y:S05]  /*3a70*/  BRA.U UP0, `(.L_x_13759) ;  /* 0x0000000500f87547 */ /* 0x000fea000b800000 */
[----:B---3--:R-:W3:Y:S01]  /*3a80*/  LDG.E.U8 R0, desc[UR36][R4.64] ;  /* 0x0000002404007981 */ /* 0x008ee2000c1e1100 */
        /* <DEDUP_REMOVED lines=20> */
.L_x_13771:
        /* <DEDUP_REMOVED lines=15> */
.L_x_13770:
[----:B---3--:R-:W3:Y:S02]  /*3cc0*/  LDG.E.U16 R0, desc[UR36][R4.64] ;  /* 0x0000002404007981 */ /* 0x008ee4000c1e1500 */
[----:B---3--:R-:W-:-:S04]  /*3cd0*/  IMAD.U32 R0, R0, 0x10000, RZ ;  /* 0x0001000000007824 */ /* 0x008fc800078e00ff */
[----:B------:R-:W-:-:S04]  /*3ce0*/  FMUL.FTZ R0, R0, 1 ;  /* 0x3f80000000007820 */ /* 0x000fc80000410000 */
[----:B------:R1:W0:Y:S01]  /*3cf0*/  F2F.F64.F32 R16, R0 ;  /* 0x0000000000107310 */ /* 0x0002220000201800 */
[----:B------:R-:W-:Y:S05]  /*3d00*/  BRA `(.L_x_13760) ;  /* 0x0000000400b07947 */ /* 0x000fea0003800000 */
.L_x_13767:
        /* <DEDUP_REMOVED lines=11> */
.L_x_13774:
        /* <DEDUP_REMOVED lines=8> */
[--C-:B---3--:R-:W-:Y:S01]  /*3e40*/  SHF.R.U32.HI R0, RZ, 0x3, R4.reuse ;  /* 0x00000003ff007819 */ /* 0x108fe20000011604 */
        /* <DEDUP_REMOVED lines=12> */
.L_x_13776:
[----:B------:R-:W-:Y:S05]  /*3f10*/  BSYNC.RECONVERGENT B0 ;  /* 0x0000000000007941 */ /* 0x000fea0003800200 */
.L_x_13775:
[----:B------:R-:W-:Y:S01]  /*3f20*/  IMAD.SHL.U32 R0, R0, 0x100000, RZ ;  /* 0x0010000000007824 */ /* 0x000fe200078e00ff */
[----:B------:R-:W-:-:S04]  /*3f30*/  LEA R3, R3, 0x3b800000, 0x17 ;  /* 0x3b80000003037811 */ /* 0x000fc800078eb8ff */
[----:B------:R-:W-:-:S05]  /*3f40*/  LOP3.LUT R0, R3, R0, R7, 0xfe, !PT ;  /* 0x0000000003007212 */ /* 0x000fca00078efe07 */
[----:B------:R-:W-:-:S04]  /*3f50*/  FMUL.FTZ R0, R0, 1 ;  /* 0x3f80000000007820 */ /* 0x000fc80000410000 */
[----:B------:R0:W1:Y:S01]  /*3f60*/  F2F.F64.F32 R16, R0 ;  /* 0x0000000000107310 */ /* 0x0000620000201800 */
[----:B------:R-:W-:Y:S05]  /*3f70*/  BRA `(.L_x_13760) ;  /* 0x0000000400147947 */ /* 0x000fea0003800000 */
.L_x_13773:
        /* <DEDUP_REMOVED lines=21> */
.L_x_13778:
[----:B------:R-:W-:Y:S05]  /*40d0*/  BSYNC.RECONVERGENT B0 ;  /* 0x0000000000007941 */ /* 0x000fea0003800200 */
.L_x_13777:
[----:B------:R-:W-:Y:S01]  /*40e0*/  IMAD.SHL.U32 R0, R0, 0x200000, RZ ;  /* 0x0020000000007824 */ /* 0x000fe200078e00ff */
[----:B------:R-:W-:-:S04]  /*40f0*/  LEA R3, R3, 0x37800000, 0x17 ;  /* 0x3780000003037811 */ /* 0x000fc800078eb8ff */
[----:B------:R-:W-:-:S05]  /*4100*/  LOP3.LUT R0, R3, R0, R7, 0xfe, !PT ;  /* 0x0000000003007212 */ /* 0x000fca00078efe07 */
[----:B------:R-:W-:-:S04]  /*4110*/  FMUL.FTZ R0, R0, 1 ;  /* 0x3f80000000007820 */ /* 0x000fc80000410000 */
[----:B------:R0:W1:Y:S01]  /*4120*/  F2F.F64.F32 R16, R0 ;  /* 0x0000000000107310 */ /* 0x0000620000201800 */
[----:B------:R-:W-:Y:S05]  /*4130*/  BRA `(.L_x_13760) ;  /* 0x0000000000a47947 */ /* 0x000fea0003800000 */
.L_x_13772:
        /* <DEDUP_REMOVED lines=18> */
.L_x_13759:
        /* <DEDUP_REMOVED lines=16> */
.L_x_13781:
[----:B------:R-:W-:Y:S01]  /*4360*/  CS2R R16, SRZ ;  /* 0x0000000000107805 */ /* 0x000fe2000001ff00 */
[----:B------:R-:W-:Y:S06]  /*4370*/  BRA `(.L_x_13760) ;  /* 0x0000000000147947 */ /* 0x000fec0003800000 */
.L_x_13780:
[----:B------:R-:W2:Y:S02]  /*4380*/  LDG.E.64 R16, desc[UR36][R4.64] ;  /* 0x0000002404107981 */ /* 0x000ea4000c1e1b00 */
[----:B--2---:R-:W0:Y:S01]  /*4390*/  I2F.F64.U64 R16, R16 ;  /* 0x0000001000107312 */ /* 0x004e220000301800 */
[----:B------:R-:W-:Y:S05]  /*43a0*/  BRA `(.L_x_13760) ;  /* 0x0000000000087947 */ /* 0x000fea0003800000 */
.L_x_13779:
[----:B------:R-:W2:Y:S02]  /*43b0*/  LDG.E R4, desc[UR36][R4.64] ;  /* 0x0000002404047981 */ /* 0x000ea4000c1e1900 */
[----:B--2---:R0:W1:Y:S02]  /*43c0*/  I2F.F64.U32 R16, R4 ;  /* 0x0000000400107312 */ /* 0x0040640000201800 */
.L_x_13760:
[----:B------:R-:W-:Y:S05]  /*43d0*/  BSYNC.RECONVERGENT B6 ;  /* 0x0000000000067941 */ /* 0x000fea0003800200 */
.L_x_13754:
[----:B0-----:R-:W0:Y:S01]  /*43e0*/  LDC.64 R4, c[0x0][0x3a8] ;  /* 0x0000ea00ff047b82 */ /* 0x001e220000000a00 */
        /* <DEDUP_REMOVED lines=19> */
.L_x_13786:
[----:B------:R-:W2:Y:S02]  /*4520*/  LDG.E.U8 R4, desc[UR36][R4.64] ;  /* 0x0000002404047981 */ /* 0x000ea4000c1e1100 */
[----:B--2---:R-:W-:Y:S01]  /*4530*/  ISETP.NE.AND P0, PT, R4, RZ, PT ;  /* 0x000000ff0400720c */ /* 0x004fe20003f05270 */
[----:B------:R-:W-:-:S12]  /*4540*/  BRA `(.L_x_13788) ;  /* 0x0000000800307947 */ /* 0x000fd80003800000 */
.L_x_13785:
        /* <DEDUP_REMOVED lines=10> */
.L_x_13790:
[----:B------:R-:W2:Y:S02]  /*45f0*/  LDG.E R4, desc[UR36][R4.64] ;  /* 0x0000002404047981 */ /* 0x000ea4000c1e1900 */
[----:B--2---:R-:W-:Y:S01]  /*4600*/  ISETP.NE.AND P0, PT, R4, RZ, PT ;  /* 0x000000ff0400720c */ /* 0x004fe20003f05270 */
[----:B------:R-:W-:-:S12]  /*4610*/  BRA `(.L_x_13788) ;  /* 0x0000000400fc7947 */ /* 0x000fd80003800000 */
.L_x_13789:
[----:B------:R-:W2:Y:S02]  /*4620*/  LDG.E.U16 R4, desc[UR36][R4.64] ;  /* 0x0000002404047981 */ /* 0x000ea4000c1e1500 */
[----:B--2---:R-:W-:Y:S01]  /*4630*/  ISETP.NE.AND P0, PT, R4, RZ, PT ;  /* 0x000000ff0400720c */ /* 0x004fe20003f05270 */
[----:B------:R-:W-:-:S12]  /*4640*/  BRA `(.L_x_13788) ;  /* 0x0000000400f07947 */ /* 0x000fd80003800000 */
.L_x_13784:
        /* <DEDUP_REMOVED lines=9> */
.L_x_13792:
[----:B-1-3--:R-:W2:Y:S02]  /*46e0*/  LDG.E.U16 R0, desc[UR36][R4.64] ;  /* 0x0000002404007981 */ /* 0x00aea4000c1e1500 */
[----:B--2---:R-:W-:-:S05]  /*46f0*/  HADD2.F32 R0, -RZ, R0.H0_H0 ;  /* 0x20000000ff007230 */ /* 0x004fca0000004100 */
[----:B------:R-:W-:Y:S01]  /*4700*/  FSETP.NEU.FTZ.AND P0, PT, R0, RZ, PT ;  /* 0x000000ff0000720b */ /* 0x000fe20003f1d000 */
[----:B------:R-:W-:-:S12]  /*4710*/  BRA `(.L_x_13788) ;  /* 0x0000000400bc7947 */ /* 0x000fd80003800000 */
.L_x_13791:
        /* <DEDUP_REMOVED lines=11> */
.L_x_13794:
[----:B------:R-:W1:Y:S01]  /*47d0*/  LDG.E R4, desc[UR36][R4.64] ;  /* 0x0000002404047981 */ /* 0x000e62000c1e1900 */
[----:B------:R-:W-:Y:S01]  /*47e0*/  PLOP3.LUT P0, PT, PT, PT, PT, 0x80, 0x8 ;  /* 0x000000000008781c */ /* 0x000fe20003f0f070 */
[----:B-1-3--:R-:W-:-:S05]  /*47f0*/  HADD2.F32 R0, -RZ, R4.H0_H0 ;  /* 0x20000004ff007230 */ /* 0x00afca0000004100 */
[----:B------:R-:W-:-:S13]  /*4800*/  FSETP.NEU.FTZ.AND P1, PT, R0, RZ, PT ;  /* 0x000000ff0000720b */ /* 0x000fda0003f3d000 */
[----:B------:R-:W-:Y:S05]  /*4810*/  @P1 BRA `(.L_x_13788) ;  /* 0x00000004007c1947 */ /* 0x000fea0003800000 */
[----:B------:R-:W-:-:S05]  /*4820*/  HADD2.F32 R0, -RZ, R4.H1_H1 ;  /* 0x30000004ff007230 */ /* 0x000fca0000004100 */
[----:B------:R-:W-:Y:S01]  /*4830*/  FSETP.NEU.FTZ.AND P0, PT, R0, RZ, PT ;  /* 0x000000ff0000720b */ /* 0x000fe20003f1d000 */
[----:B------:R-:W-:-:S12]  /*4840*/  BRA `(.L_x_13788) ;  /* 0x0000000400707947 */ /* 0x000fd80003800000 */
.L_x_13793:
[----:B------:R-:W2:Y:S02]  /*4850*/  LDG.E.64 R4, desc[UR36][R4.64] ;  /* 0x0000002404047981 */ /* 0x000ea4000c1e1b00 */
[----:B--2---:R-:W-:Y:S01]  /*4860*/  DSETP.NEU.AND P0, PT, R4, RZ, PT ;  /* 0x000000ff0400722a */ /* 0x004fe20003f0d000 */
[----:B------:R-:W-:-:S13]  /*4870*/  BRA `(.L_x_13788) ;  /* 0x0000000400647947 */ /* 0x000fda0003800000 */
.L_x_13783:
        /* <DEDUP_REMOVED lines=11> */
.L_x_13797:
[----:B------:R-:W2:Y:S02]  /*4930*/  LDG.E.128 R4, desc[UR36][R4.64] ;  /* 0x0000002404047981 */ /* 0x000ea4000c1e1d00 */
[----:B--2---:R-:W-:-:S06]  /*4940*/  DSETP.NEU.AND P0, PT, R6, RZ, PT ;  /* 0x000000ff0600722a */ /* 0x004fcc0003f0d000 */
[----:B------:R-:W-:Y:S01]  /*4950*/  DSETP.NEU.OR P0, PT, R4, RZ, P0 ;  /* 0x000000ff0400722a */ /* 0x000fe2000070d400 */
[----:B------:R-:W-:-:S13]  /*4960*/  BRA `(.L_x_13788) ;  /* 0x0000000400287947 */ /* 0x000fda0003800000 */
.L_x_13796:
        /* <DEDUP_REMOVED lines=9> */
.L_x_13799:
[----:B------:R-:W1:Y:S02]  /*4a00*/  LDG.E.U8 R3, desc[UR36][R4.64] ;  /* 0x0000002404037981 */ /* 0x000e64000c1e1100 */
[----:B-1-3--:R-:W-:-:S05]  /*4a10*/  IMAD.SHL.U32 R0, R3, 0x2000000, RZ ;  /* 0x0200000003007824 */ /* 0x00afca00078e00ff */
        /* <DEDUP_REMOVED lines=9> */
.L_x_13798:
[----:B-1-3--:R-:W2:Y:S02]  /*4ab0*/  LDG.E.U16 R0, desc[UR36][R4.64] ;  /* 0x0000002404007981 */ /* 0x00aea4000c1e1500 */
[----:B--2---:R-:W-:-:S05]  /*4ac0*/  IMAD.U32 R0, R0, 0x10000, RZ ;  /* 0x0001000000007824 */ /* 0x004fca00078e00ff */
[----:B------:R-:W-:Y:S01]  /*4ad0*/  FSETP.NEU.FTZ.AND P0, PT, R0, RZ, PT ;  /* 0x000000ff0000720b */ /* 0x000fe20003f1d000 */
[----:B------:R-:W-:-:S12]  /*4ae0*/  BRA `(.L_x_13788) ;  /* 0x0000000000c87947 */ /* 0x000fd80003800000 */
.L_x_13795:
        /* <DEDUP_REMOVED lines=11> */
.L_x_13802:
[----:B------:R-:W2:Y:S02]  /*4ba0*/  LDG.E.U8 R4, desc[UR36][R4.64] ;  /* 0x0000002404047981 */ /* 0x000ea4000c1e1100 */
[----:B--2---:R-:W-:Y:S01]  /*4bb0*/  ISETP.NE.AND P0, PT, R4, RZ, PT ;  /* 0x000000ff0400720c */ /* 0x004fe20003f05270 */
[----:B------:R-:W-:-:S12]  /*4bc0*/  BRA `(.L_x_13788) ;  /* 0x0000000000907947 */ /* 0x000fd80003800000 */
.L_x_13801:
[----:B------:R-:W2:Y:S02]  /*4bd0*/  LDG.E.U8 R4, desc[UR36][R4.64] ;  /* 0x0000002404047981 */ /* 0x000ea4000c1e1100 */
[----:B--2---:R-:W-:Y:S01]  /*4be0*/  ISETP.NE.AND P0, PT, R4, RZ, PT ;  /* 0x000000ff0400720c */ /* 0x004fe20003f05270 */
[----:B------:R-:W-:-:S12]  /*4bf0*/  BRA `(.L_x_13788) ;  /* 0x0000000000847947 */ /* 0x000fd80003800000 */
.L_x_13800:
        /* <DEDUP_REMOVED lines=9> */
.L_x_13787:
[----:B------:R-:W-:Y:S01]  /*4c90*/  MOV R14, 0x180 ;  /* 0x00000180000e7802 */ /* 0x000fe20000000f00 */
[----:B------:R-:W0:Y:S01]  /*4ca0*/  LDCU.64 UR4, c[0x4][0x170] ;  /* 0x01002e00ff0477ac */ /* 0x000e220008000a00 */
[----:B------:R-:W-:Y:S02]  /*4cb0*/  IMAD.MOV.U32 R8, RZ, RZ, 0x4e ;  /* 0x0000004eff087424 */ /* 0x000fe400078e00ff */
[----:B------:R-:W-:Y:S01]  /*4cc0*/  IMAD.MOV.U32 R12, RZ, RZ, 0x1 ;  /* 0x00000001ff0c7424 */ /* 0x000fe200078e00ff */
[----:B------:R-:W2:Y:S01]  /*4cd0*/  LDCU.64 UR6, c[0x4][0x178] ;  /* 0x01002f00ff0677ac */ /* 0x000ea20008000a00 */
[----:B------:R-:W1:Y:S01]  /*4ce0*/  LDC.64 R14, c[0x4][R14] ;  /* 0x010000000e0e7b82 */ /* 0x000e620000000a00 */
[----:B------:R-:W-:Y:S01]  /*4cf0*/  IMAD.MOV.U32 R13, RZ, RZ, RZ ;  /* 0x000000ffff0d7224 */ /* 0x000fe200078e00ff */
[----:B------:R-:W3:Y:S01]  /*4d00*/  LDCU.64 UR8, c[0x4][0x48] ;  /* 0x01000900ff0877ac */ /* 0x000ee20008000a00 */
[----:B0-----:R-:W-:Y:S02]  /*4d10*/  IMAD.U32 R4, RZ, RZ, UR4 ;  /* 0x00000004ff047e24 */ /* 0x001fe4000f8e00ff */
[----:B------:R-:W-:-:S02]  /*4d20*/  IMAD.U32 R5, RZ, RZ, UR5 ;  /* 0x00000005ff057e24 */ /* 0x000fc4000f8e00ff */
[----:B--2---:R-:W-:Y:S02]  /*4d30*/  IMAD.U32 R6, RZ, RZ, UR6 ;  /* 0x00000006ff067e24 */ /* 0x004fe4000f8e00ff */
[----:B------:R-:W-:Y:S02]  /*4d40*/  IMAD.U32 R7, RZ, RZ, UR7 ;  /* 0x00000007ff077e24 */ /* 0x000fe4000f8e00ff */
[----:B---3--:R-:W-:Y:S02]  /*4d50*/  IMAD.U32 R10, RZ, RZ, UR8 ;  /* 0x00000008ff0a7e24 */ /* 0x008fe4000f8e00ff */
[----:B------:R-:W-:-:S07]  /*4d60*/  IMAD.U32 R11, RZ, RZ, UR9 ;  /* 0x00000009ff0b7e24 */ /* 0x000fce000f8e00ff */
[----:B------:R-:W-:-:S07]  /*4d70*/  LEPC R20, `(.L_x_13805) ;  /* 0x000000001014794e */ /* 0x000fce0000000000 */
[----:B-1--45:R-:W-:Y:S05]  /*4d80*/  CALL.ABS.NOINC R14 ;  /* 0x000000000e007343 */ /* 0x032fea0003c00000 */
.L_x_13805:
[----:B------:R-:W-:Y:S01]  /*4d90*/  PLOP3.LUT P0, PT, PT, PT, PT, 0x8, 0x80 ;  /* 0x000000000080781c */ /* 0x000fe20003f0e170 */
[----:B------:R-:W-:-:S12]  /*4da0*/  BRA `(.L_x_13788) ;  /* 0x0000000000187947 */ /* 0x000fd80003800000 */
.L_x_13804:
[----:B------:R-:W2:Y:S02]  /*4db0*/  LDG.E.64 R4, desc[UR36][R4.64] ;  /* 0x0000002404047981 */ /* 0x000ea4000c1e1b00 */
[----:B--2---:R-:W-:-:S04]  /*4dc0*/  ISETP.NE.U32.AND P0, PT, R4, RZ, PT ;  /* 0x000000ff0400720c */ /* 0x004fc80003f05070 */
[----:B------:R-:W-:Y:S01]  /*4dd0*/  ISETP.NE.AND.EX P0, PT, R5, RZ, PT, P0 ;  /* 0x000000ff0500720c */ /* 0x000fe20003f05300 */
[----:B------:R-:W-:-:S12]  /*4de0*/  BRA `(.L_x_13788) ;  /* 0x0000000000087947 */ /* 0x000fd80003800000 */
.L_x_13803:
[----:B------:R-:W2:Y:S02]  /*4df0*/  LDG.E R4, desc[UR36][R4.64] ;  /* 0x0000002404047981 */ /* 0x000ea4000c1e1900 */
[----:B--2---:R-:W-:-:S13]  /*4e00*/  ISETP.NE.AND P0, PT, R4, RZ, PT ;  /* 0x000000ff0400720c */ /* 0x004fda0003f05270 */
.L_x_13788:
[----:B------:R-:W-:Y:S05]  /*4e10*/  BSYNC.RECONVERGENT B6 ;  /* 0x0000000000067941 */ /* 0x000fea0003800200 */
.L_x_13782:
[----:B------:R-:W-:Y:S01]  /*4e20*/  SEL R30, RZ, 0x1, !P0 ;  /* 0x00000001ff1e7807 */ /* 0x000fe20004000000 */
[----:B------:R-:W-:-:S05]  /*4e30*/  VIADD R22, R22, 0x80 ;  /* 0x0000008016167836 */ /* 0x000fca0000000000 */
[----:B------:R-:W0:Y:S02]  /*4e40*/  I2F.F64.U32 R30, R30 ;  /* 0x0000001e001e7312 */ /* 0x000e240000201800 */
.L_x_13753:
[----:B------:R-:W-:Y:S05]  /*4e50*/  BSYNC.RECONVERGENT B7 ;  /* 0x0000000000077941 */ /* 0x000fea0003800200 */
.L_x_13752:
[----:B------:R-:W-:Y:S01]  /*4e60*/  ISETP.GE.AND P0, PT, R22, R23, PT ;  /* 0x000000171600720c */ /* 0x000fe20003f06270 */
[----:B------:R-:W-:Y:S01]  /*4e70*/  BSSY.RECONVERGENT B7, `(.L_x_13806) ;  /* 0x000019d000077945 */ /* 0x000fe20003800200 */
[----:B------:R-:W-:-:S11]  /*4e80*/  CS2R R34, SRZ ;  /* 0x0000000000227805 */ /* 0x000fd6000001ff00 */
        /* <DEDUP_REMOVED lines=22> */
.L_x_13812:
[----:B------:R-:W2:Y:S02]  /*4ff0*/  LDG.E.U8 R4, desc[UR36][R4.64] ;  /* 0x0000002404047981 */ /* 0x000ea4000c1e1100 */
[----:B--2---:R0:W1:Y:S01]  /*5000*/  I2F.F64.U16 R34, R4 ;  /* 0x0000000400227312 */ /* 0x0040620000101800 */
[----:B------:R-:W-:Y:S05]  /*5010*/  BRA `(.L_x_13814) ;  /* 0x0000000c00647947 */ /* 0x000fea0003800000 */
.L_x_13811:
        /* <DEDUP_REMOVED lines=9> */
.L_x_13816:
[----:B------:R-:W2:Y:S02]  /*50b0*/  LDG.E R4, desc[UR36][R4.64] ;  /* 0x0000002404047981 */ /* 0x000ea4000c1e1900 */
[----:B--2---:R0:W1:Y:S01]  /*50c0*/  I2F.F64 R34, R4 ;  /* 0x0000000400227312 */ /* 0x0040620000201c00 */
[----:B------:R-:W-:Y:S05]  /*50d0*/  BRA `(.L_x_13814) ;  /* 0x0000000c00347947 */ /* 0x000fea0003800000 */
.L_x_13815:
[----:B------:R-:W2:Y:S02]  /*50e0*/  LDG.E.U16 R4, desc[UR36][R4.64] ;  /* 0x0000002404047981 */ /* 0x000ea4000c1e1500 */
[----:B--2---:R0:W1:Y:S01]  /*50f0*/  I2F.F64.S16 R34, R4 ;  /* 0x0000000400227312 */ /* 0x0040620000101c00 */
[----:B------:R-:W-:Y:S05]  /*5100*/  BRA `(.L_x_13814) ;  /* 0x0000000c00287947 */ /* 0x000fea0003800000 */
.L_x_13810:
        /* <DEDUP_REMOVED lines=10> */
.L_x_13818:
[----:B---3--:R-:W3:Y:S02]  /*51b0*/  LDG.E.U16 R0, desc[UR36][R4.64] ;  /* 0x0000002404007981 */ /* 0x008ee4000c1e1500 */
[----:B---3--:R-:W-:-:S05]  /*51c0*/  HADD2.F32 R0, -RZ, R0.H0_H0 ;  /* 0x20000000ff007230 */ /* 0x008fca0000004100 */
[----:B------:R-:W-:-:S04]  /*51d0*/  FMUL.FTZ R0, R0, 1 ;  /* 0x3f80000000007820 */ /* 0x000fc80000410000 */
[----:B------:R0:W1:Y:S01]  /*51e0*/  F2F.F64.F32 R34, R0 ;  /* 0x0000000000227310 */ /* 0x0000620000201800 */
[----:B------:R-:W-:Y:S05]  /*51f0*/  BRA `(.L_x_13814) ;  /* 0x0000000800ec7947 */ /* 0x000fea0003800000 */
.L_x_13817:
        /* <DEDUP_REMOVED lines=10> */
.L_x_13820:
[----:B------:R-:W3:Y:S02]  /*52a0*/  LDG.E.U16 R4, desc[UR36][R4.64] ;  /* 0x0000002404047981 */ /* 0x000ee4000c1e1500 */
[----:B---3--:R-:W-:-:S05]  /*52b0*/  HADD2.F32 R0, -RZ, R4.H0_H0 ;  /* 0x20000004ff007230 */ /* 0x008fca0000004100 */
[----:B------:R-:W-:-:S04]  /*52c0*/  FMUL.FTZ R0, R0, 1 ;  /* 0x3f80000000007820 */ /* 0x000fc80000410000 */
[----:B------:R0:W1:Y:S01]  /*52d0*/  F2F.F64.F32 R34, R0 ;  /* 0x0000000000227310 */ /* 0x0000620000201800 */
[----:B------:R-:W-:Y:S05]  /*52e0*/  BRA `(.L_x_13814) ;  /* 0x0000000800b07947 */ /* 0x000fea0003800000 */
.L_x_13819:
[----:B------:R0:W5:Y:S01]  /*52f0*/  LDG.E.64 R34, desc[UR36][R4.64] ;  /* 0x0000002404227981 */ /* 0x000162000c1e1b00 */
[----:B------:R-:W-:Y:S05]  /*5300*/  BRA `(.L_x_13814) ;  /* 0x0000000800a87947 */ /* 0x000fea0003800000 */
.L_x_13809:
        /* <DEDUP_REMOVED lines=13> */
.L_x_13823:
[----:B------:R0:W5:Y:S01]  /*53e0*/  LDG.E.64 R34, desc[UR36][R4.64] ;  /* 0x0000002404227981 */ /* 0x000162000c1e1b00 */
[----:B------:R-:W-:Y:S05]  /*53f0*/  BRA `(.L_x_13814) ;  /* 0x00000008006c7947 */ /* 0x000fea0003800000 */
.L_x_13822:
        /* <DEDUP_REMOVED lines=27> */
.L_x_13825:
        /* <DEDUP_REMOVED lines=13> */
[----:B------:R1:W0:Y:S01]  /*5680*/  F2F.F64.F32 R34, R0 ;  /* 0x0000000000227310 */ /* 0x0002220000201800 */
[----:B------:R-:W-:Y:S05]  /*5690*/  BRA `(.L_x_13814) ;  /* 0x0000000400c47947 */ /* 0x000fea0003800000 */
.L_x_13824:
[----:B---3--:R-:W3:Y:S02]  /*56a0*/  LDG.E.U16 R0, desc[UR36][R4.64] ;  /* 0x0000002404007981 */ /* 0x008ee4000c1e1500 */
[----:B---3--:R-:W-:-:S04]  /*56b0*/  IMAD.U32 R0, R0, 0x10000, RZ ;  /* 0x0001000000007824 */ /* 0x008fc800078e00ff */
[----:B------:R-:W-:-:S04]  /*56c0*/  FMUL.FTZ R0, R0, 1 ;  /* 0x3f80000000007820 */ /* 0x000fc80000410000 */
[----:B------:R0:W1:Y:S01]  /*56d0*/  F2F.F64.F32 R34, R0 ;  /* 0x0000000000227310 */ /* 0x0000620000201800 */
[----:B------:R-:W-:Y:S05]  /*56e0*/  BRA `(.L_x_13814) ;  /* 0x0000000400b07947 */ /* 0x000fea0003800000 */
.L_x_13821:
        /* <DEDUP_REMOVED lines=11> */
.L_x_13828:
        /* <DEDUP_REMOVED lines=21> */
.L_x_13830:
[----:B------:R-:W-:Y:S05]  /*58f0*/  BSYNC.RECONVERGENT B0 ;  /* 0x0000000000007941 */ /* 0x000fea0003800200 */
.L_x_13829:
[----:B------:R-:W-:Y:S01]  /*5900*/  IMAD.SHL.U32 R0, R0, 0x100000, RZ ;  /* 0x0010000000007824 */ /* 0x000fe200078e00ff */
[----:B------:R-:W-:-:S04]  /*5910*/  LEA R3, R3, 0x3b800000, 0x17 ;  /* 0x3b80000003037811 */ /* 0x000fc800078eb8ff */
[----:B------:R-:W-:-:S05]  /*5920*/  LOP3.LUT R0, R3, R0, R7, 0xfe, !PT ;  /* 0x0000000003007212 */ /* 0x000fca00078efe07 */
[----:B------:R-:W-:-:S04]  /*5930*/  FMUL.FTZ R0, R0, 1 ;  /* 0x3f80000000007820 */ /* 0x000fc80000410000 */
[----:B------:R0:W1:Y:S01]  /*5940*/  F2F.F64.F32 R34, R0 ;  /* 0x0000000000227310 */ /* 0x0000620000201800 */
[----:B------:R-:W-:Y:S05]  /*5950*/  BRA `(.L_x_13814) ;  /* 0x0000000400147947 */ /* 0x000fea0003800000 */
.L_x_13827:
        /* <DEDUP_REMOVED lines=21> */
.L_x_13832:
[----:B------:R-:W-:Y:S05]  /*5ab0*/  BSYNC.RECONVERGENT B0 ;  /* 0x0000000000007941 */ /* 0x000fea0003800200 */
.L_x_13831:
[----:B------:R-:W-:Y:S01]  /*5ac0*/  IMAD.SHL.U32 R0, R0, 0x200000, RZ ;  /* 0x0020000000007824 */ /* 0x000fe200078e00ff */
[----:B------:R-:W-:-:S04]  /*5ad0*/  LEA R3, R3, 0x37800000, 0x17 ;  /* 0x3780000003037811 */ /* 0x000fc800078eb8ff */
[----:B------:R-:W-:-:S05]  /*5ae0*/  LOP3.LUT R0, R3, R0, R7, 0xfe, !PT ;  /* 0x0000000003007212 */ /* 0x000fca00078efe07 */
[----:B------:R-:W-:-:S04]  /*5af0*/  FMUL.FTZ R0, R0, 1 ;  /* 0x3f80000000007820 */ /* 0x000fc80000410000 */
[----:B------:R0:W1:Y:S01]  /*5b00*/  F2F.F64.F32 R34, R0 ;  /* 0x0000000000227310 */ /* 0x0000620000201800 */
[----:B------:R-:W-:Y:S05]  /*5b10*/  BRA `(.L_x_13814) ;  /* 0x0000000000a47947 */ /* 0x000fea0003800000 */
.L_x_13826:
        /* <DEDUP_REMOVED lines=18> */
.L_x_13813:
        /* <DEDUP_REMOVED lines=16> */
.L_x_13835:
[----:B------:R-:W-:Y:S01]  /*5d40*/  CS2R R34, SRZ ;  /* 0x0000000000227805 */ /* 0x000fe2000001ff00 */
[----:B------:R-:W-:Y:S06]  /*5d50*/  BRA `(.L_x_13814) ;  /* 0x0000000000147947 */ /* 0x000fec0003800000 */
.L_x_13834:
[----:B------:R-:W2:Y:S02]  /*5d60*/  LDG.E.64 R34, desc[UR36][R4.64] ;  /* 0x0000002404227981 */ /* 0x000ea4000c1e1b00 */
[----:B--2---:R-:W0:Y:S01]  /*5d70*/  I2F.F64.U64 R34, R34 ;  /* 0x0000002200227312 */ /* 0x004e220000301800 */
[----:B------:R-:W-:Y:S05]  /*5d80*/  BRA `(.L_x_13814) ;  /* 0x0000000000087947 */ /* 0x000fea0003800000 */
.L_x_13833:
[----:B------:R-:W2:Y:S02]  /*5d90*/  LDG.E R4, desc[UR36][R4.64] ;  /* 0x0000002404047981 */ /* 0x000ea4000c1e1900 */
[----:B--2---:R0:W1:Y:S02]  /*5da0*/  I2F.F64.U32 R34, R4 ;  /* 0x0000000400227312 */ /* 0x0040640000201800 */
.L_x_13814:
[----:B------:R-:W-:Y:S05]  /*5db0*/  BSYNC.RECONVERGENT B6 ;  /* 0x0000000000067941 */ /* 0x000fea0003800200 */
.L_x_13808:
[----:B------:R-:W2:Y:S01]  /*5dc0*/  LDCU.U8 UR6, c[0x0][0x3b5] ;  /* 0x000076a0ff0677ac */ /* 0x000ea20008000000 */
[----:B0-----:R-:W0:Y:S01]  /*5dd0*/  LDC.64 R4, c[0x0][0x3a8] ;  /* 0x0000ea00ff047b82 */ /* 0x001e220000000a00 */
[----:B------:R-:W-:Y:S01]  /*5de0*/  BSSY.RECONVERGENT B6, `(.L_x_13836) ;  /* 0x00000a2000067945 */ /* 0x000fe20003800200 */
[----:B------:R-:W3:Y:S01]  /*5df0*/  LDCU UR5, c[0x0][0x3bc] ;  /* 0x00007780ff0577ac */ /* 0x000ee20008000800 */
[----:B--2---:R-:W-:-:S04]  /*5e00*/  UPRMT UR4, UR6, 0x9910, URZ ;  /* 0x0000991006047896 */ /* 0x004fc800080000ff */
        /* <DEDUP_REMOVED lines=16> */
.L_x_13840:
[----:B------:R-:W2:Y:S02]  /*5f10*/  LDG.E.U8 R4, desc[UR36][R4.64] ;  /* 0x0000002404047981 */ /* 0x000ea4000c1e1100 */
[----:B--2---:R-:W-:Y:S01]  /*5f20*/  ISETP.NE.AND P0, PT, R4, RZ, PT ;  /* 0x000000ff0400720c */ /* 0x004fe20003f05270 */
[----:B------:R-:W-:-:S12]  /*5f30*/  BRA `(.L_x_13842) ;  /* 0x0000000800307947 */ /* 0x000fd80003800000 */
.L_x_13839:
        /* <DEDUP_REMOVED lines=10> */
.L_x_13844:
[----:B------:R-:W2:Y:S02]  /*5fe0*/  LDG.E R4, desc[UR36][R4.64] ;  /* 0x0000002404047981 */ /* 0x000ea4000c1e1900 */
[----:B--2---:R-:W-:Y:S01]  /*5ff0*/  ISETP.NE.AND P0, PT, R4, RZ, PT ;  /* 0x000000ff0400720c */ /* 0x004fe20003f05270 */
[----:B------:R-:W-:-:S12]  /*6000*/  BRA `(.L_x_13842) ;  /* 0x0000000400fc7947 */ /* 0x000fd80003800000 */
.L_x_13843:
[----:B------:R-:W2:Y:S02]  /*6010*/  LDG.E.U16 R4, desc[UR36][R4.64] ;  /* 0x0000002404047981 */ /* 0x000ea4000c1e1500 */
[----:B--2---:R-:W-:Y:S01]  /*6020*/  ISETP.NE.AND P0, PT, R4, RZ, PT ;  /* 0x000000ff0400720c */ /* 0x004fe20003f05270 */
[----:B------:R-:W-:-:S12]  /*6030*/  BRA `(.L_x_13842) ;  /* 0x0000000400f07947 */ /* 0x000fd80003800000 */
.L_x_13838:
        /* <DEDUP_REMOVED lines=9> */
.L_x_13846:
[----:B-1----:R-:W2:Y:S02]  /*60d0*/  LDG.E.U16 R0, desc[UR36][R4.64] ;  /* 0x0000002404007981 */ /* 0x002ea4000c1e1500 */
[----:B--2---:R-:W-:-:S05]  /*60e0*/  HADD2.F32 R0, -RZ, R0.H0_H0 ;  /* 0x20000000ff007230 */ /* 0x004fca0000004100 */
[----:B------:R-:W-:Y:S01]  /*60f0*/  FSETP.NEU.FTZ.AND P0, PT, R0, RZ, PT ;  /* 0x000000ff0000720b */ /* 0x000fe20003f1d000 */
[----:B------:R-:W-:-:S12]  /*6100*/  BRA `(.L_x_13842) ;  /* 0x0000000400bc7947 */ /* 0x000fd80003800000 */
.L_x_13845:
        /* <DEDUP_REMOVED lines=11> */
.L_x_13848:
[----:B------:R-:W1:Y:S01]  /*61c0*/  LDG.E R4, desc[UR36][R4.64] ;  /* 0x0000002404047981 */ /* 0x000e62000c1e1900 */
[----:B------:R-:W-:Y:S01]  /*61d0*/  PLOP3.LUT P0, PT, PT, PT, PT, 0x80, 0x8 ;  /* 0x000000000008781c */ /* 0x000fe20003f0f070 */
[----:B-1----:R-:W-:-:S05]  /*61e0*/  HADD2.F32 R0, -RZ, R4.H0_H0 ;  /* 0x20000004ff007230 */ /* 0x002fca0000004100 */
[----:B------:R-:W-:-:S13]  /*61f0*/  FSETP.NEU.FTZ.AND P1, PT, R0, RZ, PT ;  /* 0x000000ff0000720b */ /* 0x000fda0003f3d000 */
[----:B------:R-:W-:Y:S05]  /*6200*/  @P1 BRA `(.L_x_13842) ;  /* 0x00000004007c1947 */ /* 0x000fea0003800000 */
[----:B------:R-:W-:-:S05]  /*6210*/  HADD2.F32 R0, -RZ, R4.H1_H1 ;  /* 0x30000004ff007230 */ /* 0x000fca0000004100 */
[----:B------:R-:W-:Y:S01]  /*6220*/  FSETP.NEU.FTZ.AND P0, PT, R0, RZ, PT ;  /* 0x000000ff0000720b */ /* 0x000fe20003f1d000 */
[----:B------:R-:W-:-:S12]  /*6230*/  BRA `(.L_x_13842) ;  /* 0x0000000400707947 */ /* 0x000fd80003800000 */
.L_x_13847:
[----:B------:R-:W2:Y:S02]  /*6240*/  LDG.E.64 R4, desc[UR36][R4.64] ;  /* 0x0000002404047981 */ /* 0x000ea4000c1e1b00 */
[----:B--2---:R-:W-:Y:S01]  /*6250*/  DSETP.NEU.AND P0, PT, R4, RZ, PT ;  /* 0x000000ff0400722a */ /* 0x004fe20003f0d000 */
[----:B------:R-:W-:-:S13]  /*6260*/  BRA `(.L_x_13842) ;  /* 0x0000000400647947 */ /* 0x000fda0003800000 */
.L_x_13837:
        /* <DEDUP_REMOVED lines=11> */
.L_x_13851:
[----:B------:R-:W2:Y:S02]  /*6320*/  LDG.E.128 R4, desc[UR36][R4.64] ;  /* 0x0000002404047981 */ /* 0x000ea4000c1e1d00 */
[----:B--2---:R-:W-:-:S06]  /*6330*/  DSETP.NEU.AND P0, PT, R6, RZ, PT ;  /* 0x000000ff0600722a */ /* 0x004fcc0003f0d000 */
[----:B------:R-:W-:Y:S01]  /*6340*/  DSETP.NEU.OR P0, PT, R4, RZ, P0 ;  /* 0x000000ff0400722a */ /* 0x000fe2000070d400 */
[----:B------:R-:W-:-:S13]  /*6350*/  BRA `(.L_x_13842) ;  /* 0x0000000400287947 */ /* 0x000fda0003800000 */
.L_x_13850:
        /* <DEDUP_REMOVED lines=9> */
.L_x_13853:
[----:B------:R-:W1:Y:S02]  /*63f0*/  LDG.E.U8 R3, desc[UR36][R4.64] ;  /* 0x0000002404037981 */ /* 0x000e64000c1e1100 */
[----:B-1----:R-:W-:-:S05]  /*6400*/  IMAD.SHL.U32 R0, R3, 0x2000000, RZ ;  /* 0x0200000003007824 */ /* 0x002fca00078e00ff */
        /* <DEDUP_REMOVED lines=9> */
.L_x_13852:
[----:B-1----:R-:W2:Y:S02]  /*64a0*/  LDG.E.U16 R0, desc[UR36][R4.64] ;  /* 0x0000002404007981 */ /* 0x002ea4000c1e1500 */
[----:B--2---:R-:W-:-:S05]  /*64b0*/  IMAD.U32 R0, R0, 0x10000, RZ ;  /* 0x0001000000007824 */ /* 0x004fca00078e00ff */
[----:B------:R-:W-:Y:S01]  /*64c0*/  FSETP.NEU.FTZ.AND P0, PT, R0, RZ, PT ;  /* 0x000000ff0000720b */ /* 0x000fe20003f1d000 */
[----:B------:R-:W-:-:S12]  /*64d0*/  BRA `(.L_x_13842) ;  /* 0x0000000000c87947 */ /* 0x000fd80003800000 */
.L_x_13849:
        /* <DEDUP_REMOVED lines=11> */
.L_x_13856:
[----:B------:R-:W2:Y:S02]  /*6590*/  LDG.E.U8 R4, desc[UR36][R4.64] ;  /* 0x0000002404047981 */ /* 0x000ea4000c1e1100 */
[----:B--2---:R-:W-:Y:S01]  /*65a0*/  ISETP.NE.AND P0, PT, R4, RZ, PT ;  /* 0x000000ff0400720c */ /* 0x004fe20003f05270 */
[----:B------:R-:W-:-:S12]  /*65b0*/  BRA `(.L_x_13842) ;  /* 0x0000000000907947 */ /* 0x000fd80003800000 */
.L_x_13855:
[----:B------:R-:W2:Y:S02]  /*65c0*/  LDG.E.U8 R4, desc[UR36][R4.64] ;  /* 0x0000002404047981 */ /* 0x000ea4000c1e1100 */
[----:B--2---:R-:W-:Y:S01]  /*65d0*/  ISETP.NE.AND P0, PT, R4, RZ, PT ;  /* 0x000000ff0400720c */ /* 0x004fe20003f05270 */
[----:B------:R-:W-:-:S12]  /*65e0*/  BRA `(.L_x_13842) ;  /* 0x0000000000847947 */ /* 0x000fd80003800000 */
.L_x_13854:
        /* <DEDUP_REMOVED lines=9> */
.L_x_13841:
        /* <DEDUP_REMOVED lines=16> */
.L_x_13859:
[----:B------:R-:W-:Y:S01]  /*6780*/  PLOP3.LUT P0, PT, PT, PT, PT, 0x8, 0x80 ;  /* 0x000000000080781c */ /* 0x000fe20003f0e170 */
[----:B------:R-:W-:-:S12]  /*6790*/  BRA `(.L_x_13842) ;  /* 0x0000000000187947 */ /* 0x000fd80003800000 */
.L_x_13858:
[----:B------:R-:W2:Y:S02]  /*67a0*/  LDG.E.64 R4, desc[UR36][R4.64] ;  /* 0x0000002404047981 */ /* 0x000ea4000c1e1b00 */
[----:B--2---:R-:W-:-:S04]  /*67b0*/  ISETP.NE.U32.AND P0, PT, R4, RZ, PT ;  /* 0x000000ff0400720c */ /* 0x004fc80003f05070 */
[----:B------:R-:W-:Y:S01]  /*67c0*/  ISETP.NE.AND.EX P0, PT, R5, RZ, PT, P0 ;  /* 0x000000ff0500720c */ /* 0x000fe20003f05300 */
[----:B------:R-:W-:-:S12]  /*67d0*/  BRA `(.L_x_13842) ;  /* 0x0000000000087947 */ /* 0x000fd80003800000 */
.L_x_13857:
[----:B------:R-:W2:Y:S02]  /*67e0*/  LDG.E R4, desc[UR36][R4.64] ;  /* 0x0000002404047981 */ /* 0x000ea4000c1e1900 */
[----:B--2---:R-:W-:-:S13]  /*67f0*/  ISETP.NE.AND P0, PT, R4, RZ, PT ;  /* 0x000000ff0400720c */ /* 0x004fda0003f05270 */
.L_x_13842:
[----:B------:R-:W-:Y:S05]  /*6800*/  BSYNC.RECONVERGENT B6 ;  /* 0x0000000000067941 */ /* 0x000fea0003800200 */
.L_x_13836:
[----:B------:R-:W-:-:S06]  /*6810*/  SEL R4, RZ, 0x1, !P0 ;  /* 0x00000001ff047807 */ /* 0x000fcc0004000000 */
[----:B------:R-:W1:Y:S02]  /*6820*/  I2F.F64.U32 R4, R4 ;  /* 0x0000000400047312 */ /* 0x000e640000201800 */
[----:B-1---5:R-:W-:-:S11]  /*6830*/  DMUL R34, R4, R34 ;  /* 0x0000002204227228 */ /* 0x022fd60000000000 */
.L_x_13807:
[----:B------:R-:W-:Y:S05]  /*6840*/  BSYNC.RECONVERGENT B7 ;  /* 0x0000000000077941 */ /* 0x000fea0003800200 */
.L_x_13806:
[----:B------:R-:W0:Y:S01]  /*6850*/  LDCU.64 UR4, c[0x0][0x388] ;  /* 0x00007100ff0477ac */ /* 0x000e220008000a00 */
[----:B------:R-:W0:Y:S01]  /*6860*/  LDC.U8 R22, c[0x0][0x3c0] ;  /* 0x0000f000ff167b82 */ /* 0x000e220000000000 */
[----:B------:R-:W-:Y:S01]  /*6870*/  ISETP.GE.AND P0, PT, R2, R23, PT ;  /* 0x000000170200720c */ /* 0x000fe20003f06270 */
[----:B-1-3-5:R-:W-:Y:S01]  /*6880*/  DMUL R18, R18, R24 ;  /* 0x0000001812127228 */ /* 0x02afe20000000000 */
[----:B------:R-:W-:Y:S01]  /*6890*/  BSSY.RECONVERGENT B7, `(.L_x_13860) ;  /* 0x000035d000077945 */ /* 0x000fe20003800200 */
[----:B0-2-4-:R-:W-:-:S03]  /*68a0*/  DMUL R4, R26, R28 ;  /* 0x0000001c1a047228 */ /* 0x015fc60000000000 */
[----:B------:R-:W-:Y:S01]  /*68b0*/  BSSY.RELIABLE B6, `(.L_x_13861) ;  /* 0x0000248000067945 */ /* 0x000fe20003800100 */
[----:B------:R-:W-:-:S04]  /*68c0*/  DMUL R24, R30, R16 ;  /* 0x000000101e187228 */ /* 0x000fc80000000000 */
[----:B------:R-:W-:Y:S02]  /*68d0*/  DMUL R4, R4, UR4 ;  /* 0x0000000404047c28 */ /* 0x000fe40008000000 */
[----:B------:R-:W-:Y:S02]  /*68e0*/  DMUL R28, R18, UR4 ;  /* 0x00000004121c7c28 */ /* 0x000fe40008000000 */
[----:B------:R-:W-:Y:S02]  /*68f0*/  DMUL R24, R24, UR4 ;  /* 0x0000000418187c28 */ /* 0x000fe40008000000 */
[----:B------:R-:W-:Y:S01]  /*6900*/  DMUL R16, R34, UR4 ;  /* 0x0000000422107c28 */ /* 0x000fe20008000000 */
[----:B------:R-:W-:Y:S10]  /*6910*/  @P0 BRA `(.L_x_13862) ;  /* 0x0000002000f80947 */ /* 0x000ff40003800000 */
        /* <DEDUP_REMOVED lines=23> */
.L_x_13866:
[----:B------:R-:W0:Y:S01]  /*6a90*/  F2I.S64.F64.TRUNC R4, R4 ;  /* 0x0000000400047311 */ /* 0x000e22000030d900 */
[----:B------:R-:W-:Y:S02]  /*6aa0*/  IMAD.MOV.U32 R2, RZ, RZ, R18 ;  /* 0x000000ffff027224 */ /* 0x000fe400078e0012 */
[----:B0-----:R-:W-:-:S05]  /*6ab0*/  IMAD.MOV.U32 R3, RZ, RZ, R4 ;  /* 0x000000ffff037224 */ /* 0x001fca00078e0004 */
[----:B------:R0:W-:Y:S01]  /*6ac0*/  STG.E.U8 desc[UR36][R8.64], R3 ;  /* 0x0000000308007986 */ /* 0x0001e2000c101124 */
[----:B------:R-:W-:Y:S05]  /*6ad0*/  BRA `(.L_x_13868) ;  /* 0x0000001000347947 */ /* 0x000fea0003800000 */
.L_x_13865:
        /* <DEDUP_REMOVED lines=10> */
.L_x_13870:
[----:B------:R-:W0:Y:S01]  /*6b80*/  F2I.F64.TRUNC R5, R4 ;  /* 0x0000000400057311 */ /* 0x000e22000030d100 */
[----:B------:R-:W-:Y:S01]  /*6b90*/  IMAD.MOV.U32 R2, RZ, RZ, R18 ;  /* 0x000000ffff027224 */ /* 0x000fe200078e0012 */
[----:B0-----:R0:W-:Y:S01]  /*6ba0*/  STG.E desc[UR36][R8.64], R5 ;  /* 0x0000000508007986 */ /* 0x0011e2000c101924 */
[----:B------:R-:W-:Y:S05]  /*6bb0*/  BRA `(.L_x_13868) ;  /* 0x0000000c00fc7947 */ /* 0x000fea0003800000 */
.L_x_13869:
[----:B------:R-:W0:Y:S01]  /*6bc0*/  F2I.F64.TRUNC R5, R4 ;  /* 0x0000000400057311 */ /* 0x000e22000030d100 */
[----:B------:R-:W-:Y:S01]  /*6bd0*/  IMAD.MOV.U32 R2, RZ, RZ, R18 ;  /* 0x000000ffff027224 */ /* 0x000fe200078e0012 */
[----:B0-----:R0:W-:Y:S01]  /*6be0*/  STG.E.U16 desc[UR36][R8.64], R5 ;  /* 0x0000000508007986 */ /* 0x0011e2000c101524 */
[----:B------:R-:W-:Y:S05]  /*6bf0*/  BRA `(.L_x_13868) ;  /* 0x0000000c00ec7947 */ /* 0x000fea0003800000 */
.L_x_13864:
        /* <DEDUP_REMOVED lines=14> */
.L_x_13872:
        /* <DEDUP_REMOVED lines=9> */
.L_x_13871:
        /* <DEDUP_REMOVED lines=15> */
.L_x_13874:
        /* <DEDUP_REMOVED lines=10> */
.L_x_13873:
[----:B------:R0:W-:Y:S01]  /*6f00*/  STG.E.64 desc[UR36][R8.64], R4 ;  /* 0x0000000408007986 */ /* 0x0001e2000c101b24 */
[----:B------:R-:W-:Y:S01]  /*6f10*/  IMAD.MOV.U32 R2, RZ, RZ, R18 ;  /* 0x000000ffff027224 */ /* 0x000fe200078e0012 */
[----:B------:R-:W-:Y:S06]  /*6f20*/  BRA `(.L_x_13868) ;  /* 0x0000000c00207947 */ /* 0x000fec0003800000 */
.L_x_13863:
        /* <DEDUP_REMOVED lines=13> */
.L_x_13877:
[----:B------:R-:W-:Y:S01]  /*7000*/  CS2R R6, SRZ ;  /* 0x0000000000067805 */ /* 0x000fe2000001ff00 */
[----:B------:R-:W-:-:S04]  /*7010*/  IMAD.MOV.U32 R2, RZ, RZ, R18 ;  /* 0x000000ffff027224 */ /* 0x000fc800078e0012 */
[----:B------:R0:W-:Y:S01]  /*7020*/  STG.E.128 desc[UR36][R8.64], R4 ;  /* 0x0000000408007986 */ /* 0x0001e2000c101d24 */
[----:B------:R-:W-:Y:S05]  /*7030*/  BRA `(.L_x_13868) ;  /* 0x0000000800dc7947 */ /* 0x000fea0003800000 */
.L_x_13876:
        /* <DEDUP_REMOVED lines=23> */
.L_x_13881:
[----:B------:R-:W-:Y:S05]  /*71b0*/  BSYNC.RECONVERGENT B0 ;  /* 0x0000000000007941 */ /* 0x000fea0003800200 */
.L_x_13880:
[----:B------:R-:W-:Y:S01]  /*71c0*/  LOP3.LUT R3, R0, 0x80, R3, 0xf8, !PT ;  /* 0x0000008000037812 */ /* 0x000fe200078ef803 */
[----:B------:R-:W-:-:S04]  /*71d0*/  IMAD.MOV.U32 R2, RZ, RZ, R18 ;  /* 0x000000ffff027224 */ /* 0x000fc800078e0012 */
[----:B------:R0:W-:Y:S01]  /*71e0*/  STG.E.U8 desc[UR36][R8.64], R3 ;  /* 0x0000000308007986 */ /* 0x0001e2000c101124 */
[----:B------:R-:W-:Y:S05]  /*71f0*/  BRA `(.L_x_13868) ;  /* 0x00000008006c7947 */ /* 0x000fea0003800000 */
.L_x_13879:
        /* <DEDUP_REMOVED lines=19> */
.L_x_13883:
[----:B------:R-:W-:Y:S05]  /*7330*/  BSYNC.RECONVERGENT B0 ;  /* 0x0000000000007941 */ /* 0x000fea0003800200 */
.L_x_13882:
[----:B------:R-:W-:Y:S01]  /*7340*/  LOP3.LUT R3, R0, 0x80, R3, 0xf8, !PT ;  /* 0x0000008000037812 */ /* 0x000fe200078ef803 */
[----:B------:R-:W-:-:S04]  /*7350*/  IMAD.MOV.U32 R2, RZ, RZ, R18 ;  /* 0x000000ffff027224 */ /* 0x000fc800078e0012 */
[----:B------:R0:W-:Y:S01]  /*7360*/  STG.E.U8 desc[UR36][R8.64], R3 ;  /* 0x0000000308007986 */ /* 0x0001e2000c101124 */
[----:B------:R-:W-:Y:S05]  /*7370*/  BRA `(.L_x_13868) ;  /* 0x00000008000c7947 */ /* 0x000fea0003800000 */
.L_x_13878:
        /* <DEDUP_REMOVED lines=9> */
.L_x_13875:
        /* <DEDUP_REMOVED lines=12> */
.L_x_13886:
        /* <DEDUP_REMOVED lines=17> */
.L_x_13889:
[----:B------:R-:W-:-:S04]  /*75e0*/  SHF.R.U32.HI R0, RZ, 0x14, R3 ;  /* 0x00000014ff007819 */ /* 0x000fc80000011603 */
[----:B------:R-:W-:-:S04]  /*75f0*/  LOP3.LUT R0, R0, 0x1, RZ, 0xc0, !PT ;  /* 0x0000000100007812 */ /* 0x000fc800078ec0ff */
[----:B------:R-:W-:-:S04]  /*7600*/  IADD3 R0, PT, PT, R3, 0x487ffff, R0 ;  /* 0x0487ffff03007810 */ /* 0x000fc80007ffe000 */
[----:B------:R-:W-:-:S04]  /*7610*/  SHF.R.U32.HI R0, RZ, 0x14, R0 ;  /* 0x00000014ff007819 */ /* 0x000fc80000011600 */
[----:B------:R-:W-:-:S07]  /*7620*/  LOP3.LUT R2, R0, 0xff, RZ, 0xc0, !PT ;  /* 0x000000ff00027812 */ /* 0x000fce00078ec0ff */
.L_x_13890:
[----:B------:R-:W-:-:S04]  /*7630*/  SHF.R.U32.HI R3, RZ, 0x18, R3 ;  /* 0x00000018ff037819 */ /* 0x000fc80000011603 */
[----:B------:R-:W-:-:S04]  /*7640*/  LOP3.LUT R2, R2, 0x80, R3, 0xf8, !PT ;  /* 0x0000008002027812 */ /* 0x000fc800078ef803 */
[----:B------:R-:W-:-:S07]  /*7650*/  PRMT R0, R2, 0x7610, R0 ;  /* 0x0000761002007816 */ /* 0x000fce0000000000 */
.L_x_13888:
[----:B------:R-:W-:Y:S05]  /*7660*/  BSYNC.RECONVERGENT B0 ;  /* 0x0000000000007941 */ /* 0x000fea0003800200 */
.L_x_13887:
[----:B------:R2:W-:Y:S01]  /*7670*/  STG.E.U8 desc[UR36][R8.64], R0 ;  /* 0x0000000008007986 */ /* 0x0005e2000c101124 */
[----:B------:R-:W-:Y:S01]  /*7680*/  IMAD.MOV.U32 R2, RZ, RZ, R18 ;  /* 0x000000ffff027224 */ /* 0x000fe200078e0012 */
[----:B------:R-:W-:Y:S06]  /*7690*/  BRA `(.L_x_13868) ;  /* 0x0000000400447947 */ /* 0x000fec0003800000 */
.L_x_13885:
        /* <DEDUP_REMOVED lines=17> */
.L_x_13893:
[----:B------:R-:W-:-:S04]  /*77b0*/  SHF.R.U32.HI R0, RZ, 0x15, R3 ;  /* 0x00000015ff007819 */ /* 0x000fc80000011603 */
[----:B------:R-:W-:-:S04]  /*77c0*/  LOP3.LUT R0, R0, 0x1, RZ, 0xc0, !PT ;  /* 0x0000000100007812 */ /* 0x000fc800078ec0ff */
[----:B------:R-:W-:-:S04]  /*77d0*/  IADD3 R0, PT, PT, R3, 0x88fffff, R0 ;  /* 0x088fffff03007810 */ /* 0x000fc80007ffe000 */
[----:B------:R-:W-:-:S04]  /*77e0*/  SHF.R.U32.HI R0, RZ, 0x15, R0 ;  /* 0x00000015ff007819 */ /* 0x000fc80000011600 */
[----:B------:R-:W-:-:S07]  /*77f0*/  LOP3.LUT R2, R0, 0xff, RZ, 0xc0, !PT ;  /* 0x000000ff00027812 */ /* 0x000fce00078ec0ff */
.L_x_13894:
[----:B------:R-:W-:-:S04]  /*7800*/  SHF.R.U32.HI R3, RZ, 0x18, R3 ;  /* 0x00000018ff037819 */ /* 0x000fc80000011603 */
[----:B------:R-:W-:-:S04]  /*7810*/  LOP3.LUT R2, R2, 0x80, R3, 0xf8, !PT ;  /* 0x0000008002027812 */ /* 0x000fc800078ef803 */
[----:B------:R-:W-:-:S07]  /*7820*/  PRMT R0, R2, 0x7610, R0 ;  /* 0x0000761002007816 */ /* 0x000fce0000000000 */
.L_x_13892:
[----:B------:R-:W-:Y:S05]  /*7830*/  BSYNC.RECONVERGENT B0 ;  /* 0x0000000000007941 */ /* 0x000fea0003800200 */
.L_x_13891:
[----:B------:R0:W-:Y:S01]  /*7840*/  STG.E.U8 desc[UR36][R8.64], R0 ;  /* 0x0000000008007986 */ /* 0x0001e2000c101124 */
[----:B------:R-:W-:Y:S01]  /*7850*/  IMAD.MOV.U32 R2, RZ, RZ, R18 ;  /* 0x000000ffff027224 */ /* 0x000fe200078e0012 */
[----:B------:R-:W-:Y:S06]  /*7860*/  BRA `(.L_x_13868) ;  /* 0x0000000000d07947 */ /* 0x000fec0003800000 */
.L_x_13884:
[----:B------:R-:W-:-:S13]  /*7870*/  ISETP.NE.AND P0, PT, R0, 0x1c, PT ;  /* 0x0000001c0000780c */ /* 0x000fda0003f05270 */
[----:B------:R-:W-:Y:S05]  /*7880*/  @!P0 BRA `(.L_x_13895) ;  /* 0x0000000000bc8947 */ /* 0x000fea0003800000 */
[----:B------:R-:W-:-:S13]  /*7890*/  ISETP.NE.AND P0, PT, R0, 0x1d, PT ;  /* 0x0000001d0000780c */ /* 0x000fda0003f05270 */
[----:B------:R-:W-:Y:S05]  /*78a0*/  @!P0 BRA `(.L_x_13896) ;  /* 0x0000000000a48947 */ /* 0x000fea0003800000 */
[----:B------:R-:W-:-:S13]  /*78b0*/  ISETP.NE.AND P0, PT, R0, 0x2c, PT ;  /* 0x0000002c0000780c */ /* 0x000fda0003f05270 */
[----:B------:R-:W-:Y:S05]  /*78c0*/  @!P0 BRA `(.L_x_13897) ;  /* 0x0000000000488947 */ /* 0x000fea0003800000 */
.L_x_13867:
        /* <DEDUP_REMOVED lines=16> */
.L_x_13898:
[----:B------:R-:W-:Y:S01]  /*79d0*/  IMAD.MOV.U32 R2, RZ, RZ, R18 ;  /* 0x000000ffff027224 */ /* 0x000fe200078e0012 */
[----:B------:R-:W-:Y:S06]  /*79e0*/  BRA `(.L_x_13868) ;  /* 0x0000000000707947 */ /* 0x000fec0003800000 */
.L_x_13897:
        /* <DEDUP_REMOVED lines=21> */
.L_x_13896:
[----:B------:R-:W0:Y:S01]  /*7b40*/  F2I.U64.F64.TRUNC R4, R4 ;  /* 0x0000000400047311 */ /* 0x000e22000030d800 */
[----:B------:R-:W-:Y:S01]  /*7b50*/  IMAD.MOV.U32 R2, RZ, RZ, R18 ;  /* 0x000000ffff027224 */ /* 0x000fe200078e0012 */
[----:B0-----:R4:W-:Y:S01]  /*7b60*/  STG.E.64 desc[UR36][R8.64], R4 ;  /* 0x0000000408007986 */ /* 0x0019e2000c101b24 */
[----:B------:R-:W-:Y:S05]  /*7b70*/  BRA `(.L_x_13868) ;  /* 0x00000000000c7947 */ /* 0x000fea0003800000 */
.L_x_13895:
[----:B------:R-:W0:Y:S01]  /*7b80*/  F2I.U32.F64.TRUNC R5, R4 ;  /* 0x0000000400057311 */ /* 0x000e22000030d000 */
[----:B------:R-:W-:Y:S01]  /*7b90*/  IMAD.MOV.U32 R2, RZ, RZ, R18 ;  /* 0x000000ffff027224 */ /* 0x000fe200078e0012 */
[----:B0-----:R3:W-:Y:S06]  /*7ba0*/  STG.E desc[UR36][R8.64], R5 ;  /* 0x0000000508007986 */ /* 0x0017ec000c101924 */
.L_x_13868:
[----:B------:R-:W-:-:S13]  /*7bb0*/  ISETP.GE.AND P0, PT, R2, R23, PT ;  /* 0x000000170200720c */ /* 0x000fda0003f06270 */
[----:B------:R-:W-:Y:S05]  /*7bc0*/  @P0 BREAK.RELIABLE B6 ;  /* 0x0000000000060942 */ /* 0x000fea0003800100 */
[----:B------:R-:W-:Y:S05]  /*7bd0*/  @P0 BRA `(.L_x_13899) ;  /* 0x0000002000a00947 */ /* 0x000fea0003800000 */
[----:B------:R-:W5:Y:S01]  /*7be0*/  LDCU UR4, c[0x0][0x3c4] ;  /* 0x00007880ff0477ac */ /* 0x000f620008000800 */
[----:B01-34-:R-:W0:Y:S01]  /*7bf0*/  LDC.64 R4, c[0x0][0x398] ;  /* 0x0000e600ff047b82 */ /* 0x01be220000000a00 */
[----:B--2---:R-:W-:Y:S01]  /*7c00*/  IMAD R0, R33, 0x200, R2 ;  /* 0x0000020021007824 */ /* 0x004fe200078e0202 */
        /* <DEDUP_REMOVED lines=18> */
.L_x_13903:
[----:B------:R-:W0:Y:S02]  /*7d30*/  F2I.S64.F64.TRUNC R28, R28 ;  /* 0x0000001c001c7311 */ /* 0x000e24000030d900 */
[----:B0-----:R-:W-:-:S05]  /*7d40*/  IMAD.MOV.U32 R3, RZ, RZ, R28 ;  /* 0x000000ffff037224 */ /* 0x001fca00078e001c */
[----:B------:R0:W-:Y:S01]  /*7d50*/  STG.E.U8 desc[UR36][R4.64], R3 ;  /* 0x0000000304007986 */ /* 0x0001e2000c101124 */
[----:B------:R-:W-:Y:S05]  /*7d60*/  BRA `(.L_x_13905) ;  /* 0x0000000c00e07947 */ /* 0x000fea0003800000 */
.L_x_13902:
        /* <DEDUP_REMOVED lines=9> */
.L_x_13907:
[----:B------:R-:W0:Y:S02]  /*7e00*/  F2I.F64.TRUNC R29, R28 ;  /* 0x0000001c001d7311 */ /* 0x000e24000030d100 */
[----:B0-----:R0:W-:Y:S01]  /*7e10*/  STG.E desc[UR36][R4.64], R29 ;  /* 0x0000001d04007986 */ /* 0x0011e2000c101924 */
[----:B------:R-:W-:Y:S05]  /*7e20*/  BRA `(.L_x_13905) ;  /* 0x0000000c00b07947 */ /* 0x000fea0003800000 */
.L_x_13906:
[----:B------:R-:W0:Y:S02]  /*7e30*/  F2I.F64.TRUNC R29, R28 ;  /* 0x0000001c001d7311 */ /* 0x000e24000030d100 */
[----:B0-----:R0:W-:Y:S01]  /*7e40*/  STG.E.U16 desc[UR36][R4.64], R29 ;  /* 0x0000001d04007986 */ /* 0x0011e2000c101524 */
[----:B------:R-:W-:Y:S05]  /*7e50*/  BRA `(.L_x_13905) ;  /* 0x0000000c00a47947 */ /* 0x000fea0003800000 */
.L_x_13901:
        /* <DEDUP_REMOVED lines=13> */
.L_x_13909:
        /* <DEDUP_REMOVED lines=8> */
.L_x_13908:
        /* <DEDUP_REMOVED lines=14> */
.L_x_13911:
        /* <DEDUP_REMOVED lines=9> */
.L_x_13910:
[----:B------:R4:W-:Y:S01]  /*8120*/  STG.E.64 desc[UR36][R4.64], R28 ;  /* 0x0000001c04007986 */ /* 0x0009e2000c101b24 */
[----:B------:R-:W-:Y:S05]  /*8130*/  BRA `(.L_x_13905) ;  /* 0x0000000800ec7947 */ /* 0x000fea0003800000 */
.L_x_13900:
        /* <DEDUP_REMOVED lines=13> */
.L_x_13915:
        /* <DEDUP_REMOVED lines=22> */
.L_x_13918:
[----:B------:R-:W-:-:S04]  /*8370*/  SHF.R.U32.HI R3, RZ, 0x18, R7 ;  /* 0x00000018ff037819 */ /* 0x000fc80000011607 */
[----:B------:R-:W-:-:S07]  /*8380*/  LOP3.LUT R0, R0, 0x80, R3, 0xf8, !PT ;  /* 0x0000008000007812 */ /* 0x000fce00078ef803 */
.L_x_13917:
[----:B------:R-:W-:Y:S05]  /*8390*/  BSYNC.RECONVERGENT B0 ;  /* 0x0000000000007941 */ /* 0x000fea0003800200 */
.L_x_13916:
[----:B------:R0:W-:Y:S01]  /*83a0*/  STG.E.U8 desc[UR36][R4.64], R0 ;  /* 0x0000000004007986 */ /* 0x0001e2000c101124 */
[----:B------:R-:W-:Y:S05]  /*83b0*/  BRA `(.L_x_13905) ;  /* 0x00000008004c7947 */ /* 0x000fea0003800000 */
.L_x_13914:
        /* <DEDUP_REMOVED lines=22> */
.L_x_13921:
[----:B------:R-:W-:-:S04]  /*8520*/  SHF.R.U32.HI R3, RZ, 0x18, R7 ;  /* 0x00000018ff037819 */ /* 0x000fc80000011607 */
[----:B------:R-:W-:-:S07]  /*8530*/  LOP3.LUT R0, R0, 0x80, R3, 0xf8, !PT ;  /* 0x0000008000007812 */ /* 0x000fce00078ef803 */
.L_x_13920:
[----:B------:R-:W-:Y:S05]  /*8540*/  BSYNC.RECONVERGENT B0 ;  /* 0x0000000000007941 */ /* 0x000fea0003800200 */
.L_x_13919:
[----:B------:R0:W-:Y:S01]  /*8550*/  STG.E.U8 desc[UR36][R4.64], R0 ;  /* 0x0000000004007986 */ /* 0x0001e2000c101124 */
[----:B------:R-:W-:Y:S05]  /*8560*/  BRA `(.L_x_13905) ;  /* 0x0000000400e07947 */ /* 0x000fea0003800000 */
.L_x_13913:
        /* <DEDUP_REMOVED lines=26> */
.L_x_13923:
[----:B------:R-:W0:Y:S02]  /*8710*/  F2I.U64.F64.TRUNC R28, R28 ;  /* 0x0000001c001c7311 */ /* 0x000e24000030d800 */
[----:B0-----:R0:W-:Y:S01]  /*8720*/  STG.E.64 desc[UR36][R4.64], R28 ;  /* 0x0000001c04007986 */ /* 0x0011e2000c101b24 */
[----:B------:R-:W-:Y:S05]  /*8730*/  BRA `(.L_x_13905) ;  /* 0x00000004006c7947 */ /* 0x000fea0003800000 */
.L_x_13922:
[----:B------:R-:W0:Y:S02]  /*8740*/  F2I.U32.F64.TRUNC R29, R28 ;  /* 0x0000001c001d7311 */ /* 0x000e24000030d000 */
[----:B0-----:R0:W-:Y:S01]  /*8750*/  STG.E desc[UR36][R4.64], R29 ;  /* 0x0000001d04007986 */ /* 0x0011e2000c101924 */
[----:B------:R-:W-:Y:S05]  /*8760*/  BRA `(.L_x_13905) ;  /* 0x0000000400607947 */ /* 0x000fea0003800000 */
.L_x_13912:
        /* <DEDUP_REMOVED lines=10> */
.L_x_13925:
[----:B------:R-:W-:-:S05]  /*8810*/  CS2R R30, SRZ ;  /* 0x00000000001e7805 */ /* 0x000fca000001ff00 */
[----:B------:R0:W-:Y:S01]  /*8820*/  STG.E.128 desc[UR36][R4.64], R28 ;  /* 0x0000001c04007986 */ /* 0x0001e2000c101d24 */
[----:B------:R-:W-:Y:S05]  /*8830*/  BRA `(.L_x_13905) ;  /* 0x00000004002c7947 */ /* 0x000fea0003800000 */
.L_x_13924:
[----:B------:R-:W-:-:S13]  /*8840*/  ISETP.NE.AND P0, PT, R0, 0xf, PT ;  /* 0x0000000f0000780c */ /* 0x000fda0003f05270 */
[----:B------:R-:W-:Y:S05]  /*8850*/  @!P0 BRA `(.L_x_13926) ;  /* 0x0000000400088947 */ /* 0x000fea0003800000 */
[----:B------:R-:W-:-:S13]  /*8860*/  ISETP.NE.AND P0, PT, R0, 0x17, PT ;  /* 0x000000170000780c */ /* 0x000fda0003f05270 */
[----:B------:R-:W-:Y:S05]  /*8870*/  @!P0 BRA `(.L_x_13927) ;  /* 0x0000000000a08947 */ /* 0x000fea0003800000 */
[----:B------:R-:W-:-:S13]  /*8880*/  ISETP.NE.AND P0, PT, R0, 0x18, PT ;  /* 0x000000180000780c */ /* 0x000fda0003f05270 */
[----:B------:R-:W-:Y:S05]  /*8890*/  @!P0 BRA `(.L_x_13928) ;  /* 0x0000000000448947 */ /* 0x000fea0003800000 */
.L_x_13904:
        /* <DEDUP_REMOVED lines=16> */
.L_x_13929:
[----:B------:R-:W-:Y:S05]  /*89a0*/  BRA `(.L_x_13905) ;  /* 0x0000000000d07947 */ /* 0x000fea0003800000 */
.L_x_13928:
        /* <DEDUP_REMOVED lines=17> */
.L_x_13931:
[----:B------:R-:W-:Y:S05]  /*8ac0*/  BSYNC.RECONVERGENT B0 ;  /* 0x0000000000007941 */ /* 0x000fea0003800200 */
.L_x_13930:
[----:B------:R-:W-:-:S05]  /*8ad0*/  LOP3.LUT R3, R0, 0x80, R3, 0xf8, !PT ;  /* 0x0000008000037812 */ /* 0x000fca00078ef803 */
[----:B------:R0:W-:Y:S01]  /*8ae0*/  STG.E.U8 desc[UR36][R4.64], R3 ;  /* 0x0000000304007986 */ /* 0x0001e2000c101124 */
[----:B------:R-:W-:Y:S05]  /*8af0*/  BRA `(.L_x_13905) ;  /* 0x00000000007c7947 */ /* 0x000fea0003800000 */
.L_x_13927:
        /* <DEDUP_REMOVED lines=16> */
.L_x_13933:
[----:B------:R-:W-:Y:S01]  /*8c00*/  IMAD.MOV.U32 R0, RZ, RZ, 0x7f ;  /* 0x0000007fff007424 */ /* 0x000fe200078e00ff */
[----:B------:R-:W-:-:S04]  /*8c10*/  ISETP.GT.U32.AND P0, PT, R3, 0x7f800000, PT ;  /* 0x7f8000000300780c */ /* 0x000fc80003f04070 */
[----:B------:R-:W-:-:S09]  /*8c20*/  SEL R0, R0, 0x7c, P0 ;  /* 0x0000007c00007807 */ /* 0x000fd20000000000 */
.L_x_13934:
[----:B------:R-:W-:Y:S05]  /*8c30*/  BSYNC.RECONVERGENT B0 ;  /* 0x0000000000007941 */ /* 0x000fea0003800200 */
.L_x_13932:
[----:B------:R-:W-:-:S04]  /*8c40*/  SHF.R.U32.HI R3, RZ, 0x18, R7 ;  /* 0x00000018ff037819 */ /* 0x000fc80000011607 */
[----:B------:R-:W-:-:S05]  /*8c50*/  LOP3.LUT R3, R0, 0x80, R3, 0xf8, !PT ;  /* 0x0000008000037812 */ /* 0x000fca00078ef803 */
[----:B------:R0:W-:Y:S01]  /*8c60*/  STG.E.U8 desc[UR36][R4.64], R3 ;  /* 0x0000000304007986 */ /* 0x0001e2000c101124 */
[----:B------:R-:W-:Y:S05]  /*8c70*/  BRA `(.L_x_13905) ;  /* 0x00000000001c7947 */ /* 0x000fea0003800000 */
.L_x_13926:
[----:B------:R-:W-:Y:S01]  /*8c80*/  UMOV UR4, 0xf0000000 ;  /* 0xf000000000047882 */ /* 0x000fe20000000000 */
[----:B------:R-:W-:Y:S01]  /*8c90*/  UMOV UR5, 0x380fffff ;  /* 0x380fffff00057882 */ /* 0x000fe20000000000 */
[----:B------:R-:W0:Y:S01]  /*8ca0*/  F2F.F32.F64 R0, R28 ;  /* 0x0000001c00007310 */ /* 0x000e220000301000 */
[----:B------:R-:W-:-:S14]  /*8cb0*/  DSETP.GEU.AND P0, PT, |R28|, UR4, PT ;  /* 0x000000041c007e2a */ /* 0x000fdc000bf0e200 */
[----:B0-----:R-:W-:-:S05]  /*8cc0*/  @!P0 FMUL R0, R0, 1.175494350822287508e-38 ;  /* 0x0080000000008820 */ /* 0x001fca0000400000 */
[----:B------:R-:W-:-:S05]  /*8cd0*/  F2FP.BF16.F32.PACK_AB R0, RZ, R0 ;  /* 0x00000000ff00723e */ /* 0x000fca00000010ff */
[----:B------:R0:W-:Y:S02]  /*8ce0*/  STG.E.U16 desc[UR36][R4.64], R0 ;  /* 0x0000000004007986 */ /* 0x0001e4000c101524 */
.L_x_13905:
[----:B------:R-:W-:-:S07]  /*8cf0*/  VIADD R2, R2, 0x80 ;  /* 0x0000008002027836 */ /* 0x000fce0000000000 */
.L_x_13862:
[----:B------:R-:W-:-:S13]  /*8d00*/  ISETP.GE.AND P0, PT, R2, R23, PT ;  /* 0x000000170200720c */ /* 0x000fda0003f06270 */
[----:B------:R-:W-:Y:S05]  /*8d10*/  @P0 BREAK.RELIABLE B6 ;  /* 0x0000000000060942 */ /* 0x000fea0003800100 */
[----:B------:R-:W-:Y:S05]  /*8d20*/  @P0 BRA `(.L_x_13899) ;  /* 0x00000010004c0947 */ /* 0x000fea0003800000 */
[----:B------:R-:W-:Y:S05]  /*8d30*/  BSYNC.RELIABLE B6 ;  /* 0x0000000000067941 */ /* 0x000fea0003800100 */
.L_x_13861:
        /* <DEDUP_REMOVED lines=21> */
.L_x_13938:
[----:B------:R-:W0:Y:S02]  /*8e90*/  F2I.S64.F64.TRUNC R24, R24 ;  /* 0x0000001800187311 */ /* 0x000e24000030d900 */
[----:B0-----:R-:W-:-:S05]  /*8ea0*/  IMAD.MOV.U32 R3, RZ, RZ, R24 ;  /* 0x000000ffff037224 */ /* 0x001fca00078e0018 */
[----:B------:R0:W-:Y:S01]  /*8eb0*/  STG.E.U8 desc[UR36][R4.64], R3 ;  /* 0x0000000304007986 */ /* 0x0001e2000c101124 */
[----:B------:R-:W-:Y:S05]  /*8ec0*/  BRA `(.L_x_13940) ;  /* 0x0000000c00e07947 */ /* 0x000fea0003800000 */
.L_x_13937:
        /* <DEDUP_REMOVED lines=9> */
.L_x_13942:
[----:B------:R-:W0:Y:S02]  /*8f60*/  F2I.F64.TRUNC R25, R24 ;  /* 0x0000001800197311 */ /* 0x000e24000030d100 */
[----:B0-----:R0:W-:Y:S01]  /*8f70*/  STG.E desc[UR36][R4.64], R25 ;  /* 0x0000001904007986 */ /* 0x0011e2000c101924 */
[----:B------:R-:W-:Y:S05]  /*8f80*/  BRA `(.L_x_13940) ;  /* 0x0000000c00b07947 */ /* 0x000fea0003800000 */
.L_x_13941:
[----:B------:R-:W0:Y:S02]  /*8f90*/  F2I.F64.TRUNC R25, R24 ;  /* 0x0000001800197311 */ /* 0x000e24000030d100 */
[----:B0-----:R0:W-:Y:S01]  /*8fa0*/  STG.E.U16 desc[UR36][R4.64], R25 ;  /* 0x0000001904007986 */ /* 0x0011e2000c101524 */
[----:B------:R-:W-:Y:S05]  /*8fb0*/  BRA `(.L_x_13940) ;  /* 0x0000000c00a47947 */ /* 0x000fea0003800000 */
.L_x_13936:
        /* <DEDUP_REMOVED lines=13> */
.L_x_13944:
        /* <DEDUP_REMOVED lines=8> */
.L_x_13943:
        /* <DEDUP_REMOVED lines=14> */
.L_x_13946:
        /* <DEDUP_REMOVED lines=9> */
.L_x_13945:
[----:B------:R0:W-:Y:S01]  /*9280*/  STG.E.64 desc[UR36][R4.64], R24 ;  /* 0x0000001804007986 */ /* 0x0001e2000c101b24 */
[----:B------:R-:W-:Y:S05]  /*9290*/  BRA `(.L_x_13940) ;  /* 0x0000000800ec7947 */ /* 0x000fea0003800000 */
.L_x_13935:
        /* <DEDUP_REMOVED lines=13> */
.L_x_13950:
        /* <DEDUP_REMOVED lines=22> */
.L_x_13953:
[----:B------:R-:W-:-:S04]  /*94d0*/  SHF.R.U32.HI R3, RZ, 0x18, R7 ;  /* 0x00000018ff037819 */ /* 0x000fc80000011607 */
[----:B------:R-:W-:-:S07]  /*94e0*/  LOP3.LUT R0, R0, 0x80, R3, 0xf8, !PT ;  /* 0x0000008000007812 */ /* 0x000fce00078ef803 */
.L_x_13952:
[----:B------:R-:W-:Y:S05]  /*94f0*/  BSYNC.RECONVERGENT B0 ;  /* 0x0000000000007941 */ /* 0x000fea0003800200 */
.L_x_13951:
[----:B------:R0:W-:Y:S01]  /*9500*/  STG.E.U8 desc[UR36][R4.64], R0 ;  /* 0x0000000004007986 */ /* 0x0001e2000c101124 */
[----:B------:R-:W-:Y:S05]  /*9510*/  BRA `(.L_x_13940) ;  /* 0x00000008004c7947 */ /* 0x000fea0003800000 */
.L_x_13949:
        /* <DEDUP_REMOVED lines=22> */
.L_x_13956:
[----:B------:R-:W-:-:S04]  /*9680*/  SHF.R.U32.HI R3, RZ, 0x18, R7 ;  /* 0x00000018ff037819 */ /* 0x000fc80000011607 */
[----:B------:R-:W-:-:S07]  /*9690*/  LOP3.LUT R0, R0, 0x80, R3, 0xf8, !PT ;  /* 0x0000008000007812 */ /* 0x000fce00078ef803 */
.L_x_13955:
[----:B------:R-:W-:Y:S05]  /*96a0*/  BSYNC.RECONVERGENT B0 ;  /* 0x0000000000007941 */ /* 0x000fea0003800200 */
.L_x_13954:
[----:B------:R0:W-:Y:S01]  /*96b0*/  STG.E.U8 desc[UR36][R4.64], R0 ;  /* 0x0000000004007986 */ /* 0x0001e2000c101124 */
[----:B------:R-:W-:Y:S05]  /*96c0*/  BRA `(.L_x_13940) ;  /* 0x0000000400e07947 */ /* 0x000fea0003800000 */
.L_x_13948:
        /* <DEDUP_REMOVED lines=26> */
.L_x_13958:
[----:B------:R-:W0:Y:S02]  /*9870*/  F2I.U64.F64.TRUNC R24, R24 ;  /* 0x0000001800187311 */ /* 0x000e24000030d800 */
[----:B0-----:R0:W-:Y:S01]  /*9880*/  STG.E.64 desc[UR36][R4.64], R24 ;  /* 0x0000001804007986 */ /* 0x0011e2000c101b24 */
[----:B------:R-:W-:Y:S05]  /*9890*/  BRA `(.L_x_13940) ;  /* 0x00000004006c7947 */ /* 0x000fea0003800000 */
.L_x_13957:
[----:B------:R-:W0:Y:S02]  /*98a0*/  F2I.U32.F64.TRUNC R25, R24 ;  /* 0x0000001800197311 */ /* 0x000e24000030d000 */
[----:B0-----:R0:W-:Y:S01]  /*98b0*/  STG.E desc[UR36][R4.64], R25 ;  /* 0x0000001904007986 */ /* 0x0011e2000c101924 */
[----:B------:R-:W-:Y:S05]  /*98c0*/  BRA `(.L_x_13940) ;  /* 0x0000000400607947 */ /* 0x000fea0003800000 */
.L_x_13947:
        /* <DEDUP_REMOVED lines=10> */
.L_x_13960:
[----:B------:R-:W-:-:S05]  /*9970*/  CS2R R26, SRZ ;  /* 0x00000000001a7805 */ /* 0x000fca000001ff00 */
[----:B------:R0:W-:Y:S01]  /*9980*/  STG.E.128 desc[UR36][R4.64], R24 ;  /* 0x0000001804007986 */ /* 0x0001e2000c101d24 */
[----:B------:R-:W-:Y:S05]  /*9990*/  BRA `(.L_x_13940) ;  /* 0x00000004002c7947 */ /* 0x000fea0003800000 */
.L_x_13959:
[----:B------:R-:W-:-:S13]  /*99a0*/  ISETP.NE.AND P0, PT, R0, 0xf, PT ;  /* 0x0000000f0000780c */ /* 0x000fda0003f05270 */
[----:B------:R-:W-:Y:S05]  /*99b0*/  @!P0 BRA `(.L_x_13961) ;  /* 0x0000000400088947 */ /* 0x000fea0003800000 */
[----:B------:R-:W-:-:S13]  /*99c0*/  ISETP.NE.AND P0, PT, R0, 0x17, PT ;  /* 0x000000170000780c */ /* 0x000fda0003f05270 */
[----:B------:R-:W-:Y:S05]  /*99d0*/  @!P0 BRA `(.L_x_13962) ;  /* 0x0000000000a08947 */ /* 0x000fea0003800000 */
[----:B------:R-:W-:-:S13]  /*99e0*/  ISETP.NE.AND P0, PT, R0, 0x18, PT ;  /* 0x000000180000780c */ /* 0x000fda0003f05270 */
[----:B------:R-:W-:Y:S05]  /*99f0*/  @!P0 BRA `(.L_x_13963) ;  /* 0x0000000000448947 */ /* 0x000fea0003800000 */
.L_x_13939:
        /* <DEDUP_REMOVED lines=16> */
.L_x_13964:
[----:B------:R-:W-:Y:S05]  /*9b00*/  BRA `(.L_x_13940) ;  /* 0x0000000000d07947 */ /* 0x000fea0003800000 */
.L_x_13963:
        /* <DEDUP_REMOVED lines=17> */
.L_x_13966:
[----:B------:R-:W-:Y:S05]  /*9c20*/  BSYNC.RECONVERGENT B0 ;  /* 0x0000000000007941 */ /* 0x000fea0003800200 */
.L_x_13965:
[----:B------:R-:W-:-:S05]  /*9c30*/  LOP3.LUT R3, R0, 0x80, R3, 0xf8, !PT ;  /* 0x0000008000037812 */ /* 0x000fca00078ef803 */
[----:B------:R3:W-:Y:S01]  /*9c40*/  STG.E.U8 desc[UR36][R4.64], R3 ;  /* 0x0000000304007986 */ /* 0x0007e2000c101124 */
[----:B------:R-:W-:Y:S05]  /*9c50*/  BRA `(.L_x_13940) ;  /* 0x00000000007c7947 */ /* 0x000fea0003800000 */
.L_x_13962:
        /* <DEDUP_REMOVED lines=16> */
.L_x_13968:
[----:B------:R-:W-:Y:S01]  /*9d60*/  IMAD.MOV.U32 R0, RZ, RZ, 0x7f ;  /* 0x0000007fff007424 */ /* 0x000fe200078e00ff */
[----:B------:R-:W-:-:S04]  /*9d70*/  ISETP.GT.U32.AND P0, PT, R3, 0x7f800000, PT ;  /* 0x7f8000000300780c */ /* 0x000fc80003f04070 */
[----:B------:R-:W-:-:S09]  /*9d80*/  SEL R0, R0, 0x7c, P0 ;  /* 0x0000007c00007807 */ /* 0x000fd20000000000 */
.L_x_13969:
[----:B------:R-:W-:Y:S05]  /*9d90*/  BSYNC.RECONVERGENT B0 ;  /* 0x0000000000007941 */ /* 0x000fea0003800200 */
.L_x_13967:
[----:B------:R-:W-:-:S04]  /*9da0*/  SHF.R.U32.HI R3, RZ, 0x18, R7 ;  /* 0x00000018ff037819 */ /* 0x000fc80000011607 */
[----:B------:R-:W-:-:S05]  /*9db0*/  LOP3.LUT R3, R0, 0x80, R3, 0xf8, !PT ;  /* 0x0000008000037812 */ /* 0x000fca00078ef803 */
[----:B------:R2:W-:Y:S01]  /*9dc0*/  STG.E.U8 desc[UR36][R4.64], R3 ;  /* 0x0000000304007986 */ /* 0x0005e2000c101124 */
[----:B------:R-:W-:Y:S05]  /*9dd0*/  BRA `(.L_x_13940) ;  /* 0x00000000001c7947 */ /* 0x000fea0003800000 */
.L_x_13961:
[----:B------:R-:W-:Y:S01]  /*9de0*/  UMOV UR4, 0xf0000000 ;  /* 0xf000000000047882 */ /* 0x000fe20000000000 */
[----:B------:R-:W-:Y:S01]  /*9df0*/  UMOV UR5, 0x380fffff ;  /* 0x380fffff00057882 */ /* 0x000fe20000000000 */
[----:B------:R-:W0:Y:S01]  /*9e00*/  F2F.F32.F64 R0, R24 ;  /* 0x0000001800007310 */ /* 0x000e220000301000 */
[----:B------:R-:W-:-:S14]  /*9e10*/  DSETP.GEU.AND P0, PT, |R24|, UR4, PT ;  /* 0x0000000418007e2a */ /* 0x000fdc000bf0e200 */
[----:B0-----:R-:W-:-:S05]  /*9e20*/  @!P0 FMUL R0, R0, 1.175494350822287508e-38 ;  /* 0x0080000000008820 */ /* 0x001fca0000400000 */
[----:B------:R-:W-:-:S05]  /*9e30*/  F2FP.BF16.F32.PACK_AB R0, RZ, R0 ;  /* 0x00000000ff00723e */ /* 0x000fca00000010ff */
[----:B------:R4:W-:Y:S02]  /*9e40*/  STG.E.U16 desc[UR36][R4.64], R0 ;  /* 0x0000000004007986 */ /* 0x0009e4000c101524 */
.L_x_13940:
[----:B------:R-:W-:-:S07]  /*9e50*/  VIADD R2, R2, 0x80 ;  /* 0x0000008002027836 */ /* 0x000fce0000000000 */
.L_x_13899:
[----:B------:R-:W-:Y:S05]  /*9e60*/  BSYNC.RECONVERGENT B7 ;  /* 0x0000000000077941 */ /* 0x000fea0003800200 */
.L_x_13860:
        /* <DEDUP_REMOVED lines=22> */
.L_x_13973:
[----:B------:R-:W0:Y:S02]  /*9fd0*/  F2I.S64.F64.TRUNC R16, R16 ;  /* 0x0000001000107311 */ /* 0x000e24000030d900 */
[----:B0-----:R-:W-:-:S05]  /*9fe0*/  IMAD.MOV.U32 R5, RZ, RZ, R16 ;  /* 0x000000ffff057224 */ /* 0x001fca00078e0010 */
[----:B------:R-:W-:Y:S01]  /*9ff0*/  STG.E.U8 desc[UR36][R2.64], R5 ;  /* 0x0000000502007986 */ /* 0x000fe2000c101124 */
[----:B------:R-:W-:Y:S05]  /*a000*/  EXIT ;  /* 0x000000000000794d */ /* 0x000fea0003800000 */
.L_x_13972:
        /* <DEDUP_REMOVED lines=9> */
.L_x_13976:
[----:B------:R-:W0:Y:S02]  /*a0a0*/  F2I.F64.TRUNC R17, R16 ;  /* 0x0000001000117311 */ /* 0x000e24000030d100 */
[----:B0-----:R-:W-:Y:S01]  /*a0b0*/  STG.E desc[UR36][R2.64], R17 ;  /* 0x0000001102007986 */ /* 0x001fe2000c101924 */
[----:B------:R-:W-:Y:S05]  /*a0c0*/  EXIT ;  /* 0x000000000000794d */ /* 0x000fea0003800000 */
.L_x_13975:
[----:B------:R-:W0:Y:S02]  /*a0d0*/  F2I.F64.TRUNC R17, R16 ;  /* 0x0000001000117311 */ /* 0x000e24000030d100 */
[----:B0-----:R-:W-:Y:S01]  /*a0e0*/  STG.E.U16 desc[UR36][R2.64], R17 ;  /* 0x0000001102007986 */ /* 0x001fe2000c101524 */
[----:B------:R-:W-:Y:S05]  /*a0f0*/  EXIT ;  /* 0x000000000000794d */ /* 0x000fea0003800000 */
.L_x_13971:
        /* <DEDUP_REMOVED lines=13> */
.L_x_13978:
        /* <DEDUP_REMOVED lines=8> */
.L_x_13977:
        /* <DEDUP_REMOVED lines=14> */
.L_x_13980:
        /* <DEDUP_REMOVED lines=9> */
.L_x_13979:
[----:B------:R-:W-:Y:S01]  /*a3c0*/  STG.E.64 desc[UR36][R2.64], R16 ;  /* 0x0000001002007986 */ /* 0x000fe2000c101b24 */
[----:B------:R-:W-:Y:S05]  /*a3d0*/  EXIT ;  /* 0x000000000000794d */ /* 0x000fea0003800000 */
.L_x_13970:
        /* <DEDUP_REMOVED lines=13> */
.L_x_13984:
        /* <DEDUP_REMOVED lines=22> */
.L_x_13987:
[----:B------:R-:W-:-:S04]  /*a610*/  SHF.R.U32.HI R5, RZ, 0x18, R5 ;  /* 0x00000018ff057819 */ /* 0x000fc80000011605 */
[----:B------:R-:W-:-:S07]  /*a620*/  LOP3.LUT R0, R0, 0x80, R5, 0xf8, !PT ;  /* 0x0000008000007812 */ /* 0x000fce00078ef805 */
.L_x_13986:
[----:B------:R-:W-:Y:S05]  /*a630*/  BSYNC.RECONVERGENT B0 ;  /* 0x0000000000007941 */ /* 0x000fea0003800200 */
.L_x_13985:
[----:B------:R-:W-:Y:S01]  /*a640*/  STG.E.U8 desc[UR36][R2.64], R0 ;  /* 0x0000000002007986 */ /* 0x000fe2000c101124 */
[----:B------:R-:W-:Y:S05]  /*a650*/  EXIT ;  /* 0x000000000000794d */ /* 0x000fea0003800000 */
.L_x_13983:
        /* <DEDUP_REMOVED lines=22> */
.L_x_13990:
[----:B------:R-:W-:-:S04]  /*a7c0*/  SHF.R.U32.HI R5, RZ, 0x18, R5 ;  /* 0x00000018ff057819 */ /* 0x000fc80000011605 */
[----:B------:R-:W-:-:S07]  /*a7d0*/  LOP3.LUT R0, R0, 0x80, R5, 0xf8, !PT ;  /* 0x0000008000007812 */ /* 0x000fce00078ef805 */
.L_x_13989:
[----:B------:R-:W-:Y:S05]  /*a7e0*/  BSYNC.RECONVERGENT B0 ;  /* 0x0000000000007941 */ /* 0x000fea0003800200 */
.L_x_13988:
[----:B------:R-:W-:Y:S01]  /*a7f0*/  STG.E.U8 desc[UR36][R2.64], R0 ;  /* 0x0000000002007986 */ /* 0x000fe2000c101124 */
[----:B------:R-:W-:Y:S05]  /*a800*/  EXIT ;  /* 0x000000000000794d */ /* 0x000fea0003800000 */
.L_x_13982:
        /* <DEDUP_REMOVED lines=26> */
.L_x_13992:
[----:B------:R-:W0:Y:S02]  /*a9b0*/  F2I.U64.F64.TRUNC R16, R16 ;  /* 0x0000001000107311 */ /* 0x000e24000030d800 */
[----:B0-----:R-:W-:Y:S01]  /*a9c0*/  STG.E.64 desc[UR36][R2.64], R16 ;  /* 0x0000001002007986 */ /* 0x001fe2000c101b24 */
[----:B------:R-:W-:Y:S05]  /*a9d0*/  EXIT ;  /* 0x000000000000794d */ /* 0x000fea0003800000 */
.L_x_13991:
[----:B------:R-:W0:Y:S02]  /*a9e0*/  F2I.U32.F64.TRUNC R17, R16 ;  /* 0x0000001000117311 */ /* 0x000e24000030d000 */
[----:B0-----:R-:W-:Y:S01]  /*a9f0*/  STG.E desc[UR36][R2.64], R17 ;  /* 0x0000001102007986 */ /* 0x001fe2000c101924 */
[----:B------:R-:W-:Y:S05]  /*aa00*/  EXIT ;  /* 0x000000000000794d */ /* 0x000fea0003800000 */
.L_x_13981:
        /* <DEDUP_REMOVED lines=10> */
.L_x_13994:
[----:B------:R-:W-:-:S05]  /*aab0*/  CS2R R18, SRZ ;  /* 0x0000000000127805 */ /* 0x000fca000001ff00 */
[----:B------:R-:W-:Y:S01]  /*aac0*/  STG.E.128 desc[UR36][R2.64], R16 ;  /* 0x0000001002007986 */ /* 0x000fe2000c101d24 */
[----:B------:R-:W-:Y:S05]  /*aad0*/  EXIT ;  /* 0x000000000000794d */ /* 0x000fea0003800000 */
.L_x_13993:
[----:B------:R-:W-:-:S13]  /*aae0*/  ISETP.NE.AND P0, PT, R0, 0xf, PT ;  /* 0x0000000f0000780c */ /* 0x000fda0003f05270 */
[----:B------:R-:W-:Y:S05]  /*aaf0*/  @!P0 BRA `(.L_x_13995) ;  /* 0x0000000400088947 */ /* 0x000fea0003800000 */
[----:B------:R-:W-:-:S13]  /*ab00*/  ISETP.NE.AND P0, PT, R0, 0x17, PT ;  /* 0x000000170000780c */ /* 0x000fda0003f05270 */
[----:B------:R-:W-:Y:S05]  /*ab10*/  @!P0 BRA `(.L_x_13996) ;  /* 0x0000000000a08947 */ /* 0x000fea0003800000 */
[----:B------:R-:W-:-:S13]  /*ab20*/  ISETP.NE.AND P0, PT, R0, 0x18, PT ;  /* 0x000000180000780c */ /* 0x000fda0003f05270 */
[----:B------:R-:W-:Y:S05]  /*ab30*/  @!P0 BRA `(.L_x_13997) ;  /* 0x0000000000448947 */ /* 0x000fea0003800000 */
.L_x_13974:
        /* <DEDUP_REMOVED lines=16> */
.L_x_13998:
[----:B------:R-:W-:Y:S05]  /*ac40*/  EXIT ;  /* 0x000000000000794d */ /* 0x000fea0003800000 */
.L_x_13997:
        /* <DEDUP_REMOVED lines=17> */
.L_x_14000:
[----:B------:R-:W-:Y:S05]  /*ad60*/  BSYNC.RECONVERGENT B0 ;  /* 0x0000000000007941 */ /* 0x000fea0003800200 */
.L_x_13999:
[----:B------:R-:W-:-:S05]  /*ad70*/  LOP3.LUT R5, R0, 0x80, R5, 0xf8, !PT ;  /* 0x0000008000057812 */ /* 0x000fca00078ef805 */
[----:B------:R-:W-:Y:S01]  /*ad80*/  STG.E.U8 desc[UR36][R2.64], R5 ;  /* 0x0000000502007986 */ /* 0x000fe2000c101124 */
[----:B------:R-:W-:Y:S05]  /*ad90*/  EXIT ;  /* 0x000000000000794d */ /* 0x000fea0003800000 */
.L_x_13996:
        /* <DEDUP_REMOVED lines=16> */
.L_x_14002:
[----:B------:R-:W-:Y:S01]  /*aea0*/  IMAD.MOV.U32 R0, RZ, RZ, 0x7f ;  /* 0x0000007fff007424 */ /* 0x000fe200078e00ff */
[----:B------:R-:W-:-:S04]  /*aeb0*/  ISETP.GT.U32.AND P0, PT, R4, 0x7f800000, PT ;  /* 0x7f8000000400780c */ /* 0x000fc80003f04070 */
[----:B------:R-:W-:-:S09]  /*aec0*/  SEL R0, R0, 0x7c, P0 ;  /* 0x0000007c00007807 */ /* 0x000fd20000000000 */
.L_x_14003:
[----:B------:R-:W-:Y:S05]  /*aed0*/  BSYNC.RECONVERGENT B0 ;  /* 0x0000000000007941 */ /* 0x000fea0003800200 */
.L_x_14001:
[----:B------:R-:W-:-:S04]  /*aee0*/  SHF.R.U32.HI R5, RZ, 0x18, R5 ;  /* 0x00000018ff057819 */ /* 0x000fc80000011605 */
[----:B------:R-:W-:-:S05]  /*aef0*/  LOP3.LUT R5, R0, 0x80, R5, 0xf8, !PT ;  /* 0x0000008000057812 */ /* 0x000fca00078ef805 */
[----:B------:R-:W-:Y:S01]  /*af00*/  STG.E.U8 desc[UR36][R2.64], R5 ;  /* 0x0000000502007986 */ /* 0x000fe2000c101124 */
[----:B------:R-:W-:Y:S05]  /*af10*/  EXIT ;  /* 0x000000000000794d */ /* 0x000fea0003800000 */
.L_x_13995:
        /* <DEDUP_REMOVED lines=8> */
.L_x_14004:
        /* <DEDUP_REMOVED lines=14> */
.L_x_14346:


//--------------------- .text._ZN2at6native18elementwise_kernelILi128ELi2EZNS0_22gpu_kernel_impl_nocastIZNS0_43_GLOBAL__N__7cc8d1ed_10_Dropout_cu_0e96ed3819masked_scale_kernelIbddEEvRNS_6TensorERKS5_S8_T1_EUldbE_EEvRNS_18TensorIteratorBaseERKT_EUliE_EEviS9_ --------------------------
	.section	.text._ZN2at6native18elementwise_kernelILi128ELi2EZNS0_22gpu_kernel_impl_nocastIZNS0_43_GLOBAL__N__7cc8d1ed_10_Dropout_cu_0e96ed3819masked_scale_kernelIbddEEvRNS_6TensorERKS5_S8_T1_EUldbE_EEvRNS_18TensorIteratorBaseERKT_EUliE_EEviS9_,"ax",@progbits
	.align	128
        .global         _ZN2at6native18elementwise_kernelILi128ELi2EZNS0_22gpu_kernel_impl_nocastIZNS0_43_GLOBAL__N__7cc8d1ed_10_Dropout_cu_0e96ed3819masked_scale_kernelIbddEEvRNS_6TensorERKS5_S8_T1_EUldbE_EEvRNS_18TensorIteratorBaseERKT_EUliE_EEviS9_
        .type           _ZN2at6native18elementwise_kernelILi128ELi2EZNS0_22gpu_kernel_impl_nocastIZNS0_43_GLOBAL__N__7cc8d1ed_10_Dropout_cu_0e96ed3819masked_scale_kernelIbddEEvRNS_6TensorERKS5_S8_T1_EUldbE_EEvRNS_18TensorIteratorBaseERKT_EUliE_EEviS9_,@function
        .size           _ZN2at6native18elementwise_kernelILi128ELi2EZNS0_22gpu_kernel_impl_nocastIZNS0_43_GLOBAL__N__7cc8d1ed_10_Dropout_cu_0e96ed3819masked_scale_kernelIbddEEvRNS_6TensorERKS5_S8_T1_EUldbE_EEvRNS_18TensorIteratorBaseERKT_EUliE_EEviS9_,(.L_x_14347 - _ZN2at6native18elementwise_kernelILi128ELi2EZNS0_22gpu_kernel_impl_nocastIZNS0_43_GLOBAL__N__7cc8d1ed_10_Dropout_cu_0e96ed3819masked_scale_kernelIbddEEvRNS_6TensorERKS5_S8_T1_EUldbE_EEvRNS_18TensorIteratorBaseERKT_EUliE_EEviS9_)
        .other          _ZN2at6native18elementwise_kernelILi128ELi2EZNS0_22gpu_kernel_impl_nocastIZNS0_43_GLOBAL__N__7cc8d1ed_10_Dropout_cu_0e96ed3819masked_scale_kernelIbddEEvRNS_6TensorERKS5_S8_T1_EUldbE_EEvRNS_18TensorIteratorBaseERKT_EUliE_EEviS9_,@"STO_CUDA_ENTRY STV_DEFAULT"
_ZN2at6native18elementwise_kernelILi128ELi2EZNS0_22gpu_kernel_impl_nocastIZNS0_43_GLOBAL__N__7cc8d1ed_10_Dropout_cu_0e96ed3819masked_scale_kernelIbddEEvRNS_6TensorERKS5_S8_T1_EUldbE_EEvRNS_18TensorIteratorBaseERKT_EUliE_EEviS9_:
.text._ZN2at6native18elementwise_kernelILi128ELi2EZNS0_22gpu_kernel_impl_nocastIZNS0_43_GLOBAL__N__7cc8d1ed_10_Dropout_cu_0e96ed3819masked_scale_kernelIbddEEvRNS_6TensorERKS5_S8_T1_EUldbE_EEvRNS_18TensorIteratorBaseERKT_EUliE_EEviS9_:
        /* <DEDUP_REMOVED lines=19> */
[----:B------:R-:W-:Y:S01]  /*0130*/  HFMA2 R8, -RZ, RZ, 0, 0 ;  /* 0x00000000ff087431 */ /* 0x000fe200000001ff */
[----:B------:R-:W-:-:S02]  /*0140*/  IADD3 R3, PT, PT, R3, 0x80, RZ ;  /* 0x0000008003037810 */ /* 0x000fc40007ffe0ff */
[----:B---3--:R-:W-:-:S04]  /*0150*/  ISETP.NE.AND P0, PT, R6, RZ, PT ;  /* 0x000000ff0600720c */ /* 0x008fc80003f05270 */
[----:B------:R-:W-:-:S06]  /*0160*/  FSEL R9, RZ, 1.875, !P0 ;  /* 0x3ff00000ff097808 */ /* 0x000fcc0004000000 */
[----:B--2---:R-:W-:-:S08]  /*0170*/  DMUL R8, R4, R8 ;  /* 0x0000000804087228 */ /* 0x004fd00000000000 */
[----:B-1----:R-:W-:-:S07]  /*0180*/  DMUL R8, R8, UR8 ;  /* 0x0000000808087c28 */ /* 0x002fce0008000000 */
[----:B0-----:R0:W-:Y:S04]  /*0190*/  STG.E.64 desc[UR6][R10.64], R8 ;  /* 0x000000080a007986 */ /* 0x0011e8000c101b06 */
.L_x_14007:
[----:B------:R-:W-:Y:S05]  /*01a0*/  BSYNC.RECONVERGENT B0 ;  /* 0x0000000000007941 */ /* 0x000fea0003800200 */
.L_x_14006:
        /* <DEDUP_REMOVED lines=8> */
[----:B------:R-:W-:Y:S01]  /*0230*/  HFMA2 R4, -RZ, RZ, 0, 0 ;  /* 0x00000000ff047431 */ /* 0x000fe200000001ff */
[----:B---3--:R-:W-:-:S04]  /*0240*/  ISETP.NE.AND P0, PT, R8, RZ, PT ;  /* 0x000000ff0800720c */ /* 0x008fc80003f05270 */
[----:B------:R-:W-:-:S06]  /*0250*/  FSEL R5, RZ, 1.875, !P0 ;  /* 0x3ff00000ff057808 */ /* 0x000fcc0004000000 */
[----:B--2---:R-:W-:-:S08]  /*0260*/  DMUL R2, R2, R4 ;  /* 0x0000000402027228 */ /* 0x004fd00000000000 */
[----:B-1----:R-:W-:-:S07]  /*0270*/  DMUL R2, R2, UR4 ;  /* 0x0000000402027c28 */ /* 0x002fce0008000000 */
[----:B0-----:R-:W-:Y:S01]  /*0280*/  STG.E.64 desc[UR6][R10.64], R2 ;  /* 0x000000020a007986 */ /* 0x001fe2000c101b06 */
[----:B------:R-:W-:Y:S05]  /*0290*/  EXIT ;  /* 0x000000000000794d */ /* 0x000fea0003800000 */
.L_x_14005:
        /* <DEDUP_REMOVED lines=355> */
.L_x_14010:
[----:B------:R-:W0:Y:S02]  /*18d0*/  LDCU.128 UR8, c[0x0][0x5f0] ;  /* 0x0000be00ff0877ac */ /* 0x000e240008000c00 */
[----:B0-----:R-:W-:-:S04]  /*18e0*/  IADD3 R10, P0, PT, R6, UR10, RZ ;  /* 0x0000000a060a7c10 */ /* 0x001fc8000ff1e0ff */
[----:B------:R-:W-:Y:S01]  /*18f0*/  IADD3.X R11, PT, PT, RZ, UR11, RZ, P0, !PT ;  /* 0x0000000bff0b7c10 */ /* 0x000fe200087fe4ff */
[----:B------:R-:W0:Y:S01]  /*1900*/  LDCU.64 UR10, c[0x0][0x600] ;  /* 0x0000c000ff0a77ac */ /* 0x000e220008000a00 */
[----:B------:R-:W-:-:S03]  /*1910*/  IADD3 R8, P0, PT, R4, UR8, RZ ;  /* 0x0000000804087c10 */ /* 0x000fc6000ff1e0ff */
[----:B------:R-:W2:Y:S01]  /*1920*/  LDG.E.U8 R10, desc[UR6][R10.64] ;  /* 0x000000060a0a7981 */ /* 0x000ea2000c1e1100 */
[----:B------:R-:W-:Y:S01]  /*1930*/  IADD3.X R9, PT, PT, RZ, UR9, RZ, P0, !PT ;  /* 0x00000009ff097c10 */ /* 0x000fe200087fe4ff */
[----:B------:R-:W1:Y:S04]  /*1940*/  LDCU.64 UR8, c[0x0][0x5e8] ;  /* 0x0000bd00ff0877ac */ /* 0x000e680008000a00 */
[----:B------:R-:W3:Y:S01]  /*1950*/  LDG.E.64 R6, desc[UR6][R8.64] ;  /* 0x0000000608067981 */ /* 0x000ee2000c1e1b00 */
[----:B------:R-:W-:Y:S02]  /*1960*/  MOV R12, RZ ;  /* 0x000000ff000c7202 */ /* 0x000fe40000000f00 */
[----:B------:R-:W-:Y:S02]  /*1970*/  IADD3 R3, PT, PT, R3, 0x80, RZ ;  /* 0x0000008003037810 */ /* 0x000fe40007ffe0ff */
[----:B--2---:R-:W-:-:S04]  /*1980*/  ISETP.NE.AND P0, PT, R10, RZ, PT ;  /* 0x000000ff0a00720c */ /* 0x004fc80003f05270 */
[----:B------:R-:W-:Y:S02]  /*1990*/  FSEL R13, RZ, 1.875, !P0 ;  /* 0x3ff00000ff0d7808 */ /* 0x000fe40004000000 */
[----:B-1----:R-:W-:-:S04]  /*19a0*/  IADD3 R4, P0, PT, R5, UR8, RZ ;  /* 0x0000000805047c10 */ /* 0x002fc8000ff1e0ff */
[----:B---3--:R-:W-:Y:S01]  /*19b0*/  DMUL R6, R6, R12 ;  /* 0x0000000c06067228 */ /* 0x008fe20000000000 */
[----:B------:R-:W-:-:S07]  /*19c0*/  IADD3.X R5, PT, PT, RZ, UR9, RZ, P0, !PT ;  /* 0x00000009ff057c10 */ /* 0x000fce00087fe4ff */
[----:B0-----:R-:W-:-:S07]  /*19d0*/  DMUL R6, R6, UR10 ;  /* 0x0000000a06067c28 */ /* 0x001fce0008000000 */
[----:B------:R0:W-:Y:S04]  /*19e0*/  STG.E.64 desc[UR6][R4.64], R6 ;  /* 0x0000000604007986 */ /* 0x0001e8000c101b06 */
.L_x_14009:
[----:B------:R-:W-:Y:S05]  /*19f0*/  BSYNC.RECONVERGENT B0 ;  /* 0x0000000000007941 */ /* 0x000fea0003800200 */
.L_x_14008:
        /* <DEDUP_REMOVED lines=350> */
.L_x_14011:
[----:B------:R-:W0:Y:S01]  /*2fe0*/  LDCU.128 UR8, c[0x0][0x5f0] ;  /* 0x0000be00ff0877ac */ /* 0x000e220008000c00 */
[----:B------:R-:W1:Y:S01]  /*2ff0*/  LDCU.64 UR4, c[0x0][0x5e8] ;  /* 0x0000bd00ff0477ac */ /* 0x000e620008000a00 */
[----:B0-----:R-:W-:-:S04]  /*3000*/  IADD3 R8, P0, PT, R4, UR10, RZ ;  /* 0x0000000a04087c10 */ /* 0x001fc8000ff1e0ff */
[----:B------:R-:W-:Y:S02]  /*3010*/  IADD3.X R9, PT, PT, RZ, UR11, RZ, P0, !PT ;  /* 0x0000000bff097c10 */ /* 0x000fe400087fe4ff */
[----:B------:R-:W-:-:S03]  /*3020*/  IADD3 R6, P0, PT, R2, UR8, RZ ;  /* 0x0000000802067c10 */ /* 0x000fc6000ff1e0ff */
[----:B------:R-:W2:Y:S01]  /*3030*/  LDG.E.U8 R8, desc[UR6][R8.64] ;  /* 0x0000000608087981 */ /* 0x000ea2000c1e1100 */
[----:B------:R-:W-:Y:S01]  /*3040*/  IADD3.X R7, PT, PT, RZ, UR9, RZ, P0, !PT ;  /* 0x00000009ff077c10 */ /* 0x000fe200087fe4ff */
[----:B------:R-:W0:Y:S04]  /*3050*/  LDCU.64 UR8, c[0x0][0x600] ;  /* 0x0000c000ff0877ac */ /* 0x000e280008000a00 */
[----:B------:R-:W3:Y:S01]  /*3060*/  LDG.E.64 R4, desc[UR6][R6.64] ;  /* 0x0000000606047981 */ /* 0x000ee2000c1e1b00 */
[----:B------:R-:W-:Y:S02]  /*3070*/  MOV R10, RZ ;  /* 0x000000ff000a7202 */ /* 0x000fe40000000f00 */
[----:B--2---:R-:W-:-:S04]  /*3080*/  ISETP.NE.AND P0, PT, R8, RZ, PT ;  /* 0x000000ff0800720c */ /* 0x004fc80003f05270 */
[----:B------:R-:W-:Y:S02]  /*3090*/  FSEL R11, RZ, 1.875, !P0 ;  /* 0x3ff00000ff0b7808 */ /* 0x000fe40004000000 */
[----:B-1----:R-:W-:-:S04]  /*30a0*/  IADD3 R2, P0, PT, R3, UR4, RZ ;  /* 0x0000000403027c10 */ /* 0x002fc8000ff1e0ff */
[----:B---3--:R-:W-:Y:S01]  /*30b0*/  DMUL R4, R4, R10 ;  /* 0x0000000a04047228 */ /* 0x008fe20000000000 */
[----:B------:R-:W-:-:S07]  /*30c0*/  IADD3.X R3, PT, PT, RZ, UR5, RZ, P0, !PT ;  /* 0x00000005ff037c10 */ /* 0x000fce00087fe4ff */
[----:B0-----:R-:W-:-:S07]  /*30d0*/  DMUL R4, R4, UR8 ;  /* 0x0000000804047c28 */ /* 0x001fce0008000000 */
[----:B------:R-:W-:Y:S01]  /*30e0*/  STG.E.64 desc[UR6][R2.64], R4 ;  /* 0x0000000402007986 */ /* 0x000fe2000c101b06 */
[----:B------:R-:W-:Y:S05]  /*30f0*/  EXIT ;  /* 0x000000000000794d */ /* 0x000fea0003800000 */
.L_x_14012:
        /* <DEDUP_REMOVED lines=16> */
.L_x_14347:


//--------------------- .text._ZN2at6native27unrolled_elementwise_kernelIZNS0_43_GLOBAL__N__7cc8d1ed_10_Dropout_cu_0e96ed3819masked_scale_kernelIbddEEvRNS_6TensorERKS4_S7_T1_EUldbE_St5arrayIPcLm3EELi4E23TrivialOffsetCalculatorILi2EjESD_ILi1EjENS0_6memory15LoadWithoutCastENSG_16StoreWithoutCastEEEviT_T0_T2_T3_T4_T5_ --------------------------
	.section	.text._ZN2at6native27unrolled_elementwise_kernelIZNS0_43_GLOBAL__N__7cc8d1ed_10_Dropout_cu_0e96ed3819masked_scale_kernelIbddEEvRNS_6TensorERKS4_S7_T1_EUldbE_St5arrayIPcLm3EELi4E23TrivialOffsetCalculatorILi2EjESD_ILi1EjENS0_6memory15LoadWithoutCastENSG_16StoreWithoutCastEEEviT_T0_T2_T3_T4_T5_,"ax",@progbits
	.align	128
        .global         _ZN2at6native27unrolled_elementwise_kernelIZNS0_43_GLOBAL__N__7cc8d1ed_10_Dropout_cu_0e96ed3819masked_scale_kernelIbddEEvRNS_6TensorERKS4_S7_T1_EUldbE_St5arrayIPcLm3EELi4E23TrivialOffsetCalculatorILi2EjESD_ILi1EjENS0_6memory15LoadWithoutCastENSG_16StoreWithoutCastEEEviT_T0_T2_T3_T4_T5_
        .type           _ZN2at6native27unrolled_elementwise_kernelIZNS0_43_GLOBAL__N__7cc8d1ed_10_Dropout_cu_0e96ed3819masked_scale_kernelIbddEEvRNS_6TensorERKS4_S7_T1_EUldbE_St5arrayIPcLm3EELi4E23TrivialOffsetCalculatorILi2EjESD_ILi1EjENS0_6memory15LoadWithoutCastENSG_16StoreWithoutCastEEEviT_T0_T2_T3_T4_T5_,@function
        .size           _ZN2at6native27unrolled_elementwise_kernelIZNS0_43_GLOBAL__N__7cc8d1ed_10_Dropout_cu_0e96ed3819masked_scale_kernelIbddEEvRNS_6TensorERKS4_S7_T1_EUldbE_St5arrayIPcLm3EELi4E23TrivialOffsetCalculatorILi2EjESD_ILi1EjENS0_6memory15LoadWithoutCastENSG_16StoreWithoutCastEEEviT_T0_T2_T3_T4_T5_,(.L_x_14348 - _ZN2at6native27unrolled_elementwise_kernelIZNS0_43_GLOBAL__N__7cc8d1ed_10_Dropout_cu_0e96ed3819masked_scale_kernelIbddEEvRNS_6TensorERKS4_S7_T1_EUldbE_St5arrayIPcLm3EELi4E23TrivialOffsetCalculatorILi2EjESD_ILi1EjENS0_6memory15LoadWithoutCastENSG_16StoreWithoutCastEEEviT_T0_T2_T3_T4_T5_)
        .other          _ZN2at6native27unrolled_elementwise_kernelIZNS0_43_GLOBAL__N__7cc8d1ed_10_Dropout_cu_0e96ed3819masked_scale_kernelIbddEEvRNS_6TensorERKS4_S7_T1_EUldbE_St5arrayIPcLm3EELi4E23TrivialOffsetCalculatorILi2EjESD_ILi1EjENS0_6memory15LoadWithoutCastENSG_16StoreWithoutCastEEEviT_T0_T2_T3_T4_T5_,@"STO_CUDA_ENTRY STV_DEFAULT"
_ZN2at6native27unrolled_elementwise_kernelIZNS0_43_GLOBAL__N__7cc8d1ed_10_Dropout_cu_0e96ed3819masked_scale_kernelIbddEEvRNS_6TensorERKS4_S7_T1_EUldbE_St5arrayIPcLm3EELi4E23TrivialOffsetCalculatorILi2EjESD_ILi1EjENS0_6memory15LoadWithoutCastENSG_16StoreWithoutCastEEEviT_T0_T2_T3_T4_T5_:
.text._ZN2at6native27unrolled_elementwise_kernelIZNS0_43_GLOBAL__N__7cc8d1ed_10_Dropout_cu_0e96ed3819masked_scale_kernelIbddEEvRNS_6TensorERKS4_S7_T1_EUldbE_St5arrayIPcLm3EELi4E23TrivialOffsetCalculatorILi2EjESD_ILi1EjENS0_6memory15LoadWithoutCastENSG_16StoreWithoutCastEEEviT_T0_T2_T3_T4_T5_:
        /* <DEDUP_REMOVED lines=15> */
[----:B------:R-:W4:Y:S01]  /*00f0*/  @!P2 LDC.64 R14, c[0x0][0x3a8] ;  /* 0x0000ea00ff0eab82 */ /* 0x000f220000000a00 */
[----:B------:R-:W-:-:S05]  /*0100*/  @!P2 VIADD R17, R17, 0x80 ;  /* 0x000000801111a836 */ /* 0x000fca0000000000 */
[----:B------:R-:W-:Y:S02]  /*0110*/  ISETP.GE.AND P1, PT, R17, R18, PT ;  /* 0x000000121100720c */ /* 0x000fe40003f26270 */
[C---:B0-----:R-:W-:Y:S01]  /*0120*/  @!P3 IADD3 R26, P4, PT, R3.reuse, R26, RZ ;  /* 0x0000001a031ab210 */ /* 0x041fe20007f9e0ff */
[----:B------:R-:W0:Y:S04]  /*0130*/  @!P2 LDC.64 R6, c[0x0][0x3a0] ;  /* 0x0000e800ff06ab82 */ /* 0x000e280000000a00 */
[----:B------:R-:W-:Y:S02]  /*0140*/  @!P3 IMAD.X R27, RZ, RZ, R27, P4 ;  /* 0x000000ffff1bb224 */ /* 0x000fe400020e061b */
[----:B--2---:R-:W-:-:S03]  /*0150*/  @!P3 IMAD.WIDE.U32 R12, R3, 0x8, R12 ;  /* 0x00000008030cb825 */ /* 0x004fc600078e000c */
[----:B-1----:R-:W2:Y:S01]  /*0160*/  @!P3 LDG.E.U8 R20, desc[UR4][R26.64] ;  /* 0x000000041a14b981 */ /* 0x002ea2000c1e1100 */
[----:B------:R-:W-:Y:S01]  /*0170*/  @!P1 IMAD R23, R0, 0x200, R17 ;  /* 0x0000020000179824 */ /* 0x000fe200078e0211 */
[----:B------:R-:W-:Y:S01]  /*0180*/  @!P1 IADD3 R17, PT, PT, R17, 0x80, RZ ;  /* 0x0000008011119810 */ /* 0x000fe20007ffe0ff */
[----:B------:R-:W1:Y:S03]  /*0190*/  @!P1 LDC.64 R8, c[0x0][0x3a8] ;  /* 0x0000ea00ff089b82 */ /* 0x000e660000000a00 */
[----:B------:R-:W-:Y:S02]  /*01a0*/  ISETP.GE.AND P0, PT, R17, R18, PT ;  /* 0x000000121100720c */ /* 0x000fe40003f06270 */
[----:B----4-:R-:W-:-:S03]  /*01b0*/  @!P2 IADD3 R14, P5, PT, R25, R14, RZ ;  /* 0x0000000e190ea210 */ /* 0x010fc60007fbe0ff */
[----:B------:R-:W4:Y:S08]  /*01c0*/  @!P1 LDC.64 R4, c[0x0][0x3a0] ;  /* 0x0000e800ff049b82 */ /* 0x000f300000000a00 */
[----:B------:R-:W5:Y:S01]  /*01d0*/  @!P0 LDC.64 R10, c[0x0][0x3a8] ;  /* 0x0000ea00ff0a8b82 */ /* 0x000f620000000a00 */
[----:B------:R-:W-:-:S07]  /*01e0*/  @!P0 IMAD R21, R0, 0x200, R17 ;  /* 0x0000020000158824 */ /* 0x000fce00078e0211 */
[----:B------:R-:W3:Y:S01]  /*01f0*/  @!P0 LDC.64 R2, c[0x0][0x3a0] ;  /* 0x0000e800ff028b82 */ /* 0x000ee20000000a00 */
[----:B------:R-:W-:Y:S01]  /*0200*/  @!P2 IMAD.X R15, RZ, RZ, R15, P5 ;  /* 0x000000ffff0fa224 */ /* 0x000fe200028e060f */
[----:B-1----:R-:W-:Y:S02]  /*0210*/  @!P1 IADD3 R8, P4, PT, R23, R8, RZ ;  /* 0x0000000817089210 */ /* 0x002fe40007f9e0ff */
[----:B------:R-:W-:Y:S02]  /*0220*/  CS2R R16, SRZ ;  /* 0x0000000000107805 */ /* 0x000fe4000001ff00 */
[----:B------:R-:W-:Y:S01]  /*0230*/  @!P1 IADD3.X R9, PT, PT, RZ, R9, RZ, P4, !PT ;  /* 0x00000009ff099210 */ /* 0x000fe200027fe4ff */
[----:B------:R-:W2:Y:S04]  /*0240*/  @!P2 LDG.E.U8 R14, desc[UR4][R14.64] ;  /* 0x000000040e0ea981 */ /* 0x000ea8000c1e1100 */
[----:B------:R1:W2:Y:S01]  /*0250*/  @!P3 LDG.E.64 R16, desc[UR4][R12.64] ;  /* 0x000000040c10b981 */ /* 0x0002a2000c1e1b00 */
[----:B-----5:R-:W-:-:S03]  /*0260*/  @!P0 IADD3 R10, P5, PT, R21, R10, RZ ;  /* 0x0000000a150a8210 */ /* 0x020fc60007fbe0ff */
[----:B------:R-:W5:Y:S02]  /*0270*/  @!P1 LDG.E.U8 R8, desc[UR4][R8.64] ;  /* 0x0000000408089981 */ /* 0x000f64000c1e1100 */
[----:B------:R-:W-:-:S05]  /*0280*/  @!P0 IMAD.X R11, RZ, RZ, R11, P5 ;  /* 0x000000ffff0b8224 */ /* 0x000fca00028e060b */
[----:B------:R-:W5:Y:S01]  /*0290*/  @!P0 LDG.E.U8 R10, desc[UR4][R10.64] ;  /* 0x000000040a0a8981 */ /* 0x000f62000c1e1100 */
[----:B---3--:R-:W-:-:S04]  /*02a0*/  @!P0 IMAD.WIDE.U32 R2, R21, 0x8, R2 ;  /* 0x0000000815028825 */ /* 0x008fc800078e0002 */
[----:B0-----:R-:W-:Y:S01]  /*02b0*/  @!P2 IMAD.WIDE.U32 R6, R25, 0x8, R6 ;  /* 0x000000081906a825 */ /* 0x001fe200078e0006 */
[----:B------:R-:W-:Y:S01]  /*02c0*/  CS2R R24, SRZ ;  /* 0x0000000000187805 */ /* 0x000fe2000001ff00 */
[----:B------:R-:W3:Y:S02]  /*02d0*/  @!P0 LDG.E.64 R2, desc[UR4][R2.64] ;  /* 0x0000000402028981 */ /* 0x000ee4000c1e1b00 */
[----:B----4-:R-:W-:Y:S01]  /*02e0*/  @!P1 IMAD.WIDE.U32 R22, R23, 0x8, R4 ;  /* 0x0000000817169825 */ /* 0x010fe200078e0004 */
[----:B------:R-:W-:Y:S02]  /*02f0*/  CS2R R4, SRZ ;  /* 0x0000000000047805 */ /* 0x000fe4000001ff00 */
[----:B------:R0:W4:Y:S04]  /*0300*/  @!P2 LDG.E.64 R24, desc[UR4][R6.64] ;  /* 0x000000040618a981 */ /* 0x000128000c1e1b00 */
[----:B------:R-:W4:Y:S01]  /*0310*/  @!P1 LDG.E.64 R4, desc[UR4][R22.64] ;  /* 0x0000000416049981 */ /* 0x000f22000c1e1b00 */
[----:B-1----:R-:W-:-:S02]  /*0320*/  CS2R R12, SRZ ;  /* 0x00000000000c7805 */ /* 0x002fc4000001ff00 */
[----:B------:R-:W-:Y:S01]  /*0330*/  @!P3 IMAD.MOV.U32 R12, RZ, RZ, RZ ;  /* 0x000000ffff0cb224 */ /* 0x000fe200078e00ff */
[----:B0-----:R-:W-:Y:S01]  /*0340*/  CS2R R6, SRZ ;  /* 0x0000000000067805 */ /* 0x001fe2000001ff00 */
[----:B------:R-:W-:Y:S04]  /*0350*/  BSSY.RECONVERGENT B0, `(.L_x_14013) ;  /* 0x000002d000007945 */ /* 0x000fe80003800200 */
[----:B------:R-:W-:Y:S01]  /*0360*/  BSSY.RELIABLE B1, `(.L_x_14014) ;  /* 0x0000025000017945 */ /* 0x000fe20003800100 */
[----:B--2---:R-:W-:-:S04]  /*0370*/  @!P3 ISETP.NE.AND P4, PT, R20, RZ, PT ;  /* 0x000000ff1400b20c */ /* 0x004fc80003f85270 */
[----:B------:R-:W-:Y:S02]  /*0380*/  @!P3 FSEL R13, RZ, 1.875, !P4 ;  /* 0x3ff00000ff0db808 */ /* 0x000fe40006000000 */
[----:B------:R-:W-:-:S04]  /*0390*/  @!P2 ISETP.NE.AND P3, PT, R14, RZ, PT ;  /* 0x000000ff0e00a20c */ /* 0x000fc80003f65270 */
[----:B------:R-:W-:Y:S01]  /*03a0*/  DMUL R16, R12, R16 ;  /* 0x000000100c107228 */ /* 0x000fe20000000000 */
[----:B------:R-:W-:Y:S02]  /*03b0*/  @!P0 MOV R12, RZ ;  /* 0x000000ff000c8202 */ /* 0x000fe40000000f00 */
[----:B-----5:R-:W-:Y:S02]  /*03c0*/  @!P1 ISETP.NE.AND P5, PT, R8, RZ, PT ;  /* 0x000000ff0800920c */ /* 0x020fe40003fa5270 */
[----:B------:R-:W-:Y:S02]  /*03d0*/  CS2R R8, SRZ ;  /* 0x0000000000087805 */ /* 0x000fe4000001ff00 */
[----:B------:R-:W-:Y:S02]  /*03e0*/  @!P0 ISETP.NE.AND P4, PT, R10, RZ, PT ;  /* 0x000000ff0a00820c */ /* 0x000fe40003f85270 */
[----:B------:R-:W-:Y:S02]  /*03f0*/  CS2R R10, SRZ ;  /* 0x00000000000a7805 */ /* 0x000fe4000001ff00 */
[----:B------:R-:W-:Y:S01]  /*0400*/  @!P0 FSEL R13, RZ, 1.875, !P4 ;  /* 0x3ff00000ff0d8808 */ /* 0x000fe20006000000 */
[----:B------:R-:W-:Y:S01]  /*0410*/  @!P2 IMAD.MOV.U32 R8, RZ, RZ, RZ ;  /* 0x000000ffff08a224 */ /* 0x000fe200078e00ff */
[----:B------:R-:W-:Y:S01]  /*0420*/  @!P2 FSEL R9, RZ, 1.875, !P3 ;  /* 0x3ff00000ff09a808 */ /* 0x000fe20005800000 */
[----:B------:R-:W-:Y:S01]  /*0430*/  @!P1 IMAD.MOV.U32 R10, RZ, RZ, RZ ;  /* 0x000000ffff0a9224 */ /* 0x000fe200078e00ff */
[----:B------:R-:W-:-:S02]  /*0440*/  @!P1 FSEL R11, RZ, 1.875, !P5 ;  /* 0x3ff00000ff0b9808 */ /* 0x000fc40006800000 */
[----:B---3--:R-:W-:Y:S01]  /*0450*/  @!P0 DMUL R6, R2, R12 ;  /* 0x0000000c02068228 */ /* 0x008fe20000000000 */
[----:B------:R-:W-:Y:S01]  /*0460*/  ISETP.GE.AND P0, PT, R19, R18, PT ;  /* 0x000000121300720c */ /* 0x000fe20003f06270 */
[----:B----4-:R-:W-:Y:S02]  /*0470*/  DMUL R24, R8, R24 ;  /* 0x0000001808187228 */ /* 0x010fe40000000000 */
[----:B------:R-:W-:Y:S02]  /*0480*/  DMUL R10, R10, R4 ;  /* 0x000000040a0a7228 */ /* 0x000fe40000000000 */
[----:B------:R-:W-:-:S04]  /*0490*/  DMUL R16, R16, UR6 ;  /* 0x0000000610107c28 */ /* 0x000fc80008000000 */
[----:B------:R-:W-:Y:S02]  /*04a0*/  DMUL R4, R24, UR6 ;  /* 0x0000000618047c28 */ /* 0x000fe40008000000 */
[----:B------:R-:W-:Y:S02]  /*04b0*/  DMUL R6, R6, UR6 ;  /* 0x0000000606067c28 */ /* 0x000fe40008000000 */
[----:B------:R-:W-:Y:S01]  /*04c0*/  DMUL R2, R10, UR6 ;  /* 0x000000060a027c28 */ /* 0x000fe20008000000 */
[----:B------:R-:W-:Y:S10]  /*04d0*/  @P0 BRA `(.L_x_14015) ;  /* 0x0000000000340947 */ /* 0x000ff40003800000 */
[----:B------:R-:W0:Y:S01]  /*04e0*/  LDC.64 R8, c[0x0][0x398] ;  /* 0x0000e600ff087b82 */ /* 0x000e220000000a00 */
[----:B------:R-:W-:Y:S02]  /*04f0*/  IMAD R11, R0, 0x200, R19 ;  /* 0x00000200000b7824 */ /* 0x000fe400078e0213 */
[----:B------:R-:W-:-:S05]  /*0500*/  VIADD R19, R19, 0x80 ;  /* 0x0000008013137836 */ /* 0x000fca0000000000 */
[----:B------:R-:W-:-:S13]  /*0510*/  ISETP.GE.AND P0, PT, R19, R18, PT ;  /* 0x000000121300720c */ /* 0x000fda0003f06270 */
[----:B------:R-:W-:Y:S05]  /*0520*/  @P0 BREAK.RELIABLE B1 ;  /* 0x0000000000010942 */ /* 0x000fea0003800100 */
[----:B0-----:R-:W-:-:S05]  /*0530*/  IMAD.WIDE.U32 R8, R11, 0x8, R8 ;  /* 0x000000080b087825 */ /* 0x001fca00078e0008 */
[----:B------:R0:W-:Y:S01]  /*0540*/  STG.E.64 desc[UR4][R8.64], R16 ;  /* 0x0000001008007986 */ /* 0x0001e2000c101b04 */
[----:B------:R-:W-:Y:S05]  /*0550*/  @P0 BRA `(.L_x_14016) ;  /* 0x0000000000300947 */ /* 0x000fea0003800000 */
[----:B0-----:R-:W0:Y:S01]  /*0560*/  LDC.64 R8, c[0x0][0x398] ;  /* 0x0000e600ff087b82 */ /* 0x001e220000000a00 */
[----:B------:R-:W-:Y:S02]  /*0570*/  IMAD R11, R0, 0x200, R19 ;  /* 0x00000200000b7824 */ /* 0x000fe400078e0213 */
[----:B------:R-:W-:Y:S02]  /*0580*/  VIADD R19, R19, 0x80 ;  /* 0x0000008013137836 */ /* 0x000fe40000000000 */
[----:B0-----:R-:W-:-:S05]  /*0590*/  IMAD.WIDE.U32 R8, R11, 0x8, R8 ;  /* 0x000000080b087825 */ /* 0x001fca00078e0008 */
[----:B------:R0:W-:Y:S02]  /*05a0*/  STG.E.64 desc[UR4][R8.64], R4 ;  /* 0x0000000408007986 */ /* 0x0001e4000c101b04 */
.L_x_14015:
[----:B------:R-:W-:Y:S05]  /*05b0*/  BSYNC.RELIABLE B1 ;  /* 0x0000000000017941 */ /* 0x000fea0003800100 */
.L_x_14014:
[----:B------:R-:W-:-:S13]  /*05c0*/  ISETP.GE.AND P0, PT, R19, R18, PT ;  /* 0x000000121300720c */ /* 0x000fda0003f06270 */
[----:B0-----:R-:W0:Y:S01]  /*05d0*/  @!P0 LDC.64 R4, c[0x0][0x398] ;  /* 0x0000e600ff048b82 */ /* 0x001e220000000a00 */
[----:B------:R-:W-:Y:S01]  /*05e0*/  @!P0 LEA R9, R0, R19, 0x9 ;  /* 0x0000001300098211 */ /* 0x000fe200078e48ff */
[----:B------:R-:W-:-:S04]  /*05f0*/  @!P0 VIADD R19, R19, 0x80 ;  /* 0x0000008013138836 */ /* 0x000fc80000000000 */
[----:B0-----:R-:W-:-:S05]  /*0600*/  @!P0 IMAD.WIDE.U32 R4, R9, 0x8, R4 ;  /* 0x0000000809048825 */ /* 0x001fca00078e0004 */
[----:B------:R1:W-:Y:S02]  /*0610*/  @!P0 STG.E.64 desc[UR4][R4.64], R2 ;  /* 0x0000000204008986 */ /* 0x0003e4000c101b04 */
.L_x_14016:
[----:B------:R-:W-:Y:S05]  /*0620*/  BSYNC.RECONVERGENT B0 ;  /* 0x0000000000007941 */ /* 0x000fea0003800200 */
.L_x_14013:
[----:B------:R-:W-:Y:S05]  /*0630*/  WARPSYNC.ALL ;  /* 0x0000000000007948 */ /* 0x000fea0003800000 */
[----:B------:R-:W-:-:S13]  /*0640*/  ISETP.GE.AND P0, PT, R19, R18, PT ;  /* 0x000000121300720c */ /* 0x000fda0003f06270 */
[----:B------:R-:W-:Y:S05]  /*0650*/  @P0 EXIT ;  /* 0x000000000000094d */ /* 0x000fea0003800000 */
[----:B-1----:R-:W1:Y:S01]  /*0660*/  LDC.64 R2, c[0x0][0x398] ;  /* 0x0000e600ff027b82 */ /* 0x002e620000000a00 */
[----:B------:R-:W-:-:S04]  /*0670*/  IMAD R19, R0, 0x200, R19 ;  /* 0x0000020000137824 */ /* 0x000fc800078e0213 */
[----:B-1----:R-:W-:-:S05]  /*0680*/  IMAD.WIDE.U32 R2, R19, 0x8, R2 ;  /* 0x0000000813027825 */ /* 0x002fca00078e0002 */
[----:B------:R-:W-:Y:S01]  /*0690*/  STG.E.64 desc[UR4][R2.64], R6 ;  /* 0x0000000602007986 */ /* 0x000fe2000c101b04 */
[----:B------:R-:W-:Y:S05]  /*06a0*/  EXIT ;  /* 0x000000000000794d */ /* 0x000fea0003800000 */
.L_x_14017:
        /* <DEDUP_REMOVED lines=13> */
.L_x_14348:


//--------------------- .text._ZN2at6native29vectorized_elementwise_kernelILi2EZNS0_43_GLOBAL__N__7cc8d1ed_10_Dropout_cu_0e96ed3819masked_scale_kernelIbddEEvRNS_6TensorERKS4_S7_T1_EUldbE_St5arrayIPcLm3EEEEviT0_S8_ --------------------------
	.section	.text._ZN2at6native29vectorized_elementwise_kernelILi2EZNS0_43_GLOBAL__N__7cc8d1ed_10_Dropout_cu_0e96ed3819masked_scale_kernelIbddEEvRNS_6TensorERKS4_S7_T1_EUldbE_St5arrayIPcLm3EEEEviT0_S8_,"ax",@progbits
	.align	128
        .global         _ZN2at6native29vectorized_elementwise_kernelILi2EZNS0_43_GLOBAL__N__7cc8d1ed_10_Dropout_cu_0e96ed3819masked_scale_kernelIbddEEvRNS_6TensorERKS4_S7_T1_EUldbE_St5arrayIPcLm3EEEEviT0_S8_
        .type           _ZN2at6native29vectorized_elementwise_kernelILi2EZNS0_43_GLOBAL__N__7cc8d1ed_10_Dropout_cu_0e96ed3819masked_scale_kernelIbddEEvRNS_6TensorERKS4_S7_T1_EUldbE_St5arrayIPcLm3EEEEviT0_S8_,@function
        .size           _ZN2at6native29vectorized_elementwise_kernelILi2EZNS0_43_GLOBAL__N__7cc8d1ed_10_Dropout_cu_0e96ed3819masked_scale_kernelIbddEEvRNS_6TensorERKS4_S7_T1_EUldbE_St5arrayIPcLm3EEEEviT0_S8_,(.L_x_14349 - _ZN2at6native29vectorized_elementwise_kernelILi2EZNS0_43_GLOBAL__N__7cc8d1ed_10_Dropout_cu_0e96ed3819masked_scale_kernelIbddEEvRNS_6TensorERKS4_S7_T1_EUldbE_St5arrayIPcLm3EEEEviT0_S8_)
        .other          _ZN2at6native29vectorized_elementwise_kernelILi2EZNS0_43_GLOBAL__N__7cc8d1ed_10_Dropout_cu_0e96ed3819masked_scale_kernelIbddEEvRNS_6TensorERKS4_S7_T1_EUldbE_St5arrayIPcLm3EEEEviT0_S8_,@"STO_CUDA_ENTRY STV_DEFAULT"
_ZN2at6native29vectorized_elementwise_kernelILi2EZNS0_43_GLOBAL__N__7cc8d1ed_10_Dropout_cu_0e96ed3819masked_scale_kernelIbddEEvRNS_6TensorERKS4_S7_T1_EUldbE_St5arrayIPcLm3EEEEviT0_S8_:
.text._ZN2at6native29vectorized_elementwise_kernelILi2EZNS0_43_GLOBAL__N__7cc8d1ed_10_Dropout_cu_0e96ed3819masked_scale_kernelIbddEEvRNS_6TensorERKS4_S7_T1_EUldbE_St5arrayIPcLm3EEEEviT0_S8_:
        /* <DEDUP_REMOVED lines=9> */
[----:B------:R-:W1:Y:S01]  /*0090*/  LDCU.64 UR6, c[0x0][0x388] ;  /* 0x00007100ff0677ac */ /* 0x000e620008000a00 */
[----:B0-----:R-:W-:Y:S01]  /*00a0*/  ISETP.GE.U32.AND P3, PT, R25, R2, PT ;  /* 0x000000021900720c */ /* 0x001fe20003f66070 */
[----:B------:R-:W-:-:S12]  /*00b0*/  IMAD.MOV.U32 R3, RZ, RZ, R25 ;  /* 0x000000ffff037224 */ /* 0x000fd800078e0019 */
[----:B------:R-:W-:Y:S01]  /*00c0*/  @!P3 VIADD R25, R3, 0x80 ;  /* 0x000000800319b836 */ /* 0x000fe20000000000 */
[----:B------:R-:W0:Y:S01]  /*00d0*/  @!P3 LDC.64 R26, c[0x0][0x3a8] ;  /* 0x0000ea00ff1abb82 */ /* 0x000e220000000a00 */
[----:B------:R-:W-:-:S03]  /*00e0*/  @!P3 IMAD.IADD R5, R0, 0x1, R3 ;  /* 0x000000010005b824 */ /* 0x000fc600078e0203 */
[----:B------:R-:W-:-:S04]  /*00f0*/  ISETP.GE.U32.AND P4, PT, R25, R2, PT ;  /* 0x000000021900720c */ /* 0x000fc80003f86070 */
[----:B------:R-:W2:Y:S09]  /*0100*/  @!P3 LDC.64 R16, c[0x0][0x3a0] ;  /* 0x0000e800ff10bb82 */ /* 0x000eb20000000a00 */
[----:B------:R-:W-:Y:S01]  /*0110*/  @!P4 IMAD.IADD R21, R0, 0x1, R25 ;  /* 0x000000010015c824 */ /* 0x000fe200078e0219 */
[----:B------:R-:W3:Y:S01]  /*0120*/  @!P4 LDC.64 R22, c[0x0][0x3a8] ;  /* 0x0000ea00ff16cb82 */ /* 0x000ee20000000a00 */
[----:B------:R-:W-:-:S05]  /*0130*/  @!P4 VIADD R25, R25, 0x80 ;  /* 0x000000801919c836 */ /* 0x000fca0000000000 */
[----:B------:R-:W-:Y:S02]  /*0140*/  ISETP.GE.U32.AND P5, PT, R25, R2, PT ;  /* 0x000000021900720c */ /* 0x000fe40003fa6070 */
[----:B0-----:R-:W-:Y:S01]  /*0150*/  @!P3 IADD3 R26, P0, PT, R5, R26, RZ ;  /* 0x0000001a051ab210 */ /* 0x001fe20007f1e0ff */
[----:B------:R-:W0:Y:S04]  /*0160*/  @!P4 LDC.64 R12, c[0x0][0x3a0] ;  /* 0x0000e800ff0ccb82 */ /* 0x000e280000000a00 */
[----:B------:R-:W-:-:S05]  /*0170*/  @!P3 IMAD.X R27, RZ, RZ, R27, P0 ;  /* 0x000000ffff1bb224 */ /* 0x000fca00000e061b */
[----:B------:R-:W4:Y:S01]  /*0180*/  @!P3 LDG.E.U8 R11, desc[UR4][R26.64] ;  /* 0x000000041a0bb981 */ /* 0x000f22000c1e1100 */
[----:B------:R-:W5:Y:S01]  /*0190*/  @!P5 LDC.64 R8, c[0x0][0x3a8] ;  /* 0x0000ea00ff08db82 */ /* 0x000f620000000a00 */
[----:B---3--:R-:W-:Y:S01]  /*01a0*/  @!P4 IADD3 R22, P0, PT, R21, R22, RZ ;  /* 0x000000161516c210 */ /* 0x008fe20007f1e0ff */
[----:B------:R-:W-:Y:S02]  /*01b0*/  @!P5 IMAD.IADD R15, R0, 0x1, R25 ;  /* 0x00000001000fd824 */ /* 0x000fe400078e0219 */
[----:B--2---:R-:W-:-:S04]  /*01c0*/  @!P3 IMAD.WIDE.U32 R16, R5, 0x8, R16 ;  /* 0x000000080510b825 */ /* 0x004fc800078e0010 */
[----:B------:R-:W2:Y:S01]  /*01d0*/  @!P5 LDC.64 R6, c[0x0][0x3a0] ;  /* 0x0000e800ff06db82 */ /* 0x000ea20000000a00 */
[----:B------:R-:W-:Y:S01]  /*01e0*/  @!P4 IMAD.X R23, RZ, RZ, R23, P0 ;  /* 0x000000ffff17c224 */ /* 0x000fe200000e0617 */
[----:B------:R-:W-:-:S04]  /*01f0*/  CS2R R4, SRZ ;  /* 0x0000000000047805 */ /* 0x000fc8000001ff00 */
[----:B------:R3:W4:Y:S01]  /*0200*/  @!P4 LDG.E.U8 R10, desc[UR4][R22.64] ;  /* 0x00000004160ac981 */ /* 0x000722000c1e1100 */
[----:B------:R-:W-:-:S03]  /*0210*/  @!P5 VIADD R25, R25, 0x80 ;  /* 0x000000801919d836 */ /* 0x000fc60000000000 */
[----:B------:R1:W4:Y:S01]  /*0220*/  @!P3 LDG.E.64 R4, desc[UR4][R16.64] ;  /* 0x000000041004b981 */ /* 0x000322000c1e1b00 */
[----:B-----5:R-:W-:-:S05]  /*0230*/  @!P5 IADD3 R18, P0, PT, R15, R8, RZ ;  /* 0x000000080f12d210 */ /* 0x020fca0007f1e0ff */
[----:B------:R-:W-:Y:S01]  /*0240*/  @!P5 IMAD.X R19, RZ, RZ, R9, P0 ;  /* 0x000000ffff13d224 */ /* 0x000fe200000e0609 */
[----:B------:R-:W-:Y:S02]  /*0250*/  ISETP.GE.U32.AND P0, PT, R25, R2, PT ;  /* 0x000000021900720c */ /* 0x000fe40003f06070 */
[----:B------:R-:W-:Y:S01]  /*0260*/  CS2R R8, SRZ ;  /* 0x0000000000087805 */ /* 0x000fe2000001ff00 */
[----:B0-----:R-:W-:Y:S01]  /*0270*/  @!P4 IMAD.WIDE.U32 R12, R21, 0x8, R12 ;  /* 0x00000008150cc825 */ /* 0x001fe200078e000c */
[----:B------:R-:W5:Y:S04]  /*0280*/  @!P5 LDG.E.U8 R18, desc[UR4][R18.64] ;  /* 0x000000041212d981 */ /* 0x000f68000c1e1100 */
[----:B------:R0:W5:Y:S05]  /*0290*/  @!P4 LDG.E.64 R8, desc[UR4][R12.64] ;  /* 0x000000040c08c981 */ /* 0x00016a000c1e1b00 */
[----:B---3--:R-:W3:Y:S01]  /*02a0*/  @!P0 LDC.64 R22, c[0x0][0x3a8] ;  /* 0x0000ea00ff168b82 */ /* 0x008ee20000000a00 */
[----:B------:R-:W-:-:S02]  /*02b0*/  @!P0 IMAD.IADD R21, R0, 0x1, R25 ;  /* 0x0000000100158824 */ /* 0x000fc400078e0219 */
[----:B--2---:R-:W-:Y:S01]  /*02c0*/  @!P5 IMAD.WIDE.U32 R26, R15, 0x8, R6 ;  /* 0x000000080f1ad825 */ /* 0x004fe200078e0006 */
[----:B------:R-:W-:Y:S02]  /*02d0*/  CS2R R14, SRZ ;  /* 0x00000000000e7805 */ /* 0x000fe4000001ff00 */
[----:B-1----:R-:W-:Y:S02]  /*02e0*/  CS2R R16, SRZ ;  /* 0x0000000000107805 */ /* 0x002fe4000001ff00 */
[----:B0-----:R-:W0:Y:S02]  /*02f0*/  @!P0 LDC.64 R12, c[0x0][0x3a0] ;  /* 0x0000e800ff0c8b82 */ /* 0x001e240000000a00 */
[----:B------:R-:W2:Y:S01]  /*0300*/  @!P5 LDG.E.64 R14, desc[UR4][R26.64] ;  /* 0x000000041a0ed981 */ /* 0x000ea2000c1e1b00 */
[----:B---3--:R-:W-:-:S05]  /*0310*/  @!P0 IADD3 R22, P2, PT, R21, R22, RZ ;  /* 0x0000001615168210 */ /* 0x008fca0007f5e0ff */
[----:B------:R-:W-:-:S05]  /*0320*/  @!P0 IMAD.X R23, RZ, RZ, R23, P2 ;  /* 0x000000ffff178224 */ /* 0x000fca00010e0617 */
[----:B------:R-:W3:Y:S01]  /*0330*/  @!P0 LDG.E.U8 R22, desc[UR4][R22.64] ;  /* 0x0000000416168981 */ /* 0x000ee2000c1e1100 */
[----:B------:R-:W-:-:S05]  /*0340*/  @!P0 VIADD R25, R25, 0x80 ;  /* 0x0000008019198836 */ /* 0x000fca0000000000 */
[----:B------:R-:W-:-:S13]  /*0350*/  ISETP.GE.U32.AND P1, PT, R25, R2, PT ;  /* 0x000000021900720c */ /* 0x000fda0003f26070 */
[----:B------:R-:W1:Y:S01]  /*0360*/  @!P1 LDC.64 R6, c[0x0][0x3a8] ;  /* 0x0000ea00ff069b82 */ /* 0x000e620000000a00 */
[----:B------:R-:W-:Y:S02]  /*0370*/  @!P1 IMAD.IADD R19, R0, 0x1, R25 ;  /* 0x0000000100139824 */ /* 0x000fe400078e0219 */
[----:B------:R-:W-:Y:S02]  /*0380*/  @!P1 VIADD R25, R25, 0x80 ;  /* 0x0000008019199836 */ /* 0x000fe40000000000 */
[----:B------:R-:W-:Y:S01]  /*0390*/  @!P3 IMAD.MOV.U32 R16, RZ, RZ, RZ ;  /* 0x000000ffff10b224 */ /* 0x000fe200078e00ff */
[----:B-1----:R-:W-:-:S05]  /*03a0*/  @!P1 IADD3 R6, P2, PT, R19, R6, RZ ;  /* 0x0000000613069210 */ /* 0x002fca0007f5e0ff */
[----:B------:R-:W-:Y:S01]  /*03b0*/  @!P1 IMAD.X R7, RZ, RZ, R7, P2 ;  /* 0x000000ffff079224 */ /* 0x000fe200010e0607 */
[----:B------:R-:W-:-:S04]  /*03c0*/  ISETP.GE.U32.AND P2, PT, R25, R2, PT ;  /* 0x000000021900720c */ /* 0x000fc80003f46070 */
[----:B------:R1:W2:Y:S02]  /*03d0*/  @!P1 LDG.E.U8 R24, desc[UR4][R6.64] ;  /* 0x0000000406189981 */ /* 0x0002a4000c1e1100 */
[----:B-1----:R-:W-:Y:S02]  /*03e0*/  CS2R R6, SRZ ;  /* 0x0000000000067805 */ /* 0x002fe4000001ff00 */
[----:B------:R-:W-:-:S05]  /*03f0*/  @!P4 IMAD.MOV.U32 R6, RZ, RZ, RZ ;  /* 0x000000ffff06c224 */ /* 0x000fca00078e00ff */
[----:B------:R-:W-:Y:S02]  /*0400*/  @!P2 IMAD.IADD R27, R0, 0x1, R25 ;  /* 0x00000001001ba824 */ /* 0x000fe400078e0219 */
[----:B------:R-:W-:Y:S02]  /*0410*/  @!P2 VIADD R25, R25, 0x80 ;  /* 0x000000801919a836 */ /* 0x000fe40000000000 */
[----:B0-----:R-:W-:Y:S02]  /*0420*/  @!P0 IMAD.WIDE.U32 R12, R21, 0x8, R12 ;  /* 0x00000008150c8825 */ /* 0x001fe400078e000c */
[----:B------:R-:W0:Y:S01]  /*0430*/  @!P2 LDC.64 R20, c[0x0][0x3a8] ;  /* 0x0000ea00ff14ab82 */ /* 0x000e220000000a00 */
[----:B----4-:R-:W-:-:S04]  /*0440*/  @!P3 ISETP.NE.AND P6, PT, R11, RZ, PT ;  /* 0x000000ff0b00b20c */ /* 0x010fc80003fc5270 */
[----:B------:R-:W-:Y:S02]  /*0450*/  @!P3 FSEL R17, RZ, 1.875, !P6 ;  /* 0x3ff00000ff11b808 */ /* 0x000fe40007000000 */
[----:B------:R-:W-:Y:S02]  /*0460*/  @!P4 ISETP.NE.AND P6, PT, R10, RZ, PT ;  /* 0x000000ff0a00c20c */ /* 0x000fe40003fc5270 */
[----:B------:R-:W1:Y:S02]  /*0470*/  @!P1 LDC.64 R10, c[0x0][0x3a0] ;  /* 0x0000e800ff0a9b82 */ /* 0x000e640000000a00 */
[----:B------:R-:W-:Y:S01]  /*0480*/  DMUL R16, R16, R4 ;  /* 0x0000000410107228 */ /* 0x000fe20000000000 */
[----:B------:R-:W-:-:S05]  /*0490*/  @!P4 FSEL R7, RZ, 1.875, !P6 ;  /* 0x3ff00000ff07c808 */ /* 0x000fca0007000000 */
[----:B------:R-:W4:Y:S01]  /*04a0*/  @!P2 LDC.64 R4, c[0x0][0x3a0] ;  /* 0x0000e800ff04ab82 */ /* 0x000f220000000a00 */
[----:B-----5:R-:W-:-:S04]  /*04b0*/  @!P5 ISETP.NE.AND P4, PT, R18, RZ, PT ;  /* 0x000000ff1200d20c */ /* 0x020fc80003f85270 */
[----:B------:R-:W-:Y:S01]  /*04c0*/  @!P5 FSEL R18, RZ, 1.875, !P4 ;  /* 0x3ff00000ff12d808 */ /* 0x000fe20006000000 */
[----:B------:R-:W-:Y:S01]  /*04d0*/  DMUL R6, R6, R8 ;  /* 0x0000000806067228 */ /* 0x000fe20000000000 */
[----:B------:R-:W-:-:S03]  /*04e0*/  CS2R R8, SRZ ;  /* 0x0000000000087805 */ /* 0x000fc6000001ff00 */
[----:B------:R-:W-:Y:S02]  /*04f0*/  @!P5 IMAD.MOV.U32 R9, RZ, RZ, R18 ;  /* 0x000000ffff09d224 */ /* 0x000fe400078e0012 */
[----:B-1----:R-:W-:Y:S01]  /*0500*/  @!P1 IMAD.WIDE.U32 R10, R19, 0x8, R10 ;  /* 0x00000008130a9825 */ /* 0x002fe200078e000a */
[----:B------:R-:W-:Y:S02]  /*0510*/  CS2R R18, SRZ ;  /* 0x0000000000127805 */ /* 0x000fe4000001ff00 */
[----:B------:R-:W-:-:S04]  /*0520*/  ISETP.GE.U32.AND P3, PT, R25, R2, PT ;  /* 0x000000021900720c */ /* 0x000fc80003f66070 */
[----:B------:R1:W5:Y:S01]  /*0530*/  @!P1 LDG.E.64 R18, desc[UR4][R10.64] ;  /* 0x000000040a129981 */ /* 0x000362000c1e1b00 */
[----:B----4-:R-:W-:-:S08]  /*0540*/  @!P2 IMAD.WIDE.U32 R4, R27, 0x8, R4 ;  /* 0x000000081b04a825 */ /* 0x010fd000078e0004 */
[----:B------:R-:W4:Y:S01]  /*0550*/  @!P3 LDC.64 R28, c[0x0][0x3a0] ;  /* 0x0000e800ff1cbb82 */ /* 0x000f220000000a00 */
[----:B-1----:R-:W-:-:S06]  /*0560*/  CS2R R10, SRZ ;  /* 0x00000000000a7805 */ /* 0x002fcc000001ff00 */
[----:B------:R1:W5:Y:S01]  /*0570*/  @!P2 LDG.E.64 R10, desc[UR4][R4.64] ;  /* 0x00000004040aa981 */ /* 0x000362000c1e1b00 */
[----:B------:R-:W-:Y:S02]  /*0580*/  @!P3 IMAD.IADD R23, R0, 0x1, R25 ;  /* 0x000000010017b824 */ /* 0x000fe400078e0219 */
[----:B------:R-:W-:Y:S01]  /*0590*/  @!P3 VIADD R25, R25, 0x80 ;  /* 0x000000801919b836 */ /* 0x000fe20000000000 */
[----:B-1----:R-:W1:Y:S04]  /*05a0*/  @!P3 LDC.64 R4, c[0x0][0x3a8] ;  /* 0x0000ea00ff04bb82 */ /* 0x002e680000000a00 */
[----:B------:R-:W-:Y:S01]  /*05b0*/  ISETP.GE.U32.AND P4, PT, R25, R2, PT ;  /* 0x000000021900720c */ /* 0x000fe20003f86070 */
[----:B------:R-:W-:Y:S01]  /*05c0*/  @!P5 IMAD.MOV.U32 R8, RZ, RZ, RZ ;  /* 0x000000ffff08d224 */ /* 0x000fe200078e00ff */
[----:B---3--:R-:W-:-:S05]  /*05d0*/  @!P0 ISETP.NE.AND P5, PT, R22, RZ, PT ;  /* 0x000000ff1600820c */ /* 0x008fca0003fa5270 */
[----:B--2---:R-:W-:Y:S01]  /*05e0*/  DMUL R8, R8, R14 ;  /* 0x0000000e08087228 */ /* 0x004fe20000000000 */
[----:B------:R-:W-:Y:S02]  /*05f0*/  @!P0 FSEL R26, RZ, 1.875, !P5 ;  /* 0x3ff00000ff1a8808 */ /* 0x000fe40006800000 */
[----:B------:R-:W-:Y:S01]  /*0600*/  CS2R R14, SRZ ;  /* 0x00000000000e7805 */ /* 0x000fe2000001ff00 */
[----:B----4-:R-:W-:-:S05]  /*0610*/  @!P3 IMAD.WIDE.U32 R28, R23, 0x8, R28 ;  /* 0x00000008171cb825 */ /* 0x010fca00078e001c */
[----:B------:R2:W3:Y:S01]  /*0620*/  @!P0 LDG.E.64 R14, desc[UR4][R12.64] ;  /* 0x000000040c0e8981 */ /* 0x0004e2000c1e1b00 */
[----:B-1----:R-:W-:Y:S02]  /*0630*/  @!P3 IADD3 R4, P5, PT, R23, R4, RZ ;  /* 0x000000041704b210 */ /* 0x002fe40007fbe0ff */
[----:B------:R-:W1:Y:S01]  /*0640*/  @!P4 LDC.64 R22, c[0x0][0x3a8] ;  /* 0x0000ea00ff16cb82 */ /* 0x000e620000000a00 */
[----:B--2---:R-:W-:Y:S02]  /*0650*/  CS2R R12, SRZ ;  /* 0x00000000000c7805 */ /* 0x004fe4000001ff00 */
[----:B0-----:R-:W-:-:S04]  /*0660*/  @!P2 IADD3 R20, P6, PT, R27, R20, RZ ;  /* 0x000000141b14a210 */ /* 0x001fc80007fde0ff */
[----:B------:R0:W2:Y:S01]  /*0670*/  @!P3 LDG.E.64 R12, desc[UR4][R28.64] ;  /* 0x000000041c0cb981 */ /* 0x0000a2000c1e1b00 */
[----:B------:R-:W-:Y:S02]  /*0680*/  @!P2 IMAD.X R21, RZ, RZ, R21, P6 ;  /* 0x000000ffff15a224 */ /* 0x000fe400030e0615 */
[----:B------:R-:W-:-:S03]  /*0690*/  @!P4 IMAD.IADD R25, R0, 0x1, R25 ;  /* 0x000000010019c824 */ /* 0x000fc600078e0219 */
[----:B------:R-:W4:Y:S01]  /*06a0*/  @!P2 LDG.E.U8 R20, desc[UR4][R20.64] ;  /* 0x000000041414a981 */ /* 0x000f22000c1e1100 */
[----:B0-----:R-:W-:Y:S02]  /*06b0*/  CS2R R28, SRZ ;  /* 0x00000000001c7805 */ /* 0x001fe4000001ff00 */
[----:B------:R-:W-:Y:S02]  /*06c0*/  @!P0 IMAD.MOV.U32 R29, RZ, RZ, R26 ;  /* 0x000000ffff1d8224 */ /* 0x000fe400078e001a */
[----:B------:R-:W0:Y:S01]  /*06d0*/  @!P4 LDC.64 R26, c[0x0][0x3a0] ;  /* 0x0000e800ff1acb82 */ /* 0x000e220000000a00 */
[----:B------:R-:W-:Y:S01]  /*06e0*/  @!P0 IMAD.MOV.U32 R28, RZ, RZ, RZ ;  /* 0x000000ffff1c8224 */ /* 0x000fe200078e00ff */
[----:B-1----:R-:W-:Y:S01]  /*06f0*/  @!P4 IADD3 R22, P0, PT, R25, R22, RZ ;  /* 0x000000161916c210 */ /* 0x002fe20007f1e0ff */
[----:B------:R-:W-:-:S04]  /*0700*/  @!P3 IMAD.X R5, RZ, RZ, R5, P5 ;  /* 0x000000ffff05b224 */ /* 0x000fc800028e0605 */
[----:B------:R-:W-:Y:S01]  /*0710*/  @!P4 IMAD.X R23, RZ, RZ, R23, P0 ;  /* 0x000000ffff17c224 */ /* 0x000fe200000e0617 */
[----:B------:R-:W3:Y:S04]  /*0720*/  @!P3 LDG.E.U8 R4, desc[UR4][R4.64] ;  /* 0x000000040404b981 */ /* 0x000ee8000c1e1100 */
[----:B------:R-:W2:Y:S01]  /*0730*/  @!P4 LDG.E.U8 R22, desc[UR4][R22.64] ;  /* 0x000000041616c981 */ /* 0x000ea2000c1e1100 */
[----:B0-----:R-:W-:-:S06]  /*0740*/  @!P4 IMAD.WIDE.U32 R26, R25, 0x8, R26 ;  /* 0x00000008191ac825 */ /* 0x001fcc00078e001a */
[----:B------:R-:W2:Y:S01]  /*0750*/  @!P4 LDG.E.64 R26, desc[UR4][R26.64] ;  /* 0x000000041a1ac981 */ /* 0x000ea2000c1e1b00 */
[----:B------:R-:W-:Y:S01]  /*0760*/  @!P1 ISETP.NE.AND P6, PT, R24, RZ, PT ;  /* 0x000000ff1800920c */ /* 0x000fe20003fc5270 */
[----:B------:R-:W-:Y:S01]  /*0770*/  BSSY.RECONVERGENT B0, `(.L_x_14019) ;  /* 0x0000050000007945 */ /* 0x000fe20003800200 */
[----:B------:R-:W-:-:S03]  /*0780*/  DMUL R16, R16, UR6 ;  /* 0x0000000610107c28 */ /* 0x000fc60008000000 */
[----:B------:R-:W-:Y:S01]  /*0790*/  BSSY.RELIABLE B1, `(.L_x_14020) ;  /* 0x0000047000017945 */ /* 0x000fe20003800100 */
[----:B------:R-:W-:Y:S02]  /*07a0*/  DMUL R6, R6, UR6 ;  /* 0x0000000606067c28 */ /* 0x000fe40008000000 */
[----:B------:R-:W-:Y:S01]  /*07b0*/  DMUL R8, R8, UR6 ;  /* 0x0000000608087c28 */ /* 0x000fe20008000000 */
[----:B----4-:R-:W-:Y:S02]  /*07c0*/  @!P2 ISETP.NE.AND P0, PT, R20, RZ, PT ;  /* 0x000000ff1400a20c */ /* 0x010fe40003f05270 */
[----:B------:R-:W-:Y:S02]  /*07d0*/  CS2R R20, SRZ ;  /* 0x0000000000147805 */ /* 0x000fe4000001ff00 */
[----:B------:R-:W-:Y:S01]  /*07e0*/  @!P1 FSEL R21, RZ, 1.875, !P6 ;  /* 0x3ff00000ff159808 */ /* 0x000fe20007000000 */
[----:B------:R-:W-:-:S06]  /*07f0*/  @!P1 IMAD.MOV.U32 R20, RZ, RZ, RZ ;  /* 0x000000ffff149224 */ /* 0x000fcc00078e00ff */
[----:B-----5:R-:W-:Y:S01]  /*0800*/  DMUL R18, R20, R18 ;  /* 0x0000001214127228 */ /* 0x020fe20000000000 */
[----:B------:R-:W-:Y:S02]  /*0810*/  CS2R R20, SRZ ;  /* 0x0000000000147805 */ /* 0x000fe4000001ff00 */
[----:B------:R-:W-:Y:S01]  /*0820*/  @!P2 FSEL R21, RZ, 1.875, !P0 ;  /* 0x3ff00000ff15a808 */ /* 0x000fe20004000000 */
[----:B------:R-:W-:Y:S01]  /*0830*/  @!P2 IMAD.MOV.U32 R20, RZ, RZ, RZ ;  /* 0x000000ffff14a224 */ /* 0x000fe200078e00ff */
[----:B---3--:R-:W-:Y:S02]  /*0840*/  @!P3 ISETP.NE.AND P1, PT, R4, RZ, PT ;  /* 0x000000ff0400b20c */ /* 0x008fe40003f25270 */
[----:B--2---:R-:W-:Y:S02]  /*0850*/  @!P4 ISETP.NE.AND P0, PT, R22, RZ, PT ;  /* 0x000000ff1600c20c */ /* 0x004fe40003f05270 */
[----:B------:R-:W-:Y:S01]  /*0860*/  CS2R R22, SRZ ;  /* 0x0000000000167805 */ /* 0x000fe2000001ff00 */
[----:B------:R-:W-:Y:S01]  /*0870*/  DMUL R10, R20, R10 ;  /* 0x0000000a140a7228 */ /* 0x000fe20000000000 */
[----:B------:R-:W-:Y:S01]  /*0880*/  @!P3 FSEL R23, RZ, 1.875, !P1 ;  /* 0x3ff00000ff17b808 */ /* 0x000fe20004800000 */
[----:B------:R-:W-:Y:S01]  /*0890*/  @!P3 IMAD.MOV.U32 R22, RZ, RZ, RZ ;  /* 0x000000ffff16b224 */ /* 0x000fe200078e00ff */
[----:B------:R-:W-:Y:S01]  /*08a0*/  @!P4 FSEL R21, RZ, 1.875, !P0 ;  /* 0x3ff00000ff15c808 */ /* 0x000fe20004000000 */
[----:B------:R-:W-:Y:S01]  /*08b0*/  @!P4 IMAD.MOV.U32 R20, RZ, RZ, RZ ;  /* 0x000000ffff14c224 */ /* 0x000fe200078e00ff */
[----:B------:R-:W-:-:S02]  /*08c0*/  ISETP.GE.U32.AND P0, PT, R3, R2, PT ;  /* 0x000000020300720c */ /* 0x000fc40003f06070 */
[----:B------:R-:W-:Y:S01]  /*08d0*/  CS2R R4, SRZ ;  /* 0x0000000000047805 */ /* 0x000fe2000001ff00 */
[----:B------:R-:W-:Y:S02]  /*08e0*/  DMUL R14, R28, R14 ;  /* 0x0000000e1c0e7228 */ /* 0x000fe40000000000 */
[----:B------:R-:W-:Y:S02]  /*08f0*/  DMUL R12, R22, R12 ;  /* 0x0000000c160c7228 */ /* 0x000fe40000000000 */
[----:B------:R-:W-:-:S04]  /*0900*/  @!P4 DMUL R4, R26, R20 ;  /* 0x000000141a04c228 */ /* 0x000fc80000000000 */
[----:B------:R-:W-:Y:S02]  /*0910*/  DMUL R14, R14, UR6 ;  /* 0x000000060e0e7c28 */ /* 0x000fe40008000000 */
[----:B------:R-:W-:Y:S02]  /*0920*/  DMUL R18, R18, UR6 ;  /* 0x0000000612127c28 */ /* 0x000fe40008000000 */
[----:B------:R-:W-:Y:S02]  /*0930*/  DMUL R10, R10, UR6 ;  /* 0x000000060a0a7c28 */ /* 0x000fe40008000000 */
        /* <DEDUP_REMOVED lines=11> */
[----:B------:R-:W-:Y:S02]  /*09f0*/  IMAD.IADD R21, R0, 0x1, R3 ;  /* 0x0000000100157824 */ /* 0x000fe400078e0203 */
[----:B------:R-:W-:Y:S02]  /*0a00*/  VIADD R3, R3, 0x80 ;  /* 0x0000008003037836 */ /* 0x000fe40000000000 */
[----:B0-----:R-:W-:-:S05]  /*0a10*/  IMAD.WIDE.U32 R16, R21, 0x8, R16 ;  /* 0x0000000815107825 */ /* 0x001fca00078e0010 */
[----:B------:R0:W-:Y:S02]  /*0a20*/  STG.E.64 desc[UR4][R16.64], R6 ;  /* 0x0000000610007986 */ /* 0x0001e4000c101b04 */
.L_x_14021:
[----:B------:R-:W-:-:S13]  /*0a30*/  ISETP.GE.U32.AND P0, PT, R3, R2, PT ;  /* 0x000000020300720c */ /* 0x000fda0003f06070 */
[----:B------:R-:W-:Y:S05]  /*0a40*/  @P0 BRA `(.L_x_14023) ;  /* 0x0000000000300947 */ /* 0x000fea0003800000 */
[----:B0-----:R-:W0:Y:S01]  /*0a50*/  LDC.64 R6, c[0x0][0x398] ;  /* 0x0000e600ff067b82 */ /* 0x001e220000000a00 */
[----:B------:R-:W-:Y:S02]  /*0a60*/  IMAD.IADD R17, R0, 0x1, R3 ;  /* 0x0000000100117824 */ /* 0x000fe400078e0203 */
[----:B------:R-:W-:Y:S02]  /*0a70*/  VIADD R3, R3, 0x80 ;  /* 0x0000008003037836 */ /* 0x000fe40000000000 */
[----:B0-----:R-:W-:-:S05]  /*0a80*/  IMAD.WIDE.U32 R6, R17, 0x8, R6 ;  /* 0x0000000811067825 */ /* 0x001fca00078e0006 */
[----:B------:R1:W-:Y:S02]  /*0a90*/  STG.E.64 desc[UR4][R6.64], R8 ;  /* 0x0000000806007986 */ /* 0x0003e4000c101b04 */
.L_x_14022:
[----:B------:R-:W-:-:S13]  /*0aa0*/  ISETP.GE.U32.AND P0, PT, R3, R2, PT ;  /* 0x000000020300720c */ /* 0x000fda0003f06070 */
[----:B------:R-:W-:Y:S05]  /*0ab0*/  @P0 BRA `(.L_x_14024) ;  /* 0x0000000000300947 */ /* 0x000fea0003800000 */
[----:B-1----:R-:W1:Y:S01]  /*0ac0*/  LDC.64 R6, c[0x0][0x398] ;  /* 0x0000e600ff067b82 */ /* 0x002e620000000a00 */
[----:B------:R-:W-:Y:S02]  /*0ad0*/  IMAD.IADD R9, R0, 0x1, R3 ;  /* 0x0000000100097824 */ /* 0x000fe400078e0203 */
[----:B------:R-:W-:Y:S02]  /*0ae0*/  VIADD R3, R3, 0x80 ;  /* 0x0000008003037836 */ /* 0x000fe40000000000 */
[----:B-1----:R-:W-:-:S05]  /*0af0*/  IMAD.WIDE.U32 R6, R9, 0x8, R6 ;  /* 0x0000000809067825 */ /* 0x002fca00078e0006 */
[----:B------:R1:W-:Y:S02]  /*0b00*/  STG.E.64 desc[UR4][R6.64], R14 ;  /* 0x0000000e06007986 */ /* 0x0003e4000c101b04 */
.L_x_14023:
[----:B------:R-:W-:-:S13]  /*0b10*/  ISETP.GE.U32.AND P0, PT, R3, R2, PT ;  /* 0x000000020300720c */ /* 0x000fda0003f06070 */
[----:B------:R-:W-:Y:S05]  /*0b20*/  @P0 BRA `(.L_x_14025) ;  /* 0x0000000000340947 */ /* 0x000fea0003800000 */
[----:B01----:R-:W0:Y:S01]  /*0b30*/  LDC.64 R6, c[0x0][0x398] ;  /* 0x0000e600ff067b82 */ /* 0x003e220000000a00 */
[----:B------:R-:W-:Y:S02]  /*0b40*/  IMAD.IADD R9, R0, 0x1, R3 ;  /* 0x0000000100097824 */ /* 0x000fe400078e0203 */
[----:B------:R-:W-:Y:S02]  /*0b50*/  VIADD R3, R3, 0x80 ;  /* 0x0000008003037836 */ /* 0x000fe40000000000 */
[----:B0-----:R-:W-:-:S05]  /*0b60*/  IMAD.WIDE.U32 R6, R9, 0x8, R6 ;  /* 0x0000000809067825 */ /* 0x001fca00078e0006 */
[----:B------:R2:W-:Y:S02]  /*0b70*/  STG.E.64 desc[UR4][R6.64], R18 ;  /* 0x0000001206007986 */ /* 0x0005e4000c101b04 */
.L_x_14024:
[----:B------:R-:W-:-:S13]  /*0b80*/  ISETP.GE.U32.AND P0, PT, R3, R2, PT ;  /* 0x000000020300720c */ /* 0x000fda0003f06070 */
[----:B------:R-:W-:Y:S05]  /*0b90*/  @P0 BREAK.RELIABLE B1 ;  /* 0x0000000000010942 */ /* 0x000fea0003800100 */
[----:B------:R-:W-:Y:S05]  /*0ba0*/  @P0 BRA `(.L_x_14026) ;  /* 0x0000000000300947 */ /* 0x000fea0003800000 */
[----:B-12---:R-:W1:Y:S01]  /*0bb0*/  LDC.64 R6, c[0x0][0x398] ;  /* 0x0000e600ff067b82 */ /* 0x006e620000000a00 */
[----:B------:R-:W-:Y:S02]  /*0bc0*/  IMAD.IADD R9, R0, 0x1, R3 ;  /* 0x0000000100097824 */ /* 0x000fe400078e0203 */
[----:B------:R-:W-:Y:S02]  /*0bd0*/  VIADD R3, R3, 0x80 ;  /* 0x0000008003037836 */ /* 0x000fe40000000000 */
[----:B-1----:R-:W-:-:S05]  /*0be0*/  IMAD.WIDE.U32 R6, R9, 0x8, R6 ;  /* 0x0000000809067825 */ /* 0x002fca00078e0006 */
[----:B------:R2:W-:Y:S02]  /*0bf0*/  STG.E.64 desc[UR4][R6.64], R10 ;  /* 0x0000000a06007986 */ /* 0x0005e4000c101b04 */
.L_x_14025:
[----:B------:R-:W-:Y:S05]  /*0c00*/  BSYNC.RELIABLE B1 ;  /* 0x0000000000017941 */ /* 0x000fea0003800100 */
.L_x_14020:
[----:B------:R-:W-:-:S13]  /*0c10*/  ISETP.GE.U32.AND P0, PT, R3, R2, PT ;  /* 0x000000020300720c */ /* 0x000fda0003f06070 */
[----:B012---:R-:W0:Y:S01]  /*0c20*/  @!P0 LDC.64 R6, c[0x0][0x398] ;  /* 0x0000e600ff068b82 */ /* 0x007e220000000a00 */
[----:B------:R-:W-:Y:S02]  /*0c30*/  @!P0 IMAD.IADD R9, R0, 0x1, R3 ;  /* 0x0000000100098824 */ /* 0x000fe400078e0203 */
[----:B------:R-:W-:Y:S02]  /*0c40*/  @!P0 VIADD R3, R3, 0x80 ;  /* 0x0000008003038836 */ /* 0x000fe40000000000 */
[----:B0-----:R-:W-:-:S05]  /*0c50*/  @!P0 IMAD.WIDE.U32 R6, R9, 0x8, R6 ;  /* 0x0000000809068825 */ /* 0x001fca00078e0006 */
[----:B------:R3:W-:Y:S02]  /*0c60*/  @!P0 STG.E.64 desc[UR4][R6.64], R12 ;  /* 0x0000000c06008986 */ /* 0x0007e4000c101b04 */
.L_x_14026:
[----:B------:R-:W-:Y:S05]  /*0c70*/  BSYNC.RECONVERGENT B0 ;  /* 0x0000000000007941 */ /* 0x000fea0003800200 */
.L_x_14019:
[----:B------:R-:W-:Y:S05]  /*0c80*/  WARPSYNC.ALL ;  /* 0x0000000000007948 */ /* 0x000fea0003800000 */
[----:B------:R-:W-:-:S13]  /*0c90*/  ISETP.GE.U32.AND P0, PT, R3, R2, PT ;  /* 0x000000020300720c */ /* 0x000fda0003f06070 */
[----:B------:R-:W-:Y:S05]  /*0ca0*/  @P0 EXIT ;  /* 0x000000000000094d */ /* 0x000fea0003800000 */
[----:B-123--:R-:W1:Y:S01]  /*0cb0*/  LDC.64 R6, c[0x0][0x398] ;  /* 0x0000e600ff067b82 */ /* 0x00ee620000000a00 */
[----:B------:R-:W-:-:S04]  /*0cc0*/  IMAD.IADD R3, R0, 0x1, R3 ;  /* 0x0000000100037824 */ /* 0x000fc800078e0203 */
[----:B-1----:R-:W-:-:S05]  /*0cd0*/  IMAD.WIDE.U32 R2, R3, 0x8, R6 ;  /* 0x0000000803027825 */ /* 0x002fca00078e0006 */
[----:B------:R-:W-:Y:S01]  /*0ce0*/  STG.E.64 desc[UR4][R2.64], R4 ;  /* 0x0000000402007986 */ /* 0x000fe2000c101b04 */
[----:B------:R-:W-:Y:S05]  /*0cf0*/  EXIT ;  /* 0x000000000000794d */ /* 0x000fea0003800000 */
.L_x_14018:
        /* <DEDUP_REMOVED lines=14> */
[----:B------:R-:W4:Y:S04]  /*0de0*/  LDG.E.U16 R3, desc[UR4][R28.64+0x300] ;  /* 0x000300041c037981 */ /* 0x000f28000c1e1500 */
[----:B------:R-:W4:Y:S04]  /*0df0*/  LDG.E.128 R4, desc[UR4][R26.64+0x1000] ;  /* 0x001000041a047981 */ /* 0x000f28000c1e1d00 */
[----:B------:R0:W4:Y:S01]  /*0e00*/  LDG.E.128 R12, desc[UR4][R26.64+0x1800] ;  /* 0x001800041a0c7981 */ /* 0x000122000c1e1d00 */
[----:B------:R-:W-:-:S02]  /*0e10*/  IMAD.MOV.U32 R24, RZ, RZ, RZ ;  /* 0x000000ffff187224 */ /* 0x000fc400078e00ff */
[----:B0-----:R-:W-:Y:S01]  /*0e20*/  IMAD.MOV.U32 R26, RZ, RZ, RZ ;  /* 0x000000ffff1a7224 */ /* 0x001fe200078e00ff */
[C---:B---3--:R-:W-:Y:S02]  /*0e30*/  PRMT R23, R22.reuse, 0x7770, RZ ;  /* 0x0000777016177816 */ /* 0x048fe400000000ff */
[----:B------:R-:W-:Y:S02]  /*0e40*/  PRMT R22, R22, 0x7771, RZ ;  /* 0x0000777116167816 */ /* 0x000fe400000000ff */
[----:B------:R-:W-:Y:S02]  /*0e50*/  ISETP.NE.AND P0, PT, R23, RZ, PT ;  /* 0x000000ff1700720c */ /* 0x000fe40003f05270 */
[----:B------:R-:W-:Y:S02]  /*0e60*/  ISETP.NE.AND P1, PT, R22, RZ, PT ;  /* 0x000000ff1600720c */ /* 0x000fe40003f25270 */
[----:B--2---:R-:W-:Y:S02]  /*0e70*/  PRMT R22, R21, 0x7770, RZ ;  /* 0x0000777015167816 */ /* 0x004fe400000000ff */
[----:B------:R-:W-:-:S02]  /*0e80*/  FSEL R23, RZ, 1.875, !P0 ;  /* 0x3ff00000ff177808 */ /* 0x000fc40004000000 */
[----:B------:R-:W-:Y:S01]  /*0e90*/  ISETP.NE.AND P0, PT, R22, RZ, PT ;  /* 0x000000ff1600720c */ /* 0x000fe20003f05270 */
[----:B------:R-:W-:Y:S01]  /*0ea0*/  IMAD.MOV.U32 R22, RZ, RZ, RZ ;  /* 0x000000ffff167224 */ /* 0x000fe200078e00ff */
[----:B------:R-:W-:-:S05]  /*0eb0*/  PRMT R21, R21, 0x7771, RZ ;  /* 0x0000777115157816 */ /* 0x000fca00000000ff */
[----:B-----5:R-:W-:Y:S01]  /*0ec0*/  DMUL R8, R8, R22 ;  /* 0x0000001608087228 */ /* 0x020fe20000000000 */
[----:B------:R-:W-:Y:S02]  /*0ed0*/  FSEL R23, RZ, 1.875, !P0 ;  /* 0x3ff00000ff177808 */ /* 0x000fe40004000000 */
[----:B------:R-:W-:Y:S02]  /*0ee0*/  ISETP.NE.AND P0, PT, R21, RZ, PT ;  /* 0x000000ff1500720c */ /* 0x000fe40003f05270 */
[C---:B----4-:R-:W-:Y:S02]  /*0ef0*/  PRMT R21, R20.reuse, 0x7770, RZ ;  /* 0x0000777014157816 */ /* 0x050fe400000000ff */
[----:B------:R-:W-:Y:S01]  /*0f00*/  FSEL R25, RZ, 1.875, !P1 ;  /* 0x3ff00000ff197808 */ /* 0x000fe20004800000 */
[----:B------:R-:W-:Y:S01]  /*0f10*/  DMUL R16, R16, R22 ;  /* 0x0000001610107228 */ /* 0x000fe20000000000 */
[----:B------:R-:W-:Y:S02]  /*0f20*/  ISETP.NE.AND P1, PT, R21, RZ, PT ;  /* 0x000000ff1500720c */ /* 0x000fe40003f25270 */
[----:B------:R-:W-:-:S02]  /*0f30*/  PRMT R22, R20, 0x7771, RZ ;  /* 0x0000777114167816 */ /* 0x000fc400000000ff */
[----:B------:R-:W0:Y:S01]  /*0f40*/  LDC.64 R20, c[0x0][0x398] ;  /* 0x0000e600ff147b82 */ /* 0x000e220000000a00 */
[----:B------:R-:W-:Y:S01]  /*0f50*/  PRMT R23, R3, 0x7770, RZ ;  /* 0x0000777003177816 */ /* 0x000fe200000000ff */
[----:B------:R-:W-:Y:S01]  /*0f60*/  DMUL R10, R10, R24 ;  /* 0x000000180a0a7228 */ /* 0x000fe20000000000 */
[----:B------:R-:W-:Y:S02]  /*0f70*/  ISETP.NE.AND P2, PT, R22, RZ, PT ;  /* 0x000000ff1600720c */ /* 0x000fe40003f45270 */
[----:B------:R-:W-:Y:S01]  /*0f80*/  FSEL R25, RZ, 1.875, !P0 ;  /* 0x3ff00000ff197808 */ /* 0x000fe20004000000 */
[----:B------:R-:W-:Y:S01]  /*0f90*/  IMAD.MOV.U32 R22, RZ, RZ, RZ ;  /* 0x000000ffff167224 */ /* 0x000fe200078e00ff */
[----:B------:R-:W-:Y:S02]  /*0fa0*/  ISETP.NE.AND P0, PT, R23, RZ, PT ;  /* 0x000000ff1700720c */ /* 0x000fe40003f05270 */
[----:B------:R-:W-:Y:S02]  /*0fb0*/  PRMT R3, R3, 0x7771, RZ ;  /* 0x0000777103037816 */ /* 0x000fe400000000ff */
[----:B------:R-:W-:-:S02]  /*0fc0*/  FSEL R23, RZ, 1.875, !P1 ;  /* 0x3ff00000ff177808 */ /* 0x000fc40004800000 */
[----:B------:R-:W-:Y:S01]  /*0fd0*/  ISETP.NE.AND P1, PT, R3, RZ, PT ;  /* 0x000000ff0300720c */ /* 0x000fe20003f25270 */
[----:B------:R-:W-:Y:S01]  /*0fe0*/  DMUL R18, R18, R24 ;  /* 0x0000001812127228 */ /* 0x000fe20000000000 */
[----:B------:R-:W-:Y:S02]  /*0ff0*/  FSEL R27, RZ, 1.875, !P2 ;  /* 0x3ff00000ff1b7808 */ /* 0x000fe40005000000 */
[----:B------:R-:W-:Y:S01]  /*1000*/  DMUL R4, R4, R22 ;  /* 0x0000001604047228 */ /* 0x000fe20000000000 */
[----:B------:R-:W-:Y:S02]  /*1010*/  FSEL R25, RZ, 1.875, !P0 ;  /* 0x3ff00000ff197808 */ /* 0x000fe40004000000 */
[----:B------:R-:W-:Y:S01]  /*1020*/  FSEL R23, RZ, 1.875, !P1 ;  /* 0x3ff00000ff177808 */ /* 0x000fe20004800000 */
[----:B------:R-:W-:-:S03]  /*1030*/  DMUL R6, R6, R26 ;  /* 0x0000001a06067228 */ /* 0x000fc60000000000 */
[----:B------:R-:W-:Y:S02]  /*1040*/  DMUL R12, R12, R24 ;  /* 0x000000180c0c7228 */ /* 0x000fe40000000000 */
[----:B------:R-:W-:Y:S01]  /*1050*/  DMUL R14, R14, R22 ;  /* 0x000000160e0e7228 */ /* 0x000fe20000000000 */
[----:B0-----:R-:W-:Y:S01]  /*1060*/  IMAD.WIDE.U32 R20, R0, 0x8, R20 ;  /* 0x0000000800147825 */ /* 0x001fe200078e0014 */
[----:B-1----:R-:W-:Y:S02]  /*1070*/  DMUL R8, R8, UR6 ;  /* 0x0000000608087c28 */ /* 0x002fe40008000000 */
[----:B------:R-:W-:Y:S02]  /*1080*/  DMUL R10, R10, UR6 ;  /* 0x000000060a0a7c28 */ /* 0x000fe40008000000 */
[----:B------:R-:W-:Y:S02]  /*1090*/  DMUL R16, R16, UR6 ;  /* 0x0000000610107c28 */ /* 0x000fe40008000000 */
[----:B------:R-:W-:-:S02]  /*10a0*/  DMUL R18, R18, UR6 ;  /* 0x0000000612127c28 */ /* 0x000fc40008000000 */
[----:B------:R-:W-:Y:S02]  /*10b0*/  DMUL R4, R4, UR6 ;  /* 0x0000000604047c28 */ /* 0x000fe40008000000 */
        /* <DEDUP_REMOVED lines=9> */
.L_x_14027:
        /* <DEDUP_REMOVED lines=11> */
.L_x_14349:


//--------------------- .text._ZN2at6native29vectorized_elementwise_kernelILi4EZNS0_43_GLOBAL__N__7cc8d1ed_10_Dropout_cu_0e96ed3819masked_scale_kernelIbddEEvRNS_6TensorERKS4_S7_T1_EUldbE_St5arrayIPcLm3EEEEviT0_S8_ --------------------------
	.section	.text._ZN2at6native29vectorized_elementwise_kernelILi4EZNS0_43_GLOBAL__N__7cc8d1ed_10_Dropout_cu_0e96ed3819masked_scale_kernelIbddEEvRNS_6TensorERKS4_S7_T1_EUldbE_St5arrayIPcLm3EEEEviT0_S8_,"ax",@progbits
	.align	128
        .global         _ZN2at6native29vectorized_elementwise_kernelILi4EZNS0_43_GLOBAL__N__7cc8d1ed_10_Dropout_cu_0e96ed3819masked_scale_kernelIbddEEvRNS_6TensorERKS4_S7_T1_EUldbE_St5arrayIPcLm3EEEEviT0_S8_
        .type           _ZN2at6native29vectorized_elementwise_kernelILi4EZNS0_43_GLOBAL__N__7cc8d1ed_10_Dropout_cu_0e96ed3819masked_scale_kernelIbddEEvRNS_6TensorERKS4_S7_T1_EUldbE_St5arrayIPcLm3EEEEviT0_S8_,@function
        .size           _ZN2at6native29vectorized_elementwise_kernelILi4EZNS0_43_GLOBAL__N__7cc8d1ed_10_Dropout_cu_0e96ed3819masked_scale_kernelIbddEEvRNS_6TensorERKS4_S7_T1_EUldbE_St5arrayIPcLm3EEEEviT0_S8_,(.L_x_14350 - _ZN2at6native29vectorized_elementwise_kernelILi4EZNS0_43_GLOBAL__N__7cc8d1ed_10_Dropout_cu_0e96ed3819masked_scale_kernelIbddEEvRNS_6TensorERKS4_S7_T1_EUldbE_St5arrayIPcLm3EEEEviT0_S8_)
        .other          _ZN2at6native29vectorized_elementwise_kernelILi4EZNS0_43_GLOBAL__N__7cc8d1ed_10_Dropout_cu_0e96ed3819masked_scale_kernelIbddEEvRNS_6TensorERKS4_S7_T1_EUldbE_St5arrayIPcLm3EEEEviT0_S8_,@"STO_CUDA_ENTRY STV_DEFAULT"
_ZN2at6native29vectorized_elementwise_kernelILi4EZNS0_43_GLOBAL__N__7cc8d1ed_10_Dropout_cu_0e96ed3819masked_scale_kernelIbddEEvRNS_6TensorERKS4_S7_T1_EUldbE_St5arrayIPcLm3EEEEviT0_S8_:
.text._ZN2at6native29vectorized_elementwise_kernelILi4EZNS0_43_GLOBAL__N__7cc8d1ed_10_Dropout_cu_0e96ed3819masked_scale_kernelIbddEEvRNS_6TensorERKS4_S7_T1_EUldbE_St5arrayIPcLm3EEEEviT0_S8_:
        /* <DEDUP_REMOVED lines=163> */
.L_x_14031:
[----:B------:R-:W-:-:S13]  /*0a30*/  ISETP.GE.U32.AND P0, PT, R3, R2, PT ;  /* 0x000000020300720c */ /* 0x000fda0003f06070 */
[----:B------:R-:W-:Y:S05]  /*0a40*/  @P0 BRA `(.L_x_14033) ;  /* 0x0000000000300947 */ /* 0x000fea0003800000 */
[----:B0-----:R-:W0:Y:S01]  /*0a50*/  LDC.64 R6, c[0x0][0x398] ;  /* 0x0000e600ff067b82 */ /* 0x001e220000000a00 */
[----:B------:R-:W-:Y:S02]  /*0a60*/  IMAD.IADD R17, R0, 0x1, R3 ;  /* 0x0000000100117824 */ /* 0x000fe400078e0203 */
[----:B------:R-:W-:Y:S02]  /*0a70*/  VIADD R3, R3, 0x80 ;  /* 0x0000008003037836 */ /* 0x000fe40000000000 */
[----:B0-----:R-:W-:-:S05]  /*0a80*/  IMAD.WIDE.U32 R6, R17, 0x8, R6 ;  /* 0x0000000811067825 */ /* 0x001fca00078e0006 */
[----:B------:R1:W-:Y:S02]  /*0a90*/  STG.E.64 desc[UR4][R6.64], R8 ;  /* 0x0000000806007986 */ /* 0x0003e4000c101b04 */
.L_x_14032:
[----:B------:R-:W-:-:S13]  /*0aa0*/  ISETP.GE.U32.AND P0, PT, R3, R2, PT ;  /* 0x000000020300720c */ /* 0x000fda0003f06070 */
[----:B------:R-:W-:Y:S05]  /*0ab0*/  @P0 BRA `(.L_x_14034) ;  /* 0x0000000000300947 */ /* 0x000fea0003800000 */
[----:B-1----:R-:W1:Y:S01]  /*0ac0*/  LDC.64 R6, c[0x0][0x398] ;  /* 0x0000e600ff067b82 */ /* 0x002e620000000a00 */
[----:B------:R-:W-:Y:S02]  /*0ad0*/  IMAD.IADD R9, R0, 0x1, R3 ;  /* 0x0000000100097824 */ /* 0x000fe400078e0203 */
[----:B------:R-:W-:Y:S02]  /*0ae0*/  VIADD R3, R3, 0x80 ;  /* 0x0000008003037836 */ /* 0x000fe40000000000 */
[----:B-1----:R-:W-:-:S05]  /*0af0*/  IMAD.WIDE.U32 R6, R9, 0x8, R6 ;  /* 0x0000000809067825 */ /* 0x002fca00078e0006 */
[----:B------:R1:W-:Y:S02]  /*0b00*/  STG.E.64 desc[UR4][R6.64], R14 ;  /* 0x0000000e06007986 */ /* 0x0003e4000c101b04 */
.L_x_14033:
[----:B------:R-:W-:-:S13]  /*0b10*/  ISETP.GE.U32.AND P0, PT, R3, R2, PT ;  /* 0x000000020300720c */ /* 0x000fda0003f06070 */
[----:B------:R-:W-:Y:S05]  /*0b20*/  @P0 BRA `(.L_x_14035) ;  /* 0x0000000000340947 */ /* 0x000fea0003800000 */
[----:B01----:R-:W0:Y:S01]  /*0b30*/  LDC.64 R6, c[0x0][0x398] ;  /* 0x0000e600ff067b82 */ /* 0x003e220000000a00 */
[----:B------:R-:W-:Y:S02]  /*0b40*/  IMAD.IADD R9, R0, 0x1, R3 ;  /* 0x0000000100097824 */ /* 0x000fe400078e0203 */
[----:B------:R-:W-:Y:S02]  /*0b50*/  VIADD R3, R3, 0x80 ;  /* 0x0000008003037836 */ /* 0x000fe40000000000 */
[----:B0-----:R-:W-:-:S05]  /*0b60*/  IMAD.WIDE.U32 R6, R9, 0x8, R6 ;  /* 0x0000000809067825 */ /* 0x001fca00078e0006 */
[----:B------:R2:W-:Y:S02]  /*0b70*/  STG.E.64 desc[UR4][R6.64], R18 ;  /* 0x0000001206007986 */ /* 0x0005e4000c101b04 */
.L_x_14034:
        /* <DEDUP_REMOVED lines=8> */
.L_x_14035:
[----:B------:R-:W-:Y:S05]  /*0c00*/  BSYNC.RELIABLE B1 ;  /* 0x0000000000017941 */ /* 0x000fea0003800100 */
.L_x_14030:
[----:B------:R-:W-:-:S13]  /*0c10*/  ISETP.GE.U32.AND P0, PT, R3, R2, PT ;  /* 0x000000020300720c */ /* 0x000fda0003f06070 */
[----:B012---:R-:W0:Y:S01]  /*0c20*/  @!P0 LDC.64 R6, c[0x0][0x398] ;  /* 0x0000e600ff068b82 */ /* 0x007e220000000a00 */
[----:B------:R-:W-:Y:S02]  /*0c30*/  @!P0 IMAD.IADD R9, R0, 0x1, R3 ;  /* 0x0000000100098824 */ /* 0x000fe400078e0203 */
[----:B------:R-:W-:Y:S02]  /*0c40*/  @!P0 VIADD R3, R3, 0x80 ;  /* 0x0000008003038836 */ /* 0x000fe40000000000 */
[----:B0-----:R-:W-:-:S05]  /*0c50*/  @!P0 IMAD.WIDE.U32 R6, R9, 0x8, R6 ;  /* 0x0000000809068825 */ /* 0x001fca00078e0006 */
[----:B------:R3:W-:Y:S02]  /*0c60*/  @!P0 STG.E.64 desc[UR4][R6.64], R12 ;  /* 0x0000000c06008986 */ /* 0x0007e4000c101b04 */
.L_x_14036:
[----:B------:R-:W-:Y:S05]  /*0c70*/  BSYNC.RECONVERGENT B0 ;  /* 0x0000000000007941 */ /* 0x000fea0003800200 */
.L_x_14029:
        /* <DEDUP_REMOVED lines=8> */
.L_x_14028:
        /* <DEDUP_REMOVED lines=9> */
[----:B------:R0:W2:Y:S01]  /*0d90*/  LDG.E R20, desc[UR4][R24.64+0x200] ;  /* 0x0002000418147981 */ /* 0x0000a2000c1e1900 */
[----:B------:R-:W-:-:S05]  /*0da0*/  IMAD.WIDE.U32 R22, R2, 0x20, R4 ;  /* 0x0000002002167825 */ /* 0x000fca00078e0004 */
[----:B------:R-:W4:Y:S04]  /*0db0*/  LDG.E.ENL2.256 R16, R8, desc[UR4][R22.64] ;  /* 0xfe0000041608797e */ /* 0x000f280008121910 */
[----:B------:R2:W5:Y:S01]  /*0dc0*/  LDG.E.ENL2.256 R12, R4, desc[UR4][R22.64+0x1000] ;  /* 0xfe0080041604797e */ /* 0x000562000812190c */
[----:B0-----:R-:W-:Y:S01]  /*0dd0*/  IMAD.MOV.U32 R24, RZ, RZ, RZ ;  /* 0x000000ffff187224 */ /* 0x001fe200078e00ff */
[C---:B---3--:R-:W-:Y:S02]  /*0de0*/  PRMT R21, R3.reuse, 0x7770, RZ ;  /* 0x0000777003157816 */ /* 0x048fe400000000ff */
[C---:B------:R-:W-:Y:S02]  /*0df0*/  PRMT R26, R3.reuse, 0x7771, RZ ;  /* 0x00007771031a7816 */ /* 0x040fe400000000ff */
[----:B------:R-:W-:-:S02]  /*0e00*/  PRMT R27, R3, 0x7772, RZ ;  /* 0x00007772031b7816 */ /* 0x000fc400000000ff */
[----:B--2---:R-:W-:Y:S02]  /*0e10*/  PRMT R22, R20, 0x7772, RZ ;  /* 0x0000777214167816 */ /* 0x004fe400000000ff */
[----:B------:R-:W-:Y:S02]  /*0e20*/  PRMT R3, R3, 0x7773, RZ ;  /* 0x0000777303037816 */ /* 0x000fe400000000ff */
[----:B------:R-:W-:Y:S02]  /*0e30*/  ISETP.NE.AND P3, PT, R21, RZ, PT ;  /* 0x000000ff1500720c */ /* 0x000fe40003f65270 */
[----:B------:R-:W-:Y:S01]  /*0e40*/  ISETP.NE.AND P5, PT, R22, RZ, PT ;  /* 0x000000ff1600720c */ /* 0x000fe20003fa5270 */
[----:B------:R-:W-:Y:S01]  /*0e50*/  IMAD.MOV.U32 R22, RZ, RZ, RZ ;  /* 0x000000ffff167224 */ /* 0x000fe200078e00ff */
[----:B------:R-:W-:Y:S02]  /*0e60*/  ISETP.NE.AND P0, PT, R3, RZ, PT ;  /* 0x000000ff0300720c */ /* 0x000fe40003f05270 */
[----:B------:R-:W-:-:S02]  /*0e70*/  FSEL R23, RZ, 1.875, !P3 ;  /* 0x3ff00000ff177808 */ /* 0x000fc40005800000 */
[C---:B------:R-:W-:Y:S02]  /*0e80*/  PRMT R3, R20.reuse, 0x7770, RZ ;  /* 0x0000777014037816 */ /* 0x040fe400000000ff */
[C---:B------:R-:W-:Y:S02]  /*0e90*/  PRMT R21, R20.reuse, 0x7771, RZ ;  /* 0x0000777114157816 */ /* 0x040fe400000000ff */
[----:B------:R-:W-:Y:S01]  /*0ea0*/  PRMT R20, R20, 0x7773, RZ ;  /* 0x0000777314147816 */ /* 0x000fe200000000ff */
[----:B----4-:R-:W-:Y:S01]  /*0eb0*/  DMUL R22, R8, R22 ;  /* 0x0000001608167228 */ /* 0x010fe20000000000 */
[----:B------:R-:W-:Y:S01]  /*0ec0*/  ISETP.NE.AND P1, PT, R27, RZ, PT ;  /* 0x000000ff1b00720c */ /* 0x000fe20003f25270 */
[----:B------:R-:W0:Y:S01]  /*0ed0*/  LDC.64 R8, c[0x0][0x398] ;  /* 0x0000e600ff087b82 */ /* 0x000e220000000a00 */
[----:B------:R-:W-:Y:S02]  /*0ee0*/  ISETP.NE.AND P4, PT, R21, RZ, PT ;  /* 0x000000ff1500720c */ /* 0x000fe40003f85270 */
[----:B------:R-:W-:Y:S01]  /*0ef0*/  ISETP.NE.AND P6, PT, R20, RZ, PT ;  /* 0x000000ff1400720c */ /* 0x000fe20003fc5270 */
[----:B------:R-:W-:Y:S01]  /*0f00*/  IMAD.MOV.U32 R20, RZ, RZ, RZ ;  /* 0x000000ffff147224 */ /* 0x000fe200078e00ff */
[----:B------:R-:W-:-:S02]  /*0f10*/  FSEL R21, RZ, 1.875, !P1 ;  /* 0x3ff00000ff157808 */ /* 0x000fc40004800000 */
[----:B------:R-:W-:Y:S01]  /*0f20*/  ISETP.NE.AND P2, PT, R26, RZ, PT ;  /* 0x000000ff1a00720c */ /* 0x000fe20003f45270 */
[----:B------:R-:W-:Y:S01]  /*0f30*/  IMAD.MOV.U32 R26, RZ, RZ, RZ ;  /* 0x000000ffff1a7224 */ /* 0x000fe200078e00ff */
[----:B------:R-:W-:Y:S02]  /*0f40*/  ISETP.NE.AND P3, PT, R3, RZ, PT ;  /* 0x000000ff0300720c */ /* 0x000fe40003f65270 */
[----:B------:R-:W-:Y:S01]  /*0f50*/  DMUL R16, R16, R20 ;  /* 0x0000001410107228 */ /* 0x000fe20000000000 */
[----:B------:R-:W-:Y:S02]  /*0f60*/  FSEL R27, RZ, 1.875, !P2 ;  /* 0x3ff00000ff1b7808 */ /* 0x000fe40005000000 */
[----:B------:R-:W-:Y:S02]  /*0f70*/  FSEL R25, RZ, 1.875, !P0 ;  /* 0x3ff00000ff197808 */ /* 0x000fe40004000000 */
[----:B------:R-:W-:Y:S02]  /*0f80*/  FSEL R21, RZ, 1.875, !P3 ;  /* 0x3ff00000ff157808 */ /* 0x000fe40005800000 */
[----:B------:R-:W-:-:S02]  /*0f90*/  DMUL R10, R10, R26 ;  /* 0x0000001a0a0a7228 */ /* 0x000fc40000000000 */
[----:B------:R-:W-:Y:S01]  /*0fa0*/  DMUL R18, R18, R24 ;  /* 0x0000001812127228 */ /* 0x000fe20000000000 */
[----:B------:R-:W-:Y:S01]  /*0fb0*/  FSEL R27, RZ, 1.875, !P5 ;  /* 0x3ff00000ff1b7808 */ /* 0x000fe20006800000 */
[----:B-----5:R-:W-:Y:S01]  /*0fc0*/  DMUL R20, R4, R20 ;  /* 0x0000001404147228 */ /* 0x020fe20000000000 */
[----:B------:R-:W-:Y:S01]  /*0fd0*/  FSEL R25, RZ, 1.875, !P4 ;  /* 0x3ff00000ff197808 */ /* 0x000fe20006000000 */
[----:B------:R-:W-:Y:S01]  /*0fe0*/  IMAD.MOV.U32 R4, RZ, RZ, RZ ;  /* 0x000000ffff047224 */ /* 0x000fe200078e00ff */
[----:B------:R-:W-:Y:S01]  /*0ff0*/  FSEL R5, RZ, 1.875, !P6 ;  /* 0x3ff00000ff057808 */ /* 0x000fe20007000000 */
[----:B0-----:R-:W-:Y:S01]  /*1000*/  IMAD.WIDE.U32 R8, R0, 0x8, R8 ;  /* 0x0000000800087825 */ /* 0x001fe200078e0008 */
[----:B------:R-:W-:Y:S02]  /*1010*/  DMUL R12, R12, R26 ;  /* 0x0000001a0c0c7228 */ /* 0x000fe40000000000 */
[----:B------:R-:W-:Y:S02]  /*1020*/  DMUL R24, R6, R24 ;  /* 0x0000001806187228 */ /* 0x000fe40000000000 */
[----:B------:R-:W-:Y:S01]  /*1030*/  DMUL R14, R14, R4 ;  /* 0x000000040e0e7228 */ /* 0x000fe20000000000 */
[----:B------:R-:W-:Y:S01]  /*1040*/  IMAD.WIDE.U32 R8, R2, 0x20, R8 ;  /* 0x0000002002087825 */ /* 0x000fe200078e0008 */
[----:B-1----:R-:W-:-:S02]  /*1050*/  DMUL R4, R22, UR6 ;  /* 0x0000000616047c28 */ /* 0x002fc40008000000 */
[----:B------:R-:W-:Y:S02]  /*1060*/  DMUL R6, R10, UR6 ;  /* 0x000000060a067c28 */ /* 0x000fe40008000000 */
[----:B------:R-:W-:Y:S02]  /*1070*/  DMUL R16, R16, UR6 ;  /* 0x0000000610107c28 */ /* 0x000fe40008000000 */
[----:B------:R-:W-:Y:S02]  /*1080*/  DMUL R18, R18, UR6 ;  /* 0x0000000612127c28 */ /* 0x000fe40008000000 */
[----:B------:R-:W-:Y:S02]  /*1090*/  DMUL R20, R20, UR6 ;  /* 0x0000000614147c28 */ /* 0x000fe40008000000 */
[----:B------:R-:W-:Y:S02]  /*10a0*/  DMUL R22, R24, UR6 ;  /* 0x0000000618167c28 */ /* 0x000fe40008000000 */
[----:B------:R-:W-:Y:S01]  /*10b0*/  DMUL R12, R12, UR6 ;  /* 0x000000060c0c7c28 */ /* 0x000fe20008000000 */
[----:B------:R-:W-:Y:S01]  /*10c0*/  STG.E.ENL2.256 desc[UR4][R8.64], R4, R16 ;  /* 0xf80000040810797f */ /* 0x000fe2000f121804 */
[----:B------:R-:W-:-:S07]  /*10d0*/  DMUL R14, R14, UR6 ;  /* 0x000000060e0e7c28 */ /* 0x000fce0008000000 */
[----:B------:R-:W-:Y:S01]  /*10e0*/  STG.E.ENL2.256 desc[UR4][R8.64+0x1000], R20, R12 ;  /* 0xf8008014080c797f */ /* 0x000fe2000f121804 */
[----:B------:R-:W-:Y:S05]  /*10f0*/  EXIT ;  /* 0x000000000000794d */ /* 0x000fea0003800000 */
.L_x_14037:
        /* <DEDUP_REMOVED lines=16> */
.L_x_14350:


//--------------------- .text._ZN2at6native29vectorized_elementwise_kernelILi8EZNS0_43_GLOBAL__N__7cc8d1ed_10_Dropout_cu_0e96ed3819masked_scale_kernelIbddEEvRNS_6TensorERKS4_S7_T1_EUldbE_St5arrayIPcLm3EEEEviT0_S8_ --------------------------
	.section	.text._ZN2at6native29vectorized_elementwise_kernelILi8EZNS0_43_GLOBAL__N__7cc8d1ed_10_Dropout_cu_0e96ed3819masked_scale_kernelIbddEEvRNS_6TensorERKS4_S7_T1_EUldbE_St5arrayIPcLm3EEEEviT0_S8_,"ax",@progbits
	.align	128
        .global         _ZN2at6native29vectorized_elementwise_kernelILi8EZNS0_43_GLOBAL__N__7cc8d1ed_10_Dropout_cu_0e96ed3819masked_scale_kernelIbddEEvRNS_6TensorERKS4_S7_T1_EUldbE_St5arrayIPcLm3EEEEviT0_S8_
        .type           _ZN2at6native29vectorized_elementwise_kernelILi8EZNS0_43_GLOBAL__N__7cc8d1ed_10_Dropout_cu_0e96ed3819masked_scale_kernelIbddEEvRNS_6TensorERKS4_S7_T1_EUldbE_St5arrayIPcLm3EEEEviT0_S8_,@function
        .size           _ZN2at6native29vectorized_elementwise_kernelILi8EZNS0_43_GLOBAL__N__7cc8d1ed_10_Dropout_cu_0e96ed3819masked_scale_kernelIbddEEvRNS_6TensorERKS4_S7_T1_EUldbE_St5arrayIPcLm3EEEEviT0_S8_,(.L_x_14351 - _ZN2at6native29vectorized_elementwise_kernelILi8EZNS0_43_GLOBAL__N__7cc8d1ed_10_Dropout_cu_0e96ed3819masked_scale_kernelIbddEEvRNS_6TensorERKS4_S7_T1_EUldbE_St5arrayIPcLm3EEEEviT0_S8_)
        .other          _ZN2at6native29vectorized_elementwise_kernelILi8EZNS0_43_GLOBAL__N__7cc8d1ed_10_Dropout_cu_0e96ed3819masked_scale_kernelIbddEEvRNS_6TensorERKS4_S7_T1_EUldbE_St5arrayIPcLm3EEEEviT0_S8_,@"STO_CUDA_ENTRY STV_DEFAULT"
_ZN2at6native29vectorized_elementwise_kernelILi8EZNS0_43_GLOBAL__N__7cc8d1ed_10_Dropout_cu_0e96ed3819masked_scale_kernelIbddEEvRNS_6TensorERKS4_S7_T1_EUldbE_St5arrayIPcLm3EEEEviT0_S8_:
.text._ZN2at6native29vectorized_elementwise_kernelILi8EZNS0_43_GLOBAL__N__7cc8d1ed_10_Dropout_cu_0e96ed3819masked_scale_kernelIbddEEvRNS_6TensorERKS4_S7_T1_EUldbE_St5arrayIPcLm3EEEEviT0_S8_:
        /* <DEDUP_REMOVED lines=163> */
.L_x_14041:
[----:B------:R-:W-:-:S13]  /*0a30*/  ISETP.GE.U32.AND P0, PT, R3, R0, PT ;  /* 0x000000000300720c */ /* 0x000fda0003f06070 */
[----:B------:R-:W-:Y:S05]  /*0a40*/  @P0 BRA `(.L_x_14043) ;  /* 0x0000000000300947 */ /* 0x000fea0003800000 */
[----:B0-----:R-:W0:Y:S01]  /*0a50*/  LDC.64 R6, c[0x0][0x398] ;  /* 0x0000e600ff067b82 */ /* 0x001e220000000a00 */
[----:B------:R-:W-:Y:S02]  /*0a60*/  IMAD.IADD R17, R2, 0x1, R3 ;  /* 0x0000000102117824 */ /* 0x000fe400078e0203 */
[----:B------:R-:W-:Y:S02]  /*0a70*/  VIADD R3, R3, 0x80 ;  /* 0x0000008003037836 */ /* 0x000fe40000000000 */
[----:B0-----:R-:W-:-:S05]  /*0a80*/  IMAD.WIDE.U32 R6, R17, 0x8, R6 ;  /* 0x0000000811067825 */ /* 0x001fca00078e0006 */
[----:B------:R1:W-:Y:S02]  /*0a90*/  STG.E.64 desc[UR4][R6.64], R8 ;  /* 0x0000000806007986 */ /* 0x0003e4000c101b04 */
.L_x_14042:
[----:B------:R-:W-:-:S13]  /*0aa0*/  ISETP.GE.U32.AND P0, PT, R3, R0, PT ;  /* 0x000000000300720c */ /* 0x000fda0003f06070 */
[----:B------:R-:W-:Y:S05]  /*0ab0*/  @P0 BRA `(.L_x_14044) ;  /* 0x0000000000300947 */ /* 0x000fea0003800000 */
[----:B-1----:R-:W1:Y:S01]  /*0ac0*/  LDC.64 R6, c[0x0][0x398] ;  /* 0x0000e600ff067b82 */ /* 0x002e620000000a00 */
[----:B------:R-:W-:Y:S02]  /*0ad0*/  IMAD.IADD R9, R2, 0x1, R3 ;  /* 0x0000000102097824 */ /* 0x000fe400078e0203 */
[----:B------:R-:W-:Y:S02]  /*0ae0*/  VIADD R3, R3, 0x80 ;  /* 0x0000008003037836 */ /* 0x000fe40000000000 */
[----:B-1----:R-:W-:-:S05]  /*0af0*/  IMAD.WIDE.U32 R6, R9, 0x8, R6 ;  /* 0x0000000809067825 */ /* 0x002fca00078e0006 */
[----:B------:R1:W-:Y:S02]  /*0b00*/  STG.E.64 desc[UR4][R6.64], R14 ;  /* 0x0000000e06007986 */ /* 0x0003e4000c101b04 */
.L_x_14043:
[----:B------:R-:W-:-:S13]  /*0b10*/  ISETP.GE.U32.AND P0, PT, R3, R0, PT ;  /* 0x000000000300720c */ /* 0x000fda0003f06070 */
[----:B------:R-:W-:Y:S05]  /*0b20*/  @P0 BRA `(.L_x_14045) ;  /* 0x0000000000340947 */ /* 0x000fea0003800000 */
[----:B01----:R-:W0:Y:S01]  /*0b30*/  LDC.64 R6, c[0x0][0x398] ;  /* 0x0000e600ff067b82 */ /* 0x003e220000000a00 */
[----:B------:R-:W-:Y:S02]  /*0b40*/  IMAD.IADD R9, R2, 0x1, R3 ;  /* 0x0000000102097824 */ /* 0x000fe400078e0203 */
[----:B------:R-:W-:Y:S02]  /*0b50*/  VIADD R3, R3, 0x80 ;  /* 0x0000008003037836 */ /* 0x000fe40000000000 */
[----:B0-----:R-:W-:-:S05]  /*0b60*/  IMAD.WIDE.U32 R6, R9, 0x8, R6 ;  /* 0x0000000809067825 */ /* 0x001fca00078e0006 */
[----:B------:R2:W-:Y:S02]  /*0b70*/  STG.E.64 desc[UR4][R6.64], R18 ;  /* 0x0000001206007986 */ /* 0x0005e4000c101b04 */
.L_x_14044:
        /* <DEDUP_REMOVED lines=8> */
.L_x_14045:
[----:B------:R-:W-:Y:S05]  /*0c00*/  BSYNC.RELIABLE B1 ;  /* 0x0000000000017941 */ /* 0x000fea0003800100 */
.L_x_14040:
[----:B------:R-:W-:-:S13]  /*0c10*/  ISETP.GE.U32.AND P0, PT, R3, R0, PT ;  /* 0x000000000300720c */ /* 0x000fda0003f06070 */
[----:B012---:R-:W0:Y:S01]  /*0c20*/  @!P0 LDC.64 R6, c[0x0][0x398] ;  /* 0x0000e600ff068b82 */ /* 0x007e220000000a00 */
[----:B------:R-:W-:Y:S02]  /*0c30*/  @!P0 IMAD.IADD R9, R2, 0x1, R3 ;  /* 0x0000000102098824 */ /* 0x000fe400078e0203 */
[----:B------:R-:W-:Y:S02]  /*0c40*/  @!P0 VIADD R3, R3, 0x80 ;  /* 0x0000008003038836 */ /* 0x000fe40000000000 */
[----:B0-----:R-:W-:-:S05]  /*0c50*/  @!P0 IMAD.WIDE.U32 R6, R9, 0x8, R6 ;  /* 0x0000000809068825 */ /* 0x001fca00078e0006 */
[----:B------:R3:W-:Y:S02]  /*0c60*/  @!P0 STG.E.64 desc[UR4][R6.64], R12 ;  /* 0x0000000c06008986 */ /* 0x0007e4000c101b04 */
.L_x_14046:
[----:B------:R-:W-:Y:S05]  /*0c70*/  BSYNC.RECONVERGENT B0 ;  /* 0x0000000000007941 */ /* 0x000fea0003800200 */
.L_x_14039:
        /* <DEDUP_REMOVED lines=8> */
.L_x_14038:
        /* <DEDUP_REMOVED lines=11> */
[----:B------:R0:W4:Y:S01]  /*0db0*/  LDG.E.ENL2.256 R12, R4, desc[UR4][R22.64+0x20] ;  /* 0xfe0001041604797e */ /* 0x000122000812190c */
[----:B---3--:R-:W-:Y:S02]  /*0dc0*/  PRMT R24, R20, 0x7772, RZ ;  /* 0x0000777214187816 */ /* 0x008fe400000000ff */
[----:B0-----:R-:W-:Y:S02]  /*0dd0*/  PRMT R22, R21, 0x7773, RZ ;  /* 0x0000777315167816 */ /* 0x001fe400000000ff */
[----:B------:R-:W-:Y:S01]  /*0de0*/  ISETP.NE.AND P3, PT, R24, RZ, PT ;  /* 0x000000ff1800720c */ /* 0x000fe20003f65270 */
[----:B------:R-:W-:Y:S01]  /*0df0*/  IMAD.MOV.U32 R24, RZ, RZ, RZ ;  /* 0x000000ffff187224 */ /* 0x000fe200078e00ff */
[----:B------:R-:W-:-:S02]  /*0e00*/  PRMT R26, R20, 0x7770, RZ ;  /* 0x00007770141a7816 */ /* 0x000fc400000000ff */
[----:B------:R-:W-:Y:S01]  /*0e10*/  ISETP.NE.AND P6, PT, R22, RZ, PT ;  /* 0x000000ff1600720c */ /* 0x000fe20003fc5270 */
[----:B------:R-:W-:Y:S01]  /*0e20*/  IMAD.MOV.U32 R22, RZ, RZ, RZ ;  /* 0x000000ffff167224 */ /* 0x000fe200078e00ff */
[----:B------:R-:W-:Y:S02]  /*0e30*/  FSEL R23, RZ, 1.875, !P3 ;  /* 0x3ff00000ff177808 */ /* 0x000fe40005800000 */
[----:B------:R-:W-:Y:S02]  /*0e40*/  PRMT R3, R20, 0x7773, RZ ;  /* 0x0000777314037816 */ /* 0x000fe400000000ff */
[----:B------:R-:W-:Y:S01]  /*0e50*/  ISETP.NE.AND P1, PT, R26, RZ, PT ;  /* 0x000000ff1a00720c */ /* 0x000fe20003f25270 */
[----:B------:R-:W-:Y:S01]  /*0e60*/  IMAD.MOV.U32 R26, RZ, RZ, RZ ;  /* 0x000000ffff1a7224 */ /* 0x000fe200078e00ff */
[----:B------:R-:W-:Y:S01]  /*0e70*/  PRMT R25, R20, 0x7771, RZ ;  /* 0x0000777114197816 */ /* 0x000fe200000000ff */
[----:B--2---:R-:W-:Y:S01]  /*0e80*/  DMUL R22, R8, R22 ;  /* 0x0000001608167228 */ /* 0x004fe20000000000 */
[----:B------:R-:W-:Y:S01]  /*0e90*/  ISETP.NE.AND P0, PT, R3, RZ, PT ;  /* 0x000000ff0300720c */ /* 0x000fe20003f05270 */
[----:B------:R-:W0:Y:S01]  /*0ea0*/  LDC.64 R8, c[0x0][0x398] ;  /* 0x0000e600ff087b82 */ /* 0x000e220000000a00 */
[----:B------:R-:W-:-:S02]  /*0eb0*/  PRMT R3, R21, 0x7772, RZ ;  /* 0x0000777215037816 */ /* 0x000fc400000000ff */
[----:B------:R-:W-:Y:S02]  /*0ec0*/  FSEL R27, RZ, 1.875, !P1 ;  /* 0x3ff00000ff1b7808 */ /* 0x000fe40004800000 */
[----:B------:R-:W-:Y:S02]  /*0ed0*/  PRMT R20, R21, 0x7771, RZ ;  /* 0x0000777115147816 */ /* 0x000fe400000000ff */
[----:B------:R-:W-:Y:S02]  /*0ee0*/  ISETP.NE.AND P2, PT, R25, RZ, PT ;  /* 0x000000ff1900720c */ /* 0x000fe40003f45270 */
[----:B------:R-:W-:Y:S01]  /*0ef0*/  PRMT R21, R21, 0x7770, RZ ;  /* 0x0000777015157816 */ /* 0x000fe200000000ff */
[----:B------:R-:W-:Y:S01]  /*0f00*/  DMUL R26, R16, R26 ;  /* 0x0000001a101a7228 */ /* 0x000fe20000000000 */
[----:B------:R-:W-:Y:S01]  /*0f10*/  ISETP.NE.AND P5, PT, R3, RZ, PT ;  /* 0x000000ff0300720c */ /* 0x000fe20003fa5270 */
[----:B------:R-:W-:Y:S01]  /*0f20*/  IMAD.MOV.U32 R16, RZ, RZ, RZ ;  /* 0x000000ffff107224 */ /* 0x000fe200078e00ff */
[----:B------:R-:W-:Y:S01]  /*0f30*/  ISETP.NE.AND P4, PT, R20, RZ, PT ;  /* 0x000000ff1400720c */ /* 0x000fe20003f85270 */
[----:B------:R-:W-:Y:S01]  /*0f40*/  IMAD.MOV.U32 R20, RZ, RZ, RZ ;  /* 0x000000ffff147224 */ /* 0x000fe200078e00ff */
[----:B------:R-:W-:-:S02]  /*0f50*/  ISETP.NE.AND P3, PT, R21, RZ, PT ;  /* 0x000000ff1500720c */ /* 0x000fc40003f65270 */
[----:B------:R-:W-:Y:S02]  /*0f60*/  FSEL R25, RZ, 1.875, !P2 ;  /* 0x3ff00000ff197808 */ /* 0x000fe40005000000 */
[----:B------:R-:W-:Y:S02]  /*0f70*/  FSEL R21, RZ, 1.875, !P0 ;  /* 0x3ff00000ff157808 */ /* 0x000fe40004000000 */
[----:B------:R-:W-:Y:S02]  /*0f80*/  FSEL R17, RZ, 1.875, !P5 ;  /* 0x3ff00000ff117808 */ /* 0x000fe40006800000 */
[----:B------:R-:W-:Y:S01]  /*0f90*/  DMUL R24, R18, R24 ;  /* 0x0000001812187228 */ /* 0x000fe20000000000 */
[----:B0-----:R-:W-:Y:S01]  /*0fa0*/  IMAD.WIDE.U32 R2, R2, 0x8, R8 ;  /* 0x0000000802027825 */ /* 0x001fe200078e0008 */
[----:B------:R-:W-:Y:S02]  /*0fb0*/  DMUL R18, R10, R20 ;  /* 0x000000140a127228 */ /* 0x000fe40000000000 */
[----:B----4-:R-:W-:Y:S01]  /*0fc0*/  DMUL R12, R12, R16 ;  /* 0x000000100c0c7228 */ /* 0x010fe20000000000 */
[----:B------:R-:W-:Y:S01]  /*0fd0*/  FSEL R11, RZ, 1.875, !P4 ;  /* 0x3ff00000ff0b7808 */ /* 0x000fe20006000000 */
[----:B------:R-:W-:Y:S01]  /*0fe0*/  IMAD.MOV.U32 R10, RZ, RZ, RZ ;  /* 0x000000ffff0a7224 */ /* 0x000fe200078e00ff */
[----:B------:R-:W-:Y:S01]  /*0ff0*/  FSEL R21, RZ, 1.875, !P3 ;  /* 0x3ff00000ff157808 */ /* 0x000fe20005800000 */
[----:B------:R-:W-:Y:S01]  /*1000*/  IMAD.WIDE.U32 R2, R0, 0x40, R2 ;  /* 0x0000004000027825 */ /* 0x000fe200078e0002 */
[----:B------:R-:W-:Y:S01]  /*1010*/  FSEL R17, RZ, 1.875, !P6 ;  /* 0x3ff00000ff117808 */ /* 0x000fe20007000000 */
[----:B-1----:R-:W-:-:S02]  /*1020*/  DMUL R18, R18, UR6 ;  /* 0x0000000612127c28 */ /* 0x002fc40008000000 */
[----:B------:R-:W-:Y:S02]  /*1030*/  DMUL R10, R6, R10 ;  /* 0x0000000a060a7228 */ /* 0x000fe40000000000 */
[----:B------:R-:W-:Y:S02]  /*1040*/  DMUL R20, R4, R20 ;  /* 0x0000001404147228 */ /* 0x000fe40000000000 */
[----:B------:R-:W-:Y:S02]  /*1050*/  DMUL R14, R14, R16 ;  /* 0x000000100e0e7228 */ /* 0x000fe40000000000 */
[----:B------:R-:W-:Y:S02]  /*1060*/  DMUL R16, R22, UR6 ;  /* 0x0000000616107c28 */ /* 0x000fe40008000000 */
[----:B------:R-:W-:Y:S02]  /*1070*/  DMUL R6, R24, UR6 ;  /* 0x0000000618067c28 */ /* 0x000fe40008000000 */
[----:B------:R-:W-:-:S02]  /*1080*/  DMUL R4, R26, UR6 ;  /* 0x000000061a047c28 */ /* 0x000fc40008000000 */
[----:B------:R-:W-:Y:S02]  /*1090*/  DMUL R12, R12, UR6 ;  /* 0x000000060c0c7c28 */ /* 0x000fe40008000000 */
[----:B------:R-:W-:Y:S02]  /*10a0*/  DMUL R10, R10, UR6 ;  /* 0x000000060a0a7c28 */ /* 0x000fe40008000000 */
[----:B------:R-:W-:Y:S01]  /*10b0*/  DMUL R8, R20, UR6 ;  /* 0x0000000614087c28 */ /* 0x000fe20008000000 */
[----:B------:R-:W-:Y:S01]  /*10c0*/  STG.E.ENL2.256 desc[UR4][R2.64], R4, R16 ;  /* 0xf80000040210797f */ /* 0x000fe2000f121804 */
[----:B------:R-:W-:-:S07]  /*10d0*/  DMUL R14, R14, UR6 ;  /* 0x000000060e0e7c28 */ /* 0x000fce0008000000 */
[----:B------:R-:W-:Y:S01]  /*10e0*/  STG.E.ENL2.256 desc[UR4][R2.64+0x20], R8, R12 ;  /* 0xf8000108020c797f */ /* 0x000fe2000f121804 */
[----:B------:R-:W-:Y:S05]  /*10f0*/  EXIT ;  /* 0x000000000000794d */ /* 0x000fea0003800000 */
.L_x_14047:
        /* <DEDUP_REMOVED lines=16> */
.L_x_14351:


//--------------------- .nv.global.init           --------------------------
	.section	.nv.global.init,"aw",@progbits
	.align	4
.nv.global.init:
	.type		mrg32k3aM1SubSeq,@object
	.size		mrg32k3aM1SubSeq,(mrg32k3aM2SubSeq - mrg32k3aM1SubSeq)
mrg32k3aM1SubSeq:
        /*0000*/ 	.byte	0x0b, 0xcc, 0xee, 0x04, 0x73, 0x29, 0x8b, 0x6f, 0xf6, 0x53, 0x03, 0xf6, 0x23, 0xf6, 0xea, 0xda
        /* <DEDUP_REMOVED lines=125> */
	.type		mrg32k3aM2SubSeq,@object
	.size		mrg32k3aM2SubSeq,(mrg32k3aM1 - mrg32k3aM2SubSeq)
mrg32k3aM2SubSeq:
        /* <DEDUP_REMOVED lines=126> */
	.type		mrg32k3aM1,@object
	.size		mrg32k3aM1,(mrg32k3aM1Seq - mrg32k3aM1)
mrg32k3aM1:
        /* <DEDUP_REMOVED lines=144> */
	.type		mrg32k3aM1Seq,@object
	.size		mrg32k3aM1Seq,(mrg32k3aM2 - mrg32k3aM1Seq)
mrg32k3aM1Seq:
        /* <DEDUP_REMOVED lines=144> */
	.type		mrg32k3aM2,@object
	.size		mrg32k3aM2,(mrg32k3aM2Seq - mrg32k3aM2)
mrg32k3aM2:
        /* <DEDUP_REMOVED lines=144> */
	.type		mrg32k3aM2Seq,@object
	.size		mrg32k3aM2Seq,(precalc_xorwow_matrix - mrg32k3aM2Seq)
mrg32k3aM2Seq:
        /* <DEDUP_REMOVED lines=144> */
	.type		precalc_xorwow_matrix,@object
	.size		precalc_xorwow_matrix,(precalc_xorwow_offset_matrix - precalc_xorwow_matrix)
precalc_xorwow_matrix:
        /* <DEDUP_REMOVED lines=6400> */
	.type		precalc_xorwow_offset_matrix,@object
	.size		precalc_xorwow_offset_matrix,($str$6 - precalc_xorwow_offset_matrix)
precalc_xorwow_offset_matrix:
        /* <DEDUP_REMOVED lines=6400> */
	.type		$str$6,@object
	.size		$str$6,(__unnamed_3 - $str$6)
$str$6:
        /*353c0*/ 	.byte	0x66, 0x61, 0x6c, 0x73, 0x65, 0x00
	.type		__unnamed_3,@object
	.size		__unnamed_3,(__unnamed_7 - __unnamed_3)
__unnamed_3:
        /*353c6*/ 	.byte	0x63, 0x61, 0x73, 0x74, 0x5f, 0x61, 0x6e, 0x64, 0x5f, 0x73, 0x74, 0x6f, 0x72, 0x65, 0x00
	.type		__unnamed_7,@object
	.size		__unnamed_7,(__unnamed_9 - __unnamed_7)
__unnamed_7:
        /*353d5*/ 	.byte	0x63, 0x61, 0x73, 0x74, 0x5f, 0x61, 0x6e, 0x64, 0x5f, 0x73, 0x74, 0x6f, 0x72, 0x65, 0x00
	.type		__unnamed_9,@object
	.size		__unnamed_9,(__unnamed_1 - __unnamed_9)
__unnamed_9:
        /*353e4*/ 	.byte	0x63, 0x61, 0x73, 0x74, 0x5f, 0x61, 0x6e, 0x64, 0x5f, 0x73, 0x74, 0x6f, 0x72, 0x65, 0x00
	.type		__unnamed_1,@object
	.size		__unnamed_1,(__unnamed_5 - __unnamed_1)
__unnamed_1:
        /*353f3*/ 	.byte	0x66, 0x65, 0x74, 0x63, 0x68, 0x5f, 0x61, 0x6e, 0x64, 0x5f, 0x63, 0x61, 0x73, 0x74, 0x00
	.type		__unnamed_5,@object
	.size		__unnamed_5,(__unnamed_4 - __unnamed_5)
__unnamed_5:
        /*35402*/ 	.byte	0x63, 0x61, 0x73, 0x74, 0x5f, 0x61, 0x6e, 0x64, 0x5f, 0x73, 0x74, 0x6f, 0x72, 0x65, 0x00
	.type		__unnamed_4,@object
	.size		__unnamed_4,(__unnamed_8 - __unnamed_4)
__unnamed_4:
        /*35411*/ 	.byte	0x66, 0x65, 0x74, 0x63, 0x68, 0x5f, 0x61, 0x6e, 0x64, 0x5f, 0x63, 0x61, 0x73, 0x74, 0x00
	.type		__unnamed_8,@object
	.size		__unnamed_8,(__unnamed_10 - __unnamed_8)
__unnamed_8:
        /*35420*/ 	.byte	0x66, 0x65, 0x74, 0x63, 0x68, 0x5f, 0x61, 0x6e, 0x64, 0x5f, 0x63, 0x61, 0x73, 0x74, 0x00
	.type		__unnamed_10,@object
	.size		__unnamed_10,(__unnamed_2 - __unnamed_10)
__unnamed_10:
        /*3542f*/ 	.byte	0x66, 0x65, 0x74, 0x63, 0x68, 0x5f, 0x61, 0x6e, 0x64, 0x5f, 0x63, 0x61, 0x73, 0x74, 0x00
	.type		__unnamed_2,@object
	.size		__unnamed_2,(__unnamed_6 - __unnamed_2)
__unnamed_2:
        /*3543e*/ 	.byte	0x66, 0x65, 0x74, 0x63, 0x68, 0x5f, 0x61, 0x6e, 0x64, 0x5f, 0x63, 0x61, 0x73, 0x74, 0x00
	.type		__unnamed_6,@object
	.size		__unnamed_6,($str$7 - __unnamed_6)
__unnamed_6:
        /*3544d*/ 	.byte	0x66, 0x65, 0x74, 0x63, 0x68, 0x5f, 0x61, 0x6e, 0x64, 0x5f, 0x63, 0x61, 0x73, 0x74, 0x00
	.type		$str$7,@object
	.size		$str$7,(.L_48 - $str$7)
$str$7:
        /*3545c*/ 	.byte	0x2f, 0x72, 0x6f, 0x6f, 0x74, 0x2f, 0x2e, 0x70, 0x79, 0x65, 0x6e, 0x76, 0x2f, 0x76, 0x65, 0x72
        /*3546c*/ 	.byte	0x73, 0x69, 0x6f, 0x6e, 0x73, 0x2f, 0x33, 0x2e, 0x31, 0x33, 0x2e, 0x31, 0x32, 0x2f, 0x6c, 0x69
        /*3547c*/ 	.byte	0x62, 0x2f, 0x70, 0x79, 0x74, 0x68, 0x6f, 0x6e, 0x33, 0x2e, 0x31, 0x33, 0x2f, 0x73, 0x69, 0x74
        /*3548c*/ 	.byte	0x65, 0x2d, 0x70, 0x61, 0x63, 0x6b, 0x61, 0x67, 0x65, 0x73, 0x2f, 0x74, 0x6f, 0x72, 0x63, 0x68
        /*3549c*/ 	.byte	0x2f, 0x69, 0x6e, 0x63, 0x6c, 0x75, 0x64, 0x65, 0x2f, 0x63, 0x31, 0x30, 0x2f, 0x63, 0x6f, 0x72
        /*354ac*/ 	.byte	0x65, 0x2f, 0x44, 0x79, 0x6e, 0x61, 0x6d, 0x69, 0x63, 0x43, 0x61, 0x73, 0x74, 0x2e, 0x68, 0x00
.L_48:


//--------------------- .nv.shared.reserved.0     --------------------------
	.section	.nv.shared.reserved.0,"aw",@nobits
	.weak		__nv_reservedSMEM_offset_0_alias
	.size		__nv_reservedSMEM_offset_0_alias, 0, 64
	.other		__nv_reservedSMEM_offset_0_alias,@"STO_CUDA_RESERVED_SHARED STV_DEFAULT"
__nv_reservedSMEM_offset_0_alias:
	.zero		0
	.zero		64


//--------------------- .nv.global                --------------------------
	.section	.nv.global,"aw",@nobits
.nv.global:
	.type		_ZN41_INTERNAL_7cc8d1ed_10_Dropout_cu_0e96ed384cuda3std3__48in_placeE,@object
	.size		_ZN41_INTERNAL_7cc8d1ed_10_Dropout_cu_0e96ed384cuda3std3__48in_placeE,(_ZN41_INTERNAL_7cc8d1ed_10_Dropout_cu_0e96ed384cuda3std6ranges3__45__cpo8distanceE - _ZN41_INTERNAL_7cc8d1ed_10_Dropout_cu_0e96ed384cuda3std3__48in_placeE)
_ZN41_INTERNAL_7cc8d1ed_10_Dropout_cu_0e96ed384cuda3std3__48in_placeE:
	.zero		1
	.type		_ZN41_INTERNAL_7cc8d1ed_10_Dropout_cu_0e96ed384cuda3std6ranges3__45__cpo8distanceE,@object
	.size		_ZN41_INTERNAL_7cc8d1ed_10_Dropout_cu_0e96ed384cuda3std6ranges3__45__cpo8distanceE,(_ZN41_INTERNAL_7cc8d1ed_10_Dropout_cu_0e96ed384cuda3std3__45__cpo6cbeginE - _ZN41_INTERNAL_7cc8d1ed_10_Dropout_cu_0e96ed384cuda3std6ranges3__45__cpo8distanceE)
_ZN41_INTERNAL_7cc8d1ed_10_Dropout_cu_0e96ed384cuda3std6ranges3__45__cpo8distanceE:
	.zero		1
	.type		_ZN41_INTERNAL_7cc8d1ed_10_Dropout_cu_0e96ed384cuda3std3__45__cpo6cbeginE,@object
	.size		_ZN41_INTERNAL_7cc8d1ed_10_Dropout_cu_0e96ed384cuda3std3__45__cpo6cbeginE,(_ZN41_INTERNAL_7cc8d1ed_10_Dropout_cu_0e96ed384cuda3std6ranges3__45__cpo7advanceE - _ZN41_INTERNAL_7cc8d1ed_10_Dropout_cu_0e96ed384cuda3std3__45__cpo6cbeginE)
_ZN41_INTERNAL_7cc8d1ed_10_Dropout_cu_0e96ed384cuda3std3__45__cpo6cbeginE:
	.zero		1
	.type		_ZN41_INTERNAL_7cc8d1ed_10_Dropout_cu_0e96ed384cuda3std6ranges3__45__cpo7advanceE,@object
	.size		_ZN41_INTERNAL_7cc8d1ed_10_Dropout_cu_0e96ed384cuda3std6ranges3__45__cpo7advanceE,(_ZN41_INTERNAL_7cc8d1ed_10_Dropout_cu_0e96ed384cuda3std3__45__cpo7crbeginE - _ZN41_INTERNAL_7cc8d1ed_10_Dropout_cu_0e96ed384cuda3std6ranges3__45__cpo7advanceE)
_ZN41_INTERNAL_7cc8d1ed_10_Dropout_cu_0e96ed384cuda3std6ranges3__45__cpo7advanceE:
	.zero		1
	.type		_ZN41_INTERNAL_7cc8d1ed_10_Dropout_cu_0e96ed384cuda3std3__45__cpo7crbeginE,@object
	.size		_ZN41_INTERNAL_7cc8d1ed_10_Dropout_cu_0e96ed384cuda3std3__45__cpo7crbeginE,(_ZN41_INTERNAL_7cc8d1ed_10_Dropout_cu_0e96ed384cuda3std6ranges3__45__cpo4dataE - _ZN41_INTERNAL_7cc8d1ed_10_Dropout_cu_0e96ed384cuda3std3__45__cpo7crbeginE)
_ZN41_INTERNAL_7cc8d1ed_10_Dropout_cu_0e96ed384cuda3std3__45__cpo7crbeginE:
	.zero		1
	.type		_ZN41_INTERNAL_7cc8d1ed_10_Dropout_cu_0e96ed384cuda3std6ranges3__45__cpo4dataE,@object
	.size		_ZN41_INTERNAL_7cc8d1ed_10_Dropout_cu_0e96ed384cuda3std6ranges3__45__cpo4dataE,(_ZN41_INTERNAL_7cc8d1ed_10_Dropout_cu_0e96ed384cuda3std6ranges3__45__cpo5beginE - _ZN41_INTERNAL_7cc8d1ed_10_Dropout_cu_0e96ed384cuda3std6ranges3__45__cpo4dataE)
_ZN41_INTERNAL_7cc8d1ed_10_Dropout_cu_0e96ed384cuda3std6ranges3__45__cpo4dataE:
	.zero		1
	.type		_ZN41_INTERNAL_7cc8d1ed_10_Dropout_cu_0e96ed384cuda3std6ranges3__45__cpo5beginE,@object
	.size		_ZN41_INTERNAL_7cc8d1ed_10_Dropout_cu_0e96ed384cuda3std6ranges3__45__cpo5beginE,(_ZN41_INTERNAL_7cc8d1ed_10_Dropout_cu_0e96ed384cuda3std3__443_GLOBAL__N__7cc8d1ed_10_Dropout_cu_0e96ed386ignoreE - _ZN41_INTERNAL_7cc8d1ed_10_Dropout_cu_0e96ed384cuda3std6ranges3__45__cpo5beginE)
_ZN41_INTERNAL_7cc8d1ed_10_Dropout_cu_0e96ed384cuda3std6ranges3__45__cpo5beginE:
	.zero		1
	.type		_ZN41_INTERNAL_7cc8d1ed_10_Dropout_cu_0e96ed384cuda3std3__443_GLOBAL__N__7cc8d1ed_10_Dropout_cu_0e96ed386ignoreE,@object
	.size		_ZN41_INTERNAL_7cc8d1ed_10_Dropout_cu_0e96ed384cuda3std3__443_GLOBAL__N__7cc8d1ed_10_Dropout_cu_0e96ed386ignoreE,(_ZN41_INTERNAL_7cc8d1ed_10_Dropout_cu_0e96ed384cuda3std6ranges3__45__cpo4sizeE - _ZN41_INTERNAL_7cc8d1ed_10_Dropout_cu_0e96ed384cuda3std3__443_GLOBAL__N__7cc8d1ed_10_Dropout_cu_0e96ed386ignoreE)
_ZN41_INTERNAL_7cc8d1ed_10_Dropout_cu_0e96ed384cuda3std3__443_GLOBAL__N__7cc8d1ed_10_Dropout_cu_0e96ed386ignoreE:
	.zero		1
	.type		_ZN41_INTERNAL_7cc8d1ed_10_Dropout_cu_0e96ed384cuda3std6ranges3__45__cpo4sizeE,@object
	.size		_ZN41_INTERNAL_7cc8d1ed_10_Dropout_cu_0e96ed384cuda3std6ranges3__45__cpo4sizeE,(_ZN41_INTERNAL_7cc8d1ed_10_Dropout_cu_0e96ed384cuda3std3__45__cpo5beginE - _ZN41_INTERNAL_7cc8d1ed_10_Dropout_cu_0e96ed384cuda3std6ranges3__45__cpo4sizeE)
_ZN41_INTERNAL_7cc8d1ed_10_Dropout_cu_0e96ed384cuda3std6ranges3__45__cpo4sizeE:
	.zero		1
	.type		_ZN41_INTERNAL_7cc8d1ed_10_Dropout_cu_0e96ed384cuda3std3__45__cpo5beginE,@object
	.size		_ZN41_INTERNAL_7cc8d1ed_10_Dropout_cu_0e96ed384cuda3std3__45__cpo5beginE,(_ZN41_INTERNAL_7cc8d1ed_10_Dropout_cu_0e96ed384cuda3std6ranges3__45__cpo6cbeginE - _ZN41_INTERNAL_7cc8d1ed_10_Dropout_cu_0e96ed384cuda3std3__45__cpo5beginE)
_ZN41_INTERNAL_7cc8d1ed_10_Dropout_cu_0e96ed384cuda3std3__45__cpo5beginE:
	.zero		1
	.type		_ZN41_INTERNAL_7cc8d1ed_10_Dropout_cu_0e96ed384cuda3std6ranges3__45__cpo6cbeginE,@object
	.size		_ZN41_INTERNAL_7cc8d1ed_10_Dropout_cu_0e96ed384cuda3std6ranges3__45__cpo6cbeginE,(_ZN41_INTERNAL_7cc8d1ed_10_Dropout_cu_0e96ed384cuda3std3__45__cpo6rbeginE - _ZN41_INTERNAL_7cc8d1ed_10_Dropout_cu_0e96ed384cuda3std6ranges3__45__cpo6cbeginE)
_ZN41_INTERNAL_7cc8d1ed_10_Dropout_cu_0e96ed384cuda3std6ranges3__45__cpo6cbeginE:
	.zero		1
	.type		_ZN41_INTERNAL_7cc8d1ed_10_Dropout_cu_0e96ed384cuda3std3__45__cpo6rbeginE,@object
	.size		_ZN41_INTERNAL_7cc8d1ed_10_Dropout_cu_0e96ed384cuda3std3__45__cpo6rbeginE,(_ZN41_INTERNAL_7cc8d1ed_10_Dropout_cu_0e96ed384cuda3std6ranges3__45__cpo4nextE - _ZN41_INTERNAL_7cc8d1ed_10_Dropout_cu_0e96ed384cuda3std3__45__cpo6rbeginE)
_ZN41_INTERNAL_7cc8d1ed_10_Dropout_cu_0e96ed384cuda3std3__45__cpo6rbeginE:
	.zero		1
	.type		_ZN41_INTERNAL_7cc8d1ed_10_Dropout_cu_0e96ed384cuda3std6ranges3__45__cpo4nextE,@object
	.size		_ZN41_INTERNAL_7cc8d1ed_10_Dropout_cu_0e96ed384cuda3std6ranges3__45__cpo4nextE,(_ZN41_INTERNAL_7cc8d1ed_10_Dropout_cu_0e96ed384cuda3std6ranges3__45__cpo4swapE - _ZN41_INTERNAL_7cc8d1ed_10_Dropout_cu_0e96ed384cuda3std6ranges3__45__cpo4nextE)
_ZN41_INTERNAL_7cc8d1ed_10_Dropout_cu_0e96ed384cuda3std6ranges3__45__cpo4nextE:
	.zero		1
	.type		_ZN41_INTERNAL_7cc8d1ed_10_Dropout_cu_0e96ed384cuda3std6ranges3__45__cpo4swapE,@object
	.size		_ZN41_INTERNAL_7cc8d1ed_10_Dropout_cu_0e96ed384cuda3std6ranges3__45__cpo4swapE,(_ZN41_INTERNAL_7cc8d1ed_10_Dropout_cu_0e96ed384cuda3std3__420unreachable_sentinelE - _ZN41_INTERNAL_7cc8d1ed_10_Dropout_cu_0e96ed384cuda3std6ranges3__45__cpo4swapE)
_ZN41_INTERNAL_7cc8d1ed_10_Dropout_cu_0e96ed384cuda3std6ranges3__45__cpo4swapE:
	.zero		1
	.type		_ZN41_INTERNAL_7cc8d1ed_10_Dropout_cu_0e96ed384cuda3std3__420unreachable_sentinelE,@object
	.size		_ZN41_INTERNAL_7cc8d1ed_10_Dropout_cu_0e96ed384cuda3std3__420unreachable_sentinelE,(_ZN41_INTERNAL_7cc8d1ed_10_Dropout_cu_0e96ed386thrust24THRUST_300001_SM_1000_NS6system6detail10sequential3seqE - _ZN41_INTERNAL_7cc8d1ed_10_Dropout_cu_0e96ed384cuda3std3__420unreachable_sentinelE)
_ZN41_INTERNAL_7cc8d1ed_10_Dropout_cu_0e96ed384cuda3std3__420unreachable_sentinelE:
	.zero		1
	.type		_ZN41_INTERNAL_7cc8d1ed_10_Dropout_cu_0e96ed386thrust24THRUST_300001_SM_1000_NS6system6detail10sequential3seqE,@object
	.size		_ZN41_INTERNAL_7cc8d1ed_10_Dropout_cu_0e96ed386thrust24THRUST_300001_SM_1000_NS6system6detail10sequential3seqE,(_ZN41_INTERNAL_7cc8d1ed_10_Dropout_cu_0e96ed384cuda3std3__45__cpo4cendE - _ZN41_INTERNAL_7cc8d1ed_10_Dropout_cu_0e96ed386thrust24THRUST_300001_SM_1000_NS6system6detail10sequential3seqE)
_ZN41_INTERNAL_7cc8d1ed_10_Dropout_cu_0e96ed386thrust24THRUST_300001_SM_1000_NS6system6detail10sequential3seqE:
	.zero		1
	.type		_ZN41_INTERNAL_7cc8d1ed_10_Dropout_cu_0e96ed384cuda3std3__45__cpo4cendE,@object
	.size		_ZN41_INTERNAL_7cc8d1ed_10_Dropout_cu_0e96ed384cuda3std3__45__cpo4cendE,(_ZN41_INTERNAL_7cc8d1ed_10_Dropout_cu_0e96ed384cuda3std6ranges3__45__cpo9iter_swapE - _ZN41_INTERNAL_7cc8d1ed_10_Dropout_cu_0e96ed384cuda3std3__45__cpo4cendE)
_ZN41_INTERNAL_7cc8d1ed_10_Dropout_cu_0e96ed384cuda3std3__45__cpo4cendE:
	.zero		1
	.type		_ZN41_INTERNAL_7cc8d1ed_10_Dropout_cu_0e96ed384cuda3std6ranges3__45__cpo9iter_swapE,@object
	.size		_ZN41_INTERNAL_7cc8d1ed_10_Dropout_cu_0e96ed384cuda3std6ranges3__45__cpo9iter_swapE,(_ZN41_INTERNAL_7cc8d1ed_10_Dropout_cu_0e96ed384cuda3std3__45__cpo5crendE - _ZN41_INTERNAL_7cc8d1ed_10_Dropout_cu_0e96ed384cuda3std6ranges3__45__cpo9iter_swapE)
_ZN41_INTERNAL_7cc8d1ed_10_Dropout_cu_0e96ed384cuda3std6ranges3__45__cpo9iter_swapE:
	.zero		1
	.type		_ZN41_INTERNAL_7cc8d1ed_10_Dropout_cu_0e96ed384cuda3std3__45__cpo5crendE,@object
	.size		_ZN41_INTERNAL_7cc8d1ed_10_Dropout_cu_0e96ed384cuda3std3__45__cpo5crendE,(_ZN41_INTERNAL_7cc8d1ed_10_Dropout_cu_0e96ed384cuda3std6ranges3__45__cpo5cdataE - _ZN41_INTERNAL_7cc8d1ed_10_Dropout_cu_0e96ed384cuda3std3__45__cpo5crendE)
_ZN41_INTERNAL_7cc8d1ed_10_Dropout_cu_0e96ed384cuda3std3__45__cpo5crendE:
	.zero		1
	.type		_ZN41_INTERNAL_7cc8d1ed_10_Dropout_cu_0e96ed384cuda3std6ranges3__45__cpo5cdataE,@object
	.size		_ZN41_INTERNAL_7cc8d1ed_10_Dropout_cu_0e96ed384cuda3std6ranges3__45__cpo5cdataE,(_ZN41_INTERNAL_7cc8d1ed_10_Dropout_cu_0e96ed384cuda3std6ranges3__45__cpo3endE - _ZN41_INTERNAL_7cc8d1ed_10_Dropout_cu_0e96ed384cuda3std6ranges3__45__cpo5cdataE)
_ZN41_INTERNAL_7cc8d1ed_10_Dropout_cu_0e96ed384cuda3std6ranges3__45__cpo5cdataE:
	.zero		1
	.type		_ZN41_INTERNAL_7cc8d1ed_10_Dropout_cu_0e96ed384cuda3std6ranges3__45__cpo3endE,@object
	.size		_ZN41_INTERNAL_7cc8d1ed_10_Dropout_cu_0e96ed384cuda3std6ranges3__45__cpo3endE,(_ZN41_INTERNAL_7cc8d1ed_10_Dropout_cu_0e96ed384cuda3std3__419piecewise_constructE - _ZN41_INTERNAL_7cc8d1ed_10_Dropout_cu_0e96ed384cuda3std6ranges3__45__cpo3endE)
_ZN41_INTERNAL_7cc8d1ed_10_Dropout_cu_0e96ed384cuda3std6ranges3__45__cpo3endE:
	.zero		1
	.type		_ZN41_INTERNAL_7cc8d1ed_10_Dropout_cu_0e96ed384cuda3std3__419piecewise_constructE,@object
	.size		_ZN41_INTERNAL_7cc8d1ed_10_Dropout_cu_0e96ed384cuda3std3__419piecewise_constructE,(_ZN41_INTERNAL_7cc8d1ed_10_Dropout_cu_0e96ed384cuda3std6ranges3__45__cpo5ssizeE - _ZN41_INTERNAL_7cc8d1ed_10_Dropout_cu_0e96ed384cuda3std3__419piecewise_constructE)
_ZN41_INTERNAL_7cc8d1ed_10_Dropout_cu_0e96ed384cuda3std3__419piecewise_constructE:
	.zero		1
	.type		_ZN41_INTERNAL_7cc8d1ed_10_Dropout_cu_0e96ed384cuda3std6ranges3__45__cpo5ssizeE,@object
	.size		_ZN41_INTERNAL_7cc8d1ed_10_Dropout_cu_0e96ed384cuda3std6ranges3__45__cpo5ssizeE,(_ZN41_INTERNAL_7cc8d1ed_10_Dropout_cu_0e96ed384cuda3std3__45__cpo3endE - _ZN41_INTERNAL_7cc8d1ed_10_Dropout_cu_0e96ed384cuda3std6ranges3__45__cpo5ssizeE)
_ZN41_INTERNAL_7cc8d1ed_10_Dropout_cu_0e96ed384cuda3std6ranges3__45__cpo5ssizeE:
	.zero		1
	.type		_ZN41_INTERNAL_7cc8d1ed_10_Dropout_cu_0e96ed384cuda3std3__45__cpo3endE,@object
	.size		_ZN41_INTERNAL_7cc8d1ed_10_Dropout_cu_0e96ed384cuda3std3__45__cpo3endE,(_ZN41_INTERNAL_7cc8d1ed_10_Dropout_cu_0e96ed384cuda3std6ranges3__45__cpo4cendE - _ZN41_INTERNAL_7cc8d1ed_10_Dropout_cu_0e96ed384cuda3std3__45__cpo3endE)
_ZN41_INTERNAL_7cc8d1ed_10_Dropout_cu_0e96ed384cuda3std3__45__cpo3endE:
	.zero		1
	.type		_ZN41_INTERNAL_7cc8d1ed_10_Dropout_cu_0e96ed384cuda3std6ranges3__45__cpo4cendE,@object
	.size		_ZN41_INTERNAL_7cc8d1ed_10_Dropout_cu_0e96ed384cuda3std6ranges3__45__cpo4cendE,(_ZN41_INTERNAL_7cc8d1ed_10_Dropout_cu_0e96ed384cuda3std3__45__cpo4rendE - _ZN41_INTERNAL_7cc8d1ed_10_Dropout_cu_0e96ed384cuda3std6ranges3__45__cpo4cendE)
_ZN41_INTERNAL_7cc8d1ed_10_Dropout_cu_0e96ed384cuda3std6ranges3__45__cpo4cendE:
	.zero		1
	.type		_ZN41_INTERNAL_7cc8d1ed_10_Dropout_cu_0e96ed384cuda3std3__45__cpo4rendE,@object
	.size		_ZN41_INTERNAL_7cc8d1ed_10_Dropout_cu_0e96ed384cuda3std3__45__cpo4rendE,(_ZN41_INTERNAL_7cc8d1ed_10_Dropout_cu_0e96ed384cuda3std6ranges3__45__cpo4prevE - _ZN41_INTERNAL_7cc8d1ed_10_Dropout_cu_0e96ed384cuda3std3__45__cpo4rendE)
_ZN41_INTERNAL_7cc8d1ed_10_Dropout_cu_0e96ed384cuda3std3__45__cpo4rendE:
	.zero		1
	.type		_ZN41_INTERNAL_7cc8d1ed_10_Dropout_cu_0e96ed384cuda3std6ranges3__45__cpo4prevE,@object
	.size		_ZN41_INTERNAL_7cc8d1ed_10_Dropout_cu_0e96ed384cuda3std6ranges3__45__cpo4prevE,(_ZN41_INTERNAL_7cc8d1ed_10_Dropout_cu_0e96ed384cuda3std6ranges3__45__cpo9iter_moveE - _ZN41_INTERNAL_7cc8d1ed_10_Dropout_cu_0e96ed384cuda3std6ranges3__45__cpo4prevE)
_ZN41_INTERNAL_7cc8d1ed_10_Dropout_cu_0e96ed384cuda3std6ranges3__45__cpo4prevE:
	.zero		1
	.type		_ZN41_INTERNAL_7cc8d1ed_10_Dropout_cu_0e96ed384cuda3std6ranges3__45__cpo9iter_moveE,@object
	.size		_ZN41_INTERNAL_7cc8d1ed_10_Dropout_cu_0e96ed384cuda3std6ranges3__45__cpo9iter_moveE,(.L_32 - _ZN41_INTERNAL_7cc8d1ed_10_Dropout_cu_0e96ed384cuda3std6ranges3__45__cpo9iter_moveE)
_ZN41_INTERNAL_7cc8d1ed_10_Dropout_cu_0e96ed384cuda3std6ranges3__45__cpo9iter_moveE:
	.zero		1
.L_32:


//--------------------- .nv.constant0._ZN2at6native43_GLOBAL__N__7cc8d1ed_10_Dropout_cu_0e96ed3820fused_dropout_kernelIN3c108BFloat16EfmLin1ELin1EhEEvNS_4cuda6detail10TensorInfoIKT_T1_EENS7_IS8_SA_EENS7_IT4_SA_EESA_T0_NS_15PhiloxCudaStateE --------------------------
	.section	.nv.constant0._ZN2at6native43_GLOBAL__N__7cc8d1ed_10_Dropout_cu_0e96ed3820fused_dropout_kernelIN3c108BFloat16EfmLin1ELin1EhEEvNS_4cuda6detail10TensorInfoIKT_T1_EENS7_IS8_SA_EENS7_IT4_SA_EESA_T0_NS_15PhiloxCudaStateE,"a",@progbits
	.sectionflags	@""
	.align	4
.nv.constant0._ZN2at6native43_GLOBAL__N__7cc8d1ed_10_Dropout_cu_0e96ed3820fused_dropout_kernelIN3c108BFloat16EfmLin1ELin1EhEEvNS_4cuda6detail10TensorInfoIKT_T1_EENS7_IS8_SA_EENS7_IT4_SA_EESA_T0_NS_15PhiloxCudaStateE:
	.zero		2184


//--------------------- .nv.constant0._ZN2at6native43_GLOBAL__N__7cc8d1ed_10_Dropout_cu_0e96ed3820fused_dropout_kernelIN3c108BFloat16EfmLin1ELi1EhEEvNS_4cuda6detail10TensorInfoIKT_T1_EENS7_IS8_SA_EENS7_IT4_SA_EESA_T0_NS_15PhiloxCudaStateE --------------------------
	.section	.nv.constant0._ZN2at6native43_GLOBAL__N__7cc8d1ed_10_Dropout_cu_0e96ed3820fused_dropout_kernelIN3c108BFloat16EfmLin1ELi1EhEEvNS_4cuda6detail10TensorInfoIKT_T1_EENS7_IS8_SA_EENS7_IT4_SA_EESA_T0_NS_15PhiloxCudaStateE,"a",@progbits
	.sectionflags	@""
	.align	4
.nv.constant0._ZN2at6native43_GLOBAL__N__7cc8d1ed_10_Dropout_cu_0e96ed3820fused_dropout_kernelIN3c108BFloat16EfmLin1ELi1EhEEvNS_4cuda6detail10TensorInfoIKT_T1_EENS7_IS8_SA_EENS7_IT4_SA_EESA_T0_NS_15PhiloxCudaStateE:
	.zero		2184


//--------------------- .nv.constant0._ZN2at6native43_GLOBAL__N__7cc8d1ed_10_Dropout_cu_0e96ed3820fused_dropout_kernelIN3c108BFloat16EfmLi1ELi1EhEEvNS_4cuda6detail10TensorInfoIKT_T1_EENS7_IS8_SA_EENS7_IT4_SA_EESA_T0_NS_15PhiloxCudaStateE --------------------------
	.section	.nv.constant0._ZN2at6native43_GLOBAL__N__7cc8d1ed_10_Dropout_cu_0e96ed3820fused_dropout_kernelIN3c108BFloat16EfmLi1ELi1EhEEvNS_4cuda6detail10TensorInfoIKT_T1_EENS7_IS8_SA_EENS7_IT4_SA_EESA_T0_NS_15PhiloxCudaStateE,"a",@progbits
	.sectionflags	@""
	.align	4
.nv.constant0._ZN2at6native43_GLOBAL__N__7cc8d1ed_10_Dropout_cu_0e96ed3820fused_dropout_kernelIN3c108BFloat16EfmLi1ELi1EhEEvNS_4cuda6detail10TensorInfoIKT_T1_EENS7_IS8_SA_EENS7_IT4_SA_EESA_T0_NS_15PhiloxCudaStateE:
	.zero		2184


//--------------------- .nv.constant0._ZN2at6native43_GLOBAL__N__7cc8d1ed_10_Dropout_cu_0e96ed3824fused_dropout_kernel_vecIN3c108BFloat16EfmLi1ELi2EhEEvNS_4cuda6detail10TensorInfoIKT_T1_EENS7_IS8_SA_EENS7_IT4_SA_EESA_T0_NS_15PhiloxCudaStateE --------------------------
	.section	.nv.constant0._ZN2at6native43_GLOBAL__N__7cc8d1ed_10_Dropout_cu_0e96ed3824fused_dropout_kernel_vecIN3c108BFloat16EfmLi1ELi2EhEEvNS_4cuda6detail10TensorInfoIKT_T1_EENS7_IS8_SA_EENS7_IT4_SA_EESA_T0_NS_15PhiloxCudaStateE,"a",@progbits
	.sectionflags	@""
	.align	4
.nv.constant0._ZN2at6native43_GLOBAL__N__7cc8d1ed_10_Dropout_cu_0e96ed3824fused_dropout_kernel_vecIN3c108BFloat16EfmLi1ELi2EhEEvNS_4cuda6detail10TensorInfoIKT_T1_EENS7_IS8_SA_EENS7_IT4_SA_EESA_T0_NS_15PhiloxCudaStateE:
	.zero		2184


//--------------------- .nv.constant0._ZN2at6native43_GLOBAL__N__7cc8d1ed_10_Dropout_cu_0e96ed3824fused_dropout_kernel_vecIN3c108BFloat16EfmLi1ELi4EhEEvNS_4cuda6detail10TensorInfoIKT_T1_EENS7_IS8_SA_EENS7_IT4_SA_EESA_T0_NS_15PhiloxCudaStateE --------------------------
	.section	.nv.constant0._ZN2at6native43_GLOBAL__N__7cc8d1ed_10_Dropout_cu_0e96ed3824fused_dropout_kernel_vecIN3c108BFloat16EfmLi1ELi4EhEEvNS_4cuda6detail10TensorInfoIKT_T1_EENS7_IS8_SA_EENS7_IT4_SA_EESA_T0_NS_15PhiloxCudaStateE,"a",@progbits
	.sectionflags	@""
	.align	4
.nv.constant0._ZN2at6native43_GLOBAL__N__7cc8d1ed_10_Dropout_cu_0e96ed3824fused_dropout_kernel_vecIN3c108BFloat16EfmLi1ELi4EhEEvNS_4cuda6detail10TensorInfoIKT_T1_EENS7_IS8_SA_EENS7_IT4_SA_EESA_T0_NS_15PhiloxCudaStateE:
	.zero		2184


//--------------------- .nv.constant0._ZN2at6native43_GLOBAL__N__7cc8d1ed_10_Dropout_cu_0e96ed3824fused_dropout_kernel_vecIN3c108BFloat16EfmLi1ELi8EhEEvNS_4cuda6detail10TensorInfoIKT_T1_EENS7_IS8_SA_EENS7_IT4_SA_EESA_T0_NS_15PhiloxCudaStateE --------------------------
	.section	.nv.constant0._ZN2at6native43_GLOBAL__N__7cc8d1ed_10_Dropout_cu_0e96ed3824fused_dropout_kernel_vecIN3c108BFloat16EfmLi1ELi8EhEEvNS_4cuda6detail10TensorInfoIKT_T1_EENS7_IS8_SA_EENS7_IT4_SA_EESA_T0_NS_15PhiloxCudaStateE,"a",@progbits
	.sectionflags	@""
	.align	4
.nv.constant0._ZN2at6native43_GLOBAL__N__7cc8d1ed_10_Dropout_cu_0e96ed3824fused_dropout_kernel_vecIN3c108BFloat16EfmLi1ELi8EhEEvNS_4cuda6detail10TensorInfoIKT_T1_EENS7_IS8_SA_EENS7_IT4_SA_EESA_T0_NS_15PhiloxCudaStateE:
	.zero		2184


//--------------------- .nv.constant0._ZN2at6native43_GLOBAL__N__7cc8d1ed_10_Dropout_cu_0e96ed3824fused_dropout_kernel_vecIN3c108BFloat16EfmLi1ELi16EhEEvNS_4cuda6detail10TensorInfoIKT_T1_EENS7_IS8_SA_EENS7_IT4_SA_EESA_T0_NS_15PhiloxCudaStateE --------------------------
	.section	.nv.constant0._ZN2at6native43_GLOBAL__N__7cc8d1ed_10_Dropout_cu_0e96ed3824fused_dropout_kernel_vecIN3c108BFloat16EfmLi1ELi16EhEEvNS_4cuda6detail10TensorInfoIKT_T1_EENS7_IS8_SA_EENS7_IT4_SA_EESA_T0_NS_15PhiloxCudaStateE,"a",@progbits
	.sectionflags	@""
	.align	4
.nv.constant0._ZN2at6native43_GLOBAL__N__7cc8d1ed_10_Dropout_cu_0e96ed3824fused_dropout_kernel_vecIN3c108BFloat16EfmLi1ELi16EhEEvNS_4cuda6detail10TensorInfoIKT_T1_EENS7_IS8_SA_EENS7_IT4_SA_EESA_T0_NS_15PhiloxCudaStateE:
	.zero		2184


//--------------------- .nv.constant0._ZN2at6native43_GLOBAL__N__7cc8d1ed_10_Dropout_cu_0e96ed3820fused_dropout_kernelIN3c104HalfEfmLin1ELin1EhEEvNS_4cuda6detail10TensorInfoIKT_T1_EENS7_IS8_SA_EENS7_IT4_SA_EESA_T0_NS_15PhiloxCudaStateE --------------------------
	.section	.nv.constant0._ZN2at6native43_GLOBAL__N__7cc8d1ed_10_Dropout_cu_0e96ed3820fused_dropout_kernelIN3c104HalfEfmLin1ELin1EhEEvNS_4cuda6detail10TensorInfoIKT_T1_EENS7_IS8_SA_EENS7_IT4_SA_EESA_T0_NS_15PhiloxCudaStateE,"a",@progbits
	.sectionflags	@""
	.align	4
.nv.constant0._ZN2at6native43_GLOBAL__N__7cc8d1ed_10_Dropout_cu_0e96ed3820fused_dropout_kernelIN3c104HalfEfmLin1ELin1EhEEvNS_4cuda6detail10TensorInfoIKT_T1_EENS7_IS8_SA_EENS7_IT4_SA_EESA_T0_NS_15PhiloxCudaStateE:
	.zero		2184


//--------------------- .nv.constant0._ZN2at6native43_GLOBAL__N__7cc8d1ed_10_Dropout_cu_0e96ed3820fused_dropout_kernelIN3c104HalfEfmLin1ELi1EhEEvNS_4cuda6detail10TensorInfoIKT_T1_EENS7_IS8_SA_EENS7_IT4_SA_EESA_T0_NS_15PhiloxCudaStateE --------------------------
	.section	.nv.constant0._ZN2at6native43_GLOBAL__N__7cc8d1ed_10_Dropout_cu_0e96ed3820fused_dropout_kernelIN3c104HalfEfmLin1ELi1EhEEvNS_4cuda6detail10TensorInfoIKT_T1_EENS7_IS8_SA_EENS7_IT4_SA_EESA_T0_NS_15PhiloxCudaStateE,"a",@progbits
	.sectionflags	@""
	.align	4
.nv.constant0._ZN2at6native43_GLOBAL__N__7cc8d1ed_10_Dropout_cu_0e96ed3820fused_dropout_kernelIN3c104HalfEfmLin1ELi1EhEEvNS_4cuda6detail10TensorInfoIKT_T1_EENS7_IS8_SA_EENS7_IT4_SA_EESA_T0_NS_15PhiloxCudaStateE:
	.zero		2184


//--------------------- .nv.constant0._ZN2at6native43_GLOBAL__N__7cc8d1ed_10_Dropout_cu_0e96ed3820fused_dropout_kernelIN3c104HalfEfmLi1ELi1EhEEvNS_4cuda6detail10TensorInfoIKT_T1_EENS7_IS8_SA_EENS7_IT4_SA_EESA_T0_NS_15PhiloxCudaStateE --------------------------
	.section	.nv.constant0._ZN2at6native43_GLOBAL__N__7cc8d1ed_10_Dropout_cu_0e96ed3820fused_dropout_kernelIN3c104HalfEfmLi1ELi1EhEEvNS_4cuda6detail10TensorInfoIKT_T1_EENS7_IS8_SA_EENS7_IT4_SA_EESA_T0_NS_15PhiloxCudaStateE,"a",@progbits
	.sectionflags	@""
	.align	4
.nv.constant0._ZN2at6native43_GLOBAL__N__7cc8d1ed_10_Dropout_cu_0e96ed3820fused_dropout_kernelIN3c104HalfEfmLi1ELi1EhEEvNS_4cuda6detail10TensorInfoIKT_T1_EENS7_IS8_SA_EENS7_IT4_SA_EESA_T0_NS_15PhiloxCudaStateE:
	.zero		2184


//--------------------- .nv.constant0._ZN2at6native43_GLOBAL__N__7cc8d1ed_10_Dropout_cu_0e96ed3824fused_dropout_kernel_vecIN3c104HalfEfmLi1ELi2EhEEvNS_4cuda6detail10TensorInfoIKT_T1_EENS7_IS8_SA_EENS7_IT4_SA_EESA_T0_NS_15PhiloxCudaStateE --------------------------
	.section	.nv.constant0._ZN2at6native43_GLOBAL__N__7cc8d1ed_10_Dropout_cu_0e96ed3824fused_dropout_kernel_vecIN3c104HalfEfmLi1ELi2EhEEvNS_4cuda6detail10TensorInfoIKT_T1_EENS7_IS8_SA_EENS7_IT4_SA_EESA_T0_NS_15PhiloxCudaStateE,"a",@progbits
	.sectionflags	@""
	.align	4
.nv.constant0._ZN2at6native43_GLOBAL__N__7cc8d1ed_10_Dropout_cu_0e96ed3824fused_dropout_kernel_vecIN3c104HalfEfmLi1ELi2EhEEvNS_4cuda6detail10TensorInfoIKT_T1_EENS7_IS8_SA_EENS7_IT4_SA_EESA_T0_NS_15PhiloxCudaStateE:
	.zero		2184


//--------------------- .nv.constant0._ZN2at6native43_GLOBAL__N__7cc8d1ed_10_Dropout_cu_0e96ed3824fused_dropout_kernel_vecIN3c104HalfEfmLi1ELi4EhEEvNS_4cuda6detail10TensorInfoIKT_T1_EENS7_IS8_SA_EENS7_IT4_SA_EESA_T0_NS_15PhiloxCudaStateE --------------------------
	.section	.nv.constant0._ZN2at6native43_GLOBAL__N__7cc8d1ed_10_Dropout_cu_0e96ed3824fused_dropout_kernel_vecIN3c104HalfEfmLi1ELi4EhEEvNS_4cuda6detail10TensorInfoIKT_T1_EENS7_IS8_SA_EENS7_IT4_SA_EESA_T0_NS_15PhiloxCudaStateE,"a",@progbits
	.sectionflags	@""
	.align	4
.nv.constant0._ZN2at6native43_GLOBAL__N__7cc8d1ed_10_Dropout_cu_0e96ed3824fused_dropout_kernel_vecIN3c104HalfEfmLi1ELi4EhEEvNS_4cuda6detail10TensorInfoIKT_T1_EENS7_IS8_SA_EENS7_IT4_SA_EESA_T0_NS_15PhiloxCudaStateE:
	.zero		2184


//--------------------- .nv.constant0._ZN2at6native43_GLOBAL__N__7cc8d1ed_10_Dropout_cu_0e96ed3824fused_dropout_kernel_vecIN3c104HalfEfmLi1ELi8EhEEvNS_4cuda6detail10TensorInfoIKT_T1_EENS7_IS8_SA_EENS7_IT4_SA_EESA_T0_NS_15PhiloxCudaStateE --------------------------
	.section	.nv.constant0._ZN2at6native43_GLOBAL__N__7cc8d1ed_10_Dropout_cu_0e96ed3824fused_dropout_kernel_vecIN3c104HalfEfmLi1ELi8EhEEvNS_4cuda6detail10TensorInfoIKT_T1_EENS7_IS8_SA_EENS7_IT4_SA_EESA_T0_NS_15PhiloxCudaStateE,"a",@progbits
	.sectionflags	@""
	.align	4
.nv.constant0._ZN2at6native43_GLOBAL__N__7cc8d1ed_10_Dropout_cu_0e96ed3824fused_dropout_kernel_vecIN3c104HalfEfmLi1ELi8EhEEvNS_4cuda6detail10TensorInfoIKT_T1_EENS7_IS8_SA_EENS7_IT4_SA_EESA_T0_NS_15PhiloxCudaStateE:
	.zero		2184


//--------------------- .nv.constant0._ZN2at6native43_GLOBAL__N__7cc8d1ed_10_Dropout_cu_0e96ed3824fused_dropout_kernel_vecIN3c104HalfEfmLi1ELi16EhEEvNS_4cuda6detail10TensorInfoIKT_T1_EENS7_IS8_SA_EENS7_IT4_SA_EESA_T0_NS_15PhiloxCudaStateE --------------------------
	.section	.nv.constant0._ZN2at6native43_GLOBAL__N__7cc8d1ed_10_Dropout_cu_0e96ed3824fused_dropout_kernel_vecIN3c104HalfEfmLi1ELi16EhEEvNS_4cuda6detail10TensorInfoIKT_T1_EENS7_IS8_SA_EENS7_IT4_SA_EESA_T0_NS_15PhiloxCudaStateE,"a",@progbits
	.sectionflags	@""
	.align	4
.nv.constant0._ZN2at6native43_GLOBAL__N__7cc8d1ed_10_Dropout_cu_0e96ed3824fused_dropout_kernel_vecIN3c104HalfEfmLi1ELi16EhEEvNS_4cuda6detail10TensorInfoIKT_T1_EENS7_IS8_SA_EENS7_IT4_SA_EESA_T0_NS_15PhiloxCudaStateE:
	.zero		2184


//--------------------- .nv.constant0._ZN2at6native43_GLOBAL__N__7cc8d1ed_10_Dropout_cu_0e96ed3820fused_dropout_kernelIffmLin1ELin1EhEEvNS_4cuda6detail10TensorInfoIKT_T1_EENS5_IS6_S8_EENS5_IT4_S8_EES8_T0_NS_15PhiloxCudaStateE --------------------------
	.section	.nv.constant0._ZN2at6native43_GLOBAL__N__7cc8d1ed_10_Dropout_cu_0e96ed3820fused_dropout_kernelIffmLin1ELin1EhEEvNS_4cuda6detail10TensorInfoIKT_T1_EENS5_IS6_S8_EENS5_IT4_S8_EES8_T0_NS_15PhiloxCudaStateE,"a",@progbits
	.sectionflags	@""
	.align	4
.nv.constant0._ZN2at6native43_GLOBAL__N__7cc8d1ed_10_Dropout_cu_0e96ed3820fused_dropout_kernelIffmLin1ELin1EhEEvNS_4cuda6detail10TensorInfoIKT_T1_EENS5_IS6_S8_EENS5_IT4_S8_EES8_T0_NS_15PhiloxCudaStateE:
	.zero		2184


//--------------------- .nv.constant0._ZN2at6native43_GLOBAL__N__7cc8d1ed_10_Dropout_cu_0e96ed3820fused_dropout_kernelIffmLin1ELi1EhEEvNS_4cuda6detail10TensorInfoIKT_T1_EENS5_IS6_S8_EENS5_IT4_S8_EES8_T0_NS_15PhiloxCudaStateE --------------------------
	.section	.nv.constant0._ZN2at6native43_GLOBAL__N__7cc8d1ed_10_Dropout_cu_0e96ed3820fused_dropout_kernelIffmLin1ELi1EhEEvNS_4cuda6detail10TensorInfoIKT_T1_EENS5_IS6_S8_EENS5_IT4_S8_EES8_T0_NS_15PhiloxCudaStateE,"a",@progbits
	.sectionflags	@""
	.align	4
.nv.constant0._ZN2at6native43_GLOBAL__N__7cc8d1ed_10_Dropout_cu_0e96ed3820fused_dropout_kernelIffmLin1ELi1EhEEvNS_4cuda6detail10TensorInfoIKT_T1_EENS5_IS6_S8_EENS5_IT4_S8_EES8_T0_NS_15PhiloxCudaStateE:
	.zero		2184


//--------------------- .nv.constant0._ZN2at6native43_GLOBAL__N__7cc8d1ed_10_Dropout_cu_0e96ed3820fused_dropout_kernelIffmLi1ELi1EhEEvNS_4cuda6detail10TensorInfoIKT_T1_EENS5_IS6_S8_EENS5_IT4_S8_EES8_T0_NS_15PhiloxCudaStateE --------------------------
	.section	.nv.constant0._ZN2at6native43_GLOBAL__N__7cc8d1ed_10_Dropout_cu_0e96ed3820fused_dropout_kernelIffmLi1ELi1EhEEvNS_4cuda6detail10TensorInfoIKT_T1_EENS5_IS6_S8_EENS5_IT4_S8_EES8_T0_NS_15PhiloxCudaStateE,"a",@progbits
	.sectionflags	@""
	.align	4
.nv.constant0._ZN2at6native43_GLOBAL__N__7cc8d1ed_10_Dropout_cu_0e96ed3820fused_dropout_kernelIffmLi1ELi1EhEEvNS_4cuda6detail10TensorInfoIKT_T1_EENS5_IS6_S8_EENS5_IT4_S8_EES8_T0_NS_15PhiloxCudaStateE:
	.zero		2184


//--------------------- .nv.constant0._ZN2at6native43_GLOBAL__N__7cc8d1ed_10_Dropout_cu_0e96ed3824fused_dropout_kernel_vecIffmLi1ELi2EhEEvNS_4cuda6detail10TensorInfoIKT_T1_EENS5_IS6_S8_EENS5_IT4_S8_EES8_T0_NS_15PhiloxCudaStateE --------------------------
	.section	.nv.constant0._ZN2at6native43_GLOBAL__N__7cc8d1ed_10_Dropout_cu_0e96ed3824fused_dropout_kernel_vecIffmLi1ELi2EhEEvNS_4cuda6detail10TensorInfoIKT_T1_EENS5_IS6_S8_EENS5_IT4_S8_EES8_T0_NS_15PhiloxCudaStateE,"a",@progbits
	.sectionflags	@""
	.align	4
.nv.constant0._ZN2at6native43_GLOBAL__N__7cc8d1ed_10_Dropout_cu_0e96ed3824fused_dropout_kernel_vecIffmLi1ELi2EhEEvNS_4cuda6detail10TensorInfoIKT_T1_EENS5_IS6_S8_EENS5_IT4_S8_EES8_T0_NS_15PhiloxCudaStateE:
	.zero		2184


//--------------------- .nv.constant0._ZN2at6native43_GLOBAL__N__7cc8d1ed_10_Dropout_cu_0e96ed3824fused_dropout_kernel_vecIffmLi1ELi4EhEEvNS_4cuda6detail10TensorInfoIKT_T1_EENS5_IS6_S8_EENS5_IT4_S8_EES8_T0_NS_15PhiloxCudaStateE --------------------------
	.section	.nv.constant0._ZN2at6native43_GLOBAL__N__7cc8d1ed_10_Dropout_cu_0e96ed3824fused_dropout_kernel_vecIffmLi1ELi4EhEEvNS_4cuda6detail10TensorInfoIKT_T1_EENS5_IS6_S8_EENS5_IT4_S8_EES8_T0_NS_15PhiloxCudaStateE,"a",@progbits
	.sectionflags	@""
	.align	4
.nv.constant0._ZN2at6native43_GLOBAL__N__7cc8d1ed_10_Dropout_cu_0e96ed3824fused_dropout_kernel_vecIffmLi1ELi4EhEEvNS_4cuda6detail10TensorInfoIKT_T1_EENS5_IS6_S8_EENS5_IT4_S8_EES8_T0_NS_15PhiloxCudaStateE:
	.zero		2184


//--------------------- .nv.constant0._ZN2at6native43_GLOBAL__N__7cc8d1ed_10_Dropout_cu_0e96ed3824fused_dropout_kernel_vecIffmLi1ELi8EhEEvNS_4cuda6detail10TensorInfoIKT_T1_EENS5_IS6_S8_EENS5_IT4_S8_EES8_T0_NS_15PhiloxCudaStateE --------------------------
	.section	.nv.constant0._ZN2at6native43_GLOBAL__N__7cc8d1ed_10_Dropout_cu_0e96ed3824fused_dropout_kernel_vecIffmLi1ELi8EhEEvNS_4cuda6detail10TensorInfoIKT_T1_EENS5_IS6_S8_EENS5_IT4_S8_EES8_T0_NS_15PhiloxCudaStateE,"a",@progbits
	.sectionflags	@""
	.align	4
.nv.constant0._ZN2at6native43_GLOBAL__N__7cc8d1ed_10_Dropout_cu_0e96ed3824fused_dropout_kernel_vecIffmLi1ELi8EhEEvNS_4cuda6detail10TensorInfoIKT_T1_EENS5_IS6_S8_EENS5_IT4_S8_EES8_T0_NS_15PhiloxCudaStateE:
	.zero		2184


//--------------------- .nv.constant0._ZN2at6native43_GLOBAL__N__7cc8d1ed_10_Dropout_cu_0e96ed3824fused_dropout_kernel_vecIffmLi1ELi16EhEEvNS_4cuda6detail10TensorInfoIKT_T1_EENS5_IS6_S8_EENS5_IT4_S8_EES8_T0_NS_15PhiloxCudaStateE --------------------------
	.section	.nv.constant0._ZN2at6native43_GLOBAL__N__7cc8d1ed_10_Dropout_cu_0e96ed3824fused_dropout_kernel_vecIffmLi1ELi16EhEEvNS_4cuda6detail10TensorInfoIKT_T1_EENS5_IS6_S8_EENS5_IT4_S8_EES8_T0_NS_15PhiloxCudaStateE,"a",@progbits
	.sectionflags	@""
	.align	4
.nv.constant0._ZN2at6native43_GLOBAL__N__7cc8d1ed_10_Dropout_cu_0e96ed3824fused_dropout_kernel_vecIffmLi1ELi16EhEEvNS_4cuda6detail10TensorInfoIKT_T1_EENS5_IS6_S8_EENS5_IT4_S8_EES8_T0_NS_15PhiloxCudaStateE:
	.zero		2184


//--------------------- .nv.constant0._ZN2at6native43_GLOBAL__N__7cc8d1ed_10_Dropout_cu_0e96ed3820fused_dropout_kernelIddmLin1ELin1EhEEvNS_4cuda6detail10TensorInfoIKT_T1_EENS5_IS6_S8_EENS5_IT4_S8_EES8_T0_NS_15PhiloxCudaStateE --------------------------
	.section	.nv.constant0._ZN2at6native43_GLOBAL__N__7cc8d1ed_10_Dropout_cu_0e96ed3820fused_dropout_kernelIddmLin1ELin1EhEEvNS_4cuda6detail10TensorInfoIKT_T1_EENS5_IS6_S8_EENS5_IT4_S8_EES8_T0_NS_15PhiloxCudaStateE,"a",@progbits
	.sectionflags	@""
	.align	4
.nv.constant0._ZN2at6native43_GLOBAL__N__7cc8d1ed_10_Dropout_cu_0e96ed3820fused_dropout_kernelIddmLin1ELin1EhEEvNS_4cuda6detail10TensorInfoIKT_T1_EENS5_IS6_S8_EENS5_IT4_S8_EES8_T0_NS_15PhiloxCudaStateE:
	.zero		2184


//--------------------- .nv.constant0._ZN2at6native43_GLOBAL__N__7cc8d1ed_10_Dropout_cu_0e96ed3820fused_dropout_kernelIddmLin1ELi1EhEEvNS_4cuda6detail10TensorInfoIKT_T1_EENS5_IS6_S8_EENS5_IT4_S8_EES8_T0_NS_15PhiloxCudaStateE --------------------------
	.section	.nv.constant0._ZN2at6native43_GLOBAL__N__7cc8d1ed_10_Dropout_cu_0e96ed3820fused_dropout_kernelIddmLin1ELi1EhEEvNS_4cuda6detail10TensorInfoIKT_T1_EENS5_IS6_S8_EENS5_IT4_S8_EES8_T0_NS_15PhiloxCudaStateE,"a",@progbits
	.sectionflags	@""
	.align	4
.nv.constant0._ZN2at6native43_GLOBAL__N__7cc8d1ed_10_Dropout_cu_0e96ed3820fused_dropout_kernelIddmLin1ELi1EhEEvNS_4cuda6detail10TensorInfoIKT_T1_EENS5_IS6_S8_EENS5_IT4_S8_EES8_T0_NS_15PhiloxCudaStateE:
	.zero		2184


//--------------------- .nv.constant0._ZN2at6native43_GLOBAL__N__7cc8d1ed_10_Dropout_cu_0e96ed3820fused_dropout_kernelIddmLi1ELi1EhEEvNS_4cuda6detail10TensorInfoIKT_T1_EENS5_IS6_S8_EENS5_IT4_S8_EES8_T0_NS_15PhiloxCudaStateE --------------------------
	.section	.nv.constant0._ZN2at6native43_GLOBAL__N__7cc8d1ed_10_Dropout_cu_0e96ed3820fused_dropout_kernelIddmLi1ELi1EhEEvNS_4cuda6detail10TensorInfoIKT_T1_EENS5_IS6_S8_EENS5_IT4_S8_EES8_T0_NS_15PhiloxCudaStateE,"a",@progbits
	.sectionflags	@""
	.align	4
.nv.constant0._ZN2at6native43_GLOBAL__N__7cc8d1ed_10_Dropout_cu_0e96ed3820fused_dropout_kernelIddmLi1ELi1EhEEvNS_4cuda6detail10TensorInfoIKT_T1_EENS5_IS6_S8_EENS5_IT4_S8_EES8_T0_NS_15PhiloxCudaStateE:
	.zero		2184


//--------------------- .nv.constant0._ZN2at6native43_GLOBAL__N__7cc8d1ed_10_Dropout_cu_0e96ed3824fused_dropout_kernel_vecIddmLi1ELi2EhEEvNS_4cuda6detail10TensorInfoIKT_T1_EENS5_IS6_S8_EENS5_IT4_S8_EES8_T0_NS_15PhiloxCudaStateE --------------------------
	.section	.nv.constant0._ZN2at6native43_GLOBAL__N__7cc8d1ed_10_Dropout_cu_0e96ed3824fused_dropout_kernel_vecIddmLi1ELi2EhEEvNS_4cuda6detail10TensorInfoIKT_T1_EENS5_IS6_S8_EENS5_IT4_S8_EES8_T0_NS_15PhiloxCudaStateE,"a",@progbits
	.sectionflags	@""
	.align	4
.nv.constant0._ZN2at6native43_GLOBAL__N__7cc8d1ed_10_Dropout_cu_0e96ed3824fused_dropout_kernel_vecIddmLi1ELi2EhEEvNS_4cuda6detail10TensorInfoIKT_T1_EENS5_IS6_S8_EENS5_IT4_S8_EES8_T0_NS_15PhiloxCudaStateE:
	.zero		2184


//--------------------- .nv.constant0._ZN2at6native43_GLOBAL__N__7cc8d1ed_10_Dropout_cu_0e96ed3824fused_dropout_kernel_vecIddmLi1ELi4EhEEvNS_4cuda6detail10TensorInfoIKT_T1_EENS5_IS6_S8_EENS5_IT4_S8_EES8_T0_NS_15PhiloxCudaStateE --------------------------
	.section	.nv.constant0._ZN2at6native43_GLOBAL__N__7cc8d1ed_10_Dropout_cu_0e96ed3824fused_dropout_kernel_vecIddmLi1ELi4EhEEvNS_4cuda6detail10TensorInfoIKT_T1_EENS5_IS6_S8_EENS5_IT4_S8_EES8_T0_NS_15PhiloxCudaStateE,"a",@progbits
	.sectionflags	@""
	.align	4
.nv.constant0._ZN2at6native43_GLOBAL__N__7cc8d1ed_10_Dropout_cu_0e96ed3824fused_dropout_kernel_vecIddmLi1ELi4EhEEvNS_4cuda6detail10TensorInfoIKT_T1_EENS5_IS6_S8_EENS5_IT4_S8_EES8_T0_NS_15PhiloxCudaStateE:
	.zero		2184


//--------------------- .nv.constant0._ZN2at6native43_GLOBAL__N__7cc8d1ed_10_Dropout_cu_0e96ed3824fused_dropout_kernel_vecIddmLi1ELi8EhEEvNS_4cuda6detail10TensorInfoIKT_T1_EENS5_IS6_S8_EENS5_IT4_S8_EES8_T0_NS_15PhiloxCudaStateE --------------------------
	.section	.nv.constant0._ZN2at6native43_GLOBAL__N__7cc8d1ed_10_Dropout_cu_0e96ed3824fused_dropout_kernel_vecIddmLi1ELi8EhEEvNS_4cuda6detail10TensorInfoIKT_T1_EENS5_IS6_S8_EENS5_IT4_S8_EES8_T0_NS_15PhiloxCudaStateE,"a",@progbits
	.sectionflags	@""
	.align	4
.nv.constant0._ZN2at6native43_GLOBAL__N__7cc8d1ed_10_Dropout_cu_0e96ed3824fused_dropout_kernel_vecIddmLi1ELi8EhEEvNS_4cuda6detail10TensorInfoIKT_T1_EENS5_IS6_S8_EENS5_IT4_S8_EES8_T0_NS_15PhiloxCudaStateE:
	.zero		2184


//--------------------- .nv.constant0._ZN2at6native43_GLOBAL__N__7cc8d1ed_10_Dropout_cu_0e96ed3824fused_dropout_kernel_vecIddmLi1ELi16EhEEvNS_4cuda6detail10TensorInfoIKT_T1_EENS5_IS6_S8_EENS5_IT4_S8_EES8_T0_NS_15PhiloxCudaStateE --------------------------
	.section	.nv.constant0._ZN2at6native43_GLOBAL__N__7cc8d1ed_10_Dropout_cu_0e96ed3824fused_dropout_kernel_vecIddmLi1ELi16EhEEvNS_4cuda6detail10TensorInfoIKT_T1_EENS5_IS6_S8_EENS5_IT4_S8_EES8_T0_NS_15PhiloxCudaStateE,"a",@progbits
	.sectionflags	@""
	.align	4
.nv.constant0._ZN2at6native43_GLOBAL__N__7cc8d1ed_10_Dropout_cu_0e96ed3824fused_dropout_kernel_vecIddmLi1ELi16EhEEvNS_4cuda6detail10TensorInfoIKT_T1_EENS5_IS6_S8_EENS5_IT4_S8_EES8_T0_NS_15PhiloxCudaStateE:
	.zero		2184


//--------------------- .nv.constant0._ZN2at6native43_GLOBAL__N__7cc8d1ed_10_Dropout_cu_0e96ed3820fused_dropout_kernelIN3c108BFloat16EfjLin1ELin1EhEEvNS_4cuda6detail10TensorInfoIKT_T1_EENS7_IS8_SA_EENS7_IT4_SA_EESA_T0_NS_15PhiloxCudaStateE --------------------------
	.section	.nv.constant0._ZN2at6native43_GLOBAL__N__7cc8d1ed_10_Dropout_cu_0e96ed3820fused_dropout_kernelIN3c108BFloat16EfjLin1ELin1EhEEvNS_4cuda6detail10TensorInfoIKT_T1_EENS7_IS8_SA_EENS7_IT4_SA_EESA_T0_NS_15PhiloxCudaStateE,"a",@progbits
	.sectionflags	@""
	.align	4
.nv.constant0._ZN2at6native43_GLOBAL__N__7cc8d1ed_10_Dropout_cu_0e96ed3820fused_dropout_kernelIN3c108BFloat16EfjLin1ELin1EhEEvNS_4cuda6detail10TensorInfoIKT_T1_EENS7_IS8_SA_EENS7_IT4_SA_EESA_T0_NS_15PhiloxCudaStateE:
	.zero		1576


//--------------------- .nv.constant0._ZN2at6native43_GLOBAL__N__7cc8d1ed_10_Dropout_cu_0e96ed3820fused_dropout_kernelIN3c108BFloat16EfjLin1ELi1EhEEvNS_4cuda6detail10TensorInfoIKT_T1_EENS7_IS8_SA_EENS7_IT4_SA_EESA_T0_NS_15PhiloxCudaStateE --------------------------
	.section	.nv.constant0._ZN2at6native43_GLOBAL__N__7cc8d1ed_10_Dropout_cu_0e96ed3820fused_dropout_kernelIN3c108BFloat16EfjLin1ELi1EhEEvNS_4cuda6detail10TensorInfoIKT_T1_EENS7_IS8_SA_EENS7_IT4_SA_EESA_T0_NS_15PhiloxCudaStateE,"a",@progbits
	.sectionflags	@""
	.align	4
.nv.constant0._ZN2at6native43_GLOBAL__N__7cc8d1ed_10_Dropout_cu_0e96ed3820fused_dropout_kernelIN3c108BFloat16EfjLin1ELi1EhEEvNS_4cuda6detail10TensorInfoIKT_T1_EENS7_IS8_SA_EENS7_IT4_SA_EESA_T0_NS_15PhiloxCudaStateE:
	.zero		1576


//--------------------- .nv.constant0._ZN2at6native43_GLOBAL__N__7cc8d1ed_10_Dropout_cu_0e96ed3820fused_dropout_kernelIN3c108BFloat16EfjLi1ELi1EhEEvNS_4cuda6detail10TensorInfoIKT_T1_EENS7_IS8_SA_EENS7_IT4_SA_EESA_T0_NS_15PhiloxCudaStateE --------------------------
	.section	.nv.constant0._ZN2at6native43_GLOBAL__N__7cc8d1ed_10_Dropout_cu_0e96ed3820fused_dropout_kernelIN3c108BFloat16EfjLi1ELi1EhEEvNS_4cuda6detail10TensorInfoIKT_T1_EENS7_IS8_SA_EENS7_IT4_SA_EESA_T0_NS_15PhiloxCudaStateE,"a",@progbits
	.sectionflags	@""
	.align	4
.nv.constant0._ZN2at6native43_GLOBAL__N__7cc8d1ed_10_Dropout_cu_0e96ed3820fused_dropout_kernelIN3c108BFloat16EfjLi1ELi1EhEEvNS_4cuda6detail10TensorInfoIKT_T1_EENS7_IS8_SA_EENS7_IT4_SA_EESA_T0_NS_15PhiloxCudaStateE:
	.zero		1576


//--------------------- .nv.constant0._ZN2at6native43_GLOBAL__N__7cc8d1ed_10_Dropout_cu_0e96ed3824fused_dropout_kernel_vecIN3c108BFloat16EfjLi1ELi2EhEEvNS_4cuda6detail10TensorInfoIKT_T1_EENS7_IS8_SA_EENS7_IT4_SA_EESA_T0_NS_15PhiloxCudaStateE --------------------------
	.section	.nv.constant0._ZN2at6native43_GLOBAL__N__7cc8d1ed_10_Dropout_cu_0e96ed3824fused_dropout_kernel_vecIN3c108BFloat16EfjLi1ELi2EhEEvNS_4cuda6detail10TensorInfoIKT_T1_EENS7_IS8_SA_EENS7_IT4_SA_EESA_T0_NS_15PhiloxCudaStateE,"a",@progbits
	.sectionflags	@""
	.align	4
.nv.constant0._ZN2at6native43_GLOBAL__N__7cc8d1ed_10_Dropout_cu_0e96ed3824fused_dropout_kernel_vecIN3c108BFloat16EfjLi1ELi2EhEEvNS_4cuda6detail10TensorInfoIKT_T1_EENS7_IS8_SA_EENS7_IT4_SA_EESA_T0_NS_15PhiloxCudaStateE:
	.zero		1576


//--------------------- .nv.constant0._ZN2at6native43_GLOBAL__N__7cc8d1ed_10_Dropout_cu_0e96ed3824fused_dropout_kernel_vecIN3c108BFloat16EfjLi1ELi4EhEEvNS_4cuda6detail10TensorInfoIKT_T1_EENS7_IS8_SA_EENS7_IT4_SA_EESA_T0_NS_15PhiloxCudaStateE --------------------------
	.section	.nv.constant0._ZN2at6native43_GLOBAL__N__7cc8d1ed_10_Dropout_cu_0e96ed3824fused_dropout_kernel_vecIN3c108BFloat16EfjLi1ELi4EhEEvNS_4cuda6detail10TensorInfoIKT_T1_EENS7_IS8_SA_EENS7_IT4_SA_EESA_T0_NS_15PhiloxCudaStateE,"a",@progbits
	.sectionflags	@""
	.align	4
.nv.constant0._ZN2at6native43_GLOBAL__N__7cc8d1ed_10_Dropout_cu_0e96ed3824fused_dropout_kernel_vecIN3c108BFloat16EfjLi1ELi4EhEEvNS_4cuda6detail10TensorInfoIKT_T1_EENS7_IS8_SA_EENS7_IT4_SA_EESA_T0_NS_15PhiloxCudaStateE:
	.zero		1576


//--------------------- .nv.constant0._ZN2at6native43_GLOBAL__N__7cc8d1ed_10_Dropout_cu_0e96ed3824fused_dropout_kernel_vecIN3c108BFloat16EfjLi1ELi8EhEEvNS_4cuda6detail10TensorInfoIKT_T1_EENS7_IS8_SA_EENS7_IT4_SA_EESA_T0_NS_15PhiloxCudaStateE --------------------------
	.section	.nv.constant0._ZN2at6native43_GLOBAL__N__7cc8d1ed_10_Dropout_cu_0e96ed3824fused_dropout_kernel_vecIN3c108BFloat16EfjLi1ELi8EhEEvNS_4cuda6detail10TensorInfoIKT_T1_EENS7_IS8_SA_EENS7_IT4_SA_EESA_T0_NS_15PhiloxCudaStateE,"a",@progbits
	.sectionflags	@""
	.align	4
.nv.constant0._ZN2at6native43_GLOBAL__N__7cc8d1ed_10_Dropout_cu_0e96ed3824fused_dropout_kernel_vecIN3c108BFloat16EfjLi1ELi8EhEEvNS_4cuda6detail10TensorInfoIKT_T1_EENS7_IS8_SA_EENS7_IT4_SA_EESA_T0_NS_15PhiloxCudaStateE:
	.zero		1576


//--------------------- .nv.constant0._ZN2at6native43_GLOBAL__N__7cc8d1ed_10_Dropout_cu_0e96ed3824fused_dropout_kernel_vecIN3c108BFloat16EfjLi1ELi16EhEEvNS_4cuda6detail10TensorInfoIKT_T1_EENS7_IS8_SA_EENS7_IT4_SA_EESA_T0_NS_15PhiloxCudaStateE --------------------------
	.section	.nv.constant0._ZN2at6native43_GLOBAL__N__7cc8d1ed_10_Dropout_cu_0e96ed3824fused_dropout_kernel_vecIN3c108BFloat16EfjLi1ELi16EhEEvNS_4cuda6detail10TensorInfoIKT_T1_EENS7_IS8_SA_EENS7_IT4_SA_EESA_T0_NS_15PhiloxCudaStateE,"a",@progbits
	.sectionflags	@""
	.align	4
.nv.constant0._ZN2at6native43_GLOBAL__N__7cc8d1ed_10_Dropout_cu_0e96ed3824fused_dropout_kernel_vecIN3c108BFloat16EfjLi1ELi16EhEEvNS_4cuda6detail10TensorInfoIKT_T1_EENS7_IS8_SA_EENS7_IT4_SA_EESA_T0_NS_15PhiloxCudaStateE:
	.zero		1576


//--------------------- .nv.constant0._ZN2at6native43_GLOBAL__N__7cc8d1ed_10_Dropout_cu_0e96ed3820fused_dropout_kernelIN3c104HalfEfjLin1ELin1EhEEvNS_4cuda6detail10TensorInfoIKT_T1_EENS7_IS8_SA_EENS7_IT4_SA_EESA_T0_NS_15PhiloxCudaStateE --------------------------
	.section	.nv.constant0._ZN2at6native43_GLOBAL__N__7cc8d1ed_10_Dropout_cu_0e96ed3820fused_dropout_kernelIN3c104HalfEfjLin1ELin1EhEEvNS_4cuda6detail10TensorInfoIKT_T1_EENS7_IS8_SA_EENS7_IT4_SA_EESA_T0_NS_15PhiloxCudaStateE,"a",@progbits
	.sectionflags	@""
	.align	4
.nv.constant0._ZN2at6native43_GLOBAL__N__7cc8d1ed_10_Dropout_cu_0e96ed3820fused_dropout_kernelIN3c104HalfEfjLin1ELin1EhEEvNS_4cuda6detail10TensorInfoIKT_T1_EENS7_IS8_SA_EENS7_IT4_SA_EESA_T0_NS_15PhiloxCudaStateE:
	.zero		1576


//--------------------- .nv.constant0._ZN2at6native43_GLOBAL__N__7cc8d1ed_10_Dropout_cu_0e96ed3820fused_dropout_kernelIN3c104HalfEfjLin1ELi1EhEEvNS_4cuda6detail10TensorInfoIKT_T1_EENS7_IS8_SA_EENS7_IT4_SA_EESA_T0_NS_15PhiloxCudaStateE --------------------------
	.section	.nv.constant0._ZN2at6native43_GLOBAL__N__7cc8d1ed_10_Dropout_cu_0e96ed3820fused_dropout_kernelIN3c104HalfEfjLin1ELi1EhEEvNS_4cuda6detail10TensorInfoIKT_T1_EENS7_IS8_SA_EENS7_IT4_SA_EESA_T0_NS_15PhiloxCudaStateE,"a",@progbits
	.sectionflags	@""
	.align	4
.nv.constant0._ZN2at6native43_GLOBAL__N__7cc8d1ed_10_Dropout_cu_0e96ed3820fused_dropout_kernelIN3c104HalfEfjLin1ELi1EhEEvNS_4cuda6detail10TensorInfoIKT_T1_EENS7_IS8_SA_EENS7_IT4_SA_EESA_T0_NS_15PhiloxCudaStateE:
	.zero		1576


//--------------------- .nv.constant0._ZN2at6native43_GLOBAL__N__7cc8d1ed_10_Dropout_cu_0e96ed3820fused_dropout_kernelIN3c104HalfEfjLi1ELi1EhEEvNS_4cuda6detail10TensorInfoIKT_T1_EENS7_IS8_SA_EENS7_IT4_SA_EESA_T0_NS_15PhiloxCudaStateE --------------------------
	.section	.nv.constant0._ZN2at6native43_GLOBAL__N__7cc8d1ed_10_Dropout_cu_0e96ed3820fused_dropout_kernelIN3c104HalfEfjLi1ELi1EhEEvNS_4cuda6detail10TensorInfoIKT_T1_EENS7_IS8_SA_EENS7_IT4_SA_EESA_T0_NS_15PhiloxCudaStateE,"a",@progbits
	.sectionflags	@""
	.align	4
.nv.constant0._ZN2at6native43_GLOBAL__N__7cc8d1ed_10_Dropout_cu_0e96ed3820fused_dropout_kernelIN3c104HalfEfjLi1ELi1EhEEvNS_4cuda6detail10TensorInfoIKT_T1_EENS7_IS8_SA_EENS7_IT4_SA_EESA_T0_NS_15PhiloxCudaStateE:
	.zero		1576


//--------------------- .nv.constant0._ZN2at6native43_GLOBAL__N__7cc8d1ed_10_Dropout_cu_0e96ed3824fused_dropout_kernel_vecIN3c104HalfEfjLi1ELi2EhEEvNS_4cuda6detail10TensorInfoIKT_T1_EENS7_IS8_SA_EENS7_IT4_SA_EESA_T0_NS_15PhiloxCudaStateE --------------------------
	.section	.nv.constant0._ZN2at6native43_GLOBAL__N__7cc8d1ed_10_Dropout_cu_0e96ed3824fused_dropout_kernel_vecIN3c104HalfEfjLi1ELi2EhEEvNS_4cuda6detail10TensorInfoIKT_T1_EENS7_IS8_SA_EENS7_IT4_SA_EESA_T0_NS_15PhiloxCudaStateE,"a",@progbits
	.sectionflags	@""
	.align	4
.nv.constant0._ZN2at6native43_GLOBAL__N__7cc8d1ed_10_Dropout_cu_0e96ed3824fused_dropout_kernel_vecIN3c104HalfEfjLi1ELi2EhEEvNS_4cuda6detail10TensorInfoIKT_T1_EENS7_IS8_SA_EENS7_IT4_SA_EESA_T0_NS_15PhiloxCudaStateE:
	.zero		1576


//--------------------- .nv.constant0._ZN2at6native43_GLOBAL__N__7cc8d1ed_10_Dropout_cu_0e96ed3824fused_dropout_kernel_vecIN3c104HalfEfjLi1ELi4EhEEvNS_4cuda6detail10TensorInfoIKT_T1_EENS7_IS8_SA_EENS7_IT4_SA_EESA_T0_NS_15PhiloxCudaStateE --------------------------
	.section	.nv.constant0._ZN2at6native43_GLOBAL__N__7cc8d1ed_10_Dropout_cu_0e96ed3824fused_dropout_kernel_vecIN3c104HalfEfjLi1ELi4EhEEvNS_4cuda6detail10TensorInfoIKT_T1_EENS7_IS8_SA_EENS7_IT4_SA_EESA_T0_NS_15PhiloxCudaStateE,"a",@progbits
	.sectionflags	@""
	.align	4
.nv.constant0._ZN2at6native43_GLOBAL__N__7cc8d1ed_10_Dropout_cu_0e96ed3824fused_dropout_kernel_vecIN3c104HalfEfjLi1ELi4EhEEvNS_4cuda6detail10TensorInfoIKT_T1_EENS7_IS8_SA_EENS7_IT4_SA_EESA_T0_NS_15PhiloxCudaStateE:
	.zero		1576


//--------------------- .nv.constant0._ZN2at6native43_GLOBAL__N__7cc8d1ed_10_Dropout_cu_0e96ed3824fused_dropout_kernel_vecIN3c104HalfEfjLi1ELi8EhEEvNS_4cuda6detail10TensorInfoIKT_T1_EENS7_IS8_SA_EENS7_IT4_SA_EESA_T0_NS_15PhiloxCudaStateE --------------------------
	.section	.nv.constant0._ZN2at6native43_GLOBAL__N__7cc8d1ed_10_Dropout_cu_0e96ed3824fused_dropout_kernel_vecIN3c104HalfEfjLi1ELi8EhEEvNS_4cuda6detail10TensorInfoIKT_T1_EENS7_IS8_SA_EENS7_IT4_SA_EESA_T0_NS_15PhiloxCudaStateE,"a",@progbits
	.sectionflags	@""
	.align	4
.nv.constant0._ZN2at6native43_GLOBAL__N__7cc8d1ed_10_Dropout_cu_0e96ed3824fused_dropout_kernel_vecIN3c104HalfEfjLi1ELi8EhEEvNS_4cuda6detail10TensorInfoIKT_T1_EENS7_IS8_SA_EENS7_IT4_SA_EESA_T0_NS_15PhiloxCudaStateE:
	.zero		1576


//--------------------- .nv.constant0._ZN2at6native43_GLOBAL__N__7cc8d1ed_10_Dropout_cu_0e96ed3824fused_dropout_kernel_vecIN3c104HalfEfjLi1ELi16EhEEvNS_4cuda6detail10TensorInfoIKT_T1_EENS7_IS8_SA_EENS7_IT4_SA_EESA_T0_NS_15PhiloxCudaStateE --------------------------
	.section	.nv.constant0._ZN2at6native43_GLOBAL__N__7cc8d1ed_10_Dropout_cu_0e96ed3824fused_dropout_kernel_vecIN3c104HalfEfjLi1ELi16EhEEvNS_4cuda6detail10TensorInfoIKT_T1_EENS7_IS8_SA_EENS7_IT4_SA_EESA_T0_NS_15PhiloxCudaStateE,"a",@progbits
	.sectionflags	@""
	.align	4
.nv.constant0._ZN2at6native43_GLOBAL__N__7cc8d1ed_10_Dropout_cu_0e96ed3824fused_dropout_kernel_vecIN3c104HalfEfjLi1ELi16EhEEvNS_4cuda6detail10TensorInfoIKT_T1_EENS7_IS8_SA_EENS7_IT4_SA_EESA_T0_NS_15PhiloxCudaStateE:
	.zero		1576


//--------------------- .nv.constant0._ZN2at6native43_GLOBAL__N__7cc8d1ed_10_Dropout_cu_0e96ed3820fused_dropout_kernelIffjLin1ELin1EhEEvNS_4cuda6detail10TensorInfoIKT_T1_EENS5_IS6_S8_EENS5_IT4_S8_EES8_T0_NS_15PhiloxCudaStateE --------------------------
	.section	.nv.constant0._ZN2at6native43_GLOBAL__N__7cc8d1ed_10_Dropout_cu_0e96ed3820fused_dropout_kernelIffjLin1ELin1EhEEvNS_4cuda6detail10TensorInfoIKT_T1_EENS5_IS6_S8_EENS5_IT4_S8_EES8_T0_NS_15PhiloxCudaStateE,"a",@progbits
	.sectionflags	@""
	.align	4
.nv.constant0._ZN2at6native43_GLOBAL__N__7cc8d1ed_10_Dropout_cu_0e96ed3820fused_dropout_kernelIffjLin1ELin1EhEEvNS_4cuda6detail10TensorInfoIKT_T1_EENS5_IS6_S8_EENS5_IT4_S8_EES8_T0_NS_15PhiloxCudaStateE:
	.zero		1576


//--------------------- .nv.constant0._ZN2at6native43_GLOBAL__N__7cc8d1ed_10_Dropout_cu_0e96ed3820fused_dropout_kernelIffjLin1ELi1EhEEvNS_4cuda6detail10TensorInfoIKT_T1_EENS5_IS6_S8_EENS5_IT4_S8_EES8_T0_NS_15PhiloxCudaStateE --------------------------
	.section	.nv.constant0._ZN2at6native43_GLOBAL__N__7cc8d1ed_10_Dropout_cu_0e96ed3820fused_dropout_kernelIffjLin1ELi1EhEEvNS_4cuda6detail10TensorInfoIKT_T1_EENS5_IS6_S8_EENS5_IT4_S8_EES8_T0_NS_15PhiloxCudaStateE,"a",@progbits
	.sectionflags	@""
	.align	4
.nv.constant0._ZN2at6native43_GLOBAL__N__7cc8d1ed_10_Dropout_cu_0e96ed3820fused_dropout_kernelIffjLin1ELi1EhEEvNS_4cuda6detail10TensorInfoIKT_T1_EENS5_IS6_S8_EENS5_IT4_S8_EES8_T0_NS_15PhiloxCudaStateE:
	.zero		1576


//--------------------- .nv.constant0._ZN2at6native43_GLOBAL__N__7cc8d1ed_10_Dropout_cu_0e96ed3820fused_dropout_kernelIffjLi1ELi1EhEEvNS_4cuda6detail10TensorInfoIKT_T1_EENS5_IS6_S8_EENS5_IT4_S8_EES8_T0_NS_15PhiloxCudaStateE --------------------------
	.section	.nv.constant0._ZN2at6native43_GLOBAL__N__7cc8d1ed_10_Dropout_cu_0e96ed3820fused_dropout_kernelIffjLi1ELi1EhEEvNS_4cuda6detail10TensorInfoIKT_T1_EENS5_IS6_S8_EENS5_IT4_S8_EES8_T0_NS_15PhiloxCudaStateE,"a",@progbits
	.sectionflags	@""
	.align	4
.nv.constant0._ZN2at6native43_GLOBAL__N__7cc8d1ed_10_Dropout_cu_0e96ed3820fused_dropout_kernelIffjLi1ELi1EhEEvNS_4cuda6detail10TensorInfoIKT_T1_EENS5_IS6_S8_EENS5_IT4_S8_EES8_T0_NS_15PhiloxCudaStateE:
	.zero		1576


//--------------------- .nv.constant0._ZN2at6native43_GLOBAL__N__7cc8d1ed_10_Dropout_cu_0e96ed3824fused_dropout_kernel_vecIffjLi1ELi2EhEEvNS_4cuda6detail10TensorInfoIKT_T1_EENS5_IS6_S8_EENS5_IT4_S8_EES8_T0_NS_15PhiloxCudaStateE --------------------------
	.section	.nv.constant0._ZN2at6native43_GLOBAL__N__7cc8d1ed_10_Dropout_cu_0e96ed3824fused_dropout_kernel_vecIffjLi1ELi2EhEEvNS_4cuda6detail10TensorInfoIKT_T1_EENS5_IS6_S8_EENS5_IT4_S8_EES8_T0_NS_15PhiloxCudaStateE,"a",@progbits
	.sectionflags	@""
	.align	4
.nv.constant0._ZN2at6native43_GLOBAL__N__7cc8d1ed_10_Dropout_cu_0e96ed3824fused_dropout_kernel_vecIffjLi1ELi2EhEEvNS_4cuda6detail10TensorInfoIKT_T1_EENS5_IS6_S8_EENS5_IT4_S8_EES8_T0_NS_15PhiloxCudaStateE:
	.zero		1576


//--------------------- .nv.constant0._ZN2at6native43_GLOBAL__N__7cc8d1ed_10_Dropout_cu_0e96ed3824fused_dropout_kernel_vecIffjLi1ELi4EhEEvNS_4cuda6detail10TensorInfoIKT_T1_EENS5_IS6_S8_EENS5_IT4_S8_EES8_T0_NS_15PhiloxCudaStateE --------------------------
	.section	.nv.constant0._ZN2at6native43_GLOBAL__N__7cc8d1ed_10_Dropout_cu_0e96ed3824fused_dropout_kernel_vecIffjLi1ELi4EhEEvNS_4cuda6detail10TensorInfoIKT_T1_EENS5_IS6_S8_EENS5_IT4_S8_EES8_T0_NS_15PhiloxCudaStateE,"a",@progbits
	.sectionflags	@""
	.align	4
.nv.constant0._ZN2at6native43_GLOBAL__N__7cc8d1ed_10_Dropout_cu_0e96ed3824fused_dropout_kernel_vecIffjLi1ELi4EhEEvNS_4cuda6detail10TensorInfoIKT_T1_EENS5_IS6_S8_EENS5_IT4_S8_EES8_T0_NS_15PhiloxCudaStateE:
	.zero		1576


//--------------------- .nv.constant0._ZN2at6native43_GLOBAL__N__7cc8d1ed_10_Dropout_cu_0e96ed3824fused_dropout_kernel_vecIffjLi1ELi8EhEEvNS_4cuda6detail10TensorInfoIKT_T1_EENS5_IS6_S8_EENS5_IT4_S8_EES8_T0_NS_15PhiloxCudaStateE --------------------------
	.section	.nv.constant0._ZN2at6native43_GLOBAL__N__7cc8d1ed_10_Dropout_cu_0e96ed3824fused_dropout_kernel_vecIffjLi1ELi8EhEEvNS_4cuda6detail10TensorInfoIKT_T1_EENS5_IS6_S8_EENS5_IT4_S8_EES8_T0_NS_15PhiloxCudaStateE,"a",@progbits
	.sectionflags	@""
	.align	4
.nv.constant0._ZN2at6native43_GLOBAL__N__7cc8d1ed_10_Dropout_cu_0e96ed3824fused_dropout_kernel_vecIffjLi1ELi8EhEEvNS_4cuda6detail10TensorInfoIKT_T1_EENS5_IS6_S8_EENS5_IT4_S8_EES8_T0_NS_15PhiloxCudaStateE:
	.zero		1576


//--------------------- .nv.constant0._ZN2at6native43_GLOBAL__N__7cc8d1ed_10_Dropout_cu_0e96ed3824fused_dropout_kernel_vecIffjLi1ELi16EhEEvNS_4cuda6detail10TensorInfoIKT_T1_EENS5_IS6_S8_EENS5_IT4_S8_EES8_T0_NS_15PhiloxCudaStateE --------------------------
	.section	.nv.constant0._ZN2at6native43_GLOBAL__N__7cc8d1ed_10_Dropout_cu_0e96ed3824fused_dropout_kernel_vecIffjLi1ELi16EhEEvNS_4cuda6detail10TensorInfoIKT_T1_EENS5_IS6_S8_EENS5_IT4_S8_EES8_T0_NS_15PhiloxCudaStateE,"a",@progbits
	.sectionflags	@""
	.align	4
.nv.constant0._ZN2at6native43_GLOBAL__N__7cc8d1ed_10_Dropout_cu_0e96ed3824fused_dropout_kernel_vecIffjLi1ELi16EhEEvNS_4cuda6detail10TensorInfoIKT_T1_EENS5_IS6_S8_EENS5_IT4_S8_EES8_T0_NS_15PhiloxCudaStateE:
	.zero		1576


//--------------------- .nv.constant0._ZN2at6native43_GLOBAL__N__7cc8d1ed_10_Dropout_cu_0e96ed3820fused_dropout_kernelIddjLin1ELin1EhEEvNS_4cuda6detail10TensorInfoIKT_T1_EENS5_IS6_S8_EENS5_IT4_S8_EES8_T0_NS_15PhiloxCudaStateE --------------------------
	.section	.nv.constant0._ZN2at6native43_GLOBAL__N__7cc8d1ed_10_Dropout_cu_0e96ed3820fused_dropout_kernelIddjLin1ELin1EhEEvNS_4cuda6detail10TensorInfoIKT_T1_EENS5_IS6_S8_EENS5_IT4_S8_EES8_T0_NS_15PhiloxCudaStateE,"a",@progbits
	.sectionflags	@""
	.align	4
.nv.constant0._ZN2at6native43_GLOBAL__N__7cc8d1ed_10_Dropout_cu_0e96ed3820fused_dropout_kernelIddjLin1ELin1EhEEvNS_4cuda6detail10TensorInfoIKT_T1_EENS5_IS6_S8_EENS5_IT4_S8_EES8_T0_NS_15PhiloxCudaStateE:
	.zero		1584


//--------------------- .nv.constant0._ZN2at6native43_GLOBAL__N__7cc8d1ed_10_Dropout_cu_0e96ed3820fused_dropout_kernelIddjLin1ELi1EhEEvNS_4cuda6detail10TensorInfoIKT_T1_EENS5_IS6_S8_EENS5_IT4_S8_EES8_T0_NS_15PhiloxCudaStateE --------------------------
	.section	.nv.constant0._ZN2at6native43_GLOBAL__N__7cc8d1ed_10_Dropout_cu_0e96ed3820fused_dropout_kernelIddjLin1ELi1EhEEvNS_4cuda6detail10TensorInfoIKT_T1_EENS5_IS6_S8_EENS5_IT4_S8_EES8_T0_NS_15PhiloxCudaStateE,"a",@progbits
	.sectionflags	@""
	.align	4
.nv.constant0._ZN2at6native43_GLOBAL__N__7cc8d1ed_10_Dropout_cu_0e96ed3820fused_dropout_kernelIddjLin1ELi1EhEEvNS_4cuda6detail10TensorInfoIKT_T1_EENS5_IS6_S8_EENS5_IT4_S8_EES8_T0_NS_15PhiloxCudaStateE:
	.zero		1584


//--------------------- .nv.constant0._ZN2at6native43_GLOBAL__N__7cc8d1ed_10_Dropout_cu_0e96ed3820fused_dropout_kernelIddjLi1ELi1EhEEvNS_4cuda6detail10TensorInfoIKT_T1_EENS5_IS6_S8_EENS5_IT4_S8_EES8_T0_NS_15PhiloxCudaStateE --------------------------
	.section	.nv.constant0._ZN2at6native43_GLOBAL__N__7cc8d1ed_10_Dropout_cu_0e96ed3820fused_dropout_kernelIddjLi1ELi1EhEEvNS_4cuda6detail10TensorInfoIKT_T1_EENS5_IS6_S8_EENS5_IT4_S8_EES8_T0_NS_15PhiloxCudaStateE,"a",@progbits
	.sectionflags	@""
	.align	4
.nv.constant0._ZN2at6native43_GLOBAL__N__7cc8d1ed_10_Dropout_cu_0e96ed3820fused_dropout_kernelIddjLi1ELi1EhEEvNS_4cuda6detail10TensorInfoIKT_T1_EENS5_IS6_S8_EENS5_IT4_S8_EES8_T0_NS_15PhiloxCudaStateE:
	.zero		1584


//--------------------- .nv.constant0._ZN2at6native43_GLOBAL__N__7cc8d1ed_10_Dropout_cu_0e96ed3824fused_dropout_kernel_vecIddjLi1ELi2EhEEvNS_4cuda6detail10TensorInfoIKT_T1_EENS5_IS6_S8_EENS5_IT4_S8_EES8_T0_NS_15PhiloxCudaStateE --------------------------
	.section	.nv.constant0._ZN2at6native43_GLOBAL__N__7cc8d1ed_10_Dropout_cu_0e96ed3824fused_dropout_kernel_vecIddjLi1ELi2EhEEvNS_4cuda6detail10TensorInfoIKT_T1_EENS5_IS6_S8_EENS5_IT4_S8_EES8_T0_NS_15PhiloxCudaStateE,"a",@progbits
	.sectionflags	@""
	.align	4
.nv.constant0._ZN2at6native43_GLOBAL__N__7cc8d1ed_10_Dropout_cu_0e96ed3824fused_dropout_kernel_vecIddjLi1ELi2EhEEvNS_4cuda6detail10TensorInfoIKT_T1_EENS5_IS6_S8_EENS5_IT4_S8_EES8_T0_NS_15PhiloxCudaStateE:
	.zero		1584


//--------------------- .nv.constant0._ZN2at6native43_GLOBAL__N__7cc8d1ed_10_Dropout_cu_0e96ed3824fused_dropout_kernel_vecIddjLi1ELi4EhEEvNS_4cuda6detail10TensorInfoIKT_T1_EENS5_IS6_S8_EENS5_IT4_S8_EES8_T0_NS_15PhiloxCudaStateE --------------------------
	.section	.nv.constant0._ZN2at6native43_GLOBAL__N__7cc8d1ed_10_Dropout_cu_0e96ed3824fused_dropout_kernel_vecIddjLi1ELi4EhEEvNS_4cuda6detail10TensorInfoIKT_T1_EENS5_IS6_S8_EENS5_IT4_S8_EES8_T0_NS_15PhiloxCudaStateE,"a",@progbits
	.sectionflags	@""
	.align	4
.nv.constant0._ZN2at6native43_GLOBAL__N__7cc8d1ed_10_Dropout_cu_0e96ed3824fused_dropout_kernel_vecIddjLi1ELi4EhEEvNS_4cuda6detail10TensorInfoIKT_T1_EENS5_IS6_S8_EENS5_IT4_S8_EES8_T0_NS_15PhiloxCudaStateE:
	.zero		1584


//--------------------- .nv.constant0._ZN2at6native43_GLOBAL__N__7cc8d1ed_10_Dropout_cu_0e96ed3824fused_dropout_kernel_vecIddjLi1ELi8EhEEvNS_4cuda6detail10TensorInfoIKT_T1_EENS5_IS6_S8_EENS5_IT4_S8_EES8_T0_NS_15PhiloxCudaStateE --------------------------
	.section	.nv.constant0._ZN2at6native43_GLOBAL__N__7cc8d1ed_10_Dropout_cu_0e96ed3824fused_dropout_kernel_vecIddjLi1ELi8EhEEvNS_4cuda6detail10TensorInfoIKT_T1_EENS5_IS6_S8_EENS5_IT4_S8_EES8_T0_NS_15PhiloxCudaStateE,"a",@progbits
	.sectionflags	@""
	.align	4
.nv.constant0._ZN2at6native43_GLOBAL__N__7cc8d1ed_10_Dropout_cu_0e96ed3824fused_dropout_kernel_vecIddjLi1ELi8EhEEvNS_4cuda6detail10TensorInfoIKT_T1_EENS5_IS6_S8_EENS5_IT4_S8_EES8_T0_NS_15PhiloxCudaStateE:
	.zero		1584


//--------------------- .nv.constant0._ZN2at6native43_GLOBAL__N__7cc8d1ed_10_Dropout_cu_0e96ed3824fused_dropout_kernel_vecIddjLi1ELi16EhEEvNS_4cuda6detail10TensorInfoIKT_T1_EENS5_IS6_S8_EENS5_IT4_S8_EES8_T0_NS_15PhiloxCudaStateE --------------------------
	.section	.nv.constant0._ZN2at6native43_GLOBAL__N__7cc8d1ed_10_Dropout_cu_0e96ed3824fused_dropout_kernel_vecIddjLi1ELi16EhEEvNS_4cuda6detail10TensorInfoIKT_T1_EENS5_IS6_S8_EENS5_IT4_S8_EES8_T0_NS_15PhiloxCudaStateE,"a",@progbits
	.sectionflags	@""
	.align	4
.nv.constant0._ZN2at6native43_GLOBAL__N__7cc8d1ed_10_Dropout_cu_0e96ed3824fused_dropout_kernel_vecIddjLi1ELi16EhEEvNS_4cuda6detail10TensorInfoIKT_T1_EENS5_IS6_S8_EENS5_IT4_S8_EES8_T0_NS_15PhiloxCudaStateE:
	.zero		1584


//--------------------- .nv.constant0._ZN2at6native43_GLOBAL__N__7cc8d1ed_10_Dropout_cu_0e96ed3820fused_dropout_kernelIN3c108BFloat16EfmLin1ELin1EbEEvNS_4cuda6detail10TensorInfoIKT_T1_EENS7_IS8_SA_EENS7_IT4_SA_EESA_T0_NS_15PhiloxCudaStateE --------------------------
	.section	.nv.constant0._ZN2at6native43_GLOBAL__N__7cc8d1ed_10_Dropout_cu_0e96ed3820fused_dropout_kernelIN3c108BFloat16EfmLin1ELin1EbEEvNS_4cuda6detail10TensorInfoIKT_T1_EENS7_IS8_SA_EENS7_IT4_SA_EESA_T0_NS_15PhiloxCudaStateE,"a",@progbits
	.sectionflags	@""
	.align	4
.nv.constant0._ZN2at6native43_GLOBAL__N__7cc8d1ed_10_Dropout_cu_0e96ed3820fused_dropout_kernelIN3c108BFloat16EfmLin1ELin1EbEEvNS_4cuda6detail10TensorInfoIKT_T1_EENS7_IS8_SA_EENS7_IT4_SA_EESA_T0_NS_15PhiloxCudaStateE:
	.zero		2184


//--------------------- .nv.constant0._ZN2at6native43_GLOBAL__N__7cc8d1ed_10_Dropout_cu_0e96ed3820fused_dropout_kernelIN3c108BFloat16EfmLin1ELi1EbEEvNS_4cuda6detail10TensorInfoIKT_T1_EENS7_IS8_SA_EENS7_IT4_SA_EESA_T0_NS_15PhiloxCudaStateE --------------------------
	.section	.nv.constant0._ZN2at6native43_GLOBAL__N__7cc8d1ed_10_Dropout_cu_0e96ed3820fused_dropout_kernelIN3c108BFloat16EfmLin1ELi1EbEEvNS_4cuda6detail10TensorInfoIKT_T1_EENS7_IS8_SA_EENS7_IT4_SA_EESA_T0_NS_15PhiloxCudaStateE,"a",@progbits
	.sectionflags	@""
	.align	4
.nv.constant0._ZN2at6native43_GLOBAL__N__7cc8d1ed_10_Dropout_cu_0e96ed3820fused_dropout_kernelIN3c108BFloat16EfmLin1ELi1EbEEvNS_4cuda6detail10TensorInfoIKT_T1_EENS7_IS8_SA_EENS7_IT4_SA_EESA_T0_NS_15PhiloxCudaStateE:
	.zero		2184


//--------------------- .nv.constant0._ZN2at6native43_GLOBAL__N__7cc8d1ed_10_Dropout_cu_0e96ed3820fused_dropout_kernelIN3c108BFloat16EfmLi1ELi1EbEEvNS_4cuda6detail10TensorInfoIKT_T1_EENS7_IS8_SA_EENS7_IT4_SA_EESA_T0_NS_15PhiloxCudaStateE --------------------------
	.section	.nv.constant0._ZN2at6native43_GLOBAL__N__7cc8d1ed_10_Dropout_cu_0e96ed3820fused_dropout_kernelIN3c108BFloat16EfmLi1ELi1EbEEvNS_4cuda6detail10TensorInfoIKT_T1_EENS7_IS8_SA_EENS7_IT4_SA_EESA_T0_NS_15PhiloxCudaStateE,"a",@progbits
	.sectionflags	@""
	.align	4
.nv.constant0._ZN2at6native43_GLOBAL__N__7cc8d1ed_10_Dropout_cu_0e96ed3820fused_dropout_kernelIN3c108BFloat16EfmLi1ELi1EbEEvNS_4cuda6detail10TensorInfoIKT_T1_EENS7_IS8_SA_EENS7_IT4_SA_EESA_T0_NS_15PhiloxCudaStateE:
	.zero		2184


//--------------------- .nv.constant0._ZN2at6native43_GLOBAL__N__7cc8d1ed_10_Dropout_cu_0e96ed3824fused_dropout_kernel_vecIN3c108BFloat16EfmLi1ELi2EbEEvNS_4cuda6detail10TensorInfoIKT_T1_EENS7_IS8_SA_EENS7_IT4_SA_EESA_T0_NS_15PhiloxCudaStateE --------------------------
	.section	.nv.constant0._ZN2at6native43_GLOBAL__N__7cc8d1ed_10_Dropout_cu_0e96ed3824fused_dropout_kernel_vecIN3c108BFloat16EfmLi1ELi2EbEEvNS_4cuda6detail10TensorInfoIKT_T1_EENS7_IS8_SA_EENS7_IT4_SA_EESA_T0_NS_15PhiloxCudaStateE,"a",@progbits
	.sectionflags	@""
	.align	4
.nv.constant0._ZN2at6native43_GLOBAL__N__7cc8d1ed_10_Dropout_cu_0e96ed3824fused_dropout_kernel_vecIN3c108BFloat16EfmLi1ELi2EbEEvNS_4cuda6detail10TensorInfoIKT_T1_EENS7_IS8_SA_EENS7_IT4_SA_EESA_T0_NS_15PhiloxCudaStateE:
	.zero		2184


//--------------------- .nv.constant0._ZN2at6native43_GLOBAL__N__7cc8d1ed_10_Dropout_cu_0e96ed3824fused_dropout_kernel_vecIN3c108BFloat16EfmLi1ELi4EbEEvNS_4cuda6detail10TensorInfoIKT_T1_EENS7_IS8_SA_EENS7_IT4_SA_EESA_T0_NS_15PhiloxCudaStateE --------------------------
	.section	.nv.constant0._ZN2at6native43_GLOBAL__N__7cc8d1ed_10_Dropout_cu_0e96ed3824fused_dropout_kernel_vecIN3c108BFloat16EfmLi1ELi4EbEEvNS_4cuda6detail10TensorInfoIKT_T1_EENS7_IS8_SA_EENS7_IT4_SA_EESA_T0_NS_15PhiloxCudaStateE,"a",@progbits
	.sectionflags	@""
	.align	4
.nv.constant0._ZN2at6native43_GLOBAL__N__7cc8d1ed_10_Dropout_cu_0e96ed3824fused_dropout_kernel_vecIN3c108BFloat16EfmLi1ELi4EbEEvNS_4cuda6detail10TensorInfoIKT_T1_EENS7_IS8_SA_EENS7_IT4_SA_EESA_T0_NS_15PhiloxCudaStateE:
	.zero		2184


//--------------------- .nv.constant0._ZN2at6native43_GLOBAL__N__7cc8d1ed_10_Dropout_cu_0e96ed3824fused_dropout_kernel_vecIN3c108BFloat16EfmLi1ELi8EbEEvNS_4cuda6detail10TensorInfoIKT_T1_EENS7_IS8_SA_EENS7_IT4_SA_EESA_T0_NS_15PhiloxCudaStateE --------------------------
	.section	.nv.constant0._ZN2at6native43_GLOBAL__N__7cc8d1ed_10_Dropout_cu_0e96ed3824fused_dropout_kernel_vecIN3c108BFloat16EfmLi1ELi8EbEEvNS_4cuda6detail10TensorInfoIKT_T1_EENS7_IS8_SA_EENS7_IT4_SA_EESA_T0_NS_15PhiloxCudaStateE,"a",@progbits
	.sectionflags	@""
	.align	4
.nv.constant0._ZN2at6native43_GLOBAL__N__7cc8d1ed_10_Dropout_cu_0e96ed3824fused_dropout_kernel_vecIN3c108BFloat16EfmLi1ELi8EbEEvNS_4cuda6detail10TensorInfoIKT_T1_EENS7_IS8_SA_EENS7_IT4_SA_EESA_T0_NS_15PhiloxCudaStateE:
	.zero		2184


//--------------------- .nv.constant0._ZN2at6native43_GLOBAL__N__7cc8d1ed_10_Dropout_cu_0e96ed3824fused_dropout_kernel_vecIN3c108BFloat16EfmLi1ELi16EbEEvNS_4cuda6detail10TensorInfoIKT_T1_EENS7_IS8_SA_EENS7_IT4_SA_EESA_T0_NS_15PhiloxCudaStateE --------------------------
	.section	.nv.constant0._ZN2at6native43_GLOBAL__N__7cc8d1ed_10_Dropout_cu_0e96ed3824fused_dropout_kernel_vecIN3c108BFloat16EfmLi1ELi16EbEEvNS_4cuda6detail10TensorInfoIKT_T1_EENS7_IS8_SA_EENS7_IT4_SA_EESA_T0_NS_15PhiloxCudaStateE,"a",@progbits
	.sectionflags	@""
	.align	4
.nv.constant0._ZN2at6native43_GLOBAL__N__7cc8d1ed_10_Dropout_cu_0e96ed3824fused_dropout_kernel_vecIN3c108BFloat16EfmLi1ELi16EbEEvNS_4cuda6detail10TensorInfoIKT_T1_EENS7_IS8_SA_EENS7_IT4_SA_EESA_T0_NS_15PhiloxCudaStateE:
	.zero		2184


//--------------------- .nv.constant0._ZN2at6native43_GLOBAL__N__7cc8d1ed_10_Dropout_cu_0e96ed3820fused_dropout_kernelIN3c104HalfEfmLin1ELin1EbEEvNS_4cuda6detail10TensorInfoIKT_T1_EENS7_IS8_SA_EENS7_IT4_SA_EESA_T0_NS_15PhiloxCudaStateE --------------------------
	.section	.nv.constant0._ZN2at6native43_GLOBAL__N__7cc8d1ed_10_Dropout_cu_0e96ed3820fused_dropout_kernelIN3c104HalfEfmLin1ELin1EbEEvNS_4cuda6detail10TensorInfoIKT_T1_EENS7_IS8_SA_EENS7_IT4_SA_EESA_T0_NS_15PhiloxCudaStateE,"a",@progbits
	.sectionflags	@""
	.align	4
.nv.constant0._ZN2at6native43_GLOBAL__N__7cc8d1ed_10_Dropout_cu_0e96ed3820fused_dropout_kernelIN3c104HalfEfmLin1ELin1EbEEvNS_4cuda6detail10TensorInfoIKT_T1_EENS7_IS8_SA_EENS7_IT4_SA_EESA_T0_NS_15PhiloxCudaStateE:
	.zero		2184


//--------------------- .nv.constant0._ZN2at6native43_GLOBAL__N__7cc8d1ed_10_Dropout_cu_0e96ed3820fused_dropout_kernelIN3c104HalfEfmLin1ELi1EbEEvNS_4cuda6detail10TensorInfoIKT_T1_EENS7_IS8_SA_EENS7_IT4_SA_EESA_T0_NS_15PhiloxCudaStateE --------------------------
	.section	.nv.constant0._ZN2at6native43_GLOBAL__N__7cc8d1ed_10_Dropout_cu_0e96ed3820fused_dropout_kernelIN3c104HalfEfmLin1ELi1EbEEvNS_4cuda6detail10TensorInfoIKT_T1_EENS7_IS8_SA_EENS7_IT4_SA_EESA_T0_NS_15PhiloxCudaStateE,"a",@progbits
	.sectionflags	@""
	.align	4
.nv.constant0._ZN2at6native43_GLOBAL__N__7cc8d1ed_10_Dropout_cu_0e96ed3820fused_dropout_kernelIN3c104HalfEfmLin1ELi1EbEEvNS_4cuda6detail10TensorInfoIKT_T1_EENS7_IS8_SA_EENS7_IT4_SA_EESA_T0_NS_15PhiloxCudaStateE:
	.zero		2184


//--------------------- .nv.constant0._ZN2at6native43_GLOBAL__N__7cc8d1ed_10_Dropout_cu_0e96ed3820fused_dropout_kernelIN3c104HalfEfmLi1ELi1EbEEvNS_4cuda6detail10TensorInfoIKT_T1_EENS7_IS8_SA_EENS7_IT4_SA_EESA_T0_NS_15PhiloxCudaStateE --------------------------
	.section	.nv.constant0._ZN2at6native43_GLOBAL__N__7cc8d1ed_10_Dropout_cu_0e96ed3820fused_dropout_kernelIN3c104HalfEfmLi1ELi1EbEEvNS_4cuda6detail10TensorInfoIKT_T1_EENS7_IS8_SA_EENS7_IT4_SA_EESA_T0_NS_15PhiloxCudaStateE,"a",@progbits
	.sectionflags	@""
	.align	4
.nv.constant0._ZN2at6native43_GLOBAL__N__7cc8d1ed_10_Dropout_cu_0e96ed3820fused_dropout_kernelIN3c104HalfEfmLi1ELi1EbEEvNS_4cuda6detail10TensorInfoIKT_T1_EENS7_IS8_SA_EENS7_IT4_SA_EESA_T0_NS_15PhiloxCudaStateE:
	.zero		2184


//--------------------- .nv.constant0._ZN2at6native43_GLOBAL__N__7cc8d1ed_10_Dropout_cu_0e96ed3824fused_dropout_kernel_vecIN3c104HalfEfmLi1ELi2EbEEvNS_4cuda6detail10TensorInfoIKT_T1_EENS7_IS8_SA_EENS7_IT4_SA_EESA_T0_NS_15PhiloxCudaStateE --------------------------
	.section	.nv.constant0._ZN2at6native43_GLOBAL__N__7cc8d1ed_10_Dropout_cu_0e96ed3824fused_dropout_kernel_vecIN3c104HalfEfmLi1ELi2EbEEvNS_4cuda6detail10TensorInfoIKT_T1_EENS7_IS8_SA_EENS7_IT4_SA_EESA_T0_NS_15PhiloxCudaStateE,"a",@progbits
	.sectionflags	@""
	.align	4
.nv.constant0._ZN2at6native43_GLOBAL__N__7cc8d1ed_10_Dropout_cu_0e96ed3824fused_dropout_kernel_vecIN3c104HalfEfmLi1ELi2EbEEvNS_4cuda6detail10TensorInfoIKT_T1_EENS7_IS8_SA_EENS7_IT4_SA_EESA_T0_NS_15PhiloxCudaStateE:
	.zero		2184


//--------------------- .nv.constant0._ZN2at6native43_GLOBAL__N__7cc8d1ed_10_Dropout_cu_0e96ed3824fused_dropout_kernel_vecIN3c104HalfEfmLi1ELi4EbEEvNS_4cuda6detail10TensorInfoIKT_T1_EENS7_IS8_SA_EENS7_IT4_SA_EESA_T0_NS_15PhiloxCudaStateE --------------------------
	.section	.nv.constant0._ZN2at6native43_GLOBAL__N__7cc8d1ed_10_Dropout_cu_0e96ed3824fused_dropout_kernel_vecIN3c104HalfEfmLi1ELi4EbEEvNS_4cuda6detail10TensorInfoIKT_T1_EENS7_IS8_SA_EENS7_IT4_SA_EESA_T0_NS_15PhiloxCudaStateE,"a",@progbits
	.sectionflags	@""
	.align	4
.nv.constant0._ZN2at6native43_GLOBAL__N__7cc8d1ed_10_Dropout_cu_0e96ed3824fused_dropout_kernel_vecIN3c104HalfEfmLi1ELi4EbEEvNS_4cuda6detail10TensorInfoIKT_T1_EENS7_IS8_SA_EENS7_IT4_SA_EESA_T0_NS_15PhiloxCudaStateE:
	.zero		2184


//--------------------- .nv.constant0._ZN2at6native43_GLOBAL__N__7cc8d1ed_10_Dropout_cu_0e96ed3824fused_dropout_kernel_vecIN3c104HalfEfmLi1ELi8EbEEvNS_4cuda6detail10TensorInfoIKT_T1_EENS7_IS8_SA_EENS7_IT4_SA_EESA_T0_NS_15PhiloxCudaStateE --------------------------
	.section	.nv.constant0._ZN2at6native43_GLOBAL__N__7cc8d1ed_10_Dropout_cu_0e96ed3824fused_dropout_kernel_vecIN3c104HalfEfmLi1ELi8EbEEvNS_4cuda6detail10TensorInfoIKT_T1_EENS7_IS8_SA_EENS7_IT4_SA_EESA_T0_NS_15PhiloxCudaStateE,"a",@progbits
	.sectionflags	@""
	.align	4
.nv.constant0._ZN2at6native43_GLOBAL__N__7cc8d1ed_10_Dropout_cu_0e96ed3824fused_dropout_kernel_vecIN3c104HalfEfmLi1ELi8EbEEvNS_4cuda6detail10TensorInfoIKT_T1_EENS7_IS8_SA_EENS7_IT4_SA_EESA_T0_NS_15PhiloxCudaStateE:
	.zero		2184


//--------------------- .nv.constant0._ZN2at6native43_GLOBAL__N__7cc8d1ed_10_Dropout_cu_0e96ed3824fused_dropout_kernel_vecIN3c104HalfEfmLi1ELi16EbEEvNS_4cuda6detail10TensorInfoIKT_T1_EENS7_IS8_SA_EENS7_IT4_SA_EESA_T0_NS_15PhiloxCudaStateE --------------------------
	.section	.nv.constant0._ZN2at6native43_GLOBAL__N__7cc8d1ed_10_Dropout_cu_0e96ed3824fused_dropout_kernel_vecIN3c104HalfEfmLi1ELi16EbEEvNS_4cuda6detail10TensorInfoIKT_T1_EENS7_IS8_SA_EENS7_IT4_SA_EESA_T0_NS_15PhiloxCudaStateE,"a",@progbits
	.sectionflags	@""
	.align	4
.nv.constant0._ZN2at6native43_GLOBAL__N__7cc8d1ed_10_Dropout_cu_0e96ed3824fused_dropout_kernel_vecIN3c104HalfEfmLi1ELi16EbEEvNS_4cuda6detail10TensorInfoIKT_T1_EENS7_IS8_SA_EENS7_IT4_SA_EESA_T0_NS_15PhiloxCudaStateE:
	.zero		2184


//--------------------- .nv.constant0._ZN2at6native43_GLOBAL__N__7cc8d1ed_10_Dropout_cu_0e96ed3820fused_dropout_kernelIffmLin1ELin1EbEEvNS_4cuda6detail10TensorInfoIKT_T1_EENS5_IS6_S8_EENS5_IT4_S8_EES8_T0_NS_15PhiloxCudaStateE --------------------------
	.section	.nv.constant0._ZN2at6native43_GLOBAL__N__7cc8d1ed_10_Dropout_cu_0e96ed3820fused_dropout_kernelIffmLin1ELin1EbEEvNS_4cuda6detail10TensorInfoIKT_T1_EENS5_IS6_S8_EENS5_IT4_S8_EES8_T0_NS_15PhiloxCudaStateE,"a",@progbits
	.sectionflags	@""
	.align	4
.nv.constant0._ZN2at6native43_GLOBAL__N__7cc8d1ed_10_Dropout_cu_0e96ed3820fused_dropout_kernelIffmLin1ELin1EbEEvNS_4cuda6detail10TensorInfoIKT_T1_EENS5_IS6_S8_EENS5_IT4_S8_EES8_T0_NS_15PhiloxCudaStateE:
	.zero		2184


//--------------------- .nv.constant0._ZN2at6native43_GLOBAL__N__7cc8d1ed_10_Dropout_cu_0e96ed3820fused_dropout_kernelIffmLin1ELi1EbEEvNS_4cuda6detail10TensorInfoIKT_T1_EENS5_IS6_S8_EENS5_IT4_S8_EES8_T0_NS_15PhiloxCudaStateE --------------------------
	.section	.nv.constant0._ZN2at6native43_GLOBAL__N__7cc8d1ed_10_Dropout_cu_0e96ed3820fused_dropout_kernelIffmLin1ELi1EbEEvNS_4cuda6detail10TensorInfoIKT_T1_EENS5_IS6_S8_EENS5_IT4_S8_EES8_T0_NS_15PhiloxCudaStateE,"a",@progbits
	.sectionflags	@""
	.align	4
.nv.constant0._ZN2at6native43_GLOBAL__N__7cc8d1ed_10_Dropout_cu_0e96ed3820fused_dropout_kernelIffmLin1ELi1EbEEvNS_4cuda6detail10TensorInfoIKT_T1_EENS5_IS6_S8_EENS5_IT4_S8_EES8_T0_NS_15PhiloxCudaStateE:
	.zero		2184


//--------------------- .nv.constant0._ZN2at6native43_GLOBAL__N__7cc8d1ed_10_Dropout_cu_0e96ed3820fused_dropout_kernelIffmLi1ELi1EbEEvNS_4cuda6detail10TensorInfoIKT_T1_EENS5_IS6_S8_EENS5_IT4_S8_EES8_T0_NS_15PhiloxCudaStateE --------------------------
	.section	.nv.constant0._ZN2at6native43_GLOBAL__N__7cc8d1ed_10_Dropout_cu_0e96ed3820fused_dropout_kernelIffmLi1ELi1EbEEvNS_4cuda6detail10TensorInfoIKT_T1_EENS5_IS6_S8_EENS5_IT4_S8_EES8_T0_NS_15PhiloxCudaStateE,"a",@progbits
	.sectionflags	@""
	.align	4
.nv.constant0._ZN2at6native43_GLOBAL__N__7cc8d1ed_10_Dropout_cu_0e96ed3820fused_dropout_kernelIffmLi1ELi1EbEEvNS_4cuda6detail10TensorInfoIKT_T1_EENS5_IS6_S8_EENS5_IT4_S8_EES8_T0_NS_15PhiloxCudaStateE:
	.zero		2184


//--------------------- .nv.constant0._ZN2at6native43_GLOBAL__N__7cc8d1ed_10_Dropout_cu_0e96ed3824fused_dropout_kernel_vecIffmLi1ELi2EbEEvNS_4cuda6detail10TensorInfoIKT_T1_EENS5_IS6_S8_EENS5_IT4_S8_EES8_T0_NS_15PhiloxCudaStateE --------------------------
	.section	.nv.constant0._ZN2at6native43_GLOBAL__N__7cc8d1ed_10_Dropout_cu_0e96ed3824fused_dropout_kernel_vecIffmLi1ELi2EbEEvNS_4cuda6detail10TensorInfoIKT_T1_EENS5_IS6_S8_EENS5_IT4_S8_EES8_T0_NS_15PhiloxCudaStateE,"a",@progbits
	.sectionflags	@""
	.align	4
.nv.constant0._ZN2at6native43_GLOBAL__N__7cc8d1ed_10_Dropout_cu_0e96ed3824fused_dropout_kernel_vecIffmLi1ELi2EbEEvNS_4cuda6detail10TensorInfoIKT_T1_EENS5_IS6_S8_EENS5_IT4_S8_EES8_T0_NS_15PhiloxCudaStateE:
	.zero		2184


//--------------------- .nv.constant0._ZN2at6native43_GLOBAL__N__7cc8d1ed_10_Dropout_cu_0e96ed3824fused_dropout_kernel_vecIffmLi1ELi4EbEEvNS_4cuda6detail10TensorInfoIKT_T1_EENS5_IS6_S8_EENS5_IT4_S8_EES8_T0_NS_15PhiloxCudaStateE --------------------------
	.section	.nv.constant0._ZN2at6native43_GLOBAL__N__7cc8d1ed_10_Dropout_cu_0e96ed3824fused_dropout_kernel_vecIffmLi1ELi4EbEEvNS_4cuda6detail10TensorInfoIKT_T1_EENS5_IS6_S8_EENS5_IT4_S8_EES8_T0_NS_15PhiloxCudaStateE,"a",@progbits
	.sectionflags	@""
	.align	4
.nv.constant0._ZN2at6native43_GLOBAL__N__7cc8d1ed_10_Dropout_cu_0e96ed3824fused_dropout_kernel_vecIffmLi1ELi4EbEEvNS_4cuda6detail10TensorInfoIKT_T1_EENS5_IS6_S8_EENS5_IT4_S8_EES8_T0_NS_15PhiloxCudaStateE:
	.zero		2184


//--------------------- .nv.constant0._ZN2at6native43_GLOBAL__N__7cc8d1ed_10_Dropout_cu_0e96ed3824fused_dropout_kernel_vecIffmLi1ELi8EbEEvNS_4cuda6detail10TensorInfoIKT_T1_EENS5_IS6_S8_EENS5_IT4_S8_EES8_T0_NS_15PhiloxCudaStateE --------------------------
	.section	.nv.constant0._ZN2at6native43_GLOBAL__N__7cc8d1ed_10_Dropout_cu_0e96ed3824fused_dropout_kernel_vecIffmLi1ELi8EbEEvNS_4cuda6detail10TensorInfoIKT_T1_EENS5_IS6_S8_EENS5_IT4_S8_EES8_T0_NS_15PhiloxCudaStateE,"a",@progbits
	.sectionflags	@""
	.align	4
.nv.constant0._ZN2at6native43_GLOBAL__N__7cc8d1ed_10_Dropout_cu_0e96ed3824fused_dropout_kernel_vecIffmLi1ELi8EbEEvNS_4cuda6detail10TensorInfoIKT_T1_EENS5_IS6_S8_EENS5_IT4_S8_EES8_T0_NS_15PhiloxCudaStateE:
	.zero		2184


//--------------------- .nv.constant0._ZN2at6native43_GLOBAL__N__7cc8d1ed_10_Dropout_cu_0e96ed3824fused_dropout_kernel_vecIffmLi1ELi16EbEEvNS_4cuda6detail10TensorInfoIKT_T1_EENS5_IS6_S8_EENS5_IT4_S8_EES8_T0_NS_15PhiloxCudaStateE --------------------------
	.section	.nv.constant0._ZN2at6native43_GLOBAL__N__7cc8d1ed_10_Dropout_cu_0e96ed3824fused_dropout_kernel_vecIffmLi1ELi16EbEEvNS_4cuda6detail10TensorInfoIKT_T1_EENS5_IS6_S8_EENS5_IT4_S8_EES8_T0_NS_15PhiloxCudaStateE,"a",@progbits
	.sectionflags	@""
	.align	4
.nv.constant0._ZN2at6native43_GLOBAL__N__7cc8d1ed_10_Dropout_cu_0e96ed3824fused_dropout_kernel_vecIffmLi1ELi16EbEEvNS_4cuda6detail10TensorInfoIKT_T1_EENS5_IS6_S8_EENS5_IT4_S8_EES8_T0_NS_15PhiloxCudaStateE:
	.zero		2184


//--------------------- .nv.constant0._ZN2at6native43_GLOBAL__N__7cc8d1ed_10_Dropout_cu_0e96ed3820fused_dropout_kernelIddmLin1ELin1EbEEvNS_4cuda6detail10TensorInfoIKT_T1_EENS5_IS6_S8_EENS5_IT4_S8_EES8_T0_NS_15PhiloxCudaStateE --------------------------
	.section	.nv.constant0._ZN2at6native43_GLOBAL__N__7cc8d1ed_10_Dropout_cu_0e96ed3820fused_dropout_kernelIddmLin1ELin1EbEEvNS_4cuda6detail10TensorInfoIKT_T1_EENS5_IS6_S8_EENS5_IT4_S8_EES8_T0_NS_15PhiloxCudaStateE,"a",@progbits
	.sectionflags	@""
	.align	4
.nv.constant0._ZN2at6native43_GLOBAL__N__7cc8d1ed_10_Dropout_cu_0e96ed3820fused_dropout_kernelIddmLin1ELin1EbEEvNS_4cuda6detail10TensorInfoIKT_T1_EENS5_IS6_S8_EENS5_IT4_S8_EES8_T0_NS_15PhiloxCudaStateE:
	.zero		2184


//--------------------- .nv.constant0._ZN2at6native43_GLOBAL__N__7cc8d1ed_10_Dropout_cu_0e96ed3820fused_dropout_kernelIddmLin1ELi1EbEEvNS_4cuda6detail10TensorInfoIKT_T1_EENS5_IS6_S8_EENS5_IT4_S8_EES8_T0_NS_15PhiloxCudaStateE --------------------------
	.section	.nv.constant0._ZN2at6native43_GLOBAL__N__7cc8d1ed_10_Dropout_cu_0e96ed3820fused_dropout_kernelIddmLin1ELi1EbEEvNS_4cuda6detail10TensorInfoIKT_T1_EENS5_IS6_S8_EENS5_IT4_S8_EES8_T0_NS_15PhiloxCudaStateE,"a",@progbits
	.sectionflags	@""
	.align	4
.nv.constant0._ZN2at6native43_GLOBAL__N__7cc8d1ed_10_Dropout_cu_0e96ed3820fused_dropout_kernelIddmLin1ELi1EbEEvNS_4cuda6detail10TensorInfoIKT_T1_EENS5_IS6_S8_EENS5_IT4_S8_EES8_T0_NS_15PhiloxCudaStateE:
	.zero		2184


//--------------------- .nv.constant0._ZN2at6native43_GLOBAL__N__7cc8d1ed_10_Dropout_cu_0e96ed3820fused_dropout_kernelIddmLi1ELi1EbEEvNS_4cuda6detail10TensorInfoIKT_T1_EENS5_IS6_S8_EENS5_IT4_S8_EES8_T0_NS_15PhiloxCudaStateE --------------------------
	.section	.nv.constant0._ZN2at6native43_GLOBAL__N__7cc8d1ed_10_Dropout_cu_0e96ed3820fused_dropout_kernelIddmLi1ELi1EbEEvNS_4cuda6detail10TensorInfoIKT_T1_EENS5_IS6_S8_EENS5_IT4_S8_EES8_T0_NS_15PhiloxCudaStateE,"a",@progbits
	.sectionflags	@""
	.align	4
.nv.constant0._ZN2at6native43_GLOBAL__N__7cc8d1ed_10_Dropout_cu_0e96ed3820fused_dropout_kernelIddmLi1ELi1EbEEvNS_4cuda6detail10TensorInfoIKT_T1_EENS5_IS6_S8_EENS5_IT4_S8_EES8_T0_NS_15PhiloxCudaStateE:
	.zero		2184


//--------------------- .nv.constant0._ZN2at6native43_GLOBAL__N__7cc8d1ed_10_Dropout_cu_0e96ed3824fused_dropout_kernel_vecIddmLi1ELi2EbEEvNS_4cuda6detail10TensorInfoIKT_T1_EENS5_IS6_S8_EENS5_IT4_S8_EES8_T0_NS_15PhiloxCudaStateE --------------------------
	.section	.nv.constant0._ZN2at6native43_GLOBAL__N__7cc8d1ed_10_Dropout_cu_0e96ed3824fused_dropout_kernel_vecIddmLi1ELi2EbEEvNS_4cuda6detail10TensorInfoIKT_T1_EENS5_IS6_S8_EENS5_IT4_S8_EES8_T0_NS_15PhiloxCudaStateE,"a",@progbits
	.sectionflags	@""
	.align	4
.nv.constant0._ZN2at6native43_GLOBAL__N__7cc8d1ed_10_Dropout_cu_0e96ed3824fused_dropout_kernel_vecIddmLi1ELi2EbEEvNS_4cuda6detail10TensorInfoIKT_T1_EENS5_IS6_S8_EENS5_IT4_S8_EES8_T0_NS_15PhiloxCudaStateE:
	.zero		2184


//--------------------- .nv.constant0._ZN2at6native43_GLOBAL__N__7cc8d1ed_10_Dropout_cu_0e96ed3824fused_dropout_kernel_vecIddmLi1ELi4EbEEvNS_4cuda6detail10TensorInfoIKT_T1_EENS5_IS6_S8_EENS5_IT4_S8_EES8_T0_NS_15PhiloxCudaStateE --------------------------
	.section	.nv.constant0._ZN2at6native43_GLOBAL__N__7cc8d1ed_10_Dropout_cu_0e96ed3824fused_dropout_kernel_vecIddmLi1ELi4EbEEvNS_4cuda6detail10TensorInfoIKT_T1_EENS5_IS6_S8_EENS5_IT4_S8_EES8_T0_NS_15PhiloxCudaStateE,"a",@progbits
	.sectionflags	@""
	.align	4
.nv.constant0._ZN2at6native43_GLOBAL__N__7cc8d1ed_10_Dropout_cu_0e96ed3824fused_dropout_kernel_vecIddmLi1ELi4EbEEvNS_4cuda6detail10TensorInfoIKT_T1_EENS5_IS6_S8_EENS5_IT4_S8_EES8_T0_NS_15PhiloxCudaStateE:
	.zero		2184


//--------------------- .nv.constant0._ZN2at6native43_GLOBAL__N__7cc8d1ed_10_Dropout_cu_0e96ed3824fused_dropout_kernel_vecIddmLi1ELi8EbEEvNS_4cuda6detail10TensorInfoIKT_T1_EENS5_IS6_S8_EENS5_IT4_S8_EES8_T0_NS_15PhiloxCudaStateE --------------------------
	.section	.nv.constant0._ZN2at6native43_GLOBAL__N__7cc8d1ed_10_Dropout_cu_0e96ed3824fused_dropout_kernel_vecIddmLi1ELi8EbEEvNS_4cuda6detail10TensorInfoIKT_T1_EENS5_IS6_S8_EENS5_IT4_S8_EES8_T0_NS_15PhiloxCudaStateE,"a",@progbits
	.sectionflags	@""
	.align	4
.nv.constant0._ZN2at6native43_GLOBAL__N__7cc8d1ed_10_Dropout_cu_0e96ed3824fused_dropout_kernel_vecIddmLi1ELi8EbEEvNS_4cuda6detail10TensorInfoIKT_T1_EENS5_IS6_S8_EENS5_IT4_S8_EES8_T0_NS_15PhiloxCudaStateE:
	.zero		2184


//--------------------- .nv.constant0._ZN2at6native43_GLOBAL__N__7cc8d1ed_10_Dropout_cu_0e96ed3824fused_dropout_kernel_vecIddmLi1ELi16EbEEvNS_4cuda6detail10TensorInfoIKT_T1_EENS5_IS6_S8_EENS5_IT4_S8_EES8_T0_NS_15PhiloxCudaStateE --------------------------
	.section	.nv.constant0._ZN2at6native43_GLOBAL__N__7cc8d1ed_10_Dropout_cu_0e96ed3824fused_dropout_kernel_vecIddmLi1ELi16EbEEvNS_4cuda6detail10TensorInfoIKT_T1_EENS5_IS6_S8_EENS5_IT4_S8_EES8_T0_NS_15PhiloxCudaStateE,"a",@progbits
	.sectionflags	@""
	.align	4
.nv.constant0._ZN2at6native43_GLOBAL__N__7cc8d1ed_10_Dropout_cu_0e96ed3824fused_dropout_kernel_vecIddmLi1ELi16EbEEvNS_4cuda6detail10TensorInfoIKT_T1_EENS5_IS6_S8_EENS5_IT4_S8_EES8_T0_NS_15PhiloxCudaStateE:
	.zero		2184


//--------------------- .nv.constant0._ZN2at6native43_GLOBAL__N__7cc8d1ed_10_Dropout_cu_0e96ed3820fused_dropout_kernelIN3c108BFloat16EfjLin1ELin1EbEEvNS_4cuda6detail10TensorInfoIKT_T1_EENS7_IS8_SA_EENS7_IT4_SA_EESA_T0_NS_15PhiloxCudaStateE --------------------------
	.section	.nv.constant0._ZN2at6native43_GLOBAL__N__7cc8d1ed_10_Dropout_cu_0e96ed3820fused_dropout_kernelIN3c108BFloat16EfjLin1ELin1EbEEvNS_4cuda6detail10TensorInfoIKT_T1_EENS7_IS8_SA_EENS7_IT4_SA_EESA_T0_NS_15PhiloxCudaStateE,"a",@progbits
	.sectionflags	@""
	.align	4
.nv.constant0._ZN2at6native43_GLOBAL__N__7cc8d1ed_10_Dropout_cu_0e96ed3820fused_dropout_kernelIN3c108BFloat16EfjLin1ELin1EbEEvNS_4cuda6detail10TensorInfoIKT_T1_EENS7_IS8_SA_EENS7_IT4_SA_EESA_T0_NS_15PhiloxCudaStateE:
	.zero		1576


//--------------------- .nv.constant0._ZN2at6native43_GLOBAL__N__7cc8d1ed_10_Dropout_cu_0e96ed3820fused_dropout_kernelIN3c108BFloat16EfjLin1ELi1EbEEvNS_4cuda6detail10TensorInfoIKT_T1_EENS7_IS8_SA_EENS7_IT4_SA_EESA_T0_NS_15PhiloxCudaStateE --------------------------
	.section	.nv.constant0._ZN2at6native43_GLOBAL__N__7cc8d1ed_10_Dropout_cu_0e96ed3820fused_dropout_kernelIN3c108BFloat16EfjLin1ELi1EbEEvNS_4cuda6detail10TensorInfoIKT_T1_EENS7_IS8_SA_EENS7_IT4_SA_EESA_T0_NS_15PhiloxCudaStateE,"a",@progbits
	.sectionflags	@""
	.align	4
.nv.constant0._ZN2at6native43_GLOBAL__N__7cc8d1ed_10_Dropout_cu_0e96ed3820fused_dropout_kernelIN3c108BFloat16EfjLin1ELi1EbEEvNS_4cuda6detail10TensorInfoIKT_T1_EENS7_IS8_SA_EENS7_IT4_SA_EESA_T0_NS_15PhiloxCudaStateE:
	.zero		1576


//--------------------- .nv.constant0._ZN2at6native43_GLOBAL__N__7cc8d1ed_10_Dropout_cu_0e96ed3820fused_dropout_kernelIN3c108BFloat16EfjLi1ELi1EbEEvNS_4cuda6detail10TensorInfoIKT_T1_EENS7_IS8_SA_EENS7_IT4_SA_EESA_T0_NS_15PhiloxCudaStateE --------------------------
	.section	.nv.constant0._ZN2at6native43_GLOBAL__N__7cc8d1ed_10_Dropout_cu_0e96ed3820fused_dropout_kernelIN3c108BFloat16EfjLi1ELi1EbEEvNS_4cuda6detail10TensorInfoIKT_T1_EENS7_IS8_SA_EENS7_IT4_SA_EESA_T0_NS_15PhiloxCudaStateE,"a",@progbits
	.sectionflags	@""
	.align	4
.nv.constant0._ZN2at6native43_GLOBAL__N__7cc8d1ed_10_Dropout_cu_0e96ed3820fused_dropout_kernelIN3c108BFloat16EfjLi1ELi1EbEEvNS_4cuda6detail10TensorInfoIKT_T1_EENS7_IS8_SA_EENS7_IT4_SA_EESA_T0_NS_15PhiloxCudaStateE:
	.zero		1576


//--------------------- .nv.constant0._ZN2at6native43_GLOBAL__N__7cc8d1ed_10_Dropout_cu_0e96ed3824fused_dropout_kernel_vecIN3c108BFloat16EfjLi1ELi2EbEEvNS_4cuda6detail10TensorInfoIKT_T1_EENS7_IS8_SA_EENS7_IT4_SA_EESA_T0_NS_15PhiloxCudaStateE --------------------------
	.section	.nv.constant0._ZN2at6native43_GLOBAL__N__7cc8d1ed_10_Dropout_cu_0e96ed3824fused_dropout_kernel_vecIN3c108BFloat16EfjLi1ELi2EbEEvNS_4cuda6detail10TensorInfoIKT_T1_EENS7_IS8_SA_EENS7_IT4_SA_EESA_T0_NS_15PhiloxCudaStateE,"a",@progbits
	.sectionflags	@""
	.align	4
.nv.constant0._ZN2at6native43_GLOBAL__N__7cc8d1ed_10_Dropout_cu_0e96ed3824fused_dropout_kernel_vecIN3c108BFloat16EfjLi1ELi2EbEEvNS_4cuda6detail10TensorInfoIKT_T1_EENS7_IS8_SA_EENS7_IT4_SA_EESA_T0_NS_15PhiloxCudaStateE:
	.zero		1576


//--------------------- .nv.constant0._ZN2at6native43_GLOBAL__N__7cc8d1ed_10_Dropout_cu_0e96ed3824fused_dropout_kernel_vecIN3c108BFloat16EfjLi1ELi4EbEEvNS_4cuda6detail10TensorInfoIKT_T1_EENS7_IS8_SA_EENS7_IT4_SA_EESA_T0_NS_15PhiloxCudaStateE --------------------------
	.section	.nv.constant0._ZN2at6native43_GLOBAL__N__7cc8d1ed_10_Dropout_cu_0e96ed3824fused_dropout_kernel_vecIN3c108BFloat16EfjLi1ELi4EbEEvNS_4cuda6detail10TensorInfoIKT_T1_EENS7_IS8_SA_EENS7_IT4_SA_EESA_T0_NS_15PhiloxCudaStateE,"a",@progbits
	.sectionflags	@""
	.align	4
.nv.constant0._ZN2at6native43_GLOBAL__N__7cc8d1ed_10_Dropout_cu_0e96ed3824fused_dropout_kernel_vecIN3c108BFloat16EfjLi1ELi4EbEEvNS_4cuda6detail10TensorInfoIKT_T1_EENS7_IS8_SA_EENS7_IT4_SA_EESA_T0_NS_15PhiloxCudaStateE:
	.zero		1576


//--------------------- .nv.constant0._ZN2at6native43_GLOBAL__N__7cc8d1ed_10_Dropout_cu_0e96ed3824fused_dropout_kernel_vecIN3c108BFloat16EfjLi1ELi8EbEEvNS_4cuda6detail10TensorInfoIKT_T1_EENS7_IS8_SA_EENS7_IT4_SA_EESA_T0_NS_15PhiloxCudaStateE --------------------------
	.section	.nv.constant0._ZN2at6native43_GLOBAL__N__7cc8d1ed_10_Dropout_cu_0e96ed3824fused_dropout_kernel_vecIN3c108BFloat16EfjLi1ELi8EbEEvNS_4cuda6detail10TensorInfoIKT_T1_EENS7_IS8_SA_EENS7_IT4_SA_EESA_T0_NS_15PhiloxCudaStateE,"a",@progbits
	.sectionflags	@""
	.align	4
.nv.constant0._ZN2at6native43_GLOBAL__N__7cc8d1ed_10_Dropout_cu_0e96ed3824fused_dropout_kernel_vecIN3c108BFloat16EfjLi1ELi8EbEEvNS_4cuda6detail10TensorInfoIKT_T1_EENS7_IS8_SA_EENS7_IT4_SA_EESA_T0_NS_15PhiloxCudaStateE:
	.zero		1576


//--------------------- .nv.constant0._ZN2at6native43_GLOBAL__N__7cc8d1ed_10_Dropout_cu_0e96ed3824fused_dropout_kernel_vecIN3c108BFloat16EfjLi1ELi16EbEEvNS_4cuda6detail10TensorInfoIKT_T1_EENS7_IS8_SA_EENS7_IT4_SA_EESA_T0_NS_15PhiloxCudaStateE --------------------------
	.section	.nv.constant0._ZN2at6native43_GLOBAL__N__7cc8d1ed_10_Dropout_cu_0e96ed3824fused_dropout_kernel_vecIN3c108BFloat16EfjLi1ELi16EbEEvNS_4cuda6detail10TensorInfoIKT_T1_EENS7_IS8_SA_EENS7_IT4_SA_EESA_T0_NS_15PhiloxCudaStateE,"a",@progbits
	.sectionflags	@""
	.align	4
.nv.constant0._ZN2at6native43_GLOBAL__N__7cc8d1ed_10_Dropout_cu_0e96ed3824fused_dropout_kernel_vecIN3c108BFloat16EfjLi1ELi16EbEEvNS_4cuda6detail10TensorInfoIKT_T1_EENS7_IS8_SA_EENS7_IT4_SA_EESA_T0_NS_15PhiloxCudaStateE:
	.zero		1576


//--------------------- .nv.constant0._ZN2at6native43_GLOBAL__N__7cc8d1ed_10_Dropout_cu_0e96ed3820fused_dropout_kernelIN3c104HalfEfjLin1ELin1EbEEvNS_4cuda6detail10TensorInfoIKT_T1_EENS7_IS8_SA_EENS7_IT4_SA_EESA_T0_NS_15PhiloxCudaStateE --------------------------
	.section	.nv.constant0._ZN2at6native43_GLOBAL__N__7cc8d1ed_10_Dropout_cu_0e96ed3820fused_dropout_kernelIN3c104HalfEfjLin1ELin1EbEEvNS_4cuda6detail10TensorInfoIKT_T1_EENS7_IS8_SA_EENS7_IT4_SA_EESA_T0_NS_15PhiloxCudaStateE,"a",@progbits
	.sectionflags	@""
	.align	4
.nv.constant0._ZN2at6native43_GLOBAL__N__7cc8d1ed_10_Dropout_cu_0e96ed3820fused_dropout_kernelIN3c104HalfEfjLin1ELin1EbEEvNS_4cuda6detail10TensorInfoIKT_T1_EENS7_IS8_SA_EENS7_IT4_SA_EESA_T0_NS_15PhiloxCudaStateE:
	.zero		1576


//--------------------- .nv.constant0._ZN2at6native43_GLOBAL__N__7cc8d1ed_10_Dropout_cu_0e96ed3820fused_dropout_kernelIN3c104HalfEfjLin1ELi1EbEEvNS_4cuda6detail10TensorInfoIKT_T1_EENS7_IS8_SA_EENS7_IT4_SA_EESA_T0_NS_15PhiloxCudaStateE --------------------------
	.section	.nv.constant0._ZN2at6native43_GLOBAL__N__7cc8d1ed_10_Dropout_cu_0e96ed3820fused_dropout_kernelIN3c104HalfEfjLin1ELi1EbEEvNS_4cuda6detail10TensorInfoIKT_T1_EENS7_IS8_SA_EENS7_IT4_SA_EESA_T0_NS_15PhiloxCudaStateE,"a",@progbits
	.sectionflags	@""
	.align	4
.nv.constant0._ZN2at6native43_GLOBAL__N__7cc8d1ed_10_Dropout_cu_0e96ed3820fused_dropout_kernelIN3c104HalfEfjLin1ELi1EbEEvNS_4cuda6detail10TensorInfoIKT_T1_EENS7_IS8_SA_EENS7_IT4_SA_EESA_T0_NS_15PhiloxCudaStateE:
	.zero		1576


//--------------------- .nv.constant0._ZN2at6native43_GLOBAL__N__7cc8d1ed_10_Dropout_cu_0e96ed3820fused_dropout_kernelIN3c104HalfEfjLi1ELi1EbEEvNS_4cuda6detail10TensorInfoIKT_T1_EENS7_IS8_SA_EENS7_IT4_SA_EESA_T0_NS_15PhiloxCudaStateE --------------------------
	.section	.nv.constant0._ZN2at6native43_GLOBAL__N__7cc8d1ed_10_Dropout_cu_0e96ed3820fused_dropout_kernelIN3c104HalfEfjLi1ELi1EbEEvNS_4cuda6detail10TensorInfoIKT_T1_EENS7_IS8_SA_EENS7_IT4_SA_EESA_T0_NS_15PhiloxCudaStateE,"a",@progbits
	.sectionflags	@""
	.align	4
.nv.constant0._ZN2at6native43_GLOBAL__N__7cc8d1ed_10_Dropout_cu_0e96ed3820fused_dropout_kernelIN3c104HalfEfjLi1ELi1EbEEvNS_4cuda6detail10TensorInfoIKT_T1_EENS7_IS8_SA_EENS7_IT4_SA_EESA_T0_NS_15PhiloxCudaStateE:
	.zero		1576


//--------------------- .nv.constant0._ZN2at6native43_GLOBAL__N__7cc8d1ed_10_Dropout_cu_0e96ed3824fused_dropout_kernel_vecIN3c104HalfEfjLi1ELi2EbEEvNS_4cuda6detail10TensorInfoIKT_T1_EENS7_IS8_SA_EENS7_IT4_SA_EESA_T0_NS_15PhiloxCudaStateE --------------------------
	.section	.nv.constant0._ZN2at6native43_GLOBAL__N__7cc8d1ed_10_Dropout_cu_0e96ed3824fused_dropout_kernel_vecIN3c104HalfEfjLi1ELi2EbEEvNS_4cuda6detail10TensorInfoIKT_T1_EENS7_IS8_SA_EENS7_IT4_SA_EESA_T0_NS_15PhiloxCudaStateE,"a",@progbits
	.sectionflags	@""
	.align	4
.nv.constant0._ZN2at6native43_GLOBAL__N__7cc8d1ed_10_Dropout_cu_0e96ed3824fused_dropout_kernel_vecIN3c104HalfEfjLi1ELi2EbEEvNS_4cuda6detail10TensorInfoIKT_T1_EENS7_IS8_SA_EENS7_IT4_SA_EESA_T0_NS_15PhiloxCudaStateE:
	.zero		1576


//--------------------- .nv.constant0._ZN2at6native43_GLOBAL__N__7cc8d1ed_10_Dropout_cu_0e96ed3824fused_dropout_kernel_vecIN3c104HalfEfjLi1ELi4EbEEvNS_4cuda6detail10TensorInfoIKT_T1_EENS7_IS8_SA_EENS7_IT4_SA_EESA_T0_NS_15PhiloxCudaStateE --------------------------
	.section	.nv.constant0._ZN2at6native43_GLOBAL__N__7cc8d1ed_10_Dropout_cu_0e96ed3824fused_dropout_kernel_vecIN3c104HalfEfjLi1ELi4EbEEvNS_4cuda6detail10TensorInfoIKT_T1_EENS7_IS8_SA_EENS7_IT4_SA_EESA_T0_NS_15PhiloxCudaStateE,"a",@progbits
	.sectionflags	@""
	.align	4
.nv.constant0._ZN2at6native43_GLOBAL__N__7cc8d1ed_10_Dropout_cu_0e96ed3824fused_dropout_kernel_vecIN3c104HalfEfjLi1ELi4EbEEvNS_4cuda6detail10TensorInfoIKT_T1_EENS7_IS8_SA_EENS7_IT4_SA_EESA_T0_NS_15PhiloxCudaStateE:
	.zero		1576


//--------------------- .nv.constant0._ZN2at6native43_GLOBAL__N__7cc8d1ed_10_Dropout_cu_0e96ed3824fused_dropout_kernel_vecIN3c104HalfEfjLi1ELi8EbEEvNS_4cuda6detail10TensorInfoIKT_T1_EENS7_IS8_SA_EENS7_IT4_SA_EESA_T0_NS_15PhiloxCudaStateE --------------------------
	.section	.nv.constant0._ZN2at6native43_GLOBAL__N__7cc8d1ed_10_Dropout_cu_0e96ed3824fused_dropout_kernel_vecIN3c104HalfEfjLi1ELi8EbEEvNS_4cuda6detail10TensorInfoIKT_T1_EENS7_IS8_SA_EENS7_IT4_SA_EESA_T0_NS_15PhiloxCudaStateE,"a",@progbits
	.sectionflags	@""
	.align	4
.nv.constant0._ZN2at6native43_GLOBAL__N__7cc8d1ed_10_Dropout_cu_0e96ed3824fused_dropout_kernel_vecIN3c104HalfEfjLi1ELi8EbEEvNS_4cuda6detail10TensorInfoIKT_T1_EENS7_IS8_SA_EENS7_IT4_SA_EESA_T0_NS_15PhiloxCudaStateE:
	.zero		1576


//--------------------- .nv.constant0._ZN2at6native43_GLOBAL__N__7cc8d1ed_10_Dropout_cu_0e96ed3824fused_dropout_kernel_vecIN3c104HalfEfjLi1ELi16EbEEvNS_4cuda6detail10TensorInfoIKT_T1_EENS7_IS8_SA_EENS7_IT4_SA_EESA_T0_NS_15PhiloxCudaStateE --------------------------
	.section	.nv.constant0._ZN2at6native43_GLOBAL__N__7cc8d1ed_10_Dropout_cu_0e96ed3824fused_dropout_kernel_vecIN3c104HalfEfjLi1ELi16EbEEvNS_4cuda6detail10TensorInfoIKT_T1_EENS7_IS8_SA_EENS7_IT4_SA_EESA_T0_NS_15PhiloxCudaStateE,"a",@progbits
	.sectionflags	@""
	.align	4
.nv.constant0._ZN2at6native43_GLOBAL__N__7cc8d1ed_10_Dropout_cu_0e96ed3824fused_dropout_kernel_vecIN3c104HalfEfjLi1ELi16EbEEvNS_4cuda6detail10TensorInfoIKT_T1_EENS7_IS8_SA_EENS7_IT4_SA_EESA_T0_NS_15PhiloxCudaStateE:
	.zero		1576


//--------------------- .nv.constant0._ZN2at6native43_GLOBAL__N__7cc8d1ed_10_Dropout_cu_0e96ed3820fused_dropout_kernelIffjLin1ELin1EbEEvNS_4cuda6detail10TensorInfoIKT_T1_EENS5_IS6_S8_EENS5_IT4_S8_EES8_T0_NS_15PhiloxCudaStateE --------------------------
	.section	.nv.constant0._ZN2at6native43_GLOBAL__N__7cc8d1ed_10_Dropout_cu_0e96ed3820fused_dropout_kernelIffjLin1ELin1EbEEvNS_4cuda6detail10TensorInfoIKT_T1_EENS5_IS6_S8_EENS5_IT4_S8_EES8_T0_NS_15PhiloxCudaStateE,"a",@progbits
	.sectionflags	@""
	.align	4
.nv.constant0._ZN2at6native43_GLOBAL__N__7cc8d1ed_10_Dropout_cu_0e96ed3820fused_dropout_kernelIffjLin1ELin1EbEEvNS_4cuda6detail10TensorInfoIKT_T1_EENS5_IS6_S8_EENS5_IT4_S8_EES8_T0_NS_15PhiloxCudaStateE:
	.zero		1576


//--------------------- .nv.constant0._ZN2at6native43_GLOBAL__N__7cc8d1ed_10_Dropout_cu_0e96ed3820fused_dropout_kernelIffjLin1ELi1EbEEvNS_4cuda6detail10TensorInfoIKT_T1_EENS5_IS6_S8_EENS5_IT4_S8_EES8_T0_NS_15PhiloxCudaStateE --------------------------
	.section	.nv.constant0._ZN2at6native43_GLOBAL__N__7cc8d1ed_10_Dropout_cu_0e96ed3820fused_dropout_kernelIffjLin1ELi1EbEEvNS_4cuda6detail10TensorInfoIKT_T1_EENS5_IS6_S8_EENS5_IT4_S8_EES8_T0_NS_15PhiloxCudaStateE,"a",@progbits
	.sectionflags	@""
	.align	4
.nv.constant0._ZN2at6native43_GLOBAL__N__7cc8d1ed_10_Dropout_cu_0e96ed3820fused_dropout_kernelIffjLin1ELi1EbEEvNS_4cuda6detail10TensorInfoIKT_T1_EENS5_IS6_S8_EENS5_IT4_S8_EES8_T0_NS_15PhiloxCudaStateE:
	.zero		1576


//--------------------- .nv.constant0._ZN2at6native43_GLOBAL__N__7cc8d1ed_10_Dropout_cu_0e96ed3820fused_dropout_kernelIffjLi1ELi1EbEEvNS_4cuda6detail10TensorInfoIKT_T1_EENS5_IS6_S8_EENS5_IT4_S8_EES8_T0_NS_15PhiloxCudaStateE --------------------------
	.section	.nv.constant0._ZN2at6native43_GLOBAL__N__7cc8d1ed_10_Dropout_cu_0e96ed3820fused_dropout_kernelIffjLi1ELi1EbEEvNS_4cuda6detail10TensorInfoIKT_T1_EENS5_IS6_S8_EENS5_IT4_S8_EES8_T0_NS_15PhiloxCudaStateE,"a",@progbits
	.sectionflags	@""
	.align	4
.nv.constant0._ZN2at6native43_GLOBAL__N__7cc8d1ed_10_Dropout_cu_0e96ed3820fused_dropout_kernelIffjLi1ELi1EbEEvNS_4cuda6detail10TensorInfoIKT_T1_EENS5_IS6_S8_EENS5_IT4_S8_EES8_T0_NS_15PhiloxCudaStateE:
	.zero		1576


//--------------------- .nv.constant0._ZN2at6native43_GLOBAL__N__7cc8d1ed_10_Dropout_cu_0e96ed3824fused_dropout_kernel_vecIffjLi1ELi2EbEEvNS_4cuda6detail10TensorInfoIKT_T1_EENS5_IS6_S8_EENS5_IT4_S8_EES8_T0_NS_15PhiloxCudaStateE --------------------------
	.section	.nv.constant0._ZN2at6native43_GLOBAL__N__7cc8d1ed_10_Dropout_cu_0e96ed3824fused_dropout_kernel_vecIffjLi1ELi2EbEEvNS_4cuda6detail10TensorInfoIKT_T1_EENS5_IS6_S8_EENS5_IT4_S8_EES8_T0_NS_15PhiloxCudaStateE,"a",@progbits
	.sectionflags	@""
	.align	4
.nv.constant0._ZN2at6native43_GLOBAL__N__7cc8d1ed_10_Dropout_cu_0e96ed3824fused_dropout_kernel_vecIffjLi1ELi2EbEEvNS_4cuda6detail10TensorInfoIKT_T1_EENS5_IS6_S8_EENS5_IT4_S8_EES8_T0_NS_15PhiloxCudaStateE:
	.zero		1576


//--------------------- .nv.constant0._ZN2at6native43_GLOBAL__N__7cc8d1ed_10_Dropout_cu_0e96ed3824fused_dropout_kernel_vecIffjLi1ELi4EbEEvNS_4cuda6detail10TensorInfoIKT_T1_EENS5_IS6_S8_EENS5_IT4_S8_EES8_T0_NS_15PhiloxCudaStateE --------------------------
	.section	.nv.constant0._ZN2at6native43_GLOBAL__N__7cc8d1ed_10_Dropout_cu_0e96ed3824fused_dropout_kernel_vecIffjLi1ELi4EbEEvNS_4cuda6detail10TensorInfoIKT_T1_EENS5_IS6_S8_EENS5_IT4_S8_EES8_T0_NS_15PhiloxCudaStateE,"a",@progbits
	.sectionflags	@""
	.align	4
.nv.constant0._ZN2at6native43_GLOBAL__N__7cc8d1ed_10_Dropout_cu_0e96ed3824fused_dropout_kernel_vecIffjLi1ELi4EbEEvNS_4cuda6detail10TensorInfoIKT_T1_EENS5_IS6_S8_EENS5_IT4_S8_EES8_T0_NS_15PhiloxCudaStateE:
	.zero		1576


//--------------------- .nv.constant0._ZN2at6native43_GLOBAL__N__7cc8d1ed_10_Dropout_cu_0e96ed3824fused_dropout_kernel_vecIffjLi1ELi8EbEEvNS_4cuda6detail10TensorInfoIKT_T1_EENS5_IS6_S8_EENS5_IT4_S8_EES8_T0_NS_15PhiloxCudaStateE --------------------------
	.section	.nv.constant0._ZN2at6native43_GLOBAL__N__7cc8d1ed_10_Dropout_cu_0e96ed3824fused_dropout_kernel_vecIffjLi1ELi8EbEEvNS_4cuda6detail10TensorInfoIKT_T1_EENS5_IS6_S8_EENS5_IT4_S8_EES8_T0_NS_15PhiloxCudaStateE,"a",@progbits
	.sectionflags	@""
	.align	4
.nv.constant0._ZN2at6native43_GLOBAL__N__7cc8d1ed_10_Dropout_cu_0e96ed3824fused_dropout_kernel_vecIffjLi1ELi8EbEEvNS_4cuda6detail10TensorInfoIKT_T1_EENS5_IS6_S8_EENS5_IT4_S8_EES8_T0_NS_15PhiloxCudaStateE:
	.zero		1576


//--------------------- .nv.constant0._ZN2at6native43_GLOBAL__N__7cc8d1ed_10_Dropout_cu_0e96ed3824fused_dropout_kernel_vecIffjLi1ELi16EbEEvNS_4cuda6detail10TensorInfoIKT_T1_EENS5_IS6_S8_EENS5_IT4_S8_EES8_T0_NS_15PhiloxCudaStateE --------------------------
	.section	.nv.constant0._ZN2at6native43_GLOBAL__N__7cc8d1ed_10_Dropout_cu_0e96ed3824fused_dropout_kernel_vecIffjLi1ELi16EbEEvNS_4cuda6detail10TensorInfoIKT_T1_EENS5_IS6_S8_EENS5_IT4_S8_EES8_T0_NS_15PhiloxCudaStateE,"a",@progbits
	.sectionflags	@""
	.align	4
.nv.constant0._ZN2at6native43_GLOBAL__N__7cc8d1ed_10_Dropout_cu_0e96ed3824fused_dropout_kernel_vecIffjLi1ELi16EbEEvNS_4cuda6detail10TensorInfoIKT_T1_EENS5_IS6_S8_EENS5_IT4_S8_EES8_T0_NS_15PhiloxCudaStateE:
	.zero		1576


//--------------------- .nv.constant0._ZN2at6native43_GLOBAL__N__7cc8d1ed_10_Dropout_cu_0e96ed3820fused_dropout_kernelIddjLin1ELin1EbEEvNS_4cuda6detail10TensorInfoIKT_T1_EENS5_IS6_S8_EENS5_IT4_S8_EES8_T0_NS_15PhiloxCudaStateE --------------------------
	.section	.nv.constant0._ZN2at6native43_GLOBAL__N__7cc8d1ed_10_Dropout_cu_0e96ed3820fused_dropout_kernelIddjLin1ELin1EbEEvNS_4cuda6detail10TensorInfoIKT_T1_EENS5_IS6_S8_EENS5_IT4_S8_EES8_T0_NS_15PhiloxCudaStateE,"a",@progbits
	.sectionflags	@""
	.align	4
.nv.constant0._ZN2at6native43_GLOBAL__N__7cc8d1ed_10_Dropout_cu_0e96ed3820fused_dropout_kernelIddjLin1ELin1EbEEvNS_4cuda6detail10TensorInfoIKT_T1_EENS5_IS6_S8_EENS5_IT4_S8_EES8_T0_NS_15PhiloxCudaStateE:
	.zero		1584


//--------------------- .nv.constant0._ZN2at6native43_GLOBAL__N__7cc8d1ed_10_Dropout_cu_0e96ed3820fused_dropout_kernelIddjLin1ELi1EbEEvNS_4cuda6detail10TensorInfoIKT_T1_EENS5_IS6_S8_EENS5_IT4_S8_EES8_T0_NS_15PhiloxCudaStateE --------------------------
	.section	.nv.constant0._ZN2at6native43_GLOBAL__N__7cc8d1ed_10_Dropout_cu_0e96ed3820fused_dropout_kernelIddjLin1ELi1EbEEvNS_4cuda6detail10TensorInfoIKT_T1_EENS5_IS6_S8_EENS5_IT4_S8_EES8_T0_NS_15PhiloxCudaStateE,"a",@progbits
	.sectionflags	@""
	.align	4
.nv.constant0._ZN2at6native43_GLOBAL__N__7cc8d1ed_10_Dropout_cu_0e96ed3820fused_dropout_kernelIddjLin1ELi1EbEEvNS_4cuda6detail10TensorInfoIKT_T1_EENS5_IS6_S8_EENS5_IT4_S8_EES8_T0_NS_15PhiloxCudaStateE:
	.zero		1584


//--------------------- .nv.constant0._ZN2at6native43_GLOBAL__N__7cc8d1ed_10_Dropout_cu_0e96ed3820fused_dropout_kernelIddjLi1ELi1EbEEvNS_4cuda6detail10TensorInfoIKT_T1_EENS5_IS6_S8_EENS5_IT4_S8_EES8_T0_NS_15PhiloxCudaStateE --------------------------
	.section	.nv.constant0._ZN2at6native43_GLOBAL__N__7cc8d1ed_10_Dropout_cu_0e96ed3820fused_dropout_kernelIddjLi1ELi1EbEEvNS_4cuda6detail10TensorInfoIKT_T1_EENS5_IS6_S8_EENS5_IT4_S8_EES8_T0_NS_15PhiloxCudaStateE,"a",@progbits
	.sectionflags	@""
	.align	4
.nv.constant0._ZN2at6native43_GLOBAL__N__7cc8d1ed_10_Dropout_cu_0e96ed3820fused_dropout_kernelIddjLi1ELi1EbEEvNS_4cuda6detail10TensorInfoIKT_T1_EENS5_IS6_S8_EENS5_IT4_S8_EES8_T0_NS_15PhiloxCudaStateE:
	.zero		1584


//--------------------- .nv.constant0._ZN2at6native43_GLOBAL__N__7cc8d1ed_10_Dropout_cu_0e96ed3824fused_dropout_kernel_vecIddjLi1ELi2EbEEvNS_4cuda6detail10TensorInfoIKT_T1_EENS5_IS6_S8_EENS5_IT4_S8_EES8_T0_NS_15PhiloxCudaStateE --------------------------
	.section	.nv.constant0._ZN2at6native43_GLOBAL__N__7cc8d1ed_10_Dropout_cu_0e96ed3824fused_dropout_kernel_vecIddjLi1ELi2EbEEvNS_4cuda6detail10TensorInfoIKT_T1_EENS5_IS6_S8_EENS5_IT4_S8_EES8_T0_NS_15PhiloxCudaStateE,"a",@progbits
	.sectionflags	@""
	.align	4
.nv.constant0._ZN2at6native43_GLOBAL__N__7cc8d1ed_10_Dropout_cu_0e96ed3824fused_dropout_kernel_vecIddjLi1ELi2EbEEvNS_4cuda6detail10TensorInfoIKT_T1_EENS5_IS6_S8_EENS5_IT4_S8_EES8_T0_NS_15PhiloxCudaStateE:
	.zero		1584


//--------------------- .nv.constant0._ZN2at6native43_GLOBAL__N__7cc8d1ed_10_Dropout_cu_0e96ed3824fused_dropout_kernel_vecIddjLi1ELi4EbEEvNS_4cuda6detail10TensorInfoIKT_T1_EENS5_IS6_S8_EENS5_IT4_S8_EES8_T0_NS_15PhiloxCudaStateE --------------------------
	.section	.nv.constant0._ZN2at6native43_GLOBAL__N__7cc8d1ed_10_Dropout_cu_0e96ed3824fused_dropout_kernel_vecIddjLi1ELi4EbEEvNS_4cuda6detail10TensorInfoIKT_T1_EENS5_IS6_S8_EENS5_IT4_S8_EES8_T0_NS_15PhiloxCudaStateE,"a",@progbits
	.sectionflags	@""
	.align	4
.nv.constant0._ZN2at6native43_GLOBAL__N__7cc8d1ed_10_Dropout_cu_0e96ed3824fused_dropout_kernel_vecIddjLi1ELi4EbEEvNS_4cuda6detail10TensorInfoIKT_T1_EENS5_IS6_S8_EENS5_IT4_S8_EES8_T0_NS_15PhiloxCudaStateE:
	.zero		1584


//--------------------- .nv.constant0._ZN2at6native43_GLOBAL__N__7cc8d1ed_10_Dropout_cu_0e96ed3824fused_dropout_kernel_vecIddjLi1ELi8EbEEvNS_4cuda6detail10TensorInfoIKT_T1_EENS5_IS6_S8_EENS5_IT4_S8_EES8_T0_NS_15PhiloxCudaStateE --------------------------
	.section	.nv.constant0._ZN2at6native43_GLOBAL__N__7cc8d1ed_10_Dropout_cu_0e96ed3824fused_dropout_kernel_vecIddjLi1ELi8EbEEvNS_4cuda6detail10TensorInfoIKT_T1_EENS5_IS6_S8_EENS5_IT4_S8_EES8_T0_NS_15PhiloxCudaStateE,"a",@progbits
	.sectionflags	@""
	.align	4
.nv.constant0._ZN2at6native43_GLOBAL__N__7cc8d1ed_10_Dropout_cu_0e96ed3824fused_dropout_kernel_vecIddjLi1ELi8EbEEvNS_4cuda6detail10TensorInfoIKT_T1_EENS5_IS6_S8_EENS5_IT4_S8_EES8_T0_NS_15PhiloxCudaStateE:
	.zero		1584


//--------------------- .nv.constant0._ZN2at6native43_GLOBAL__N__7cc8d1ed_10_Dropout_cu_0e96ed3824fused_dropout_kernel_vecIddjLi1ELi16EbEEvNS_4cuda6detail10TensorInfoIKT_T1_EENS5_IS6_S8_EENS5_IT4_S8_EES8_T0_NS_15PhiloxCudaStateE --------------------------
	.section	.nv.constant0._ZN2at6native43_GLOBAL__N__7cc8d1ed_10_Dropout_cu_0e96ed3824fused_dropout_kernel_vecIddjLi1ELi16EbEEvNS_4cuda6detail10TensorInfoIKT_T1_EENS5_IS6_S8_EENS5_IT4_S8_EES8_T0_NS_15PhiloxCudaStateE,"a",@progbits
	.sectionflags	@""
	.align	4
.nv.constant0._ZN2at6native43_GLOBAL__N__7cc8d1ed_10_Dropout_cu_0e96ed3824fused_dropout_kernel_vecIddjLi1ELi16EbEEvNS_4cuda6detail10TensorInfoIKT_T1_EENS5_IS6_S8_EENS5_IT4_S8_EES8_T0_NS_15PhiloxCudaStateE:
	.zero		1584


//--------------------- .nv.constant0._ZN2at6native18elementwise_kernelILi128ELi4EZNS0_15gpu_kernel_implIZNS0_43_GLOBAL__N__7cc8d1ed_10_Dropout_cu_0e96ed3819masked_scale_kernelIhN3c108BFloat16EfEEvRNS_6TensorERKS7_SA_T1_EUlS6_hE_EEvRNS_18TensorIteratorBaseERKT_EUliE_EEviSB_ --------------------------
	.section	.nv.constant0._ZN2at6native18elementwise_kernelILi128ELi4EZNS0_15gpu_kernel_implIZNS0_43_GLOBAL__N__7cc8d1ed_10_Dropout_cu_0e96ed3819masked_scale_kernelIhN3c108BFloat16EfEEvRNS_6TensorERKS7_SA_T1_EUlS6_hE_EEvRNS_18TensorIteratorBaseERKT_EUliE_EEviSB_,"a",@progbits
	.sectionflags	@""
	.align	4
.nv.constant0._ZN2at6native18elementwise_kernelILi128ELi4EZNS0_15gpu_kernel_implIZNS0_43_GLOBAL__N__7cc8d1ed_10_Dropout_cu_0e96ed3819masked_scale_kernelIhN3c108BFloat16EfEEvRNS_6TensorERKS7_SA_T1_EUlS6_hE_EEvRNS_18TensorIteratorBaseERKT_EUliE_EEviSB_:
	.zero		1568


//--------------------- .nv.constant0._ZN2at6native27unrolled_elementwise_kernelIZNS0_43_GLOBAL__N__7cc8d1ed_10_Dropout_cu_0e96ed3819masked_scale_kernelIhN3c108BFloat16EfEEvRNS_6TensorERKS6_S9_T1_EUlS5_hE_St5arrayIPcLm3EELi4E23TrivialOffsetCalculatorILi2EjESF_ILi1EjENS0_6memory12LoadWithCastILi2EEENSI_13StoreWithCastILi1EEEEEviT_T0_T2_T3_T4_T5_ --------------------------
	.section	.nv.constant0._ZN2at6native27unrolled_elementwise_kernelIZNS0_43_GLOBAL__N__7cc8d1ed_10_Dropout_cu_0e96ed3819masked_scale_kernelIhN3c108BFloat16EfEEvRNS_6TensorERKS6_S9_T1_EUlS5_hE_St5arrayIPcLm3EELi4E23TrivialOffsetCalculatorILi2EjESF_ILi1EjENS0_6memory12LoadWithCastILi2EEENSI_13StoreWithCastILi1EEEEEviT_T0_T2_T3_T4_T5_,"a",@progbits
	.sectionflags	@""
	.align	4
.nv.constant0._ZN2at6native27unrolled_elementwise_kernelIZNS0_43_GLOBAL__N__7cc8d1ed_10_Dropout_cu_0e96ed3819masked_scale_kernelIhN3c108BFloat16EfEEvRNS_6TensorERKS6_S9_T1_EUlS5_hE_St5arrayIPcLm3EELi4E23TrivialOffsetCalculatorILi2EjESF_ILi1EjENS0_6memory12LoadWithCastILi2EEENSI_13StoreWithCastILi1EEEEEviT_T0_T2_T3_T4_T5_:
	.zero		968


//--------------------- .nv.constant0._ZN2at6native18elementwise_kernelILi128ELi4EZNS0_22gpu_kernel_impl_nocastIZNS0_43_GLOBAL__N__7cc8d1ed_10_Dropout_cu_0e96ed3819masked_scale_kernelIhN3c108BFloat16EfEEvRNS_6TensorERKS7_SA_T1_EUlS6_hE_EEvRNS_18TensorIteratorBaseERKT_EUliE_EEviSB_ --------------------------
	.section	.nv.constant0._ZN2at6native18elementwise_kernelILi128ELi4EZNS0_22gpu_kernel_impl_nocastIZNS0_43_GLOBAL__N__7cc8d1ed_10_Dropout_cu_0e96ed3819masked_scale_kernelIhN3c108BFloat16EfEEvRNS_6TensorERKS7_SA_T1_EUlS6_hE_EEvRNS_18TensorIteratorBaseERKT_EUliE_EEviSB_,"a",@progbits
	.sectionflags	@""
	.align	4
.nv.constant0._ZN2at6native18elementwise_kernelILi128ELi4EZNS0_22gpu_kernel_impl_nocastIZNS0_43_GLOBAL__N__7cc8d1ed_10_Dropout_cu_0e96ed3819masked_scale_kernelIhN3c108BFloat16EfEEvRNS_6TensorERKS7_SA_T1_EUlS6_hE_EEvRNS_18TensorIteratorBaseERKT_EUliE_EEviSB_:
	.zero		1560


//--------------------- .nv.constant0._ZN2at6native27unrolled_elementwise_kernelIZNS0_43_GLOBAL__N__7cc8d1ed_10_Dropout_cu_0e96ed3819masked_scale_kernelIhN3c108BFloat16EfEEvRNS_6TensorERKS6_S9_T1_EUlS5_hE_St5arrayIPcLm3EELi4E23TrivialOffsetCalculatorILi2EjESF_ILi1EjENS0_6memory15LoadWithoutCastENSI_16StoreWithoutCastEEEviT_T0_T2_T3_T4_T5_ --------------------------
	.section	.nv.constant0._ZN2at6native27unrolled_elementwise_kernelIZNS0_43_GLOBAL__N__7cc8d1ed_10_Dropout_cu_0e96ed3819masked_scale_kernelIhN3c108BFloat16EfEEvRNS_6TensorERKS6_S9_T1_EUlS5_hE_St5arrayIPcLm3EELi4E23TrivialOffsetCalculatorILi2EjESF_ILi1EjENS0_6memory15LoadWithoutCastENSI_16StoreWithoutCastEEEviT_T0_T2_T3_T4_T5_,"a",@progbits
	.sectionflags	@""
	.align	4
.nv.constant0._ZN2at6native27unrolled_elementwise_kernelIZNS0_43_GLOBAL__N__7cc8d1ed_10_Dropout_cu_0e96ed3819masked_scale_kernelIhN3c108BFloat16EfEEvRNS_6TensorERKS6_S9_T1_EUlS5_hE_St5arrayIPcLm3EELi4E23TrivialOffsetCalculatorILi2EjESF_ILi1EjENS0_6memory15LoadWithoutCastENSI_16StoreWithoutCastEEEviT_T0_T2_T3_T4_T5_:
	.zero		948


//--------------------- .nv.constant0._ZN2at6native29vectorized_elementwise_kernelILi2EZNS0_43_GLOBAL__N__7cc8d1ed_10_Dropout_cu_0e96ed3819masked_scale_kernelIhN3c108BFloat16EfEEvRNS_6TensorERKS6_S9_T1_EUlS5_hE_St5arrayIPcLm3EEEEviT0_SA_ --------------------------
	.section	.nv.constant0._ZN2at6native29vectorized_elementwise_kernelILi2EZNS0_43_GLOBAL__N__7cc8d1ed_10_Dropout_cu_0e96ed3819masked_scale_kernelIhN3c108BFloat16EfEEvRNS_6TensorERKS6_S9_T1_EUlS5_hE_St5arrayIPcLm3EEEEviT0_SA_,"a",@progbits
	.sectionflags	@""
	.align	4
.nv.constant0._ZN2at6native29vectorized_elementwise_kernelILi2EZNS0_43_GLOBAL__N__7cc8d1ed_10_Dropout_cu_0e96ed3819masked_scale_kernelIhN3c108BFloat16EfEEvRNS_6TensorERKS6_S9_T1_EUlS5_hE_St5arrayIPcLm3EEEEviT0_SA_:
	.zero		944


//--------------------- .nv.constant0._ZN2at6native29vectorized_elementwise_kernelILi4EZNS0_43_GLOBAL__N__7cc8d1ed_10_Dropout_cu_0e96ed3819masked_scale_kernelIhN3c108BFloat16EfEEvRNS_6TensorERKS6_S9_T1_EUlS5_hE_St5arrayIPcLm3EEEEviT0_SA_ --------------------------
	.section	.nv.constant0._ZN2at6native29vectorized_elementwise_kernelILi4EZNS0_43_GLOBAL__N__7cc8d1ed_10_Dropout_cu_0e96ed3819masked_scale_kernelIhN3c108BFloat16EfEEvRNS_6TensorERKS6_S9_T1_EUlS5_hE_St5arrayIPcLm3EEEEviT0_SA_,"a",@progbits
	.sectionflags	@""
	.align	4
.nv.constant0._ZN2at6native29vectorized_elementwise_kernelILi4EZNS0_43_GLOBAL__N__7cc8d1ed_10_Dropout_cu_0e96ed3819masked_scale_kernelIhN3c108BFloat16EfEEvRNS_6TensorERKS6_S9_T1_EUlS5_hE_St5arrayIPcLm3EEEEviT0_SA_:
	.zero		944


//--------------------- .nv.constant0._ZN2at6native29vectorized_elementwise_kernelILi8EZNS0_43_GLOBAL__N__7cc8d1ed_10_Dropout_cu_0e96ed3819masked_scale_kernelIhN3c108BFloat16EfEEvRNS_6TensorERKS6_S9_T1_EUlS5_hE_St5arrayIPcLm3EEEEviT0_SA_ --------------------------
	.section	.nv.constant0._ZN2at6native29vectorized_elementwise_kernelILi8EZNS0_43_GLOBAL__N__7cc8d1ed_10_Dropout_cu_0e96ed3819masked_scale_kernelIhN3c108BFloat16EfEEvRNS_6TensorERKS6_S9_T1_EUlS5_hE_St5arrayIPcLm3EEEEviT0_SA_,"a",@progbits
	.sectionflags	@""
	.align	4
.nv.constant0._ZN2at6native29vectorized_elementwise_kernelILi8EZNS0_43_GLOBAL__N__7cc8d1ed_10_Dropout_cu_0e96ed3819masked_scale_kernelIhN3c108BFloat16EfEEvRNS_6TensorERKS6_S9_T1_EUlS5_hE_St5arrayIPcLm3EEEEviT0_SA_:
	.zero		944


//--------------------- .nv.constant0._ZN2at6native18elementwise_kernelILi128ELi4EZNS0_15gpu_kernel_implIZNS0_43_GLOBAL__N__7cc8d1ed_10_Dropout_cu_0e96ed3819masked_scale_kernelIhN3c104HalfEfEEvRNS_6TensorERKS7_SA_T1_EUlS6_hE_EEvRNS_18TensorIteratorBaseERKT_EUliE_EEviSB_ --------------------------
	.section	.nv.constant0._ZN2at6native18elementwise_kernelILi128ELi4EZNS0_15gpu_kernel_implIZNS0_43_GLOBAL__N__7cc8d1ed_10_Dropout_cu_0e96ed3819masked_scale_kernelIhN3c104HalfEfEEvRNS_6TensorERKS7_SA_T1_EUlS6_hE_EEvRNS_18TensorIteratorBaseERKT_EUliE_EEviSB_,"a",@progbits
	.sectionflags	@""
	.align	4
.nv.constant0._ZN2at6native18elementwise_kernelILi128ELi4EZNS0_15gpu_kernel_implIZNS0_43_GLOBAL__N__7cc8d1ed_10_Dropout_cu_0e96ed3819masked_scale_kernelIhN3c104HalfEfEEvRNS_6TensorERKS7_SA_T1_EUlS6_hE_EEvRNS_18TensorIteratorBaseERKT_EUliE_EEviSB_:
	.zero		1568


//--------------------- .nv.constant0._ZN2at6native27unrolled_elementwise_kernelIZNS0_43_GLOBAL__N__7cc8d1ed_10_Dropout_cu_0e96ed3819masked_scale_kernelIhN3c104HalfEfEEvRNS_6TensorERKS6_S9_T1_EUlS5_hE_St5arrayIPcLm3EELi4E23TrivialOffsetCalculatorILi2EjESF_ILi1EjENS0_6memory12LoadWithCastILi2EEENSI_13StoreWithCastILi1EEEEEviT_T0_T2_T3_T4_T5_ --------------------------
	.section	.nv.constant0._ZN2at6native27unrolled_elementwise_kernelIZNS0_43_GLOBAL__N__7cc8d1ed_10_Dropout_cu_0e96ed3819masked_scale_kernelIhN3c104HalfEfEEvRNS_6TensorERKS6_S9_T1_EUlS5_hE_St5arrayIPcLm3EELi4E23TrivialOffsetCalculatorILi2EjESF_ILi1EjENS0_6memory12LoadWithCastILi2EEENSI_13StoreWithCastILi1EEEEEviT_T0_T2_T3_T4_T5_,"a",@progbits
	.sectionflags	@""
	.align	4
.nv.constant0._ZN2at6native27unrolled_elementwise_kernelIZNS0_43_GLOBAL__N__7cc8d1ed_10_Dropout_cu_0e96ed3819masked_scale_kernelIhN3c104HalfEfEEvRNS_6TensorERKS6_S9_T1_EUlS5_hE_St5arrayIPcLm3EELi4E23TrivialOffsetCalculatorILi2EjESF_ILi1EjENS0_6memory12LoadWithCastILi2EEENSI_13StoreWithCastILi1EEEEEviT_T0_T2_T3_T4_T5_:
	.zero		968


//--------------------- .nv.constant0._ZN2at6native18elementwise_kernelILi128ELi4EZNS0_22gpu_kernel_impl_nocastIZNS0_43_GLOBAL__N__7cc8d1ed_10_Dropout_cu_0e96ed3819masked_scale_kernelIhN3c104HalfEfEEvRNS_6TensorERKS7_SA_T1_EUlS6_hE_EEvRNS_18TensorIteratorBaseERKT_EUliE_EEviSB_ --------------------------
	.section	.nv.constant0._ZN2at6native18elementwise_kernelILi128ELi4EZNS0_22gpu_kernel_impl_nocastIZNS0_43_GLOBAL__N__7cc8d1ed_10_Dropout_cu_0e96ed3819masked_scale_kernelIhN3c104HalfEfEEvRNS_6TensorERKS7_SA_T1_EUlS6_hE_EEvRNS_18TensorIteratorBaseERKT_EUliE_EEviSB_,"a",@progbits
	.sectionflags	@""
	.align	4
.nv.constant0._ZN2at6native18elementwise_kernelILi128ELi4EZNS0_22gpu_kernel_impl_nocastIZNS0_43_GLOBAL__N__7cc8d1ed_10_Dropout_cu_0e96ed3819masked_scale_kernelIhN3c104HalfEfEEvRNS_6TensorERKS7_SA_T1_EUlS6_hE_EEvRNS_18TensorIteratorBaseERKT_EUliE_EEviSB_:
	.zero		1560


//--------------------- .nv.constant0._ZN2at6native27unrolled_elementwise_kernelIZNS0_43_GLOBAL__N__7cc8d1ed_10_Dropout_cu_0e96ed3819masked_scale_kernelIhN3c104HalfEfEEvRNS_6TensorERKS6_S9_T1_EUlS5_hE_St5arrayIPcLm3EELi4E23TrivialOffsetCalculatorILi2EjESF_ILi1EjENS0_6memory15LoadWithoutCastENSI_16StoreWithoutCastEEEviT_T0_T2_T3_T4_T5_ --------------------------
	.section	.nv.constant0._ZN2at6native27unrolled_elementwise_kernelIZNS0_43_GLOBAL__N__7cc8d1ed_10_Dropout_cu_0e96ed3819masked_scale_kernelIhN3c104HalfEfEEvRNS_6TensorERKS6_S9_T1_EUlS5_hE_St5arrayIPcLm3EELi4E23TrivialOffsetCalculatorILi2EjESF_ILi1EjENS0_6memory15LoadWithoutCastENSI_16StoreWithoutCastEEEviT_T0_T2_T3_T4_T5_,"a",@progbits
	.sectionflags	@""
	.align	4
.nv.constant0._ZN2at6native27unrolled_elementwise_kernelIZNS0_43_GLOBAL__N__7cc8d1ed_10_Dropout_cu_0e96ed3819masked_scale_kernelIhN3c104HalfEfEEvRNS_6TensorERKS6_S9_T1_EUlS5_hE_St5arrayIPcLm3EELi4E23TrivialOffsetCalculatorILi2EjESF_ILi1EjENS0_6memory15LoadWithoutCastENSI_16StoreWithoutCastEEEviT_T0_T2_T3_T4_T5_:
	.zero		948


//--------------------- .nv.constant0._ZN2at6native29vectorized_elementwise_kernelILi2EZNS0_43_GLOBAL__N__7cc8d1ed_10_Dropout_cu_0e96ed3819masked_scale_kernelIhN3c104HalfEfEEvRNS_6TensorERKS6_S9_T1_EUlS5_hE_St5arrayIPcLm3EEEEviT0_SA_ --------------------------
	.section	.nv.constant0._ZN2at6native29vectorized_elementwise_kernelILi2EZNS0_43_GLOBAL__N__7cc8d1ed_10_Dropout_cu_0e96ed3819masked_scale_kernelIhN3c104HalfEfEEvRNS_6TensorERKS6_S9_T1_EUlS5_hE_St5arrayIPcLm3EEEEviT0_SA_,"a",@progbits
	.sectionflags	@""
	.align	4
.nv.constant0._ZN2at6native29vectorized_elementwise_kernelILi2EZNS0_43_GLOBAL__N__7cc8d1ed_10_Dropout_cu_0e96ed3819masked_scale_kernelIhN3c104HalfEfEEvRNS_6TensorERKS6_S9_T1_EUlS5_hE_St5arrayIPcLm3EEEEviT0_SA_:
	.zero		944


//--------------------- .nv.constant0._ZN2at6native29vectorized_elementwise_kernelILi4EZNS0_43_GLOBAL__N__7cc8d1ed_10_Dropout_cu_0e96ed3819masked_scale_kernelIhN3c104HalfEfEEvRNS_6TensorERKS6_S9_T1_EUlS5_hE_St5arrayIPcLm3EEEEviT0_SA_ --------------------------
	.section	.nv.constant0._ZN2at6native29vectorized_elementwise_kernelILi4EZNS0_43_GLOBAL__N__7cc8d1ed_10_Dropout_cu_0e96ed3819masked_scale_kernelIhN3c104HalfEfEEvRNS_6TensorERKS6_S9_T1_EUlS5_hE_St5arrayIPcLm3EEEEviT0_SA_,"a",@progbits
	.sectionflags	@""
	.align	4
.nv.constant0._ZN2at6native29vectorized_elementwise_kernelILi4EZNS0_43_GLOBAL__N__7cc8d1ed_10_Dropout_cu_0e96ed3819masked_scale_kernelIhN3c104HalfEfEEvRNS_6TensorERKS6_S9_T1_EUlS5_hE_St5arrayIPcLm3EEEEviT0_SA_:
	.zero		944


//--------------------- .nv.constant0._ZN2at6native29vectorized_elementwise_kernelILi8EZNS0_43_GLOBAL__N__7cc8d1ed_10_Dropout_cu_0e96ed3819masked_scale_kernelIhN3c104HalfEfEEvRNS_6TensorERKS6_S9_T1_EUlS5_hE_St5arrayIPcLm3EEEEviT0_SA_ --------------------------
	.section	.nv.constant0._ZN2at6native29vectorized_elementwise_kernelILi8EZNS0_43_GLOBAL__N__7cc8d1ed_10_Dropout_cu_0e96ed3819masked_scale_kernelIhN3c104HalfEfEEvRNS_6TensorERKS6_S9_T1_EUlS5_hE_St5arrayIPcLm3EEEEviT0_SA_,"a",@progbits
	.sectionflags	@""
	.align	4
.nv.constant0._ZN2at6native29vectorized_elementwise_kernelILi8EZNS0_43_GLOBAL__N__7cc8d1ed_10_Dropout_cu_0e96ed3819masked_scale_kernelIhN3c104HalfEfEEvRNS_6TensorERKS6_S9_T1_EUlS5_hE_St5arrayIPcLm3EEEEviT0_SA_:
	.zero		944


//--------------------- .nv.constant0._ZN2at6native18elementwise_kernelILi128ELi4EZNS0_15gpu_kernel_implIZNS0_43_GLOBAL__N__7cc8d1ed_10_Dropout_cu_0e96ed3819masked_scale_kernelIhffEEvRNS_6TensorERKS5_S8_T1_EUlfhE_EEvRNS_18TensorIteratorBaseERKT_EUliE_EEviS9_ --------------------------
	.section	.nv.constant0._ZN2at6native18elementwise_kernelILi128ELi4EZNS0_15gpu_kernel_implIZNS0_43_GLOBAL__N__7cc8d1ed_10_Dropout_cu_0e96ed3819masked_scale_kernelIhffEEvRNS_6TensorERKS5_S8_T1_EUlfhE_EEvRNS_18TensorIteratorBaseERKT_EUliE_EEviS9_,"a",@progbits
	.sectionflags	@""
	.align	4
.nv.constant0._ZN2at6native18elementwise_kernelILi128ELi4EZNS0_15gpu_kernel_implIZNS0_43_GLOBAL__N__7cc8d1ed_10_Dropout_cu_0e96ed3819masked_scale_kernelIhffEEvRNS_6TensorERKS5_S8_T1_EUlfhE_EEvRNS_18TensorIteratorBaseERKT_EUliE_EEviS9_:
	.zero		1568


//--------------------- .nv.constant0._ZN2at6native27unrolled_elementwise_kernelIZNS0_43_GLOBAL__N__7cc8d1ed_10_Dropout_cu_0e96ed3819masked_scale_kernelIhffEEvRNS_6TensorERKS4_S7_T1_EUlfhE_St5arrayIPcLm3EELi4E23TrivialOffsetCalculatorILi2EjESD_ILi1EjENS0_6memory12LoadWithCastILi2EEENSG_13StoreWithCastILi1EEEEEviT_T0_T2_T3_T4_T5_ --------------------------
	.section	.nv.constant0._ZN2at6native27unrolled_elementwise_kernelIZNS0_43_GLOBAL__N__7cc8d1ed_10_Dropout_cu_0e96ed3819masked_scale_kernelIhffEEvRNS_6TensorERKS4_S7_T1_EUlfhE_St5arrayIPcLm3EELi4E23TrivialOffsetCalculatorILi2EjESD_ILi1EjENS0_6memory12LoadWithCastILi2EEENSG_13StoreWithCastILi1EEEEEviT_T0_T2_T3_T4_T5_,"a",@progbits
	.sectionflags	@""
	.align	4
.nv.constant0._ZN2at6native27unrolled_elementwise_kernelIZNS0_43_GLOBAL__N__7cc8d1ed_10_Dropout_cu_0e96ed3819masked_scale_kernelIhffEEvRNS_6TensorERKS4_S7_T1_EUlfhE_St5arrayIPcLm3EELi4E23TrivialOffsetCalculatorILi2EjESD_ILi1EjENS0_6memory12LoadWithCastILi2EEENSG_13StoreWithCastILi1EEEEEviT_T0_T2_T3_T4_T5_:
	.zero		968


//--------------------- .nv.constant0._ZN2at6native18elementwise_kernelILi128ELi2EZNS0_22gpu_kernel_impl_nocastIZNS0_43_GLOBAL__N__7cc8d1ed_10_Dropout_cu_0e96ed3819masked_scale_kernelIhffEEvRNS_6TensorERKS5_S8_T1_EUlfhE_EEvRNS_18TensorIteratorBaseERKT_EUliE_EEviS9_ --------------------------
	.section	.nv.constant0._ZN2at6native18elementwise_kernelILi128ELi2EZNS0_22gpu_kernel_impl_nocastIZNS0_43_GLOBAL__N__7cc8d1ed_10_Dropout_cu_0e96ed3819masked_scale_kernelIhffEEvRNS_6TensorERKS5_S8_T1_EUlfhE_EEvRNS_18TensorIteratorBaseERKT_EUliE_EEviS9_,"a",@progbits
	.sectionflags	@""
	.align	4
.nv.constant0._ZN2at6native18elementwise_kernelILi128ELi2EZNS0_22gpu_kernel_impl_nocastIZNS0_43_GLOBAL__N__7cc8d1ed_10_Dropout_cu_0e96ed3819masked_scale_kernelIhffEEvRNS_6TensorERKS5_S8_T1_EUlfhE_EEvRNS_18TensorIteratorBaseERKT_EUliE_EEviS9_:
	.zero		1560


//--------------------- .nv.constant0._ZN2at6native27unrolled_elementwise_kernelIZNS0_43_GLOBAL__N__7cc8d1ed_10_Dropout_cu_0e96ed3819masked_scale_kernelIhffEEvRNS_6TensorERKS4_S7_T1_EUlfhE_St5arrayIPcLm3EELi4E23TrivialOffsetCalculatorILi2EjESD_ILi1EjENS0_6memory15LoadWithoutCastENSG_16StoreWithoutCastEEEviT_T0_T2_T3_T4_T5_ --------------------------
	.section	.nv.constant0._ZN2at6native27unrolled_elementwise_kernelIZNS0_43_GLOBAL__N__7cc8d1ed_10_Dropout_cu_0e96ed3819masked_scale_kernelIhffEEvRNS_6TensorERKS4_S7_T1_EUlfhE_St5arrayIPcLm3EELi4E23TrivialOffsetCalculatorILi2EjESD_ILi1EjENS0_6memory15LoadWithoutCastENSG_16StoreWithoutCastEEEviT_T0_T2_T3_T4_T5_,"a",@progbits
	.sectionflags	@""
	.align	4
.nv.constant0._ZN2at6native27unrolled_elementwise_kernelIZNS0_43_GLOBAL__N__7cc8d1ed_10_Dropout_cu_0e96ed3819masked_scale_kernelIhffEEvRNS_6TensorERKS4_S7_T1_EUlfhE_St5arrayIPcLm3EELi4E23TrivialOffsetCalculatorILi2EjESD_ILi1EjENS0_6memory15LoadWithoutCastENSG_16StoreWithoutCastEEEviT_T0_T2_T3_T4_T5_:
	.zero		948


//--------------------- .nv.constant0._ZN2at6native29vectorized_elementwise_kernelILi2EZNS0_43_GLOBAL__N__7cc8d1ed_10_Dropout_cu_0e96ed3819masked_scale_kernelIhffEEvRNS_6TensorERKS4_S7_T1_EUlfhE_St5arrayIPcLm3EEEEviT0_S8_ --------------------------
	.section	.nv.constant0._ZN2at6native29vectorized_elementwise_kernelILi2EZNS0_43_GLOBAL__N__7cc8d1ed_10_Dropout_cu_0e96ed3819masked_scale_kernelIhffEEvRNS_6TensorERKS4_S7_T1_EUlfhE_St5arrayIPcLm3EEEEviT0_S8_,"a",@progbits
	.sectionflags	@""
	.align	4
.nv.constant0._ZN2at6native29vectorized_elementwise_kernelILi2EZNS0_43_GLOBAL__N__7cc8d1ed_10_Dropout_cu_0e96ed3819masked_scale_kernelIhffEEvRNS_6TensorERKS4_S7_T1_EUlfhE_St5arrayIPcLm3EEEEviT0_S8_:
	.zero		944


//--------------------- .nv.constant0._ZN2at6native29vectorized_elementwise_kernelILi4EZNS0_43_GLOBAL__N__7cc8d1ed_10_Dropout_cu_0e96ed3819masked_scale_kernelIhffEEvRNS_6TensorERKS4_S7_T1_EUlfhE_St5arrayIPcLm3EEEEviT0_S8_ --------------------------
	.section	.nv.constant0._ZN2at6native29vectorized_elementwise_kernelILi4EZNS0_43_GLOBAL__N__7cc8d1ed_10_Dropout_cu_0e96ed3819masked_scale_kernelIhffEEvRNS_6TensorERKS4_S7_T1_EUlfhE_St5arrayIPcLm3EEEEviT0_S8_,"a",@progbits
	.sectionflags	@""
	.align	4
.nv.constant0._ZN2at6native29vectorized_elementwise_kernelILi4EZNS0_43_GLOBAL__N__7cc8d1ed_10_Dropout_cu_0e96ed3819masked_scale_kernelIhffEEvRNS_6TensorERKS4_S7_T1_EUlfhE_St5arrayIPcLm3EEEEviT0_S8_:
	.zero		944


//--------------------- .nv.constant0._ZN2at6native29vectorized_elementwise_kernelILi8EZNS0_43_GLOBAL__N__7cc8d1ed_10_Dropout_cu_0e96ed3819masked_scale_kernelIhffEEvRNS_6TensorERKS4_S7_T1_EUlfhE_St5arrayIPcLm3EEEEviT0_S8_ --------------------------
	.section	.nv.constant0._ZN2at6native29vectorized_elementwise_kernelILi8EZNS0_43_GLOBAL__N__7cc8d1ed_10_Dropout_cu_0e96ed3819masked_scale_kernelIhffEEvRNS_6TensorERKS4_S7_T1_EUlfhE_St5arrayIPcLm3EEEEviT0_S8_,"a",@progbits
	.sectionflags	@""
	.align	4
.nv.constant0._ZN2at6native29vectorized_elementwise_kernelILi8EZNS0_43_GLOBAL__N__7cc8d1ed_10_Dropout_cu_0e96ed3819masked_scale_kernelIhffEEvRNS_6TensorERKS4_S7_T1_EUlfhE_St5arrayIPcLm3EEEEviT0_S8_:
	.zero		944


//--------------------- .nv.constant0._ZN2at6native18elementwise_kernelILi128ELi4EZNS0_15gpu_kernel_implIZNS0_43_GLOBAL__N__7cc8d1ed_10_Dropout_cu_0e96ed3819masked_scale_kernelIhddEEvRNS_6TensorERKS5_S8_T1_EUldhE_EEvRNS_18TensorIteratorBaseERKT_EUliE_EEviS9_ --------------------------
	.section	.nv.constant0._ZN2at6native18elementwise_kernelILi128ELi4EZNS0_15gpu_kernel_implIZNS0_43_GLOBAL__N__7cc8d1ed_10_Dropout_cu_0e96ed3819masked_scale_kernelIhddEEvRNS_6TensorERKS5_S8_T1_EUldhE_EEvRNS_18TensorIteratorBaseERKT_EUliE_EEviS9_,"a",@progbits
	.sectionflags	@""
	.align	4
.nv.constant0._ZN2at6native18elementwise_kernelILi128ELi4EZNS0_15gpu_kernel_implIZNS0_43_GLOBAL__N__7cc8d1ed_10_Dropout_cu_0e96ed3819masked_scale_kernelIhddEEvRNS_6TensorERKS5_S8_T1_EUldhE_EEvRNS_18TensorIteratorBaseERKT_EUliE_EEviS9_:
	.zero		1568


//--------------------- .nv.constant0._ZN2at6native27unrolled_elementwise_kernelIZNS0_43_GLOBAL__N__7cc8d1ed_10_Dropout_cu_0e96ed3819masked_scale_kernelIhddEEvRNS_6TensorERKS4_S7_T1_EUldhE_St5arrayIPcLm3EELi4E23TrivialOffsetCalculatorILi2EjESD_ILi1EjENS0_6memory12LoadWithCastILi2EEENSG_13StoreWithCastILi1EEEEEviT_T0_T2_T3_T4_T5_ --------------------------
	.section	.nv.constant0._ZN2at6native27unrolled_elementwise_kernelIZNS0_43_GLOBAL__N__7cc8d1ed_10_Dropout_cu_0e96ed3819masked_scale_kernelIhddEEvRNS_6TensorERKS4_S7_T1_EUldhE_St5arrayIPcLm3EELi4E23TrivialOffsetCalculatorILi2EjESD_ILi1EjENS0_6memory12LoadWithCastILi2EEENSG_13StoreWithCastILi1EEEEEviT_T0_T2_T3_T4_T5_,"a",@progbits
	.sectionflags	@""
	.align	4
.nv.constant0._ZN2at6native27unrolled_elementwise_kernelIZNS0_43_GLOBAL__N__7cc8d1ed_10_Dropout_cu_0e96ed3819masked_scale_kernelIhddEEvRNS_6TensorERKS4_S7_T1_EUldhE_St5arrayIPcLm3EELi4E23TrivialOffsetCalculatorILi2EjESD_ILi1EjENS0_6memory12LoadWithCastILi2EEENSG_13StoreWithCastILi1EEEEEviT_T0_T2_T3_T4_T5_:
	.zero		968


//--------------------- .nv.constant0._ZN2at6native18elementwise_kernelILi128ELi2EZNS0_22gpu_kernel_impl_nocastIZNS0_43_GLOBAL__N__7cc8d1ed_10_Dropout_cu_0e96ed3819masked_scale_kernelIhddEEvRNS_6TensorERKS5_S8_T1_EUldhE_EEvRNS_18TensorIteratorBaseERKT_EUliE_EEviS9_ --------------------------
	.section	.nv.constant0._ZN2at6native18elementwise_kernelILi128ELi2EZNS0_22gpu_kernel_impl_nocastIZNS0_43_GLOBAL__N__7cc8d1ed_10_Dropout_cu_0e96ed3819masked_scale_kernelIhddEEvRNS_6TensorERKS5_S8_T1_EUldhE_EEvRNS_18TensorIteratorBaseERKT_EUliE_EEviS9_,"a",@progbits
	.sectionflags	@""
	.align	4
.nv.constant0._ZN2at6native18elementwise_kernelILi128ELi2EZNS0_22gpu_kernel_impl_nocastIZNS0_43_GLOBAL__N__7cc8d1ed_10_Dropout_cu_0e96ed3819masked_scale_kernelIhddEEvRNS_6TensorERKS5_S8_T1_EUldhE_EEvRNS_18TensorIteratorBaseERKT_EUliE_EEviS9_:
	.zero		1560


//--------------------- .nv.constant0._ZN2at6native27unrolled_elementwise_kernelIZNS0_43_GLOBAL__N__7cc8d1ed_10_Dropout_cu_0e96ed3819masked_scale_kernelIhddEEvRNS_6TensorERKS4_S7_T1_EUldhE_St5arrayIPcLm3EELi4E23TrivialOffsetCalculatorILi2EjESD_ILi1EjENS0_6memory15LoadWithoutCastENSG_16StoreWithoutCastEEEviT_T0_T2_T3_T4_T5_ --------------------------
	.section	.nv.constant0._ZN2at6native27unrolled_elementwise_kernelIZNS0_43_GLOBAL__N__7cc8d1ed_10_Dropout_cu_0e96ed3819masked_scale_kernelIhddEEvRNS_6TensorERKS4_S7_T1_EUldhE_St5arrayIPcLm3EELi4E23TrivialOffsetCalculatorILi2EjESD_ILi1EjENS0_6memory15LoadWithoutCastENSG_16StoreWithoutCastEEEviT_T0_T2_T3_T4_T5_,"a",@progbits
	.sectionflags	@""
	.align	4
.nv.constant0._ZN2at6native27unrolled_elementwise_kernelIZNS0_43_GLOBAL__N__7cc8d1ed_10_Dropout_cu_0e96ed3819masked_scale_kernelIhddEEvRNS_6TensorERKS4_S7_T1_EUldhE_St5arrayIPcLm3EELi4E23TrivialOffsetCalculatorILi2EjESD_ILi1EjENS0_6memory15LoadWithoutCastENSG_16StoreWithoutCastEEEviT_T0_T2_T3_T4_T5_:
	.zero		948


//--------------------- .nv.constant0._ZN2at6native29vectorized_elementwise_kernelILi2EZNS0_43_GLOBAL__N__7cc8d1ed_10_Dropout_cu_0e96ed3819masked_scale_kernelIhddEEvRNS_6TensorERKS4_S7_T1_EUldhE_St5arrayIPcLm3EEEEviT0_S8_ --------------------------
	.section	.nv.constant0._ZN2at6native29vectorized_elementwise_kernelILi2EZNS0_43_GLOBAL__N__7cc8d1ed_10_Dropout_cu_0e96ed3819masked_scale_kernelIhddEEvRNS_6TensorERKS4_S7_T1_EUldhE_St5arrayIPcLm3EEEEviT0_S8_,"a",@progbits
	.sectionflags	@""
	.align	4
.nv.constant0._ZN2at6native29vectorized_elementwise_kernelILi2EZNS0_43_GLOBAL__N__7cc8d1ed_10_Dropout_cu_0e96ed3819masked_scale_kernelIhddEEvRNS_6TensorERKS4_S7_T1_EUldhE_St5arrayIPcLm3EEEEviT0_S8_:
	.zero		944


//--------------------- .nv.constant0._ZN2at6native29vectorized_elementwise_kernelILi4EZNS0_43_GLOBAL__N__7cc8d1ed_10_Dropout_cu_0e96ed3819masked_scale_kernelIhddEEvRNS_6TensorERKS4_S7_T1_EUldhE_St5arrayIPcLm3EEEEviT0_S8_ --------------------------
	.section	.nv.constant0._ZN2at6native29vectorized_elementwise_kernelILi4EZNS0_43_GLOBAL__N__7cc8d1ed_10_Dropout_cu_0e96ed3819masked_scale_kernelIhddEEvRNS_6TensorERKS4_S7_T1_EUldhE_St5arrayIPcLm3EEEEviT0_S8_,"a",@progbits
	.sectionflags	@""
	.align	4
.nv.constant0._ZN2at6native29vectorized_elementwise_kernelILi4EZNS0_43_GLOBAL__N__7cc8d1ed_10_Dropout_cu_0e96ed3819masked_scale_kernelIhddEEvRNS_6TensorERKS4_S7_T1_EUldhE_St5arrayIPcLm3EEEEviT0_S8_:
	.zero		944


//--------------------- .nv.constant0._ZN2at6native29vectorized_elementwise_kernelILi8EZNS0_43_GLOBAL__N__7cc8d1ed_10_Dropout_cu_0e96ed3819masked_scale_kernelIhddEEvRNS_6TensorERKS4_S7_T1_EUldhE_St5arrayIPcLm3EEEEviT0_S8_ --------------------------
	.section	.nv.constant0._ZN2at6native29vectorized_elementwise_kernelILi8EZNS0_43_GLOBAL__N__7cc8d1ed_10_Dropout_cu_0e96ed3819masked_scale_kernelIhddEEvRNS_6TensorERKS4_S7_T1_EUldhE_St5arrayIPcLm3EEEEviT0_S8_,"a",@progbits
	.sectionflags	@""
	.align	4
.nv.constant0._ZN2at6native29vectorized_elementwise_kernelILi8EZNS0_43_GLOBAL__N__7cc8d1ed_10_Dropout_cu_0e96ed3819masked_scale_kernelIhddEEvRNS_6TensorERKS4_S7_T1_EUldhE_St5arrayIPcLm3EEEEviT0_S8_:
	.zero		944


//--------------------- .nv.constant0._ZN2at6native18elementwise_kernelILi128ELi4EZNS0_15gpu_kernel_implIZNS0_43_GLOBAL__N__7cc8d1ed_10_Dropout_cu_0e96ed3819masked_scale_kernelIbN3c108BFloat16EfEEvRNS_6TensorERKS7_SA_T1_EUlS6_bE_EEvRNS_18TensorIteratorBaseERKT_EUliE_EEviSB_ --------------------------
	.section	.nv.constant0._ZN2at6native18elementwise_kernelILi128ELi4EZNS0_15gpu_kernel_implIZNS0_43_GLOBAL__N__7cc8d1ed_10_Dropout_cu_0e96ed3819masked_scale_kernelIbN3c108BFloat16EfEEvRNS_6TensorERKS7_SA_T1_EUlS6_bE_EEvRNS_18TensorIteratorBaseERKT_EUliE_EEviSB_,"a",@progbits
	.sectionflags	@""
	.align	4
.nv.constant0._ZN2at6native18elementwise_kernelILi128ELi4EZNS0_15gpu_kernel_implIZNS0_43_GLOBAL__N__7cc8d1ed_10_Dropout_cu_0e96ed3819masked_scale_kernelIbN3c108BFloat16EfEEvRNS_6TensorERKS7_SA_T1_EUlS6_bE_EEvRNS_18TensorIteratorBaseERKT_EUliE_EEviSB_:
	.zero		1568


//--------------------- .nv.constant0._ZN2at6native27unrolled_elementwise_kernelIZNS0_43_GLOBAL__N__7cc8d1ed_10_Dropout_cu_0e96ed3819masked_scale_kernelIbN3c108BFloat16EfEEvRNS_6TensorERKS6_S9_T1_EUlS5_bE_St5arrayIPcLm3EELi4E23TrivialOffsetCalculatorILi2EjESF_ILi1EjENS0_6memory12LoadWithCastILi2EEENSI_13StoreWithCastILi1EEEEEviT_T0_T2_T3_T4_T5_ --------------------------
	.section	.nv.constant0._ZN2at6native27unrolled_elementwise_kernelIZNS0_43_GLOBAL__N__7cc8d1ed_10_Dropout_cu_0e96ed3819masked_scale_kernelIbN3c108BFloat16EfEEvRNS_6TensorERKS6_S9_T1_EUlS5_bE_St5arrayIPcLm3EELi4E23TrivialOffsetCalculatorILi2EjESF_ILi1EjENS0_6memory12LoadWithCastILi2EEENSI_13StoreWithCastILi1EEEEEviT_T0_T2_T3_T4_T5_,"a",@progbits
	.sectionflags	@""
	.align	4
.nv.constant0._ZN2at6native27unrolled_elementwise_kernelIZNS0_43_GLOBAL__N__7cc8d1ed_10_Dropout_cu_0e96ed3819masked_scale_kernelIbN3c108BFloat16EfEEvRNS_6TensorERKS6_S9_T1_EUlS5_bE_St5arrayIPcLm3EELi4E23TrivialOffsetCalculatorILi2EjESF_ILi1EjENS0_6memory12LoadWithCastILi2EEENSI_13StoreWithCastILi1EEEEEviT_T0_T2_T3_T4_T5_:
	.zero		968


//--------------------- .nv.constant0._ZN2at6native18elementwise_kernelILi128ELi4EZNS0_22gpu_kernel_impl_nocastIZNS0_43_GLOBAL__N__7cc8d1ed_10_Dropout_cu_0e96ed3819masked_scale_kernelIbN3c108BFloat16EfEEvRNS_6TensorERKS7_SA_T1_EUlS6_bE_EEvRNS_18TensorIteratorBaseERKT_EUliE_EEviSB_ --------------------------
	.section	.nv.constant0._ZN2at6native18elementwise_kernelILi128ELi4EZNS0_22gpu_kernel_impl_nocastIZNS0_43_GLOBAL__N__7cc8d1ed_10_Dropout_cu_0e96ed3819masked_scale_kernelIbN3c108BFloat16EfEEvRNS_6TensorERKS7_SA_T1_EUlS6_bE_EEvRNS_18TensorIteratorBaseERKT_EUliE_EEviSB_,"a",@progbits
	.sectionflags	@""
	.align	4
.nv.constant0._ZN2at6native18elementwise_kernelILi128ELi4EZNS0_22gpu_kernel_impl_nocastIZNS0_43_GLOBAL__N__7cc8d1ed_10_Dropout_cu_0e96ed3819masked_scale_kernelIbN3c108BFloat16EfEEvRNS_6TensorERKS7_SA_T1_EUlS6_bE_EEvRNS_18TensorIteratorBaseERKT_EUliE_EEviSB_:
	.zero		1560


//--------------------- .nv.constant0._ZN2at6native27unrolled_elementwise_kernelIZNS0_43_GLOBAL__N__7cc8d1ed_10_Dropout_cu_0e96ed3819masked_scale_kernelIbN3c108BFloat16EfEEvRNS_6TensorERKS6_S9_T1_EUlS5_bE_St5arrayIPcLm3EELi4E23TrivialOffsetCalculatorILi2EjESF_ILi1EjENS0_6memory15LoadWithoutCastENSI_16StoreWithoutCastEEEviT_T0_T2_T3_T4_T5_ --------------------------
	.section	.nv.constant0._ZN2at6native27unrolled_elementwise_kernelIZNS0_43_GLOBAL__N__7cc8d1ed_10_Dropout_cu_0e96ed3819masked_scale_kernelIbN3c108BFloat16EfEEvRNS_6TensorERKS6_S9_T1_EUlS5_bE_St5arrayIPcLm3EELi4E23TrivialOffsetCalculatorILi2EjESF_ILi1EjENS0_6memory15LoadWithoutCastENSI_16StoreWithoutCastEEEviT_T0_T2_T3_T4_T5_,"a",@progbits
	.sectionflags	@""
	.align	4
.nv.constant0._ZN2at6native27unrolled_elementwise_kernelIZNS0_43_GLOBAL__N__7cc8d1ed_10_Dropout_cu_0e96ed3819masked_scale_kernelIbN3c108BFloat16EfEEvRNS_6TensorERKS6_S9_T1_EUlS5_bE_St5arrayIPcLm3EELi4E23TrivialOffsetCalculatorILi2EjESF_ILi1EjENS0_6memory15LoadWithoutCastENSI_16StoreWithoutCastEEEviT_T0_T2_T3_T4_T5_:
	.zero		948


//--------------------- .nv.constant0._ZN2at6native29vectorized_elementwise_kernelILi2EZNS0_43_GLOBAL__N__7cc8d1ed_10_Dropout_cu_0e96ed3819masked_scale_kernelIbN3c108BFloat16EfEEvRNS_6TensorERKS6_S9_T1_EUlS5_bE_St5arrayIPcLm3EEEEviT0_SA_ --------------------------
	.section	.nv.constant0._ZN2at6native29vectorized_elementwise_kernelILi2EZNS0_43_GLOBAL__N__7cc8d1ed_10_Dropout_cu_0e96ed3819masked_scale_kernelIbN3c108BFloat16EfEEvRNS_6TensorERKS6_S9_T1_EUlS5_bE_St5arrayIPcLm3EEEEviT0_SA_,"a",@progbits
	.sectionflags	@""
	.align	4
.nv.constant0._ZN2at6native29vectorized_elementwise_kernelILi2EZNS0_43_GLOBAL__N__7cc8d1ed_10_Dropout_cu_0e96ed3819masked_scale_kernelIbN3c108BFloat16EfEEvRNS_6TensorERKS6_S9_T1_EUlS5_bE_St5arrayIPcLm3EEEEviT0_SA_:
	.zero		944


//--------------------- .nv.constant0._ZN2at6native29vectorized_elementwise_kernelILi4EZNS0_43_GLOBAL__N__7cc8d1ed_10_Dropout_cu_0e96ed3819masked_scale_kernelIbN3c108BFloat16EfEEvRNS_6TensorERKS6_S9_T1_EUlS5_bE_St5arrayIPcLm3EEEEviT0_SA_ --------------------------
	.section	.nv.constant0._ZN2at6native29vectorized_elementwise_kernelILi4EZNS0_43_GLOBAL__N__7cc8d1ed_10_Dropout_cu_0e96ed3819masked_scale_kernelIbN3c108BFloat16EfEEvRNS_6TensorERKS6_S9_T1_EUlS5_bE_St5arrayIPcLm3EEEEviT0_SA_,"a",@progbits
	.sectionflags	@""
	.align	4
.nv.constant0._ZN2at6native29vectorized_elementwise_kernelILi4EZNS0_43_GLOBAL__N__7cc8d1ed_10_Dropout_cu_0e96ed3819masked_scale_kernelIbN3c108BFloat16EfEEvRNS_6TensorERKS6_S9_T1_EUlS5_bE_St5arrayIPcLm3EEEEviT0_SA_:
	.zero		944


//--------------------- .nv.constant0._ZN2at6native29vectorized_elementwise_kernelILi8EZNS0_43_GLOBAL__N__7cc8d1ed_10_Dropout_cu_0e96ed3819masked_scale_kernelIbN3c108BFloat16EfEEvRNS_6TensorERKS6_S9_T1_EUlS5_bE_St5arrayIPcLm3EEEEviT0_SA_ --------------------------
	.section	.nv.constant0._ZN2at6native29vectorized_elementwise_kernelILi8EZNS0_43_GLOBAL__N__7cc8d1ed_10_Dropout_cu_0e96ed3819masked_scale_kernelIbN3c108BFloat16EfEEvRNS_6TensorERKS6_S9_T1_EUlS5_bE_St5arrayIPcLm3EEEEviT0_SA_,"a",@progbits
	.sectionflags	@""
	.align	4
.nv.constant0._ZN2at6native29vectorized_elementwise_kernelILi8EZNS0_43_GLOBAL__N__7cc8d1ed_10_Dropout_cu_0e96ed3819masked_scale_kernelIbN3c108BFloat16EfEEvRNS_6TensorERKS6_S9_T1_EUlS5_bE_St5arrayIPcLm3EEEEviT0_SA_:
	.zero		944


//--------------------- .nv.constant0._ZN2at6native18elementwise_kernelILi128ELi4EZNS0_15gpu_kernel_implIZNS0_43_GLOBAL__N__7cc8d1ed_10_Dropout_cu_0e96ed3819masked_scale_kernelIbN3c104HalfEfEEvRNS_6TensorERKS7_SA_T1_EUlS6_bE_EEvRNS_18TensorIteratorBaseERKT_EUliE_EEviSB_ --------------------------
	.section	.nv.constant0._ZN2at6native18elementwise_kernelILi128ELi4EZNS0_15gpu_kernel_implIZNS0_43_GLOBAL__N__7cc8d1ed_10_Dropout_cu_0e96ed3819masked_scale_kernelIbN3c104HalfEfEEvRNS_6TensorERKS7_SA_T1_EUlS6_bE_EEvRNS_18TensorIteratorBaseERKT_EUliE_EEviSB_,"a",@progbits
	.sectionflags	@""
	.align	4
.nv.constant0._ZN2at6native18elementwise_kernelILi128ELi4EZNS0_15gpu_kernel_implIZNS0_43_GLOBAL__N__7cc8d1ed_10_Dropout_cu_0e96ed3819masked_scale_kernelIbN3c104HalfEfEEvRNS_6TensorERKS7_SA_T1_EUlS6_bE_EEvRNS_18TensorIteratorBaseERKT_EUliE_EEviSB_:
	.zero		1568


//--------------------- .nv.constant0._ZN2at6native27unrolled_elementwise_kernelIZNS0_43_GLOBAL__N__7cc8d1ed_10_Dropout_cu_0e96ed3819masked_scale_kernelIbN3c104HalfEfEEvRNS_6TensorERKS6_S9_T1_EUlS5_bE_St5arrayIPcLm3EELi4E23TrivialOffsetCalculatorILi2EjESF_ILi1EjENS0_6memory12LoadWithCastILi2EEENSI_13StoreWithCastILi1EEEEEviT_T0_T2_T3_T4_T5_ --------------------------
	.section	.nv.constant0._ZN2at6native27unrolled_elementwise_kernelIZNS0_43_GLOBAL__N__7cc8d1ed_10_Dropout_cu_0e96ed3819masked_scale_kernelIbN3c104HalfEfEEvRNS_6TensorERKS6_S9_T1_EUlS5_bE_St5arrayIPcLm3EELi4E23TrivialOffsetCalculatorILi2EjESF_ILi1EjENS0_6memory12LoadWithCastILi2EEENSI_13StoreWithCastILi1EEEEEviT_T0_T2_T3_T4_T5_,"a",@progbits
	.sectionflags	@""
	.align	4
.nv.constant0._ZN2at6native27unrolled_elementwise_kernelIZNS0_43_GLOBAL__N__7cc8d1ed_10_Dropout_cu_0e96ed3819masked_scale_kernelIbN3c104HalfEfEEvRNS_6TensorERKS6_S9_T1_EUlS5_bE_St5arrayIPcLm3EELi4E23TrivialOffsetCalculatorILi2EjESF_ILi1EjENS0_6memory12LoadWithCastILi2EEENSI_13StoreWithCastILi1EEEEEviT_T0_T2_T3_T4_T5_:
	.zero		968


//--------------------- .nv.constant0._ZN2at6native18elementwise_kernelILi128ELi4EZNS0_22gpu_kernel_impl_nocastIZNS0_43_GLOBAL__N__7cc8d1ed_10_Dropout_cu_0e96ed3819masked_scale_kernelIbN3c104HalfEfEEvRNS_6TensorERKS7_SA_T1_EUlS6_bE_EEvRNS_18TensorIteratorBaseERKT_EUliE_EEviSB_ --------------------------
	.section	.nv.constant0._ZN2at6native18elementwise_kernelILi128ELi4EZNS0_22gpu_kernel_impl_nocastIZNS0_43_GLOBAL__N__7cc8d1ed_10_Dropout_cu_0e96ed3819masked_scale_kernelIbN3c104HalfEfEEvRNS_6TensorERKS7_SA_T1_EUlS6_bE_EEvRNS_18TensorIteratorBaseERKT_EUliE_EEviSB_,"a",@progbits
	.sectionflags	@""
	.align	4
.nv.constant0._ZN2at6native18elementwise_kernelILi128ELi4EZNS0_22gpu_kernel_impl_nocastIZNS0_43_GLOBAL__N__7cc8d1ed_10_Dropout_cu_0e96ed3819masked_scale_kernelIbN3c104HalfEfEEvRNS_6TensorERKS7_SA_T1_EUlS6_bE_EEvRNS_18TensorIteratorBaseERKT_EUliE_EEviSB_:
	.zero		1560


//--------------------- .nv.constant0._ZN2at6native27unrolled_elementwise_kernelIZNS0_43_GLOBAL__N__7cc8d1ed_10_Dropout_cu_0e96ed3819masked_scale_kernelIbN3c104HalfEfEEvRNS_6TensorERKS6_S9_T1_EUlS5_bE_St5arrayIPcLm3EELi4E23TrivialOffsetCalculatorILi2EjESF_ILi1EjENS0_6memory15LoadWithoutCastENSI_16StoreWithoutCastEEEviT_T0_T2_T3_T4_T5_ --------------------------
	.section	.nv.constant0._ZN2at6native27unrolled_elementwise_kernelIZNS0_43_GLOBAL__N__7cc8d1ed_10_Dropout_cu_0e96ed3819masked_scale_kernelIbN3c104HalfEfEEvRNS_6TensorERKS6_S9_T1_EUlS5_bE_St5arrayIPcLm3EELi4E23TrivialOffsetCalculatorILi2EjESF_ILi1EjENS0_6memory15LoadWithoutCastENSI_16StoreWithoutCastEEEviT_T0_T2_T3_T4_T5_,"a",@progbits
	.sectionflags	@""
	.align	4
.nv.constant0._ZN2at6native27unrolled_elementwise_kernelIZNS0_43_GLOBAL__N__7cc8d1ed_10_Dropout_cu_0e96ed3819masked_scale_kernelIbN3c104HalfEfEEvRNS_6TensorERKS6_S9_T1_EUlS5_bE_St5arrayIPcLm3EELi4E23TrivialOffsetCalculatorILi2EjESF_ILi1EjENS0_6memory15LoadWithoutCastENSI_16StoreWithoutCastEEEviT_T0_T2_T3_T4_T5_:
	.zero		948


//--------------------- .nv.constant0._ZN2at6native29vectorized_elementwise_kernelILi2EZNS0_43_GLOBAL__N__7cc8d1ed_10_Dropout_cu_0e96ed3819masked_scale_kernelIbN3c104HalfEfEEvRNS_6TensorERKS6_S9_T1_EUlS5_bE_St5arrayIPcLm3EEEEviT0_SA_ --------------------------
	.section	.nv.constant0._ZN2at6native29vectorized_elementwise_kernelILi2EZNS0_43_GLOBAL__N__7cc8d1ed_10_Dropout_cu_0e96ed3819masked_scale_kernelIbN3c104HalfEfEEvRNS_6TensorERKS6_S9_T1_EUlS5_bE_St5arrayIPcLm3EEEEviT0_SA_,"a",@progbits
	.sectionflags	@""
	.align	4
.nv.constant0._ZN2at6native29vectorized_elementwise_kernelILi2EZNS0_43_GLOBAL__N__7cc8d1ed_10_Dropout_cu_0e96ed3819masked_scale_kernelIbN3c104HalfEfEEvRNS_6TensorERKS6_S9_T1_EUlS5_bE_St5arrayIPcLm3EEEEviT0_SA_:
	.zero		944


//--------------------- .nv.constant0._ZN2at6native29vectorized_elementwise_kernelILi4EZNS0_43_GLOBAL__N__7cc8d1ed_10_Dropout_cu_0e96ed3819masked_scale_kernelIbN3c104HalfEfEEvRNS_6TensorERKS6_S9_T1_EUlS5_bE_St5arrayIPcLm3EEEEviT0_SA_ --------------------------
	.section	.nv.constant0._ZN2at6native29vectorized_elementwise_kernelILi4EZNS0_43_GLOBAL__N__7cc8d1ed_10_Dropout_cu_0e96ed3819masked_scale_kernelIbN3c104HalfEfEEvRNS_6TensorERKS6_S9_T1_EUlS5_bE_St5arrayIPcLm3EEEEviT0_SA_,"a",@progbits
	.sectionflags	@""
	.align	4
.nv.constant0._ZN2at6native29vectorized_elementwise_kernelILi4EZNS0_43_GLOBAL__N__7cc8d1ed_10_Dropout_cu_0e96ed3819masked_scale_kernelIbN3c104HalfEfEEvRNS_6TensorERKS6_S9_T1_EUlS5_bE_St5arrayIPcLm3EEEEviT0_SA_:
	.zero		944


//--------------------- .nv.constant0._ZN2at6native29vectorized_elementwise_kernelILi8EZNS0_43_GLOBAL__N__7cc8d1ed_10_Dropout_cu_0e96ed3819masked_scale_kernelIbN3c104HalfEfEEvRNS_6TensorERKS6_S9_T1_EUlS5_bE_St5arrayIPcLm3EEEEviT0_SA_ --------------------------
	.section	.nv.constant0._ZN2at6native29vectorized_elementwise_kernelILi8EZNS0_43_GLOBAL__N__7cc8d1ed_10_Dropout_cu_0e96ed3819masked_scale_kernelIbN3c104HalfEfEEvRNS_6TensorERKS6_S9_T1_EUlS5_bE_St5arrayIPcLm3EEEEviT0_SA_,"a",@progbits
	.sectionflags	@""
	.align	4
.nv.constant0._ZN2at6native29vectorized_elementwise_kernelILi8EZNS0_43_GLOBAL__N__7cc8d1ed_10_Dropout_cu_0e96ed3819masked_scale_kernelIbN3c104HalfEfEEvRNS_6TensorERKS6_S9_T1_EUlS5_bE_St5arrayIPcLm3EEEEviT0_SA_:
	.zero		944


//--------------------- .nv.constant0._ZN2at6native18elementwise_kernelILi128ELi4EZNS0_15gpu_kernel_implIZNS0_43_GLOBAL__N__7cc8d1ed_10_Dropout_cu_0e96ed3819masked_scale_kernelIbffEEvRNS_6TensorERKS5_S8_T1_EUlfbE_EEvRNS_18TensorIteratorBaseERKT_EUliE_EEviS9_ --------------------------
	.section	.nv.constant0._ZN2at6native18elementwise_kernelILi128ELi4EZNS0_15gpu_kernel_implIZNS0_43_GLOBAL__N__7cc8d1ed_10_Dropout_cu_0e96ed3819masked_scale_kernelIbffEEvRNS_6TensorERKS5_S8_T1_EUlfbE_EEvRNS_18TensorIteratorBaseERKT_EUliE_EEviS9_,"a",@progbits
	.sectionflags	@""
	.align	4
.nv.constant0._ZN2at6native18elementwise_kernelILi128ELi4EZNS0_15gpu_kernel_implIZNS0_43_GLOBAL__N__7cc8d1ed_10_Dropout_cu_0e96ed3819masked_scale_kernelIbffEEvRNS_6TensorERKS5_S8_T1_EUlfbE_EEvRNS_18TensorIteratorBaseERKT_EUliE_EEviS9_:
	.zero		1568


//--------------------- .nv.constant0._ZN2at6native27unrolled_elementwise_kernelIZNS0_43_GLOBAL__N__7cc8d1ed_10_Dropout_cu_0e96ed3819masked_scale_kernelIbffEEvRNS_6TensorERKS4_S7_T1_EUlfbE_St5arrayIPcLm3EELi4E23TrivialOffsetCalculatorILi2EjESD_ILi1EjENS0_6memory12LoadWithCastILi2EEENSG_13StoreWithCastILi1EEEEEviT_T0_T2_T3_T4_T5_ --------------------------
	.section	.nv.constant0._ZN2at6native27unrolled_elementwise_kernelIZNS0_43_GLOBAL__N__7cc8d1ed_10_Dropout_cu_0e96ed3819masked_scale_kernelIbffEEvRNS_6TensorERKS4_S7_T1_EUlfbE_St5arrayIPcLm3EELi4E23TrivialOffsetCalculatorILi2EjESD_ILi1EjENS0_6memory12LoadWithCastILi2EEENSG_13StoreWithCastILi1EEEEEviT_T0_T2_T3_T4_T5_,"a",@progbits
	.sectionflags	@""
	.align	4
.nv.constant0._ZN2at6native27unrolled_elementwise_kernelIZNS0_43_GLOBAL__N__7cc8d1ed_10_Dropout_cu_0e96ed3819masked_scale_kernelIbffEEvRNS_6TensorERKS4_S7_T1_EUlfbE_St5arrayIPcLm3EELi4E23TrivialOffsetCalculatorILi2EjESD_ILi1EjENS0_6memory12LoadWithCastILi2EEENSG_13StoreWithCastILi1EEEEEviT_T0_T2_T3_T4_T5_:
	.zero		968


//--------------------- .nv.constant0._ZN2at6native18elementwise_kernelILi128ELi2EZNS0_22gpu_kernel_impl_nocastIZNS0_43_GLOBAL__N__7cc8d1ed_10_Dropout_cu_0e96ed3819masked_scale_kernelIbffEEvRNS_6TensorERKS5_S8_T1_EUlfbE_EEvRNS_18TensorIteratorBaseERKT_EUliE_EEviS9_ --------------------------
	.section	.nv.constant0._ZN2at6native18elementwise_kernelILi128ELi2EZNS0_22gpu_kernel_impl_nocastIZNS0_43_GLOBAL__N__7cc8d1ed_10_Dropout_cu_0e96ed3819masked_scale_kernelIbffEEvRNS_6TensorERKS5_S8_T1_EUlfbE_EEvRNS_18TensorIteratorBaseERKT_EUliE_EEviS9_,"a",@progbits
	.sectionflags	@""
	.align	4
.nv.constant0._ZN2at6native18elementwise_kernelILi128ELi2EZNS0_22gpu_kernel_impl_nocastIZNS0_43_GLOBAL__N__7cc8d1ed_10_Dropout_cu_0e96ed3819masked_scale_kernelIbffEEvRNS_6TensorERKS5_S8_T1_EUlfbE_EEvRNS_18TensorIteratorBaseERKT_EUliE_EEviS9_:
	.zero		1560


//--------------------- .nv.constant0._ZN2at6native27unrolled_elementwise_kernelIZNS0_43_GLOBAL__N__7cc8d1ed_10_Dropout_cu_0e96ed3819masked_scale_kernelIbffEEvRNS_6TensorERKS4_S7_T1_EUlfbE_St5arrayIPcLm3EELi4E23TrivialOffsetCalculatorILi2EjESD_ILi1EjENS0_6memory15LoadWithoutCastENSG_16StoreWithoutCastEEEviT_T0_T2_T3_T4_T5_ --------------------------
	.section	.nv.constant0._ZN2at6native27unrolled_elementwise_kernelIZNS0_43_GLOBAL__N__7cc8d1ed_10_Dropout_cu_0e96ed3819masked_scale_kernelIbffEEvRNS_6TensorERKS4_S7_T1_EUlfbE_St5arrayIPcLm3EELi4E23TrivialOffsetCalculatorILi2EjESD_ILi1EjENS0_6memory15LoadWithoutCastENSG_16StoreWithoutCastEEEviT_T0_T2_T3_T4_T5_,"a",@progbits
	.sectionflags	@""
	.align	4
.nv.constant0._ZN2at6native27unrolled_elementwise_kernelIZNS0_43_GLOBAL__N__7cc8d1ed_10_Dropout_cu_0e96ed3819masked_scale_kernelIbffEEvRNS_6TensorERKS4_S7_T1_EUlfbE_St5arrayIPcLm3EELi4E23TrivialOffsetCalculatorILi2EjESD_ILi1EjENS0_6memory15LoadWithoutCastENSG_16StoreWithoutCastEEEviT_T0_T2_T3_T4_T5_:
	.zero		948


//--------------------- .nv.constant0._ZN2at6native29vectorized_elementwise_kernelILi2EZNS0_43_GLOBAL__N__7cc8d1ed_10_Dropout_cu_0e96ed3819masked_scale_kernelIbffEEvRNS_6TensorERKS4_S7_T1_EUlfbE_St5arrayIPcLm3EEEEviT0_S8_ --------------------------
	.section	.nv.constant0._ZN2at6native29vectorized_elementwise_kernelILi2EZNS0_43_GLOBAL__N__7cc8d1ed_10_Dropout_cu_0e96ed3819masked_scale_kernelIbffEEvRNS_6TensorERKS4_S7_T1_EUlfbE_St5arrayIPcLm3EEEEviT0_S8_,"a",@progbits
	.sectionflags	@""
	.align	4
.nv.constant0._ZN2at6native29vectorized_elementwise_kernelILi2EZNS0_43_GLOBAL__N__7cc8d1ed_10_Dropout_cu_0e96ed3819masked_scale_kernelIbffEEvRNS_6TensorERKS4_S7_T1_EUlfbE_St5arrayIPcLm3EEEEviT0_S8_:
	.zero		944


//--------------------- .nv.constant0._ZN2at6native29vectorized_elementwise_kernelILi4EZNS0_43_GLOBAL__N__7cc8d1ed_10_Dropout_cu_0e96ed3819masked_scale_kernelIbffEEvRNS_6TensorERKS4_S7_T1_EUlfbE_St5arrayIPcLm3EEEEviT0_S8_ --------------------------
	.section	.nv.constant0._ZN2at6native29vectorized_elementwise_kernelILi4EZNS0_43_GLOBAL__N__7cc8d1ed_10_Dropout_cu_0e96ed3819masked_scale_kernelIbffEEvRNS_6TensorERKS4_S7_T1_EUlfbE_St5arrayIPcLm3EEEEviT0_S8_,"a",@progbits
	.sectionflags	@""
	.align	4
.nv.constant0._ZN2at6native29vectorized_elementwise_kernelILi4EZNS0_43_GLOBAL__N__7cc8d1ed_10_Dropout_cu_0e96ed3819masked_scale_kernelIbffEEvRNS_6TensorERKS4_S7_T1_EUlfbE_St5arrayIPcLm3EEEEviT0_S8_:
	.zero		944


//--------------------- .nv.constant0._ZN2at6native29vectorized_elementwise_kernelILi8EZNS0_43_GLOBAL__N__7cc8d1ed_10_Dropout_cu_0e96ed3819masked_scale_kernelIbffEEvRNS_6TensorERKS4_S7_T1_EUlfbE_St5arrayIPcLm3EEEEviT0_S8_ --------------------------
	.section	.nv.constant0._ZN2at6native29vectorized_elementwise_kernelILi8EZNS0_43_GLOBAL__N__7cc8d1ed_10_Dropout_cu_0e96ed3819masked_scale_kernelIbffEEvRNS_6TensorERKS4_S7_T1_EUlfbE_St5arrayIPcLm3EEEEviT0_S8_,"a",@progbits
	.sectionflags	@""
	.align	4
.nv.constant0._ZN2at6native29vectorized_elementwise_kernelILi8EZNS0_43_GLOBAL__N__7cc8d1ed_10_Dropout_cu_0e96ed3819masked_scale_kernelIbffEEvRNS_6TensorERKS4_S7_T1_EUlfbE_St5arrayIPcLm3EEEEviT0_S8_:
	.zero		944


//--------------------- .nv.constant0._ZN2at6native18elementwise_kernelILi128ELi4EZNS0_15gpu_kernel_implIZNS0_43_GLOBAL__N__7cc8d1ed_10_Dropout_cu_0e96ed3819masked_scale_kernelIbddEEvRNS_6TensorERKS5_S8_T1_EUldbE_EEvRNS_18TensorIteratorBaseERKT_EUliE_EEviS9_ --------------------------
	.section	.nv.constant0._ZN2at6native18elementwise_kernelILi128ELi4EZNS0_15gpu_kernel_implIZNS0_43_GLOBAL__N__7cc8d1ed_10_Dropout_cu_0e96ed3819masked_scale_kernelIbddEEvRNS_6TensorERKS5_S8_T1_EUldbE_EEvRNS_18TensorIteratorBaseERKT_EUliE_EEviS9_,"a",@progbits
	.sectionflags	@""
	.align	4
.nv.constant0._ZN2at6native18elementwise_kernelILi128ELi4EZNS0_15gpu_kernel_implIZNS0_43_GLOBAL__N__7cc8d1ed_10_Dropout_cu_0e96ed3819masked_scale_kernelIbddEEvRNS_6TensorERKS5_S8_T1_EUldbE_EEvRNS_18TensorIteratorBaseERKT_EUliE_EEviS9_:
	.zero		1568


//--------------------- .nv.constant0._ZN2at6native27unrolled_elementwise_kernelIZNS0_43_GLOBAL__N__7cc8d1ed_10_Dropout_cu_0e96ed3819masked_scale_kernelIbddEEvRNS_6TensorERKS4_S7_T1_EUldbE_St5arrayIPcLm3EELi4E23TrivialOffsetCalculatorILi2EjESD_ILi1EjENS0_6memory12LoadWithCastILi2EEENSG_13StoreWithCastILi1EEEEEviT_T0_T2_T3_T4_T5_ --------------------------
	.section	.nv.constant0._ZN2at6native27unrolled_elementwise_kernelIZNS0_43_GLOBAL__N__7cc8d1ed_10_Dropout_cu_0e96ed3819masked_scale_kernelIbddEEvRNS_6TensorERKS4_S7_T1_EUldbE_St5arrayIPcLm3EELi4E23TrivialOffsetCalculatorILi2EjESD_ILi1EjENS0_6memory12LoadWithCastILi2EEENSG_13StoreWithCastILi1EEEEEviT_T0_T2_T3_T4_T5_,"a",@progbits
	.sectionflags	@""
	.align	4
.nv.constant0._ZN2at6native27unrolled_elementwise_kernelIZNS0_43_GLOBAL__N__7cc8d1ed_10_Dropout_cu_0e96ed3819masked_scale_kernelIbddEEvRNS_6TensorERKS4_S7_T1_EUldbE_St5arrayIPcLm3EELi4E23TrivialOffsetCalculatorILi2EjESD_ILi1EjENS0_6memory12LoadWithCastILi2EEENSG_13StoreWithCastILi1EEEEEviT_T0_T2_T3_T4_T5_:
	.zero		968


//--------------------- .nv.constant0._ZN2at6native18elementwise_kernelILi128ELi2EZNS0_22gpu_kernel_impl_nocastIZNS0_43_GLOBAL__N__7cc8d1ed_10_Dropout_cu_0e96ed3819masked_scale_kernelIbddEEvRNS_6TensorERKS5_S8_T1_EUldbE_EEvRNS_18TensorIteratorBaseERKT_EUliE_EEviS9_ --------------------------
	.section	.nv.constant0._ZN2at6native18elementwise_kernelILi128ELi2EZNS0_22gpu_kernel_impl_nocastIZNS0_43_GLOBAL__N__7cc8d1ed_10_Dropout_cu_0e96ed3819masked_scale_kernelIbddEEvRNS_6TensorERKS5_S8_T1_EUldbE_EEvRNS_18TensorIteratorBaseERKT_EUliE_EEviS9_,"a",@progbits
	.sectionflags	@""
	.align	4
.nv.constant0._ZN2at6native18elementwise_kernelILi128ELi2EZNS0_22gpu_kernel_impl_nocastIZNS0_43_GLOBAL__N__7cc8d1ed_10_Dropout_cu_0e96ed3819masked_scale_kernelIbddEEvRNS_6TensorERKS5_S8_T1_EUldbE_EEvRNS_18TensorIteratorBaseERKT_EUliE_EEviS9_:
	.zero		1560


//--------------------- .nv.constant0._ZN2at6native27unrolled_elementwise_kernelIZNS0_43_GLOBAL__N__7cc8d1ed_10_Dropout_cu_0e96ed3819masked_scale_kernelIbddEEvRNS_6TensorERKS4_S7_T1_EUldbE_St5arrayIPcLm3EELi4E23TrivialOffsetCalculatorILi2EjESD_ILi1EjENS0_6memory15LoadWithoutCastENSG_16StoreWithoutCastEEEviT_T0_T2_T3_T4_T5_ --------------------------
	.section	.nv.constant0._ZN2at6native27unrolled_elementwise_kernelIZNS0_43_GLOBAL__N__7cc8d1ed_10_Dropout_cu_0e96ed3819masked_scale_kernelIbddEEvRNS_6TensorERKS4_S7_T1_EUldbE_St5arrayIPcLm3EELi4E23TrivialOffsetCalculatorILi2EjESD_ILi1EjENS0_6memory15LoadWithoutCastENSG_16StoreWithoutCastEEEviT_T0_T2_T3_T4_T5_,"a",@progbits
	.sectionflags	@""
	.align	4
.nv.constant0._ZN2at6native27unrolled_elementwise_kernelIZNS0_43_GLOBAL__N__7cc8d1ed_10_Dropout_cu_0e96ed3819masked_scale_kernelIbddEEvRNS_6TensorERKS4_S7_T1_EUldbE_St5arrayIPcLm3EELi4E23TrivialOffsetCalculatorILi2EjESD_ILi1EjENS0_6memory15LoadWithoutCastENSG_16StoreWithoutCastEEEviT_T0_T2_T3_T4_T5_:
	.zero		948


//--------------------- .nv.constant0._ZN2at6native29vectorized_elementwise_kernelILi2EZNS0_43_GLOBAL__N__7cc8d1ed_10_Dropout_cu_0e96ed3819masked_scale_kernelIbddEEvRNS_6TensorERKS4_S7_T1_EUldbE_St5arrayIPcLm3EEEEviT0_S8_ --------------------------
	.section	.nv.constant0._ZN2at6native29vectorized_elementwise_kernelILi2EZNS0_43_GLOBAL__N__7cc8d1ed_10_Dropout_cu_0e96ed3819masked_scale_kernelIbddEEvRNS_6TensorERKS4_S7_T1_EUldbE_St5arrayIPcLm3EEEEviT0_S8_,"a",@progbits
	.sectionflags	@""
	.align	4
.nv.constant0._ZN2at6native29vectorized_elementwise_kernelILi2EZNS0_43_GLOBAL__N__7cc8d1ed_10_Dropout_cu_0e96ed3819masked_scale_kernelIbddEEvRNS_6TensorERKS4_S7_T1_EUldbE_St5arrayIPcLm3EEEEviT0_S8_:
	.zero		944


//--------------------- .nv.constant0._ZN2at6native29vectorized_elementwise_kernelILi4EZNS0_43_GLOBAL__N__7cc8d1ed_10_Dropout_cu_0e96ed3819masked_scale_kernelIbddEEvRNS_6TensorERKS4_S7_T1_EUldbE_St5arrayIPcLm3EEEEviT0_S8_ --------------------------
	.section	.nv.constant0._ZN2at6native29vectorized_elementwise_kernelILi4EZNS0_43_GLOBAL__N__7cc8d1ed_10_Dropout_cu_0e96ed3819masked_scale_kernelIbddEEvRNS_6TensorERKS4_S7_T1_EUldbE_St5arrayIPcLm3EEEEviT0_S8_,"a",@progbits
	.sectionflags	@""
	.align	4
.nv.constant0._ZN2at6native29vectorized_elementwise_kernelILi4EZNS0_43_GLOBAL__N__7cc8d1ed_10_Dropout_cu_0e96ed3819masked_scale_kernelIbddEEvRNS_6TensorERKS4_S7_T1_EUldbE_St5arrayIPcLm3EEEEviT0_S8_:
	.zero		944


//--------------------- .nv.constant0._ZN2at6native29vectorized_elementwise_kernelILi8EZNS0_43_GLOBAL__N__7cc8d1ed_10_Dropout_cu_0e96ed3819masked_scale_kernelIbddEEvRNS_6TensorERKS4_S7_T1_EUldbE_St5arrayIPcLm3EEEEviT0_S8_ --------------------------
	.section	.nv.constant0._ZN2at6native29vectorized_elementwise_kernelILi8EZNS0_43_GLOBAL__N__7cc8d1ed_10_Dropout_cu_0e96ed3819masked_scale_kernelIbddEEvRNS_6TensorERKS4_S7_T1_EUldbE_St5arrayIPcLm3EEEEviT0_S8_,"a",@progbits
	.sectionflags	@""
	.align	4
.nv.constant0._ZN2at6native29vectorized_elementwise_kernelILi8EZNS0_43_GLOBAL__N__7cc8d1ed_10_Dropout_cu_0e96ed3819masked_scale_kernelIbddEEvRNS_6TensorERKS4_S7_T1_EUldbE_St5arrayIPcLm3EEEEviT0_S8_:
	.zero		944


//--------------------- SYMBOLS --------------------------

	.type		.nv.reservedSmem.offset0,@object
	.size		.nv.reservedSmem.offset0,0x4
	.type		__assertfail,@function
